	.target	sm_100a

	.elftype	@"ET_EXEC"


//--------------------- .note.nv.tkinfo           --------------------------
	.section	.note.nv.tkinfo,"",@"SHT_NOTE"
	.sectionflags	@"SHF_NOTE_NV_TKINFO"
	.tkinfo
        /*0018*/ 	.word	0x00000002
        /*0030*/ 	.string	""
        /*0030*/ 	.string	"ptxas"
        /*0030*/ 	.string	"Cuda compilation tools, release 13.0, V13.0.88"
        /*0030*/ 	.string	"Build cuda_13.0.r13.0/compiler.36424714_0"
        /*0030*/ 	.string	"-arch sm_100a -m 64 "



//--------------------- .note.nv.cuinfo           --------------------------
	.section	.note.nv.cuinfo,"",@"SHT_NOTE"
	.sectionflags	@"SHF_NOTE_NV_CUINFO"
        /*0018*/ 	.short	0x0002
        /*001a*/ 	.short	0x0064
        /*001c*/ 	.short	0x0082
	.zero		2


//--------------------- .nv.info                  --------------------------
	.section	.nv.info,"",@"SHT_CUDA_INFO"
	.align	4


	//----- nvinfo : EIATTR_REGCOUNT
	.align		4
        /*0000*/ 	.byte	0x04, 0x2f
        /*0002*/ 	.short	(.L_12 - .L_11)
	.align		4
.L_11:
        /*0004*/ 	.word	index@(_ZN5flash16flash_fwd_kernelI23Flash_fwd_kernel_traitsILi96ELi128ELi64ELi4ELb0ELb0EN7cutlass10bfloat16_tE19Flash_kernel_traitsILi96ELi128ELi64ELi4ES3_EELb0ELb0ELb1ELb1ELb0ELb0ELb1ELb0EEEvNS_16Flash_fwd_paramsE)
        /*0008*/ 	.word	0x000000ff


	//----- nvinfo : EIATTR_FRAME_SIZE
	.align		4
.L_12:
        /*000c*/ 	.byte	0x04, 0x11
        /*000e*/ 	.short	(.L_14 - .L_13)
	.align		4
.L_13:
        /*0010*/ 	.word	index@(_ZN5flash16flash_fwd_kernelI23Flash_fwd_kernel_traitsILi96ELi128ELi64ELi4ELb0ELb0EN7cutlass10bfloat16_tE19Flash_kernel_traitsILi96ELi128ELi64ELi4ES3_EELb0ELb0ELb1ELb1ELb0ELb0ELb1ELb0EEEvNS_16Flash_fwd_paramsE)
        /*0014*/ 	.word	0x00000060


	//----- nvinfo : EIATTR_REGCOUNT
	.align		4
.L_14:
        /*0018*/ 	.byte	0x04, 0x2f
        /*001a*/ 	.short	(.L_16 - .L_15)
	.align		4
.L_15:
        /*001c*/ 	.word	index@(_ZN5flash16flash_fwd_kernelI23Flash_fwd_kernel_traitsILi96ELi128ELi64ELi4ELb0ELb0EN7cutlass10bfloat16_tE19Flash_kernel_traitsILi96ELi128ELi64ELi4ES3_EELb1ELb0ELb1ELb1ELb0ELb0ELb0ELb1EEEvNS_16Flash_fwd_paramsE)
        /*0020*/ 	.word	0x000000ff


	//----- nvinfo : EIATTR_FRAME_SIZE
	.align		4
.L_16:
        /*0024*/ 	.byte	0x04, 0x11
        /*0026*/ 	.short	(.L_18 - .L_17)
	.align		4
.L_17:
        /*0028*/ 	.word	index@(_ZN5flash16flash_fwd_kernelI23Flash_fwd_kernel_traitsILi96ELi128ELi64ELi4ELb0ELb0EN7cutlass10bfloat16_tE19Flash_kernel_traitsILi96ELi128ELi64ELi4ES3_EELb1ELb0ELb1ELb1ELb0ELb0ELb0ELb1EEEvNS_16Flash_fwd_paramsE)
        /*002c*/ 	.word	0x00000228


	//----- nvinfo : EIATTR_REGCOUNT
	.align		4
.L_18:
        /*0030*/ 	.byte	0x04, 0x2f
        /*0032*/ 	.short	(.L_20 - .L_19)
	.align		4
.L_19:
        /*0034*/ 	.word	index@(_ZN5flash16flash_fwd_kernelI23Flash_fwd_kernel_traitsILi96ELi128ELi64ELi4ELb0ELb0EN7cutlass10bfloat16_tE19Flash_kernel_traitsILi96ELi128ELi64ELi4ES3_EELb0ELb0ELb1ELb0ELb0ELb0ELb1ELb0EEEvNS_16Flash_fwd_paramsE)
        /*0038*/ 	.word	0x000000ff


	//----- nvinfo : EIATTR_FRAME_SIZE
	.align		4
.L_20:
        /*003c*/ 	.byte	0x04, 0x11
        /*003e*/ 	.short	(.L_22 - .L_21)
	.align		4
.L_21:
        /*0040*/ 	.word	index@(_ZN5flash16flash_fwd_kernelI23Flash_fwd_kernel_traitsILi96ELi128ELi64ELi4ELb0ELb0EN7cutlass10bfloat16_tE19Flash_kernel_traitsILi96ELi128ELi64ELi4ES3_EELb0ELb0ELb1ELb0ELb0ELb0ELb1ELb0EEEvNS_16Flash_fwd_paramsE)
        /*0044*/ 	.word	0x00000058


	//----- nvinfo : EIATTR_REGCOUNT
	.align		4
.L_22:
        /*0048*/ 	.byte	0x04, 0x2f
        /*004a*/ 	.short	(.L_24 - .L_23)
	.align		4
.L_23:
        /*004c*/ 	.word	index@(_ZN5flash16flash_fwd_kernelI23Flash_fwd_kernel_traitsILi96ELi128ELi64ELi4ELb0ELb0EN7cutlass10bfloat16_tE19Flash_kernel_traitsILi96ELi128ELi64ELi4ES3_EELb1ELb0ELb1ELb0ELb0ELb0ELb0ELb1EEEvNS_16Flash_fwd_paramsE)
        /*0050*/ 	.word	0x000000ff


	//----- nvinfo : EIATTR_FRAME_SIZE
	.align		4
.L_24:
        /*0054*/ 	.byte	0x04, 0x11
        /*0056*/ 	.short	(.L_26 - .L_25)
	.align		4
.L_25:
        /*0058*/ 	.word	index@(_ZN5flash16flash_fwd_kernelI23Flash_fwd_kernel_traitsILi96ELi128ELi64ELi4ELb0ELb0EN7cutlass10bfloat16_tE19Flash_kernel_traitsILi96ELi128ELi64ELi4ES3_EELb1ELb0ELb1ELb0ELb0ELb0ELb0ELb1EEEvNS_16Flash_fwd_paramsE)
        /*005c*/ 	.word	0x00000230


	//----- nvinfo : EIATTR_REGCOUNT
	.align		4
.L_26:
        /*0060*/ 	.byte	0x04, 0x2f
        /*0062*/ 	.short	(.L_28 - .L_27)
	.align		4
.L_27:
        /*0064*/ 	.word	index@(_ZN5flash16flash_fwd_kernelI23Flash_fwd_kernel_traitsILi96ELi128ELi64ELi4ELb0ELb0EN7cutlass10bfloat16_tE19Flash_kernel_traitsILi96ELi128ELi64ELi4ES3_EELb1ELb0ELb1ELb1ELb0ELb0ELb0ELb0EEEvNS_16Flash_fwd_paramsE)
        /*0068*/ 	.word	0x000000ff


	//----- nvinfo : EIATTR_FRAME_SIZE
	.align		4
.L_28:
        /*006c*/ 	.byte	0x04, 0x11
        /*006e*/ 	.short	(.L_30 - .L_29)
	.align		4
.L_29:
        /*0070*/ 	.word	index@(_ZN5flash16flash_fwd_kernelI23Flash_fwd_kernel_traitsILi96ELi128ELi64ELi4ELb0ELb0EN7cutlass10bfloat16_tE19Flash_kernel_traitsILi96ELi128ELi64ELi4ES3_EELb1ELb0ELb1ELb1ELb0ELb0ELb0ELb0EEEvNS_16Flash_fwd_paramsE)
        /*0074*/ 	.word	0x000000b8


	//----- nvinfo : EIATTR_REGCOUNT
	.align		4
.L_30:
        /*0078*/ 	.byte	0x04, 0x2f
        /*007a*/ 	.short	(.L_32 - .L_31)
	.align		4
.L_31:
        /*007c*/ 	.word	index@(_ZN5flash16flash_fwd_kernelI23Flash_fwd_kernel_traitsILi96ELi128ELi64ELi4ELb0ELb0EN7cutlass10bfloat16_tE19Flash_kernel_traitsILi96ELi128ELi64ELi4ES3_EELb0ELb0ELb1ELb0ELb0ELb1ELb1ELb0EEEvNS_16Flash_fwd_paramsE)
        /*0080*/ 	.word	0x000000ff


	//----- nvinfo : EIATTR_FRAME_SIZE
	.align		4
.L_32:
        /*0084*/ 	.byte	0x04, 0x11
        /*0086*/ 	.short	(.L_34 - .L_33)
	.align		4
.L_33:
        /*0088*/ 	.word	index@(_ZN5flash16flash_fwd_kernelI23Flash_fwd_kernel_traitsILi96ELi128ELi64ELi4ELb0ELb0EN7cutlass10bfloat16_tE19Flash_kernel_traitsILi96ELi128ELi64ELi4ES3_EELb0ELb0ELb1ELb0ELb0ELb1ELb1ELb0EEEvNS_16Flash_fwd_paramsE)
        /*008c*/ 	.word	0x00000058


	//----- nvinfo : EIATTR_REGCOUNT
	.align		4
.L_34:
        /*0090*/ 	.byte	0x04, 0x2f
        /*0092*/ 	.short	(.L_36 - .L_35)
	.align		4
.L_35:
        /*0094*/ 	.word	index@(_ZN5flash16flash_fwd_kernelI23Flash_fwd_kernel_traitsILi96ELi128ELi64ELi4ELb0ELb0EN7cutlass10bfloat16_tE19Flash_kernel_traitsILi96ELi128ELi64ELi4ES3_EELb1ELb0ELb1ELb0ELb0ELb1ELb0ELb0EEEvNS_16Flash_fwd_paramsE)
        /*0098*/ 	.word	0x000000ff


	//----- nvinfo : EIATTR_FRAME_SIZE
	.align		4
.L_36:
        /*009c*/ 	.byte	0x04, 0x11
        /*009e*/ 	.short	(.L_38 - .L_37)
	.align		4
.L_37:
        /*00a0*/ 	.word	index@(_ZN5flash16flash_fwd_kernelI23Flash_fwd_kernel_traitsILi96ELi128ELi64ELi4ELb0ELb0EN7cutlass10bfloat16_tE19Flash_kernel_traitsILi96ELi128ELi64ELi4ES3_EELb1ELb0ELb1ELb0ELb0ELb1ELb0ELb0EEEvNS_16Flash_fwd_paramsE)
        /*00a4*/ 	.word	0x00000070


	//----- nvinfo : EIATTR_REGCOUNT
	.align		4
.L_38:
        /*00a8*/ 	.byte	0x04, 0x2f
        /*00aa*/ 	.short	(.L_40 - .L_39)
	.align		4
.L_39:
        /*00ac*/ 	.word	index@(_ZN5flash16flash_fwd_kernelI23Flash_fwd_kernel_traitsILi96ELi128ELi64ELi4ELb0ELb0EN7cutlass10bfloat16_tE19Flash_kernel_traitsILi96ELi128ELi64ELi4ES3_EELb0ELb0ELb0ELb1ELb0ELb0ELb1ELb0EEEvNS_16Flash_fwd_paramsE)
        /*00b0*/ 	.word	0x000000ff


	//----- nvinfo : EIATTR_FRAME_SIZE
	.align		4
.L_40:
        /*00b4*/ 	.byte	0x04, 0x11
        /*00b6*/ 	.short	(.L_42 - .L_41)
	.align		4
.L_41:
        /*00b8*/ 	.word	index@(_ZN5flash16flash_fwd_kernelI23Flash_fwd_kernel_traitsILi96ELi128ELi64ELi4ELb0ELb0EN7cutlass10bfloat16_tE19Flash_kernel_traitsILi96ELi128ELi64ELi4ES3_EELb0ELb0ELb0ELb1ELb0ELb0ELb1ELb0EEEvNS_16Flash_fwd_paramsE)
        /*00bc*/ 	.word	0x00000060


	//----- nvinfo : EIATTR_REGCOUNT
	.align		4
.L_42:
        /*00c0*/ 	.byte	0x04, 0x2f
        /*00c2*/ 	.short	(.L_44 - .L_43)
	.align		4
.L_43:
        /*00c4*/ 	.word	index@(_ZN5flash16flash_fwd_kernelI23Flash_fwd_kernel_traitsILi96ELi128ELi64ELi4ELb0ELb0EN7cutlass10bfloat16_tE19Flash_kernel_traitsILi96ELi128ELi64ELi4ES3_EELb1ELb0ELb0ELb1ELb0ELb0ELb0ELb1EEEvNS_16Flash_fwd_paramsE)
        /*00c8*/ 	.word	0x000000ff


	//----- nvinfo : EIATTR_FRAME_SIZE
	.align		4
.L_44:
        /*00cc*/ 	.byte	0x04, 0x11
        /*00ce*/ 	.short	(.L_46 - .L_45)
	.align		4
.L_45:
        /*00d0*/ 	.word	index@(_ZN5flash16flash_fwd_kernelI23Flash_fwd_kernel_traitsILi96ELi128ELi64ELi4ELb0ELb0EN7cutlass10bfloat16_tE19Flash_kernel_traitsILi96ELi128ELi64ELi4ES3_EELb1ELb0ELb0ELb1ELb0ELb0ELb0ELb1EEEvNS_16Flash_fwd_paramsE)
        /*00d4*/ 	.word	0x00000160


	//----- nvinfo : EIATTR_REGCOUNT
	.align		4
.L_46:
        /*00d8*/ 	.byte	0x04, 0x2f
        /*00da*/ 	.short	(.L_48 - .L_47)
	.align		4
.L_47:
        /*00dc*/ 	.word	index@(_ZN5flash16flash_fwd_kernelI23Flash_fwd_kernel_traitsILi96ELi128ELi64ELi4ELb0ELb0EN7cutlass10bfloat16_tE19Flash_kernel_traitsILi96ELi128ELi64ELi4ES3_EELb0ELb0ELb0ELb0ELb0ELb0ELb1ELb0EEEvNS_16Flash_fwd_paramsE)
        /*00e0*/ 	.word	0x000000ff


	//----- nvinfo : EIATTR_FRAME_SIZE
	.align		4
.L_48:
        /*00e4*/ 	.byte	0x04, 0x11
        /*00e6*/ 	.short	(.L_50 - .L_49)
	.align		4
.L_49:
        /*00e8*/ 	.word	index@(_ZN5flash16flash_fwd_kernelI23Flash_fwd_kernel_traitsILi96ELi128ELi64ELi4ELb0ELb0EN7cutlass10bfloat16_tE19Flash_kernel_traitsILi96ELi128ELi64ELi4ES3_EELb0ELb0ELb0ELb0ELb0ELb0ELb1ELb0EEEvNS_16Flash_fwd_paramsE)
        /*00ec*/ 	.word	0x00000038


	//----- nvinfo : EIATTR_REGCOUNT
	.align		4
.L_50:
        /*00f0*/ 	.byte	0x04, 0x2f
        /*00f2*/ 	.short	(.L_52 - .L_51)
	.align		4
.L_51:
        /*00f4*/ 	.word	index@(_ZN5flash16flash_fwd_kernelI23Flash_fwd_kernel_traitsILi96ELi128ELi64ELi4ELb0ELb0EN7cutlass10bfloat16_tE19Flash_kernel_traitsILi96ELi128ELi64ELi4ES3_EELb1ELb0ELb0ELb0ELb0ELb0ELb0ELb1EEEvNS_16Flash_fwd_paramsE)
        /*00f8*/ 	.word	0x000000ff


	//----- nvinfo : EIATTR_FRAME_SIZE
	.align		4
.L_52:
        /*00fc*/ 	.byte	0x04, 0x11
        /*00fe*/ 	.short	(.L_54 - .L_53)
	.align		4
.L_53:
        /*0100*/ 	.word	index@(_ZN5flash16flash_fwd_kernelI23Flash_fwd_kernel_traitsILi96ELi128ELi64ELi4ELb0ELb0EN7cutlass10bfloat16_tE19Flash_kernel_traitsILi96ELi128ELi64ELi4ES3_EELb1ELb0ELb0ELb0ELb0ELb0ELb0ELb1EEEvNS_16Flash_fwd_paramsE)
        /*0104*/ 	.word	0x000001a0


	//----- nvinfo : EIATTR_REGCOUNT
	.align		4
.L_54:
        /*0108*/ 	.byte	0x04, 0x2f
        /*010a*/ 	.short	(.L_56 - .L_55)
	.align		4
.L_55:
        /*010c*/ 	.word	index@(_ZN5flash16flash_fwd_kernelI23Flash_fwd_kernel_traitsILi96ELi128ELi64ELi4ELb0ELb0EN7cutlass10bfloat16_tE19Flash_kernel_traitsILi96ELi128ELi64ELi4ES3_EELb1ELb0ELb0ELb1ELb0ELb0ELb0ELb0EEEvNS_16Flash_fwd_paramsE)
        /*0110*/ 	.word	0x000000ff


	//----- nvinfo : EIATTR_FRAME_SIZE
	.align		4
.L_56:
        /*0114*/ 	.byte	0x04, 0x11
        /*0116*/ 	.short	(.L_58 - .L_57)
	.align		4
.L_57:
        /*0118*/ 	.word	index@(_ZN5flash16flash_fwd_kernelI23Flash_fwd_kernel_traitsILi96ELi128ELi64ELi4ELb0ELb0EN7cutlass10bfloat16_tE19Flash_kernel_traitsILi96ELi128ELi64ELi4ES3_EELb1ELb0ELb0ELb1ELb0ELb0ELb0ELb0EEEvNS_16Flash_fwd_paramsE)
        /*011c*/ 	.word	0x00000098


	//----- nvinfo : EIATTR_REGCOUNT
	.align		4
.L_58:
        /*0120*/ 	.byte	0x04, 0x2f
        /*0122*/ 	.short	(.L_60 - .L_59)
	.align		4
.L_59:
        /*0124*/ 	.word	index@(_ZN5flash16flash_fwd_kernelI23Flash_fwd_kernel_traitsILi96ELi128ELi64ELi4ELb0ELb0EN7cutlass10bfloat16_tE19Flash_kernel_traitsILi96ELi128ELi64ELi4ES3_EELb0ELb0ELb0ELb0ELb1ELb1ELb1ELb0EEEvNS_16Flash_fwd_paramsE)
        /*0128*/ 	.word	0x000000ff


	//----- nvinfo : EIATTR_FRAME_SIZE
	.align		4
.L_60:
        /*012c*/ 	.byte	0x04, 0x11
        /*012e*/ 	.short	(.L_62 - .L_61)
	.align		4
.L_61:
        /*0130*/ 	.word	index@(_ZN5flash16flash_fwd_kernelI23Flash_fwd_kernel_traitsILi96ELi128ELi64ELi4ELb0ELb0EN7cutlass10bfloat16_tE19Flash_kernel_traitsILi96ELi128ELi64ELi4ES3_EELb0ELb0ELb0ELb0ELb1ELb1ELb1ELb0EEEvNS_16Flash_fwd_paramsE)
        /*0134*/ 	.word	0x00000000


	//----- nvinfo : EIATTR_REGCOUNT
	.align		4
.L_62:
        /*0138*/ 	.byte	0x04, 0x2f
        /*013a*/ 	.short	(.L_64 - .L_63)
	.align		4
.L_63:
        /*013c*/ 	.word	index@(_ZN5flash16flash_fwd_kernelI23Flash_fwd_kernel_traitsILi96ELi128ELi64ELi4ELb0ELb0EN7cutlass10bfloat16_tE19Flash_kernel_traitsILi96ELi128ELi64ELi4ES3_EELb1ELb0ELb0ELb0ELb1ELb1ELb0ELb0EEEvNS_16Flash_fwd_paramsE)
        /*0140*/ 	.word	0x000000ff


	//----- nvinfo : EIATTR_FRAME_SIZE
	.align		4
.L_64:
        /*0144*/ 	.byte	0x04, 0x11
        /*0146*/ 	.short	(.L_66 - .L_65)
	.align		4
.L_65:
        /*0148*/ 	.word	index@(_ZN5flash16flash_fwd_kernelI23Flash_fwd_kernel_traitsILi96ELi128ELi64ELi4ELb0ELb0EN7cutlass10bfloat16_tE19Flash_kernel_traitsILi96ELi128ELi64ELi4ES3_EELb1ELb0ELb0ELb0ELb1ELb1ELb0ELb0EEEvNS_16Flash_fwd_paramsE)
        /*014c*/ 	.word	0x00000040


	//----- nvinfo : EIATTR_REGCOUNT
	.align		4
.L_66:
        /*0150*/ 	.byte	0x04, 0x2f
        /*0152*/ 	.short	(.L_68 - .L_67)
	.align		4
.L_67:
        /*0154*/ 	.word	index@(_ZN5flash16flash_fwd_kernelI23Flash_fwd_kernel_traitsILi96ELi128ELi64ELi4ELb0ELb0EN7cutlass10bfloat16_tE19Flash_kernel_traitsILi96ELi128ELi64ELi4ES3_EELb1ELb0ELb1ELb0ELb0ELb0ELb0ELb0EEEvNS_16Flash_fwd_paramsE)
        /*0158*/ 	.word	0x000000ff


	//----- nvinfo : EIATTR_FRAME_SIZE
	.align		4
.L_68:
        /*015c*/ 	.byte	0x04, 0x11
        /*015e*/ 	.short	(.L_70 - .L_69)
	.align		4
.L_69:
        /*0160*/ 	.word	index@(_ZN5flash16flash_fwd_kernelI23Flash_fwd_kernel_traitsILi96ELi128ELi64ELi4ELb0ELb0EN7cutlass10bfloat16_tE19Flash_kernel_traitsILi96ELi128ELi64ELi4ES3_EELb1ELb0ELb1ELb0ELb0ELb0ELb0ELb0EEEvNS_16Flash_fwd_paramsE)
        /*0164*/ 	.word	0x000000a8


	//----- nvinfo : EIATTR_REGCOUNT
	.align		4
.L_70:
        /*0168*/ 	.byte	0x04, 0x2f
        /*016a*/ 	.short	(.L_72 - .L_71)
	.align		4
.L_71:
        /*016c*/ 	.word	index@(_ZN5flash16flash_fwd_kernelI23Flash_fwd_kernel_traitsILi96ELi128ELi64ELi4ELb0ELb0EN7cutlass10bfloat16_tE19Flash_kernel_traitsILi96ELi128ELi64ELi4ES3_EELb1ELb0ELb0ELb0ELb0ELb0ELb0ELb0EEEvNS_16Flash_fwd_paramsE)
        /*0170*/ 	.word	0x000000ff


	//----- nvinfo : EIATTR_FRAME_SIZE
	.align		4
.L_72:
        /*0174*/ 	.byte	0x04, 0x11
        /*0176*/ 	.short	(.L_74 - .L_73)
	.align		4
.L_73:
        /*0178*/ 	.word	index@(_ZN5flash16flash_fwd_kernelI23Flash_fwd_kernel_traitsILi96ELi128ELi64ELi4ELb0ELb0EN7cutlass10bfloat16_tE19Flash_kernel_traitsILi96ELi128ELi64ELi4ES3_EELb1ELb0ELb0ELb0ELb0ELb0ELb0ELb0EEEvNS_16Flash_fwd_paramsE)
        /*017c*/ 	.word	0x00000080


	//----- nvinfo : EIATTR_REGCOUNT
	.align		4
.L_74:
        /*0180*/ 	.byte	0x04, 0x2f
        /*0182*/ 	.short	(.L_76 - .L_75)
	.align		4
.L_75:
        /*0184*/ 	.word	index@(_ZN5flash16flash_fwd_kernelI23Flash_fwd_kernel_traitsILi96ELi128ELi64ELi4ELb0ELb0EN7cutlass10bfloat16_tE19Flash_kernel_traitsILi96ELi128ELi64ELi4ES3_EELb0ELb0ELb0ELb0ELb0ELb1ELb1ELb0EEEvNS_16Flash_fwd_paramsE)
        /*0188*/ 	.word	0x000000ff


	//----- nvinfo : EIATTR_FRAME_SIZE
	.align		4
.L_76:
        /*018c*/ 	.byte	0x04, 0x11
        /*018e*/ 	.short	(.L_78 - .L_77)
	.align		4
.L_77:
        /*0190*/ 	.word	index@(_ZN5flash16flash_fwd_kernelI23Flash_fwd_kernel_traitsILi96ELi128ELi64ELi4ELb0ELb0EN7cutlass10bfloat16_tE19Flash_kernel_traitsILi96ELi128ELi64ELi4ES3_EELb0ELb0ELb0ELb0ELb0ELb1ELb1ELb0EEEvNS_16Flash_fwd_paramsE)
        /*0194*/ 	.word	0x00000038


	//----- nvinfo : EIATTR_REGCOUNT
	.align		4
.L_78:
        /*0198*/ 	.byte	0x04, 0x2f
        /*019a*/ 	.short	(.L_80 - .L_79)
	.align		4
.L_79:
        /*019c*/ 	.word	index@(_ZN5flash16flash_fwd_kernelI23Flash_fwd_kernel_traitsILi96ELi128ELi64ELi4ELb0ELb0EN7cutlass10bfloat16_tE19Flash_kernel_traitsILi96ELi128ELi64ELi4ES3_EELb1ELb0ELb0ELb0ELb0ELb1ELb0ELb0EEEvNS_16Flash_fwd_paramsE)
        /*01a0*/ 	.word	0x000000ff


	//----- nvinfo : EIATTR_FRAME_SIZE
	.align		4
.L_80:
        /*01a4*/ 	.byte	0x04, 0x11
        /*01a6*/ 	.short	(.L_82 - .L_81)
	.align		4
.L_81:
        /*01a8*/ 	.word	index@(_ZN5flash16flash_fwd_kernelI23Flash_fwd_kernel_traitsILi96ELi128ELi64ELi4ELb0ELb0EN7cutlass10bfloat16_tE19Flash_kernel_traitsILi96ELi128ELi64ELi4ES3_EELb1ELb0ELb0ELb0ELb0ELb1ELb0ELb0EEEvNS_16Flash_fwd_paramsE)
        /*01ac*/ 	.word	0x00000040


	//----- nvinfo : EIATTR_REGCOUNT
	.align		4
.L_82:
        /*01b0*/ 	.byte	0x04, 0x2f
        /*01b2*/ 	.short	(.L_84 - .L_83)
	.align		4
.L_83:
        /*01b4*/ 	.word	index@(_ZN5flash16flash_fwd_kernelI23Flash_fwd_kernel_traitsILi96ELi128ELi64ELi4ELb0ELb0EN7cutlass10bfloat16_tE19Flash_kernel_traitsILi96ELi128ELi64ELi4ES3_EELb0ELb0ELb1ELb1ELb0ELb0ELb0ELb0EEEvNS_16Flash_fwd_paramsE)
        /*01b8*/ 	.word	0x000000ff


	//----- nvinfo : EIATTR_FRAME_SIZE
	.align		4
.L_84:
        /*01bc*/ 	.byte	0x04, 0x11
        /*01be*/ 	.short	(.L_86 - .L_85)
	.align		4
.L_85:
        /*01c0*/ 	.word	index@(_ZN5flash16flash_fwd_kernelI23Flash_fwd_kernel_traitsILi96ELi128ELi64ELi4ELb0ELb0EN7cutlass10bfloat16_tE19Flash_kernel_traitsILi96ELi128ELi64ELi4ES3_EELb0ELb0ELb1ELb1ELb0ELb0ELb0ELb0EEEvNS_16Flash_fwd_paramsE)
        /*01c4*/ 	.word	0x00000060


	//----- nvinfo : EIATTR_REGCOUNT
	.align		4
.L_86:
        /*01c8*/ 	.byte	0x04, 0x2f
        /*01ca*/ 	.short	(.L_88 - .L_87)
	.align		4
.L_87:
        /*01cc*/ 	.word	index@(_ZN5flash16flash_fwd_kernelI23Flash_fwd_kernel_traitsILi96ELi128ELi64ELi4ELb0ELb0EN7cutlass10bfloat16_tE19Flash_kernel_traitsILi96ELi128ELi64ELi4ES3_EELb0ELb0ELb1ELb0ELb0ELb0ELb0ELb0EEEvNS_16Flash_fwd_paramsE)
        /*01d0*/ 	.word	0x000000ff


	//----- nvinfo : EIATTR_FRAME_SIZE
	.align		4
.L_88:
        /*01d4*/ 	.byte	0x04, 0x11
        /*01d6*/ 	.short	(.L_90 - .L_89)
	.align		4
.L_89:
        /*01d8*/ 	.word	index@(_ZN5flash16flash_fwd_kernelI23Flash_fwd_kernel_traitsILi96ELi128ELi64ELi4ELb0ELb0EN7cutlass10bfloat16_tE19Flash_kernel_traitsILi96ELi128ELi64ELi4ES3_EELb0ELb0ELb1ELb0ELb0ELb0ELb0ELb0EEEvNS_16Flash_fwd_paramsE)
        /*01dc*/ 	.word	0x00000070


	//----- nvinfo : EIATTR_REGCOUNT
	.align		4
.L_90:
        /*01e0*/ 	.byte	0x04, 0x2f
        /*01e2*/ 	.short	(.L_92 - .L_91)
	.align		4
.L_91:
        /*01e4*/ 	.word	index@(_ZN5flash16flash_fwd_kernelI23Flash_fwd_kernel_traitsILi96ELi128ELi64ELi4ELb0ELb0EN7cutlass10bfloat16_tE19Flash_kernel_traitsILi96ELi128ELi64ELi4ES3_EELb0ELb0ELb1ELb0ELb0ELb1ELb0ELb0EEEvNS_16Flash_fwd_paramsE)
        /*01e8*/ 	.word	0x000000ff


	//----- nvinfo : EIATTR_FRAME_SIZE
	.align		4
.L_92:
        /*01ec*/ 	.byte	0x04, 0x11
        /*01ee*/ 	.short	(.L_94 - .L_93)
	.align		4
.L_93:
        /*01f0*/ 	.word	index@(_ZN5flash16flash_fwd_kernelI23Flash_fwd_kernel_traitsILi96ELi128ELi64ELi4ELb0ELb0EN7cutlass10bfloat16_tE19Flash_kernel_traitsILi96ELi128ELi64ELi4ES3_EELb0ELb0ELb1ELb0ELb0ELb1ELb0ELb0EEEvNS_16Flash_fwd_paramsE)
        /*01f4*/ 	.word	0x00000050


	//----- nvinfo : EIATTR_REGCOUNT
	.align		4
.L_94:
        /*01f8*/ 	.byte	0x04, 0x2f
        /*01fa*/ 	.short	(.L_96 - .L_95)
	.align		4
.L_95:
        /*01fc*/ 	.word	index@(_ZN5flash16flash_fwd_kernelI23Flash_fwd_kernel_traitsILi96ELi128ELi64ELi4ELb0ELb0EN7cutlass10bfloat16_tE19Flash_kernel_traitsILi96ELi128ELi64ELi4ES3_EELb0ELb0ELb0ELb1ELb0ELb0ELb0ELb0EEEvNS_16Flash_fwd_paramsE)
        /*0200*/ 	.word	0x000000ff


	//----- nvinfo : EIATTR_FRAME_SIZE
	.align		4
.L_96:
        /*0204*/ 	.byte	0x04, 0x11
        /*0206*/ 	.short	(.L_98 - .L_97)
	.align		4
.L_97:
        /*0208*/ 	.word	index@(_ZN5flash16flash_fwd_kernelI23Flash_fwd_kernel_traitsILi96ELi128ELi64ELi4ELb0ELb0EN7cutlass10bfloat16_tE19Flash_kernel_traitsILi96ELi128ELi64ELi4ES3_EELb0ELb0ELb0ELb1ELb0ELb0ELb0ELb0EEEvNS_16Flash_fwd_paramsE)
        /*020c*/ 	.word	0x00000010


	//----- nvinfo : EIATTR_REGCOUNT
	.align		4
.L_98:
        /*0210*/ 	.byte	0x04, 0x2f
        /*0212*/ 	.short	(.L_100 - .L_99)
	.align		4
.L_99:
        /*0214*/ 	.word	index@(_ZN5flash16flash_fwd_kernelI23Flash_fwd_kernel_traitsILi96ELi128ELi64ELi4ELb0ELb0EN7cutlass10bfloat16_tE19Flash_kernel_traitsILi96ELi128ELi64ELi4ES3_EELb0ELb0ELb0ELb0ELb0ELb0ELb0ELb0EEEvNS_16Flash_fwd_paramsE)
        /*0218*/ 	.word	0x000000ff


	//----- nvinfo : EIATTR_FRAME_SIZE
	.align		4
.L_100:
        /*021c*/ 	.byte	0x04, 0x11
        /*021e*/ 	.short	(.L_102 - .L_101)
	.align		4
.L_101:
        /*0220*/ 	.word	index@(_ZN5flash16flash_fwd_kernelI23Flash_fwd_kernel_traitsILi96ELi128ELi64ELi4ELb0ELb0EN7cutlass10bfloat16_tE19Flash_kernel_traitsILi96ELi128ELi64ELi4ES3_EELb0ELb0ELb0ELb0ELb0ELb0ELb0ELb0EEEvNS_16Flash_fwd_paramsE)
        /*0224*/ 	.word	0x00000000


	//----- nvinfo : EIATTR_REGCOUNT
	.align		4
.L_102:
        /*0228*/ 	.byte	0x04, 0x2f
        /*022a*/ 	.short	(.L_104 - .L_103)
	.align		4
.L_103:
        /*022c*/ 	.word	index@(_ZN5flash16flash_fwd_kernelI23Flash_fwd_kernel_traitsILi96ELi128ELi64ELi4ELb0ELb0EN7cutlass10bfloat16_tE19Flash_kernel_traitsILi96ELi128ELi64ELi4ES3_EELb0ELb0ELb0ELb0ELb1ELb1ELb0ELb0EEEvNS_16Flash_fwd_paramsE)
        /*0230*/ 	.word	0x000000f8


	//----- nvinfo : EIATTR_FRAME_SIZE
	.align		4
.L_104:
        /*0234*/ 	.byte	0x04, 0x11
        /*0236*/ 	.short	(.L_106 - .L_105)
	.align		4
.L_105:
        /*0238*/ 	.word	index@(_ZN5flash16flash_fwd_kernelI23Flash_fwd_kernel_traitsILi96ELi128ELi64ELi4ELb0ELb0EN7cutlass10bfloat16_tE19Flash_kernel_traitsILi96ELi128ELi64ELi4ES3_EELb0ELb0ELb0ELb0ELb1ELb1ELb0ELb0EEEvNS_16Flash_fwd_paramsE)
        /*023c*/ 	.word	0x00000000


	//----- nvinfo : EIATTR_REGCOUNT
	.align		4
.L_106:
        /*0240*/ 	.byte	0x04, 0x2f
        /*0242*/ 	.short	(.L_108 - .L_107)
	.align		4
.L_107:
        /*0244*/ 	.word	index@(_ZN5flash16flash_fwd_kernelI23Flash_fwd_kernel_traitsILi96ELi128ELi64ELi4ELb0ELb0EN7cutlass10bfloat16_tE19Flash_kernel_traitsILi96ELi128ELi64ELi4ES3_EELb0ELb0ELb0ELb0ELb0ELb1ELb0ELb0EEEvNS_16Flash_fwd_paramsE)
        /*0248*/ 	.word	0x000000ff


	//----- nvinfo : EIATTR_FRAME_SIZE
	.align		4
.L_108:
        /*024c*/ 	.byte	0x04, 0x11
        /*024e*/ 	.short	(.L_110 - .L_109)
	.align		4
.L_109:
        /*0250*/ 	.word	index@(_ZN5flash16flash_fwd_kernelI23Flash_fwd_kernel_traitsILi96ELi128ELi64ELi4ELb0ELb0EN7cutlass10bfloat16_tE19Flash_kernel_traitsILi96ELi128ELi64ELi4ES3_EELb0ELb0ELb0ELb0ELb0ELb1ELb0ELb0EEEvNS_16Flash_fwd_paramsE)
        /*0254*/ 	.word	0x00000000


	//----- nvinfo : EIATTR_MIN_STACK_SIZE
	.align		4
.L_110:
        /*0258*/ 	.byte	0x04, 0x12
        /*025a*/ 	.short	(.L_112 - .L_111)
	.align		4
.L_111:
        /*025c*/ 	.word	index@(_ZN5flash16flash_fwd_kernelI23Flash_fwd_kernel_traitsILi96ELi128ELi64ELi4ELb0ELb0EN7cutlass10bfloat16_tE19Flash_kernel_traitsILi96ELi128ELi64ELi4ES3_EELb0ELb0ELb0ELb0ELb0ELb1ELb0ELb0EEEvNS_16Flash_fwd_paramsE)
        /*0260*/ 	.word	0x00000000


	//----- nvinfo : EIATTR_MIN_STACK_SIZE
	.align		4
.L_112:
        /*0264*/ 	.byte	0x04, 0x12
        /*0266*/ 	.short	(.L_114 - .L_113)
	.align		4
.L_113:
        /*0268*/ 	.word	index@(_ZN5flash16flash_fwd_kernelI23Flash_fwd_kernel_traitsILi96ELi128ELi64ELi4ELb0ELb0EN7cutlass10bfloat16_tE19Flash_kernel_traitsILi96ELi128ELi64ELi4ES3_EELb0ELb0ELb0ELb0ELb1ELb1ELb0ELb0EEEvNS_16Flash_fwd_paramsE)
        /*026c*/ 	.word	0x00000000


	//----- nvinfo : EIATTR_MIN_STACK_SIZE
	.align		4
.L_114:
        /*0270*/ 	.byte	0x04, 0x12
        /*0272*/ 	.short	(.L_116 - .L_115)
	.align		4
.L_115:
        /*0274*/ 	.word	index@(_ZN5flash16flash_fwd_kernelI23Flash_fwd_kernel_traitsILi96ELi128ELi64ELi4ELb0ELb0EN7cutlass10bfloat16_tE19Flash_kernel_traitsILi96ELi128ELi64ELi4ES3_EELb0ELb0ELb0ELb0ELb0ELb0ELb0ELb0EEEvNS_16Flash_fwd_paramsE)
        /*0278*/ 	.word	0x00000000


	//----- nvinfo : EIATTR_MIN_STACK_SIZE
	.align		4
.L_116:
        /*027c*/ 	.byte	0x04, 0x12
        /*027e*/ 	.short	(.L_118 - .L_117)
	.align		4
.L_117:
        /*0280*/ 	.word	index@(_ZN5flash16flash_fwd_kernelI23Flash_fwd_kernel_traitsILi96ELi128ELi64ELi4ELb0ELb0EN7cutlass10bfloat16_tE19Flash_kernel_traitsILi96ELi128ELi64ELi4ES3_EELb0ELb0ELb0ELb1ELb0ELb0ELb0ELb0EEEvNS_16Flash_fwd_paramsE)
        /*0284*/ 	.word	0x00000010


	//----- nvinfo : EIATTR_MIN_STACK_SIZE
	.align		4
.L_118:
        /*0288*/ 	.byte	0x04, 0x12
        /*028a*/ 	.short	(.L_120 - .L_119)
	.align		4
.L_119:
        /*028c*/ 	.word	index@(_ZN5flash16flash_fwd_kernelI23Flash_fwd_kernel_traitsILi96ELi128ELi64ELi4ELb0ELb0EN7cutlass10bfloat16_tE19Flash_kernel_traitsILi96ELi128ELi64ELi4ES3_EELb0ELb0ELb1ELb0ELb0ELb1ELb0ELb0EEEvNS_16Flash_fwd_paramsE)
        /*0290*/ 	.word	0x00000050


	//----- nvinfo : EIATTR_MIN_STACK_SIZE
	.align		4
.L_120:
        /*0294*/ 	.byte	0x04, 0x12
        /*0296*/ 	.short	(.L_122 - .L_121)
	.align		4
.L_121:
        /*0298*/ 	.word	index@(_ZN5flash16flash_fwd_kernelI23Flash_fwd_kernel_traitsILi96ELi128ELi64ELi4ELb0ELb0EN7cutlass10bfloat16_tE19Flash_kernel_traitsILi96ELi128ELi64ELi4ES3_EELb0ELb0ELb1ELb0ELb0ELb0ELb0ELb0EEEvNS_16Flash_fwd_paramsE)
        /*029c*/ 	.word	0x00000070


	//----- nvinfo : EIATTR_MIN_STACK_SIZE
	.align		4
.L_122:
        /*02a0*/ 	.byte	0x04, 0x12
        /*02a2*/ 	.short	(.L_124 - .L_123)
	.align		4
.L_123:
        /*02a4*/ 	.word	index@(_ZN5flash16flash_fwd_kernelI23Flash_fwd_kernel_traitsILi96ELi128ELi64ELi4ELb0ELb0EN7cutlass10bfloat16_tE19Flash_kernel_traitsILi96ELi128ELi64ELi4ES3_EELb0ELb0ELb1ELb1ELb0ELb0ELb0ELb0EEEvNS_16Flash_fwd_paramsE)
        /*02a8*/ 	.word	0x00000060


	//----- nvinfo : EIATTR_MIN_STACK_SIZE
	.align		4
.L_124:
        /*02ac*/ 	.byte	0x04, 0x12
        /*02ae*/ 	.short	(.L_126 - .L_125)
	.align		4
.L_125:
        /*02b0*/ 	.word	index@(_ZN5flash16flash_fwd_kernelI23Flash_fwd_kernel_traitsILi96ELi128ELi64ELi4ELb0ELb0EN7cutlass10bfloat16_tE19Flash_kernel_traitsILi96ELi128ELi64ELi4ES3_EELb1ELb0ELb0ELb0ELb0ELb1ELb0ELb0EEEvNS_16Flash_fwd_paramsE)
        /*02b4*/ 	.word	0x00000040


	//----- nvinfo : EIATTR_MIN_STACK_SIZE
	.align		4
.L_126:
        /*02b8*/ 	.byte	0x04, 0x12
        /*02ba*/ 	.short	(.L_128 - .L_127)
	.align		4
.L_127:
        /*02bc*/ 	.word	index@(_ZN5flash16flash_fwd_kernelI23Flash_fwd_kernel_traitsILi96ELi128ELi64ELi4ELb0ELb0EN7cutlass10bfloat16_tE19Flash_kernel_traitsILi96ELi128ELi64ELi4ES3_EELb0ELb0ELb0ELb0ELb0ELb1ELb1ELb0EEEvNS_16Flash_fwd_paramsE)
        /*02c0*/ 	.word	0x00000038


	//----- nvinfo : EIATTR_MIN_STACK_SIZE
	.align		4
.L_128:
        /*02c4*/ 	.byte	0x04, 0x12
        /*02c6*/ 	.short	(.L_130 - .L_129)
	.align		4
.L_129:
        /*02c8*/ 	.word	index@(_ZN5flash16flash_fwd_kernelI23Flash_fwd_kernel_traitsILi96ELi128ELi64ELi4ELb0ELb0EN7cutlass10bfloat16_tE19Flash_kernel_traitsILi96ELi128ELi64ELi4ES3_EELb1ELb0ELb0ELb0ELb0ELb0ELb0ELb0EEEvNS_16Flash_fwd_paramsE)
        /*02cc*/ 	.word	0x00000080


	//----- nvinfo : EIATTR_MIN_STACK_SIZE
	.align		4
.L_130:
        /*02d0*/ 	.byte	0x04, 0x12
        /*02d2*/ 	.short	(.L_132 - .L_131)
	.align		4
.L_131:
        /*02d4*/ 	.word	index@(_ZN5flash16flash_fwd_kernelI23Flash_fwd_kernel_traitsILi96ELi128ELi64ELi4ELb0ELb0EN7cutlass10bfloat16_tE19Flash_kernel_traitsILi96ELi128ELi64ELi4ES3_EELb1ELb0ELb1ELb0ELb0ELb0ELb0ELb0EEEvNS_16Flash_fwd_paramsE)
        /*02d8*/ 	.word	0x000000a8


	//----- nvinfo : EIATTR_MIN_STACK_SIZE
	.align		4
.L_132:
        /*02dc*/ 	.byte	0x04, 0x12
        /*02de*/ 	.short	(.L_134 - .L_133)
	.align		4
.L_133:
        /*02e0*/ 	.word	index@(_ZN5flash16flash_fwd_kernelI23Flash_fwd_kernel_traitsILi96ELi128ELi64ELi4ELb0ELb0EN7cutlass10bfloat16_tE19Flash_kernel_traitsILi96ELi128ELi64ELi4ES3_EELb1ELb0ELb0ELb0ELb1ELb1ELb0ELb0EEEvNS_16Flash_fwd_paramsE)
        /*02e4*/ 	.word	0x00000040


	//----- nvinfo : EIATTR_MIN_STACK_SIZE
	.align		4
.L_134:
        /*02e8*/ 	.byte	0x04, 0x12
        /*02ea*/ 	.short	(.L_136 - .L_135)
	.align		4
.L_135:
        /*02ec*/ 	.word	index@(_ZN5flash16flash_fwd_kernelI23Flash_fwd_kernel_traitsILi96ELi128ELi64ELi4ELb0ELb0EN7cutlass10bfloat16_tE19Flash_kernel_traitsILi96ELi128ELi64ELi4ES3_EELb0ELb0ELb0ELb0ELb1ELb1ELb1ELb0EEEvNS_16Flash_fwd_paramsE)
        /*02f0*/ 	.word	0x00000000


	//----- nvinfo : EIATTR_MIN_STACK_SIZE
	.align		4
.L_136:
        /*02f4*/ 	.byte	0x04, 0x12
        /*02f6*/ 	.short	(.L_138 - .L_137)
	.align		4
.L_137:
        /*02f8*/ 	.word	index@(_ZN5flash16flash_fwd_kernelI23Flash_fwd_kernel_traitsILi96ELi128ELi64ELi4ELb0ELb0EN7cutlass10bfloat16_tE19Flash_kernel_traitsILi96ELi128ELi64ELi4ES3_EELb1ELb0ELb0ELb1ELb0ELb0ELb0ELb0EEEvNS_16Flash_fwd_paramsE)
        /*02fc*/ 	.word	0x00000098


	//----- nvinfo : EIATTR_MIN_STACK_SIZE
	.align		4
.L_138:
        /*0300*/ 	.byte	0x04, 0x12
        /*0302*/ 	.short	(.L_140 - .L_139)
	.align		4
.L_139:
        /*0304*/ 	.word	index@(_ZN5flash16flash_fwd_kernelI23Flash_fwd_kernel_traitsILi96ELi128ELi64ELi4ELb0ELb0EN7cutlass10bfloat16_tE19Flash_kernel_traitsILi96ELi128ELi64ELi4ES3_EELb1ELb0ELb0ELb0ELb0ELb0ELb0ELb1EEEvNS_16Flash_fwd_paramsE)
        /*0308*/ 	.word	0x000001a0


	//----- nvinfo : EIATTR_MIN_STACK_SIZE
	.align		4
.L_140:
        /*030c*/ 	.byte	0x04, 0x12
        /*030e*/ 	.short	(.L_142 - .L_141)
	.align		4
.L_141:
        /*0310*/ 	.word	index@(_ZN5flash16flash_fwd_kernelI23Flash_fwd_kernel_traitsILi96ELi128ELi64ELi4ELb0ELb0EN7cutlass10bfloat16_tE19Flash_kernel_traitsILi96ELi128ELi64ELi4ES3_EELb0ELb0ELb0ELb0ELb0ELb0ELb1ELb0EEEvNS_16Flash_fwd_paramsE)
        /*0314*/ 	.word	0x00000038


	//----- nvinfo : EIATTR_MIN_STACK_SIZE
	.align		4
.L_142:
        /*0318*/ 	.byte	0x04, 0x12
        /*031a*/ 	.short	(.L_144 - .L_143)
	.align		4
.L_143:
        /*031c*/ 	.word	index@(_ZN5flash16flash_fwd_kernelI23Flash_fwd_kernel_traitsILi96ELi128ELi64ELi4ELb0ELb0EN7cutlass10bfloat16_tE19Flash_kernel_traitsILi96ELi128ELi64ELi4ES3_EELb1ELb0ELb0ELb1ELb0ELb0ELb0ELb1EEEvNS_16Flash_fwd_paramsE)
        /*0320*/ 	.word	0x00000160


	//----- nvinfo : EIATTR_MIN_STACK_SIZE
	.align		4
.L_144:
        /*0324*/ 	.byte	0x04, 0x12
        /*0326*/ 	.short	(.L_146 - .L_145)
	.align		4
.L_145:
        /*0328*/ 	.word	index@(_ZN5flash16flash_fwd_kernelI23Flash_fwd_kernel_traitsILi96ELi128ELi64ELi4ELb0ELb0EN7cutlass10bfloat16_tE19Flash_kernel_traitsILi96ELi128ELi64ELi4ES3_EELb0ELb0ELb0ELb1ELb0ELb0ELb1ELb0EEEvNS_16Flash_fwd_paramsE)
        /*032c*/ 	.word	0x00000060


	//----- nvinfo : EIATTR_MIN_STACK_SIZE
	.align		4
.L_146:
        /*0330*/ 	.byte	0x04, 0x12
        /*0332*/ 	.short	(.L_148 - .L_147)
	.align		4
.L_147:
        /*0334*/ 	.word	index@(_ZN5flash16flash_fwd_kernelI23Flash_fwd_kernel_traitsILi96ELi128ELi64ELi4ELb0ELb0EN7cutlass10bfloat16_tE19Flash_kernel_traitsILi96ELi128ELi64ELi4ES3_EELb1ELb0ELb1ELb0ELb0ELb1ELb0ELb0EEEvNS_16Flash_fwd_paramsE)
        /*0338*/ 	.word	0x00000070


	//----- nvinfo : EIATTR_MIN_STACK_SIZE
	.align		4
.L_148:
        /*033c*/ 	.byte	0x04, 0x12
        /*033e*/ 	.short	(.L_150 - .L_149)
	.align		4
.L_149:
        /*0340*/ 	.word	index@(_ZN5flash16flash_fwd_kernelI23Flash_fwd_kernel_traitsILi96ELi128ELi64ELi4ELb0ELb0EN7cutlass10bfloat16_tE19Flash_kernel_traitsILi96ELi128ELi64ELi4ES3_EELb0ELb0ELb1ELb0ELb0ELb1ELb1ELb0EEEvNS_16Flash_fwd_paramsE)
        /*0344*/ 	.word	0x00000058


	//----- nvinfo : EIATTR_MIN_STACK_SIZE
	.align		4
.L_150:
        /*0348*/ 	.byte	0x04, 0x12
        /*034a*/ 	.short	(.L_152 - .L_151)
	.align		4
.L_151:
        /*034c*/ 	.word	index@(_ZN5flash16flash_fwd_kernelI23Flash_fwd_kernel_traitsILi96ELi128ELi64ELi4ELb0ELb0EN7cutlass10bfloat16_tE19Flash_kernel_traitsILi96ELi128ELi64ELi4ES3_EELb1ELb0ELb1ELb1ELb0ELb0ELb0ELb0EEEvNS_16Flash_fwd_paramsE)
        /*0350*/ 	.word	0x000000b8


	//----- nvinfo : EIATTR_MIN_STACK_SIZE
	.align		4
.L_152:
        /*0354*/ 	.byte	0x04, 0x12
        /*0356*/ 	.short	(.L_154 - .L_153)
	.align		4
.L_153:
        /*0358*/ 	.word	index@(_ZN5flash16flash_fwd_kernelI23Flash_fwd_kernel_traitsILi96ELi128ELi64ELi4ELb0ELb0EN7cutlass10bfloat16_tE19Flash_kernel_traitsILi96ELi128ELi64ELi4ES3_EELb1ELb0ELb1ELb0ELb0ELb0ELb0ELb1EEEvNS_16Flash_fwd_paramsE)
        /*035c*/ 	.word	0x00000230


	//----- nvinfo : EIATTR_MIN_STACK_SIZE
	.align		4
.L_154:
        /*0360*/ 	.byte	0x04, 0x12
        /*0362*/ 	.short	(.L_156 - .L_155)
	.align		4
.L_155:
        /*0364*/ 	.word	index@(_ZN5flash16flash_fwd_kernelI23Flash_fwd_kernel_traitsILi96ELi128ELi64ELi4ELb0ELb0EN7cutlass10bfloat16_tE19Flash_kernel_traitsILi96ELi128ELi64ELi4ES3_EELb0ELb0ELb1ELb0ELb0ELb0ELb1ELb0EEEvNS_16Flash_fwd_paramsE)
        /*0368*/ 	.word	0x00000058


	//----- nvinfo : EIATTR_MIN_STACK_SIZE
	.align		4
.L_156:
        /*036c*/ 	.byte	0x04, 0x12
        /*036e*/ 	.short	(.L_158 - .L_157)
	.align		4
.L_157:
        /*0370*/ 	.word	index@(_ZN5flash16flash_fwd_kernelI23Flash_fwd_kernel_traitsILi96ELi128ELi64ELi4ELb0ELb0EN7cutlass10bfloat16_tE19Flash_kernel_traitsILi96ELi128ELi64ELi4ES3_EELb1ELb0ELb1ELb1ELb0ELb0ELb0ELb1EEEvNS_16Flash_fwd_paramsE)
        /*0374*/ 	.word	0x00000228


	//----- nvinfo : EIATTR_MIN_STACK_SIZE
	.align		4
.L_158:
        /*0378*/ 	.byte	0x04, 0x12
        /*037a*/ 	.short	(.L_160 - .L_159)
	.align		4
.L_159:
        /*037c*/ 	.word	index@(_ZN5flash16flash_fwd_kernelI23Flash_fwd_kernel_traitsILi96ELi128ELi64ELi4ELb0ELb0EN7cutlass10bfloat16_tE19Flash_kernel_traitsILi96ELi128ELi64ELi4ES3_EELb0ELb0ELb1ELb1ELb0ELb0ELb1ELb0EEEvNS_16Flash_fwd_paramsE)
        /*0380*/ 	.word	0x00000060
.L_160:


//--------------------- .nv.compat                --------------------------
	.section	.nv.compat,"",@"SHT_CUDA_COMPAT_INFO"
	.align	4
        /*0000*/ 	.byte	0x02, 0x09, 0x01, 0x00, 0x02, 0x02, 0x01, 0x00, 0x02, 0x05, 0x05, 0x00, 0x03, 0x07, 0x01, 0x01
        /*0010*/ 	.byte	0x02, 0x03, 0x00, 0x00, 0x02, 0x06, 0x01, 0x00, 0x04, 0x0b, 0x08, 0x00, 0x01, 0x00, 0x00, 0x00
        /*0020*/ 	.byte	0x00, 0x00, 0x00, 0x00


//--------------------- .nv.info._ZN5flash16flash_fwd_kernelI23Flash_fwd_kernel_traitsILi96ELi128ELi64ELi4ELb0ELb0EN7cutlass10bfloat16_tE19Flash_kernel_traitsILi96ELi128ELi64ELi4ES3_EELb0ELb0ELb0ELb0ELb0ELb1ELb0ELb0EEEvNS_16Flash_fwd_paramsE --------------------------
	.section	.nv.info._ZN5flash16flash_fwd_kernelI23Flash_fwd_kernel_traitsILi96ELi128ELi64ELi4ELb0ELb0EN7cutlass10bfloat16_tE19Flash_kernel_traitsILi96ELi128ELi64ELi4ES3_EELb0ELb0ELb0ELb0ELb0ELb1ELb0ELb0EEEvNS_16Flash_fwd_paramsE,"",@"SHT_CUDA_INFO"
	.sectionflags	@""
	.align	4


	//----- nvinfo : EIATTR_CUDA_API_VERSION
	.align		4
        /*0000*/ 	.byte	0x04, 0x37
        /*0002*/ 	.short	(.L_162 - .L_161)
.L_161:
        /*0004*/ 	.word	0x00000082


	//----- nvinfo : EIATTR_KPARAM_INFO
	.align		4
.L_162:
        /*0008*/ 	.byte	0x04, 0x17
        /*000a*/ 	.short	(.L_164 - .L_163)
.L_163:
        /*000c*/ 	.word	0x00000000
        /*0010*/ 	.short	0x0000
        /*0012*/ 	.short	0x0000
        /*0014*/ 	.byte	0x00, 0xf0, 0x41, 0x07


	//----- nvinfo : EIATTR_SPARSE_MMA_MASK
	.align		4
.L_164:
        /*0018*/ 	.byte	0x03, 0x50
        /*001a*/ 	.short	0x0000


	//----- nvinfo : EIATTR_MAXREG_COUNT
	.align		4
        /*001c*/ 	.byte	0x03, 0x1b
        /*001e*/ 	.short	0x00ff


	//----- nvinfo : EIATTR_NUM_BARRIERS
	.align		4
        /*0020*/ 	.byte	0x02, 0x4c
        /*0022*/ 	.byte	0x01
	.zero		1


	//----- nvinfo : EIATTR_MERCURY_ISA_VERSION
	.align		4
        /*0024*/ 	.byte	0x03, 0x5f
        /*0026*/ 	.short	0x0101


	//----- nvinfo : EIATTR_COOP_GROUP_MASK_REGIDS
	.align		4
        /*0028*/ 	.byte	0x04, 0x29
        /*002a*/ 	.short	(.L_166 - .L_165)


	//   ....[0]....
.L_165:
        /*002c*/ 	.word	0xffffffff


	//   ....[1]....
        /*0030*/ 	.word	0xffffffff


	//   ....[2]....
        /*0034*/ 	.word	0xffffffff


	//   ....[3]....
        /*0038*/ 	.word	0xffffffff


	//   ....[4]....
        /*003c*/ 	.word	0xffffffff


	//   ....[5]....
        /*0040*/ 	.word	0xffffffff


	//   ....[6]....
        /*0044*/ 	.word	0xffffffff


	//   ....[7]....
        /*0048*/ 	.word	0xffffffff


	//   ....[8]....
        /*004c*/ 	.word	0xffffffff


	//   ....[9]....
        /*0050*/ 	.word	0xffffffff


	//   ....[10]....
        /*0054*/ 	.word	0xffffffff


	//   ....[11]....
        /*0058*/ 	.word	0xffffffff


	//   ....[12]....
        /*005c*/ 	.word	0xffffffff


	//   ....[13]....
        /*0060*/ 	.word	0xffffffff


	//   ....[14]....
        /*0064*/ 	.word	0xffffffff


	//   ....[15]....
        /*0068*/ 	.word	0xffffffff


	//   ....[16]....
        /*006c*/ 	.word	0xffffffff


	//   ....[17]....
        /*0070*/ 	.word	0xffffffff


	//   ....[18]....
        /*0074*/ 	.word	0xffffffff


	//   ....[19]....
        /*0078*/ 	.word	0xffffffff


	//   ....[20]....
        /*007c*/ 	.word	0xffffffff


	//   ....[21]....
        /*0080*/ 	.word	0xffffffff


	//   ....[22]....
        /*0084*/ 	.word	0xffffffff


	//   ....[23]....
        /*0088*/ 	.word	0xffffffff


	//----- nvinfo : EIATTR_COOP_GROUP_INSTR_OFFSETS
	.align		4
.L_166:
        /*008c*/ 	.byte	0x04, 0x28
        /*008e*/ 	.short	(.L_168 - .L_167)


	//   ....[0]....
.L_167:
        /*0090*/ 	.word	0x00002fe0


	//   ....[1]....
        /*0094*/ 	.word	0x00003030


	//   ....[2]....
        /*0098*/ 	.word	0x000030f0


	//   ....[3]....
        /*009c*/ 	.word	0x00003120


	//   ....[4]....
        /*00a0*/ 	.word	0x00003150


	//   ....[5]....
        /*00a4*/ 	.word	0x00003220


	//   ....[6]....
        /*00a8*/ 	.word	0x000032d0


	//   ....[7]....
        /*00ac*/ 	.word	0x00003370


	//   ....[8]....
        /*00b0*/ 	.word	0x00005740


	//   ....[9]....
        /*00b4*/ 	.word	0x00005780


	//   ....[10]....
        /*00b8*/ 	.word	0x000057d0


	//   ....[11]....
        /*00bc*/ 	.word	0x000057f0


	//   ....[12]....
        /*00c0*/ 	.word	0x00005840


	//   ....[13]....
        /*00c4*/ 	.word	0x00005850


	//   ....[14]....
        /*00c8*/ 	.word	0x00005860


	//   ....[15]....
        /*00cc*/ 	.word	0x00005870


	//   ....[16]....
        /*00d0*/ 	.word	0x00007660


	//   ....[17]....
        /*00d4*/ 	.word	0x000076a0


	//   ....[18]....
        /*00d8*/ 	.word	0x000076b0


	//   ....[19]....
        /*00dc*/ 	.word	0x000076c0


	//   ....[20]....
        /*00e0*/ 	.word	0x00007730


	//   ....[21]....
        /*00e4*/ 	.word	0x00007750


	//   ....[22]....
        /*00e8*/ 	.word	0x00007770


	//   ....[23]....
        /*00ec*/ 	.word	0x00007780


	//----- nvinfo : EIATTR_VRC_CTA_INIT_COUNT
	.align		4
.L_168:
        /*00f0*/ 	.byte	0x02, 0x4a
	.zero		1
	.zero		1


	//----- nvinfo : EIATTR_EXIT_INSTR_OFFSETS
	.align		4
        /*00f4*/ 	.byte	0x04, 0x1c
        /*00f6*/ 	.short	(.L_170 - .L_169)


	//   ....[0]....
.L_169:
        /*00f8*/ 	.word	0x000003a0


	//   ....[1]....
        /*00fc*/ 	.word	0x00000e70


	//   ....[2]....
        /*0100*/ 	.word	0x00000f00


	//   ....[3]....
        /*0104*/ 	.word	0x00009150


	//   ....[4]....
        /*0108*/ 	.word	0x00009250


	//----- nvinfo : EIATTR_CRS_STACK_SIZE
	.align		4
.L_170:
        /*010c*/ 	.byte	0x04, 0x1e
        /*010e*/ 	.short	(.L_172 - .L_171)
.L_171:
        /*0110*/ 	.word	0x00000000


	//----- nvinfo : EIATTR_CBANK_PARAM_SIZE
	.align		4
.L_172:
        /*0114*/ 	.byte	0x03, 0x19
        /*0116*/ 	.short	0x01d0


	//----- nvinfo : EIATTR_PARAM_CBANK
	.align		4
        /*0118*/ 	.byte	0x04, 0x0a
        /*011a*/ 	.short	(.L_174 - .L_173)
	.align		4
.L_173:
        /*011c*/ 	.word	index@(.nv.constant0._ZN5flash16flash_fwd_kernelI23Flash_fwd_kernel_traitsILi96ELi128ELi64ELi4ELb0ELb0EN7cutlass10bfloat16_tE19Flash_kernel_traitsILi96ELi128ELi64ELi4ES3_EELb0ELb0ELb0ELb0ELb0ELb1ELb0ELb0EEEvNS_16Flash_fwd_paramsE)
        /*0120*/ 	.short	0x0380
        /*0122*/ 	.short	0x01d0


	//----- nvinfo : EIATTR_SW_WAR
	.align		4
.L_174:
        /*0124*/ 	.byte	0x04, 0x36
        /*0126*/ 	.short	(.L_176 - .L_175)
.L_175:
        /*0128*/ 	.word	0x00000008
.L_176:


//--------------------- .nv.info._ZN5flash16flash_fwd_kernelI23Flash_fwd_kernel_traitsILi96ELi128ELi64ELi4ELb0ELb0EN7cutlass10bfloat16_tE19Flash_kernel_traitsILi96ELi128ELi64ELi4ES3_EELb0ELb0ELb0ELb0ELb1ELb1ELb0ELb0EEEvNS_16Flash_fwd_paramsE --------------------------
	.section	.nv.info._ZN5flash16flash_fwd_kernelI23Flash_fwd_kernel_traitsILi96ELi128ELi64ELi4ELb0ELb0EN7cutlass10bfloat16_tE19Flash_kernel_traitsILi96ELi128ELi64ELi4ES3_EELb0ELb0ELb0ELb0ELb1ELb1ELb0ELb0EEEvNS_16Flash_fwd_paramsE,"",@"SHT_CUDA_INFO"
	.sectionflags	@""
	.align	4


	//----- nvinfo : EIATTR_CUDA_API_VERSION
	.align		4
        /*0000*/ 	.byte	0x04, 0x37
        /*0002*/ 	.short	(.L_178 - .L_177)
.L_177:
        /*0004*/ 	.word	0x00000082


	//----- nvinfo : EIATTR_KPARAM_INFO
	.align		4
.L_178:
        /*0008*/ 	.byte	0x04, 0x17
        /*000a*/ 	.short	(.L_180 - .L_179)
.L_179:
        /*000c*/ 	.word	0x00000000
        /*0010*/ 	.short	0x0000
        /*0012*/ 	.short	0x0000
        /*0014*/ 	.byte	0x00, 0xf0, 0x41, 0x07


	//----- nvinfo : EIATTR_SPARSE_MMA_MASK
	.align		4
.L_180:
        /*0018*/ 	.byte	0x03, 0x50
        /*001a*/ 	.short	0x0000


	//----- nvinfo : EIATTR_MAXREG_COUNT
	.align		4
        /*001c*/ 	.byte	0x03, 0x1b
        /*001e*/ 	.short	0x00ff


	//----- nvinfo : EIATTR_NUM_BARRIERS
	.align		4
        /*0020*/ 	.byte	0x02, 0x4c
        /*0022*/ 	.byte	0x01
	.zero		1


	//----- nvinfo : EIATTR_MERCURY_ISA_VERSION
	.align		4
        /*0024*/ 	.byte	0x03, 0x5f
        /*0026*/ 	.short	0x0101


	//----- nvinfo : EIATTR_COOP_GROUP_MASK_REGIDS
	.align		4
        /*0028*/ 	.byte	0x04, 0x29
        /*002a*/ 	.short	(.L_182 - .L_181)


	//   ....[0]....
.L_181:
        /*002c*/ 	.word	0xffffffff


	//   ....[1]....
        /*0030*/ 	.word	0xffffffff


	//   ....[2]....
        /*0034*/ 	.word	0xffffffff


	//   ....[3]....
        /*0038*/ 	.word	0xffffffff


	//   ....[4]....
        /*003c*/ 	.word	0xffffffff


	//   ....[5]....
        /*0040*/ 	.word	0xffffffff


	//   ....[6]....
        /*0044*/ 	.word	0xffffffff


	//   ....[7]....
        /*0048*/ 	.word	0xffffffff


	//   ....[8]....
        /*004c*/ 	.word	0xffffffff


	//   ....[9]....
        /*0050*/ 	.word	0xffffffff


	//   ....[10]....
        /*0054*/ 	.word	0xffffffff


	//   ....[11]....
        /*0058*/ 	.word	0xffffffff


	//   ....[12]....
        /*005c*/ 	.word	0xffffffff


	//   ....[13]....
        /*0060*/ 	.word	0xffffffff


	//   ....[14]....
        /*0064*/ 	.word	0xffffffff


	//   ....[15]....
        /*0068*/ 	.word	0xffffffff


	//   ....[16]....
        /*006c*/ 	.word	0xffffffff


	//   ....[17]....
        /*0070*/ 	.word	0xffffffff


	//   ....[18]....
        /*0074*/ 	.word	0xffffffff


	//   ....[19]....
        /*0078*/ 	.word	0xffffffff


	//   ....[20]....
        /*007c*/ 	.word	0xffffffff


	//   ....[21]....
        /*0080*/ 	.word	0xffffffff


	//   ....[22]....
        /*0084*/ 	.word	0xffffffff


	//   ....[23]....
        /*0088*/ 	.word	0xffffffff


	//----- nvinfo : EIATTR_COOP_GROUP_INSTR_OFFSETS
	.align		4
.L_182:
        /*008c*/ 	.byte	0x04, 0x28
        /*008e*/ 	.short	(.L_184 - .L_183)


	//   ....[0]....
.L_183:
        /*0090*/ 	.word	0x000018c0


	//   ....[1]....
        /*0094*/ 	.word	0x00001920


	//   ....[2]....
        /*0098*/ 	.word	0x000019f0


	//   ....[3]....
        /*009c*/ 	.word	0x00001a20


	//   ....[4]....
        /*00a0*/ 	.word	0x00001a40


	//   ....[5]....
        /*00a4*/ 	.word	0x00001b20


	//   ....[6]....
        /*00a8*/ 	.word	0x00001b50


	//   ....[7]....
        /*00ac*/ 	.word	0x00001cd0


	//   ....[8]....
        /*00b0*/ 	.word	0x00003e70


	//   ....[9]....
        /*00b4*/ 	.word	0x00003ef0


	//   ....[10]....
        /*00b8*/ 	.word	0x00003f10


	//   ....[11]....
        /*00bc*/ 	.word	0x00003f20


	//   ....[12]....
        /*00c0*/ 	.word	0x00003f40


	//   ....[13]....
        /*00c4*/ 	.word	0x00003f70


	//   ....[14]....
        /*00c8*/ 	.word	0x00003f90


	//   ....[15]....
        /*00cc*/ 	.word	0x00003fa0


	//   ....[16]....
        /*00d0*/ 	.word	0x00005d60


	//   ....[17]....
        /*00d4*/ 	.word	0x00005d90


	//   ....[18]....
        /*00d8*/ 	.word	0x00005da0


	//   ....[19]....
        /*00dc*/ 	.word	0x00005dc0


	//   ....[20]....
        /*00e0*/ 	.word	0x00005e20


	//   ....[21]....
        /*00e4*/ 	.word	0x00005e40


	//   ....[22]....
        /*00e8*/ 	.word	0x00005e60


	//   ....[23]....
        /*00ec*/ 	.word	0x00005e70


	//----- nvinfo : EIATTR_VRC_CTA_INIT_COUNT
	.align		4
.L_184:
        /*00f0*/ 	.byte	0x02, 0x4a
	.zero		1
	.zero		1


	//----- nvinfo : EIATTR_EXIT_INSTR_OFFSETS
	.align		4
        /*00f4*/ 	.byte	0x04, 0x1c
        /*00f6*/ 	.short	(.L_186 - .L_185)


	//   ....[0]....
.L_185:
        /*00f8*/ 	.word	0x00000140


	//   ....[1]....
        /*00fc*/ 	.word	0x00007590


	//----- nvinfo : EIATTR_CRS_STACK_SIZE
	.align		4
.L_186:
        /*0100*/ 	.byte	0x04, 0x1e
        /*0102*/ 	.short	(.L_188 - .L_187)
.L_187:
        /*0104*/ 	.word	0x00000000


	//----- nvinfo : EIATTR_CBANK_PARAM_SIZE
	.align		4
.L_188:
        /*0108*/ 	.byte	0x03, 0x19
        /*010a*/ 	.short	0x01d0


	//----- nvinfo : EIATTR_PARAM_CBANK
	.align		4
        /*010c*/ 	.byte	0x04, 0x0a
        /*010e*/ 	.short	(.L_190 - .L_189)
	.align		4
.L_189:
        /*0110*/ 	.word	index@(.nv.constant0._ZN5flash16flash_fwd_kernelI23Flash_fwd_kernel_traitsILi96ELi128ELi64ELi4ELb0ELb0EN7cutlass10bfloat16_tE19Flash_kernel_traitsILi96ELi128ELi64ELi4ES3_EELb0ELb0ELb0ELb0ELb1ELb1ELb0ELb0EEEvNS_16Flash_fwd_paramsE)
        /*0114*/ 	.short	0x0380
        /*0116*/ 	.short	0x01d0


	//----- nvinfo : EIATTR_SW_WAR
	.align		4
.L_190:
        /*0118*/ 	.byte	0x04, 0x36
        /*011a*/ 	.short	(.L_192 - .L_191)
.L_191:
        /*011c*/ 	.word	0x00000008
.L_192:


//--------------------- .nv.info._ZN5flash16flash_fwd_kernelI23Flash_fwd_kernel_traitsILi96ELi128ELi64ELi4ELb0ELb0EN7cutlass10bfloat16_tE19Flash_kernel_traitsILi96ELi128ELi64ELi4ES3_EELb0ELb0ELb0ELb0ELb0ELb0ELb0ELb0EEEvNS_16Flash_fwd_paramsE --------------------------
	.section	.nv.info._ZN5flash16flash_fwd_kernelI23Flash_fwd_kernel_traitsILi96ELi128ELi64ELi4ELb0ELb0EN7cutlass10bfloat16_tE19Flash_kernel_traitsILi96ELi128ELi64ELi4ES3_EELb0ELb0ELb0ELb0ELb0ELb0ELb0ELb0EEEvNS_16Flash_fwd_paramsE,"",@"SHT_CUDA_INFO"
	.sectionflags	@""
	.align	4


	//----- nvinfo : EIATTR_CUDA_API_VERSION
	.align		4
        /*0000*/ 	.byte	0x04, 0x37
        /*0002*/ 	.short	(.L_194 - .L_193)
.L_193:
        /*0004*/ 	.word	0x00000082


	//----- nvinfo : EIATTR_KPARAM_INFO
	.align		4
.L_194:
        /*0008*/ 	.byte	0x04, 0x17
        /*000a*/ 	.short	(.L_196 - .L_195)
.L_195:
        /*000c*/ 	.word	0x00000000
        /*0010*/ 	.short	0x0000
        /*0012*/ 	.short	0x0000
        /*0014*/ 	.byte	0x00, 0xf0, 0x41, 0x07


	//----- nvinfo : EIATTR_SPARSE_MMA_MASK
	.align		4
.L_196:
        /*0018*/ 	.byte	0x03, 0x50
        /*001a*/ 	.short	0x0000


	//----- nvinfo : EIATTR_MAXREG_COUNT
	.align		4
        /*001c*/ 	.byte	0x03, 0x1b
        /*001e*/ 	.short	0x00ff


	//----- nvinfo : EIATTR_NUM_BARRIERS
	.align		4
        /*0020*/ 	.byte	0x02, 0x4c
        /*0022*/ 	.byte	0x01
	.zero		1


	//----- nvinfo : EIATTR_MERCURY_ISA_VERSION
	.align		4
        /*0024*/ 	.byte	0x03, 0x5f
        /*0026*/ 	.short	0x0101


	//----- nvinfo : EIATTR_COOP_GROUP_MASK_REGIDS
	.align		4
        /*0028*/ 	.byte	0x04, 0x29
        /*002a*/ 	.short	(.L_198 - .L_197)


	//   ....[0]....
.L_197:
        /*002c*/ 	.word	0xffffffff


	//   ....[1]....
        /*0030*/ 	.word	0xffffffff


	//   ....[2]....
        /*0034*/ 	.word	0xffffffff


	//   ....[3]....
        /*0038*/ 	.word	0xffffffff


	//   ....[4]....
        /*003c*/ 	.word	0xffffffff


	//   ....[5]....
        /*0040*/ 	.word	0xffffffff


	//   ....[6]....
        /*0044*/ 	.word	0xffffffff


	//   ....[7]....
        /*0048*/ 	.word	0xffffffff


	//   ....[8]....
        /*004c*/ 	.word	0xffffffff


	//   ....[9]....
        /*0050*/ 	.word	0xffffffff


	//   ....[10]....
        /*0054*/ 	.word	0xffffffff


	//   ....[11]....
        /*0058*/ 	.word	0xffffffff


	//   ....[12]....
        /*005c*/ 	.word	0xffffffff


	//   ....[13]....
        /*0060*/ 	.word	0xffffffff


	//   ....[14]....
        /*0064*/ 	.word	0xffffffff


	//   ....[15]....
        /*0068*/ 	.word	0xffffffff


	//   ....[16]....
        /*006c*/ 	.word	0xffffffff


	//   ....[17]....
        /*0070*/ 	.word	0xffffffff


	//   ....[18]....
        /*0074*/ 	.word	0xffffffff


	//   ....[19]....
        /*0078*/ 	.word	0xffffffff


	//   ....[20]....
        /*007c*/ 	.word	0xffffffff


	//   ....[21]....
        /*0080*/ 	.word	0xffffffff


	//   ....[22]....
        /*0084*/ 	.word	0xffffffff


	//   ....[23]....
        /*0088*/ 	.word	0xffffffff


	//----- nvinfo : EIATTR_COOP_GROUP_INSTR_OFFSETS
	.align		4
.L_198:
        /*008c*/ 	.byte	0x04, 0x28
        /*008e*/ 	.short	(.L_200 - .L_199)


	//   ....[0]....
.L_199:
        /*0090*/ 	.word	0x00003d80


	//   ....[1]....
        /*0094*/ 	.word	0x00003db0


	//   ....[2]....
        /*0098*/ 	.word	0x00003e20


	//   ....[3]....
        /*009c*/ 	.word	0x00003e40


	//   ....[4]....
        /*00a0*/ 	.word	0x00003e60


	//   ....[5]....
        /*00a4*/ 	.word	0x00003ec0


	//   ....[6]....
        /*00a8*/ 	.word	0x00003fa0


	//   ....[7]....
        /*00ac*/ 	.word	0x00004060


	//   ....[8]....
        /*00b0*/ 	.word	0x000069c0


	//   ....[9]....
        /*00b4*/ 	.word	0x00006a00


	//   ....[10]....
        /*00b8*/ 	.word	0x00006a50


	//   ....[11]....
        /*00bc*/ 	.word	0x00006a70


	//   ....[12]....
        /*00c0*/ 	.word	0x00006ac0


	//   ....[13]....
        /*00c4*/ 	.word	0x00006ad0


	//   ....[14]....
        /*00c8*/ 	.word	0x00006ae0


	//   ....[15]....
        /*00cc*/ 	.word	0x00006af0


	//   ....[16]....
        /*00d0*/ 	.word	0x000088e0


	//   ....[17]....
        /*00d4*/ 	.word	0x00008920


	//   ....[18]....
        /*00d8*/ 	.word	0x00008940


	//   ....[19]....
        /*00dc*/ 	.word	0x00008950


	//   ....[20]....
        /*00e0*/ 	.word	0x00008990


	//   ....[21]....
        /*00e4*/ 	.word	0x000089b0


	//   ....[22]....
        /*00e8*/ 	.word	0x000089d0


	//   ....[23]....
        /*00ec*/ 	.word	0x000089e0


	//----- nvinfo : EIATTR_VRC_CTA_INIT_COUNT
	.align		4
.L_200:
        /*00f0*/ 	.byte	0x02, 0x4a
	.zero		1
	.zero		1


	//----- nvinfo : EIATTR_EXIT_INSTR_OFFSETS
	.align		4
        /*00f4*/ 	.byte	0x04, 0x1c
        /*00f6*/ 	.short	(.L_202 - .L_201)


	//   ....[0]....
.L_201:
        /*00f8*/ 	.word	0x000003a0


	//   ....[1]....
        /*00fc*/ 	.word	0x00000f90


	//   ....[2]....
        /*0100*/ 	.word	0x00001020


	//   ....[3]....
        /*0104*/ 	.word	0x0000a3e0


	//   ....[4]....
        /*0108*/ 	.word	0x0000a520


	//   ....[5]....
        /*010c*/ 	.word	0x0000a540


	//----- nvinfo : EIATTR_CRS_STACK_SIZE
	.align		4
.L_202:
        /*0110*/ 	.byte	0x04, 0x1e
        /*0112*/ 	.short	(.L_204 - .L_203)
.L_203:
        /*0114*/ 	.word	0x00000000


	//----- nvinfo : EIATTR_CBANK_PARAM_SIZE
	.align		4
.L_204:
        /*0118*/ 	.byte	0x03, 0x19
        /*011a*/ 	.short	0x01d0


	//----- nvinfo : EIATTR_PARAM_CBANK
	.align		4
        /*011c*/ 	.byte	0x04, 0x0a
        /*011e*/ 	.short	(.L_206 - .L_205)
	.align		4
.L_205:
        /*0120*/ 	.word	index@(.nv.constant0._ZN5flash16flash_fwd_kernelI23Flash_fwd_kernel_traitsILi96ELi128ELi64ELi4ELb0ELb0EN7cutlass10bfloat16_tE19Flash_kernel_traitsILi96ELi128ELi64ELi4ES3_EELb0ELb0ELb0ELb0ELb0ELb0ELb0ELb0EEEvNS_16Flash_fwd_paramsE)
        /*0124*/ 	.short	0x0380
        /*0126*/ 	.short	0x01d0


	//----- nvinfo : EIATTR_SW_WAR
	.align		4
.L_206:
        /*0128*/ 	.byte	0x04, 0x36
        /*012a*/ 	.short	(.L_208 - .L_207)
.L_207:
        /*012c*/ 	.word	0x00000008
.L_208:


//--------------------- .nv.info._ZN5flash16flash_fwd_kernelI23Flash_fwd_kernel_traitsILi96ELi128ELi64ELi4ELb0ELb0EN7cutlass10bfloat16_tE19Flash_kernel_traitsILi96ELi128ELi64ELi4ES3_EELb0ELb0ELb0ELb1ELb0ELb0ELb0ELb0EEEvNS_16Flash_fwd_paramsE --------------------------
	.section	.nv.info._ZN5flash16flash_fwd_kernelI23Flash_fwd_kernel_traitsILi96ELi128ELi64ELi4ELb0ELb0EN7cutlass10bfloat16_tE19Flash_kernel_traitsILi96ELi128ELi64ELi4ES3_EELb0ELb0ELb0ELb1ELb0ELb0ELb0ELb0EEEvNS_16Flash_fwd_paramsE,"",@"SHT_CUDA_INFO"
	.sectionflags	@""
	.align	4


	//----- nvinfo : EIATTR_CUDA_API_VERSION
	.align		4
        /*0000*/ 	.byte	0x04, 0x37
        /*0002*/ 	.short	(.L_210 - .L_209)
.L_209:
        /*0004*/ 	.word	0x00000082


	//----- nvinfo : EIATTR_KPARAM_INFO
	.align		4
.L_210:
        /*0008*/ 	.byte	0x04, 0x17
        /*000a*/ 	.short	(.L_212 - .L_211)
.L_211:
        /*000c*/ 	.word	0x00000000
        /*0010*/ 	.short	0x0000
        /*0012*/ 	.short	0x0000
        /*0014*/ 	.byte	0x00, 0xf0, 0x41, 0x07


	//----- nvinfo : EIATTR_SPARSE_MMA_MASK
	.align		4
.L_212:
        /*0018*/ 	.byte	0x03, 0x50
        /*001a*/ 	.short	0x0000


	//----- nvinfo : EIATTR_MAXREG_COUNT
	.align		4
        /*001c*/ 	.byte	0x03, 0x1b
        /*001e*/ 	.short	0x00ff


	//----- nvinfo : EIATTR_NUM_BARRIERS
	.align		4
        /*0020*/ 	.byte	0x02, 0x4c
        /*0022*/ 	.byte	0x01
	.zero		1


	//----- nvinfo : EIATTR_ANNOTATIONS
	.align		4
        /*0024*/ 	.byte	0x04, 0x55
        /*0026*/ 	.short	(.L_214 - .L_213)


	//   ....[0]....
.L_213:
        /*0028*/ 	.word	0x00000001
        /*002c*/ 	.byte	0x50, 0x15, 0x00, 0x00, 0x01, 0x00, 0x00, 0x00, 0x10, 0x17, 0x00, 0x00, 0x01, 0x00, 0x00, 0x00
        /*003c*/ 	.byte	0x50, 0x17, 0x00, 0x00, 0x01, 0x00, 0x00, 0x00, 0xa0, 0xa7, 0x00, 0x00, 0x01, 0x00, 0x00, 0x00
        /*004c*/ 	.byte	0xd0, 0xbd, 0x00, 0x00, 0x01, 0x00, 0x00, 0x00, 0xe0, 0xbd, 0x00, 0x00


	//----- nvinfo : EIATTR_MERCURY_ISA_VERSION
	.align		4
.L_214:
        /*0058*/ 	.byte	0x03, 0x5f
        /*005a*/ 	.short	0x0101


	//----- nvinfo : EIATTR_COOP_GROUP_MASK_REGIDS
	.align		4
        /*005c*/ 	.byte	0x04, 0x29
        /*005e*/ 	.short	(.L_216 - .L_215)


	//   ....[0]....
.L_215:
        /*0060*/ 	.word	0xffffffff


	//   ....[1]....
        /*0064*/ 	.word	0xffffffff


	//   ....[2]....
        /*0068*/ 	.word	0xffffffff


	//   ....[3]....
        /*006c*/ 	.word	0xffffffff


	//   ....[4]....
        /*0070*/ 	.word	0xffffffff


	//   ....[5]....
        /*0074*/ 	.word	0xffffffff


	//   ....[6]....
        /*0078*/ 	.word	0xffffffff


	//   ....[7]....
        /*007c*/ 	.word	0xffffffff


	//   ....[8]....
        /*0080*/ 	.word	0xffffffff


	//   ....[9]....
        /*0084*/ 	.word	0xffffffff


	//   ....[10]....
        /*0088*/ 	.word	0xffffffff


	//   ....[11]....
        /*008c*/ 	.word	0xffffffff


	//   ....[12]....
        /*0090*/ 	.word	0xffffffff


	//   ....[13]....
        /*0094*/ 	.word	0xffffffff


	//   ....[14]....
        /*0098*/ 	.word	0xffffffff


	//   ....[15]....
        /*009c*/ 	.word	0xffffffff


	//   ....[16]....
        /*00a0*/ 	.word	0xffffffff


	//   ....[17]....
        /*00a4*/ 	.word	0xffffffff


	//   ....[18]....
        /*00a8*/ 	.word	0xffffffff


	//   ....[19]....
        /*00ac*/ 	.word	0xffffffff


	//   ....[20]....
        /*00b0*/ 	.word	0xffffffff


	//   ....[21]....
        /*00b4*/ 	.word	0xffffffff


	//   ....[22]....
        /*00b8*/ 	.word	0xffffffff


	//   ....[23]....
        /*00bc*/ 	.word	0xffffffff


	//----- nvinfo : EIATTR_COOP_GROUP_INSTR_OFFSETS
	.align		4
.L_216:
        /*00c0*/ 	.byte	0x04, 0x28
        /*00c2*/ 	.short	(.L_218 - .L_217)


	//   ....[0]....
.L_217:
        /*00c4*/ 	.word	0x00005110


	//   ....[1]....
        /*00c8*/ 	.word	0x00005150


	//   ....[2]....
        /*00cc*/ 	.word	0x000051b0


	//   ....[3]....
        /*00d0*/ 	.word	0x000051c0


	//   ....[4]....
        /*00d4*/ 	.word	0x000051f0


	//   ....[5]....
        /*00d8*/ 	.word	0x00005250


	//   ....[6]....
        /*00dc*/ 	.word	0x00005310


	//   ....[7]....
        /*00e0*/ 	.word	0x000053f0


	//   ....[8]....
        /*00e4*/ 	.word	0x00008840


	//   ....[9]....
        /*00e8*/ 	.word	0x000088c0


	//   ....[10]....
        /*00ec*/ 	.word	0x00008930


	//   ....[11]....
        /*00f0*/ 	.word	0x00008940


	//   ....[12]....
        /*00f4*/ 	.word	0x00008960


	//   ....[13]....
        /*00f8*/ 	.word	0x00008980


	//   ....[14]....
        /*00fc*/ 	.word	0x000089b0


	//   ....[15]....
        /*0100*/ 	.word	0x000089c0


	//   ....[16]....
        /*0104*/ 	.word	0x0000a7e0


	//   ....[17]....
        /*0108*/ 	.word	0x0000a7f0


	//   ....[18]....
        /*010c*/ 	.word	0x0000a800


	//   ....[19]....
        /*0110*/ 	.word	0x0000a810


	//   ....[20]....
        /*0114*/ 	.word	0x0000a840


	//   ....[21]....
        /*0118*/ 	.word	0x0000a860


	//   ....[22]....
        /*011c*/ 	.word	0x0000a880


	//   ....[23]....
        /*0120*/ 	.word	0x0000a890


	//----- nvinfo : EIATTR_VRC_CTA_INIT_COUNT
	.align		4
.L_218:
        /*0124*/ 	.byte	0x02, 0x4a
	.zero		1
	.zero		1


	//----- nvinfo : EIATTR_EXIT_INSTR_OFFSETS
	.align		4
        /*0128*/ 	.byte	0x04, 0x1c
        /*012a*/ 	.short	(.L_220 - .L_219)


	//   ....[0]....
.L_219:
        /*012c*/ 	.word	0x000003b0


	//   ....[1]....
        /*0130*/ 	.word	0x00000f70


	//   ....[2]....
        /*0134*/ 	.word	0x00001000


	//   ....[3]....
        /*0138*/ 	.word	0x0000c290


	//   ....[4]....
        /*013c*/ 	.word	0x0000c3d0


	//   ....[5]....
        /*0140*/ 	.word	0x0000c3f0


	//----- nvinfo : EIATTR_CRS_STACK_SIZE
	.align		4
.L_220:
        /*0144*/ 	.byte	0x04, 0x1e
        /*0146*/ 	.short	(.L_222 - .L_221)
.L_221:
        /*0148*/ 	.word	0x00000000


	//----- nvinfo : EIATTR_CBANK_PARAM_SIZE
	.align		4
.L_222:
        /*014c*/ 	.byte	0x03, 0x19
        /*014e*/ 	.short	0x01d0


	//----- nvinfo : EIATTR_PARAM_CBANK
	.align		4
        /*0150*/ 	.byte	0x04, 0x0a
        /*0152*/ 	.short	(.L_224 - .L_223)
	.align		4
.L_223:
        /*0154*/ 	.word	index@(.nv.constant0._ZN5flash16flash_fwd_kernelI23Flash_fwd_kernel_traitsILi96ELi128ELi64ELi4ELb0ELb0EN7cutlass10bfloat16_tE19Flash_kernel_traitsILi96ELi128ELi64ELi4ES3_EELb0ELb0ELb0ELb1ELb0ELb0ELb0ELb0EEEvNS_16Flash_fwd_paramsE)
        /*0158*/ 	.short	0x0380
        /*015a*/ 	.short	0x01d0


	//----- nvinfo : EIATTR_SW_WAR
	.align		4
.L_224:
        /*015c*/ 	.byte	0x04, 0x36
        /*015e*/ 	.short	(.L_226 - .L_225)
.L_225:
        /*0160*/ 	.word	0x00000008
.L_226:


//--------------------- .nv.info._ZN5flash16flash_fwd_kernelI23Flash_fwd_kernel_traitsILi96ELi128ELi64ELi4ELb0ELb0EN7cutlass10bfloat16_tE19Flash_kernel_traitsILi96ELi128ELi64ELi4ES3_EELb0ELb0ELb1ELb0ELb0ELb1ELb0ELb0EEEvNS_16Flash_fwd_paramsE --------------------------
	.section	.nv.info._ZN5flash16flash_fwd_kernelI23Flash_fwd_kernel_traitsILi96ELi128ELi64ELi4ELb0ELb0EN7cutlass10bfloat16_tE19Flash_kernel_traitsILi96ELi128ELi64ELi4ES3_EELb0ELb0ELb1ELb0ELb0ELb1ELb0ELb0EEEvNS_16Flash_fwd_paramsE,"",@"SHT_CUDA_INFO"
	.sectionflags	@""
	.align	4


	//----- nvinfo : EIATTR_CUDA_API_VERSION
	.align		4
        /*0000*/ 	.byte	0x04, 0x37
        /*0002*/ 	.short	(.L_228 - .L_227)
.L_227:
        /*0004*/ 	.word	0x00000082


	//----- nvinfo : EIATTR_KPARAM_INFO
	.align		4
.L_228:
        /*0008*/ 	.byte	0x04, 0x17
        /*000a*/ 	.short	(.L_230 - .L_229)
.L_229:
        /*000c*/ 	.word	0x00000000
        /*0010*/ 	.short	0x0000
        /*0012*/ 	.short	0x0000
        /*0014*/ 	.byte	0x00, 0xf0, 0x41, 0x07


	//----- nvinfo : EIATTR_SPARSE_MMA_MASK
	.align		4
.L_230:
        /*0018*/ 	.byte	0x03, 0x50
        /*001a*/ 	.short	0x0000


	//----- nvinfo : EIATTR_MAXREG_COUNT
	.align		4
        /*001c*/ 	.byte	0x03, 0x1b
        /*001e*/ 	.short	0x00ff


	//----- nvinfo : EIATTR_NUM_BARRIERS
	.align		4
        /*0020*/ 	.byte	0x02, 0x4c
        /*0022*/ 	.byte	0x01
	.zero		1


	//----- nvinfo : EIATTR_ANNOTATIONS
	.align		4
        /*0024*/ 	.byte	0x04, 0x55
        /*0026*/ 	.short	(.L_232 - .L_231)


	//   ....[0]....
.L_231:
        /*0028*/ 	.word	0x00000001
        /*002c*/ 	.byte	0xe0, 0x02, 0x00, 0x00, 0x01, 0x00, 0x00, 0x00, 0xf0, 0x04, 0x00, 0x00, 0x01, 0x00, 0x00, 0x00
        /* <DEDUP_REMOVED lines=39> */
        /*02ac*/ 	.byte	0x80, 0x2c, 0x01, 0x00, 0x01, 0x00, 0x00, 0x00, 0xf0, 0x3f, 0x01, 0x00


	//----- nvinfo : EIATTR_MERCURY_ISA_VERSION
	.align		4
.L_232:
        /*02b8*/ 	.byte	0x03, 0x5f
        /*02ba*/ 	.short	0x0101


	//----- nvinfo : EIATTR_COOP_GROUP_MASK_REGIDS
	.align		4
        /*02bc*/ 	.byte	0x04, 0x29
        /*02be*/ 	.short	(.L_234 - .L_233)


	//   ....[0]....
.L_233:
        /*02c0*/ 	.word	0xffffffff


	//   ....[1]....
        /*02c4*/ 	.word	0xffffffff


	//   ....[2]....
        /*02c8*/ 	.word	0xffffffff


	//   ....[3]....
        /*02cc*/ 	.word	0xffffffff


	//   ....[4]....
        /*02d0*/ 	.word	0xffffffff


	//   ....[5]....
        /*02d4*/ 	.word	0xffffffff


	//   ....[6]....
        /*02d8*/ 	.word	0xffffffff


	//   ....[7]....
        /*02dc*/ 	.word	0xffffffff


	//   ....[8]....
        /*02e0*/ 	.word	0xffffffff


	//   ....[9]....
        /*02e4*/ 	.word	0xffffffff


	//   ....[10]....
        /*02e8*/ 	.word	0xffffffff


	//   ....[11]....
        /*02ec*/ 	.word	0xffffffff


	//   ....[12]....
        /*02f0*/ 	.word	0xffffffff


	//   ....[13]....
        /*02f4*/ 	.word	0xffffffff


	//   ....[14]....
        /*02f8*/ 	.word	0xffffffff


	//   ....[15]....
        /*02fc*/ 	.word	0xffffffff


	//   ....[16]....
        /*0300*/ 	.word	0xffffffff


	//   ....[17]....
        /*0304*/ 	.word	0xffffffff


	//   ....[18]....
        /*0308*/ 	.word	0xffffffff


	//   ....[19]....
        /*030c*/ 	.word	0xffffffff


	//   ....[20]....
        /*0310*/ 	.word	0xffffffff


	//   ....[21]....
        /*0314*/ 	.word	0xffffffff


	//   ....[22]....
        /*0318*/ 	.word	0xffffffff


	//   ....[23]....
        /*031c*/ 	.word	0xffffffff


	//   ....[24]....
        /*0320*/ 	.word	0xffffffff


	//   ....[25]....
        /*0324*/ 	.word	0xffffffff


	//   ....[26]....
        /*0328*/ 	.word	0xffffffff


	//   ....[27]....
        /*032c*/ 	.word	0xffffffff


	//   ....[28]....
        /*0330*/ 	.word	0xffffffff


	//   ....[29]....
        /*0334*/ 	.word	0xffffffff


	//   ....[30]....
        /*0338*/ 	.word	0xffffffff


	//   ....[31]....
        /*033c*/ 	.word	0xffffffff


	//   ....[32]....
        /*0340*/ 	.word	0xffffffff


	//   ....[33]....
        /*0344*/ 	.word	0xffffffff


	//   ....[34]....
        /*0348*/ 	.word	0xffffffff


	//   ....[35]....
        /*034c*/ 	.word	0xffffffff


	//   ....[36]....
        /*0350*/ 	.word	0xffffffff


	//   ....[37]....
        /*0354*/ 	.word	0xffffffff


	//   ....[38]....
        /*0358*/ 	.word	0xffffffff


	//   ....[39]....
        /*035c*/ 	.word	0xffffffff


	//----- nvinfo : EIATTR_COOP_GROUP_INSTR_OFFSETS
	.align		4
.L_234:
        /*0360*/ 	.byte	0x04, 0x28
        /*0362*/ 	.short	(.L_236 - .L_235)


	//   ....[0]....
.L_235:
        /*0364*/ 	.word	0x00003b50


	//   ....[1]....
        /*0368*/ 	.word	0x00003b80


	//   ....[2]....
        /*036c*/ 	.word	0x00003d30


	//   ....[3]....
        /*0370*/ 	.word	0x00003d60


	//   ....[4]....
        /*0374*/ 	.word	0x00003d90


	//   ....[5]....
        /*0378*/ 	.word	0x00003ee0


	//   ....[6]....
        /*037c*/ 	.word	0x00004080


	//   ....[7]....
        /*0380*/ 	.word	0x00004130


	//   ....[8]....
        /*0384*/ 	.word	0x00007740


	//   ....[9]....
        /*0388*/ 	.word	0x00007810


	//   ....[10]....
        /*038c*/ 	.word	0x000078d0


	//   ....[11]....
        /*0390*/ 	.word	0x00007be0


	//   ....[12]....
        /*0394*/ 	.word	0x00007c80


	//   ....[13]....
        /*0398*/ 	.word	0x00007cb0


	//   ....[14]....
        /*039c*/ 	.word	0x00007d10


	//   ....[15]....
        /*03a0*/ 	.word	0x00007e70


	//   ....[16]....
        /*03a4*/ 	.word	0x0000bd90


	//   ....[17]....
        /*03a8*/ 	.word	0x0000bf20


	//   ....[18]....
        /*03ac*/ 	.word	0x0000bf50


	//   ....[19]....
        /*03b0*/ 	.word	0x0000c170


	//   ....[20]....
        /*03b4*/ 	.word	0x0000c220


	//   ....[21]....
        /*03b8*/ 	.word	0x0000c2d0


	//   ....[22]....
        /*03bc*/ 	.word	0x0000c360


	//   ....[23]....
        /*03c0*/ 	.word	0x0000c400


	//   ....[24]....
        /*03c4*/ 	.word	0x00010420


	//   ....[25]....
        /*03c8*/ 	.word	0x000106c0


	//   ....[26]....
        /*03cc*/ 	.word	0x00010710


	//   ....[27]....
        /*03d0*/ 	.word	0x00010810


	//   ....[28]....
        /*03d4*/ 	.word	0x00010840


	//   ....[29]....
        /*03d8*/ 	.word	0x00010860


	//   ....[30]....
        /*03dc*/ 	.word	0x00010870


	//   ....[31]....
        /*03e0*/ 	.word	0x00010980


	//   ....[32]....
        /*03e4*/ 	.word	0x00012ca0


	//   ....[33]....
        /*03e8*/ 	.word	0x00012cb0


	//   ....[34]....
        /*03ec*/ 	.word	0x00012cc0


	//   ....[35]....
        /*03f0*/ 	.word	0x00012ce0


	//   ....[36]....
        /*03f4*/ 	.word	0x00012d00


	//   ....[37]....
        /*03f8*/ 	.word	0x00012d10


	//   ....[38]....
        /*03fc*/ 	.word	0x00012d40


	//   ....[39]....
        /*0400*/ 	.word	0x00012d70


	//----- nvinfo : EIATTR_VRC_CTA_INIT_COUNT
	.align		4
.L_236:
        /*0404*/ 	.byte	0x02, 0x4a
	.zero		1
	.zero		1


	//----- nvinfo : EIATTR_EXIT_INSTR_OFFSETS
	.align		4
        /*0408*/ 	.byte	0x04, 0x1c
        /*040a*/ 	.short	(.L_238 - .L_237)


	//   ....[0]....
.L_237:
        /*040c*/ 	.word	0x00000350


	//   ....[1]....
        /*0410*/ 	.word	0x00000fa0


	//   ....[2]....
        /*0414*/ 	.word	0x00001030


	//   ....[3]....
        /*0418*/ 	.word	0x00014720


	//   ....[4]....
        /*041c*/ 	.word	0x00014820


	//----- nvinfo : EIATTR_CRS_STACK_SIZE
	.align		4
.L_238:
        /*0420*/ 	.byte	0x04, 0x1e
        /*0422*/ 	.short	(.L_240 - .L_239)
.L_239:
        /*0424*/ 	.word	0x00000000


	//----- nvinfo : EIATTR_CBANK_PARAM_SIZE
	.align		4
.L_240:
        /*0428*/ 	.byte	0x03, 0x19
        /*042a*/ 	.short	0x01d0


	//----- nvinfo : EIATTR_PARAM_CBANK
	.align		4
        /*042c*/ 	.byte	0x04, 0x0a
        /*042e*/ 	.short	(.L_242 - .L_241)
	.align		4
.L_241:
        /*0430*/ 	.word	index@(.nv.constant0._ZN5flash16flash_fwd_kernelI23Flash_fwd_kernel_traitsILi96ELi128ELi64ELi4ELb0ELb0EN7cutlass10bfloat16_tE19Flash_kernel_traitsILi96ELi128ELi64ELi4ES3_EELb0ELb0ELb1ELb0ELb0ELb1ELb0ELb0EEEvNS_16Flash_fwd_paramsE)
        /*0434*/ 	.short	0x0380
        /*0436*/ 	.short	0x01d0


	//----- nvinfo : EIATTR_SW_WAR
	.align		4
.L_242:
        /*0438*/ 	.byte	0x04, 0x36
        /*043a*/ 	.short	(.L_244 - .L_243)
.L_243:
        /*043c*/ 	.word	0x00000008
.L_244:


//--------------------- .nv.info._ZN5flash16flash_fwd_kernelI23Flash_fwd_kernel_traitsILi96ELi128ELi64ELi4ELb0ELb0EN7cutlass10bfloat16_tE19Flash_kernel_traitsILi96ELi128ELi64ELi4ES3_EELb0ELb0ELb1ELb0ELb0ELb0ELb0ELb0EEEvNS_16Flash_fwd_paramsE --------------------------
	.section	.nv.info._ZN5flash16flash_fwd_kernelI23Flash_fwd_kernel_traitsILi96ELi128ELi64ELi4ELb0ELb0EN7cutlass10bfloat16_tE19Flash_kernel_traitsILi96ELi128ELi64ELi4ES3_EELb0ELb0ELb1ELb0ELb0ELb0ELb0ELb0EEEvNS_16Flash_fwd_paramsE,"",@"SHT_CUDA_INFO"
	.sectionflags	@""
	.align	4


	//----- nvinfo : EIATTR_CUDA_API_VERSION
	.align		4
        /*0000*/ 	.byte	0x04, 0x37
        /*0002*/ 	.short	(.L_246 - .L_245)
.L_245:
        /*0004*/ 	.word	0x00000082


	//----- nvinfo : EIATTR_KPARAM_INFO
	.align		4
.L_246:
        /*0008*/ 	.byte	0x04, 0x17
        /*000a*/ 	.short	(.L_248 - .L_247)
.L_247:
        /*000c*/ 	.word	0x00000000
        /*0010*/ 	.short	0x0000
        /*0012*/ 	.short	0x0000
        /*0014*/ 	.byte	0x00, 0xf0, 0x41, 0x07


	//----- nvinfo : EIATTR_SPARSE_MMA_MASK
	.align		4
.L_248:
        /*0018*/ 	.byte	0x03, 0x50
        /*001a*/ 	.short	0x0000


	//----- nvinfo : EIATTR_MAXREG_COUNT
	.align		4
        /*001c*/ 	.byte	0x03, 0x1b
        /*001e*/ 	.short	0x00ff


	//----- nvinfo : EIATTR_NUM_BARRIERS
	.align		4
        /*0020*/ 	.byte	0x02, 0x4c
        /*0022*/ 	.byte	0x01
	.zero		1


	//----- nvinfo : EIATTR_ANNOTATIONS
	.align		4
        /*0024*/ 	.byte	0x04, 0x55
        /*0026*/ 	.short	(.L_250 - .L_249)


	//   ....[0]....
.L_249:
        /* <DEDUP_REMOVED lines=50> */


	//----- nvinfo : EIATTR_MERCURY_ISA_VERSION
	.align		4
.L_250:
        /*0338*/ 	.byte	0x03, 0x5f
        /*033a*/ 	.short	0x0101


	//----- nvinfo : EIATTR_COOP_GROUP_MASK_REGIDS
	.align		4
        /*033c*/ 	.byte	0x04, 0x29
        /*033e*/ 	.short	(.L_252 - .L_251)


	//   ....[0]....
.L_251:
        /*0340*/ 	.word	0xffffffff


	//   ....[1]....
        /*0344*/ 	.word	0xffffffff


	//   ....[2]....
        /*0348*/ 	.word	0xffffffff


	//   ....[3]....
        /*034c*/ 	.word	0xffffffff


	//   ....[4]....
        /*0350*/ 	.word	0xffffffff


	//   ....[5]....
        /*0354*/ 	.word	0xffffffff


	//   ....[6]....
        /*0358*/ 	.word	0xffffffff


	//   ....[7]....
        /*035c*/ 	.word	0xffffffff


	//   ....[8]....
        /*0360*/ 	.word	0xffffffff


	//   ....[9]....
        /*0364*/ 	.word	0xffffffff


	//   ....[10]....
        /*0368*/ 	.word	0xffffffff


	//   ....[11]....
        /*036c*/ 	.word	0xffffffff


	//   ....[12]....
        /*0370*/ 	.word	0xffffffff


	//   ....[13]....
        /*0374*/ 	.word	0xffffffff


	//   ....[14]....
        /*0378*/ 	.word	0xffffffff


	//   ....[15]....
        /*037c*/ 	.word	0xffffffff


	//   ....[16]....
        /*0380*/ 	.word	0xffffffff


	//   ....[17]....
        /*0384*/ 	.word	0xffffffff


	//   ....[18]....
        /*0388*/ 	.word	0xffffffff


	//   ....[19]....
        /*038c*/ 	.word	0xffffffff


	//   ....[20]....
        /*0390*/ 	.word	0xffffffff


	//   ....[21]....
        /*0394*/ 	.word	0xffffffff


	//   ....[22]....
        /*0398*/ 	.word	0xffffffff


	//   ....[23]....
        /*039c*/ 	.word	0xffffffff


	//   ....[24]....
        /*03a0*/ 	.word	0xffffffff


	//   ....[25]....
        /*03a4*/ 	.word	0xffffffff


	//   ....[26]....
        /*03a8*/ 	.word	0xffffffff


	//   ....[27]....
        /*03ac*/ 	.word	0xffffffff


	//   ....[28]....
        /*03b0*/ 	.word	0xffffffff


	//   ....[29]....
        /*03b4*/ 	.word	0xffffffff


	//   ....[30]....
        /*03b8*/ 	.word	0xffffffff


	//   ....[31]....
        /*03bc*/ 	.word	0xffffffff


	//   ....[32]....
        /*03c0*/ 	.word	0xffffffff


	//   ....[33]....
        /*03c4*/ 	.word	0xffffffff


	//   ....[34]....
        /*03c8*/ 	.word	0xffffffff


	//   ....[35]....
        /*03cc*/ 	.word	0xffffffff


	//   ....[36]....
        /*03d0*/ 	.word	0xffffffff


	//   ....[37]....
        /*03d4*/ 	.word	0xffffffff


	//   ....[38]....
        /*03d8*/ 	.word	0xffffffff


	//   ....[39]....
        /*03dc*/ 	.word	0xffffffff


	//----- nvinfo : EIATTR_COOP_GROUP_INSTR_OFFSETS
	.align		4
.L_252:
        /*03e0*/ 	.byte	0x04, 0x28
        /*03e2*/ 	.short	(.L_254 - .L_253)


	//   ....[0]....
.L_253:
        /*03e4*/ 	.word	0x00004b00


	//   ....[1]....
        /*03e8*/ 	.word	0x00004b70


	//   ....[2]....
        /*03ec*/ 	.word	0x00004cb0


	//   ....[3]....
        /*03f0*/ 	.word	0x00004d50


	//   ....[4]....
        /*03f4*/ 	.word	0x00004d80


	//   ....[5]....
        /*03f8*/ 	.word	0x00004ef0


	//   ....[6]....
        /*03fc*/ 	.word	0x00004fc0


	//   ....[7]....
        /*0400*/ 	.word	0x000050a0


	//   ....[8]....
        /*0404*/ 	.word	0x00008860


	//   ....[9]....
        /*0408*/ 	.word	0x00008b00


	//   ....[10]....
        /*040c*/ 	.word	0x00008b80


	//   ....[11]....
        /*0410*/ 	.word	0x00008df0


	//   ....[12]....
        /*0414*/ 	.word	0x00008e30


	//   ....[13]....
        /*0418*/ 	.word	0x00008ec0


	//   ....[14]....
        /*041c*/ 	.word	0x00008fb0


	//   ....[15]....
        /*0420*/ 	.word	0x00009040


	//   ....[16]....
        /*0424*/ 	.word	0x0000dcb0


	//   ....[17]....
        /*0428*/ 	.word	0x0000dd20


	//   ....[18]....
        /*042c*/ 	.word	0x0000dd60


	//   ....[19]....
        /*0430*/ 	.word	0x0000dd70


	//   ....[20]....
        /*0434*/ 	.word	0x0000dd90


	//   ....[21]....
        /*0438*/ 	.word	0x0000ddd0


	//   ....[22]....
        /*043c*/ 	.word	0x0000e0a0


	//   ....[23]....
        /*0440*/ 	.word	0x0000e180


	//   ....[24]....
        /*0444*/ 	.word	0x00012580


	//   ....[25]....
        /*0448*/ 	.word	0x00012900


	//   ....[26]....
        /*044c*/ 	.word	0x00012970


	//   ....[27]....
        /*0450*/ 	.word	0x000129a0


	//   ....[28]....
        /*0454*/ 	.word	0x000129c0


	//   ....[29]....
        /*0458*/ 	.word	0x000129d0


	//   ....[30]....
        /*045c*/ 	.word	0x00012a00


	//   ....[31]....
        /*0460*/ 	.word	0x00012b20


	//   ....[32]....
        /*0464*/ 	.word	0x00014d10


	//   ....[33]....
        /*0468*/ 	.word	0x00014d20


	//   ....[34]....
        /*046c*/ 	.word	0x00014d30


	//   ....[35]....
        /*0470*/ 	.word	0x00014d70


	//   ....[36]....
        /*0474*/ 	.word	0x00014d90


	//   ....[37]....
        /*0478*/ 	.word	0x00014da0


	//   ....[38]....
        /*047c*/ 	.word	0x00014dc0


	//   ....[39]....
        /*0480*/ 	.word	0x00014df0


	//----- nvinfo : EIATTR_VRC_CTA_INIT_COUNT
	.align		4
.L_254:
        /*0484*/ 	.byte	0x02, 0x4a
	.zero		1
	.zero		1


	//----- nvinfo : EIATTR_EXIT_INSTR_OFFSETS
	.align		4
        /*0488*/ 	.byte	0x04, 0x1c
        /*048a*/ 	.short	(.L_256 - .L_255)


	//   ....[0]....
.L_255:
        /*048c*/ 	.word	0x000004a0


	//   ....[1]....
        /*0490*/ 	.word	0x00001220


	//   ....[2]....
        /*0494*/ 	.word	0x000012b0


	//   ....[3]....
        /*0498*/ 	.word	0x00016710


	//   ....[4]....
        /*049c*/ 	.word	0x00016850


	//   ....[5]....
        /*04a0*/ 	.word	0x00016870


	//----- nvinfo : EIATTR_CRS_STACK_SIZE
	.align		4
.L_256:
        /*04a4*/ 	.byte	0x04, 0x1e
        /*04a6*/ 	.short	(.L_258 - .L_257)
.L_257:
        /*04a8*/ 	.word	0x00000000


	//----- nvinfo : EIATTR_CBANK_PARAM_SIZE
	.align		4
.L_258:
        /*04ac*/ 	.byte	0x03, 0x19
        /*04ae*/ 	.short	0x01d0


	//----- nvinfo : EIATTR_PARAM_CBANK
	.align		4
        /*04b0*/ 	.byte	0x04, 0x0a
        /*04b2*/ 	.short	(.L_260 - .L_259)
	.align		4
.L_259:
        /*04b4*/ 	.word	index@(.nv.constant0._ZN5flash16flash_fwd_kernelI23Flash_fwd_kernel_traitsILi96ELi128ELi64ELi4ELb0ELb0EN7cutlass10bfloat16_tE19Flash_kernel_traitsILi96ELi128ELi64ELi4ES3_EELb0ELb0ELb1ELb0ELb0ELb0ELb0ELb0EEEvNS_16Flash_fwd_paramsE)
        /*04b8*/ 	.short	0x0380
        /*04ba*/ 	.short	0x01d0


	//----- nvinfo : EIATTR_SW_WAR
	.align		4
.L_260:
        /*04bc*/ 	.byte	0x04, 0x36
        /*04be*/ 	.short	(.L_262 - .L_261)
.L_261:
        /*04c0*/ 	.word	0x00000008
.L_262:


//--------------------- .nv.info._ZN5flash16flash_fwd_kernelI23Flash_fwd_kernel_traitsILi96ELi128ELi64ELi4ELb0ELb0EN7cutlass10bfloat16_tE19Flash_kernel_traitsILi96ELi128ELi64ELi4ES3_EELb0ELb0ELb1ELb1ELb0ELb0ELb0ELb0EEEvNS_16Flash_fwd_paramsE --------------------------
	.section	.nv.info._ZN5flash16flash_fwd_kernelI23Flash_fwd_kernel_traitsILi96ELi128ELi64ELi4ELb0ELb0EN7cutlass10bfloat16_tE19Flash_kernel_traitsILi96ELi128ELi64ELi4ES3_EELb0ELb0ELb1ELb1ELb0ELb0ELb0ELb0EEEvNS_16Flash_fwd_paramsE,"",@"SHT_CUDA_INFO"
	.sectionflags	@""
	.align	4


	//----- nvinfo : EIATTR_CUDA_API_VERSION
	.align		4
        /*0000*/ 	.byte	0x04, 0x37
        /*0002*/ 	.short	(.L_264 - .L_263)
.L_263:
        /*0004*/ 	.word	0x00000082


	//----- nvinfo : EIATTR_KPARAM_INFO
	.align		4
.L_264:
        /*0008*/ 	.byte	0x04, 0x17
        /*000a*/ 	.short	(.L_266 - .L_265)
.L_265:
        /*000c*/ 	.word	0x00000000
        /*0010*/ 	.short	0x0000
        /*0012*/ 	.short	0x0000
        /*0014*/ 	.byte	0x00, 0xf0, 0x41, 0x07


	//----- nvinfo : EIATTR_SPARSE_MMA_MASK
	.align		4
.L_266:
        /*0018*/ 	.byte	0x03, 0x50
        /*001a*/ 	.short	0x0000


	//----- nvinfo : EIATTR_MAXREG_COUNT
	.align		4
        /*001c*/ 	.byte	0x03, 0x1b
        /*001e*/ 	.short	0x00ff


	//----- nvinfo : EIATTR_NUM_BARRIERS
	.align		4
        /*0020*/ 	.byte	0x02, 0x4c
        /*0022*/ 	.byte	0x01
	.zero		1


	//----- nvinfo : EIATTR_ANNOTATIONS
	.align		4
        /*0024*/ 	.byte	0x04, 0x55
        /*0026*/ 	.short	(.L_268 - .L_267)


	//   ....[0]....
.L_267:
        /* <DEDUP_REMOVED lines=39> */
        /*028c*/ 	.byte	0x20, 0xac, 0x01, 0x00


	//----- nvinfo : EIATTR_MERCURY_ISA_VERSION
	.align		4
.L_268:
        /*0290*/ 	.byte	0x03, 0x5f
        /*0292*/ 	.short	0x0101


	//----- nvinfo : EIATTR_COOP_GROUP_MASK_REGIDS
	.align		4
        /*0294*/ 	.byte	0x04, 0x29
        /*0296*/ 	.short	(.L_270 - .L_269)


	//   ....[0]....
.L_269:
        /*0298*/ 	.word	0xffffffff


	//   ....[1]....
        /*029c*/ 	.word	0xffffffff


	//   ....[2]....
        /*02a0*/ 	.word	0xffffffff


	//   ....[3]....
        /*02a4*/ 	.word	0xffffffff


	//   ....[4]....
        /*02a8*/ 	.word	0xffffffff


	//   ....[5]....
        /*02ac*/ 	.word	0xffffffff


	//   ....[6]....
        /*02b0*/ 	.word	0xffffffff


	//   ....[7]....
        /*02b4*/ 	.word	0xffffffff


	//   ....[8]....
        /*02b8*/ 	.word	0xffffffff


	//   ....[9]....
        /*02bc*/ 	.word	0xffffffff


	//   ....[10]....
        /*02c0*/ 	.word	0xffffffff


	//   ....[11]....
        /*02c4*/ 	.word	0xffffffff


	//   ....[12]....
        /*02c8*/ 	.word	0xffffffff


	//   ....[13]....
        /*02cc*/ 	.word	0xffffffff


	//   ....[14]....
        /*02d0*/ 	.word	0xffffffff


	//   ....[15]....
        /*02d4*/ 	.word	0xffffffff


	//   ....[16]....
        /*02d8*/ 	.word	0xffffffff


	//   ....[17]....
        /*02dc*/ 	.word	0xffffffff


	//   ....[18]....
        /*02e0*/ 	.word	0xffffffff


	//   ....[19]....
        /*02e4*/ 	.word	0xffffffff


	//   ....[20]....
        /*02e8*/ 	.word	0xffffffff


	//   ....[21]....
        /*02ec*/ 	.word	0xffffffff


	//   ....[22]....
        /*02f0*/ 	.word	0xffffffff


	//   ....[23]....
        /*02f4*/ 	.word	0xffffffff


	//   ....[24]....
        /*02f8*/ 	.word	0xffffffff


	//   ....[25]....
        /*02fc*/ 	.word	0xffffffff


	//   ....[26]....
        /*0300*/ 	.word	0xffffffff


	//   ....[27]....
        /*0304*/ 	.word	0xffffffff


	//   ....[28]....
        /*0308*/ 	.word	0xffffffff


	//   ....[29]....
        /*030c*/ 	.word	0xffffffff


	//   ....[30]....
        /*0310*/ 	.word	0xffffffff


	//   ....[31]....
        /*0314*/ 	.word	0xffffffff


	//   ....[32]....
        /*0318*/ 	.word	0xffffffff


	//   ....[33]....
        /*031c*/ 	.word	0xffffffff


	//   ....[34]....
        /*0320*/ 	.word	0xffffffff


	//   ....[35]....
        /*0324*/ 	.word	0xffffffff


	//   ....[36]....
        /*0328*/ 	.word	0xffffffff


	//   ....[37]....
        /*032c*/ 	.word	0xffffffff


	//   ....[38]....
        /*0330*/ 	.word	0xffffffff


	//   ....[39]....
        /*0334*/ 	.word	0xffffffff


	//----- nvinfo : EIATTR_COOP_GROUP_INSTR_OFFSETS
	.align		4
.L_270:
        /*0338*/ 	.byte	0x04, 0x28
        /*033a*/ 	.short	(.L_272 - .L_271)


	//   ....[0]....
.L_271:
        /*033c*/ 	.word	0x000062e0


	//   ....[1]....
        /*0340*/ 	.word	0x00006320


	//   ....[2]....
        /*0344*/ 	.word	0x00006380


	//   ....[3]....
        /*0348*/ 	.word	0x00006390


	//   ....[4]....
        /*034c*/ 	.word	0x000063c0


	//   ....[5]....
        /*0350*/ 	.word	0x00006430


	//   ....[6]....
        /*0354*/ 	.word	0x000064e0


	//   ....[7]....
        /*0358*/ 	.word	0x00006580


	//   ....[8]....
        /*035c*/ 	.word	0x0000b4f0


	//   ....[9]....
        /*0360*/ 	.word	0x0000b670


	//   ....[10]....
        /*0364*/ 	.word	0x0000b6b0


	//   ....[11]....
        /*0368*/ 	.word	0x0000b870


	//   ....[12]....
        /*036c*/ 	.word	0x0000ba60


	//   ....[13]....
        /*0370*/ 	.word	0x0000baf0


	//   ....[14]....
        /*0374*/ 	.word	0x0000bc20


	//   ....[15]....
        /*0378*/ 	.word	0x0000bd20


	//   ....[16]....
        /*037c*/ 	.word	0x000118c0


	//   ....[17]....
        /*0380*/ 	.word	0x000118e0


	//   ....[18]....
        /*0384*/ 	.word	0x000119f0


	//   ....[19]....
        /*0388*/ 	.word	0x00011a60


	//   ....[20]....
        /*038c*/ 	.word	0x00011a70


	//   ....[21]....
        /*0390*/ 	.word	0x00011ab0


	//   ....[22]....
        /*0394*/ 	.word	0x00011d70


	//   ....[23]....
        /*0398*/ 	.word	0x00011ef0


	//   ....[24]....
        /*039c*/ 	.word	0x00016df0


	//   ....[25]....
        /*03a0*/ 	.word	0x00016fd0


	//   ....[26]....
        /*03a4*/ 	.word	0x00017000


	//   ....[27]....
        /*03a8*/ 	.word	0x00017130


	//   ....[28]....
        /*03ac*/ 	.word	0x000172a0


	//   ....[29]....
        /*03b0*/ 	.word	0x00017380


	//   ....[30]....
        /*03b4*/ 	.word	0x000173b0


	//   ....[31]....
        /*03b8*/ 	.word	0x000173f0


	//   ....[32]....
        /*03bc*/ 	.word	0x000196e0


	//   ....[33]....
        /*03c0*/ 	.word	0x000196f0


	//   ....[34]....
        /*03c4*/ 	.word	0x00019700


	//   ....[35]....
        /*03c8*/ 	.word	0x00019740


	//   ....[36]....
        /*03cc*/ 	.word	0x00019760


	//   ....[37]....
        /*03d0*/ 	.word	0x00019770


	//   ....[38]....
        /*03d4*/ 	.word	0x00019790


	//   ....[39]....
        /*03d8*/ 	.word	0x000197c0


	//----- nvinfo : EIATTR_VRC_CTA_INIT_COUNT
	.align		4
.L_272:
        /*03dc*/ 	.byte	0x02, 0x4a
	.zero		1
	.zero		1


	//----- nvinfo : EIATTR_EXIT_INSTR_OFFSETS
	.align		4
        /*03e0*/ 	.byte	0x04, 0x1c
        /*03e2*/ 	.short	(.L_274 - .L_273)


	//   ....[0]....
.L_273:
        /*03e4*/ 	.word	0x000004a0


	//   ....[1]....
        /*03e8*/ 	.word	0x00001220


	//   ....[2]....
        /*03ec*/ 	.word	0x000012b0


	//   ....[3]....
        /*03f0*/ 	.word	0x0001b0e0


	//   ....[4]....
        /*03f4*/ 	.word	0x0001b220


	//   ....[5]....
        /*03f8*/ 	.word	0x0001b240


	//----- nvinfo : EIATTR_CRS_STACK_SIZE
	.align		4
.L_274:
        /*03fc*/ 	.byte	0x04, 0x1e
        /*03fe*/ 	.short	(.L_276 - .L_275)
.L_275:
        /*0400*/ 	.word	0x00000000


	//----- nvinfo : EIATTR_CBANK_PARAM_SIZE
	.align		4
.L_276:
        /*0404*/ 	.byte	0x03, 0x19
        /*0406*/ 	.short	0x01d0


	//----- nvinfo : EIATTR_PARAM_CBANK
	.align		4
        /*0408*/ 	.byte	0x04, 0x0a
        /*040a*/ 	.short	(.L_278 - .L_277)
	.align		4
.L_277:
        /*040c*/ 	.word	index@(.nv.constant0._ZN5flash16flash_fwd_kernelI23Flash_fwd_kernel_traitsILi96ELi128ELi64ELi4ELb0ELb0EN7cutlass10bfloat16_tE19Flash_kernel_traitsILi96ELi128ELi64ELi4ES3_EELb0ELb0ELb1ELb1ELb0ELb0ELb0ELb0EEEvNS_16Flash_fwd_paramsE)
        /*0410*/ 	.short	0x0380
        /*0412*/ 	.short	0x01d0


	//----- nvinfo : EIATTR_SW_WAR
	.align		4
.L_278:
        /*0414*/ 	.byte	0x04, 0x36
        /*0416*/ 	.short	(.L_280 - .L_279)
.L_279:
        /*0418*/ 	.word	0x00000008
.L_280:


//--------------------- .nv.info._ZN5flash16flash_fwd_kernelI23Flash_fwd_kernel_traitsILi96ELi128ELi64ELi4ELb0ELb0EN7cutlass10bfloat16_tE19Flash_kernel_traitsILi96ELi128ELi64ELi4ES3_EELb1ELb0ELb0ELb0ELb0ELb1ELb0ELb0EEEvNS_16Flash_fwd_paramsE --------------------------
	.section	.nv.info._ZN5flash16flash_fwd_kernelI23Flash_fwd_kernel_traitsILi96ELi128ELi64ELi4ELb0ELb0EN7cutlass10bfloat16_tE19Flash_kernel_traitsILi96ELi128ELi64ELi4ES3_EELb1ELb0ELb0ELb0ELb0ELb1ELb0ELb0EEEvNS_16Flash_fwd_paramsE,"",@"SHT_CUDA_INFO"
	.sectionflags	@""
	.align	4


	//----- nvinfo : EIATTR_CUDA_API_VERSION
	.align		4
        /*0000*/ 	.byte	0x04, 0x37
        /*0002*/ 	.short	(.L_282 - .L_281)
.L_281:
        /*0004*/ 	.word	0x00000082


	//----- nvinfo : EIATTR_KPARAM_INFO
	.align		4
.L_282:
        /*0008*/ 	.byte	0x04, 0x17
        /*000a*/ 	.short	(.L_284 - .L_283)
.L_283:
        /*000c*/ 	.word	0x00000000
        /*0010*/ 	.short	0x0000
        /*0012*/ 	.short	0x0000
        /*0014*/ 	.byte	0x00, 0xf0, 0x41, 0x07


	//----- nvinfo : EIATTR_SPARSE_MMA_MASK
	.align		4
.L_284:
        /*0018*/ 	.byte	0x03, 0x50
        /*001a*/ 	.short	0x0000


	//----- nvinfo : EIATTR_MAXREG_COUNT
	.align		4
        /*001c*/ 	.byte	0x03, 0x1b
        /*001e*/ 	.short	0x00ff


	//----- nvinfo : EIATTR_NUM_BARRIERS
	.align		4
        /*0020*/ 	.byte	0x02, 0x4c
        /*0022*/ 	.byte	0x01
	.zero		1


	//----- nvinfo : EIATTR_ANNOTATIONS
	.align		4
        /*0024*/ 	.byte	0x04, 0x55
        /*0026*/ 	.short	(.L_286 - .L_285)


	//   ....[0]....
.L_285:
        /* <DEDUP_REMOVED lines=14> */


	//----- nvinfo : EIATTR_MERCURY_ISA_VERSION
	.align		4
.L_286:
        /*00f8*/ 	.byte	0x03, 0x5f
        /*00fa*/ 	.short	0x0101


	//----- nvinfo : EIATTR_COOP_GROUP_MASK_REGIDS
	.align		4
        /*00fc*/ 	.byte	0x04, 0x29
        /*00fe*/ 	.short	(.L_288 - .L_287)


	//   ....[0]....
.L_287:
        /*0100*/ 	.word	0xffffffff


	//   ....[1]....
        /*0104*/ 	.word	0xffffffff


	//   ....[2]....
        /*0108*/ 	.word	0xffffffff


	//   ....[3]....
        /*010c*/ 	.word	0xffffffff


	//   ....[4]....
        /*0110*/ 	.word	0xffffffff


	//   ....[5]....
        /*0114*/ 	.word	0xffffffff


	//   ....[6]....
        /*0118*/ 	.word	0xffffffff


	//   ....[7]....
        /*011c*/ 	.word	0xffffffff


	//   ....[8]....
        /*0120*/ 	.word	0xffffffff


	//   ....[9]....
        /*0124*/ 	.word	0xffffffff


	//   ....[10]....
        /*0128*/ 	.word	0xffffffff


	//   ....[11]....
        /*012c*/ 	.word	0xffffffff


	//   ....[12]....
        /*0130*/ 	.word	0xffffffff


	//   ....[13]....
        /*0134*/ 	.word	0xffffffff


	//   ....[14]....
        /*0138*/ 	.word	0xffffffff


	//   ....[15]....
        /*013c*/ 	.word	0xffffffff


	//   ....[16]....
        /*0140*/ 	.word	0xffffffff


	//   ....[17]....
        /*0144*/ 	.word	0xffffffff


	//   ....[18]....
        /*0148*/ 	.word	0xffffffff


	//   ....[19]....
        /*014c*/ 	.word	0xffffffff


	//   ....[20]....
        /*0150*/ 	.word	0xffffffff


	//   ....[21]....
        /*0154*/ 	.word	0xffffffff


	//   ....[22]....
        /*0158*/ 	.word	0xffffffff


	//   ....[23]....
        /*015c*/ 	.word	0xffffffff


	//----- nvinfo : EIATTR_COOP_GROUP_INSTR_OFFSETS
	.align		4
.L_288:
        /*0160*/ 	.byte	0x04, 0x28
        /*0162*/ 	.short	(.L_290 - .L_289)


	//   ....[0]....
.L_289:
        /*0164*/ 	.word	0x000032b0


	//   ....[1]....
        /*0168*/ 	.word	0x000033b0


	//   ....[2]....
        /*016c*/ 	.word	0x00003500


	//   ....[3]....
        /*0170*/ 	.word	0x00003560


	//   ....[4]....
        /*0174*/ 	.word	0x00003ba0


	//   ....[5]....
        /*0178*/ 	.word	0x00003ca0


	//   ....[6]....
        /*017c*/ 	.word	0x00003cd0


	//   ....[7]....
        /*0180*/ 	.word	0x00003e40


	//   ....[8]....
        /*0184*/ 	.word	0x00006f40


	//   ....[9]....
        /*0188*/ 	.word	0x00006f50


	//   ....[10]....
        /*018c*/ 	.word	0x00006f60


	//   ....[11]....
        /*0190*/ 	.word	0x00006ff0


	//   ....[12]....
        /*0194*/ 	.word	0x00007030


	//   ....[13]....
        /*0198*/ 	.word	0x00007060


	//   ....[14]....
        /*019c*/ 	.word	0x00007420


	//   ....[15]....
        /*01a0*/ 	.word	0x000075d0


	//   ....[16]....
        /*01a4*/ 	.word	0x0000a3f0


	//   ....[17]....
        /*01a8*/ 	.word	0x0000a420


	//   ....[18]....
        /*01ac*/ 	.word	0x0000a470


	//   ....[19]....
        /*01b0*/ 	.word	0x0000a480


	//   ....[20]....
        /*01b4*/ 	.word	0x0000a4b0


	//   ....[21]....
        /*01b8*/ 	.word	0x0000a4c0


	//   ....[22]....
        /*01bc*/ 	.word	0x0000a4f0


	//   ....[23]....
        /*01c0*/ 	.word	0x0000a510


	//----- nvinfo : EIATTR_VRC_CTA_INIT_COUNT
	.align		4
.L_290:
        /*01c4*/ 	.byte	0x02, 0x4a
	.zero		1
	.zero		1


	//----- nvinfo : EIATTR_EXIT_INSTR_OFFSETS
	.align		4
        /*01c8*/ 	.byte	0x04, 0x1c
        /*01ca*/ 	.short	(.L_292 - .L_291)


	//   ....[0]....
.L_291:
        /*01cc*/ 	.word	0x000004f0


	//   ....[1]....
        /*01d0*/ 	.word	0x00000fd0


	//   ....[2]....
        /*01d4*/ 	.word	0x00001060


	//   ....[3]....
        /*01d8*/ 	.word	0x0000bea0


	//   ....[4]....
        /*01dc*/ 	.word	0x0000bfa0


	//----- nvinfo : EIATTR_CRS_STACK_SIZE
	.align		4
.L_292:
        /*01e0*/ 	.byte	0x04, 0x1e
        /*01e2*/ 	.short	(.L_294 - .L_293)
.L_293:
        /*01e4*/ 	.word	0x00000000


	//----- nvinfo : EIATTR_CBANK_PARAM_SIZE
	.align		4
.L_294:
        /*01e8*/ 	.byte	0x03, 0x19
        /*01ea*/ 	.short	0x01d0


	//----- nvinfo : EIATTR_PARAM_CBANK
	.align		4
        /*01ec*/ 	.byte	0x04, 0x0a
        /*01ee*/ 	.short	(.L_296 - .L_295)
	.align		4
.L_295:
        /*01f0*/ 	.word	index@(.nv.constant0._ZN5flash16flash_fwd_kernelI23Flash_fwd_kernel_traitsILi96ELi128ELi64ELi4ELb0ELb0EN7cutlass10bfloat16_tE19Flash_kernel_traitsILi96ELi128ELi64ELi4ES3_EELb1ELb0ELb0ELb0ELb0ELb1ELb0ELb0EEEvNS_16Flash_fwd_paramsE)
        /*01f4*/ 	.short	0x0380
        /*01f6*/ 	.short	0x01d0


	//----- nvinfo : EIATTR_SW_WAR
	.align		4
.L_296:
        /*01f8*/ 	.byte	0x04, 0x36
        /*01fa*/ 	.short	(.L_298 - .L_297)
.L_297:
        /*01fc*/ 	.word	0x00000008
.L_298:


//--------------------- .nv.info._ZN5flash16flash_fwd_kernelI23Flash_fwd_kernel_traitsILi96ELi128ELi64ELi4ELb0ELb0EN7cutlass10bfloat16_tE19Flash_kernel_traitsILi96ELi128ELi64ELi4ES3_EELb0ELb0ELb0ELb0ELb0ELb1ELb1ELb0EEEvNS_16Flash_fwd_paramsE --------------------------
	.section	.nv.info._ZN5flash16flash_fwd_kernelI23Flash_fwd_kernel_traitsILi96ELi128ELi64ELi4ELb0ELb0EN7cutlass10bfloat16_tE19Flash_kernel_traitsILi96ELi128ELi64ELi4ES3_EELb0ELb0ELb0ELb0ELb0ELb1ELb1ELb0EEEvNS_16Flash_fwd_paramsE,"",@"SHT_CUDA_INFO"
	.sectionflags	@""
	.align	4


	//----- nvinfo : EIATTR_CUDA_API_VERSION
	.align		4
        /*0000*/ 	.byte	0x04, 0x37
        /*0002*/ 	.short	(.L_300 - .L_299)
.L_299:
        /*0004*/ 	.word	0x00000082


	//----- nvinfo : EIATTR_KPARAM_INFO
	.align		4
.L_300:
        /*0008*/ 	.byte	0x04, 0x17
        /*000a*/ 	.short	(.L_302 - .L_301)
.L_301:
        /*000c*/ 	.word	0x00000000
        /*0010*/ 	.short	0x0000
        /*0012*/ 	.short	0x0000
        /*0014*/ 	.byte	0x00, 0xf0, 0x41, 0x07


	//----- nvinfo : EIATTR_SPARSE_MMA_MASK
	.align		4
.L_302:
        /*0018*/ 	.byte	0x03, 0x50
        /*001a*/ 	.short	0x0000


	//----- nvinfo : EIATTR_MAXREG_COUNT
	.align		4
        /*001c*/ 	.byte	0x03, 0x1b
        /*001e*/ 	.short	0x00ff


	//----- nvinfo : EIATTR_NUM_BARRIERS
	.align		4
        /*0020*/ 	.byte	0x02, 0x4c
        /*0022*/ 	.byte	0x01
	.zero		1


	//----- nvinfo : EIATTR_ANNOTATIONS
	.align		4
        /*0024*/ 	.byte	0x04, 0x55
        /*0026*/ 	.short	(.L_304 - .L_303)


	//   ....[0]....
.L_303:
        /* <DEDUP_REMOVED lines=20> */


	//----- nvinfo : EIATTR_MERCURY_ISA_VERSION
	.align		4
.L_304:
        /*0150*/ 	.byte	0x03, 0x5f
        /*0152*/ 	.short	0x0101


	//----- nvinfo : EIATTR_COOP_GROUP_MASK_REGIDS
	.align		4
        /*0154*/ 	.byte	0x04, 0x29
        /*0156*/ 	.short	(.L_306 - .L_305)


	//   ....[0]....
.L_305:
        /*0158*/ 	.word	0xffffffff


	//   ....[1]....
        /*015c*/ 	.word	0xffffffff


	//   ....[2]....
        /*0160*/ 	.word	0xffffffff


	//   ....[3]....
        /*0164*/ 	.word	0xffffffff


	//   ....[4]....
        /*0168*/ 	.word	0xffffffff


	//   ....[5]....
        /*016c*/ 	.word	0xffffffff


	//   ....[6]....
        /*0170*/ 	.word	0xffffffff


	//   ....[7]....
        /*0174*/ 	.word	0xffffffff


	//   ....[8]....
        /*0178*/ 	.word	0xffffffff


	//   ....[9]....
        /*017c*/ 	.word	0xffffffff


	//   ....[10]....
        /*0180*/ 	.word	0xffffffff


	//   ....[11]....
        /*0184*/ 	.word	0xffffffff


	//   ....[12]....
        /*0188*/ 	.word	0xffffffff


	//   ....[13]....
        /*018c*/ 	.word	0xffffffff


	//   ....[14]....
        /*0190*/ 	.word	0xffffffff


	//   ....[15]....
        /*0194*/ 	.word	0xffffffff


	//   ....[16]....
        /*0198*/ 	.word	0xffffffff


	//   ....[17]....
        /*019c*/ 	.word	0xffffffff


	//   ....[18]....
        /*01a0*/ 	.word	0xffffffff


	//   ....[19]....
        /*01a4*/ 	.word	0xffffffff


	//   ....[20]....
        /*01a8*/ 	.word	0xffffffff


	//   ....[21]....
        /*01ac*/ 	.word	0xffffffff


	//   ....[22]....
        /*01b0*/ 	.word	0xffffffff


	//   ....[23]....
        /*01b4*/ 	.word	0xffffffff


	//----- nvinfo : EIATTR_COOP_GROUP_INSTR_OFFSETS
	.align		4
.L_306:
        /*01b8*/ 	.byte	0x04, 0x28
        /*01ba*/ 	.short	(.L_308 - .L_307)


	//   ....[0]....
.L_307:
        /*01bc*/ 	.word	0x00003820


	//   ....[1]....
        /*01c0*/ 	.word	0x00003890


	//   ....[2]....
        /*01c4*/ 	.word	0x00003960


	//   ....[3]....
        /*01c8*/ 	.word	0x000039a0


	//   ....[4]....
        /*01cc*/ 	.word	0x000039d0


	//   ....[5]....
        /*01d0*/ 	.word	0x00003a90


	//   ....[6]....
        /*01d4*/ 	.word	0x00003bf0


	//   ....[7]....
        /*01d8*/ 	.word	0x00003c30


	//   ....[8]....
        /*01dc*/ 	.word	0x000068c0


	//   ....[9]....
        /*01e0*/ 	.word	0x00006940


	//   ....[10]....
        /*01e4*/ 	.word	0x00006960


	//   ....[11]....
        /*01e8*/ 	.word	0x00006990


	//   ....[12]....
        /*01ec*/ 	.word	0x000069b0


	//   ....[13]....
        /*01f0*/ 	.word	0x000069e0


	//   ....[14]....
        /*01f4*/ 	.word	0x000069f0


	//   ....[15]....
        /*01f8*/ 	.word	0x00006a10


	//   ....[16]....
        /*01fc*/ 	.word	0x00008bd0


	//   ....[17]....
        /*0200*/ 	.word	0x00008be0


	//   ....[18]....
        /*0204*/ 	.word	0x00008bf0


	//   ....[19]....
        /*0208*/ 	.word	0x00008c10


	//   ....[20]....
        /*020c*/ 	.word	0x00008c30


	//   ....[21]....
        /*0210*/ 	.word	0x00008c40


	//   ....[22]....
        /*0214*/ 	.word	0x00008c60


	//   ....[23]....
        /*0218*/ 	.word	0x00008c90


	//----- nvinfo : EIATTR_VRC_CTA_INIT_COUNT
	.align		4
.L_308:
        /*021c*/ 	.byte	0x02, 0x4a
	.zero		1
	.zero		1


	//----- nvinfo : EIATTR_EXIT_INSTR_OFFSETS
	.align		4
        /*0220*/ 	.byte	0x04, 0x1c
        /*0222*/ 	.short	(.L_310 - .L_309)


	//   ....[0]....
.L_309:
        /*0224*/ 	.word	0x000003c0


	//   ....[1]....
        /*0228*/ 	.word	0x00000e90


	//   ....[2]....
        /*022c*/ 	.word	0x00000f20


	//   ....[3]....
        /*0230*/ 	.word	0x0000a630


	//   ....[4]....
        /*0234*/ 	.word	0x0000a730


	//----- nvinfo : EIATTR_CRS_STACK_SIZE
	.align		4
.L_310:
        /*0238*/ 	.byte	0x04, 0x1e
        /*023a*/ 	.short	(.L_312 - .L_311)
.L_311:
        /*023c*/ 	.word	0x00000000


	//----- nvinfo : EIATTR_CBANK_PARAM_SIZE
	.align		4
.L_312:
        /*0240*/ 	.byte	0x03, 0x19
        /*0242*/ 	.short	0x01d0


	//----- nvinfo : EIATTR_PARAM_CBANK
	.align		4
        /*0244*/ 	.byte	0x04, 0x0a
        /*0246*/ 	.short	(.L_314 - .L_313)
	.align		4
.L_313:
        /*0248*/ 	.word	index@(.nv.constant0._ZN5flash16flash_fwd_kernelI23Flash_fwd_kernel_traitsILi96ELi128ELi64ELi4ELb0ELb0EN7cutlass10bfloat16_tE19Flash_kernel_traitsILi96ELi128ELi64ELi4ES3_EELb0ELb0ELb0ELb0ELb0ELb1ELb1ELb0EEEvNS_16Flash_fwd_paramsE)
        /*024c*/ 	.short	0x0380
        /*024e*/ 	.short	0x01d0


	//----- nvinfo : EIATTR_SW_WAR
	.align		4
.L_314:
        /*0250*/ 	.byte	0x04, 0x36
        /*0252*/ 	.short	(.L_316 - .L_315)
.L_315:
        /*0254*/ 	.word	0x00000008
.L_316:


//--------------------- .nv.info._ZN5flash16flash_fwd_kernelI23Flash_fwd_kernel_traitsILi96ELi128ELi64ELi4ELb0ELb0EN7cutlass10bfloat16_tE19Flash_kernel_traitsILi96ELi128ELi64ELi4ES3_EELb1ELb0ELb0ELb0ELb0ELb0ELb0ELb0EEEvNS_16Flash_fwd_paramsE --------------------------
	.section	.nv.info._ZN5flash16flash_fwd_kernelI23Flash_fwd_kernel_traitsILi96ELi128ELi64ELi4ELb0ELb0EN7cutlass10bfloat16_tE19Flash_kernel_traitsILi96ELi128ELi64ELi4ES3_EELb1ELb0ELb0ELb0ELb0ELb0ELb0ELb0EEEvNS_16Flash_fwd_paramsE,"",@"SHT_CUDA_INFO"
	.sectionflags	@""
	.align	4


	//----- nvinfo : EIATTR_CUDA_API_VERSION
	.align		4
        /*0000*/ 	.byte	0x04, 0x37
        /*0002*/ 	.short	(.L_318 - .L_317)
.L_317:
        /*0004*/ 	.word	0x00000082


	//----- nvinfo : EIATTR_KPARAM_INFO
	.align		4
.L_318:
        /*0008*/ 	.byte	0x04, 0x17
        /*000a*/ 	.short	(.L_320 - .L_319)
.L_319:
        /*000c*/ 	.word	0x00000000
        /*0010*/ 	.short	0x0000
        /*0012*/ 	.short	0x0000
        /*0014*/ 	.byte	0x00, 0xf0, 0x41, 0x07


	//----- nvinfo : EIATTR_SPARSE_MMA_MASK
	.align		4
.L_320:
        /*0018*/ 	.byte	0x03, 0x50
        /*001a*/ 	.short	0x0000


	//----- nvinfo : EIATTR_MAXREG_COUNT
	.align		4
        /*001c*/ 	.byte	0x03, 0x1b
        /*001e*/ 	.short	0x00ff


	//----- nvinfo : EIATTR_NUM_BARRIERS
	.align		4
        /*0020*/ 	.byte	0x02, 0x4c
        /*0022*/ 	.byte	0x01
	.zero		1


	//----- nvinfo : EIATTR_ANNOTATIONS
	.align		4
        /*0024*/ 	.byte	0x04, 0x55
        /*0026*/ 	.short	(.L_322 - .L_321)


	//   ....[0]....
.L_321:
        /* <DEDUP_REMOVED lines=30> */


	//----- nvinfo : EIATTR_MERCURY_ISA_VERSION
	.align		4
.L_322:
        /*01f8*/ 	.byte	0x03, 0x5f
        /*01fa*/ 	.short	0x0101


	//----- nvinfo : EIATTR_COOP_GROUP_MASK_REGIDS
	.align		4
        /*01fc*/ 	.byte	0x04, 0x29
        /*01fe*/ 	.short	(.L_324 - .L_323)


	//   ....[0]....
.L_323:
        /*0200*/ 	.word	0xffffffff


	//   ....[1]....
        /*0204*/ 	.word	0xffffffff


	//   ....[2]....
        /*0208*/ 	.word	0xffffffff


	//   ....[3]....
        /*020c*/ 	.word	0xffffffff


	//   ....[4]....
        /*0210*/ 	.word	0xffffffff


	//   ....[5]....
        /*0214*/ 	.word	0xffffffff


	//   ....[6]....
        /*0218*/ 	.word	0xffffffff


	//   ....[7]....
        /*021c*/ 	.word	0xffffffff


	//   ....[8]....
        /*0220*/ 	.word	0xffffffff


	//   ....[9]....
        /*0224*/ 	.word	0xffffffff


	//   ....[10]....
        /*0228*/ 	.word	0xffffffff


	//   ....[11]....
        /*022c*/ 	.word	0xffffffff


	//   ....[12]....
        /*0230*/ 	.word	0xffffffff


	//   ....[13]....
        /*0234*/ 	.word	0xffffffff


	//   ....[14]....
        /*0238*/ 	.word	0xffffffff


	//   ....[15]....
        /*023c*/ 	.word	0xffffffff


	//   ....[16]....
        /*0240*/ 	.word	0xffffffff


	//   ....[17]....
        /*0244*/ 	.word	0xffffffff


	//   ....[18]....
        /*0248*/ 	.word	0xffffffff


	//   ....[19]....
        /*024c*/ 	.word	0xffffffff


	//   ....[20]....
        /*0250*/ 	.word	0xffffffff


	//   ....[21]....
        /*0254*/ 	.word	0xffffffff


	//   ....[22]....
        /*0258*/ 	.word	0xffffffff


	//   ....[23]....
        /*025c*/ 	.word	0xffffffff


	//----- nvinfo : EIATTR_COOP_GROUP_INSTR_OFFSETS
	.align		4
.L_324:
        /*0260*/ 	.byte	0x04, 0x28
        /*0262*/ 	.short	(.L_326 - .L_325)


	//   ....[0]....
.L_325:
        /*0264*/ 	.word	0x000040a0


	//   ....[1]....
        /*0268*/ 	.word	0x000040e0


	//   ....[2]....
        /*026c*/ 	.word	0x00004210


	//   ....[3]....
        /*0270*/ 	.word	0x00004250


	//   ....[4]....
        /*0274*/ 	.word	0x00004280


	//   ....[5]....
        /*0278*/ 	.word	0x000042b0


	//   ....[6]....
        /*027c*/ 	.word	0x000043d0


	//   ....[7]....
        /*0280*/ 	.word	0x00004470


	//   ....[8]....
        /*0284*/ 	.word	0x00008b00


	//   ....[9]....
        /*0288*/ 	.word	0x00008be0


	//   ....[10]....
        /*028c*/ 	.word	0x00008d20


	//   ....[11]....
        /*0290*/ 	.word	0x00008d70


	//   ....[12]....
        /*0294*/ 	.word	0x00008ed0


	//   ....[13]....
        /*0298*/ 	.word	0x00009010


	//   ....[14]....
        /*029c*/ 	.word	0x000090b0


	//   ....[15]....
        /*02a0*/ 	.word	0x000092a0


	//   ....[16]....
        /*02a4*/ 	.word	0x0000bc90


	//   ....[17]....
        /*02a8*/ 	.word	0x0000bca0


	//   ....[18]....
        /*02ac*/ 	.word	0x0000bcb0


	//   ....[19]....
        /*02b0*/ 	.word	0x0000bcc0


	//   ....[20]....
        /*02b4*/ 	.word	0x0000bcf0


	//   ....[21]....
        /*02b8*/ 	.word	0x0000bd10


	//   ....[22]....
        /*02bc*/ 	.word	0x0000bd30


	//   ....[23]....
        /*02c0*/ 	.word	0x0000bd40


	//----- nvinfo : EIATTR_VRC_CTA_INIT_COUNT
	.align		4
.L_326:
        /*02c4*/ 	.byte	0x02, 0x4a
	.zero		1
	.zero		1


	//----- nvinfo : EIATTR_EXIT_INSTR_OFFSETS
	.align		4
        /*02c8*/ 	.byte	0x04, 0x1c
        /*02ca*/ 	.short	(.L_328 - .L_327)


	//   ....[0]....
.L_327:
        /*02cc*/ 	.word	0x00000510


	//   ....[1]....
        /*02d0*/ 	.word	0x00001120


	//   ....[2]....
        /*02d4*/ 	.word	0x000011b0


	//   ....[3]....
        /*02d8*/ 	.word	0x0000d7c0


	//   ....[4]....
        /*02dc*/ 	.word	0x0000d900


	//   ....[5]....
        /*02e0*/ 	.word	0x0000d920


	//----- nvinfo : EIATTR_CRS_STACK_SIZE
	.align		4
.L_328:
        /*02e4*/ 	.byte	0x04, 0x1e
        /*02e6*/ 	.short	(.L_330 - .L_329)
.L_329:
        /*02e8*/ 	.word	0x00000000


	//----- nvinfo : EIATTR_CBANK_PARAM_SIZE
	.align		4
.L_330:
        /*02ec*/ 	.byte	0x03, 0x19
        /*02ee*/ 	.short	0x01d0


	//----- nvinfo : EIATTR_PARAM_CBANK
	.align		4
        /*02f0*/ 	.byte	0x04, 0x0a
        /*02f2*/ 	.short	(.L_332 - .L_331)
	.align		4
.L_331:
        /*02f4*/ 	.word	index@(.nv.constant0._ZN5flash16flash_fwd_kernelI23Flash_fwd_kernel_traitsILi96ELi128ELi64ELi4ELb0ELb0EN7cutlass10bfloat16_tE19Flash_kernel_traitsILi96ELi128ELi64ELi4ES3_EELb1ELb0ELb0ELb0ELb0ELb0ELb0ELb0EEEvNS_16Flash_fwd_paramsE)
        /*02f8*/ 	.short	0x0380
        /*02fa*/ 	.short	0x01d0


	//----- nvinfo : EIATTR_SW_WAR
	.align		4
.L_332:
        /*02fc*/ 	.byte	0x04, 0x36
        /*02fe*/ 	.short	(.L_334 - .L_333)
.L_333:
        /*0300*/ 	.word	0x00000008
.L_334:


//--------------------- .nv.info._ZN5flash16flash_fwd_kernelI23Flash_fwd_kernel_traitsILi96ELi128ELi64ELi4ELb0ELb0EN7cutlass10bfloat16_tE19Flash_kernel_traitsILi96ELi128ELi64ELi4ES3_EELb1ELb0ELb1ELb0ELb0ELb0ELb0ELb0EEEvNS_16Flash_fwd_paramsE --------------------------
	.section	.nv.info._ZN5flash16flash_fwd_kernelI23Flash_fwd_kernel_traitsILi96ELi128ELi64ELi4ELb0ELb0EN7cutlass10bfloat16_tE19Flash_kernel_traitsILi96ELi128ELi64ELi4ES3_EELb1ELb0ELb1ELb0ELb0ELb0ELb0ELb0EEEvNS_16Flash_fwd_paramsE,"",@"SHT_CUDA_INFO"
	.sectionflags	@""
	.align	4


	//----- nvinfo : EIATTR_CUDA_API_VERSION
	.align		4
        /*0000*/ 	.byte	0x04, 0x37
        /*0002*/ 	.short	(.L_336 - .L_335)
.L_335:
        /*0004*/ 	.word	0x00000082


	//----- nvinfo : EIATTR_KPARAM_INFO
	.align		4
.L_336:
        /*0008*/ 	.byte	0x04, 0x17
        /*000a*/ 	.short	(.L_338 - .L_337)
.L_337:
        /*000c*/ 	.word	0x00000000
        /*0010*/ 	.short	0x0000
        /*0012*/ 	.short	0x0000
        /*0014*/ 	.byte	0x00, 0xf0, 0x41, 0x07


	//----- nvinfo : EIATTR_SPARSE_MMA_MASK
	.align		4
.L_338:
        /*0018*/ 	.byte	0x03, 0x50
        /*001a*/ 	.short	0x0000


	//----- nvinfo : EIATTR_MAXREG_COUNT
	.align		4
        /*001c*/ 	.byte	0x03, 0x1b
        /*001e*/ 	.short	0x00ff


	//----- nvinfo : EIATTR_NUM_BARRIERS
	.align		4
        /*0020*/ 	.byte	0x02, 0x4c
        /*0022*/ 	.byte	0x01
	.zero		1


	//----- nvinfo : EIATTR_ANNOTATIONS
	.align		4
        /*0024*/ 	.byte	0x04, 0x55
        /*0026*/ 	.short	(.L_340 - .L_339)


	//   ....[0]....
.L_339:
        /* <DEDUP_REMOVED lines=59> */


	//----- nvinfo : EIATTR_MERCURY_ISA_VERSION
	.align		4
.L_340:
        /*03c8*/ 	.byte	0x03, 0x5f
        /*03ca*/ 	.short	0x0101


	//----- nvinfo : EIATTR_INT_WARP_WIDE_INSTR_OFFSETS
	.align		4
        /*03cc*/ 	.byte	0x04, 0x31
        /*03ce*/ 	.short	(.L_342 - .L_341)


	//   ....[0]....
.L_341:
        /*03d0*/ 	.word	0x0000ab20


	//   ....[1]....
        /*03d4*/ 	.word	0x0000abd0


	//   ....[2]....
        /*03d8*/ 	.word	0x0000f730


	//   ....[3]....
        /*03dc*/ 	.word	0x0000f890


	//----- nvinfo : EIATTR_COOP_GROUP_MASK_REGIDS
	.align		4
.L_342:
        /*03e0*/ 	.byte	0x04, 0x29
        /*03e2*/ 	.short	(.L_344 - .L_343)


	//   ....[0]....
.L_343:
        /*03e4*/ 	.word	0xffffffff


	//   ....[1]....
        /*03e8*/ 	.word	0xffffffff


	//   ....[2]....
        /*03ec*/ 	.word	0xffffffff


	//   ....[3]....
        /*03f0*/ 	.word	0xffffffff


	//   ....[4]....
        /*03f4*/ 	.word	0xffffffff


	//   ....[5]....
        /*03f8*/ 	.word	0xffffffff


	//   ....[6]....
        /*03fc*/ 	.word	0xffffffff


	//   ....[7]....
        /*0400*/ 	.word	0xffffffff


	//   ....[8]....
        /*0404*/ 	.word	0xffffffff


	//   ....[9]....
        /*0408*/ 	.word	0xffffffff


	//   ....[10]....
        /*040c*/ 	.word	0xffffffff


	//   ....[11]....
        /*0410*/ 	.word	0xffffffff


	//   ....[12]....
        /*0414*/ 	.word	0xffffffff


	//   ....[13]....
        /*0418*/ 	.word	0xffffffff


	//   ....[14]....
        /*041c*/ 	.word	0xffffffff


	//   ....[15]....
        /*0420*/ 	.word	0xffffffff


	//   ....[16]....
        /*0424*/ 	.word	0xffffffff


	//   ....[17]....
        /*0428*/ 	.word	0xffffffff


	//   ....[18]....
        /*042c*/ 	.word	0xffffffff


	//   ....[19]....
        /*0430*/ 	.word	0xffffffff


	//   ....[20]....
        /*0434*/ 	.word	0xffffffff


	//   ....[21]....
        /*0438*/ 	.word	0xffffffff


	//   ....[22]....
        /*043c*/ 	.word	0xffffffff


	//   ....[23]....
        /*0440*/ 	.word	0xffffffff


	//   ....[24]....
        /*0444*/ 	.word	0xffffffff


	//   ....[25]....
        /*0448*/ 	.word	0xffffffff


	//   ....[26]....
        /*044c*/ 	.word	0xffffffff


	//   ....[27]....
        /*0450*/ 	.word	0xffffffff


	//   ....[28]....
        /*0454*/ 	.word	0xffffffff


	//   ....[29]....
        /*0458*/ 	.word	0xffffffff


	//   ....[30]....
        /*045c*/ 	.word	0xffffffff


	//   ....[31]....
        /*0460*/ 	.word	0xffffffff


	//   ....[32]....
        /*0464*/ 	.word	0xffffffff


	//   ....[33]....
        /*0468*/ 	.word	0xffffffff


	//   ....[34]....
        /*046c*/ 	.word	0xffffffff


	//   ....[35]....
        /*0470*/ 	.word	0xffffffff


	//   ....[36]....
        /*0474*/ 	.word	0xffffffff


	//   ....[37]....
        /*0478*/ 	.word	0xffffffff


	//   ....[38]....
        /*047c*/ 	.word	0xffffffff


	//   ....[39]....
        /*0480*/ 	.word	0xffffffff


	//----- nvinfo : EIATTR_COOP_GROUP_INSTR_OFFSETS
	.align		4
.L_344:
        /*0484*/ 	.byte	0x04, 0x28
        /*0486*/ 	.short	(.L_346 - .L_345)


	//   ....[0]....
.L_345:
        /*0488*/ 	.word	0x00004c00


	//   ....[1]....
        /*048c*/ 	.word	0x00004e30


	//   ....[2]....
        /*0490*/ 	.word	0x00004e90


	//   ....[3]....
        /*0494*/ 	.word	0x000050d0


	//   ....[4]....
        /*0498*/ 	.word	0x00005790


	//   ....[5]....
        /*049c*/ 	.word	0x00005ba0


	//   ....[6]....
        /*04a0*/ 	.word	0x00005c00


	//   ....[7]....
        /*04a4*/ 	.word	0x00005da0


	//   ....[8]....
        /*04a8*/ 	.word	0x0000b2e0


	//   ....[9]....
        /*04ac*/ 	.word	0x0000b3f0


	//   ....[10]....
        /*04b0*/ 	.word	0x0000b420


	//   ....[11]....
        /*04b4*/ 	.word	0x0000b590


	//   ....[12]....
        /*04b8*/ 	.word	0x0000b5c0


	//   ....[13]....
        /*04bc*/ 	.word	0x0000b5f0


	//   ....[14]....
        /*04c0*/ 	.word	0x0000b780


	//   ....[15]....
        /*04c4*/ 	.word	0x0000b7c0


	//   ....[16]....
        /*04c8*/ 	.word	0x00010f80


	//   ....[17]....
        /*04cc*/ 	.word	0x00011080


	//   ....[18]....
        /*04d0*/ 	.word	0x00011180


	//   ....[19]....
        /*04d4*/ 	.word	0x000111c0


	//   ....[20]....
        /*04d8*/ 	.word	0x00011280


	//   ....[21]....
        /*04dc*/ 	.word	0x000112c0


	//   ....[22]....
        /*04e0*/ 	.word	0x00011320


	//   ....[23]....
        /*04e4*/ 	.word	0x00011440


	//   ....[24]....
        /*04e8*/ 	.word	0x00017020


	//   ....[25]....
        /*04ec*/ 	.word	0x000170c0


	//   ....[26]....
        /*04f0*/ 	.word	0x00017200


	//   ....[27]....
        /*04f4*/ 	.word	0x00017250


	//   ....[28]....
        /*04f8*/ 	.word	0x000175d0


	//   ....[29]....
        /*04fc*/ 	.word	0x00017680


	//   ....[30]....
        /*0500*/ 	.word	0x000177a0


	//   ....[31]....
        /*0504*/ 	.word	0x000178f0


	//   ....[32]....
        /*0508*/ 	.word	0x0001b420


	//   ....[33]....
        /*050c*/ 	.word	0x0001b430


	//   ....[34]....
        /*0510*/ 	.word	0x0001b470


	//   ....[35]....
        /*0514*/ 	.word	0x0001b490


	//   ....[36]....
        /*0518*/ 	.word	0x0001b4a0


	//   ....[37]....
        /*051c*/ 	.word	0x0001b4b0


	//   ....[38]....
        /*0520*/ 	.word	0x0001b4e0


	//   ....[39]....
        /*0524*/ 	.word	0x0001b500


	//----- nvinfo : EIATTR_VRC_CTA_INIT_COUNT
	.align		4
.L_346:
        /*0528*/ 	.byte	0x02, 0x4a
	.zero		1
	.zero		1


	//----- nvinfo : EIATTR_EXIT_INSTR_OFFSETS
	.align		4
        /*052c*/ 	.byte	0x04, 0x1c
        /*052e*/ 	.short	(.L_348 - .L_347)


	//   ....[0]....
.L_347:
        /*0530*/ 	.word	0x00000620


	//   ....[1]....
        /*0534*/ 	.word	0x00001370


	//   ....[2]....
        /*0538*/ 	.word	0x00001400


	//   ....[3]....
        /*053c*/ 	.word	0x0001cea0


	//   ....[4]....
        /*0540*/ 	.word	0x0001cfe0


	//   ....[5]....
        /*0544*/ 	.word	0x0001d000


	//----- nvinfo : EIATTR_CRS_STACK_SIZE
	.align		4
.L_348:
        /*0548*/ 	.byte	0x04, 0x1e
        /*054a*/ 	.short	(.L_350 - .L_349)
.L_349:
        /*054c*/ 	.word	0x00000000


	//----- nvinfo : EIATTR_CBANK_PARAM_SIZE
	.align		4
.L_350:
        /*0550*/ 	.byte	0x03, 0x19
        /*0552*/ 	.short	0x01d0


	//----- nvinfo : EIATTR_PARAM_CBANK
	.align		4
        /*0554*/ 	.byte	0x04, 0x0a
        /*0556*/ 	.short	(.L_352 - .L_351)
	.align		4
.L_351:
        /*0558*/ 	.word	index@(.nv.constant0._ZN5flash16flash_fwd_kernelI23Flash_fwd_kernel_traitsILi96ELi128ELi64ELi4ELb0ELb0EN7cutlass10bfloat16_tE19Flash_kernel_traitsILi96ELi128ELi64ELi4ES3_EELb1ELb0ELb1ELb0ELb0ELb0ELb0ELb0EEEvNS_16Flash_fwd_paramsE)
        /*055c*/ 	.short	0x0380
        /*055e*/ 	.short	0x01d0


	//----- nvinfo : EIATTR_SW_WAR
	.align		4
.L_352:
        /*0560*/ 	.byte	0x04, 0x36
        /*0562*/ 	.short	(.L_354 - .L_353)
.L_353:
        /*0564*/ 	.word	0x00000008
.L_354:


//--------------------- .nv.info._ZN5flash16flash_fwd_kernelI23Flash_fwd_kernel_traitsILi96ELi128ELi64ELi4ELb0ELb0EN7cutlass10bfloat16_tE19Flash_kernel_traitsILi96ELi128ELi64ELi4ES3_EELb1ELb0ELb0ELb0ELb1ELb1ELb0ELb0EEEvNS_16Flash_fwd_paramsE --------------------------
	.section	.nv.info._ZN5flash16flash_fwd_kernelI23Flash_fwd_kernel_traitsILi96ELi128ELi64ELi4ELb0ELb0EN7cutlass10bfloat16_tE19Flash_kernel_traitsILi96ELi128ELi64ELi4ES3_EELb1ELb0ELb0ELb0ELb1ELb1ELb0ELb0EEEvNS_16Flash_fwd_paramsE,"",@"SHT_CUDA_INFO"
	.sectionflags	@""
	.align	4


	//----- nvinfo : EIATTR_CUDA_API_VERSION
	.align		4
        /*0000*/ 	.byte	0x04, 0x37
        /*0002*/ 	.short	(.L_356 - .L_355)
.L_355:
        /*0004*/ 	.word	0x00000082


	//----- nvinfo : EIATTR_KPARAM_INFO
	.align		4
.L_356:
        /*0008*/ 	.byte	0x04, 0x17
        /*000a*/ 	.short	(.L_358 - .L_357)
.L_357:
        /*000c*/ 	.word	0x00000000
        /*0010*/ 	.short	0x0000
        /*0012*/ 	.short	0x0000
        /*0014*/ 	.byte	0x00, 0xf0, 0x41, 0x07


	//----- nvinfo : EIATTR_SPARSE_MMA_MASK
	.align		4
.L_358:
        /*0018*/ 	.byte	0x03, 0x50
        /*001a*/ 	.short	0x0000


	//----- nvinfo : EIATTR_MAXREG_COUNT
	.align		4
        /*001c*/ 	.byte	0x03, 0x1b
        /*001e*/ 	.short	0x00ff


	//----- nvinfo : EIATTR_NUM_BARRIERS
	.align		4
        /*0020*/ 	.byte	0x02, 0x4c
        /*0022*/ 	.byte	0x01
	.zero		1


	//----- nvinfo : EIATTR_ANNOTATIONS
	.align		4
        /*0024*/ 	.byte	0x04, 0x55
        /*0026*/ 	.short	(.L_360 - .L_359)


	//   ....[0]....
.L_359:
        /* <DEDUP_REMOVED lines=15> */


	//----- nvinfo : EIATTR_MERCURY_ISA_VERSION
	.align		4
.L_360:
        /*0108*/ 	.byte	0x03, 0x5f
        /*010a*/ 	.short	0x0101


	//----- nvinfo : EIATTR_COOP_GROUP_MASK_REGIDS
	.align		4
        /*010c*/ 	.byte	0x04, 0x29
        /*010e*/ 	.short	(.L_362 - .L_361)


	//   ....[0]....
.L_361:
        /*0110*/ 	.word	0xffffffff


	//   ....[1]....
        /*0114*/ 	.word	0xffffffff


	//   ....[2]....
        /*0118*/ 	.word	0xffffffff


	//   ....[3]....
        /*011c*/ 	.word	0xffffffff


	//   ....[4]....
        /*0120*/ 	.word	0xffffffff


	//   ....[5]....
        /*0124*/ 	.word	0xffffffff


	//   ....[6]....
        /*0128*/ 	.word	0xffffffff


	//   ....[7]....
        /*012c*/ 	.word	0xffffffff


	//   ....[8]....
        /*0130*/ 	.word	0xffffffff


	//   ....[9]....
        /*0134*/ 	.word	0xffffffff


	//   ....[10]....
        /*0138*/ 	.word	0xffffffff


	//   ....[11]....
        /*013c*/ 	.word	0xffffffff


	//   ....[12]....
        /*0140*/ 	.word	0xffffffff


	//   ....[13]....
        /*0144*/ 	.word	0xffffffff


	//   ....[14]....
        /*0148*/ 	.word	0xffffffff


	//   ....[15]....
        /*014c*/ 	.word	0xffffffff


	//   ....[16]....
        /*0150*/ 	.word	0xffffffff


	//   ....[17]....
        /*0154*/ 	.word	0xffffffff


	//   ....[18]....
        /*0158*/ 	.word	0xffffffff


	//   ....[19]....
        /*015c*/ 	.word	0xffffffff


	//   ....[20]....
        /*0160*/ 	.word	0xffffffff


	//   ....[21]....
        /*0164*/ 	.word	0xffffffff


	//   ....[22]....
        /*0168*/ 	.word	0xffffffff


	//   ....[23]....
        /*016c*/ 	.word	0xffffffff


	//----- nvinfo : EIATTR_COOP_GROUP_INSTR_OFFSETS
	.align		4
.L_362:
        /*0170*/ 	.byte	0x04, 0x28
        /*0172*/ 	.short	(.L_364 - .L_363)


	//   ....[0]....
.L_363:
        /*0174*/ 	.word	0x000019b0


	//   ....[1]....
        /*0178*/ 	.word	0x00001b50


	//   ....[2]....
        /*017c*/ 	.word	0x00001bd0


	//   ....[3]....
        /*0180*/ 	.word	0x00001d90


	//   ....[4]....
        /*0184*/ 	.word	0x00002200


	//   ....[5]....
        /*0188*/ 	.word	0x000023d0


	//   ....[6]....
        /*018c*/ 	.word	0x00002410


	//   ....[7]....
        /*0190*/ 	.word	0x000025f0


	//   ....[8]....
        /*0194*/ 	.word	0x00005530


	//   ....[9]....
        /*0198*/ 	.word	0x00005550


	//   ....[10]....
        /*019c*/ 	.word	0x00005570


	//   ....[11]....
        /*01a0*/ 	.word	0x00005590


	//   ....[12]....
        /*01a4*/ 	.word	0x000055b0


	//   ....[13]....
        /*01a8*/ 	.word	0x000055d0


	//   ....[14]....
        /*01ac*/ 	.word	0x00005850


	//   ....[15]....
        /*01b0*/ 	.word	0x000059e0


	//   ....[16]....
        /*01b4*/ 	.word	0x000088c0


	//   ....[17]....
        /*01b8*/ 	.word	0x000088d0


	//   ....[18]....
        /*01bc*/ 	.word	0x000088e0


	//   ....[19]....
        /*01c0*/ 	.word	0x000088f0


	//   ....[20]....
        /*01c4*/ 	.word	0x00008920


	//   ....[21]....
        /*01c8*/ 	.word	0x00008940


	//   ....[22]....
        /*01cc*/ 	.word	0x00008960


	//   ....[23]....
        /*01d0*/ 	.word	0x00008970


	//----- nvinfo : EIATTR_VRC_CTA_INIT_COUNT
	.align		4
.L_364:
        /*01d4*/ 	.byte	0x02, 0x4a
	.zero		1
	.zero		1


	//----- nvinfo : EIATTR_EXIT_INSTR_OFFSETS
	.align		4
        /*01d8*/ 	.byte	0x04, 0x1c
        /*01da*/ 	.short	(.L_366 - .L_365)


	//   ....[0]....
.L_365:
        /*01dc*/ 	.word	0x000002a0


	//   ....[1]....
        /*01e0*/ 	.word	0x0000a0e0


	//----- nvinfo : EIATTR_CRS_STACK_SIZE
	.align		4
.L_366:
        /*01e4*/ 	.byte	0x04, 0x1e
        /*01e6*/ 	.short	(.L_368 - .L_367)
.L_367:
        /*01e8*/ 	.word	0x00000000


	//----- nvinfo : EIATTR_CBANK_PARAM_SIZE
	.align		4
.L_368:
        /*01ec*/ 	.byte	0x03, 0x19
        /*01ee*/ 	.short	0x01d0


	//----- nvinfo : EIATTR_PARAM_CBANK
	.align		4
        /*01f0*/ 	.byte	0x04, 0x0a
        /*01f2*/ 	.short	(.L_370 - .L_369)
	.align		4
.L_369:
        /*01f4*/ 	.word	index@(.nv.constant0._ZN5flash16flash_fwd_kernelI23Flash_fwd_kernel_traitsILi96ELi128ELi64ELi4ELb0ELb0EN7cutlass10bfloat16_tE19Flash_kernel_traitsILi96ELi128ELi64ELi4ES3_EELb1ELb0ELb0ELb0ELb1ELb1ELb0ELb0EEEvNS_16Flash_fwd_paramsE)
        /*01f8*/ 	.short	0x0380
        /*01fa*/ 	.short	0x01d0


	//----- nvinfo : EIATTR_SW_WAR
	.align		4
.L_370:
        /*01fc*/ 	.byte	0x04, 0x36
        /*01fe*/ 	.short	(.L_372 - .L_371)
.L_371:
        /*0200*/ 	.word	0x00000008
.L_372:


//--------------------- .nv.info._ZN5flash16flash_fwd_kernelI23Flash_fwd_kernel_traitsILi96ELi128ELi64ELi4ELb0ELb0EN7cutlass10bfloat16_tE19Flash_kernel_traitsILi96ELi128ELi64ELi4ES3_EELb0ELb0ELb0ELb0ELb1ELb1ELb1ELb0EEEvNS_16Flash_fwd_paramsE --------------------------
	.section	.nv.info._ZN5flash16flash_fwd_kernelI23Flash_fwd_kernel_traitsILi96ELi128ELi64ELi4ELb0ELb0EN7cutlass10bfloat16_tE19Flash_kernel_traitsILi96ELi128ELi64ELi4ES3_EELb0ELb0ELb0ELb0ELb1ELb1ELb1ELb0EEEvNS_16Flash_fwd_paramsE,"",@"SHT_CUDA_INFO"
	.sectionflags	@""
	.align	4


	//----- nvinfo : EIATTR_CUDA_API_VERSION
	.align		4
        /*0000*/ 	.byte	0x04, 0x37
        /*0002*/ 	.short	(.L_374 - .L_373)
.L_373:
        /*0004*/ 	.word	0x00000082


	//----- nvinfo : EIATTR_KPARAM_INFO
	.align		4
.L_374:
        /*0008*/ 	.byte	0x04, 0x17
        /*000a*/ 	.short	(.L_376 - .L_375)
.L_375:
        /*000c*/ 	.word	0x00000000
        /*0010*/ 	.short	0x0000
        /*0012*/ 	.short	0x0000
        /*0014*/ 	.byte	0x00, 0xf0, 0x41, 0x07


	//----- nvinfo : EIATTR_SPARSE_MMA_MASK
	.align		4
.L_376:
        /*0018*/ 	.byte	0x03, 0x50
        /*001a*/ 	.short	0x0000


	//----- nvinfo : EIATTR_MAXREG_COUNT
	.align		4
        /*001c*/ 	.byte	0x03, 0x1b
        /*001e*/ 	.short	0x00ff


	//----- nvinfo : EIATTR_NUM_BARRIERS
	.align		4
        /*0020*/ 	.byte	0x02, 0x4c
        /*0022*/ 	.byte	0x01
	.zero		1


	//----- nvinfo : EIATTR_MERCURY_ISA_VERSION
	.align		4
        /*0024*/ 	.byte	0x03, 0x5f
        /*0026*/ 	.short	0x0101


	//----- nvinfo : EIATTR_COOP_GROUP_MASK_REGIDS
	.align		4
        /*0028*/ 	.byte	0x04, 0x29
        /*002a*/ 	.short	(.L_378 - .L_377)


	//   ....[0]....
.L_377:
        /*002c*/ 	.word	0xffffffff


	//   ....[1]....
        /*0030*/ 	.word	0xffffffff


	//   ....[2]....
        /*0034*/ 	.word	0xffffffff


	//   ....[3]....
        /*0038*/ 	.word	0xffffffff


	//   ....[4]....
        /*003c*/ 	.word	0xffffffff


	//   ....[5]....
        /*0040*/ 	.word	0xffffffff


	//   ....[6]....
        /*0044*/ 	.word	0xffffffff


	//   ....[7]....
        /*0048*/ 	.word	0xffffffff


	//   ....[8]....
        /*004c*/ 	.word	0xffffffff


	//   ....[9]....
        /*0050*/ 	.word	0xffffffff


	//   ....[10]....
        /*0054*/ 	.word	0xffffffff


	//   ....[11]....
        /*0058*/ 	.word	0xffffffff


	//   ....[12]....
        /*005c*/ 	.word	0xffffffff


	//   ....[13]....
        /*0060*/ 	.word	0xffffffff


	//   ....[14]....
        /*0064*/ 	.word	0xffffffff


	//   ....[15]....
        /*0068*/ 	.word	0xffffffff


	//   ....[16]....
        /*006c*/ 	.word	0xffffffff


	//   ....[17]....
        /*0070*/ 	.word	0xffffffff


	//   ....[18]....
        /*0074*/ 	.word	0xffffffff


	//   ....[19]....
        /*0078*/ 	.word	0xffffffff


	//   ....[20]....
        /*007c*/ 	.word	0xffffffff


	//   ....[21]....
        /*0080*/ 	.word	0xffffffff


	//   ....[22]....
        /*0084*/ 	.word	0xffffffff


	//   ....[23]....
        /*0088*/ 	.word	0xffffffff


	//----- nvinfo : EIATTR_COOP_GROUP_INSTR_OFFSETS
	.align		4
.L_378:
        /*008c*/ 	.byte	0x04, 0x28
        /*008e*/ 	.short	(.L_380 - .L_379)


	//   ....[0]....
.L_379:
        /*0090*/ 	.word	0x00002040


	//   ....[1]....
        /*0094*/ 	.word	0x00002080


	//   ....[2]....
        /*0098*/ 	.word	0x000021c0


	//   ....[3]....
        /*009c*/ 	.word	0x00002200


	//   ....[4]....
        /*00a0*/ 	.word	0x00002210


	//   ....[5]....
        /*00a4*/ 	.word	0x000022b0


	//   ....[6]....
        /*00a8*/ 	.word	0x000023c0


	//   ....[7]....
        /*00ac*/ 	.word	0x00002580


	//   ....[8]....
        /*00b0*/ 	.word	0x00004ed0


	//   ....[9]....
        /*00b4*/ 	.word	0x00004f00


	//   ....[10]....
        /*00b8*/ 	.word	0x00004f70


	//   ....[11]....
        /*00bc*/ 	.word	0x00004f80


	//   ....[12]....
        /*00c0*/ 	.word	0x00004fd0


	//   ....[13]....
        /*00c4*/ 	.word	0x00004ff0


	//   ....[14]....
        /*00c8*/ 	.word	0x00005010


	//   ....[15]....
        /*00cc*/ 	.word	0x00005020


	//   ....[16]....
        /*00d0*/ 	.word	0x00006f20


	//   ....[17]....
        /*00d4*/ 	.word	0x00006f50


	//   ....[18]....
        /*00d8*/ 	.word	0x00006f60


	//   ....[19]....
        /*00dc*/ 	.word	0x00006fb0


	//   ....[20]....
        /*00e0*/ 	.word	0x00006ff0


	//   ....[21]....
        /*00e4*/ 	.word	0x00007000


	//   ....[22]....
        /*00e8*/ 	.word	0x00007010


	//   ....[23]....
        /*00ec*/ 	.word	0x00007030


	//----- nvinfo : EIATTR_VRC_CTA_INIT_COUNT
	.align		4
.L_380:
        /*00f0*/ 	.byte	0x02, 0x4a
	.zero		1
	.zero		1


	//----- nvinfo : EIATTR_EXIT_INSTR_OFFSETS
	.align		4
        /*00f4*/ 	.byte	0x04, 0x1c
        /*00f6*/ 	.short	(.L_382 - .L_381)


	//   ....[0]....
.L_381:
        /*00f8*/ 	.word	0x00000140


	//   ....[1]....
        /*00fc*/ 	.word	0x00008750


	//----- nvinfo : EIATTR_CRS_STACK_SIZE
	.align		4
.L_382:
        /*0100*/ 	.byte	0x04, 0x1e
        /*0102*/ 	.short	(.L_384 - .L_383)
.L_383:
        /*0104*/ 	.word	0x00000000


	//----- nvinfo : EIATTR_CBANK_PARAM_SIZE
	.align		4
.L_384:
        /*0108*/ 	.byte	0x03, 0x19
        /*010a*/ 	.short	0x01d0


	//----- nvinfo : EIATTR_PARAM_CBANK
	.align		4
        /*010c*/ 	.byte	0x04, 0x0a
        /*010e*/ 	.short	(.L_386 - .L_385)
	.align		4
.L_385:
        /*0110*/ 	.word	index@(.nv.constant0._ZN5flash16flash_fwd_kernelI23Flash_fwd_kernel_traitsILi96ELi128ELi64ELi4ELb0ELb0EN7cutlass10bfloat16_tE19Flash_kernel_traitsILi96ELi128ELi64ELi4ES3_EELb0ELb0ELb0ELb0ELb1ELb1ELb1ELb0EEEvNS_16Flash_fwd_paramsE)
        /*0114*/ 	.short	0x0380
        /*0116*/ 	.short	0x01d0


	//----- nvinfo : EIATTR_SW_WAR
	.align		4
.L_386:
        /*0118*/ 	.byte	0x04, 0x36
        /*011a*/ 	.short	(.L_388 - .L_387)
.L_387:
        /*011c*/ 	.word	0x00000008
.L_388:


//--------------------- .nv.info._ZN5flash16flash_fwd_kernelI23Flash_fwd_kernel_traitsILi96ELi128ELi64ELi4ELb0ELb0EN7cutlass10bfloat16_tE19Flash_kernel_traitsILi96ELi128ELi64ELi4ES3_EELb1ELb0ELb0ELb1ELb0ELb0ELb0ELb0EEEvNS_16Flash_fwd_paramsE --------------------------
	.section	.nv.info._ZN5flash16flash_fwd_kernelI23Flash_fwd_kernel_traitsILi96ELi128ELi64ELi4ELb0ELb0EN7cutlass10bfloat16_tE19Flash_kernel_traitsILi96ELi128ELi64ELi4ES3_EELb1ELb0ELb0ELb1ELb0ELb0ELb0ELb0EEEvNS_16Flash_fwd_paramsE,"",@"SHT_CUDA_INFO"
	.sectionflags	@""
	.align	4


	//----- nvinfo : EIATTR_CUDA_API_VERSION
	.align		4
        /*0000*/ 	.byte	0x04, 0x37
        /*0002*/ 	.short	(.L_390 - .L_389)
.L_389:
        /*0004*/ 	.word	0x00000082


	//----- nvinfo : EIATTR_KPARAM_INFO
	.align		4
.L_390:
        /*0008*/ 	.byte	0x04, 0x17
        /*000a*/ 	.short	(.L_392 - .L_391)
.L_391:
        /*000c*/ 	.word	0x00000000
        /*0010*/ 	.short	0x0000
        /*0012*/ 	.short	0x0000
        /*0014*/ 	.byte	0x00, 0xf0, 0x41, 0x07


	//----- nvinfo : EIATTR_SPARSE_MMA_MASK
	.align		4
.L_392:
        /*0018*/ 	.byte	0x03, 0x50
        /*001a*/ 	.short	0x0000


	//----- nvinfo : EIATTR_MAXREG_COUNT
	.align		4
        /*001c*/ 	.byte	0x03, 0x1b
        /*001e*/ 	.short	0x00ff


	//----- nvinfo : EIATTR_NUM_BARRIERS
	.align		4
        /*0020*/ 	.byte	0x02, 0x4c
        /*0022*/ 	.byte	0x01
	.zero		1


	//----- nvinfo : EIATTR_ANNOTATIONS
	.align		4
        /*0024*/ 	.byte	0x04, 0x55
        /*0026*/ 	.short	(.L_394 - .L_393)


	//   ....[0]....
.L_393:
        /* <DEDUP_REMOVED lines=38> */


	//----- nvinfo : EIATTR_MERCURY_ISA_VERSION
	.align		4
.L_394:
        /*0278*/ 	.byte	0x03, 0x5f
        /*027a*/ 	.short	0x0101


	//----- nvinfo : EIATTR_COOP_GROUP_MASK_REGIDS
	.align		4
        /*027c*/ 	.byte	0x04, 0x29
        /*027e*/ 	.short	(.L_396 - .L_395)


	//   ....[0]....
.L_395:
        /*0280*/ 	.word	0xffffffff


	//   ....[1]....
        /*0284*/ 	.word	0xffffffff


	//   ....[2]....
        /*0288*/ 	.word	0xffffffff


	//   ....[3]....
        /*028c*/ 	.word	0xffffffff


	//   ....[4]....
        /*0290*/ 	.word	0xffffffff


	//   ....[5]....
        /*0294*/ 	.word	0xffffffff


	//   ....[6]....
        /*0298*/ 	.word	0xffffffff


	//   ....[7]....
        /*029c*/ 	.word	0xffffffff


	//   ....[8]....
        /*02a0*/ 	.word	0xffffffff


	//   ....[9]....
        /*02a4*/ 	.word	0xffffffff


	//   ....[10]....
        /*02a8*/ 	.word	0xffffffff


	//   ....[11]....
        /*02ac*/ 	.word	0xffffffff


	//   ....[12]....
        /*02b0*/ 	.word	0xffffffff


	//   ....[13]....
        /*02b4*/ 	.word	0xffffffff


	//   ....[14]....
        /*02b8*/ 	.word	0xffffffff


	//   ....[15]....
        /*02bc*/ 	.word	0xffffffff


	//   ....[16]....
        /*02c0*/ 	.word	0xffffffff


	//   ....[17]....
        /*02c4*/ 	.word	0xffffffff


	//   ....[18]....
        /*02c8*/ 	.word	0xffffffff


	//   ....[19]....
        /*02cc*/ 	.word	0xffffffff


	//   ....[20]....
        /*02d0*/ 	.word	0xffffffff


	//   ....[21]....
        /*02d4*/ 	.word	0xffffffff


	//   ....[22]....
        /*02d8*/ 	.word	0xffffffff


	//   ....[23]....
        /*02dc*/ 	.word	0xffffffff


	//----- nvinfo : EIATTR_COOP_GROUP_INSTR_OFFSETS
	.align		4
.L_396:
        /*02e0*/ 	.byte	0x04, 0x28
        /*02e2*/ 	.short	(.L_398 - .L_397)


	//   ....[0]....
.L_397:
        /*02e4*/ 	.word	0x00005490


	//   ....[1]....
        /*02e8*/ 	.word	0x00005550


	//   ....[2]....
        /*02ec*/ 	.word	0x000055d0


	//   ....[3]....
        /*02f0*/ 	.word	0x00005640


	//   ....[4]....
        /*02f4*/ 	.word	0x00005730


	//   ....[5]....
        /*02f8*/ 	.word	0x00005760


	//   ....[6]....
        /*02fc*/ 	.word	0x00005d30


	//   ....[7]....
        /*0300*/ 	.word	0x000060d0


	//   ....[8]....
        /*0304*/ 	.word	0x0000aab0


	//   ....[9]....
        /*0308*/ 	.word	0x0000aaf0


	//   ....[10]....
        /*030c*/ 	.word	0x0000acd0


	//   ....[11]....
        /*0310*/ 	.word	0x0000ada0


	//   ....[12]....
        /*0314*/ 	.word	0x0000afa0


	//   ....[13]....
        /*0318*/ 	.word	0x0000aff0


	//   ....[14]....
        /*031c*/ 	.word	0x0000b160


	//   ....[15]....
        /*0320*/ 	.word	0x0000b1c0


	//   ....[16]....
        /*0324*/ 	.word	0x0000dea0


	//   ....[17]....
        /*0328*/ 	.word	0x0000dec0


	//   ....[18]....
        /*032c*/ 	.word	0x0000df00


	//   ....[19]....
        /*0330*/ 	.word	0x0000df10


	//   ....[20]....
        /*0334*/ 	.word	0x0000df20


	//   ....[21]....
        /*0338*/ 	.word	0x0000df50


	//   ....[22]....
        /*033c*/ 	.word	0x0000df70


	//   ....[23]....
        /*0340*/ 	.word	0x0000df80


	//----- nvinfo : EIATTR_VRC_CTA_INIT_COUNT
	.align		4
.L_398:
        /*0344*/ 	.byte	0x02, 0x4a
	.zero		1
	.zero		1


	//----- nvinfo : EIATTR_EXIT_INSTR_OFFSETS
	.align		4
        /*0348*/ 	.byte	0x04, 0x1c
        /*034a*/ 	.short	(.L_400 - .L_399)


	//   ....[0]....
.L_399:
        /*034c*/ 	.word	0x00000510


	//   ....[1]....
        /*0350*/ 	.word	0x000010d0


	//   ....[2]....
        /*0354*/ 	.word	0x00001160


	//   ....[3]....
        /*0358*/ 	.word	0x0000fa10


	//   ....[4]....
        /*035c*/ 	.word	0x0000fb50


	//   ....[5]....
        /*0360*/ 	.word	0x0000fb70


	//----- nvinfo : EIATTR_CRS_STACK_SIZE
	.align		4
.L_400:
        /*0364*/ 	.byte	0x04, 0x1e
        /*0366*/ 	.short	(.L_402 - .L_401)
.L_401:
        /*0368*/ 	.word	0x00000000


	//----- nvinfo : EIATTR_CBANK_PARAM_SIZE
	.align		4
.L_402:
        /*036c*/ 	.byte	0x03, 0x19
        /*036e*/ 	.short	0x01d0


	//----- nvinfo : EIATTR_PARAM_CBANK
	.align		4
        /*0370*/ 	.byte	0x04, 0x0a
        /*0372*/ 	.short	(.L_404 - .L_403)
	.align		4
.L_403:
        /*0374*/ 	.word	index@(.nv.constant0._ZN5flash16flash_fwd_kernelI23Flash_fwd_kernel_traitsILi96ELi128ELi64ELi4ELb0ELb0EN7cutlass10bfloat16_tE19Flash_kernel_traitsILi96ELi128ELi64ELi4ES3_EELb1ELb0ELb0ELb1ELb0ELb0ELb0ELb0EEEvNS_16Flash_fwd_paramsE)
        /*0378*/ 	.short	0x0380
        /*037a*/ 	.short	0x01d0


	//----- nvinfo : EIATTR_SW_WAR
	.align		4
.L_404:
        /*037c*/ 	.byte	0x04, 0x36
        /*037e*/ 	.short	(.L_406 - .L_405)
.L_405:
        /*0380*/ 	.word	0x00000008
.L_406:


//--------------------- .nv.info._ZN5flash16flash_fwd_kernelI23Flash_fwd_kernel_traitsILi96ELi128ELi64ELi4ELb0ELb0EN7cutlass10bfloat16_tE19Flash_kernel_traitsILi96ELi128ELi64ELi4ES3_EELb1ELb0ELb0ELb0ELb0ELb0ELb0ELb1EEEvNS_16Flash_fwd_paramsE --------------------------
	.section	.nv.info._ZN5flash16flash_fwd_kernelI23Flash_fwd_kernel_traitsILi96ELi128ELi64ELi4ELb0ELb0EN7cutlass10bfloat16_tE19Flash_kernel_traitsILi96ELi128ELi64ELi4ES3_EELb1ELb0ELb0ELb0ELb0ELb0ELb0ELb1EEEvNS_16Flash_fwd_paramsE,"",@"SHT_CUDA_INFO"
	.sectionflags	@""
	.align	4


	//----- nvinfo : EIATTR_CUDA_API_VERSION
	.align		4
        /*0000*/ 	.byte	0x04, 0x37
        /*0002*/ 	.short	(.L_408 - .L_407)
.L_407:
        /*0004*/ 	.word	0x00000082


	//----- nvinfo : EIATTR_KPARAM_INFO
	.align		4
.L_408:
        /*0008*/ 	.byte	0x04, 0x17
        /*000a*/ 	.short	(.L_410 - .L_409)
.L_409:
        /*000c*/ 	.word	0x00000000
        /*0010*/ 	.short	0x0000
        /*0012*/ 	.short	0x0000
        /*0014*/ 	.byte	0x00, 0xf0, 0x41, 0x07


	//----- nvinfo : EIATTR_SPARSE_MMA_MASK
	.align		4
.L_410:
        /*0018*/ 	.byte	0x03, 0x50
        /*001a*/ 	.short	0x0000


	//----- nvinfo : EIATTR_MAXREG_COUNT
	.align		4
        /*001c*/ 	.byte	0x03, 0x1b
        /*001e*/ 	.short	0x00ff


	//----- nvinfo : EIATTR_NUM_BARRIERS
	.align		4
        /*0020*/ 	.byte	0x02, 0x4c
        /*0022*/ 	.byte	0x01
	.zero		1


	//----- nvinfo : EIATTR_ANNOTATIONS
	.align		4
        /*0024*/ 	.byte	0x04, 0x55
        /*0026*/ 	.short	(.L_412 - .L_411)


	//   ....[0]....
.L_411:
        /* <DEDUP_REMOVED lines=108> */


	//----- nvinfo : EIATTR_MERCURY_ISA_VERSION
	.align		4
.L_412:
        /*06d8*/ 	.byte	0x03, 0x5f
        /*06da*/ 	.short	0x0101


	//----- nvinfo : EIATTR_COOP_GROUP_MASK_REGIDS
	.align		4
        /*06dc*/ 	.byte	0x04, 0x29
        /*06de*/ 	.short	(.L_414 - .L_413)


	//   ....[0]....
.L_413:
        /*06e0*/ 	.word	0xffffffff


	//   ....[1]....
        /*06e4*/ 	.word	0xffffffff


	//   ....[2]....
        /*06e8*/ 	.word	0xffffffff


	//   ....[3]....
        /*06ec*/ 	.word	0xffffffff


	//   ....[4]....
        /*06f0*/ 	.word	0xffffffff


	//   ....[5]....
        /*06f4*/ 	.word	0xffffffff


	//   ....[6]....
        /*06f8*/ 	.word	0xffffffff


	//   ....[7]....
        /*06fc*/ 	.word	0xffffffff


	//   ....[8]....
        /*0700*/ 	.word	0xffffffff


	//   ....[9]....
        /*0704*/ 	.word	0xffffffff


	//   ....[10]....
        /*0708*/ 	.word	0xffffffff


	//   ....[11]....
        /*070c*/ 	.word	0xffffffff


	//   ....[12]....
        /*0710*/ 	.word	0xffffffff


	//   ....[13]....
        /*0714*/ 	.word	0xffffffff


	//   ....[14]....
        /*0718*/ 	.word	0xffffffff


	//   ....[15]....
        /*071c*/ 	.word	0xffffffff


	//   ....[16]....
        /*0720*/ 	.word	0xffffffff


	//   ....[17]....
        /*0724*/ 	.word	0xffffffff


	//   ....[18]....
        /*0728*/ 	.word	0xffffffff


	//   ....[19]....
        /*072c*/ 	.word	0xffffffff


	//   ....[20]....
        /*0730*/ 	.word	0xffffffff


	//   ....[21]....
        /*0734*/ 	.word	0xffffffff


	//   ....[22]....
        /*0738*/ 	.word	0xffffffff


	//   ....[23]....
        /*073c*/ 	.word	0xffffffff


	//----- nvinfo : EIATTR_COOP_GROUP_INSTR_OFFSETS
	.align		4
.L_414:
        /*0740*/ 	.byte	0x04, 0x28
        /*0742*/ 	.short	(.L_416 - .L_415)


	//   ....[0]....
.L_415:
        /*0744*/ 	.word	0x00004540


	//   ....[1]....
        /*0748*/ 	.word	0x00004570


	//   ....[2]....
        /*074c*/ 	.word	0x000045b0


	//   ....[3]....
        /*0750*/ 	.word	0x000045e0


	//   ....[4]....
        /*0754*/ 	.word	0x000046d0


	//   ....[5]....
        /*0758*/ 	.word	0x00004750


	//   ....[6]....
        /*075c*/ 	.word	0x00004790


	//   ....[7]....
        /*0760*/ 	.word	0x000047d0


	//   ....[8]....
        /*0764*/ 	.word	0x0000b5a0


	//   ....[9]....
        /*0768*/ 	.word	0x0000b5e0


	//   ....[10]....
        /*076c*/ 	.word	0x0000b660


	//   ....[11]....
        /*0770*/ 	.word	0x0000b6b0


	//   ....[12]....
        /*0774*/ 	.word	0x0000b780


	//   ....[13]....
        /*0778*/ 	.word	0x0000b7b0


	//   ....[14]....
        /*077c*/ 	.word	0x0000b7f0


	//   ....[15]....
        /*0780*/ 	.word	0x0000b880


	//   ....[16]....
        /*0784*/ 	.word	0x00010fe0


	//   ....[17]....
        /*0788*/ 	.word	0x00010ff0


	//   ....[18]....
        /*078c*/ 	.word	0x00011000


	//   ....[19]....
        /*0790*/ 	.word	0x00011030


	//   ....[20]....
        /*0794*/ 	.word	0x00011050


	//   ....[21]....
        /*0798*/ 	.word	0x00011060


	//   ....[22]....
        /*079c*/ 	.word	0x00011070


	//   ....[23]....
        /*07a0*/ 	.word	0x00011120


	//----- nvinfo : EIATTR_VRC_CTA_INIT_COUNT
	.align		4
.L_416:
        /*07a4*/ 	.byte	0x02, 0x4a
	.zero		1
	.zero		1


	//----- nvinfo : EIATTR_EXIT_INSTR_OFFSETS
	.align		4
        /*07a8*/ 	.byte	0x04, 0x1c
        /*07aa*/ 	.short	(.L_418 - .L_417)


	//   ....[0]....
.L_417:
        /*07ac*/ 	.word	0x000006b0


	//   ....[1]....
        /*07b0*/ 	.word	0x00001280


	//   ....[2]....
        /*07b4*/ 	.word	0x00001310


	//   ....[3]....
        /*07b8*/ 	.word	0x00012ad0


	//   ....[4]....
        /*07bc*/ 	.word	0x00012c10


	//   ....[5]....
        /*07c0*/ 	.word	0x00012c30


	//----- nvinfo : EIATTR_CRS_STACK_SIZE
	.align		4
.L_418:
        /*07c4*/ 	.byte	0x04, 0x1e
        /*07c6*/ 	.short	(.L_420 - .L_419)
.L_419:
        /*07c8*/ 	.word	0x00000000


	//----- nvinfo : EIATTR_CBANK_PARAM_SIZE
	.align		4
.L_420:
        /*07cc*/ 	.byte	0x03, 0x19
        /*07ce*/ 	.short	0x01d0


	//----- nvinfo : EIATTR_PARAM_CBANK
	.align		4
        /*07d0*/ 	.byte	0x04, 0x0a
        /*07d2*/ 	.short	(.L_422 - .L_421)
	.align		4
.L_421:
        /*07d4*/ 	.word	index@(.nv.constant0._ZN5flash16flash_fwd_kernelI23Flash_fwd_kernel_traitsILi96ELi128ELi64ELi4ELb0ELb0EN7cutlass10bfloat16_tE19Flash_kernel_traitsILi96ELi128ELi64ELi4ES3_EELb1ELb0ELb0ELb0ELb0ELb0ELb0ELb1EEEvNS_16Flash_fwd_paramsE)
        /*07d8*/ 	.short	0x0380
        /*07da*/ 	.short	0x01d0


	//----- nvinfo : EIATTR_SW_WAR
	.align		4
.L_422:
        /*07dc*/ 	.byte	0x04, 0x36
        /*07de*/ 	.short	(.L_424 - .L_423)
.L_423:
        /*07e0*/ 	.word	0x00000008
.L_424:


//--------------------- .nv.info._ZN5flash16flash_fwd_kernelI23Flash_fwd_kernel_traitsILi96ELi128ELi64ELi4ELb0ELb0EN7cutlass10bfloat16_tE19Flash_kernel_traitsILi96ELi128ELi64ELi4ES3_EELb0ELb0ELb0ELb0ELb0ELb0ELb1ELb0EEEvNS_16Flash_fwd_paramsE --------------------------
	.section	.nv.info._ZN5flash16flash_fwd_kernelI23Flash_fwd_kernel_traitsILi96ELi128ELi64ELi4ELb0ELb0EN7cutlass10bfloat16_tE19Flash_kernel_traitsILi96ELi128ELi64ELi4ES3_EELb0ELb0ELb0ELb0ELb0ELb0ELb1ELb0EEEvNS_16Flash_fwd_paramsE,"",@"SHT_CUDA_INFO"
	.sectionflags	@""
	.align	4


	//----- nvinfo : EIATTR_CUDA_API_VERSION
	.align		4
        /*0000*/ 	.byte	0x04, 0x37
        /*0002*/ 	.short	(.L_426 - .L_425)
.L_425:
        /*0004*/ 	.word	0x00000082


	//----- nvinfo : EIATTR_KPARAM_INFO
	.align		4
.L_426:
        /*0008*/ 	.byte	0x04, 0x17
        /*000a*/ 	.short	(.L_428 - .L_427)
.L_427:
        /*000c*/ 	.word	0x00000000
        /*0010*/ 	.short	0x0000
        /*0012*/ 	.short	0x0000
        /*0014*/ 	.byte	0x00, 0xf0, 0x41, 0x07


	//----- nvinfo : EIATTR_SPARSE_MMA_MASK
	.align		4
.L_428:
        /*0018*/ 	.byte	0x03, 0x50
        /*001a*/ 	.short	0x0000


	//----- nvinfo : EIATTR_MAXREG_COUNT
	.align		4
        /*001c*/ 	.byte	0x03, 0x1b
        /*001e*/ 	.short	0x00ff


	//----- nvinfo : EIATTR_NUM_BARRIERS
	.align		4
        /*0020*/ 	.byte	0x02, 0x4c
        /*0022*/ 	.byte	0x01
	.zero		1


	//----- nvinfo : EIATTR_ANNOTATIONS
	.align		4
        /*0024*/ 	.byte	0x04, 0x55
        /*0026*/ 	.short	(.L_430 - .L_429)


	//   ....[0]....
.L_429:
        /* <DEDUP_REMOVED lines=19> */


	//----- nvinfo : EIATTR_MERCURY_ISA_VERSION
	.align		4
.L_430:
        /*0148*/ 	.byte	0x03, 0x5f
        /*014a*/ 	.short	0x0101


	//----- nvinfo : EIATTR_COOP_GROUP_MASK_REGIDS
	.align		4
        /*014c*/ 	.byte	0x04, 0x29
        /*014e*/ 	.short	(.L_432 - .L_431)


	//   ....[0]....
.L_431:
        /*0150*/ 	.word	0xffffffff


	//   ....[1]....
        /*0154*/ 	.word	0xffffffff


	//   ....[2]....
        /*0158*/ 	.word	0xffffffff


	//   ....[3]....
        /*015c*/ 	.word	0xffffffff


	//   ....[4]....
        /*0160*/ 	.word	0xffffffff


	//   ....[5]....
        /*0164*/ 	.word	0xffffffff


	//   ....[6]....
        /*0168*/ 	.word	0xffffffff


	//   ....[7]....
        /*016c*/ 	.word	0xffffffff


	//   ....[8]....
        /*0170*/ 	.word	0xffffffff


	//   ....[9]....
        /*0174*/ 	.word	0xffffffff


	//   ....[10]....
        /*0178*/ 	.word	0xffffffff


	//   ....[11]....
        /*017c*/ 	.word	0xffffffff


	//   ....[12]....
        /*0180*/ 	.word	0xffffffff


	//   ....[13]....
        /*0184*/ 	.word	0xffffffff


	//   ....[14]....
        /*0188*/ 	.word	0xffffffff


	//   ....[15]....
        /*018c*/ 	.word	0xffffffff


	//   ....[16]....
        /*0190*/ 	.word	0xffffffff


	//   ....[17]....
        /*0194*/ 	.word	0xffffffff


	//   ....[18]....
        /*0198*/ 	.word	0xffffffff


	//   ....[19]....
        /*019c*/ 	.word	0xffffffff


	//   ....[20]....
        /*01a0*/ 	.word	0xffffffff


	//   ....[21]....
        /*01a4*/ 	.word	0xffffffff


	//   ....[22]....
        /*01a8*/ 	.word	0xffffffff


	//   ....[23]....
        /*01ac*/ 	.word	0xffffffff


	//----- nvinfo : EIATTR_COOP_GROUP_INSTR_OFFSETS
	.align		4
.L_432:
        /*01b0*/ 	.byte	0x04, 0x28
        /*01b2*/ 	.short	(.L_434 - .L_433)


	//   ....[0]....
.L_433:
        /*01b4*/ 	.word	0x00004610


	//   ....[1]....
        /*01b8*/ 	.word	0x00004640


	//   ....[2]....
        /*01bc*/ 	.word	0x000046b0


	//   ....[3]....
        /*01c0*/ 	.word	0x000046d0


	//   ....[4]....
        /*01c4*/ 	.word	0x000046f0


	//   ....[5]....
        /*01c8*/ 	.word	0x00004750


	//   ....[6]....
        /*01cc*/ 	.word	0x00004820


	//   ....[7]....
        /*01d0*/ 	.word	0x000048f0


	//   ....[8]....
        /*01d4*/ 	.word	0x00007a10


	//   ....[9]....
        /*01d8*/ 	.word	0x00007a70


	//   ....[10]....
        /*01dc*/ 	.word	0x00007ad0


	//   ....[11]....
        /*01e0*/ 	.word	0x00007ae0


	//   ....[12]....
        /*01e4*/ 	.word	0x00007b20


	//   ....[13]....
        /*01e8*/ 	.word	0x00007b30


	//   ....[14]....
        /*01ec*/ 	.word	0x00007b60


	//   ....[15]....
        /*01f0*/ 	.word	0x00007b70


	//   ....[16]....
        /*01f4*/ 	.word	0x00009d30


	//   ....[17]....
        /*01f8*/ 	.word	0x00009d40


	//   ....[18]....
        /*01fc*/ 	.word	0x00009d50


	//   ....[19]....
        /*0200*/ 	.word	0x00009d70


	//   ....[20]....
        /*0204*/ 	.word	0x00009da0


	//   ....[21]....
        /*0208*/ 	.word	0x00009dc0


	//   ....[22]....
        /*020c*/ 	.word	0x00009de0


	//   ....[23]....
        /*0210*/ 	.word	0x00009e10


	//----- nvinfo : EIATTR_VRC_CTA_INIT_COUNT
	.align		4
.L_434:
        /*0214*/ 	.byte	0x02, 0x4a
	.zero		1
	.zero		1


	//----- nvinfo : EIATTR_EXIT_INSTR_OFFSETS
	.align		4
        /*0218*/ 	.byte	0x04, 0x1c
        /*021a*/ 	.short	(.L_436 - .L_435)


	//   ....[0]....
.L_435:
        /*021c*/ 	.word	0x000003c0


	//   ....[1]....
        /*0220*/ 	.word	0x00000fb0


	//   ....[2]....
        /*0224*/ 	.word	0x00001040


	//   ....[3]....
        /*0228*/ 	.word	0x0000b880


	//   ....[4]....
        /*022c*/ 	.word	0x0000b9c0


	//   ....[5]....
        /*0230*/ 	.word	0x0000b9e0


	//----- nvinfo : EIATTR_CRS_STACK_SIZE
	.align		4
.L_436:
        /*0234*/ 	.byte	0x04, 0x1e
        /*0236*/ 	.short	(.L_438 - .L_437)
.L_437:
        /*0238*/ 	.word	0x00000000


	//----- nvinfo : EIATTR_CBANK_PARAM_SIZE
	.align		4
.L_438:
        /*023c*/ 	.byte	0x03, 0x19
        /*023e*/ 	.short	0x01d0


	//----- nvinfo : EIATTR_PARAM_CBANK
	.align		4
        /*0240*/ 	.byte	0x04, 0x0a
        /*0242*/ 	.short	(.L_440 - .L_439)
	.align		4
.L_439:
        /*0244*/ 	.word	index@(.nv.constant0._ZN5flash16flash_fwd_kernelI23Flash_fwd_kernel_traitsILi96ELi128ELi64ELi4ELb0ELb0EN7cutlass10bfloat16_tE19Flash_kernel_traitsILi96ELi128ELi64ELi4ES3_EELb0ELb0ELb0ELb0ELb0ELb0ELb1ELb0EEEvNS_16Flash_fwd_paramsE)
        /*0248*/ 	.short	0x0380
        /*024a*/ 	.short	0x01d0


	//----- nvinfo : EIATTR_SW_WAR
	.align		4
.L_440:
        /*024c*/ 	.byte	0x04, 0x36
        /*024e*/ 	.short	(.L_442 - .L_441)
.L_441:
        /*0250*/ 	.word	0x00000008
.L_442:


//--------------------- .nv.info._ZN5flash16flash_fwd_kernelI23Flash_fwd_kernel_traitsILi96ELi128ELi64ELi4ELb0ELb0EN7cutlass10bfloat16_tE19Flash_kernel_traitsILi96ELi128ELi64ELi4ES3_EELb1ELb0ELb0ELb1ELb0ELb0ELb0ELb1EEEvNS_16Flash_fwd_paramsE --------------------------
	.section	.nv.info._ZN5flash16flash_fwd_kernelI23Flash_fwd_kernel_traitsILi96ELi128ELi64ELi4ELb0ELb0EN7cutlass10bfloat16_tE19Flash_kernel_traitsILi96ELi128ELi64ELi4ES3_EELb1ELb0ELb0ELb1ELb0ELb0ELb0ELb1EEEvNS_16Flash_fwd_paramsE,"",@"SHT_CUDA_INFO"
	.sectionflags	@""
	.align	4


	//----- nvinfo : EIATTR_CUDA_API_VERSION
	.align		4
        /*0000*/ 	.byte	0x04, 0x37
        /*0002*/ 	.short	(.L_444 - .L_443)
.L_443:
        /*0004*/ 	.word	0x00000082


	//----- nvinfo : EIATTR_KPARAM_INFO
	.align		4
.L_444:
        /*0008*/ 	.byte	0x04, 0x17
        /*000a*/ 	.short	(.L_446 - .L_445)
.L_445:
        /*000c*/ 	.word	0x00000000
        /*0010*/ 	.short	0x0000
        /*0012*/ 	.short	0x0000
        /*0014*/ 	.byte	0x00, 0xf0, 0x41, 0x07


	//----- nvinfo : EIATTR_SPARSE_MMA_MASK
	.align		4
.L_446:
        /*0018*/ 	.byte	0x03, 0x50
        /*001a*/ 	.short	0x0000


	//----- nvinfo : EIATTR_MAXREG_COUNT
	.align		4
        /*001c*/ 	.byte	0x03, 0x1b
        /*001e*/ 	.short	0x00ff


	//----- nvinfo : EIATTR_NUM_BARRIERS
	.align		4
        /*0020*/ 	.byte	0x02, 0x4c
        /*0022*/ 	.byte	0x01
	.zero		1


	//----- nvinfo : EIATTR_ANNOTATIONS
	.align		4
        /*0024*/ 	.byte	0x04, 0x55
        /*0026*/ 	.short	(.L_448 - .L_447)


	//   ....[0]....
.L_447:
        /* <DEDUP_REMOVED lines=91> */


	//----- nvinfo : EIATTR_MERCURY_ISA_VERSION
	.align		4
.L_448:
        /*05c8*/ 	.byte	0x03, 0x5f
        /*05ca*/ 	.short	0x0101


	//----- nvinfo : EIATTR_COOP_GROUP_MASK_REGIDS
	.align		4
        /*05cc*/ 	.byte	0x04, 0x29
        /*05ce*/ 	.short	(.L_450 - .L_449)


	//   ....[0]....
.L_449:
        /*05d0*/ 	.word	0xffffffff


	//   ....[1]....
        /*05d4*/ 	.word	0xffffffff


	//   ....[2]....
        /*05d8*/ 	.word	0xffffffff


	//   ....[3]....
        /*05dc*/ 	.word	0xffffffff


	//   ....[4]....
        /*05e0*/ 	.word	0xffffffff


	//   ....[5]....
        /*05e4*/ 	.word	0xffffffff


	//   ....[6]....
        /*05e8*/ 	.word	0xffffffff


	//   ....[7]....
        /*05ec*/ 	.word	0xffffffff


	//   ....[8]....
        /*05f0*/ 	.word	0xffffffff


	//   ....[9]....
        /*05f4*/ 	.word	0xffffffff


	//   ....[10]....
        /*05f8*/ 	.word	0xffffffff


	//   ....[11]....
        /*05fc*/ 	.word	0xffffffff


	//   ....[12]....
        /*0600*/ 	.word	0xffffffff


	//   ....[13]....
        /*0604*/ 	.word	0xffffffff


	//   ....[14]....
        /*0608*/ 	.word	0xffffffff


	//   ....[15]....
        /*060c*/ 	.word	0xffffffff


	//   ....[16]....
        /*0610*/ 	.word	0xffffffff


	//   ....[17]....
        /*0614*/ 	.word	0xffffffff


	//   ....[18]....
        /*0618*/ 	.word	0xffffffff


	//   ....[19]....
        /*061c*/ 	.word	0xffffffff


	//   ....[20]....
        /*0620*/ 	.word	0xffffffff


	//   ....[21]....
        /*0624*/ 	.word	0xffffffff


	//   ....[22]....
        /*0628*/ 	.word	0xffffffff


	//   ....[23]....
        /*062c*/ 	.word	0xffffffff


	//----- nvinfo : EIATTR_COOP_GROUP_INSTR_OFFSETS
	.align		4
.L_450:
        /*0630*/ 	.byte	0x04, 0x28
        /*0632*/ 	.short	(.L_452 - .L_451)


	//   ....[0]....
.L_451:
        /*0634*/ 	.word	0x00005920


	//   ....[1]....
        /*0638*/ 	.word	0x00005980


	//   ....[2]....
        /*063c*/ 	.word	0x000059c0


	//   ....[3]....
        /*0640*/ 	.word	0x00005a00


	//   ....[4]....
        /*0644*/ 	.word	0x00005ae0


	//   ....[5]....
        /*0648*/ 	.word	0x00005b20


	//   ....[6]....
        /*064c*/ 	.word	0x00005b60


	//   ....[7]....
        /*0650*/ 	.word	0x00005bc0


	//   ....[8]....
        /*0654*/ 	.word	0x0000cb30


	//   ....[9]....
        /*0658*/ 	.word	0x0000cc10


	//   ....[10]....
        /*065c*/ 	.word	0x0000cc40


	//   ....[11]....
        /*0660*/ 	.word	0x0000cc90


	//   ....[12]....
        /*0664*/ 	.word	0x0000ccf0


	//   ....[13]....
        /*0668*/ 	.word	0x0000cda0


	//   ....[14]....
        /*066c*/ 	.word	0x0000cde0


	//   ....[15]....
        /*0670*/ 	.word	0x0000ce20


	//   ....[16]....
        /*0674*/ 	.word	0x00012080


	//   ....[17]....
        /*0678*/ 	.word	0x000120a0


	//   ....[18]....
        /*067c*/ 	.word	0x00012150


	//   ....[19]....
        /*0680*/ 	.word	0x00012180


	//   ....[20]....
        /*0684*/ 	.word	0x00012450


	//   ....[21]....
        /*0688*/ 	.word	0x00012460


	//   ....[22]....
        /*068c*/ 	.word	0x00012490


	//   ....[23]....
        /*0690*/ 	.word	0x000124a0


	//----- nvinfo : EIATTR_VRC_CTA_INIT_COUNT
	.align		4
.L_452:
        /*0694*/ 	.byte	0x02, 0x4a
	.zero		1
	.zero		1


	//----- nvinfo : EIATTR_EXIT_INSTR_OFFSETS
	.align		4
        /*0698*/ 	.byte	0x04, 0x1c
        /*069a*/ 	.short	(.L_454 - .L_453)


	//   ....[0]....
.L_453:
        /*069c*/ 	.word	0x000006b0


	//   ....[1]....
        /*06a0*/ 	.word	0x00001290


	//   ....[2]....
        /*06a4*/ 	.word	0x00001320


	//   ....[3]....
        /*06a8*/ 	.word	0x00013c50


	//   ....[4]....
        /*06ac*/ 	.word	0x00013d90


	//   ....[5]....
        /*06b0*/ 	.word	0x00013db0


	//----- nvinfo : EIATTR_CRS_STACK_SIZE
	.align		4
.L_454:
        /*06b4*/ 	.byte	0x04, 0x1e
        /*06b6*/ 	.short	(.L_456 - .L_455)
.L_455:
        /*06b8*/ 	.word	0x00000000


	//----- nvinfo : EIATTR_CBANK_PARAM_SIZE
	.align		4
.L_456:
        /*06bc*/ 	.byte	0x03, 0x19
        /*06be*/ 	.short	0x01d0


	//----- nvinfo : EIATTR_PARAM_CBANK
	.align		4
        /*06c0*/ 	.byte	0x04, 0x0a
        /*06c2*/ 	.short	(.L_458 - .L_457)
	.align		4
.L_457:
        /*06c4*/ 	.word	index@(.nv.constant0._ZN5flash16flash_fwd_kernelI23Flash_fwd_kernel_traitsILi96ELi128ELi64ELi4ELb0ELb0EN7cutlass10bfloat16_tE19Flash_kernel_traitsILi96ELi128ELi64ELi4ES3_EELb1ELb0ELb0ELb1ELb0ELb0ELb0ELb1EEEvNS_16Flash_fwd_paramsE)
        /*06c8*/ 	.short	0x0380
        /*06ca*/ 	.short	0x01d0


	//----- nvinfo : EIATTR_SW_WAR
	.align		4
.L_458:
        /*06cc*/ 	.byte	0x04, 0x36
        /*06ce*/ 	.short	(.L_460 - .L_459)
.L_459:
        /*06d0*/ 	.word	0x00000008
.L_460:


//--------------------- .nv.info._ZN5flash16flash_fwd_kernelI23Flash_fwd_kernel_traitsILi96ELi128ELi64ELi4ELb0ELb0EN7cutlass10bfloat16_tE19Flash_kernel_traitsILi96ELi128ELi64ELi4ES3_EELb0ELb0ELb0ELb1ELb0ELb0ELb1ELb0EEEvNS_16Flash_fwd_paramsE --------------------------
	.section	.nv.info._ZN5flash16flash_fwd_kernelI23Flash_fwd_kernel_traitsILi96ELi128ELi64ELi4ELb0ELb0EN7cutlass10bfloat16_tE19Flash_kernel_traitsILi96ELi128ELi64ELi4ES3_EELb0ELb0ELb0ELb1ELb0ELb0ELb1ELb0EEEvNS_16Flash_fwd_paramsE,"",@"SHT_CUDA_INFO"
	.sectionflags	@""
	.align	4


	//----- nvinfo : EIATTR_CUDA_API_VERSION
	.align		4
        /*0000*/ 	.byte	0x04, 0x37
        /*0002*/ 	.short	(.L_462 - .L_461)
.L_461:
        /*0004*/ 	.word	0x00000082


	//----- nvinfo : EIATTR_KPARAM_INFO
	.align		4
.L_462:
        /*0008*/ 	.byte	0x04, 0x17
        /*000a*/ 	.short	(.L_464 - .L_463)
.L_463:
        /*000c*/ 	.word	0x00000000
        /*0010*/ 	.short	0x0000
        /*0012*/ 	.short	0x0000
        /*0014*/ 	.byte	0x00, 0xf0, 0x41, 0x07


	//----- nvinfo : EIATTR_SPARSE_MMA_MASK
	.align		4
.L_464:
        /*0018*/ 	.byte	0x03, 0x50
        /*001a*/ 	.short	0x0000


	//----- nvinfo : EIATTR_MAXREG_COUNT
	.align		4
        /*001c*/ 	.byte	0x03, 0x1b
        /*001e*/ 	.short	0x00ff


	//----- nvinfo : EIATTR_NUM_BARRIERS
	.align		4
        /*0020*/ 	.byte	0x02, 0x4c
        /*0022*/ 	.byte	0x01
	.zero		1


	//----- nvinfo : EIATTR_ANNOTATIONS
	.align		4
        /*0024*/ 	.byte	0x04, 0x55
        /*0026*/ 	.short	(.L_466 - .L_465)


	//   ....[0]....
.L_465:
        /* <DEDUP_REMOVED lines=29> */


	//----- nvinfo : EIATTR_MERCURY_ISA_VERSION
	.align		4
.L_466:
        /*01e8*/ 	.byte	0x03, 0x5f
        /*01ea*/ 	.short	0x0101


	//----- nvinfo : EIATTR_COOP_GROUP_MASK_REGIDS
	.align		4
        /*01ec*/ 	.byte	0x04, 0x29
        /*01ee*/ 	.short	(.L_468 - .L_467)


	//   ....[0]....
.L_467:
        /*01f0*/ 	.word	0xffffffff


	//   ....[1]....
        /*01f4*/ 	.word	0xffffffff


	//   ....[2]....
        /*01f8*/ 	.word	0xffffffff


	//   ....[3]....
        /*01fc*/ 	.word	0xffffffff


	//   ....[4]....
        /*0200*/ 	.word	0xffffffff


	//   ....[5]....
        /*0204*/ 	.word	0xffffffff


	//   ....[6]....
        /*0208*/ 	.word	0xffffffff


	//   ....[7]....
        /*020c*/ 	.word	0xffffffff


	//   ....[8]....
        /*0210*/ 	.word	0xffffffff


	//   ....[9]....
        /*0214*/ 	.word	0xffffffff


	//   ....[10]....
        /*0218*/ 	.word	0xffffffff


	//   ....[11]....
        /*021c*/ 	.word	0xffffffff


	//   ....[12]....
        /*0220*/ 	.word	0xffffffff


	//   ....[13]....
        /*0224*/ 	.word	0xffffffff


	//   ....[14]....
        /*0228*/ 	.word	0xffffffff


	//   ....[15]....
        /*022c*/ 	.word	0xffffffff


	//   ....[16]....
        /*0230*/ 	.word	0xffffffff


	//   ....[17]....
        /*0234*/ 	.word	0xffffffff


	//   ....[18]....
        /*0238*/ 	.word	0xffffffff


	//   ....[19]....
        /*023c*/ 	.word	0xffffffff


	//   ....[20]....
        /*0240*/ 	.word	0xffffffff


	//   ....[21]....
        /*0244*/ 	.word	0xffffffff


	//   ....[22]....
        /*0248*/ 	.word	0xffffffff


	//   ....[23]....
        /*024c*/ 	.word	0xffffffff


	//----- nvinfo : EIATTR_COOP_GROUP_INSTR_OFFSETS
	.align		4
.L_468:
        /*0250*/ 	.byte	0x04, 0x28
        /*0252*/ 	.short	(.L_470 - .L_469)


	//   ....[0]....
.L_469:
        /*0254*/ 	.word	0x00005a40


	//   ....[1]....
        /*0258*/ 	.word	0x00005a80


	//   ....[2]....
        /*025c*/ 	.word	0x00005ae0


	//   ....[3]....
        /*0260*/ 	.word	0x00005af0


	//   ....[4]....
        /*0264*/ 	.word	0x00005b20


	//   ....[5]....
        /*0268*/ 	.word	0x00005b80


	//   ....[6]....
        /*026c*/ 	.word	0x00005c40


	//   ....[7]....
        /*0270*/ 	.word	0x00005d40


	//   ....[8]....
        /*0274*/ 	.word	0x00009920


	//   ....[9]....
        /*0278*/ 	.word	0x000099a0


	//   ....[10]....
        /*027c*/ 	.word	0x00009a00


	//   ....[11]....
        /*0280*/ 	.word	0x00009a30


	//   ....[12]....
        /*0284*/ 	.word	0x00009a70


	//   ....[13]....
        /*0288*/ 	.word	0x00009a90


	//   ....[14]....
        /*028c*/ 	.word	0x00009aa0


	//   ....[15]....
        /*0290*/ 	.word	0x00009ac0


	//   ....[16]....
        /*0294*/ 	.word	0x0000bbf0


	//   ....[17]....
        /*0298*/ 	.word	0x0000bc00


	//   ....[18]....
        /*029c*/ 	.word	0x0000bc10


	//   ....[19]....
        /*02a0*/ 	.word	0x0000bc30


	//   ....[20]....
        /*02a4*/ 	.word	0x0000bc50


	//   ....[21]....
        /*02a8*/ 	.word	0x0000bc70


	//   ....[22]....
        /*02ac*/ 	.word	0x0000bc80


	//   ....[23]....
        /*02b0*/ 	.word	0x0000bcb0


	//----- nvinfo : EIATTR_VRC_CTA_INIT_COUNT
	.align		4
.L_470:
        /*02b4*/ 	.byte	0x02, 0x4a
	.zero		1
	.zero		1


	//----- nvinfo : EIATTR_EXIT_INSTR_OFFSETS
	.align		4
        /*02b8*/ 	.byte	0x04, 0x1c
        /*02ba*/ 	.short	(.L_472 - .L_471)


	//   ....[0]....
.L_471:
        /*02bc*/ 	.word	0x000003c0


	//   ....[1]....
        /*02c0*/ 	.word	0x00000f80


	//   ....[2]....
        /*02c4*/ 	.word	0x00001010


	//   ....[3]....
        /*02c8*/ 	.word	0x0000d720


	//   ....[4]....
        /*02cc*/ 	.word	0x0000d860


	//   ....[5]....
        /*02d0*/ 	.word	0x0000d880


	//----- nvinfo : EIATTR_CRS_STACK_SIZE
	.align		4
.L_472:
        /*02d4*/ 	.byte	0x04, 0x1e
        /*02d6*/ 	.short	(.L_474 - .L_473)
.L_473:
        /*02d8*/ 	.word	0x00000000


	//----- nvinfo : EIATTR_CBANK_PARAM_SIZE
	.align		4
.L_474:
        /*02dc*/ 	.byte	0x03, 0x19
        /*02de*/ 	.short	0x01d0


	//----- nvinfo : EIATTR_PARAM_CBANK
	.align		4
        /*02e0*/ 	.byte	0x04, 0x0a
        /*02e2*/ 	.short	(.L_476 - .L_475)
	.align		4
.L_475:
        /*02e4*/ 	.word	index@(.nv.constant0._ZN5flash16flash_fwd_kernelI23Flash_fwd_kernel_traitsILi96ELi128ELi64ELi4ELb0ELb0EN7cutlass10bfloat16_tE19Flash_kernel_traitsILi96ELi128ELi64ELi4ES3_EELb0ELb0ELb0ELb1ELb0ELb0ELb1ELb0EEEvNS_16Flash_fwd_paramsE)
        /*02e8*/ 	.short	0x0380
        /*02ea*/ 	.short	0x01d0


	//----- nvinfo : EIATTR_SW_WAR
	.align		4
.L_476:
        /*02ec*/ 	.byte	0x04, 0x36
        /*02ee*/ 	.short	(.L_478 - .L_477)
.L_477:
        /*02f0*/ 	.word	0x00000008
.L_478:


//--------------------- .nv.info._ZN5flash16flash_fwd_kernelI23Flash_fwd_kernel_traitsILi96ELi128ELi64ELi4ELb0ELb0EN7cutlass10bfloat16_tE19Flash_kernel_traitsILi96ELi128ELi64ELi4ES3_EELb1ELb0ELb1ELb0ELb0ELb1ELb0ELb0EEEvNS_16Flash_fwd_paramsE --------------------------
	.section	.nv.info._ZN5flash16flash_fwd_kernelI23Flash_fwd_kernel_traitsILi96ELi128ELi64ELi4ELb0ELb0EN7cutlass10bfloat16_tE19Flash_kernel_traitsILi96ELi128ELi64ELi4ES3_EELb1ELb0ELb1ELb0ELb0ELb1ELb0ELb0EEEvNS_16Flash_fwd_paramsE,"",@"SHT_CUDA_INFO"
	.sectionflags	@""
	.align	4


	//----- nvinfo : EIATTR_CUDA_API_VERSION
	.align		4
        /*0000*/ 	.byte	0x04, 0x37
        /*0002*/ 	.short	(.L_480 - .L_479)
.L_479:
        /*0004*/ 	.word	0x00000082


	//----- nvinfo : EIATTR_KPARAM_INFO
	.align		4
.L_480:
        /*0008*/ 	.byte	0x04, 0x17
        /*000a*/ 	.short	(.L_482 - .L_481)
.L_481:
        /*000c*/ 	.word	0x00000000
        /*0010*/ 	.short	0x0000
        /*0012*/ 	.short	0x0000
        /*0014*/ 	.byte	0x00, 0xf0, 0x41, 0x07


	//----- nvinfo : EIATTR_SPARSE_MMA_MASK
	.align		4
.L_482:
        /*0018*/ 	.byte	0x03, 0x50
        /*001a*/ 	.short	0x0000


	//----- nvinfo : EIATTR_MAXREG_COUNT
	.align		4
        /*001c*/ 	.byte	0x03, 0x1b
        /*001e*/ 	.short	0x00ff


	//----- nvinfo : EIATTR_NUM_BARRIERS
	.align		4
        /*0020*/ 	.byte	0x02, 0x4c
        /*0022*/ 	.byte	0x01
	.zero		1


	//----- nvinfo : EIATTR_ANNOTATIONS
	.align		4
        /*0024*/ 	.byte	0x04, 0x55
        /*0026*/ 	.short	(.L_484 - .L_483)


	//   ....[0]....
.L_483:
        /* <DEDUP_REMOVED lines=44> */


	//----- nvinfo : EIATTR_MERCURY_ISA_VERSION
	.align		4
.L_484:
        /*02d8*/ 	.byte	0x03, 0x5f
        /*02da*/ 	.short	0x0101


	//----- nvinfo : EIATTR_INT_WARP_WIDE_INSTR_OFFSETS
	.align		4
        /*02dc*/ 	.byte	0x04, 0x31
        /*02de*/ 	.short	(.L_486 - .L_485)


	//   ....[0]....
.L_485:
        /*02e0*/ 	.word	0x00001e20


	//----- nvinfo : EIATTR_COOP_GROUP_MASK_REGIDS
	.align		4
.L_486:
        /*02e4*/ 	.byte	0x04, 0x29
        /*02e6*/ 	.short	(.L_488 - .L_487)


	//   ....[0]....
.L_487:
        /*02e8*/ 	.word	0xffffffff


	//   ....[1]....
        /*02ec*/ 	.word	0xffffffff


	//   ....[2]....
        /*02f0*/ 	.word	0xffffffff


	//   ....[3]....
        /*02f4*/ 	.word	0xffffffff


	//   ....[4]....
        /*02f8*/ 	.word	0xffffffff


	//   ....[5]....
        /*02fc*/ 	.word	0xffffffff


	//   ....[6]....
        /*0300*/ 	.word	0xffffffff


	//   ....[7]....
        /*0304*/ 	.word	0xffffffff


	//   ....[8]....
        /*0308*/ 	.word	0xffffffff


	//   ....[9]....
        /*030c*/ 	.word	0xffffffff


	//   ....[10]....
        /*0310*/ 	.word	0xffffffff


	//   ....[11]....
        /*0314*/ 	.word	0xffffffff


	//   ....[12]....
        /*0318*/ 	.word	0xffffffff


	//   ....[13]....
        /*031c*/ 	.word	0xffffffff


	//   ....[14]....
        /*0320*/ 	.word	0xffffffff


	//   ....[15]....
        /*0324*/ 	.word	0xffffffff


	//   ....[16]....
        /*0328*/ 	.word	0xffffffff


	//   ....[17]....
        /*032c*/ 	.word	0xffffffff


	//   ....[18]....
        /*0330*/ 	.word	0xffffffff


	//   ....[19]....
        /*0334*/ 	.word	0xffffffff


	//   ....[20]....
        /*0338*/ 	.word	0xffffffff


	//   ....[21]....
        /*033c*/ 	.word	0xffffffff


	//   ....[22]....
        /*0340*/ 	.word	0xffffffff


	//   ....[23]....
        /*0344*/ 	.word	0xffffffff


	//   ....[24]....
        /*0348*/ 	.word	0xffffffff


	//   ....[25]....
        /*034c*/ 	.word	0xffffffff


	//   ....[26]....
        /*0350*/ 	.word	0xffffffff


	//   ....[27]....
        /*0354*/ 	.word	0xffffffff


	//   ....[28]....
        /*0358*/ 	.word	0xffffffff


	//   ....[29]....
        /*035c*/ 	.word	0xffffffff


	//   ....[30]....
        /*0360*/ 	.word	0xffffffff


	//   ....[31]....
        /*0364*/ 	.word	0xffffffff


	//   ....[32]....
        /*0368*/ 	.word	0xffffffff


	//   ....[33]....
        /*036c*/ 	.word	0xffffffff


	//   ....[34]....
        /*0370*/ 	.word	0xffffffff


	//   ....[35]....
        /*0374*/ 	.word	0xffffffff


	//   ....[36]....
        /*0378*/ 	.word	0xffffffff


	//   ....[37]....
        /*037c*/ 	.word	0xffffffff


	//   ....[38]....
        /*0380*/ 	.word	0xffffffff


	//   ....[39]....
        /*0384*/ 	.word	0xffffffff


	//----- nvinfo : EIATTR_COOP_GROUP_INSTR_OFFSETS
	.align		4
.L_488:
        /*0388*/ 	.byte	0x04, 0x28
        /*038a*/ 	.short	(.L_490 - .L_489)


	//   ....[0]....
.L_489:
        /*038c*/ 	.word	0x00003e90


	//   ....[1]....
        /*0390*/ 	.word	0x00004200


	//   ....[2]....
        /*0394*/ 	.word	0x00004240


	//   ....[3]....
        /*0398*/ 	.word	0x000043b0


	//   ....[4]....
        /*039c*/ 	.word	0x00004ae0


	//   ....[5]....
        /*03a0*/ 	.word	0x00004c70


	//   ....[6]....
        /*03a4*/ 	.word	0x00004cb0


	//   ....[7]....
        /*03a8*/ 	.word	0x00004f80


	//   ....[8]....
        /*03ac*/ 	.word	0x00008f70


	//   ....[9]....
        /*03b0*/ 	.word	0x00008f90


	//   ....[10]....
        /*03b4*/ 	.word	0x000090f0


	//   ....[11]....
        /*03b8*/ 	.word	0x00009190


	//   ....[12]....
        /*03bc*/ 	.word	0x0000a640


	//   ....[13]....
        /*03c0*/ 	.word	0x0000a720


	//   ....[14]....
        /*03c4*/ 	.word	0x0000a770


	//   ....[15]....
        /*03c8*/ 	.word	0x0000a840


	//   ....[16]....
        /*03cc*/ 	.word	0x0000f270


	//   ....[17]....
        /*03d0*/ 	.word	0x0000f450


	//   ....[18]....
        /*03d4*/ 	.word	0x0000f470


	//   ....[19]....
        /*03d8*/ 	.word	0x0000f7b0


	//   ....[20]....
        /*03dc*/ 	.word	0x0000f7d0


	//   ....[21]....
        /*03e0*/ 	.word	0x0000f870


	//   ....[22]....
        /*03e4*/ 	.word	0x0000f8b0


	//   ....[23]....
        /*03e8*/ 	.word	0x0000fa20


	//   ....[24]....
        /*03ec*/ 	.word	0x00014ce0


	//   ....[25]....
        /*03f0*/ 	.word	0x00014d10


	//   ....[26]....
        /*03f4*/ 	.word	0x00014f20


	//   ....[27]....
        /*03f8*/ 	.word	0x00015090


	//   ....[28]....
        /*03fc*/ 	.word	0x00015120


	//   ....[29]....
        /*0400*/ 	.word	0x00015230


	//   ....[30]....
        /*0404*/ 	.word	0x00015260


	//   ....[31]....
        /*0408*/ 	.word	0x000152f0


	//   ....[32]....
        /*040c*/ 	.word	0x00018aa0


	//   ....[33]....
        /*0410*/ 	.word	0x00018ab0


	//   ....[34]....
        /*0414*/ 	.word	0x00018ac0


	//   ....[35]....
        /*0418*/ 	.word	0x00018ae0


	//   ....[36]....
        /*041c*/ 	.word	0x00018b00


	//   ....[37]....
        /*0420*/ 	.word	0x00018b30


	//   ....[38]....
        /*0424*/ 	.word	0x00018b40


	//   ....[39]....
        /*0428*/ 	.word	0x00018b70


	//----- nvinfo : EIATTR_VRC_CTA_INIT_COUNT
	.align		4
.L_490:
        /*042c*/ 	.byte	0x02, 0x4a
	.zero		1
	.zero		1


	//----- nvinfo : EIATTR_EXIT_INSTR_OFFSETS
	.align		4
        /*0430*/ 	.byte	0x04, 0x1c
        /*0432*/ 	.short	(.L_492 - .L_491)


	//   ....[0]....
.L_491:
        /*0434*/ 	.word	0x00000660


	//   ....[1]....
        /*0438*/ 	.word	0x00001290


	//   ....[2]....
        /*043c*/ 	.word	0x00001320


	//   ....[3]....
        /*0440*/ 	.word	0x0001a4d0


	//   ....[4]....
        /*0444*/ 	.word	0x0001a5d0


	//----- nvinfo : EIATTR_CRS_STACK_SIZE
	.align		4
.L_492:
        /*0448*/ 	.byte	0x04, 0x1e
        /*044a*/ 	.short	(.L_494 - .L_493)
.L_493:
        /*044c*/ 	.word	0x00000000


	//----- nvinfo : EIATTR_CBANK_PARAM_SIZE
	.align		4
.L_494:
        /*0450*/ 	.byte	0x03, 0x19
        /*0452*/ 	.short	0x01d0


	//----- nvinfo : EIATTR_PARAM_CBANK
	.align		4
        /*0454*/ 	.byte	0x04, 0x0a
        /*0456*/ 	.short	(.L_496 - .L_495)
	.align		4
.L_495:
        /*0458*/ 	.word	index@(.nv.constant0._ZN5flash16flash_fwd_kernelI23Flash_fwd_kernel_traitsILi96ELi128ELi64ELi4ELb0ELb0EN7cutlass10bfloat16_tE19Flash_kernel_traitsILi96ELi128ELi64ELi4ES3_EELb1ELb0ELb1ELb0ELb0ELb1ELb0ELb0EEEvNS_16Flash_fwd_paramsE)
        /*045c*/ 	.short	0x0380
        /*045e*/ 	.short	0x01d0


	//----- nvinfo : EIATTR_SW_WAR
	.align		4
.L_496:
        /*0460*/ 	.byte	0x04, 0x36
        /*0462*/ 	.short	(.L_498 - .L_497)
.L_497:
        /*0464*/ 	.word	0x00000008
.L_498:


//--------------------- .nv.info._ZN5flash16flash_fwd_kernelI23Flash_fwd_kernel_traitsILi96ELi128ELi64ELi4ELb0ELb0EN7cutlass10bfloat16_tE19Flash_kernel_traitsILi96ELi128ELi64ELi4ES3_EELb0ELb0ELb1ELb0ELb0ELb1ELb1ELb0EEEvNS_16Flash_fwd_paramsE --------------------------
	.section	.nv.info._ZN5flash16flash_fwd_kernelI23Flash_fwd_kernel_traitsILi96ELi128ELi64ELi4ELb0ELb0EN7cutlass10bfloat16_tE19Flash_kernel_traitsILi96ELi128ELi64ELi4ES3_EELb0ELb0ELb1ELb0ELb0ELb1ELb1ELb0EEEvNS_16Flash_fwd_paramsE,"",@"SHT_CUDA_INFO"
	.sectionflags	@""
	.align	4


	//----- nvinfo : EIATTR_CUDA_API_VERSION
	.align		4
        /*0000*/ 	.byte	0x04, 0x37
        /*0002*/ 	.short	(.L_500 - .L_499)
.L_499:
        /*0004*/ 	.word	0x00000082


	//----- nvinfo : EIATTR_KPARAM_INFO
	.align		4
.L_500:
        /*0008*/ 	.byte	0x04, 0x17
        /*000a*/ 	.short	(.L_502 - .L_501)
.L_501:
        /*000c*/ 	.word	0x00000000
        /*0010*/ 	.short	0x0000
        /*0012*/ 	.short	0x0000
        /*0014*/ 	.byte	0x00, 0xf0, 0x41, 0x07


	//----- nvinfo : EIATTR_SPARSE_MMA_MASK
	.align		4
.L_502:
        /*0018*/ 	.byte	0x03, 0x50
        /*001a*/ 	.short	0x0000


	//----- nvinfo : EIATTR_MAXREG_COUNT
	.align		4
        /*001c*/ 	.byte	0x03, 0x1b
        /*001e*/ 	.short	0x00ff


	//----- nvinfo : EIATTR_NUM_BARRIERS
	.align		4
        /*0020*/ 	.byte	0x02, 0x4c
        /*0022*/ 	.byte	0x01
	.zero		1


	//----- nvinfo : EIATTR_ANNOTATIONS
	.align		4
        /*0024*/ 	.byte	0x04, 0x55
        /*0026*/ 	.short	(.L_504 - .L_503)


	//   ....[0]....
.L_503:
        /* <DEDUP_REMOVED lines=44> */


	//----- nvinfo : EIATTR_MERCURY_ISA_VERSION
	.align		4
.L_504:
        /*02d0*/ 	.byte	0x03, 0x5f
        /*02d2*/ 	.short	0x0101


	//----- nvinfo : EIATTR_COOP_GROUP_MASK_REGIDS
	.align		4
        /*02d4*/ 	.byte	0x04, 0x29
        /*02d6*/ 	.short	(.L_506 - .L_505)


	//   ....[0]....
.L_505:
        /*02d8*/ 	.word	0xffffffff


	//   ....[1]....
        /*02dc*/ 	.word	0xffffffff


	//   ....[2]....
        /*02e0*/ 	.word	0xffffffff


	//   ....[3]....
        /*02e4*/ 	.word	0xffffffff


	//   ....[4]....
        /*02e8*/ 	.word	0xffffffff


	//   ....[5]....
        /*02ec*/ 	.word	0xffffffff


	//   ....[6]....
        /*02f0*/ 	.word	0xffffffff


	//   ....[7]....
        /*02f4*/ 	.word	0xffffffff


	//   ....[8]....
        /*02f8*/ 	.word	0xffffffff


	//   ....[9]....
        /*02fc*/ 	.word	0xffffffff


	//   ....[10]....
        /*0300*/ 	.word	0xffffffff


	//   ....[11]....
        /*0304*/ 	.word	0xffffffff


	//   ....[12]....
        /*0308*/ 	.word	0xffffffff


	//   ....[13]....
        /*030c*/ 	.word	0xffffffff


	//   ....[14]....
        /*0310*/ 	.word	0xffffffff


	//   ....[15]....
        /*0314*/ 	.word	0xffffffff


	//   ....[16]....
        /*0318*/ 	.word	0xffffffff


	//   ....[17]....
        /*031c*/ 	.word	0xffffffff


	//   ....[18]....
        /*0320*/ 	.word	0xffffffff


	//   ....[19]....
        /*0324*/ 	.word	0xffffffff


	//   ....[20]....
        /*0328*/ 	.word	0xffffffff


	//   ....[21]....
        /*032c*/ 	.word	0xffffffff


	//   ....[22]....
        /*0330*/ 	.word	0xffffffff


	//   ....[23]....
        /*0334*/ 	.word	0xffffffff


	//   ....[24]....
        /*0338*/ 	.word	0xffffffff


	//   ....[25]....
        /*033c*/ 	.word	0xffffffff


	//   ....[26]....
        /*0340*/ 	.word	0xffffffff


	//   ....[27]....
        /*0344*/ 	.word	0xffffffff


	//   ....[28]....
        /*0348*/ 	.word	0xffffffff


	//   ....[29]....
        /*034c*/ 	.word	0xffffffff


	//   ....[30]....
        /*0350*/ 	.word	0xffffffff


	//   ....[31]....
        /*0354*/ 	.word	0xffffffff


	//   ....[32]....
        /*0358*/ 	.word	0xffffffff


	//   ....[33]....
        /*035c*/ 	.word	0xffffffff


	//   ....[34]....
        /*0360*/ 	.word	0xffffffff


	//   ....[35]....
        /*0364*/ 	.word	0xffffffff


	//   ....[36]....
        /*0368*/ 	.word	0xffffffff


	//   ....[37]....
        /*036c*/ 	.word	0xffffffff


	//   ....[38]....
        /*0370*/ 	.word	0xffffffff


	//   ....[39]....
        /*0374*/ 	.word	0xffffffff


	//----- nvinfo : EIATTR_COOP_GROUP_INSTR_OFFSETS
	.align		4
.L_506:
        /*0378*/ 	.byte	0x04, 0x28
        /*037a*/ 	.short	(.L_508 - .L_507)


	//   ....[0]....
.L_507:
        /*037c*/ 	.word	0x00004360


	//   ....[1]....
        /*0380*/ 	.word	0x000043c0


	//   ....[2]....
        /*0384*/ 	.word	0x00004510


	//   ....[3]....
        /*0388*/ 	.word	0x00004580


	//   ....[4]....
        /*038c*/ 	.word	0x00004600


	//   ....[5]....
        /*0390*/ 	.word	0x00004700


	//   ....[6]....
        /*0394*/ 	.word	0x000047f0


	//   ....[7]....
        /*0398*/ 	.word	0x000048f0


	//   ....[8]....
        /*039c*/ 	.word	0x00008560


	//   ....[9]....
        /*03a0*/ 	.word	0x00008740


	//   ....[10]....
        /*03a4*/ 	.word	0x00008770


	//   ....[11]....
        /*03a8*/ 	.word	0x00008960


	//   ....[12]....
        /*03ac*/ 	.word	0x00008ab0


	//   ....[13]....
        /*03b0*/ 	.word	0x00008c00


	//   ....[14]....
        /*03b4*/ 	.word	0x00008c20


	//   ....[15]....
        /*03b8*/ 	.word	0x00008cc0


	//   ....[16]....
        /*03bc*/ 	.word	0x0000d290


	//   ....[17]....
        /*03c0*/ 	.word	0x0000d450


	//   ....[18]....
        /*03c4*/ 	.word	0x0000d460


	//   ....[19]....
        /*03c8*/ 	.word	0x0000d640


	//   ....[20]....
        /*03cc*/ 	.word	0x0000d7d0


	//   ....[21]....
        /*03d0*/ 	.word	0x0000d880


	//   ....[22]....
        /*03d4*/ 	.word	0x0000d8e0


	//   ....[23]....
        /*03d8*/ 	.word	0x0000d9c0


	//   ....[24]....
        /*03dc*/ 	.word	0x00012110


	//   ....[25]....
        /*03e0*/ 	.word	0x00012330


	//   ....[26]....
        /*03e4*/ 	.word	0x00012410


	//   ....[27]....
        /*03e8*/ 	.word	0x00012440


	//   ....[28]....
        /*03ec*/ 	.word	0x00012540


	//   ....[29]....
        /*03f0*/ 	.word	0x00012590


	//   ....[30]....
        /*03f4*/ 	.word	0x00012680


	//   ....[31]....
        /*03f8*/ 	.word	0x00012710


	//   ....[32]....
        /*03fc*/ 	.word	0x000148c0


	//   ....[33]....
        /*0400*/ 	.word	0x000148d0


	//   ....[34]....
        /*0404*/ 	.word	0x000148e0


	//   ....[35]....
        /*0408*/ 	.word	0x00014900


	//   ....[36]....
        /*040c*/ 	.word	0x00014920


	//   ....[37]....
        /*0410*/ 	.word	0x00014930


	//   ....[38]....
        /*0414*/ 	.word	0x00014950


	//   ....[39]....
        /*0418*/ 	.word	0x00014980


	//----- nvinfo : EIATTR_VRC_CTA_INIT_COUNT
	.align		4
.L_508:
        /*041c*/ 	.byte	0x02, 0x4a
	.zero		1
	.zero		1


	//----- nvinfo : EIATTR_EXIT_INSTR_OFFSETS
	.align		4
        /*0420*/ 	.byte	0x04, 0x1c
        /*0422*/ 	.short	(.L_510 - .L_509)


	//   ....[0]....
.L_509:
        /*0424*/ 	.word	0x00000350


	//   ....[1]....
        /*0428*/ 	.word	0x00000fa0


	//   ....[2]....
        /*042c*/ 	.word	0x00001030


	//   ....[3]....
        /*0430*/ 	.word	0x00016340


	//   ....[4]....
        /*0434*/ 	.word	0x00016440


	//----- nvinfo : EIATTR_CRS_STACK_SIZE
	.align		4
.L_510:
        /*0438*/ 	.byte	0x04, 0x1e
        /*043a*/ 	.short	(.L_512 - .L_511)
.L_511:
        /*043c*/ 	.word	0x00000000


	//----- nvinfo : EIATTR_CBANK_PARAM_SIZE
	.align		4
.L_512:
        /*0440*/ 	.byte	0x03, 0x19
        /*0442*/ 	.short	0x01d0


	//----- nvinfo : EIATTR_PARAM_CBANK
	.align		4
        /*0444*/ 	.byte	0x04, 0x0a
        /*0446*/ 	.short	(.L_514 - .L_513)
	.align		4
.L_513:
        /*0448*/ 	.word	index@(.nv.constant0._ZN5flash16flash_fwd_kernelI23Flash_fwd_kernel_traitsILi96ELi128ELi64ELi4ELb0ELb0EN7cutlass10bfloat16_tE19Flash_kernel_traitsILi96ELi128ELi64ELi4ES3_EELb0ELb0ELb1ELb0ELb0ELb1ELb1ELb0EEEvNS_16Flash_fwd_paramsE)
        /*044c*/ 	.short	0x0380
        /*044e*/ 	.short	0x01d0


	//----- nvinfo : EIATTR_SW_WAR
	.align		4
.L_514:
        /*0450*/ 	.byte	0x04, 0x36
        /*0452*/ 	.short	(.L_516 - .L_515)
.L_515:
        /*0454*/ 	.word	0x00000008
.L_516:


//--------------------- .nv.info._ZN5flash16flash_fwd_kernelI23Flash_fwd_kernel_traitsILi96ELi128ELi64ELi4ELb0ELb0EN7cutlass10bfloat16_tE19Flash_kernel_traitsILi96ELi128ELi64ELi4ES3_EELb1ELb0ELb1ELb1ELb0ELb0ELb0ELb0EEEvNS_16Flash_fwd_paramsE --------------------------
	.section	.nv.info._ZN5flash16flash_fwd_kernelI23Flash_fwd_kernel_traitsILi96ELi128ELi64ELi4ELb0ELb0EN7cutlass10bfloat16_tE19Flash_kernel_traitsILi96ELi128ELi64ELi4ES3_EELb1ELb0ELb1ELb1ELb0ELb0ELb0ELb0EEEvNS_16Flash_fwd_paramsE,"",@"SHT_CUDA_INFO"
	.sectionflags	@""
	.align	4


	//----- nvinfo : EIATTR_CUDA_API_VERSION
	.align		4
        /*0000*/ 	.byte	0x04, 0x37
        /*0002*/ 	.short	(.L_518 - .L_517)
.L_517:
        /*0004*/ 	.word	0x00000082


	//----- nvinfo : EIATTR_KPARAM_INFO
	.align		4
.L_518:
        /*0008*/ 	.byte	0x04, 0x17
        /*000a*/ 	.short	(.L_520 - .L_519)
.L_519:
        /*000c*/ 	.word	0x00000000
        /*0010*/ 	.short	0x0000
        /*0012*/ 	.short	0x0000
        /*0014*/ 	.byte	0x00, 0xf0, 0x41, 0x07


	//----- nvinfo : EIATTR_SPARSE_MMA_MASK
	.align		4
.L_520:
        /*0018*/ 	.byte	0x03, 0x50
        /*001a*/ 	.short	0x0000


	//----- nvinfo : EIATTR_MAXREG_COUNT
	.align		4
        /*001c*/ 	.byte	0x03, 0x1b
        /*001e*/ 	.short	0x00ff


	//----- nvinfo : EIATTR_NUM_BARRIERS
	.align		4
        /*0020*/ 	.byte	0x02, 0x4c
        /*0022*/ 	.byte	0x01
	.zero		1


	//----- nvinfo : EIATTR_ANNOTATIONS
	.align		4
        /*0024*/ 	.byte	0x04, 0x55
        /*0026*/ 	.short	(.L_522 - .L_521)


	//   ....[0]....
.L_521:
        /* <DEDUP_REMOVED lines=69> */


	//----- nvinfo : EIATTR_MERCURY_ISA_VERSION
	.align		4
.L_522:
        /*0460*/ 	.byte	0x03, 0x5f
        /*0462*/ 	.short	0x0101


	//----- nvinfo : EIATTR_COOP_GROUP_MASK_REGIDS
	.align		4
        /*0464*/ 	.byte	0x04, 0x29
        /*0466*/ 	.short	(.L_524 - .L_523)


	//   ....[0]....
.L_523:
        /*0468*/ 	.word	0xffffffff


	//   ....[1]....
        /*046c*/ 	.word	0xffffffff


	//   ....[2]....
        /*0470*/ 	.word	0xffffffff


	//   ....[3]....
        /*0474*/ 	.word	0xffffffff


	//   ....[4]....
        /*0478*/ 	.word	0xffffffff


	//   ....[5]....
        /*047c*/ 	.word	0xffffffff


	//   ....[6]....
        /*0480*/ 	.word	0xffffffff


	//   ....[7]....
        /*0484*/ 	.word	0xffffffff


	//   ....[8]....
        /*0488*/ 	.word	0xffffffff


	//   ....[9]....
        /*048c*/ 	.word	0xffffffff


	//   ....[10]....
        /*0490*/ 	.word	0xffffffff


	//   ....[11]....
        /*0494*/ 	.word	0xffffffff


	//   ....[12]....
        /*0498*/ 	.word	0xffffffff


	//   ....[13]....
        /*049c*/ 	.word	0xffffffff


	//   ....[14]....
        /*04a0*/ 	.word	0xffffffff


	//   ....[15]....
        /*04a4*/ 	.word	0xffffffff


	//   ....[16]....
        /*04a8*/ 	.word	0xffffffff


	//   ....[17]....
        /*04ac*/ 	.word	0xffffffff


	//   ....[18]....
        /*04b0*/ 	.word	0xffffffff


	//   ....[19]....
        /*04b4*/ 	.word	0xffffffff


	//   ....[20]....
        /*04b8*/ 	.word	0xffffffff


	//   ....[21]....
        /*04bc*/ 	.word	0xffffffff


	//   ....[22]....
        /*04c0*/ 	.word	0xffffffff


	//   ....[23]....
        /*04c4*/ 	.word	0xffffffff


	//   ....[24]....
        /*04c8*/ 	.word	0xffffffff


	//   ....[25]....
        /*04cc*/ 	.word	0xffffffff


	//   ....[26]....
        /*04d0*/ 	.word	0xffffffff


	//   ....[27]....
        /*04d4*/ 	.word	0xffffffff


	//   ....[28]....
        /*04d8*/ 	.word	0xffffffff


	//   ....[29]....
        /*04dc*/ 	.word	0xffffffff


	//   ....[30]....
        /*04e0*/ 	.word	0xffffffff


	//   ....[31]....
        /*04e4*/ 	.word	0xffffffff


	//   ....[32]....
        /*04e8*/ 	.word	0xffffffff


	//   ....[33]....
        /*04ec*/ 	.word	0xffffffff


	//   ....[34]....
        /*04f0*/ 	.word	0xffffffff


	//   ....[35]....
        /*04f4*/ 	.word	0xffffffff


	//   ....[36]....
        /*04f8*/ 	.word	0xffffffff


	//   ....[37]....
        /*04fc*/ 	.word	0xffffffff


	//   ....[38]....
        /*0500*/ 	.word	0xffffffff


	//   ....[39]....
        /*0504*/ 	.word	0xffffffff


	//----- nvinfo : EIATTR_COOP_GROUP_INSTR_OFFSETS
	.align		4
.L_524:
        /*0508*/ 	.byte	0x04, 0x28
        /*050a*/ 	.short	(.L_526 - .L_525)


	//   ....[0]....
.L_525:
        /*050c*/ 	.word	0x000064d0


	//   ....[1]....
        /*0510*/ 	.word	0x000065f0


	//   ....[2]....
        /*0514*/ 	.word	0x00006630


	//   ....[3]....
        /*0518*/ 	.word	0x000066c0


	//   ....[4]....
        /*051c*/ 	.word	0x00006c80


	//   ....[5]....
        /*0520*/ 	.word	0x000070d0


	//   ....[6]....
        /*0524*/ 	.word	0x00007100


	//   ....[7]....
        /*0528*/ 	.word	0x000071c0


	//   ....[8]....
        /*052c*/ 	.word	0x0000dbd0


	//   ....[9]....
        /*0530*/ 	.word	0x0000dd10


	//   ....[10]....
        /*0534*/ 	.word	0x0000dd30


	//   ....[11]....
        /*0538*/ 	.word	0x0000deb0


	//   ....[12]....
        /*053c*/ 	.word	0x0000dec0


	//   ....[13]....
        /*0540*/ 	.word	0x0000ded0


	//   ....[14]....
        /*0544*/ 	.word	0x0000dfd0


	//   ....[15]....
        /*0548*/ 	.word	0x0000dfe0


	//   ....[16]....
        /*054c*/ 	.word	0x00014cb0


	//   ....[17]....
        /*0550*/ 	.word	0x00014d70


	//   ....[18]....
        /*0554*/ 	.word	0x00014ea0


	//   ....[19]....
        /*0558*/ 	.word	0x00014f60


	//   ....[20]....
        /*055c*/ 	.word	0x00014f90


	//   ....[21]....
        /*0560*/ 	.word	0x00015090


	//   ....[22]....
        /*0564*/ 	.word	0x000150f0


	//   ....[23]....
        /*0568*/ 	.word	0x000151e0


	//   ....[24]....
        /*056c*/ 	.word	0x0001c5d0


	//   ....[25]....
        /*0570*/ 	.word	0x0001c7b0


	//   ....[26]....
        /*0574*/ 	.word	0x0001c7e0


	//   ....[27]....
        /*0578*/ 	.word	0x0001c990


	//   ....[28]....
        /*057c*/ 	.word	0x0001cac0


	//   ....[29]....
        /*0580*/ 	.word	0x0001cba0


	//   ....[30]....
        /*0584*/ 	.word	0x0001ccd0


	//   ....[31]....
        /*0588*/ 	.word	0x0001cd80


	//   ....[32]....
        /*058c*/ 	.word	0x000201c0


	//   ....[33]....
        /*0590*/ 	.word	0x000201d0


	//   ....[34]....
        /*0594*/ 	.word	0x000201e0


	//   ....[35]....
        /*0598*/ 	.word	0x00020220


	//   ....[36]....
        /*059c*/ 	.word	0x00020240


	//   ....[37]....
        /*05a0*/ 	.word	0x00020260


	//   ....[38]....
        /*05a4*/ 	.word	0x00020270


	//   ....[39]....
        /*05a8*/ 	.word	0x000202a0


	//----- nvinfo : EIATTR_VRC_CTA_INIT_COUNT
	.align		4
.L_526:
        /*05ac*/ 	.byte	0x02, 0x4a
	.zero		1
	.zero		1


	//----- nvinfo : EIATTR_EXIT_INSTR_OFFSETS
	.align		4
        /*05b0*/ 	.byte	0x04, 0x1c
        /*05b2*/ 	.short	(.L_528 - .L_527)


	//   ....[0]....
.L_527:
        /*05b4*/ 	.word	0x00000620


	//   ....[1]....
        /*05b8*/ 	.word	0x00001370


	//   ....[2]....
        /*05bc*/ 	.word	0x00001400


	//   ....[3]....
        /*05c0*/ 	.word	0x00021c40


	//   ....[4]....
        /*05c4*/ 	.word	0x00021d80


	//   ....[5]....
        /*05c8*/ 	.word	0x00021da0


	//----- nvinfo : EIATTR_CRS_STACK_SIZE
	.align		4
.L_528:
        /*05cc*/ 	.byte	0x04, 0x1e
        /*05ce*/ 	.short	(.L_530 - .L_529)
.L_529:
        /*05d0*/ 	.word	0x00000000


	//----- nvinfo : EIATTR_CBANK_PARAM_SIZE
	.align		4
.L_530:
        /*05d4*/ 	.byte	0x03, 0x19
        /*05d6*/ 	.short	0x01d0


	//----- nvinfo : EIATTR_PARAM_CBANK
	.align		4
        /*05d8*/ 	.byte	0x04, 0x0a
        /*05da*/ 	.short	(.L_532 - .L_531)
	.align		4
.L_531:
        /*05dc*/ 	.word	index@(.nv.constant0._ZN5flash16flash_fwd_kernelI23Flash_fwd_kernel_traitsILi96ELi128ELi64ELi4ELb0ELb0EN7cutlass10bfloat16_tE19Flash_kernel_traitsILi96ELi128ELi64ELi4ES3_EELb1ELb0ELb1ELb1ELb0ELb0ELb0ELb0EEEvNS_16Flash_fwd_paramsE)
        /*05e0*/ 	.short	0x0380
        /*05e2*/ 	.short	0x01d0


	//----- nvinfo : EIATTR_SW_WAR
	.align		4
.L_532:
        /*05e4*/ 	.byte	0x04, 0x36
        /*05e6*/ 	.short	(.L_534 - .L_533)
.L_533:
        /*05e8*/ 	.word	0x00000008
.L_534:


//--------------------- .nv.info._ZN5flash16flash_fwd_kernelI23Flash_fwd_kernel_traitsILi96ELi128ELi64ELi4ELb0ELb0EN7cutlass10bfloat16_tE19Flash_kernel_traitsILi96ELi128ELi64ELi4ES3_EELb1ELb0ELb1ELb0ELb0ELb0ELb0ELb1EEEvNS_16Flash_fwd_paramsE --------------------------
	.section	.nv.info._ZN5flash16flash_fwd_kernelI23Flash_fwd_kernel_traitsILi96ELi128ELi64ELi4ELb0ELb0EN7cutlass10bfloat16_tE19Flash_kernel_traitsILi96ELi128ELi64ELi4ES3_EELb1ELb0ELb1ELb0ELb0ELb0ELb0ELb1EEEvNS_16Flash_fwd_paramsE,"",@"SHT_CUDA_INFO"
	.sectionflags	@""
	.align	4


	//----- nvinfo : EIATTR_CUDA_API_VERSION
	.align		4
        /*0000*/ 	.byte	0x04, 0x37
        /*0002*/ 	.short	(.L_536 - .L_535)
.L_535:
        /*0004*/ 	.word	0x00000082


	//----- nvinfo : EIATTR_KPARAM_INFO
	.align		4
.L_536:
        /*0008*/ 	.byte	0x04, 0x17
        /*000a*/ 	.short	(.L_538 - .L_537)
.L_537:
        /*000c*/ 	.word	0x00000000
        /*0010*/ 	.short	0x0000
        /*0012*/ 	.short	0x0000
        /*0014*/ 	.byte	0x00, 0xf0, 0x41, 0x07


	//----- nvinfo : EIATTR_SPARSE_MMA_MASK
	.align		4
.L_538:
        /*0018*/ 	.byte	0x03, 0x50
        /*001a*/ 	.short	0x0000


	//----- nvinfo : EIATTR_MAXREG_COUNT
	.align		4
        /*001c*/ 	.byte	0x03, 0x1b
        /*001e*/ 	.short	0x00ff


	//----- nvinfo : EIATTR_NUM_BARRIERS
	.align		4
        /*0020*/ 	.byte	0x02, 0x4c
        /*0022*/ 	.byte	0x01
	.zero		1


	//----- nvinfo : EIATTR_ANNOTATIONS
	.align		4
        /*0024*/ 	.byte	0x04, 0x55
        /*0026*/ 	.short	(.L_540 - .L_539)


	//   ....[0]....
.L_539:
        /* <DEDUP_REMOVED lines=190> */


	//----- nvinfo : EIATTR_MERCURY_ISA_VERSION
	.align		4
.L_540:
        /*0bf0*/ 	.byte	0x03, 0x5f
        /*0bf2*/ 	.short	0x0101


	//----- nvinfo : EIATTR_COOP_GROUP_MASK_REGIDS
	.align		4
        /*0bf4*/ 	.byte	0x04, 0x29
        /*0bf6*/ 	.short	(.L_542 - .L_541)


	//   ....[0]....
.L_541:
        /*0bf8*/ 	.word	0xffffffff


	//   ....[1]....
        /*0bfc*/ 	.word	0xffffffff


	//   ....[2]....
        /*0c00*/ 	.word	0xffffffff


	//   ....[3]....
        /*0c04*/ 	.word	0xffffffff


	//   ....[4]....
        /*0c08*/ 	.word	0xffffffff


	//   ....[5]....
        /*0c0c*/ 	.word	0xffffffff


	//   ....[6]....
        /*0c10*/ 	.word	0xffffffff


	//   ....[7]....
        /*0c14*/ 	.word	0xffffffff


	//   ....[8]....
        /*0c18*/ 	.word	0xffffffff


	//   ....[9]....
        /*0c1c*/ 	.word	0xffffffff


	//   ....[10]....
        /*0c20*/ 	.word	0xffffffff


	//   ....[11]....
        /*0c24*/ 	.word	0xffffffff


	//   ....[12]....
        /*0c28*/ 	.word	0xffffffff


	//   ....[13]....
        /*0c2c*/ 	.word	0xffffffff


	//   ....[14]....
        /*0c30*/ 	.word	0xffffffff


	//   ....[15]....
        /*0c34*/ 	.word	0xffffffff


	//   ....[16]....
        /*0c38*/ 	.word	0xffffffff


	//   ....[17]....
        /*0c3c*/ 	.word	0xffffffff


	//   ....[18]....
        /*0c40*/ 	.word	0xffffffff


	//   ....[19]....
        /*0c44*/ 	.word	0xffffffff


	//   ....[20]....
        /*0c48*/ 	.word	0xffffffff


	//   ....[21]....
        /*0c4c*/ 	.word	0xffffffff


	//   ....[22]....
        /*0c50*/ 	.word	0xffffffff


	//   ....[23]....
        /*0c54*/ 	.word	0xffffffff


	//   ....[24]....
        /*0c58*/ 	.word	0xffffffff


	//   ....[25]....
        /*0c5c*/ 	.word	0xffffffff


	//   ....[26]....
        /*0c60*/ 	.word	0xffffffff


	//   ....[27]....
        /*0c64*/ 	.word	0xffffffff


	//   ....[28]....
        /*0c68*/ 	.word	0xffffffff


	//   ....[29]....
        /*0c6c*/ 	.word	0xffffffff


	//   ....[30]....
        /*0c70*/ 	.word	0xffffffff


	//   ....[31]....
        /*0c74*/ 	.word	0xffffffff


	//   ....[32]....
        /*0c78*/ 	.word	0xffffffff


	//   ....[33]....
        /*0c7c*/ 	.word	0xffffffff


	//   ....[34]....
        /*0c80*/ 	.word	0xffffffff


	//   ....[35]....
        /*0c84*/ 	.word	0xffffffff


	//   ....[36]....
        /*0c88*/ 	.word	0xffffffff


	//   ....[37]....
        /*0c8c*/ 	.word	0xffffffff


	//   ....[38]....
        /*0c90*/ 	.word	0xffffffff


	//   ....[39]....
        /*0c94*/ 	.word	0xffffffff


	//----- nvinfo : EIATTR_COOP_GROUP_INSTR_OFFSETS
	.align		4
.L_542:
        /*0c98*/ 	.byte	0x04, 0x28
        /*0c9a*/ 	.short	(.L_544 - .L_543)


	//   ....[0]....
.L_543:
        /*0c9c*/ 	.word	0x000055b0


	//   ....[1]....
        /*0ca0*/ 	.word	0x00005650


	//   ....[2]....
        /*0ca4*/ 	.word	0x000056f0


	//   ....[3]....
        /*0ca8*/ 	.word	0x00005730


	//   ....[4]....
        /*0cac*/ 	.word	0x00005770


	//   ....[5]....
        /*0cb0*/ 	.word	0x000057b0


	//   ....[6]....
        /*0cb4*/ 	.word	0x000058d0


	//   ....[7]....
        /*0cb8*/ 	.word	0x00005920


	//   ....[8]....
        /*0cbc*/ 	.word	0x0000bf60


	//   ....[9]....
        /*0cc0*/ 	.word	0x0000c140


	//   ....[10]....
        /*0cc4*/ 	.word	0x0000c4a0


	//   ....[11]....
        /*0cc8*/ 	.word	0x0000c5f0


	//   ....[12]....
        /*0ccc*/ 	.word	0x0000cb00


	//   ....[13]....
        /*0cd0*/ 	.word	0x0000cb60


	//   ....[14]....
        /*0cd4*/ 	.word	0x0000d0a0


	//   ....[15]....
        /*0cd8*/ 	.word	0x0000d2a0


	//   ....[16]....
        /*0cdc*/ 	.word	0x00014780


	//   ....[17]....
        /*0ce0*/ 	.word	0x000147d0


	//   ....[18]....
        /*0ce4*/ 	.word	0x000149d0


	//   ....[19]....
        /*0ce8*/ 	.word	0x00014a60


	//   ....[20]....
        /*0cec*/ 	.word	0x00014ae0


	//   ....[21]....
        /*0cf0*/ 	.word	0x00014b00


	//   ....[22]....
        /*0cf4*/ 	.word	0x00014b70


	//   ....[23]....
        /*0cf8*/ 	.word	0x00014d00


	//   ....[24]....
        /*0cfc*/ 	.word	0x0001dfd0


	//   ....[25]....
        /*0d00*/ 	.word	0x0001e010


	//   ....[26]....
        /*0d04*/ 	.word	0x0001e090


	//   ....[27]....
        /*0d08*/ 	.word	0x0001e0d0


	//   ....[28]....
        /*0d0c*/ 	.word	0x0001e270


	//   ....[29]....
        /*0d10*/ 	.word	0x0001e2a0


	//   ....[30]....
        /*0d14*/ 	.word	0x0001e2e0


	//   ....[31]....
        /*0d18*/ 	.word	0x0001e310


	//   ....[32]....
        /*0d1c*/ 	.word	0x00023ac0


	//   ....[33]....
        /*0d20*/ 	.word	0x00023ad0


	//   ....[34]....
        /*0d24*/ 	.word	0x00023ae0


	//   ....[35]....
        /*0d28*/ 	.word	0x00023b00


	//   ....[36]....
        /*0d2c*/ 	.word	0x00023b20


	//   ....[37]....
        /*0d30*/ 	.word	0x00023b30


	//   ....[38]....
        /*0d34*/ 	.word	0x00023b50


	//   ....[39]....
        /*0d38*/ 	.word	0x00023b70


	//----- nvinfo : EIATTR_VRC_CTA_INIT_COUNT
	.align		4
.L_544:
        /*0d3c*/ 	.byte	0x02, 0x4a
	.zero		1
	.zero		1


	//----- nvinfo : EIATTR_EXIT_INSTR_OFFSETS
	.align		4
        /*0d40*/ 	.byte	0x04, 0x1c
        /*0d42*/ 	.short	(.L_546 - .L_545)


	//   ....[0]....
.L_545:
        /*0d44*/ 	.word	0x00000660


	//   ....[1]....
        /*0d48*/ 	.word	0x000013c0


	//   ....[2]....
        /*0d4c*/ 	.word	0x00001450


	//   ....[3]....
        /*0d50*/ 	.word	0x000255a0


	//   ....[4]....
        /*0d54*/ 	.word	0x000256e0


	//   ....[5]....
        /*0d58*/ 	.word	0x00025700


	//----- nvinfo : EIATTR_CRS_STACK_SIZE
	.align		4
.L_546:
        /*0d5c*/ 	.byte	0x04, 0x1e
        /*0d5e*/ 	.short	(.L_548 - .L_547)
.L_547:
        /*0d60*/ 	.word	0x00000000


	//----- nvinfo : EIATTR_CBANK_PARAM_SIZE
	.align		4
.L_548:
        /*0d64*/ 	.byte	0x03, 0x19
        /*0d66*/ 	.short	0x01d0


	//----- nvinfo : EIATTR_PARAM_CBANK
	.align		4
        /*0d68*/ 	.byte	0x04, 0x0a
        /*0d6a*/ 	.short	(.L_550 - .L_549)
	.align		4
.L_549:
        /*0d6c*/ 	.word	index@(.nv.constant0._ZN5flash16flash_fwd_kernelI23Flash_fwd_kernel_traitsILi96ELi128ELi64ELi4ELb0ELb0EN7cutlass10bfloat16_tE19Flash_kernel_traitsILi96ELi128ELi64ELi4ES3_EELb1ELb0ELb1ELb0ELb0ELb0ELb0ELb1EEEvNS_16Flash_fwd_paramsE)
        /*0d70*/ 	.short	0x0380
        /*0d72*/ 	.short	0x01d0


	//----- nvinfo : EIATTR_SW_WAR
	.align		4
.L_550:
        /*0d74*/ 	.byte	0x04, 0x36
        /*0d76*/ 	.short	(.L_552 - .L_551)
.L_551:
        /*0d78*/ 	.word	0x00000008
.L_552:


//--------------------- .nv.info._ZN5flash16flash_fwd_kernelI23Flash_fwd_kernel_traitsILi96ELi128ELi64ELi4ELb0ELb0EN7cutlass10bfloat16_tE19Flash_kernel_traitsILi96ELi128ELi64ELi4ES3_EELb0ELb0ELb1ELb0ELb0ELb0ELb1ELb0EEEvNS_16Flash_fwd_paramsE --------------------------
	.section	.nv.info._ZN5flash16flash_fwd_kernelI23Flash_fwd_kernel_traitsILi96ELi128ELi64ELi4ELb0ELb0EN7cutlass10bfloat16_tE19Flash_kernel_traitsILi96ELi128ELi64ELi4ES3_EELb0ELb0ELb1ELb0ELb0ELb0ELb1ELb0EEEvNS_16Flash_fwd_paramsE,"",@"SHT_CUDA_INFO"
	.sectionflags	@""
	.align	4


	//----- nvinfo : EIATTR_CUDA_API_VERSION
	.align		4
        /*0000*/ 	.byte	0x04, 0x37
        /*0002*/ 	.short	(.L_554 - .L_553)
.L_553:
        /*0004*/ 	.word	0x00000082


	//----- nvinfo : EIATTR_KPARAM_INFO
	.align		4
.L_554:
        /*0008*/ 	.byte	0x04, 0x17
        /*000a*/ 	.short	(.L_556 - .L_555)
.L_555:
        /*000c*/ 	.word	0x00000000
        /*0010*/ 	.short	0x0000
        /*0012*/ 	.short	0x0000
        /*0014*/ 	.byte	0x00, 0xf0, 0x41, 0x07


	//----- nvinfo : EIATTR_SPARSE_MMA_MASK
	.align		4
.L_556:
        /*0018*/ 	.byte	0x03, 0x50
        /*001a*/ 	.short	0x0000


	//----- nvinfo : EIATTR_MAXREG_COUNT
	.align		4
        /*001c*/ 	.byte	0x03, 0x1b
        /*001e*/ 	.short	0x00ff


	//----- nvinfo : EIATTR_NUM_BARRIERS
	.align		4
        /*0020*/ 	.byte	0x02, 0x4c
        /*0022*/ 	.byte	0x01
	.zero		1


	//----- nvinfo : EIATTR_ANNOTATIONS
	.align		4
        /*0024*/ 	.byte	0x04, 0x55
        /*0026*/ 	.short	(.L_558 - .L_557)


	//   ....[0]....
.L_557:
        /* <DEDUP_REMOVED lines=46> */


	//----- nvinfo : EIATTR_MERCURY_ISA_VERSION
	.align		4
.L_558:
        /*02f8*/ 	.byte	0x03, 0x5f
        /*02fa*/ 	.short	0x0101


	//----- nvinfo : EIATTR_COOP_GROUP_MASK_REGIDS
	.align		4
        /*02fc*/ 	.byte	0x04, 0x29
        /*02fe*/ 	.short	(.L_560 - .L_559)


	//   ....[0]....
.L_559:
        /*0300*/ 	.word	0xffffffff


	//   ....[1]....
        /*0304*/ 	.word	0xffffffff


	//   ....[2]....
        /*0308*/ 	.word	0xffffffff


	//   ....[3]....
        /*030c*/ 	.word	0xffffffff


	//   ....[4]....
        /*0310*/ 	.word	0xffffffff


	//   ....[5]....
        /*0314*/ 	.word	0xffffffff


	//   ....[6]....
        /*0318*/ 	.word	0xffffffff


	//   ....[7]....
        /*031c*/ 	.word	0xffffffff


	//   ....[8]....
        /*0320*/ 	.word	0xffffffff


	//   ....[9]....
        /*0324*/ 	.word	0xffffffff


	//   ....[10]....
        /*0328*/ 	.word	0xffffffff


	//   ....[11]....
        /*032c*/ 	.word	0xffffffff


	//   ....[12]....
        /*0330*/ 	.word	0xffffffff


	//   ....[13]....
        /*0334*/ 	.word	0xffffffff


	//   ....[14]....
        /*0338*/ 	.word	0xffffffff


	//   ....[15]....
        /*033c*/ 	.word	0xffffffff


	//   ....[16]....
        /*0340*/ 	.word	0xffffffff


	//   ....[17]....
        /*0344*/ 	.word	0xffffffff


	//   ....[18]....
        /*0348*/ 	.word	0xffffffff


	//   ....[19]....
        /*034c*/ 	.word	0xffffffff


	//   ....[20]....
        /*0350*/ 	.word	0xffffffff


	//   ....[21]....
        /*0354*/ 	.word	0xffffffff


	//   ....[22]....
        /*0358*/ 	.word	0xffffffff


	//   ....[23]....
        /*035c*/ 	.word	0xffffffff


	//   ....[24]....
        /*0360*/ 	.word	0xffffffff


	//   ....[25]....
        /*0364*/ 	.word	0xffffffff


	//   ....[26]....
        /*0368*/ 	.word	0xffffffff


	//   ....[27]....
        /*036c*/ 	.word	0xffffffff


	//   ....[28]....
        /*0370*/ 	.word	0xffffffff


	//   ....[29]....
        /*0374*/ 	.word	0xffffffff


	//   ....[30]....
        /*0378*/ 	.word	0xffffffff


	//   ....[31]....
        /*037c*/ 	.word	0xffffffff


	//   ....[32]....
        /*0380*/ 	.word	0xffffffff


	//   ....[33]....
        /*0384*/ 	.word	0xffffffff


	//   ....[34]....
        /*0388*/ 	.word	0xffffffff


	//   ....[35]....
        /*038c*/ 	.word	0xffffffff


	//   ....[36]....
        /*0390*/ 	.word	0xffffffff


	//   ....[37]....
        /*0394*/ 	.word	0xffffffff


	//   ....[38]....
        /*0398*/ 	.word	0xffffffff


	//   ....[39]....
        /*039c*/ 	.word	0xffffffff


	//----- nvinfo : EIATTR_COOP_GROUP_INSTR_OFFSETS
	.align		4
.L_560:
        /*03a0*/ 	.byte	0x04, 0x28
        /*03a2*/ 	.short	(.L_562 - .L_561)


	//   ....[0]....
.L_561:
        /*03a4*/ 	.word	0x00005320


	//   ....[1]....
        /*03a8*/ 	.word	0x00005380


	//   ....[2]....
        /*03ac*/ 	.word	0x000054e0


	//   ....[3]....
        /*03b0*/ 	.word	0x00005550


	//   ....[4]....
        /*03b4*/ 	.word	0x000055a0


	//   ....[5]....
        /*03b8*/ 	.word	0x00005720


	//   ....[6]....
        /*03bc*/ 	.word	0x00005800


	//   ....[7]....
        /*03c0*/ 	.word	0x000058f0


	//   ....[8]....
        /*03c4*/ 	.word	0x00009970


	//   ....[9]....
        /*03c8*/ 	.word	0x00009bb0


	//   ....[10]....
        /*03cc*/ 	.word	0x00009c30


	//   ....[11]....
        /*03d0*/ 	.word	0x00009ea0


	//   ....[12]....
        /*03d4*/ 	.word	0x0000a030


	//   ....[13]....
        /*03d8*/ 	.word	0x0000a080


	//   ....[14]....
        /*03dc*/ 	.word	0x0000a0c0


	//   ....[15]....
        /*03e0*/ 	.word	0x0000a130


	//   ....[16]....
        /*03e4*/ 	.word	0x0000f110


	//   ....[17]....
        /*03e8*/ 	.word	0x0000f180


	//   ....[18]....
        /*03ec*/ 	.word	0x0000f1c0


	//   ....[19]....
        /*03f0*/ 	.word	0x0000f1d0


	//   ....[20]....
        /*03f4*/ 	.word	0x0000f1f0


	//   ....[21]....
        /*03f8*/ 	.word	0x0000f230


	//   ....[22]....
        /*03fc*/ 	.word	0x0000f4f0


	//   ....[23]....
        /*0400*/ 	.word	0x0000f5e0


	//   ....[24]....
        /*0404*/ 	.word	0x000142d0


	//   ....[25]....
        /*0408*/ 	.word	0x000143d0


	//   ....[26]....
        /*040c*/ 	.word	0x00014410


	//   ....[27]....
        /*0410*/ 	.word	0x000144e0


	//   ....[28]....
        /*0414*/ 	.word	0x00014720


	//   ....[29]....
        /*0418*/ 	.word	0x00014730


	//   ....[30]....
        /*041c*/ 	.word	0x000147d0


	//   ....[31]....
        /*0420*/ 	.word	0x000147f0


	//   ....[32]....
        /*0424*/ 	.word	0x00016960


	//   ....[33]....
        /*0428*/ 	.word	0x00016970


	//   ....[34]....
        /*042c*/ 	.word	0x00016980


	//   ....[35]....
        /*0430*/ 	.word	0x000169c0


	//   ....[36]....
        /*0434*/ 	.word	0x000169e0


	//   ....[37]....
        /*0438*/ 	.word	0x000169f0


	//   ....[38]....
        /*043c*/ 	.word	0x00016a10


	//   ....[39]....
        /*0440*/ 	.word	0x00016a40


	//----- nvinfo : EIATTR_VRC_CTA_INIT_COUNT
	.align		4
.L_562:
        /*0444*/ 	.byte	0x02, 0x4a
	.zero		1
	.zero		1


	//----- nvinfo : EIATTR_EXIT_INSTR_OFFSETS
	.align		4
        /*0448*/ 	.byte	0x04, 0x1c
        /*044a*/ 	.short	(.L_564 - .L_563)


	//   ....[0]....
.L_563:
        /*044c*/ 	.word	0x000004a0


	//   ....[1]....
        /*0450*/ 	.word	0x00001220


	//   ....[2]....
        /*0454*/ 	.word	0x000012b0


	//   ....[3]....
        /*0458*/ 	.word	0x00018360


	//   ....[4]....
        /*045c*/ 	.word	0x000184a0


	//   ....[5]....
        /*0460*/ 	.word	0x000184c0


	//----- nvinfo : EIATTR_CRS_STACK_SIZE
	.align		4
.L_564:
        /*0464*/ 	.byte	0x04, 0x1e
        /*0466*/ 	.short	(.L_566 - .L_565)
.L_565:
        /*0468*/ 	.word	0x00000000


	//----- nvinfo : EIATTR_CBANK_PARAM_SIZE
	.align		4
.L_566:
        /*046c*/ 	.byte	0x03, 0x19
        /*046e*/ 	.short	0x01d0


	//----- nvinfo : EIATTR_PARAM_CBANK
	.align		4
        /*0470*/ 	.byte	0x04, 0x0a
        /*0472*/ 	.short	(.L_568 - .L_567)
	.align		4
.L_567:
        /*0474*/ 	.word	index@(.nv.constant0._ZN5flash16flash_fwd_kernelI23Flash_fwd_kernel_traitsILi96ELi128ELi64ELi4ELb0ELb0EN7cutlass10bfloat16_tE19Flash_kernel_traitsILi96ELi128ELi64ELi4ES3_EELb0ELb0ELb1ELb0ELb0ELb0ELb1ELb0EEEvNS_16Flash_fwd_paramsE)
        /*0478*/ 	.short	0x0380
        /*047a*/ 	.short	0x01d0


	//----- nvinfo : EIATTR_SW_WAR
	.align		4
.L_568:
        /*047c*/ 	.byte	0x04, 0x36
        /*047e*/ 	.short	(.L_570 - .L_569)
.L_569:
        /*0480*/ 	.word	0x00000008
.L_570:


//--------------------- .nv.info._ZN5flash16flash_fwd_kernelI23Flash_fwd_kernel_traitsILi96ELi128ELi64ELi4ELb0ELb0EN7cutlass10bfloat16_tE19Flash_kernel_traitsILi96ELi128ELi64ELi4ES3_EELb1ELb0ELb1ELb1ELb0ELb0ELb0ELb1EEEvNS_16Flash_fwd_paramsE --------------------------
	.section	.nv.info._ZN5flash16flash_fwd_kernelI23Flash_fwd_kernel_traitsILi96ELi128ELi64ELi4ELb0ELb0EN7cutlass10bfloat16_tE19Flash_kernel_traitsILi96ELi128ELi64ELi4ES3_EELb1ELb0ELb1ELb1ELb0ELb0ELb0ELb1EEEvNS_16Flash_fwd_paramsE,"",@"SHT_CUDA_INFO"
	.sectionflags	@""
	.align	4


	//----- nvinfo : EIATTR_CUDA_API_VERSION
	.align		4
        /*0000*/ 	.byte	0x04, 0x37
        /*0002*/ 	.short	(.L_572 - .L_571)
.L_571:
        /*0004*/ 	.word	0x00000082


	//----- nvinfo : EIATTR_KPARAM_INFO
	.align		4
.L_572:
        /*0008*/ 	.byte	0x04, 0x17
        /*000a*/ 	.short	(.L_574 - .L_573)
.L_573:
        /*000c*/ 	.word	0x00000000
        /*0010*/ 	.short	0x0000
        /*0012*/ 	.short	0x0000
        /*0014*/ 	.byte	0x00, 0xf0, 0x41, 0x07


	//----- nvinfo : EIATTR_SPARSE_MMA_MASK
	.align		4
.L_574:
        /*0018*/ 	.byte	0x03, 0x50
        /*001a*/ 	.short	0x0000


	//----- nvinfo : EIATTR_MAXREG_COUNT
	.align		4
        /*001c*/ 	.byte	0x03, 0x1b
        /*001e*/ 	.short	0x00ff


	//----- nvinfo : EIATTR_NUM_BARRIERS
	.align		4
        /*0020*/ 	.byte	0x02, 0x4c
        /*0022*/ 	.byte	0x01
	.zero		1


	//----- nvinfo : EIATTR_ANNOTATIONS
	.align		4
        /*0024*/ 	.byte	0x04, 0x55
        /*0026*/ 	.short	(.L_576 - .L_575)


	//   ....[0]....
.L_575:
        /* <DEDUP_REMOVED lines=206> */


	//----- nvinfo : EIATTR_MERCURY_ISA_VERSION
	.align		4
.L_576:
        /*0cf0*/ 	.byte	0x03, 0x5f
        /*0cf2*/ 	.short	0x0101


	//----- nvinfo : EIATTR_COOP_GROUP_MASK_REGIDS
	.align		4
        /*0cf4*/ 	.byte	0x04, 0x29
        /*0cf6*/ 	.short	(.L_578 - .L_577)


	//   ....[0]....
.L_577:
        /*0cf8*/ 	.word	0xffffffff


	//   ....[1]....
        /*0cfc*/ 	.word	0xffffffff


	//   ....[2]....
        /*0d00*/ 	.word	0xffffffff


	//   ....[3]....
        /*0d04*/ 	.word	0xffffffff


	//   ....[4]....
        /*0d08*/ 	.word	0xffffffff


	//   ....[5]....
        /*0d0c*/ 	.word	0xffffffff


	//   ....[6]....
        /*0d10*/ 	.word	0xffffffff


	//   ....[7]....
        /*0d14*/ 	.word	0xffffffff


	//   ....[8]....
        /*0d18*/ 	.word	0xffffffff


	//   ....[9]....
        /*0d1c*/ 	.word	0xffffffff


	//   ....[10]....
        /*0d20*/ 	.word	0xffffffff


	//   ....[11]....
        /*0d24*/ 	.word	0xffffffff


	//   ....[12]....
        /*0d28*/ 	.word	0xffffffff


	//   ....[13]....
        /*0d2c*/ 	.word	0xffffffff


	//   ....[14]....
        /*0d30*/ 	.word	0xffffffff


	//   ....[15]....
        /*0d34*/ 	.word	0xffffffff


	//   ....[16]....
        /*0d38*/ 	.word	0xffffffff


	//   ....[17]....
        /*0d3c*/ 	.word	0xffffffff


	//   ....[18]....
        /*0d40*/ 	.word	0xffffffff


	//   ....[19]....
        /*0d44*/ 	.word	0xffffffff


	//   ....[20]....
        /*0d48*/ 	.word	0xffffffff


	//   ....[21]....
        /*0d4c*/ 	.word	0xffffffff


	//   ....[22]....
        /*0d50*/ 	.word	0xffffffff


	//   ....[23]....
        /*0d54*/ 	.word	0xffffffff


	//   ....[24]....
        /*0d58*/ 	.word	0xffffffff


	//   ....[25]....
        /*0d5c*/ 	.word	0xffffffff


	//   ....[26]....
        /*0d60*/ 	.word	0xffffffff


	//   ....[27]....
        /*0d64*/ 	.word	0xffffffff


	//   ....[28]....
        /*0d68*/ 	.word	0xffffffff


	//   ....[29]....
        /*0d6c*/ 	.word	0xffffffff


	//   ....[30]....
        /*0d70*/ 	.word	0xffffffff


	//   ....[31]....
        /*0d74*/ 	.word	0xffffffff


	//   ....[32]....
        /*0d78*/ 	.word	0xffffffff


	//   ....[33]....
        /*0d7c*/ 	.word	0xffffffff


	//   ....[34]....
        /*0d80*/ 	.word	0xffffffff


	//   ....[35]....
        /*0d84*/ 	.word	0xffffffff


	//   ....[36]....
        /*0d88*/ 	.word	0xffffffff


	//   ....[37]....
        /*0d8c*/ 	.word	0xffffffff


	//   ....[38]....
        /*0d90*/ 	.word	0xffffffff


	//   ....[39]....
        /*0d94*/ 	.word	0xffffffff


	//----- nvinfo : EIATTR_COOP_GROUP_INSTR_OFFSETS
	.align		4
.L_578:
        /*0d98*/ 	.byte	0x04, 0x28
        /*0d9a*/ 	.short	(.L_580 - .L_579)


	//   ....[0]....
.L_579:
        /*0d9c*/ 	.word	0x000069b0


	//   ....[1]....
        /*0da0*/ 	.word	0x000069e0


	//   ....[2]....
        /*0da4*/ 	.word	0x00006a50


	//   ....[3]....
        /*0da8*/ 	.word	0x00006a80


	//   ....[4]....
        /*0dac*/ 	.word	0x00006b80


	//   ....[5]....
        /*0db0*/ 	.word	0x00006bc0


	//   ....[6]....
        /*0db4*/ 	.word	0x00006c20


	//   ....[7]....
        /*0db8*/ 	.word	0x00006c50


	//   ....[8]....
        /*0dbc*/ 	.word	0x0000e880


	//   ....[9]....
        /*0dc0*/ 	.word	0x0000e9a0


	//   ....[10]....
        /*0dc4*/ 	.word	0x0000e9c0


	//   ....[11]....
        /*0dc8*/ 	.word	0x0000eab0


	//   ....[12]....
        /*0dcc*/ 	.word	0x0000f010


	//   ....[13]....
        /*0dd0*/ 	.word	0x0000f190


	//   ....[14]....
        /*0dd4*/ 	.word	0x0000f410


	//   ....[15]....
        /*0dd8*/ 	.word	0x0000f5f0


	//   ....[16]....
        /*0ddc*/ 	.word	0x00018130


	//   ....[17]....
        /*0de0*/ 	.word	0x00018190


	//   ....[18]....
        /*0de4*/ 	.word	0x00018250


	//   ....[19]....
        /*0de8*/ 	.word	0x00018320


	//   ....[20]....
        /*0dec*/ 	.word	0x00018360


	//   ....[21]....
        /*0df0*/ 	.word	0x00018390


	//   ....[22]....
        /*0df4*/ 	.word	0x00018470


	//   ....[23]....
        /*0df8*/ 	.word	0x000184b0


	//   ....[24]....
        /*0dfc*/ 	.word	0x00022800


	//   ....[25]....
        /*0e00*/ 	.word	0x00022840


	//   ....[26]....
        /*0e04*/ 	.word	0x00022a90


	//   ....[27]....
        /*0e08*/ 	.word	0x00022ad0


	//   ....[28]....
        /*0e0c*/ 	.word	0x00022b00


	//   ....[29]....
        /*0e10*/ 	.word	0x00022be0


	//   ....[30]....
        /*0e14*/ 	.word	0x00022db0


	//   ....[31]....
        /*0e18*/ 	.word	0x00022f70


	//   ....[32]....
        /*0e1c*/ 	.word	0x000284a0


	//   ....[33]....
        /*0e20*/ 	.word	0x000284b0


	//   ....[34]....
        /*0e24*/ 	.word	0x000284c0


	//   ....[35]....
        /*0e28*/ 	.word	0x000284e0


	//   ....[36]....
        /*0e2c*/ 	.word	0x00028500


	//   ....[37]....
        /*0e30*/ 	.word	0x00028510


	//   ....[38]....
        /*0e34*/ 	.word	0x00028530


	//   ....[39]....
        /*0e38*/ 	.word	0x00028550


	//----- nvinfo : EIATTR_VRC_CTA_INIT_COUNT
	.align		4
.L_580:
        /*0e3c*/ 	.byte	0x02, 0x4a
	.zero		1
	.zero		1


	//----- nvinfo : EIATTR_EXIT_INSTR_OFFSETS
	.align		4
        /*0e40*/ 	.byte	0x04, 0x1c
        /*0e42*/ 	.short	(.L_582 - .L_581)


	//   ....[0]....
.L_581:
        /*0e44*/ 	.word	0x00000660


	//   ....[1]....
        /*0e48*/ 	.word	0x000013c0


	//   ....[2]....
        /*0e4c*/ 	.word	0x00001450


	//   ....[3]....
        /*0e50*/ 	.word	0x00029fa0


	//   ....[4]....
        /*0e54*/ 	.word	0x0002a0e0


	//   ....[5]....
        /*0e58*/ 	.word	0x0002a100


	//----- nvinfo : EIATTR_CRS_STACK_SIZE
	.align		4
.L_582:
        /*0e5c*/ 	.byte	0x04, 0x1e
        /*0e5e*/ 	.short	(.L_584 - .L_583)
.L_583:
        /*0e60*/ 	.word	0x00000000


	//----- nvinfo : EIATTR_CBANK_PARAM_SIZE
	.align		4
.L_584:
        /*0e64*/ 	.byte	0x03, 0x19
        /*0e66*/ 	.short	0x01d0


	//----- nvinfo : EIATTR_PARAM_CBANK
	.align		4
        /*0e68*/ 	.byte	0x04, 0x0a
        /*0e6a*/ 	.short	(.L_586 - .L_585)
	.align		4
.L_585:
        /*0e6c*/ 	.word	index@(.nv.constant0._ZN5flash16flash_fwd_kernelI23Flash_fwd_kernel_traitsILi96ELi128ELi64ELi4ELb0ELb0EN7cutlass10bfloat16_tE19Flash_kernel_traitsILi96ELi128ELi64ELi4ES3_EELb1ELb0ELb1ELb1ELb0ELb0ELb0ELb1EEEvNS_16Flash_fwd_paramsE)
        /*0e70*/ 	.short	0x0380
        /*0e72*/ 	.short	0x01d0


	//----- nvinfo : EIATTR_SW_WAR
	.align		4
.L_586:
        /*0e74*/ 	.byte	0x04, 0x36
        /*0e76*/ 	.short	(.L_588 - .L_587)
.L_587:
        /*0e78*/ 	.word	0x00000008
.L_588:


//--------------------- .nv.info._ZN5flash16flash_fwd_kernelI23Flash_fwd_kernel_traitsILi96ELi128ELi64ELi4ELb0ELb0EN7cutlass10bfloat16_tE19Flash_kernel_traitsILi96ELi128ELi64ELi4ES3_EELb0ELb0ELb1ELb1ELb0ELb0ELb1ELb0EEEvNS_16Flash_fwd_paramsE --------------------------
	.section	.nv.info._ZN5flash16flash_fwd_kernelI23Flash_fwd_kernel_traitsILi96ELi128ELi64ELi4ELb0ELb0EN7cutlass10bfloat16_tE19Flash_kernel_traitsILi96ELi128ELi64ELi4ES3_EELb0ELb0ELb1ELb1ELb0ELb0ELb1ELb0EEEvNS_16Flash_fwd_paramsE,"",@"SHT_CUDA_INFO"
	.sectionflags	@""
	.align	4


	//----- nvinfo : EIATTR_CUDA_API_VERSION
	.align		4
        /*0000*/ 	.byte	0x04, 0x37
        /*0002*/ 	.short	(.L_590 - .L_589)
.L_589:
        /*0004*/ 	.word	0x00000082


	//----- nvinfo : EIATTR_KPARAM_INFO
	.align		4
.L_590:
        /*0008*/ 	.byte	0x04, 0x17
        /*000a*/ 	.short	(.L_592 - .L_591)
.L_591:
        /*000c*/ 	.word	0x00000000
        /*0010*/ 	.short	0x0000
        /*0012*/ 	.short	0x0000
        /*0014*/ 	.byte	0x00, 0xf0, 0x41, 0x07


	//----- nvinfo : EIATTR_SPARSE_MMA_MASK
	.align		4
.L_592:
        /*0018*/ 	.byte	0x03, 0x50
        /*001a*/ 	.short	0x0000


	//----- nvinfo : EIATTR_MAXREG_COUNT
	.align		4
        /*001c*/ 	.byte	0x03, 0x1b
        /*001e*/ 	.short	0x00ff


	//----- nvinfo : EIATTR_NUM_BARRIERS
	.align		4
        /*0020*/ 	.byte	0x02, 0x4c
        /*0022*/ 	.byte	0x01
	.zero		1


	//----- nvinfo : EIATTR_ANNOTATIONS
	.align		4
        /*0024*/ 	.byte	0x04, 0x55
        /*0026*/ 	.short	(.L_594 - .L_593)


	//   ....[0]....
.L_593:
        /* <DEDUP_REMOVED lines=42> */


	//----- nvinfo : EIATTR_MERCURY_ISA_VERSION
	.align		4
.L_594:
        /*02b0*/ 	.byte	0x03, 0x5f
        /*02b2*/ 	.short	0x0101


	//----- nvinfo : EIATTR_COOP_GROUP_MASK_REGIDS
	.align		4
        /*02b4*/ 	.byte	0x04, 0x29
        /*02b6*/ 	.short	(.L_596 - .L_595)


	//   ....[0]....
.L_595:
        /*02b8*/ 	.word	0xffffffff


	//   ....[1]....
        /*02bc*/ 	.word	0xffffffff


	//   ....[2]....
        /*02c0*/ 	.word	0xffffffff


	//   ....[3]....
        /*02c4*/ 	.word	0xffffffff


	//   ....[4]....
        /*02c8*/ 	.word	0xffffffff


	//   ....[5]....
        /*02cc*/ 	.word	0xffffffff


	//   ....[6]....
        /*02d0*/ 	.word	0xffffffff


	//   ....[7]....
        /*02d4*/ 	.word	0xffffffff


	//   ....[8]....
        /*02d8*/ 	.word	0xffffffff


	//   ....[9]....
        /*02dc*/ 	.word	0xffffffff


	//   ....[10]....
        /*02e0*/ 	.word	0xffffffff


	//   ....[11]....
        /*02e4*/ 	.word	0xffffffff


	//   ....[12]....
        /*02e8*/ 	.word	0xffffffff


	//   ....[13]....
        /*02ec*/ 	.word	0xffffffff


	//   ....[14]....
        /*02f0*/ 	.word	0xffffffff


	//   ....[15]....
        /*02f4*/ 	.word	0xffffffff


	//   ....[16]....
        /*02f8*/ 	.word	0xffffffff


	//   ....[17]....
        /*02fc*/ 	.word	0xffffffff


	//   ....[18]....
        /*0300*/ 	.word	0xffffffff


	//   ....[19]....
        /*0304*/ 	.word	0xffffffff


	//   ....[20]....
        /*0308*/ 	.word	0xffffffff


	//   ....[21]....
        /*030c*/ 	.word	0xffffffff


	//   ....[22]....
        /*0310*/ 	.word	0xffffffff


	//   ....[23]....
        /*0314*/ 	.word	0xffffffff


	//   ....[24]....
        /*0318*/ 	.word	0xffffffff


	//   ....[25]....
        /*031c*/ 	.word	0xffffffff


	//   ....[26]....
        /*0320*/ 	.word	0xffffffff


	//   ....[27]....
        /*0324*/ 	.word	0xffffffff


	//   ....[28]....
        /*0328*/ 	.word	0xffffffff


	//   ....[29]....
        /*032c*/ 	.word	0xffffffff


	//   ....[30]....
        /*0330*/ 	.word	0xffffffff


	//   ....[31]....
        /*0334*/ 	.word	0xffffffff


	//   ....[32]....
        /*0338*/ 	.word	0xffffffff


	//   ....[33]....
        /*033c*/ 	.word	0xffffffff


	//   ....[34]....
        /*0340*/ 	.word	0xffffffff


	//   ....[35]....
        /*0344*/ 	.word	0xffffffff


	//   ....[36]....
        /*0348*/ 	.word	0xffffffff


	//   ....[37]....
        /*034c*/ 	.word	0xffffffff


	//   ....[38]....
        /*0350*/ 	.word	0xffffffff


	//   ....[39]....
        /*0354*/ 	.word	0xffffffff


	//----- nvinfo : EIATTR_COOP_GROUP_INSTR_OFFSETS
	.align		4
.L_596:
        /*0358*/ 	.byte	0x04, 0x28
        /*035a*/ 	.short	(.L_598 - .L_597)


	//   ....[0]....
.L_597:
        /*035c*/ 	.word	0x00006a70


	//   ....[1]....
        /*0360*/ 	.word	0x00006ab0


	//   ....[2]....
        /*0364*/ 	.word	0x00006b10


	//   ....[3]....
        /*0368*/ 	.word	0x00006b20


	//   ....[4]....
        /*036c*/ 	.word	0x00006b50


	//   ....[5]....
        /*0370*/ 	.word	0x00006bc0


	//   ....[6]....
        /*0374*/ 	.word	0x00006c70


	//   ....[7]....
        /*0378*/ 	.word	0x00006d10


	//   ....[8]....
        /*037c*/ 	.word	0x0000c0d0


	//   ....[9]....
        /*0380*/ 	.word	0x0000c1b0


	//   ....[10]....
        /*0384*/ 	.word	0x0000c270


	//   ....[11]....
        /*0388*/ 	.word	0x0000c390


	//   ....[12]....
        /*038c*/ 	.word	0x0000c560


	//   ....[13]....
        /*0390*/ 	.word	0x0000c680


	//   ....[14]....
        /*0394*/ 	.word	0x0000c700


	//   ....[15]....
        /*0398*/ 	.word	0x0000c7a0


	//   ....[16]....
        /*039c*/ 	.word	0x00012eb0


	//   ....[17]....
        /*03a0*/ 	.word	0x00012ed0


	//   ....[18]....
        /*03a4*/ 	.word	0x00012fe0


	//   ....[19]....
        /*03a8*/ 	.word	0x00013050


	//   ....[20]....
        /*03ac*/ 	.word	0x00013060


	//   ....[21]....
        /*03b0*/ 	.word	0x000130a0


	//   ....[22]....
        /*03b4*/ 	.word	0x00013370


	//   ....[23]....
        /*03b8*/ 	.word	0x000134e0


	//   ....[24]....
        /*03bc*/ 	.word	0x00018ce0


	//   ....[25]....
        /*03c0*/ 	.word	0x00018ec0


	//   ....[26]....
        /*03c4*/ 	.word	0x00018ef0


	//   ....[27]....
        /*03c8*/ 	.word	0x00019010


	//   ....[28]....
        /*03cc*/ 	.word	0x000191f0


	//   ....[29]....
        /*03d0*/ 	.word	0x00019240


	//   ....[30]....
        /*03d4*/ 	.word	0x000192a0


	//   ....[31]....
        /*03d8*/ 	.word	0x000192f0


	//   ....[32]....
        /*03dc*/ 	.word	0x0001b6f0


	//   ....[33]....
        /*03e0*/ 	.word	0x0001b700


	//   ....[34]....
        /*03e4*/ 	.word	0x0001b710


	//   ....[35]....
        /*03e8*/ 	.word	0x0001b750


	//   ....[36]....
        /*03ec*/ 	.word	0x0001b770


	//   ....[37]....
        /*03f0*/ 	.word	0x0001b780


	//   ....[38]....
        /*03f4*/ 	.word	0x0001b7a0


	//   ....[39]....
        /*03f8*/ 	.word	0x0001b7d0


	//----- nvinfo : EIATTR_VRC_CTA_INIT_COUNT
	.align		4
.L_598:
        /*03fc*/ 	.byte	0x02, 0x4a
	.zero		1
	.zero		1


	//----- nvinfo : EIATTR_EXIT_INSTR_OFFSETS
	.align		4
        /*0400*/ 	.byte	0x04, 0x1c
        /*0402*/ 	.short	(.L_600 - .L_599)


	//   ....[0]....
.L_599:
        /*0404*/ 	.word	0x000004a0


	//   ....[1]....
        /*0408*/ 	.word	0x00001220


	//   ....[2]....
        /*040c*/ 	.word	0x000012b0


	//   ....[3]....
        /*0410*/ 	.word	0x0001d0f0


	//   ....[4]....
        /*0414*/ 	.word	0x0001d230


	//   ....[5]....
        /*0418*/ 	.word	0x0001d250


	//----- nvinfo : EIATTR_CRS_STACK_SIZE
	.align		4
.L_600:
        /*041c*/ 	.byte	0x04, 0x1e
        /*041e*/ 	.short	(.L_602 - .L_601)
.L_601:
        /*0420*/ 	.word	0x00000000


	//----- nvinfo : EIATTR_CBANK_PARAM_SIZE
	.align		4
.L_602:
        /*0424*/ 	.byte	0x03, 0x19
        /*0426*/ 	.short	0x01d0


	//----- nvinfo : EIATTR_PARAM_CBANK
	.align		4
        /*0428*/ 	.byte	0x04, 0x0a
        /*042a*/ 	.short	(.L_604 - .L_603)
	.align		4
.L_603:
        /*042c*/ 	.word	index@(.nv.constant0._ZN5flash16flash_fwd_kernelI23Flash_fwd_kernel_traitsILi96ELi128ELi64ELi4ELb0ELb0EN7cutlass10bfloat16_tE19Flash_kernel_traitsILi96ELi128ELi64ELi4ES3_EELb0ELb0ELb1ELb1ELb0ELb0ELb1ELb0EEEvNS_16Flash_fwd_paramsE)
        /*0430*/ 	.short	0x0380
        /*0432*/ 	.short	0x01d0


	//----- nvinfo : EIATTR_SW_WAR
	.align		4
.L_604:
        /*0434*/ 	.byte	0x04, 0x36
        /*0436*/ 	.short	(.L_606 - .L_605)
.L_605:
        /*0438*/ 	.word	0x00000008
.L_606:


//--------------------- .nv.callgraph             --------------------------
	.section	.nv.callgraph,"",@"SHT_CUDA_CALLGRAPH"
	.align	4
	.sectionentsize	8
	.align		4
        /*0000*/ 	.word	0x00000000
	.align		4
        /*0004*/ 	.word	0xffffffff
	.align		4
        /*0008*/ 	.word	0x00000000
	.align		4
        /*000c*/ 	.word	0xfffffffe
	.align		4
        /*0010*/ 	.word	0x00000000
	.align		4
        /*0014*/ 	.word	0xfffffffd
	.align		4
        /*0018*/ 	.word	0x00000000
	.align		4
        /*001c*/ 	.word	0xfffffffc


//--------------------- .nv.constant4             --------------------------
	.section	.nv.constant4,"a",@progbits
	.align	8
	.align		8
.nv.constant4:
        /*0000*/ 	.dword	_ZN65_INTERNAL_965ec378_29_flash_fwd_hdim96_bf16_sm80_cu_e763cb1e_29214cuda3std3__45__cpo5beginE
	.align		8
        /*0008*/ 	.dword	_ZN65_INTERNAL_965ec378_29_flash_fwd_hdim96_bf16_sm80_cu_e763cb1e_29214cuda3std3__45__cpo3endE
	.align		8
        /*0010*/ 	.dword	_ZN65_INTERNAL_965ec378_29_flash_fwd_hdim96_bf16_sm80_cu_e763cb1e_29214cuda3std3__45__cpo6cbeginE
	.align		8
        /*0018*/ 	.dword	_ZN65_INTERNAL_965ec378_29_flash_fwd_hdim96_bf16_sm80_cu_e763cb1e_29214cuda3std3__45__cpo4cendE
	.align		8
        /*0020*/ 	.dword	_ZN65_INTERNAL_965ec378_29_flash_fwd_hdim96_bf16_sm80_cu_e763cb1e_29214cuda3std3__467_GLOBAL__N__965ec378_29_flash_fwd_hdim96_bf16_sm80_cu_e763cb1e_29216ignoreE
	.align		8
        /*0028*/ 	.dword	_ZN65_INTERNAL_965ec378_29_flash_fwd_hdim96_bf16_sm80_cu_e763cb1e_29214cuda3std3__419piecewise_constructE
	.align		8
        /*0030*/ 	.dword	_ZN65_INTERNAL_965ec378_29_flash_fwd_hdim96_bf16_sm80_cu_e763cb1e_29214cuda3std3__48in_placeE
	.align		8
        /*0038*/ 	.dword	_ZN65_INTERNAL_965ec378_29_flash_fwd_hdim96_bf16_sm80_cu_e763cb1e_29214cuda3std6ranges3__45__cpo4swapE
	.align		8
        /*0040*/ 	.dword	_ZN65_INTERNAL_965ec378_29_flash_fwd_hdim96_bf16_sm80_cu_e763cb1e_29214cuda3std6ranges3__45__cpo9iter_moveE
	.align		8
        /*0048*/ 	.dword	_ZN65_INTERNAL_965ec378_29_flash_fwd_hdim96_bf16_sm80_cu_e763cb1e_29214cute7productE
	.align		8
        /*0050*/ 	.dword	_ZN65_INTERNAL_965ec378_29_flash_fwd_hdim96_bf16_sm80_cu_e763cb1e_29214cute1_E


//--------------------- .text._ZN5flash16flash_fwd_kernelI23Flash_fwd_kernel_traitsILi96ELi128ELi64ELi4ELb0ELb0EN7cutlass10bfloat16_tE19Flash_kernel_traitsILi96ELi128ELi64ELi4ES3_EELb0ELb0ELb0ELb0ELb0ELb1ELb0ELb0EEEvNS_16Flash_fwd_paramsE --------------------------
	.section	.text._ZN5flash16flash_fwd_kernelI23Flash_fwd_kernel_traitsILi96ELi128ELi64ELi4ELb0ELb0EN7cutlass10bfloat16_tE19Flash_kernel_traitsILi96ELi128ELi64ELi4ES3_EELb0ELb0ELb0ELb0ELb0ELb1ELb0ELb0EEEvNS_16Flash_fwd_paramsE,"ax",@progbits
	.align	128
        .global         _ZN5flash16flash_fwd_kernelI23Flash_fwd_kernel_traitsILi96ELi128ELi64ELi4ELb0ELb0EN7cutlass10bfloat16_tE19Flash_kernel_traitsILi96ELi128ELi64ELi4ES3_EELb0ELb0ELb0ELb0ELb0ELb1ELb0ELb0EEEvNS_16Flash_fwd_paramsE
        .type           _ZN5flash16flash_fwd_kernelI23Flash_fwd_kernel_traitsILi96ELi128ELi64ELi4ELb0ELb0EN7cutlass10bfloat16_tE19Flash_kernel_traitsILi96ELi128ELi64ELi4ES3_EELb0ELb0ELb0ELb0ELb0ELb1ELb0ELb0EEEvNS_16Flash_fwd_paramsE,@function
        .size           _ZN5flash16flash_fwd_kernelI23Flash_fwd_kernel_traitsILi96ELi128ELi64ELi4ELb0ELb0EN7cutlass10bfloat16_tE19Flash_kernel_traitsILi96ELi128ELi64ELi4ES3_EELb0ELb0ELb0ELb0ELb0ELb1ELb0ELb0EEEvNS_16Flash_fwd_paramsE,(.L_x_1347 - _ZN5flash16flash_fwd_kernelI23Flash_fwd_kernel_traitsILi96ELi128ELi64ELi4ELb0ELb0EN7cutlass10bfloat16_tE19Flash_kernel_traitsILi96ELi128ELi64ELi4ES3_EELb0ELb0ELb0ELb0ELb0ELb1ELb0ELb0EEEvNS_16Flash_fwd_paramsE)
        .other          _ZN5flash16flash_fwd_kernelI23Flash_fwd_kernel_traitsILi96ELi128ELi64ELi4ELb0ELb0EN7cutlass10bfloat16_tE19Flash_kernel_traitsILi96ELi128ELi64ELi4ES3_EELb0ELb0ELb0ELb0ELb0ELb1ELb0ELb0EEEvNS_16Flash_fwd_paramsE,@"STO_CUDA_ENTRY STV_DEFAULT"
_ZN5flash16flash_fwd_kernelI23Flash_fwd_kernel_traitsILi96ELi128ELi64ELi4ELb0ELb0EN7cutlass10bfloat16_tE19Flash_kernel_traitsILi96ELi128ELi64ELi4ES3_EELb0ELb0ELb0ELb0ELb0ELb1ELb0ELb0EEEvNS_16Flash_fwd_paramsE:
.text._ZN5flash16flash_fwd_kernelI23Flash_fwd_kernel_traitsILi96ELi128ELi64ELi4ELb0ELb0EN7cutlass10bfloat16_tE19Flash_kernel_traitsILi96ELi128ELi64ELi4ES3_EELb0ELb0ELb0ELb0ELb0ELb1ELb0ELb0EEEvNS_16Flash_fwd_paramsE:
[----:B------:R-:W-:Y:S01]  /*0000*/  LDC R1, c[0x0][0x37c] ;  /* 0x0000df00ff017b82 */ /* 0x000fe20000000800 */
[----:B------:R-:W1:Y:S01]  /*0010*/  S2R R24, SR_CTAID.Y ;  /* 0x0000000000187919 */ /* 0x000e620000002600 */
[----:B------:R-:W2:Y:S06]  /*0020*/  LDCU.64 UR8, c[0x0][0x460] ;  /* 0x00008c00ff0877ac */ /* 0x000eac0008000a00 */
[----:B------:R-:W1:Y:S01]  /*0030*/  LDC.64 R2, c[0x0][0x460] ;  /* 0x00011800ff027b82 */ /* 0x000e620000000a00 */
[----:B------:R-:W-:Y:S01]  /*0040*/  IMAD.MOV.U32 R241, RZ, RZ, -0x1 ;  /* 0xfffffffffff17424 */ /* 0x000fe200078e00ff */
[----:B------:R-:W3:Y:S01]  /*0050*/  LDCU.64 UR6, c[0x0][0x470] ;  /* 0x00008e00ff0677ac */ /* 0x000ee20008000a00 */
[----:B------:R-:W4:Y:S05]  /*0060*/  LDCU.64 UR4, c[0x0][0x478] ;  /* 0x00008f00ff0477ac */ /* 0x000f2a0008000a00 */
[----:B------:R-:W1:Y:S01]  /*0070*/  LDC.64 R6, c[0x0][0x468] ;  /* 0x00011a00ff067b82 */ /* 0x000e620000000a00 */
[----:B------:R-:W1:Y:S01]  /*0080*/  LDCU.64 UR16, c[0x0][0x358] ;  /* 0x00006b00ff1077ac */ /* 0x000e620008000a00 */
[----:B--2---:R-:W-:-:S02]  /*0090*/  ISETP.NE.U32.AND P1, PT, RZ, UR8, PT ;  /* 0x00000008ff007c0c */ /* 0x004fc4000bf25070 */
[----:B------:R-:W-:Y:S02]  /*00a0*/  ISETP.NE.U32.AND P0, PT, RZ, UR8, PT ;  /* 0x00000008ff007c0c */ /* 0x000fe4000bf05070 */
[----:B---3--:R-:W-:Y:S02]  /*00b0*/  ISETP.NE.U32.AND P4, PT, RZ, UR6, PT ;  /* 0x00000006ff007c0c */ /* 0x008fe4000bf85070 */
[----:B------:R-:W-:Y:S02]  /*00c0*/  ISETP.NE.AND.EX P1, PT, RZ, UR9, PT, P1 ;  /* 0x00000009ff007c0c */ /* 0x000fe4000bf25310 */
[----:B----4-:R-:W-:Y:S02]  /*00d0*/  ISETP.NE.U32.AND P2, PT, RZ, UR4, PT ;  /* 0x00000004ff007c0c */ /* 0x010fe4000bf45070 */
[----:B------:R-:W-:Y:S02]  /*00e0*/  ISETP.NE.AND.EX P0, PT, RZ, UR9, PT, P0 ;  /* 0x00000009ff007c0c */ /* 0x000fe4000bf05300 */
[----:B------:R-:W-:Y:S01]  /*00f0*/  ISETP.NE.AND.EX P4, PT, RZ, UR7, PT, P4 ;  /* 0x00000007ff007c0c */ /* 0x000fe2000bf85340 */
[----:B-1----:R-:W-:Y:S01]  /*0100*/  IMAD.WIDE.U32 R2, R24, 0x4, R2 ;  /* 0x0000000418027825 */ /* 0x002fe200078e0002 */
[----:B------:R-:W-:-:S03]  /*0110*/  ISETP.NE.AND.EX P2, PT, RZ, UR5, PT, P2 ;  /* 0x00000005ff007c0c */ /* 0x000fc6000bf45320 */
[----:B------:R-:W-:Y:S01]  /*0120*/  IMAD.SHL.U32 R10, R24, 0x4, RZ ;  /* 0x00000004180a7824 */ /* 0x000fe200078e00ff */
[----:B------:R-:W-:Y:S01]  /*0130*/  SHF.R.U32.HI R9, RZ, 0x1e, R24 ;  /* 0x0000001eff097819 */ /* 0x000fe20000011618 */
[----:B------:R-:W2:Y:S04]  /*0140*/  @P1 LDG.E R241, desc[UR16][R2.64] ;  /* 0x0000001002f11981 */ /* 0x000ea8000c1e1900 */
[----:B------:R1:W2:Y:S01]  /*0150*/  @P0 LDG.E R8, desc[UR16][R2.64+0x4] ;  /* 0x0000041002080981 */ /* 0x0002a2000c1e1900 */
[----:B------:R-:W-:Y:S01]  /*0160*/  IMAD.MOV.U32 R11, RZ, RZ, RZ ;  /* 0x000000ffff0b7224 */ /* 0x000fe200078e00ff */
[----:B------:R-:W-:-:S04]  /*0170*/  @P4 IADD3 R4, P3, PT, R10, UR6, RZ ;  /* 0x000000060a044c10 */ /* 0x000fc8000ff7e0ff */
[----:B------:R-:W-:-:S05]  /*0180*/  @P4 IADD3.X R5, PT, PT, R9, UR7, RZ, P3, !PT ;  /* 0x0000000709054c10 */ /* 0x000fca0009ffe4ff */
[----:B------:R3:W4:Y:S01]  /*0190*/  @P4 LDG.E R11, desc[UR16][R4.64] ;  /* 0x00000010040b4981 */ /* 0x000722000c1e1900 */
[----:B-1----:R-:W-:Y:S01]  /*01a0*/  @P2 IADD3 R2, P1, PT, R10, UR4, RZ ;  /* 0x000000040a022c10 */ /* 0x002fe2000ff3e0ff */
[----:B------:R-:W1:Y:S03]  /*01b0*/  LDCU.U8 UR4, c[0x0][0x532] ;  /* 0x0000a640ff0477ac */ /* 0x000e660008000000 */
[----:B------:R-:W-:-:S05]  /*01c0*/  @P2 IADD3.X R3, PT, PT, R9, UR5, RZ, P1, !PT ;  /* 0x0000000509032c10 */ /* 0x000fca0008ffe4ff */
[----:B------:R3:W4:Y:S01]  /*01d0*/  @P2 LDG.E R0, desc[UR16][R2.64] ;  /* 0x0000001002002981 */ /* 0x000722000c1e1900 */
[----:B------:R-:W-:Y:S01]  /*01e0*/  ISETP.EQ.U32.AND P3, PT, R6, RZ, PT ;  /* 0x000000ff0600720c */ /* 0x000fe20003f62070 */
[----:B------:R-:W-:Y:S01]  /*01f0*/  IMAD.MOV.U32 R12, RZ, RZ, -0x1 ;  /* 0xffffffffff0c7424 */ /* 0x000fe200078e00ff */
[----:B------:R-:W3:Y:S01]  /*0200*/  S2R R244, SR_CTAID.X ;  /* 0x0000000000f47919 */ /* 0x000ee20000002500 */
[----:B------:R-:W2:Y:S01]  /*0210*/  @!P0 LDC R13, c[0x0][0x434] ;  /* 0x00010d00ff0d8b82 */ /* 0x000ea20000000800 */
[----:B-1----:R-:W-:-:S07]  /*0220*/  ISETP.NE.AND P4, PT, RZ, UR4, PT ;  /* 0x00000004ff007c0c */ /* 0x002fce000bf85270 */
[----:B---3--:R-:W1:Y:S01]  /*0230*/  @!P2 LDC.64 R4, c[0x0][0x488] ;  /* 0x00012200ff04ab82 */ /* 0x008e620000000a00 */
[----:B------:R-:W-:Y:S02]  /*0240*/  ISETP.EQ.OR.EX P3, PT, R7, RZ, !P4, P3 ;  /* 0x000000ff0700720c */ /* 0x000fe40006762730 */
[----:B------:R-:W-:-:S05]  /*0250*/  IADD3 R2, P1, PT, R10, R6, RZ ;  /* 0x000000060a027210 */ /* 0x000fca0007f3e0ff */
[----:B------:R-:W-:Y:S02]  /*0260*/  IMAD.X R3, R9, 0x1, R7, P1 ;  /* 0x0000000109037824 */ /* 0x000fe400008e0607 */
[----:B------:R-:W3:Y:S04]  /*0270*/  @!P2 LDC R9, c[0x0][0x43c] ;  /* 0x00010f00ff09ab82 */ /* 0x000ee80000000800 */
[----:B------:R1:W5:Y:S01]  /*0280*/  @!P3 LDG.E R12, desc[UR16][R2.64] ;  /* 0x00000010020cb981 */ /* 0x000362000c1e1900 */
[----:B------:R-:W-:-:S04]  /*0290*/  ISETP.NE.U32.AND P3, PT, R6, RZ, PT ;  /* 0x000000ff0600720c */ /* 0x000fc80003f65070 */
[----:B------:R-:W-:Y:S01]  /*02a0*/  ISETP.NE.AND.EX P3, PT, R7, RZ, PT, P3 ;  /* 0x000000ff0700720c */ /* 0x000fe20003f65330 */
[----:B------:R-:W1:Y:S01]  /*02b0*/  S2R R22, SR_CTAID.Z ;  /* 0x0000000000167919 */ /* 0x000e620000002700 */
[----:B------:R-:W1:Y:S01]  /*02c0*/  S2R R34, SR_TID.X ;  /* 0x0000000000227919 */ /* 0x000e620000002100 */
[----:B------:R-:W-:Y:S02]  /*02d0*/  IMAD.SHL.U32 R23, R244, 0x80, RZ ;  /* 0x00000080f4177824 */ /* 0x000fe400078e00ff */
[----:B--2---:R-:W-:Y:S01]  /*02e0*/  @P0 IMAD.IADD R13, R8, 0x1, -R241 ;  /* 0x00000001080d0824 */ /* 0x004fe200078e0af1 */
[----:B-1----:R-:W-:-:S04]  /*02f0*/  @!P2 ISETP.NE.U32.AND P0, PT, R4, RZ, PT ;  /* 0x000000ff0400a20c */ /* 0x002fc80003f05070 */
[----:B------:R-:W-:Y:S02]  /*0300*/  @!P2 ISETP.NE.AND.EX P0, PT, R5, RZ, PT, P0 ;  /* 0x000000ff0500a20c */ /* 0x000fe40003f05300 */
[----:B------:R-:W-:Y:S02]  /*0310*/  ISETP.GT.AND P1, PT, R13, R23, PT ;  /* 0x000000170d00720c */ /* 0x000fe40003f24270 */
[----:B---3--:R-:W-:Y:S01]  /*0320*/  @!P2 SEL R4, R9, RZ, P0 ;  /* 0x000000ff0904a207 */ /* 0x008fe20000000000 */
[----:B----4-:R-:W-:Y:S02]  /*0330*/  @P2 IMAD.IADD R32, R0, 0x1, -R11 ;  /* 0x0000000100202824 */ /* 0x010fe400078e0a0b */
[----:B------:R-:W1:Y:S01]  /*0340*/  @!P3 LDC R0, c[0x0][0x438] ;  /* 0x00010e00ff00bb82 */ /* 0x000e620000000800 */
[----:B------:R-:W-:Y:S07]  /*0350*/  @!P3 BRA `(.L_x_0) ;  /* 0x00000000000cb947 */ /* 0x000fee0003800000 */
[----:B-1----:R-:W2:Y:S02]  /*0360*/  @P4 LDG.E R0, desc[UR16][R2.64+0x4] ;  /* 0x0000041002004981 */ /* 0x002ea4000c1e1900 */
[----:B--2--5:R-:W-:-:S06]  /*0370*/  @P4 IADD3 R0, PT, PT, R0, -R12, RZ ;  /* 0x8000000c00004210 */ /* 0x024fcc0007ffe0ff */
[----:B------:R2:W5:Y:S02]  /*0380*/  @!P4 LDG.E R0, desc[UR16][R2.64] ;  /* 0x000000100200c981 */ /* 0x000564000c1e1900 */
.L_x_0:
[----:B-1---5:R-:W-:Y:S01]  /*0390*/  @!P2 IADD3 R32, PT, PT, R4, R0, -R11 ;  /* 0x000000000420a210 */ /* 0x022fe20007ffe80b */
[----:B------:R-:W-:Y:S06]  /*03a0*/  @!P1 EXIT ;  /* 0x000000000000994d */ /* 0x000fec0003800000 */
[C---:B------:R-:W-:Y:S01]  /*03b0*/  ISETP.GT.AND P0, PT, R32.reuse, RZ, PT ;  /* 0x000000ff2000720c */ /* 0x040fe20003f04270 */
[----:B------:R-:W-:-:S05]  /*03c0*/  VIADD R0, R32, 0x3f ;  /* 0x0000003f20007836 */ /* 0x000fca0000000000 */
[----:B--2---:R-:W-:-:S04]  /*03d0*/  SHF.R.S32.HI R2, RZ, 0x1f, R0 ;  /* 0x0000001fff027819 */ /* 0x004fc80000011400 */
[----:B------:R-:W-:-:S03]  /*03e0*/  LEA.HI R221, R2, R0, RZ, 0x6 ;  /* 0x0000000002dd7211 */ /* 0x000fc600078f30ff */
[----:B------:R-:W-:Y:S05]  /*03f0*/  @P0 BRA `(.L_x_1) ;  /* 0x0000000800c40947 */ /* 0x000fea0003800000 */
[----:B------:R-:W1:Y:S01]  /*0400*/  LDC.U8 R0, c[0x0][0x549] ;  /* 0x00015240ff007b82 */ /* 0x000e620000000000 */
[----:B------:R-:W-:-:S07]  /*0410*/  ISETP.NE.AND P1, PT, R241, -0x1, PT ;  /* 0xfffffffff100780c */ /* 0x000fce0003f25270 */
[----:B------:R-:W2:Y:S08]  /*0420*/  LDC.U8 R12, c[0x0][0x548] ;  /* 0x00015200ff0c7b82 */ /* 0x000eb00000000000 */
[----:B------:R-:W3:Y:S01]  /*0430*/  @!P1 LDC.64 R4, c[0x0][0x400] ;  /* 0x00010000ff049b82 */ /* 0x000ee20000000a00 */
[----:B-1----:R-:W-:-:S07]  /*0440*/  ISETP.NE.AND P0, PT, R0, RZ, PT ;  /* 0x000000ff0000720c */ /* 0x002fce0003f05270 */
[----:B------:R-:W1:Y:S01]  /*0450*/  @P1 LDC.64 R6, c[0x0][0x408] ;  /* 0x00010200ff061b82 */ /* 0x000e620000000a00 */
[----:B--2---:R-:W-:-:S07]  /*0460*/  ISETP.NE.AND P5, PT, R12, RZ, !P0 ;  /* 0x000000ff0c00720c */ /* 0x004fce00047a5270 */
[----:B------:R-:W2:Y:S01]  /*0470*/  LDC R10, c[0x0][0x434] ;  /* 0x00010d00ff0a7b82 */ /* 0x000ea20000000800 */
[----:B---3--:R-:W-:-:S07]  /*0480*/  @!P1 IMAD.WIDE.U32 R2, R24, R4, RZ ;  /* 0x0000000418029225 */ /* 0x008fce00078e00ff */
[----:B------:R-:W3:Y:S01]  /*0490*/  @P0 LDC.64 R8, c[0x0][0x430] ;  /* 0x00010c00ff080b82 */ /* 0x000ee20000000a00 */
[----:B------:R-:W-:Y:S01]  /*04a0*/  @!P1 IMAD R11, R24, R5, R3 ;  /* 0x00000005180b9224 */ /* 0x000fe200078e0203 */
[----:B------:R-:W-:-:S06]  /*04b0*/  @!P1 MOV R5, R2 ;  /* 0x0000000200059202 */ /* 0x000fcc0000000f00 */
[----:B------:R-:W4:Y:S01]  /*04c0*/  @P0 LDC R16, c[0x0][0x430] ;  /* 0x00010c00ff100b82 */ /* 0x000f220000000800 */
[----:B-1----:R-:W-:-:S04]  /*04d0*/  @P1 IMAD.WIDE.U32 R2, R241, R6, RZ ;  /* 0x00000006f1021225 */ /* 0x002fc800078e00ff */
[----:B------:R-:W-:Y:S01]  /*04e0*/  @P1 IMAD R11, R241, R7, R3 ;  /* 0x00000007f10b1224 */ /* 0x000fe200078e0203 */
[----:B------:R-:W-:Y:S02]  /*04f0*/  @P1 MOV R5, R2 ;  /* 0x0000000200051202 */ /* 0x000fe40000000f00 */
[----:B------:R-:W-:Y:S01]  /*0500*/  @P0 MOV R3, 0x1 ;  /* 0x0000000100030802 */ /* 0x000fe20000000f00 */
[----:B---3--:R-:W-:Y:S01]  /*0510*/  @P0 IMAD R0, R8, R9, RZ ;  /* 0x0000000908000224 */ /* 0x008fe200078e02ff */
[----:B--2---:R-:W-:Y:S06]  /*0520*/  @P0 BRA `(.L_x_2) ;  /* 0x0000000000280947 */ /* 0x004fec0003800000 */
[----:B------:R-:W-:Y:S01]  /*0530*/  ISETP.NE.AND P0, PT, R12, RZ, PT ;  /* 0x000000ff0c00720c */ /* 0x000fe20003f05270 */
[----:B------:R-:W1:-:S12]  /*0540*/  LDC R4, c[0x0][0x3e0] ;  /* 0x0000f800ff047b82 */ /* 0x000e580000000800 */
[----:B------:R-:W2:Y:S01]  /*0550*/  @P0 LDC R0, c[0x0][0x454] ;  /* 0x00011500ff000b82 */ /* 0x000ea20000000800 */
[----:B----4-:R-:W-:Y:S02]  /*0560*/  @P0 MOV R16, 0x1 ;  /* 0x0000000100100802 */ /* 0x010fe40000000f00 */
[----:B------:R-:W-:-:S05]  /*0570*/  @!P0 MOV R16, 0x1 ;  /* 0x0000000100108802 */ /* 0x000fca0000000f00 */
[----:B------:R-:W1:Y:S08]  /*0580*/  @P0 LDC R3, c[0x0][0x454] ;  /* 0x00011500ff030b82 */ /* 0x000e700000000800 */
[----:B------:R-:W3:Y:S08]  /*0590*/  @!P0 LDC R2, c[0x0][0x434] ;  /* 0x00010d00ff028b82 */ /* 0x000ef00000000800 */
[----:B------:R-:W4:Y:S01]  /*05a0*/  @!P0 LDC R0, c[0x0][0x434] ;  /* 0x00010d00ff008b82 */ /* 0x000f220000000800 */
[----:B-1----:R-:W-:-:S02]  /*05b0*/  @P0 IMAD R3, R3, R4, RZ ;  /* 0x0000000403030224 */ /* 0x002fc400078e02ff */
[----:B--23--:R-:W-:-:S07]  /*05c0*/  @!P0 IMAD R3, R2, R4, RZ ;  /* 0x0000000402038224 */ /* 0x00cfce00078e02ff */
.L_x_2:
[----:B------:R-:W-:Y:S01]  /*05d0*/  IMAD R4, R24, R10, RZ ;  /* 0x0000000a18047224 */ /* 0x000fe200078e02ff */
[----:B------:R-:W-:Y:S01]  /*05e0*/  SHF.R.U32.HI R10, RZ, 0x2, R34 ;  /* 0x00000002ff0a7819 */ /* 0x000fe20000011622 */
[C---:B------:R-:W-:Y:S01]  /*05f0*/  IMAD.SHL.U32 R6, R34.reuse, 0x8, RZ ;  /* 0x0000000822067824 */ /* 0x040fe200078e00ff */
[----:B------:R-:W1:Y:S01]  /*0600*/  LDCU.64 UR4, c[0x0][0x410] ;  /* 0x00008200ff0477ac */ /* 0x000e620008000a00 */
[----:B------:R-:W-:Y:S01]  /*0610*/  ISETP.NE.AND P0, PT, R241, -0x1, PT ;  /* 0xfffffffff100780c */ /* 0x000fe20003f05270 */
[----:B------:R-:W-:Y:S01]  /*0620*/  IMAD.IADD R2, R13, 0x1, -R23 ;  /* 0x000000010d027824 */ /* 0x000fe200078e0a17 */
[----:B------:R-:W-:Y:S01]  /*0630*/  LOP3.LUT P6, R14, R34, 0x3, RZ, 0xc0, !PT ;  /* 0x00000003220e7812 */ /* 0x000fe200078cc0ff */
[----:B------:R-:W-:Y:S01]  /*0640*/  VIADD R18, R10, 0x20 ;  /* 0x000000200a127836 */ /* 0x000fe20000000000 */
[----:B------:R-:W-:Y:S01]  /*0650*/  LOP3.LUT R6, R6, 0x18, RZ, 0xc0, !PT ;  /* 0x0000001806067812 */ /* 0x000fe200078ec0ff */
[----:B------:R-:W-:Y:S01]  /*0660*/  VIADD R19, R10, 0x40 ;  /* 0x000000400a137836 */ /* 0x000fe20000000000 */
[----:B------:R-:W-:Y:S01]  /*0670*/  SEL R4, R4, R241, !P0 ;  /* 0x000000f104047207 */ /* 0x000fe20004000000 */
[C---:B------:R-:W-:Y:S01]  /*0680*/  VIADD R20, R10.reuse, 0x60 ;  /* 0x000000600a147836 */ /* 0x040fe20000000000 */
[----:B------:R-:W-:Y:S01]  /*0690*/  ISETP.GE.AND P3, PT, R10, R2, PT ;  /* 0x000000020a00720c */ /* 0x000fe20003f66270 */
[----:B----4-:R-:W-:Y:S01]  /*06a0*/  IMAD R15, R22, R0, RZ ;  /* 0x00000000160f7224 */ /* 0x010fe200078e02ff */
[-C--:B------:R-:W-:Y:S01]  /*06b0*/  ISETP.GE.OR P6, PT, R10, R2.reuse, P6 ;  /* 0x000000020a00720c */ /* 0x080fe200037c6670 */
[----:B------:R-:W-:Y:S01]  /*06c0*/  BSSY.RECONVERGENT B0, `(.L_x_3) ;  /* 0x000001d000007945 */ /* 0x000fe20003800200 */
[-C--:B------:R-:W-:Y:S01]  /*06d0*/  ISETP.GE.AND P1, PT, R18, R2.reuse, PT ;  /* 0x000000021200720c */ /* 0x080fe20003f26270 */
[----:B------:R-:W-:Y:S01]  /*06e0*/  @!P5 IMAD R15, R24, R3, R15 ;  /* 0x00000003180fd224 */ /* 0x000fe200078e020f */
[----:B------:R-:W-:-:S02]  /*06f0*/  ISETP.GE.AND P2, PT, R19, R2, PT ;  /* 0x000000021300720c */ /* 0x000fc40003f46270 */
[----:B------:R-:W-:Y:S02]  /*0700*/  ISETP.GE.AND P0, PT, R20, R2, PT ;  /* 0x000000021400720c */ /* 0x000fe40003f06270 */
[----:B------:R-:W-:Y:S02]  /*0710*/  IADD3 R2, P4, PT, R6, R5, RZ ;  /* 0x0000000506027210 */ /* 0x000fe40007f9e0ff */
[----:B------:R-:W-:Y:S02]  /*0720*/  SHF.R.S32.HI R0, RZ, 0x1f, R4 ;  /* 0x0000001fff007819 */ /* 0x000fe40000011404 */
[----:B------:R-:W-:Y:S01]  /*0730*/  SEL R17, R4, RZ, P5 ;  /* 0x000000ff04117207 */ /* 0x000fe20002800000 */
[----:B------:R-:W-:Y:S01]  /*0740*/  IMAD.X R3, RZ, RZ, R11, P4 ;  /* 0x000000ffff037224 */ /* 0x000fe200020e060b */
[----:B------:R-:W-:Y:S01]  /*0750*/  SEL R21, R0, RZ, P5 ;  /* 0x000000ff00157207 */ /* 0x000fe20002800000 */
[----:B------:R-:W-:Y:S01]  /*0760*/  IMAD.MOV.U32 R11, RZ, RZ, RZ ;  /* 0x000000ffff0b7224 */ /* 0x000fe200078e00ff */
[----:B------:R-:W-:Y:S01]  /*0770*/  ISETP.NE.OR P5, PT, R14, RZ, P1 ;  /* 0x000000ff0e00720c */ /* 0x000fe20000fa5670 */
[----:B-1----:R-:W-:Y:S01]  /*0780*/  IMAD.WIDE.U32 R12, R22, UR4, R2 ;  /* 0x00000004160c7c25 */ /* 0x002fe2000f8e0002 */
[----:B------:R-:W-:-:S03]  /*0790*/  ISETP.NE.OR P4, PT, R14, RZ, P2 ;  /* 0x000000ff0e00720c */ /* 0x000fc60001785670 */
[----:B------:R-:W-:Y:S02]  /*07a0*/  IMAD R9, R22, UR5, R13 ;  /* 0x0000000516097c24 */ /* 0x000fe4000f8e020d */
[----:B------:R-:W-:Y:S01]  /*07b0*/  IMAD.WIDE.U32 R4, R244, 0x80, R10 ;  /* 0x00000080f4047825 */ /* 0x000fe200078e000a */
[----:B------:R-:W-:Y:S07]  /*07c0*/  @P3 BRA `(.L_x_4) ;  /* 0x0000000000303947 */ /* 0x000fee0003800000 */
[----:B------:R-:W1:Y:S01]  /*07d0*/  LDCU.64 UR4, c[0x0][0x408] ;  /* 0x00008100ff0477ac */ /* 0x000e620008000a00 */
[----:B------:R-:W-:Y:S01]  /*07e0*/  MOV R8, R12 ;  /* 0x0000000c00087202 */ /* 0x000fe20000000f00 */
[----:B------:R-:W2:Y:S01]  /*07f0*/  LDCU.64 UR6, c[0x0][0x3f0] ;  /* 0x00007e00ff0677ac */ /* 0x000ea20008000a00 */
[----:B-1----:R-:W-:-:S03]  /*0800*/  IMAD R0, R5, UR4, RZ ;  /* 0x0000000405007c24 */ /* 0x002fc6000f8e02ff */
[----:B------:R-:W-:-:S04]  /*0810*/  IMAD.WIDE.U32 R6, R4, UR4, R8 ;  /* 0x0000000404067c25 */ /* 0x000fc8000f8e0008 */
[----:B------:R-:W-:Y:S01]  /*0820*/  IMAD R0, R4, UR5, R0 ;  /* 0x0000000504007c24 */ /* 0x000fe2000f8e0200 */
[----:B--2---:R-:W-:-:S04]  /*0830*/  LEA R2, P3, R6, UR6, 0x1 ;  /* 0x0000000606027c11 */ /* 0x004fc8000f8608ff */
[----:B------:R-:W-:-:S04]  /*0840*/  IADD3 R0, PT, PT, R7, R0, RZ ;  /* 0x0000000007007210 */ /* 0x000fc80007ffe0ff */
[----:B------:R-:W-:-:S05]  /*0850*/  LEA.HI.X R3, R6, UR7, R0, 0x1, P3 ;  /* 0x0000000706037c11 */ /* 0x000fca00098f0c00 */
[----:B------:R1:W-:Y:S04]  /*0860*/  STG.E.128 desc[UR16][R2.64], RZ ;  /* 0x000000ff02007986 */ /* 0x0003e8000c101d10 */
[----:B------:R1:W-:Y:S04]  /*0870*/  STG.E.128 desc[UR16][R2.64+0x40], RZ ;  /* 0x000040ff02007986 */ /* 0x0003e8000c101d10 */
[----:B------:R1:W-:Y:S02]  /*0880*/  STG.E.128 desc[UR16][R2.64+0x80], RZ ;  /* 0x000080ff02007986 */ /* 0x0003e4000c101d10 */
.L_x_4:
[----:B------:R-:W-:Y:S05]  /*0890*/  BSYNC.RECONVERGENT B0 ;  /* 0x0000000000007941 */ /* 0x000fea0003800200 */
.L_x_3:
[----:B------:R-:W-:Y:S01]  /*08a0*/  BSSY.RECONVERGENT B0, `(.L_x_5) ;  /* 0x0000013000007945 */ /* 0x000fe20003800200 */
[----:B------:R-:W-:Y:S01]  /*08b0*/  ISETP.NE.OR P3, PT, R14, RZ, P0 ;  /* 0x000000ff0e00720c */ /* 0x000fe20000765670 */
[----:B------:R-:W-:Y:S02]  /*08c0*/  IMAD R14, R23, R16, RZ ;  /* 0x00000010170e7224 */ /* 0x000fe400078e02ff */
[----:B------:R-:W-:Y:S10]  /*08d0*/  @P1 BRA `(.L_x_6) ;  /* 0x00000000003c1947 */ /* 0x000ff40003800000 */
[----:B------:R-:W2:Y:S01]  /*08e0*/  LDCU.64 UR6, c[0x0][0x408] ;  /* 0x00008100ff0677ac */ /* 0x000ea20008000a00 */
[----:B------:R-:W-:Y:S01]  /*08f0*/  IADD3 R0, P1, PT, R4, 0x20, RZ ;  /* 0x0000002004007810 */ /* 0x000fe20007f3e0ff */
[----:B------:R-:W-:Y:S01]  /*0900*/  IMAD.MOV.U32 R6, RZ, RZ, R12 ;  /* 0x000000ffff067224 */ /* 0x000fe200078e000c */
[----:B------:R-:W-:Y:S01]  /*0910*/  MOV R7, R9 ;  /* 0x0000000900077202 */ /* 0x000fe20000000f00 */
[----:B------:R-:W3:Y:S02]  /*0920*/  LDCU.64 UR4, c[0x0][0x3f0] ;  /* 0x00007e00ff0477ac */ /* 0x000ee40008000a00 */
[----:B-1----:R-:W-:-:S04]  /*0930*/  IMAD.X R2, RZ, RZ, R5, P1 ;  /* 0x000000ffff027224 */ /* 0x002fc800008e0605 */
[----:B--2---:R-:W-:Y:S02]  /*0940*/  IMAD R2, R2, UR6, RZ ;  /* 0x0000000602027c24 */ /* 0x004fe4000f8e02ff */
[----:B------:R-:W-:-:S04]  /*0950*/  IMAD.WIDE.U32 R6, R0, UR6, R6 ;  /* 0x0000000600067c25 */ /* 0x000fc8000f8e0006 */
[----:B------:R-:W-:Y:S01]  /*0960*/  IMAD R0, R0, UR7, R2 ;  /* 0x0000000700007c24 */ /* 0x000fe2000f8e0202 */
[----:B---3--:R-:W-:-:S04]  /*0970*/  LEA R2, P1, R6, UR4, 0x1 ;  /* 0x0000000406027c11 */ /* 0x008fc8000f8208ff */
[----:B------:R-:W-:-:S04]  /*0980*/  IADD3 R0, PT, PT, R7, R0, RZ ;  /* 0x0000000007007210 */ /* 0x000fc80007ffe0ff */
[----:B------:R-:W-:-:S05]  /*0990*/  LEA.HI.X R3, R6, UR5, R0, 0x1, P1 ;  /* 0x0000000506037c11 */ /* 0x000fca00088f0c00 */
[----:B------:R2:W-:Y:S04]  /*09a0*/  STG.E.128 desc[UR16][R2.64], RZ ;  /* 0x000000ff02007986 */ /* 0x0005e8000c101d10 */
[----:B------:R2:W-:Y:S04]  /*09b0*/  STG.E.128 desc[UR16][R2.64+0x40], RZ ;  /* 0x000040ff02007986 */ /* 0x0005e8000c101d10 */
[----:B------:R2:W-:Y:S02]  /*09c0*/  STG.E.128 desc[UR16][R2.64+0x80], RZ ;  /* 0x000080ff02007986 */ /* 0x0005e4000c101d10 */
.L_x_6:
[----:B------:R-:W-:Y:S05]  /*09d0*/  BSYNC.RECONVERGENT B0 ;  /* 0x0000000000007941 */ /* 0x000fea0003800200 */
.L_x_5:
[----:B------:R-:W-:Y:S04]  /*09e0*/  BSSY.RECONVERGENT B0, `(.L_x_7) ;  /* 0x0000011000007945 */ /* 0x000fe80003800200 */
[----:B------:R-:W-:Y:S05]  /*09f0*/  @P2 BRA `(.L_x_8) ;  /* 0x00000000003c2947 */ /* 0x000fea0003800000 */
[----:B------:R-:W3:Y:S01]  /*0a00*/  LDCU.64 UR6, c[0x0][0x408] ;  /* 0x00008100ff0677ac */ /* 0x000ee20008000a00 */
[----:B------:R-:W-:Y:S01]  /*0a10*/  IADD3 R0, P1, PT, R4, 0x40, RZ ;  /* 0x0000004004007810 */ /* 0x000fe20007f3e0ff */
[----:B------:R-:W-:Y:S01]  /*0a20*/  IMAD.MOV.U32 R6, RZ, RZ, R12 ;  /* 0x000000ffff067224 */ /* 0x000fe200078e000c */
[----:B------:R-:W-:Y:S01]  /*0a30*/  MOV R7, R9 ;  /* 0x0000000900077202 */ /* 0x000fe20000000f00 */
[----:B------:R-:W4:Y:S02]  /*0a40*/  LDCU.64 UR4, c[0x0][0x3f0] ;  /* 0x00007e00ff0477ac */ /* 0x000f240008000a00 */
[----:B-12---:R-:W-:-:S04]  /*0a50*/  IMAD.X R2, RZ, RZ, R5, P1 ;  /* 0x000000ffff027224 */ /* 0x006fc800008e0605 */
[----:B---3--:R-:W-:Y:S02]  /*0a60*/  IMAD R2, R2, UR6, RZ ;  /* 0x0000000602027c24 */ /* 0x008fe4000f8e02ff */
[----:B------:R-:W-:-:S04]  /*0a70*/  IMAD.WIDE.U32 R6, R0, UR6, R6 ;  /* 0x0000000600067c25 */ /* 0x000fc8000f8e0006 */
[----:B------:R-:W-:Y:S01]  /*0a80*/  IMAD R0, R0, UR7, R2 ;  /* 0x0000000700007c24 */ /* 0x000fe2000f8e0202 */
[----:B----4-:R-:W-:-:S04]  /*0a90*/  LEA R2, P1, R6, UR4, 0x1 ;  /* 0x0000000406027c11 */ /* 0x010fc8000f8208ff */
[----:B------:R-:W-:-:S04]  /*0aa0*/  IADD3 R0, PT, PT, R7, R0, RZ ;  /* 0x0000000007007210 */ /* 0x000fc80007ffe0ff */
[----:B------:R-:W-:-:S05]  /*0ab0*/  LEA.HI.X R3, R6, UR5, R0, 0x1, P1 ;  /* 0x0000000506037c11 */ /* 0x000fca00088f0c00 */
[----:B------:R3:W-:Y:S04]  /*0ac0*/  STG.E.128 desc[UR16][R2.64], RZ ;  /* 0x000000ff02007986 */ /* 0x0007e8000c101d10 */
[----:B------:R3:W-:Y:S04]  /*0ad0*/  STG.E.128 desc[UR16][R2.64+0x40], RZ ;  /* 0x000040ff02007986 */ /* 0x0007e8000c101d10 */
[----:B------:R3:W-:Y:S02]  /*0ae0*/  STG.E.128 desc[UR16][R2.64+0x80], RZ ;  /* 0x000080ff02007986 */ /* 0x0007e4000c101d10 */
.L_x_8:
[----:B------:R-:W-:Y:S05]  /*0af0*/  BSYNC.RECONVERGENT B0 ;  /* 0x0000000000007941 */ /* 0x000fea0003800200 */
.L_x_7:
[----:B------:R-:W-:Y:S01]  /*0b00*/  BSSY.RECONVERGENT B0, `(.L_x_9) ;  /* 0x0000014000007945 */ /* 0x000fe20003800200 */
[--C-:B------:R-:W-:Y:S02]  /*0b10*/  IADD3 R6, P2, P1, R14, R17, R15.reuse ;  /* 0x000000110e067210 */ /* 0x100fe4000795e00f */
[----:B------:R-:W-:Y:S02]  /*0b20*/  SHF.R.S32.HI R14, RZ, 0x1f, R14 ;  /* 0x0000001fff0e7819 */ /* 0x000fe4000001140e */
[----:B------:R-:W-:Y:S01]  /*0b30*/  SHF.R.S32.HI R15, RZ, 0x1f, R15 ;  /* 0x0000001fff0f7819 */ /* 0x000fe2000001140f */
[----:B------:R-:W-:Y:S05]  /*0b40*/  @P0 BRA `(.L_x_10) ;  /* 0x00000000003c0947 */ /* 0x000fea0003800000 */
[----:B------:R-:W4:Y:S01]  /*0b50*/  LDCU.64 UR6, c[0x0][0x408] ;  /* 0x00008100ff0677ac */ /* 0x000f220008000a00 */
[----:B------:R-:W-:Y:S01]  /*0b60*/  IADD3 R0, P0, PT, R4, 0x60, RZ ;  /* 0x0000006004007810 */ /* 0x000fe20007f1e0ff */
[----:B-123--:R-:W-:Y:S01]  /*0b70*/  IMAD.MOV.U32 R2, RZ, RZ, R12 ;  /* 0x000000ffff027224 */ /* 0x00efe200078e000c */
[----:B------:R-:W-:Y:S01]  /*0b80*/  MOV R3, R9 ;  /* 0x0000000900037202 */ /* 0x000fe20000000f00 */
[----:B------:R-:W1:Y:S02]  /*0b90*/  LDCU.64 UR4, c[0x0][0x3f0] ;  /* 0x00007e00ff0477ac */ /* 0x000e640008000a00 */
[----:B------:R-:W-:-:S04]  /*0ba0*/  IMAD.X R4, RZ, RZ, R5, P0 ;  /* 0x000000ffff047224 */ /* 0x000fc800000e0605 */
[----:B----4-:R-:W-:Y:S02]  /*0bb0*/  IMAD R7, R4, UR6, RZ ;  /* 0x0000000604077c24 */ /* 0x010fe4000f8e02ff */
[----:B------:R-:W-:-:S04]  /*0bc0*/  IMAD.WIDE.U32 R4, R0, UR6, R2 ;  /* 0x0000000600047c25 */ /* 0x000fc8000f8e0002 */
[----:B------:R-:W-:Y:S01]  /*0bd0*/  IMAD R0, R0, UR7, R7 ;  /* 0x0000000700007c24 */ /* 0x000fe2000f8e0207 */
[----:B-1----:R-:W-:-:S04]  /*0be0*/  LEA R2, P0, R4, UR4, 0x1 ;  /* 0x0000000404027c11 */ /* 0x002fc8000f8008ff */
[----:B------:R-:W-:-:S04]  /*0bf0*/  IADD3 R0, PT, PT, R5, R0, RZ ;  /* 0x0000000005007210 */ /* 0x000fc80007ffe0ff */
[----:B------:R-:W-:-:S05]  /*0c00*/  LEA.HI.X R3, R4, UR5, R0, 0x1, P0 ;  /* 0x0000000504037c11 */ /* 0x000fca00080f0c00 */
[----:B------:R4:W-:Y:S04]  /*0c10*/  STG.E.128 desc[UR16][R2.64], RZ ;  /* 0x000000ff02007986 */ /* 0x0009e8000c101d10 */
[----:B------:R4:W-:Y:S04]  /*0c20*/  STG.E.128 desc[UR16][R2.64+0x40], RZ ;  /* 0x000040ff02007986 */ /* 0x0009e8000c101d10 */
[----:B------:R4:W-:Y:S02]  /*0c30*/  STG.E.128 desc[UR16][R2.64+0x80], RZ ;  /* 0x000080ff02007986 */ /* 0x0009e4000c101d10 */
.L_x_10:
[----:B------:R-:W-:Y:S05]  /*0c40*/  BSYNC.RECONVERGENT B0 ;  /* 0x0000000000007941 */ /* 0x000fea0003800200 */
.L_x_9:
[----:B------:R-:W-:Y:S01]  /*0c50*/  BSSY.RECONVERGENT B0, `(.L_x_11) ;  /* 0x000000b000007945 */ /* 0x000fe20003800200 */
[----:B------:R-:W-:-:S03]  /*0c60*/  IADD3.X R4, PT, PT, R14, R21, R15, P2, P1 ;  /* 0x000000150e047210 */ /* 0x000fc600017e240f */
[----:B------:R-:W-:Y:S05]  /*0c70*/  @P6 BRA `(.L_x_12) ;  /* 0x0000000000206947 */ /* 0x000fea0003800000 */
[----:B------:R-:W5:Y:S01]  /*0c80*/  LDCU.64 UR4, c[0x0][0x420] ;  /* 0x00008400ff0477ac */ /* 0x000f620008000a00 */
[----:B------:R-:W-:-:S05]  /*0c90*/  IMAD R0, R10, R16, RZ ;  /* 0x000000100a007224 */ /* 0x000fca00078e02ff */
[----:B-1234-:R-:W-:-:S04]  /*0ca0*/  IADD3 R3, P0, PT, R0, R6, RZ ;  /* 0x0000000600037210 */ /* 0x01efc80007f1e0ff */
[----:B------:R-:W-:Y:S02]  /*0cb0*/  LEA.HI.X.SX32 R0, R0, R4, 0x1, P0 ;  /* 0x0000000400007211 */ /* 0x000fe400000f0eff */
[----:B-----5:R-:W-:-:S04]  /*0cc0*/  LEA R2, P0, R3, UR4, 0x2 ;  /* 0x0000000403027c11 */ /* 0x020fc8000f8010ff */
[----:B------:R-:W-:Y:S01]  /*0cd0*/  LEA.HI.X R3, R3, UR5, R0, 0x2, P0 ;  /* 0x0000000503037c11 */ /* 0x000fe200080f1400 */
[----:B------:R-:W-:-:S05]  /*0ce0*/  IMAD.MOV.U32 R0, RZ, RZ, 0x7f800000 ;  /* 0x7f800000ff007424 */ /* 0x000fca00078e00ff */
[----:B------:R1:W-:Y:S03]  /*0cf0*/  STG.E desc[UR16][R2.64], R0 ;  /* 0x0000000002007986 */ /* 0x0003e6000c101910 */
.L_x_12:
[----:B------:R-:W-:Y:S05]  /*0d00*/  BSYNC.RECONVERGENT B0 ;  /* 0x0000000000007941 */ /* 0x000fea0003800200 */
.L_x_11:
[----:B------:R-:W-:Y:S04]  /*0d10*/  BSSY.RECONVERGENT B0, `(.L_x_13) ;  /* 0x000000a000007945 */ /* 0x000fe80003800200 */
[----:B------:R-:W-:Y:S05]  /*0d20*/  @P5 BRA `(.L_x_14) ;  /* 0x0000000000205947 */ /* 0x000fea0003800000 */
[----:B------:R-:W5:Y:S01]  /*0d30*/  LDCU.64 UR4, c[0x0][0x420] ;  /* 0x00008400ff0477ac */ /* 0x000f620008000a00 */
[----:B-1----:R-:W-:-:S05]  /*0d40*/  IMAD R0, R18, R16, RZ ;  /* 0x0000001012007224 */ /* 0x002fca00078e02ff */
[----:B--234-:R-:W-:-:S04]  /*0d50*/  IADD3 R3, P0, PT, R0, R6, RZ ;  /* 0x0000000600037210 */ /* 0x01cfc80007f1e0ff */
[----:B------:R-:W-:Y:S02]  /*0d60*/  LEA.HI.X.SX32 R0, R0, R4, 0x1, P0 ;  /* 0x0000000400007211 */ /* 0x000fe400000f0eff */
[----:B-----5:R-:W-:-:S04]  /*0d70*/  LEA R2, P0, R3, UR4, 0x2 ;  /* 0x0000000403027c11 */ /* 0x020fc8000f8010ff */
[----:B------:R-:W-:Y:S01]  /*0d80*/  LEA.HI.X R3, R3, UR5, R0, 0x2, P0 ;  /* 0x0000000503037c11 */ /* 0x000fe200080f1400 */
[----:B------:R-:W-:-:S05]  /*0d90*/  IMAD.MOV.U32 R0, RZ, RZ, 0x7f800000 ;  /* 0x7f800000ff007424 */ /* 0x000fca00078e00ff */
[----:B------:R1:W-:Y:S03]  /*0da0*/  STG.E desc[UR16][R2.64], R0 ;  /* 0x0000000002007986 */ /* 0x0003e6000c101910 */
.L_x_14:
[----:B------:R-:W-:Y:S05]  /*0db0*/  BSYNC.RECONVERGENT B0 ;  /* 0x0000000000007941 */ /* 0x000fea0003800200 */
.L_x_13:
        /* <DEDUP_REMOVED lines=10> */
.L_x_16:
[----:B------:R-:W-:Y:S05]  /*0e60*/  BSYNC.RECONVERGENT B0 ;  /* 0x0000000000007941 */ /* 0x000fea0003800200 */
.L_x_15:
[----:B------:R-:W-:Y:S05]  /*0e70*/  @P3 EXIT ;  /* 0x000000000000394d */ /* 0x000fea0003800000 */
[----:B------:R-:W5:Y:S01]  /*0e80*/  LDCU.64 UR4, c[0x0][0x420] ;  /* 0x00008400ff0477ac */ /* 0x000f620008000a00 */
[----:B-1----:R-:W-:-:S05]  /*0e90*/  IMAD R0, R20, R16, RZ ;  /* 0x0000001014007224 */ /* 0x002fca00078e02ff */
[----:B--234-:R-:W-:-:S04]  /*0ea0*/  IADD3 R3, P0, PT, R0, R6, RZ ;  /* 0x0000000600037210 */ /* 0x01cfc80007f1e0ff */
[----:B------:R-:W-:Y:S02]  /*0eb0*/  LEA.HI.X.SX32 R0, R0, R4, 0x1, P0 ;  /* 0x0000000400007211 */ /* 0x000fe400000f0eff */
[----:B-----5:R-:W-:-:S04]  /*0ec0*/  LEA R2, P0, R3, UR4, 0x2 ;  /* 0x0000000403027c11 */ /* 0x020fc8000f8010ff */
[----:B------:R-:W-:Y:S01]  /*0ed0*/  LEA.HI.X R3, R3, UR5, R0, 0x2, P0 ;  /* 0x0000000503037c11 */ /* 0x000fe200080f1400 */
[----:B------:R-:W-:-:S05]  /*0ee0*/  IMAD.MOV.U32 R0, RZ, RZ, 0x7f800000 ;  /* 0x7f800000ff007424 */ /* 0x000fca00078e00ff */
[----:B------:R-:W-:Y:S01]  /*0ef0*/  STG.E desc[UR16][R2.64], R0 ;  /* 0x0000000002007986 */ /* 0x000fe2000c101910 */
[----:B------:R-:W-:Y:S05]  /*0f00*/  EXIT ;  /* 0x000000000000794d */ /* 0x000fea0003800000 */
.L_x_1:
[----:B------:R-:W-:Y:S02]  /*0f10*/  ISETP.NE.AND P0, PT, R241, -0x1, PT ;  /* 0xfffffffff100780c */ /* 0x000fe40003f05270 */
[----:B------:R-:W-:-:S11]  /*0f20*/  ISETP.NE.AND P2, PT, R12, -0x1, PT ;  /* 0xffffffff0c00780c */ /* 0x000fd60003f45270 */
[----:B------:R-:W1:Y:S08]  /*0f30*/  @!P0 LDC.64 R6, c[0x0][0x398] ;  /* 0x0000e600ff068b82 */ /* 0x000e700000000a00 */
[----:B------:R-:W2:Y:S01]  /*0f40*/  @P0 LDC.64 R8, c[0x0][0x3b0] ;  /* 0x0000ec00ff080b82 */ /* 0x000ea20000000a00 */
[----:B-1----:R-:W-:-:S04]  /*0f50*/  @!P0 IMAD.WIDE.U32 R4, R24, R6, RZ ;  /* 0x0000000618048225 */ /* 0x002fc800078e00ff */
[----:B--2---:R-:W-:-:S04]  /*0f60*/  @P0 IMAD.WIDE.U32 R2, R241, R8, RZ ;  /* 0x00000008f1020225 */ /* 0x004fc800078e00ff */
[----:B------:R-:W-:Y:S01]  /*0f70*/  @!P0 IMAD R8, R24, R7, R5 ;  /* 0x0000000718088224 */ /* 0x000fe200078e0205 */
[----:B------:R-:W-:Y:S01]  /*0f80*/  @!P0 MOV R7, R4 ;  /* 0x0000000400078202 */ /* 0x000fe20000000f00 */
[----:B------:R-:W-:Y:S01]  /*0f90*/  @P0 IMAD R8, R241, R9, R3 ;  /* 0x00000009f1080224 */ /* 0x000fe200078e0203 */
[----:B------:R-:W-:Y:S01]  /*0fa0*/  @P0 MOV R7, R2 ;  /* 0x0000000200070202 */ /* 0x000fe20000000f00 */
[----:B------:R-:W-:Y:S06]  /*0fb0*/  @P2 BRA `(.L_x_17) ;  /* 0x00000000002c2947 */ /* 0x000fec0003800000 */
[----:B------:R-:W1:Y:S01]  /*0fc0*/  LDCU.64 UR10, c[0x0][0x3b8] ;  /* 0x00007700ff0a77ac */ /* 0x000e620008000a00 */
[----:B------:R-:W-:Y:S01]  /*0fd0*/  SHF.R.S32.HI R0, RZ, 0x1f, R11 ;  /* 0x0000001fff007819 */ /* 0x000fe2000001140b */
[----:B------:R-:W2:Y:S04]  /*0fe0*/  LDCU.64 UR4, c[0x0][0x3a0] ;  /* 0x00007400ff0477ac */ /* 0x000ea80008000a00 */
[----:B-1----:R-:W-:Y:S02]  /*0ff0*/  IMAD R0, R0, UR10, RZ ;  /* 0x0000000a00007c24 */ /* 0x002fe4000f8e02ff */
[----:B------:R-:W-:-:S04]  /*1000*/  IMAD.WIDE.U32 R2, R11, UR10, RZ ;  /* 0x0000000a0b027c25 */ /* 0x000fc8000f8e00ff */
[----:B------:R-:W-:-:S05]  /*1010*/  IMAD R0, R11, UR11, R0 ;  /* 0x0000000b0b007c24 */ /* 0x000fca000f8e0200 */
[----:B------:R-:W-:-:S03]  /*1020*/  IADD3 R3, PT, PT, R3, R0, RZ ;  /* 0x0000000003037210 */ /* 0x000fc60007ffe0ff */
[----:B--2---:R-:W-:-:S04]  /*1030*/  IMAD.WIDE.U32 R2, R24, UR4, R2 ;  /* 0x0000000418027c25 */ /* 0x004fc8000f8e0002 */
[----:B------:R-:W-:Y:S01]  /*1040*/  IMAD R6, R24, UR5, R3 ;  /* 0x0000000518067c24 */ /* 0x000fe2000f8e0203 */
[----:B------:R-:W-:Y:S01]  /*1050*/  MOV R5, R2 ;  /* 0x0000000200057202 */ /* 0x000fe20000000f00 */
[----:B------:R-:W-:Y:S06]  /*1060*/  BRA `(.L_x_18) ;  /* 0x0000000000187947 */ /* 0x000fec0003800000 */
.L_x_17:
[----:B------:R-:W1:Y:S01]  /*1070*/  LDCU.64 UR10, c[0x0][0x3b8] ;  /* 0x00007700ff0a77ac */ /* 0x000e620008000a00 */
[----:B------:R-:W-:-:S05]  /*1080*/  IADD3 R2, PT, PT, R11, R12, RZ ;  /* 0x0000000c0b027210 */ /* 0x000fca0007ffe0ff */
[C---:B-1----:R-:W-:Y:S02]  /*1090*/  IMAD R0, R2.reuse, UR11, RZ ;  /* 0x0000000b02007c24 */ /* 0x042fe4000f8e02ff */
[----:B------:R-:W-:-:S05]  /*10a0*/  IMAD.WIDE.U32 R2, R2, UR10, RZ ;  /* 0x0000000a02027c25 */ /* 0x000fca000f8e00ff */
[----:B------:R-:W-:Y:S02]  /*10b0*/  IADD3 R6, PT, PT, R3, R0, RZ ;  /* 0x0000000003067210 */ /* 0x000fe40007ffe0ff */
[----:B------:R-:W-:-:S07]  /*10c0*/  MOV R5, R2 ;  /* 0x0000000200057202 */ /* 0x000fce0000000f00 */
.L_x_18:
[----:B------:R-:W1:Y:S01]  /*10d0*/  LDC R9, c[0x0][0x3e8] ;  /* 0x0000fa00ff097b82 */ /* 0x000e620000000800 */
[----:B------:R-:W-:Y:S02]  /*10e0*/  IABS R10, R22 ;  /* 0x00000016000a7213 */ /* 0x000fe40000000000 */
[----:B-1----:R-:W-:-:S04]  /*10f0*/  IABS R4, R9 ;  /* 0x0000000900047213 */ /* 0x002fc80000000000 */
[----:B------:R-:W1:Y:S08]  /*1100*/  I2F.RP R2, R4 ;  /* 0x0000000400027306 */ /* 0x000e700000209400 */
[----:B-1----:R-:W1:Y:S02]  /*1110*/  MUFU.RCP R2, R2 ;  /* 0x0000000200027308 */ /* 0x002e640000001000 */
[----:B-1----:R-:W-:-:S06]  /*1120*/  VIADD R2, R2, 0xffffffe ;  /* 0x0ffffffe02027836 */ /* 0x002fcc0000000000 */
[----:B------:R-:W1:Y:S02]  /*1130*/  F2I.FTZ.U32.TRUNC.NTZ R3, R2 ;  /* 0x0000000200037305 */ /* 0x000e64000021f000 */
[----:B-1----:R-:W-:Y:S01]  /*1140*/  IMAD.MOV R0, RZ, RZ, -R3 ;  /* 0x000000ffff007224 */ /* 0x002fe200078e0a03 */
[----:B------:R-:W-:-:S03]  /*1150*/  MOV R2, RZ ;  /* 0x000000ff00027202 */ /* 0x000fc60000000f00 */
[----:B------:R-:W-:-:S04]  /*1160*/  IMAD R0, R0, R4, RZ ;  /* 0x0000000400007224 */ /* 0x000fc800078e02ff */
[----:B------:R-:W-:-:S04]  /*1170*/  IMAD.HI.U32 R0, R3, R0, R2 ;  /* 0x0000000003007227 */ /* 0x000fc800078e0002 */
[----:B------:R-:W-:-:S04]  /*1180*/  IMAD.MOV.U32 R3, RZ, RZ, R10 ;  /* 0x000000ffff037224 */ /* 0x000fc800078e000a */
[----:B------:R-:W-:-:S04]  /*1190*/  IMAD.HI.U32 R0, R0, R3, RZ ;  /* 0x0000000300007227 */ /* 0x000fc800078e00ff */
[----:B------:R-:W-:-:S04]  /*11a0*/  IMAD.MOV R2, RZ, RZ, -R0 ;  /* 0x000000ffff027224 */ /* 0x000fc800078e0a00 */
[----:B------:R-:W-:-:S05]  /*11b0*/  IMAD R2, R4, R2, R3 ;  /* 0x0000000204027224 */ /* 0x000fca00078e0203 */
[----:B------:R-:W-:-:S13]  /*11c0*/  ISETP.GT.U32.AND P1, PT, R4, R2, PT ;  /* 0x000000020400720c */ /* 0x000fda0003f24070 */
[-C--:B------:R-:W-:Y:S01]  /*11d0*/  @!P1 IADD3 R2, PT, PT, R2, -R4.reuse, RZ ;  /* 0x8000000402029210 */ /* 0x080fe20007ffe0ff */
[----:B------:R-:W-:Y:S01]  /*11e0*/  @!P1 VIADD R0, R0, 0x1 ;  /* 0x0000000100009836 */ /* 0x000fe20000000000 */
[----:B------:R-:W-:Y:S02]  /*11f0*/  ISETP.NE.AND P1, PT, R9, RZ, PT ;  /* 0x000000ff0900720c */ /* 0x000fe40003f25270 */
[----:B------:R-:W-:Y:S02]  /*1200*/  ISETP.GE.U32.AND P3, PT, R2, R4, PT ;  /* 0x000000040200720c */ /* 0x000fe40003f66070 */
[----:B------:R-:W-:-:S04]  /*1210*/  LOP3.LUT R2, R22, R9, RZ, 0x3c, !PT ;  /* 0x0000000916027212 */ /* 0x000fc800078e3cff */
[----:B------:R-:W-:-:S07]  /*1220*/  ISETP.GE.AND P0, PT, R2, RZ, PT ;  /* 0x000000ff0200720c */ /* 0x000fce0003f06270 */
[----:B------:R-:W-:-:S05]  /*1230*/  @P3 IADD3 R0, PT, PT, R0, 0x1, RZ ;  /* 0x0000000100003810 */ /* 0x000fca0007ffe0ff */
[----:B------:R-:W-:-:S05]  /*1240*/  IMAD.MOV.U32 R10, RZ, RZ, R0 ;  /* 0x000000ffff0a7224 */ /* 0x000fca00078e0000 */
[----:B------:R-:W-:Y:S02]  /*1250*/  @!P0 IADD3 R10, PT, PT, -R10, RZ, RZ ;  /* 0x000000ff0a0a8210 */ /* 0x000fe40007ffe1ff */
[----:B------:R-:W-:Y:S01]  /*1260*/  @!P1 LOP3.LUT R10, RZ, R9, RZ, 0x33, !PT ;  /* 0x00000009ff0a9212 */ /* 0x000fe200078e33ff */
[----:B------:R-:W-:Y:S06]  /*1270*/  @P2 BRA `(.L_x_19) ;  /* 0x0000000000302947 */ /* 0x000fec0003800000 */
[----:B------:R-:W1:Y:S01]  /*1280*/  LDCU.64 UR4, c[0x0][0x3c0] ;  /* 0x00007800ff0477ac */ /* 0x000e620008000a00 */
[----:B------:R-:W-:Y:S01]  /*1290*/  SHF.R.S32.HI R0, RZ, 0x1f, R11 ;  /* 0x0000001fff007819 */ /* 0x000fe2000001140b */
[----:B------:R-:W2:Y:S01]  /*12a0*/  LDCU.64 UR6, c[0x0][0x3a8] ;  /* 0x00007500ff0677ac */ /* 0x000ea20008000a00 */
[----:B-1----:R-:W-:Y:S02]  /*12b0*/  MOV R180, UR4 ;  /* 0x0000000400b47c02 */ /* 0x002fe40008000f00 */
[----:B------:R-:W-:-:S03]  /*12c0*/  MOV R181, UR5 ;  /* 0x0000000500b57c02 */ /* 0x000fc60008000f00 */
[-C--:B------:R-:W-:Y:S02]  /*12d0*/  IMAD R0, R0, R180.reuse, RZ ;  /* 0x000000b400007224 */ /* 0x080fe400078e02ff */
[----:B------:R-:W-:-:S04]  /*12e0*/  IMAD.WIDE.U32 R2, R11, R180, RZ ;  /* 0x000000b40b027225 */ /* 0x000fc800078e00ff */
[----:B------:R-:W-:-:S05]  /*12f0*/  IMAD R0, R11, R181, R0 ;  /* 0x000000b50b007224 */ /* 0x000fca00078e0200 */
[----:B------:R-:W-:-:S03]  /*1300*/  IADD3 R3, PT, PT, R3, R0, RZ ;  /* 0x0000000003037210 */ /* 0x000fc60007ffe0ff */
[----:B--2---:R-:W-:-:S04]  /*1310*/  IMAD.WIDE.U32 R2, R24, UR6, R2 ;  /* 0x0000000618027c25 */ /* 0x004fc8000f8e0002 */
[----:B------:R-:W-:Y:S01]  /*1320*/  IMAD R0, R24, UR7, R3 ;  /* 0x0000000718007c24 */ /* 0x000fe2000f8e0203 */
[----:B------:R-:W-:Y:S06]  /*1330*/  BRA `(.L_x_20) ;  /* 0x0000000000147947 */ /* 0x000fec0003800000 */
.L_x_19:
[----:B------:R-:W1:Y:S01]  /*1340*/  LDC.64 R180, c[0x0][0x3c0] ;  /* 0x0000f000ffb47b82 */ /* 0x000e620000000a00 */
[----:B------:R-:W-:-:S05]  /*1350*/  IADD3 R0, PT, PT, R11, R12, RZ ;  /* 0x0000000c0b007210 */ /* 0x000fca0007ffe0ff */
[C---:B-1----:R-:W-:Y:S02]  /*1360*/  IMAD R4, R0.reuse, R181, RZ ;  /* 0x000000b500047224 */ /* 0x042fe400078e02ff */
[----:B------:R-:W-:-:S05]  /*1370*/  IMAD.WIDE.U32 R2, R0, R180, RZ ;  /* 0x000000b400027225 */ /* 0x000fca00078e00ff */
[----:B------:R-:W-:-:S07]  /*1380*/  IADD3 R0, PT, PT, R3, R4, RZ ;  /* 0x0000000403007210 */ /* 0x000fce0007ffe0ff */
.L_x_20:
[----:B------:R-:W-:Y:S01]  /*1390*/  IMAD.IADD R242, R13, 0x1, -R23 ;  /* 0x000000010df27824 */ /* 0x000fe200078e0a17 */
[----:B------:R-:W-:Y:S01]  /*13a0*/  SHF.R.U32.HI R24, RZ, 0x2, R34 ;  /* 0x00000002ff187819 */ /* 0x000fe20000011622 */
[----:B------:R-:W-:Y:S01]  /*13b0*/  IMAD.SHL.U32 R220, R34, 0x8, RZ ;  /* 0x0000000822dc7824 */ /* 0x000fe200078e00ff */
[----:B------:R-:W1:Y:S01]  /*13c0*/  LDCU.128 UR4, c[0x0][0x3d0] ;  /* 0x00007a00ff0477ac */ /* 0x000e620008000c00 */
[----:B------:R-:W2:Y:S01]  /*13d0*/  S2UR UR18, SR_CgaCtaId ;  /* 0x00000000001279c3 */ /* 0x000ea20000008800 */
[C---:B------:R-:W-:Y:S01]  /*13e0*/  ISETP.GE.AND P3, PT, R24.reuse, R242, PT ;  /* 0x000000f21800720c */ /* 0x040fe20003f66270 */
[----:B------:R-:W-:Y:S01]  /*13f0*/  VIADD R3, R24, 0x40 ;  /* 0x0000004018037836 */ /* 0x000fe20000000000 */
[----:B------:R-:W-:Y:S01]  /*1400*/  LOP3.LUT R12, R220, 0x18, RZ, 0xc0, !PT ;  /* 0x00000018dc0c7812 */ /* 0x000fe200078ec0ff */
[----:B------:R-:W3:Y:S01]  /*1410*/  LDCU.64 UR12, c[0x0][0x3c8] ;  /* 0x00007900ff0c77ac */ /* 0x000ee20008000a00 */
[C---:B------:R-:W-:Y:S01]  /*1420*/  VIADD R28, R24.reuse, 0x20 ;  /* 0x00000020181c7836 */ /* 0x040fe20000000000 */
[----:B------:R-:W-:Y:S01]  /*1430*/  LEA.HI.SX32 R33, R221, 0xffffffff, 0x1a ;  /* 0xffffffffdd217811 */ /* 0x000fe200078fd2ff */
[----:B------:R-:W-:Y:S01]  /*1440*/  VIADD R18, R24, 0x60 ;  /* 0x0000006018127836 */ /* 0x000fe20000000000 */
[----:B------:R-:W-:Y:S01]  /*1450*/  IADD3 R2, P1, PT, R12, R2, RZ ;  /* 0x000000020c027210 */ /* 0x000fe20007f3e0ff */
[----:B------:R-:W4:Y:S01]  /*1460*/  LDCU.64 UR14, c[0x0][0x388] ;  /* 0x00007100ff0e77ac */ /* 0x000f220008000a00 */
[----:B------:R-:W-:Y:S01]  /*1470*/  ISETP.GE.AND P5, PT, R3, R242, PT ;  /* 0x000000f20300720c */ /* 0x000fe20003fa6270 */
[----:B------:R-:W-:Y:S01]  /*1480*/  IMAD.SHL.U32 R149, R34, 0x20, RZ ;  /* 0x0000002022957824 */ /* 0x000fe200078e00ff */
[----:B------:R-:W-:Y:S01]  /*1490*/  IADD3 R4, P2, PT, R12, R5, RZ ;  /* 0x000000050c047210 */ /* 0x000fe20007f5e0ff */
[----:B------:R-:W-:Y:S01]  /*14a0*/  IMAD.X R3, RZ, RZ, R0, P1 ;  /* 0x000000ffff037224 */ /* 0x000fe200008e0600 */
[----:B------:R-:W5:Y:S01]  /*14b0*/  @!P3 LDC.64 R14, c[0x0][0x3b0] ;  /* 0x0000ec00ff0ebb82 */ /* 0x000f620000000a00 */
[----:B------:R-:W-:Y:S01]  /*14c0*/  LOP3.LUT R0, R220, 0xd8, RZ, 0xc0, !PT ;  /* 0x000000d8dc007812 */ /* 0x000fe200078ec0ff */
[----:B------:R-:W5:Y:S01]  /*14d0*/  LDCU.64 UR8, c[0x0][0x390] ;  /* 0x00007200ff0877ac */ /* 0x000f620008000a00 */
[----:B------:R-:W-:Y:S01]  /*14e0*/  IMAD.X R5, RZ, RZ, R6, P2 ;  /* 0x000000ffff057224 */ /* 0x000fe200010e0606 */
[----:B------:R-:W-:Y:S01]  /*14f0*/  IADD3 R12, P0, PT, R12, R7, RZ ;  /* 0x000000070c0c7210 */ /* 0x000fe20007f1e0ff */
[----:B------:R-:W-:Y:S01]  /*1500*/  IMAD.WIDE.U32 R2, R24, R180, R2 ;  /* 0x000000b418027225 */ /* 0x000fe200078e0002 */
[----:B------:R-:W-:-:S02]  /*1510*/  LOP3.LUT R0, R0, 0x18, R34, 0x78, !PT ;  /* 0x0000001800007812 */ /* 0x000fc400078e7822 */
[----:B------:R-:W-:Y:S01]  /*1520*/  ISETP.GE.AND P6, PT, R28, R242, PT ;  /* 0x000000f21c00720c */ /* 0x000fe20003fc6270 */
[----:B------:R-:W-:Y:S01]  /*1530*/  IMAD.WIDE.U32 R4, R24, UR10, R4 ;  /* 0x0000000a18047c25 */ /* 0x000fe2000f8e0004 */
[----:B------:R-:W-:Y:S01]  /*1540*/  LOP3.LUT R220, R0, 0x1f20, R220, 0xf8, !PT ;  /* 0x00001f2000dc7812 */ /* 0x000fe200078ef8dc */
[----:B------:R-:W5:Y:S01]  /*1550*/  @!P3 LDC.64 R16, c[0x0][0x380] ;  /* 0x0000e000ff10bb82 */ /* 0x000f620000000a00 */
[----:B------:R-:W-:Y:S01]  /*1560*/  SHF.R.S32.HI R0, RZ, 0x1f, R10 ;  /* 0x0000001fff007819 */ /* 0x000fe2000001140a */
[----:B------:R-:W-:Y:S01]  /*1570*/  IMAD.MOV.U32 R6, RZ, RZ, R4 ;  /* 0x000000ffff067224 */ /* 0x000fe200078e0004 */
[----:B------:R-:W-:Y:S01]  /*1580*/  LEA R243, P1, R244, R24, 0x7 ;  /* 0x00000018f4f37211 */ /* 0x000fe200078238ff */
[----:B------:R-:W-:Y:S01]  /*1590*/  IMAD.X R13, RZ, RZ, R8, P0 ;  /* 0x000000ffff0d7224 */ /* 0x000fe200000e0608 */
[----:B------:R-:W-:Y:S01]  /*15a0*/  ISETP.GE.AND P4, PT, R18, R242, PT ;  /* 0x000000f21200720c */ /* 0x000fe20003f86270 */
[----:B------:R-:W-:Y:S01]  /*15b0*/  IMAD.MOV.U32 R4, RZ, RZ, R2 ;  /* 0x000000ffff047224 */ /* 0x000fe200078e0002 */
[----:B------:R-:W-:Y:S01]  /*15c0*/  LEA.HI.X R244, R244, RZ, RZ, 0x7, P1 ;  /* 0x000000fff4f47211 */ /* 0x000fe200008f3cff */
[----:B------:R-:W-:Y:S01]  /*15d0*/  IMAD R7, R24, UR11, R5 ;  /* 0x0000000b18077c24 */ /* 0x000fe2000f8e0205 */
[----:B------:R-:W5:Y:S01]  /*15e0*/  @!P5 LDC.64 R18, c[0x0][0x3b0] ;  /* 0x0000ec00ff12db82 */ /* 0x000f620000000a00 */
[----:B-1----:R-:W-:Y:S01]  /*15f0*/  IMAD R2, R0, UR4, RZ ;  /* 0x0000000400027c24 */ /* 0x002fe2000f8e02ff */
[----:B------:R-:W-:Y:S01]  /*1600*/  SHF.R.S32.HI R23, RZ, 0x1f, R33 ;  /* 0x0000001fff177819 */ /* 0x000fe20000011421 */
[----:B---3--:R-:W-:Y:S01]  /*1610*/  IMAD.WIDE.U32 R12, R22, UR12, R12 ;  /* 0x0000000c160c7c25 */ /* 0x008fe2000f8e000c */
[----:B------:R-:W-:-:S03]  /*1620*/  SHF.R.U32.HI R148, RZ, 0x1, R34 ;  /* 0x00000001ff947819 */ /* 0x000fc60000011622 */
[----:B------:R-:W-:Y:S01]  /*1630*/  IMAD R0, R0, UR6, RZ ;  /* 0x0000000600007c24 */ /* 0x000fe2000f8e02ff */
[----:B------:R-:W1:Y:S01]  /*1640*/  @!P6 LDC.64 R20, c[0x0][0x3b0] ;  /* 0x0000ec00ff14eb82 */ /* 0x000e620000000a00 */
[C---:B------:R-:W-:Y:S01]  /*1650*/  IMAD R2, R10.reuse, UR5, R2 ;  /* 0x000000050a027c24 */ /* 0x040fe2000f8e0202 */
[----:B------:R-:W-:Y:S01]  /*1660*/  USHF.L.U64.HI UR5, UR10, 0x6, UR11 ;  /* 0x000000060a057899 */ /* 0x000fe2000801020b */
[----:B------:R-:W-:Y:S01]  /*1670*/  IMAD.WIDE.U32 R8, R10, UR4, R6 ;  /* 0x000000040a087c25 */ /* 0x000fe2000f8e0006 */
[----:B------:R-:W-:Y:S02]  /*1680*/  UMOV UR4, 0x400 ;  /* 0x0000040000047882 */ /* 0x000fe40000000000 */
[----:B--2---:R-:W-:Y:S01]  /*1690*/  ULEA UR4, UR18, UR4, 0x18 ;  /* 0x0000000412047291 */ /* 0x004fe2000f8ec0ff */
[----:B------:R-:W-:Y:S01]  /*16a0*/  IMAD R5, R24, R181, R3 ;  /* 0x000000b518057224 */ /* 0x000fe200078e0203 */
[----:B----4-:R-:W-:Y:S01]  /*16b0*/  LEA R234, P0, R8, UR14, 0x1 ;  /* 0x0000000e08ea7c11 */ /* 0x010fe2000f8008ff */
[----:B------:R-:W-:Y:S01]  /*16c0*/  IMAD R3, R22, UR13, R13 ;  /* 0x0000000d16037c24 */ /* 0x000fe2000f8e020d */
[----:B------:R-:W2:Y:S01]  /*16d0*/  @!P5 LDC.64 R26, c[0x0][0x380] ;  /* 0x0000e000ff1adb82 */ /* 0x000ea20000000a00 */
[----:B------:R-:W-:Y:S01]  /*16e0*/  IMAD R13, R10, UR7, R0 ;  /* 0x000000070a0d7c24 */ /* 0x000fe2000f8e0200 */
[----:B------:R-:W-:Y:S01]  /*16f0*/  LEA R220, R220, UR4, 0x1 ;  /* 0x00000004dcdc7c11 */ /* 0x000fe2000f8e08ff */
[----:B-----5:R-:W-:Y:S01]  /*1700*/  @!P3 IMAD R11, R244, R14, RZ ;  /* 0x0000000ef40bb224 */ /* 0x020fe200078e02ff */
[----:B------:R-:W-:Y:S01]  /*1710*/  USHF.L.U32 UR7, UR10, 0x5, URZ ;  /* 0x000000050a077899 */ /* 0x000fe200080006ff */
[----:B------:R-:W-:-:S02]  /*1720*/  IMAD.IADD R0, R9, 0x1, R2 ;  /* 0x0000000109007824 */ /* 0x000fc400078e0202 */
[----:B------:R-:W-:Y:S02]  /*1730*/  @!P3 IMAD.MOV.U32 R2, RZ, RZ, R12 ;  /* 0x000000ffff02b224 */ /* 0x000fe400078e000c */
[----:B------:R-:W-:Y:S01]  /*1740*/  IMAD.WIDE.U32 R6, R10, UR6, R4 ;  /* 0x000000060a067c25 */ /* 0x000fe2000f8e0004 */
[----:B------:R-:W-:Y:S01]  /*1750*/  LEA.HI.X R233, R8, UR15, R0, 0x1, P0 ;  /* 0x0000000f08e97c11 */ /* 0x000fe200080f0c00 */
[----:B------:R-:W-:Y:S01]  /*1760*/  USHF.L.U32 UR6, UR10, 0x6, URZ ;  /* 0x000000060a067899 */ /* 0x000fe200080006ff */
[C---:B------:R-:W-:Y:S01]  /*1770*/  @!P6 IADD3 R8, P0, PT, R243.reuse, 0x20, RZ ;  /* 0x00000020f308e810 */ /* 0x040fe20007f1e0ff */
[C---:B------:R-:W-:Y:S01]  /*1780*/  @!P3 IMAD R4, R243.reuse, R15, R11 ;  /* 0x0000000ff304b224 */ /* 0x040fe200078e020b */
[----:B------:R-:W-:Y:S01]  /*1790*/  LEA R236, P2, R6, UR8, 0x1 ;  /* 0x0000000806ec7c11 */ /* 0x000fe2000f8408ff */
[----:B------:R-:W-:Y:S01]  /*17a0*/  @!P3 IMAD.WIDE.U32 R10, R243, R14, R2 ;  /* 0x0000000ef30ab225 */ /* 0x000fe200078e0002 */
[----:B------:R-:W-:-:S03]  /*17b0*/  USHF.L.U64.HI UR10, UR10, 0x5, UR11 ;  /* 0x000000050a0a7899 */ /* 0x000fc6000801020b */
[----:B------:R-:W-:Y:S01]  /*17c0*/  @!P3 IMAD.IADD R2, R11, 0x1, R4 ;  /* 0x000000010b02b824 */ /* 0x000fe200078e0204 */
[C---:B------:R-:W-:Y:S01]  /*17d0*/  @!P3 LEA R4, P1, R10.reuse, R16, 0x1 ;  /* 0x000000100a04b211 */ /* 0x040fe200078208ff */
[----:B------:R-:W-:Y:S02]  /*17e0*/  IMAD.IADD R0, R7, 0x1, R13 ;  /* 0x0000000107007824 */ /* 0x000fe400078e020d */
[----:B------:R-:W-:Y:S01]  /*17f0*/  @!P6 IMAD.X R7, RZ, RZ, R244, P0 ;  /* 0x000000ffff07e224 */ /* 0x000fe200000e06f4 */
[----:B------:R-:W-:Y:S01]  /*1800*/  @!P3 LEA.HI.X R5, R10, R17, R2, 0x1, P1 ;  /* 0x000000110a05b211 */ /* 0x000fe200008f0c02 */
[----:B------:R-:W-:Y:S01]  /*1810*/  @!P6 IMAD.MOV.U32 R2, RZ, RZ, R12 ;  /* 0x000000ffff02e224 */ /* 0x000fe200078e000c */
[----:B------:R-:W3:Y:S01]  /*1820*/  @!P6 LDC.64 R16, c[0x0][0x380] ;  /* 0x0000e000ff10eb82 */ /* 0x000ee20000000a00 */
[----:B------:R-:W-:Y:S01]  /*1830*/  LEA.HI.X R235, R6, UR9, R0, 0x1, P2 ;  /* 0x0000000906eb7c11 */ /* 0x000fe200090f0c00 */
[----:B-1----:R-:W-:Y:S01]  /*1840*/  @!P6 IMAD R0, R7, R20, RZ ;  /* 0x000000140700e224 */ /* 0x002fe200078e02ff */
[----:B------:R-:W-:Y:S01]  /*1850*/  @!PT LDS RZ, [RZ] ;  /* 0x00000000fffff984 */ /* 0x000fe20000000800 */
[----:B------:R-:W-:Y:S01]  /*1860*/  @!PT LDS RZ, [RZ] ;  /* 0x00000000fffff984 */ /* 0x000fe20000000800 */
[----:B------:R-:W-:Y:S01]  /*1870*/  @!PT LDS RZ, [RZ] ;  /* 0x00000000fffff984 */ /* 0x000fe20000000800 */
[----:B------:R-:W-:Y:S01]  /*1880*/  @!P3 LDGSTS.E.BYPASS.LTC128B.128 [R220], desc[UR16][R4.64] ;  /* 0x0000000004dcbfae */ /* 0x000fe2000b981a10 */
[----:B------:R-:W-:-:S02]  /*1890*/  IMAD R22, R33, -0x40, R32 ;  /* 0xffffffc021167824 */ /* 0x000fc400078e0220 */
[C---:B------:R-:W-:Y:S01]  /*18a0*/  @!P6 IMAD R9, R8.reuse, R21, R0 ;  /* 0x000000150809e224 */ /* 0x040fe200078e0200 */
[----:B------:R-:W-:Y:S01]  /*18b0*/  @!P3 LDGSTS.E.BYPASS.LTC128B.128 [R220+0x2000], desc[UR16][R4.64+0x40] ;  /* 0x0200004004dcbfae */ /* 0x000fe2000b981a10 */
[----:B------:R-:W-:Y:S01]  /*18c0*/  @!P6 IMAD.WIDE.U32 R6, R8, R20, R2 ;  /* 0x000000140806e225 */ /* 0x000fe200078e0002 */
[-C--:B------:R-:W-:Y:S01]  /*18d0*/  ISETP.GE.AND P2, PT, R28, R22.reuse, PT ;  /* 0x000000161c00720c */ /* 0x080fe20003f46270 */
[----:B------:R-:W1:Y:S01]  /*18e0*/  @!P4 LDC.64 R20, c[0x0][0x3b0] ;  /* 0x0000ec00ff14cb82 */ /* 0x000e620000000a00 */
[----:B------:R4:W-:Y:S01]  /*18f0*/  @!P3 LDGSTS.E.BYPASS.LTC128B.128 [R220+0x4000], desc[UR16][R4.64+0x80] ;  /* 0x0400008004dcbfae */ /* 0x0009e2000b981a10 */
[----:B------:R-:W-:Y:S01]  /*1900*/  ISETP.GE.AND P3, PT, R24, R22, PT ;  /* 0x000000161800720c */ /* 0x000fe20003f66270 */
[----:B------:R-:W-:Y:S02]  /*1910*/  IMAD R0, R33, UR5, RZ ;  /* 0x0000000521007c24 */ /* 0x000fe4000f8e02ff */
[----:B------:R-:W-:Y:S01]  /*1920*/  @!P6 IMAD.IADD R9, R7, 0x1, R9 ;  /* 0x000000010709e824 */ /* 0x000fe200078e0209 */
[----:B------:R-:W-:Y:S01]  /*1930*/  @!P5 IADD3 R7, P0, PT, R243, 0x40, RZ ;  /* 0x00000040f307d810 */ /* 0x000fe20007f1e0ff */
[----:B------:R-:W-:Y:S01]  /*1940*/  IMAD R8, R23, UR6, R0 ;  /* 0x0000000617087c24 */ /* 0x000fe2000f8e0200 */
[----:B------:R-:W5:Y:S01]  /*1950*/  @!P4 LDC.64 R24, c[0x0][0x380] ;  /* 0x0000e000ff18cb82 */ /* 0x000f620000000a00 */
[----:B------:R-:W-:-:S02]  /*1960*/  @!P5 IMAD.MOV.U32 R10, RZ, RZ, R12 ;  /* 0x000000ffff0ad224 */ /* 0x000fc400078e000c */
[----:B------:R-:W-:Y:S02]  /*1970*/  @!P4 IMAD.MOV.U32 R14, RZ, RZ, R12 ;  /* 0x000000ffff0ec224 */ /* 0x000fe400078e000c */
[----:B------:R-:W-:Y:S01]  /*1980*/  @!P5 IMAD.X R0, RZ, RZ, R244, P0 ;  /* 0x000000ffff00d224 */ /* 0x000fe200000e06f4 */
[C---:B---3--:R-:W-:Y:S01]  /*1990*/  @!P6 LEA R2, P1, R6.reuse, R16, 0x1 ;  /* 0x000000100602e211 */ /* 0x048fe200078208ff */
[--C-:B------:R-:W-:Y:S02]  /*19a0*/  @!P5 IMAD.MOV.U32 R11, RZ, RZ, R3.reuse ;  /* 0x000000ffff0bd224 */ /* 0x100fe400078e0003 */
[----:B------:R-:W-:Y:S01]  /*19b0*/  @!P4 IMAD.MOV.U32 R15, RZ, RZ, R3 ;  /* 0x000000ffff0fc224 */ /* 0x000fe200078e0003 */
[----:B------:R-:W-:Y:S01]  /*19c0*/  @!P6 LEA.HI.X R3, R6, R17, R9, 0x1, P1 ;  /* 0x000000110603e211 */ /* 0x000fe200008f0c09 */
[----:B------:R-:W-:-:S04]  /*19d0*/  @!P5 IMAD R0, R0, R18, RZ ;  /* 0x000000120000d224 */ /* 0x000fc800078e02ff */
[----:B------:R-:W-:Y:S04]  /*19e0*/  @!P6 LDGSTS.E.BYPASS.LTC128B.128 [R220+0x800], desc[UR16][R2.64] ;  /* 0x0080000002dcefae */ /* 0x000fe8000b981a10 */
[----:B------:R-:W-:Y:S01]  /*19f0*/  @!P6 LDGSTS.E.BYPASS.LTC128B.128 [R220+0x2800], desc[UR16][R2.64+0x40] ;  /* 0x0280004002dcefae */ /* 0x000fe2000b981a10 */
[----:B----4-:R-:W-:-:S03]  /*1a00*/  IMAD.WIDE.U32 R4, R33, UR6, RZ ;  /* 0x0000000621047c25 */ /* 0x010fc6000f8e00ff */
[----:B------:R3:W-:Y:S01]  /*1a10*/  @!P6 LDGSTS.E.BYPASS.LTC128B.128 [R220+0x4800], desc[UR16][R2.64+0x80] ;  /* 0x0480008002dcefae */ /* 0x0007e2000b981a10 */
[----:B------:R-:W-:Y:S01]  /*1a20*/  IMAD.IADD R12, R5, 0x1, R8 ;  /* 0x00000001050c7824 */ /* 0x000fe200078e0208 */
[----:B------:R-:W-:Y:S02]  /*1a30*/  @!P4 IADD3 R5, P0, PT, R243, 0x60, RZ ;  /* 0x00000060f305c810 */ /* 0x000fe40007f1e0ff */
[----:B------:R-:W-:Y:S02]  /*1a40*/  @!P3 LEA R8, P1, R4, R234, 0x1 ;  /* 0x000000ea0408b211 */ /* 0x000fe400078208ff */
[----:B------:R-:W-:Y:S01]  /*1a50*/  ISETP.GE.AND P6, PT, R28, R22, PT ;  /* 0x000000161c00720c */ /* 0x000fe20003fc6270 */
[----:B------:R-:W-:Y:S01]  /*1a60*/  @!P4 IMAD.X R13, RZ, RZ, R244, P0 ;  /* 0x000000ffff0dc224 */ /* 0x000fe200000e06f4 */
[C---:B------:R-:W-:Y:S02]  /*1a70*/  @!P2 IADD3 R16, P0, PT, R4.reuse, UR7, RZ ;  /* 0x000000070410ac10 */ /* 0x040fe4000ff1e0ff */
[----:B------:R-:W-:Y:S01]  /*1a80*/  @!P3 LEA.HI.X R9, R4, R233, R12, 0x1, P1 ;  /* 0x000000e90409b211 */ /* 0x000fe200008f0c0c */
[C---:B------:R-:W-:Y:S01]  /*1a90*/  @!P5 IMAD R4, R7.reuse, R19, R0 ;  /* 0x000000130704d224 */ /* 0x040fe200078e0200 */
[----:B------:R-:W-:Y:S01]  /*1aa0*/  @!P2 IADD3.X R12, PT, PT, R12, UR10, RZ, P0, !PT ;  /* 0x0000000a0c0cac10 */ /* 0x000fe200087fe4ff */
[----:B------:R-:W-:-:S04]  /*1ab0*/  @!P5 IMAD.WIDE.U32 R6, R7, R18, R10 ;  /* 0x000000120706d225 */ /* 0x000fc800078e000a */
[-C--:B-1----:R-:W-:Y:S02]  /*1ac0*/  @!P4 IMAD R0, R13, R20.reuse, RZ ;  /* 0x000000140d00c224 */ /* 0x082fe400078e02ff */
[----:B------:R-:W-:-:S04]  /*1ad0*/  @!P4 IMAD.WIDE.U32 R10, R5, R20, R14 ;  /* 0x00000014050ac225 */ /* 0x000fc800078e000e */
[----:B---3--:R-:W-:Y:S01]  /*1ae0*/  @!P5 IMAD.IADD R3, R7, 0x1, R4 ;  /* 0x000000010703d824 */ /* 0x008fe200078e0204 */
[----:B--2---:R-:W-:Y:S01]  /*1af0*/  @!P5 LEA R4, P1, R6, R26, 0x1 ;  /* 0x0000001a0604d211 */ /* 0x004fe200078208ff */
[----:B------:R-:W-:Y:S01]  /*1b00*/  @!P4 IMAD R2, R5, R21, R0 ;  /* 0x000000150502c224 */ /* 0x000fe200078e0200 */
[C---:B------:R-:W-:Y:S01]  /*1b10*/  SHF.L.U64.HI R7, R180.reuse, 0x6, R181 ;  /* 0x00000006b4077819 */ /* 0x040fe200000102b5 */
[----:B------:R-:W-:Y:S01]  /*1b20*/  IMAD.SHL.U32 R0, R180, 0x40, RZ ;  /* 0x00000040b4007824 */ /* 0x000fe200078e00ff */
[----:B------:R-:W-:Y:S01]  /*1b30*/  @!P5 LEA.HI.X R5, R6, R27, R3, 0x1, P1 ;  /* 0x0000001b0605d211 */ /* 0x000fe200008f0c03 */
[----:B------:R-:W-:Y:S01]  /*1b40*/  @!P4 IMAD.IADD R3, R11, 0x1, R2 ;  /* 0x000000010b03c824 */ /* 0x000fe200078e0202 */
[----:B-----5:R-:W-:Y:S01]  /*1b50*/  @!P4 LEA R2, P1, R10, R24, 0x1 ;  /* 0x000000180a02c211 */ /* 0x020fe200078208ff */
[----:B------:R-:W-:Y:S01]  /*1b60*/  IMAD R7, R7, R33, RZ ;  /* 0x0000002107077224 */ /* 0x000fe200078e02ff */
[----:B------:R-:W-:Y:S01]  /*1b70*/  @!P2 LEA R6, P0, R16, R234, 0x1 ;  /* 0x000000ea1006a211 */ /* 0x000fe200078008ff */
[----:B------:R-:W-:Y:S01]  /*1b80*/  @!P5 LDGSTS.E.BYPASS.LTC128B.128 [R220+0x1000], desc[UR16][R4.64] ;  /* 0x0100000004dcdfae */ /* 0x000fe2000b981a10 */
[----:B------:R-:W-:Y:S01]  /*1b90*/  @!P4 LEA.HI.X R3, R10, R25, R3, 0x1, P1 ;  /* 0x000000190a03c211 */ /* 0x000fe200008f0c03 */
[----:B------:R-:W-:Y:S01]  /*1ba0*/  IMAD R11, R23, R0, R7 ;  /* 0x00000000170b7224 */ /* 0x000fe200078e0207 */
[----:B------:R-:W-:Y:S01]  /*1bb0*/  @!P2 LEA.HI.X R7, R16, R233, R12, 0x1, P0 ;  /* 0x000000e91007a211 */ /* 0x000fe200000f0c0c */
[----:B------:R-:W-:Y:S04]  /*1bc0*/  @!P5 LDGSTS.E.BYPASS.LTC128B.128 [R220+0x3000], desc[UR16][R4.64+0x40] ;  /* 0x0300004004dcdfae */ /* 0x000fe8000b981a10 */
[----:B------:R1:W-:Y:S04]  /*1bd0*/  @!P5 LDGSTS.E.BYPASS.LTC128B.128 [R220+0x5000], desc[UR16][R4.64+0x80] ;  /* 0x0500008004dcdfae */ /* 0x0003e8000b981a10 */
[----:B------:R-:W-:Y:S04]  /*1be0*/  @!P4 LDGSTS.E.BYPASS.LTC128B.128 [R220+0x1800], desc[UR16][R2.64] ;  /* 0x0180000002dccfae */ /* 0x000fe8000b981a10 */
[----:B------:R-:W-:Y:S04]  /*1bf0*/  @!P4 LDGSTS.E.BYPASS.LTC128B.128 [R220+0x3800], desc[UR16][R2.64+0x40] ;  /* 0x0380004002dccfae */ /* 0x000fe8000b981a10 */
[----:B------:R2:W-:Y:S04]  /*1c00*/  @!P4 LDGSTS.E.BYPASS.LTC128B.128 [R220+0x5800], desc[UR16][R2.64+0x80] ;  /* 0x0580008002dccfae */ /* 0x0005e8000b981a10 */
[----:B------:R-:W-:Y:S04]  /*1c10*/  @!P3 LDGSTS.E.BYPASS.LTC128B.128 [R220+0x6000], desc[UR16][R8.64] ;  /* 0x0600000008dcbfae */ /* 0x000fe8000b981a10 */
[----:B------:R-:W-:Y:S04]  /*1c20*/  @!P3 LDGSTS.E.BYPASS.LTC128B.128 [R220+0x7000], desc[UR16][R8.64+0x40] ;  /* 0x0700004008dcbfae */ /* 0x000fe8000b981a10 */
[----:B------:R-:W-:Y:S01]  /*1c30*/  @!P3 LDGSTS.E.BYPASS.LTC128B.128 [R220+0x8000], desc[UR16][R8.64+0x80] ;  /* 0x0800008008dcbfae */ /* 0x000fe2000b981a10 */
[----:B-1----:R-:W-:-:S03]  /*1c40*/  LOP3.LUT R5, R149, 0xc0, RZ, 0xc0, !PT ;  /* 0x000000c095057812 */ /* 0x002fc600078ec0ff */
[----:B------:R-:W-:Y:S04]  /*1c50*/  @!P2 LDGSTS.E.BYPASS.LTC128B.128 [R220+0x6800], desc[UR16][R6.64] ;  /* 0x0680000006dcafae */ /* 0x000fe8000b981a10 */
[----:B------:R-:W-:Y:S04]  /*1c60*/  @!P2 LDGSTS.E.BYPASS.LTC128B.128 [R220+0x7800], desc[UR16][R6.64+0x40] ;  /* 0x0780004006dcafae */ /* 0x000fe8000b981a10 */
[----:B------:R1:W-:Y:S01]  /*1c70*/  @!P2 LDGSTS.E.BYPASS.LTC128B.128 [R220+0x8800], desc[UR16][R6.64+0x80] ;  /* 0x0880008006dcafae */ /* 0x0003e2000b981a10 */
[----:B--2---:R-:W-:-:S03]  /*1c80*/  IMAD.WIDE.U32 R2, R0, R33, RZ ;  /* 0x0000002100027225 */ /* 0x004fc600078e00ff */
[----:B------:R-:W0:Y:S01]  /*1c90*/  LDGDEPBAR ;  /* 0x00000000000079af */ /* 0x000e220000000000 */
[----:B------:R-:W-:Y:S01]  /*1ca0*/  IMAD.IADD R0, R3, 0x1, R11 ;  /* 0x0000000103007824 */ /* 0x000fe200078e020b */
[----:B------:R-:W-:Y:S01]  /*1cb0*/  @!P3 LEA R4, P1, R2, R236, 0x1 ;  /* 0x000000ec0204b211 */ /* 0x000fe200078208ff */
[----:B-1----:R-:W-:Y:S01]  /*1cc0*/  IMAD.SHL.U32 R7, R34, 0x4, RZ ;  /* 0x0000000422077824 */ /* 0x002fe200078e00ff */
[----:B------:R-:W-:-:S04]  /*1cd0*/  DEPBAR.LE SB0, 0x0 ;  /* 0x000080000000791a */ /* 0x000fc80000000000 */
[----:B------:R-:W-:Y:S01]  /*1ce0*/  IMAD.SHL.U32 R6, R34, 0x10, RZ ;  /* 0x0000001022067824 */ /* 0x000fe200078e00ff */
[----:B------:R-:W-:Y:S01]  /*1cf0*/  LOP3.LUT R3, R5, 0x18, R7, 0xf8, !PT ;  /* 0x0000001805037812 */ /* 0x000fe200078ef807 */
[----:B------:R-:W-:Y:S01]  /*1d00*/  BAR.SYNC.DEFER_BLOCKING 0x0 ;  /* 0x0000000000007b1d */ /* 0x000fe20000010000 */
[----:B------:R-:W-:Y:S02]  /*1d10*/  @!P6 LEA R7, P0, R180, R2, 0x5 ;  /* 0x00000002b407e211 */ /* 0x000fe400078028ff */
[----:B------:R-:W-:Y:S02]  /*1d20*/  LOP3.LUT R9, R6, 0x100, RZ, 0xc0, !PT ;  /* 0x0000010006097812 */ /* 0x000fe400078ec0ff */
[----:B------:R-:W-:Y:S02]  /*1d30*/  LOP3.LUT R8, R3, 0x8, R34, 0x78, !PT ;  /* 0x0000000803087812 */ /* 0x000fe400078e7822 */
[----:B------:R-:W-:Y:S02]  /*1d40*/  LOP3.LUT R9, R9, 0x20, R149, 0xf8, !PT ;  /* 0x0000002009097812 */ /* 0x000fe400078ef895 */
[----:B------:R-:W-:-:S02]  /*1d50*/  @!P3 LEA.HI.X R5, R2, R235, R0, 0x1, P1 ;  /* 0x000000eb0205b211 */ /* 0x000fc400008f0c00 */
[----:B------:R-:W-:Y:S02]  /*1d60*/  LOP3.LUT R148, R3, 0x8, R148, 0x78, !PT ;  /* 0x0000000803947812 */ /* 0x000fe400078e7894 */
[----:B------:R-:W-:Y:S02]  /*1d70*/  LOP3.LUT R10, R6, 0x3e00, RZ, 0xc0, !PT ;  /* 0x00003e00060a7812 */ /* 0x000fe400078ec0ff */
[----:B------:R-:W-:Y:S02]  /*1d80*/  LOP3.LUT R2, R149, 0x120, RZ, 0xc0, !PT ;  /* 0x0000012095027812 */ /* 0x000fe400078ec0ff */
[----:B------:R-:W-:Y:S01]  /*1d90*/  @!P6 LEA.HI.X R3, R180, R0, R181, 0x5, P0 ;  /* 0x00000000b403e211 */ /* 0x000fe200000f2cb5 */
[----:B------:R-:W-:Y:S01]  /*1da0*/  IMAD.IADD R0, R8, 0x1, R9 ;  /* 0x0000000108007824 */ /* 0x000fe200078e0209 */
[----:B------:R-:W-:Y:S02]  /*1db0*/  @!P6 LEA R6, P0, R7, R236, 0x1 ;  /* 0x000000ec0706e211 */ /* 0x000fe400078008ff */
[----:B------:R-:W-:-:S02]  /*1dc0*/  IADD3 R2, PT, PT, R148, R2, R10 ;  /* 0x0000000294027210 */ /* 0x000fc40007ffe00a */
[----:B------:R-:W-:Y:S01]  /*1dd0*/  @!P6 LEA.HI.X R7, R7, R235, R3, 0x1, P0 ;  /* 0x000000eb0707e211 */ /* 0x000fe200000f0c03 */
[----:B------:R-:W-:Y:S01]  /*1de0*/  @!PT LDS RZ, [RZ] ;  /* 0x00000000fffff984 */ /* 0x000fe20000000800 */
[----:B------:R-:W-:Y:S01]  /*1df0*/  @!PT LDS RZ, [RZ] ;  /* 0x00000000fffff984 */ /* 0x000fe20000000800 */
[----:B------:R-:W-:Y:S01]  /*1e00*/  @!PT LDS RZ, [RZ] ;  /* 0x00000000fffff984 */ /* 0x000fe20000000800 */
[----:B------:R-:W-:Y:S01]  /*1e10*/  @!P3 LDGSTS.E.BYPASS.LTC128B.128 [R220+0x9000], desc[UR16][R4.64] ;  /* 0x0900000004dcbfae */ /* 0x000fe2000b981a10 */
[----:B------:R-:W-:Y:S01]  /*1e20*/  LEA R218, R2, UR4, 0x1 ;  /* 0x0000000402da7c11 */ /* 0x000fe2000f8e08ff */
[----:B------:R-:W-:Y:S01]  /*1e30*/  IMAD.SHL.U32 R2, R34, 0x2, RZ ;  /* 0x0000000222027824 */ /* 0x000fe200078e00ff */
[----:B------:R-:W-:Y:S01]  /*1e40*/  LEA R216, R0, UR4, 0x1 ;  /* 0x0000000400d87c11 */ /* 0x000fe2000f8e08ff */
[----:B------:R-:W-:Y:S01]  /*1e50*/  @!P3 LDGSTS.E.BYPASS.LTC128B.128 [R220+0xa000], desc[UR16][R4.64+0x40] ;  /* 0x0a00004004dcbfae */ /* 0x000fe2000b981a10 */
[----:B------:R-:W-:Y:S02]  /*1e60*/  IMAD.MOV.U32 R0, RZ, RZ, 0x20 ;  /* 0x00000020ff007424 */ /* 0x000fe400078e00ff */
[----:B------:R-:W-:Y:S01]  /*1e70*/  LOP3.LUT R2, R2, 0x6, RZ, 0xc0, !PT ;  /* 0x0000000602027812 */ /* 0x000fe200078ec0ff */
[----:B------:R-:W-:Y:S04]  /*1e80*/  @!P3 LDGSTS.E.BYPASS.LTC128B.128 [R220+0xb000], desc[UR16][R4.64+0x80] ;  /* 0x0b00008004dcbfae */ /* 0x000fe8000b981a10 */
[----:B------:R-:W-:Y:S01]  /*1e90*/  @P3 STS.128 [R220+0x9000], RZ ;  /* 0x009000ffdc003388 */ /* 0x000fe20000000c00 */
[----:B------:R-:W-:-:S03]  /*1ea0*/  IMAD R2, R33, 0x40, R2 ;  /* 0x0000004021027824 */ /* 0x000fc600078e0202 */
[----:B------:R-:W-:Y:S01]  /*1eb0*/  @P3 STS.128 [R220+0xa000], RZ ;  /* 0x00a000ffdc003388 */ /* 0x000fe20000000c00 */
[C---:B------:R-:W-:Y:S01]  /*1ec0*/  VIADD R3, R2.reuse, 0x1 ;  /* 0x0000000102037836 */ /* 0x040fe20000000000 */
[CC--:B------:R-:W-:Y:S02]  /*1ed0*/  ISETP.GE.AND P4, PT, R2.reuse, R32.reuse, PT ;  /* 0x000000200200720c */ /* 0x0c0fe40003f86270 */
[----:B------:R-:W-:Y:S02]  /*1ee0*/  @P3 STS.128 [R220+0xb000], RZ ;  /* 0x00b000ffdc003388 */ /* 0x000fe40000000c00 */
[-C--:B------:R-:W-:Y:S01]  /*1ef0*/  ISETP.GE.AND P3, PT, R3, R32.reuse, PT ;  /* 0x000000200300720c */ /* 0x080fe20003f66270 */
[C---:B------:R-:W-:Y:S01]  /*1f00*/  VIADD R3, R2.reuse, 0x8 ;  /* 0x0000000802037836 */ /* 0x040fe20000000000 */
[----:B------:R-:W-:Y:S04]  /*1f10*/  @P6 STS.128 [R220+0x9800], RZ ;  /* 0x009800ffdc006388 */ /* 0x000fe80000000c00 */
[----:B------:R-:W-:Y:S01]  /*1f20*/  @P6 STS.128 [R220+0xa800], RZ ;  /* 0x00a800ffdc006388 */ /* 0x000fe20000000c00 */
[----:B------:R-:W-:Y:S01]  /*1f30*/  ISETP.GE.AND P2, PT, R3, R32, PT ;  /* 0x000000200300720c */ /* 0x000fe20003f46270 */
[----:B------:R-:W-:-:S02]  /*1f40*/  VIADD R3, R2, 0x11 ;  /* 0x0000001102037836 */ /* 0x000fc40000000000 */
[----:B------:R-:W-:Y:S03]  /*1f50*/  @P6 STS.128 [R220+0xb800], RZ ;  /* 0x00b800ffdc006388 */ /* 0x000fe60000000c00 */
[----:B------:R-:W-:Y:S01]  /*1f60*/  ISETP.GE.AND P5, PT, R3, R32, PT ;  /* 0x000000200300720c */ /* 0x000fe20003fa6270 */
[----:B------:R-:W-:Y:S01]  /*1f70*/  @!PT LDS RZ, [RZ] ;  /* 0x00000000fffff984 */ /* 0x000fe20000000800 */
[----:B------:R-:W-:Y:S01]  /*1f80*/  @!PT LDS RZ, [RZ] ;  /* 0x00000000fffff984 */ /* 0x000fe20000000800 */
[----:B------:R-:W-:Y:S01]  /*1f90*/  @!PT LDS RZ, [RZ] ;  /* 0x00000000fffff984 */ /* 0x000fe20000000800 */
[----:B------:R-:W-:Y:S01]  /*1fa0*/  @!P6 LDGSTS.E.BYPASS.LTC128B.128 [R220+0x9800], desc[UR16][R6.64] ;  /* 0x0980000006dcefae */ /* 0x000fe2000b981a10 */
[----:B------:R-:W-:-:S03]  /*1fb0*/  VIADD R3, R2, 0x18 ;  /* 0x0000001802037836 */ /* 0x000fc60000000000 */
[----:B------:R-:W-:Y:S04]  /*1fc0*/  @!P6 LDGSTS.E.BYPASS.LTC128B.128 [R220+0xa800], desc[UR16][R6.64+0x40] ;  /* 0x0a80004006dcefae */ /* 0x000fe8000b981a10 */
[----:B------:R1:W-:Y:S01]  /*1fd0*/  @!P6 LDGSTS.E.BYPASS.LTC128B.128 [R220+0xb800], desc[UR16][R6.64+0x80] ;  /* 0x0b80008006dcefae */ /* 0x0003e2000b981a10 */
[----:B------:R-:W-:-:S03]  /*1fe0*/  LOP3.LUT P6, RZ, R34, 0x4, RZ, 0xc0, !PT ;  /* 0x0000000422ff7812 */ /* 0x000fc600078cc0ff */
[----:B------:R-:W-:Y:S01]  /*1ff0*/  LDSM.16.M88.4 R12, [R218] ;  /* 0x00000000da0c783b */ /* 0x000fe20000000200 */
[----:B------:R-:W-:-:S03]  /*2000*/  SEL R0, R0, 0xffffffe0, !P6 ;  /* 0xffffffe000007807 */ /* 0x000fc60007000000 */
[----:B------:R-:W2:Y:S02]  /*2010*/  LDSM.16.M88.4 R36, [R216+0x6000] ;  /* 0x00600000d824783b */ /* 0x000ea40000000200 */
[--C-:B------:R-:W-:Y:S02]  /*2020*/  IMAD.IADD R217, R216, 0x1, R0.reuse ;  /* 0x00000001d8d97824 */ /* 0x100fe400078e0200 */
[----:B------:R-:W3:Y:S01]  /*2030*/  LDSM.16.M88.4 R8, [R218+0x1000] ;  /* 0x00100000da08783b */ /* 0x000ee20000000200 */
[----:B------:R-:W-:-:S03]  /*2040*/  IMAD.IADD R219, R218, 0x1, R0 ;  /* 0x00000001dadb7824 */ /* 0x000fc600078e0200 */
[----:B------:R-:W4:Y:S04]  /*2050*/  LDSM.16.M88.4 R28, [R216+0x6400] ;  /* 0x00640000d81c783b */ /* 0x000f280000000200 */
[----:B------:R-:W5:Y:S04]  /*2060*/  LDSM.16.M88.4 R24, [R216+0x6800] ;  /* 0x00680000d818783b */ /* 0x000f680000000200 */
[----:B------:R-:W5:Y:S04]  /*2070*/  LDSM.16.M88.4 R16, [R216+0x6c00] ;  /* 0x006c0000d810783b */ /* 0x000f680000000200 */
[----:B------:R-:W-:Y:S04]  /*2080*/  LDSM.16.M88.4 R52, [R217+0x6000] ;  /* 0x00600000d934783b */ /* 0x000fe80000000200 */
[----:B-1----:R-:W1:Y:S04]  /*2090*/  LDSM.16.M88.4 R4, [R219+0x1000] ;  /* 0x00100000db04783b */ /* 0x002e680000000200 */
[----:B------:R-:W-:Y:S04]  /*20a0*/  LDSM.16.M88.4 R48, [R217+0x6400] ;  /* 0x00640000d930783b */ /* 0x000fe80000000200 */
[----:B------:R-:W1:Y:S04]  /*20b0*/  LDSM.16.M88.4 R64, [R217+0x6800] ;  /* 0x00680000d940783b */ /* 0x000e680000000200 */
[----:B------:R-:W1:Y:S04]  /*20c0*/  LDSM.16.M88.4 R20, [R219] ;  /* 0x00000000db14783b */ /* 0x000e680000000200 */
[----:B------:R-:W1:Y:S01]  /*20d0*/  LDSM.16.M88.4 R72, [R217+0x6c00] ;  /* 0x006c0000d948783b */ /* 0x000e620000000200 */
[-C--:B--2---:R-:W-:Y:S03]  /*20e0*/  HMMA.16816.F32.BF16 R84, R12, R36.reuse, RZ ;  /* 0x000000240c54723c */ /* 0x084fe600000418ff */
[----:B------:R-:W0:Y:S05]  /*20f0*/  LDGDEPBAR ;  /* 0x00000000000079af */ /* 0x000e2a0000000000 */
[C---:B---3--:R-:W-:Y:S08]  /*2100*/  HMMA.16816.F32.BF16 R80, R8.reuse, R36, RZ ;  /* 0x000000240850723c */ /* 0x048ff000000418ff */
[-C--:B------:R-:W-:Y:S08]  /*2110*/  HMMA.16816.F32.BF16 R76, R8, R38.reuse, RZ ;  /* 0x00000026084c723c */ /* 0x080ff000000418ff */
[----:B------:R-:W-:Y:S08]  /*2120*/  HMMA.16816.F32.BF16 R96, R12, R38, RZ ;  /* 0x000000260c60723c */ /* 0x000ff000000418ff */
[C---:B----4-:R-:W-:Y:S08]  /*2130*/  HMMA.16816.F32.BF16 R68, R8.reuse, R28, RZ ;  /* 0x0000001c0844723c */ /* 0x050ff000000418ff */
[C---:B-----5:R-:W-:Y:S08]  /*2140*/  HMMA.16816.F32.BF16 R56, R8.reuse, R24, RZ ;  /* 0x000000180838723c */ /* 0x060ff000000418ff */
[C---:B------:R-:W-:Y:S08]  /*2150*/  HMMA.16816.F32.BF16 R40, R8.reuse, R16, RZ ;  /* 0x000000100828723c */ /* 0x040ff000000418ff */
[C---:B------:R-:W-:Y:S08]  /*2160*/  HMMA.16816.F32.BF16 R60, R8.reuse, R30, RZ ;  /* 0x0000001e083c723c */ /* 0x040ff000000418ff */
[C---:B------:R-:W-:Y:S08]  /*2170*/  HMMA.16816.F32.BF16 R44, R8.reuse, R26, RZ ;  /* 0x0000001a082c723c */ /* 0x040ff000000418ff */
[----:B------:R-:W-:Y:S08]  /*2180*/  HMMA.16816.F32.BF16 R36, R8, R18, RZ ;  /* 0x000000120824723c */ /* 0x000ff000000418ff */
[C---:B------:R-:W-:Y:S08]  /*2190*/  HMMA.16816.F32.BF16 R8, R12.reuse, R28, RZ ;  /* 0x0000001c0c08723c */ /* 0x040ff000000418ff */
[----:B------:R-:W-:Y:S01]  /*21a0*/  HMMA.16816.F32.BF16 R92, R12, R30, RZ ;  /* 0x0000001e0c5c723c */ /* 0x000fe200000418ff */
[----:B------:R-:W-:Y:S07]  /*21b0*/  LDSM.16.M88.4 R28, [R216+0x7c00] ;  /* 0x007c0000d81c783b */ /* 0x000fee0000000200 */
[C---:B-1----:R-:W-:Y:S08]  /*21c0*/  HMMA.16816.F32.BF16 R100, R4.reuse, R52, R80 ;  /* 0x000000340464723c */ /* 0x042ff00000041850 */
[----:B------:R-:W-:Y:S08]  /*21d0*/  HMMA.16816.F32.BF16 R128, R4, R64, R56 ;  /* 0x000000400480723c */ /* 0x000ff00000041838 */
[----:B------:R-:W-:Y:S01]  /*21e0*/  HMMA.16816.F32.BF16 R112, R20, R48, R8 ;  /* 0x000000301470723c */ /* 0x000fe20000041808 */
[----:B------:R-:W1:Y:S07]  /*21f0*/  LDSM.16.M88.4 R8, [R218+0x3000] ;  /* 0x00300000da08783b */ /* 0x000e6e0000000200 */
[C---:B------:R-:W-:Y:S08]  /*2200*/  HMMA.16816.F32.BF16 R88, R12.reuse, R24, RZ ;  /* 0x000000180c58723c */ /* 0x040ff000000418ff */
[----:B------:R-:W-:Y:S08]  /*2210*/  HMMA.16816.F32.BF16 R144, R12, R26, RZ ;  /* 0x0000001a0c90723c */ /* 0x000ff000000418ff */
[C---:B------:R-:W-:Y:S01]  /*2220*/  HMMA.16816.F32.BF16 R80, R4.reuse, R72, R40 ;  /* 0x000000480450723c */ /* 0x040fe20000041828 */
[----:B------:R-:W-:Y:S07]  /*2230*/  LDSM.16.M88.4 R40, [R216+0x7400] ;  /* 0x00740000d828783b */ /* 0x000fee0000000200 */
[C---:B------:R-:W-:Y:S01]  /*2240*/  HMMA.16816.F32.BF16 R124, R4.reuse, R66, R44 ;  /* 0x00000042047c723c */ /* 0x040fe2000004182c */
[----:B------:R-:W2:Y:S07]  /*2250*/  LDSM.16.M88.4 R44, [R216+0x7000] ;  /* 0x00700000d82c783b */ /* 0x000eae0000000200 */
[----:B------:R-:W-:Y:S01]  /*2260*/  HMMA.16816.F32.BF16 R56, R4, R74, R36 ;  /* 0x0000004a0438723c */ /* 0x000fe20000041824 */
[----:B------:R-:W3:Y:S07]  /*2270*/  LDSM.16.M88.4 R36, [R216+0x7800] ;  /* 0x00780000d824783b */ /* 0x000eee0000000200 */
[C---:B------:R-:W-:Y:S08]  /*2280*/  HMMA.16816.F32.BF16 R24, R12.reuse, R16, RZ ;  /* 0x000000100c18723c */ /* 0x040ff000000418ff */
[----:B------:R-:W-:Y:S01]  /*2290*/  HMMA.16816.F32.BF16 R104, R12, R18, RZ ;  /* 0x000000120c68723c */ /* 0x000fe200000418ff */
[----:B------:R-:W4:Y:S04]  /*22a0*/  LDSM.16.M88.4 R12, [R218+0x2000] ;  /* 0x00200000da0c783b */ /* 0x000f280000000200 */
[----:B------:R-:W-:Y:S03]  /*22b0*/  LDSM.16.M88.4 R16, [R219+0x2000] ;  /* 0x00200000db10783b */ /* 0x000fe60000000200 */
[C---:B------:R-:W-:Y:S08]  /*22c0*/  HMMA.16816.F32.BF16 R136, R4.reuse, R48, R68 ;  /* 0x000000300488723c */ /* 0x040ff00000041844 */
[C---:B------:R-:W-:Y:S01]  /*22d0*/  HMMA.16816.F32.BF16 R140, R4.reuse, R54, R76 ;  /* 0x00000036048c723c */ /* 0x040fe2000004184c */
[----:B------:R-:W-:Y:S07]  /*22e0*/  LDSM.16.M88.4 R76, [R217+0x7c00] ;  /* 0x007c0000d94c783b */ /* 0x000fee0000000200 */
[----:B------:R-:W-:Y:S01]  /*22f0*/  HMMA.16816.F32.BF16 R132, R4, R50, R60 ;  /* 0x000000320484723c */ /* 0x000fe2000004183c */
[----:B------:R-:W-:Y:S07]  /*2300*/  LDSM.16.M88.4 R4, [R219+0x3000] ;  /* 0x00300000db04783b */ /* 0x000fee0000000200 */
[C---:B------:R-:W-:Y:S01]  /*2310*/  HMMA.16816.F32.BF16 R120, R20.reuse, R72, R24 ;  /* 0x000000481478723c */ /* 0x040fe20000041818 */
[----:B------:R-:W5:Y:S07]  /*2320*/  LDSM.16.M88.4 R24, [R217+0x7000] ;  /* 0x00700000d918783b */ /* 0x000f6e0000000200 */
[C---:B------:R-:W-:Y:S01]  /*2330*/  HMMA.16816.F32.BF16 R68, R20.reuse, R50, R92 ;  /* 0x000000321444723c */ /* 0x040fe2000004185c */
[----:B------:R-:W5:Y:S07]  /*2340*/  LDSM.16.M88.4 R48, [R217+0x7400] ;  /* 0x00740000d930783b */ /* 0x000f6e0000000200 */
[C---:B------:R-:W-:Y:S08]  /*2350*/  HMMA.16816.F32.BF16 R108, R20.reuse, R52, R84 ;  /* 0x00000034146c723c */ /* 0x040ff00000041854 */
[C---:B------:R-:W-:Y:S01]  /*2360*/  HMMA.16816.F32.BF16 R60, R20.reuse, R54, R96 ;  /* 0x00000036143c723c */ /* 0x040fe20000041860 */
[----:B------:R-:W5:Y:S07]  /*2370*/  LDSM.16.M88.4 R52, [R217+0x7800] ;  /* 0x00780000d934783b */ /* 0x000f6e0000000200 */
[C---:B------:R-:W-:Y:S08]  /*2380*/  HMMA.16816.F32.BF16 R104, R20.reuse, R74, R104 ;  /* 0x0000004a1468723c */ /* 0x040ff00000041868 */
[----:B------:R-:W-:Y:S08]  /*2390*/  HMMA.16816.F32.BF16 R116, R20, R64, R88 ;  /* 0x000000401474723c */ /* 0x000ff00000041858 */
[----:B-1----:R-:W-:Y:S08]  /*23a0*/  HMMA.16816.F32.BF16 R72, R8, R28, R80 ;  /* 0x0000001c0848723c */ /* 0x002ff00000041850 */
[----:B------:R-:W-:Y:S08]  /*23b0*/  HMMA.16816.F32.BF16 R64, R20, R66, R144 ;  /* 0x000000421440723c */ /* 0x000ff00000041890 */
[C---:B--2---:R-:W-:Y:S08]  /*23c0*/  HMMA.16816.F32.BF16 R100, R8.reuse, R44, R100 ;  /* 0x0000002c0864723c */ /* 0x044ff00000041864 */
[C---:B------:R-:W-:Y:S08]  /*23d0*/  HMMA.16816.F32.BF16 R92, R8.reuse, R40, R136 ;  /* 0x00000028085c723c */ /* 0x040ff00000041888 */
[C---:B---3--:R-:W-:Y:S08]  /*23e0*/  HMMA.16816.F32.BF16 R84, R8.reuse, R36, R128 ;  /* 0x000000240854723c */ /* 0x048ff00000041880 */
[C---:B------:R-:W-:Y:S08]  /*23f0*/  HMMA.16816.F32.BF16 R96, R8.reuse, R46, R140 ;  /* 0x0000002e0860723c */ /* 0x040ff0000004188c */
[C---:B------:R-:W-:Y:S08]  /*2400*/  HMMA.16816.F32.BF16 R88, R8.reuse, R42, R132 ;  /* 0x0000002a0858723c */ /* 0x040ff00000041884 */
[C---:B------:R-:W-:Y:S08]  /*2410*/  HMMA.16816.F32.BF16 R80, R8.reuse, R38, R124 ;  /* 0x000000260850723c */ /* 0x040ff0000004187c */
[----:B------:R-:W-:Y:S08]  /*2420*/  HMMA.16816.F32.BF16 R56, R8, R30, R56 ;  /* 0x0000001e0838723c */ /* 0x000ff00000041838 */
[C---:B----4-:R-:W-:Y:S08]  /*2430*/  HMMA.16816.F32.BF16 R20, R12.reuse, R44, R108 ;  /* 0x0000002c0c14723c */ /* 0x050ff0000004186c */
[C---:B------:R-:W-:Y:S08]  /*2440*/  HMMA.16816.F32.BF16 R8, R12.reuse, R40, R112 ;  /* 0x000000280c08723c */ /* 0x040ff00000041870 */
[C---:B------:R-:W-:Y:S08]  /*2450*/  HMMA.16816.F32.BF16 R44, R12.reuse, R46, R60 ;  /* 0x0000002e0c2c723c */ /* 0x040ff0000004183c */
[C---:B------:R-:W-:Y:S08]  /*2460*/  HMMA.16816.F32.BF16 R40, R12.reuse, R42, R68 ;  /* 0x0000002a0c28723c */ /* 0x040ff00000041844 */
[C---:B------:R-:W-:Y:S08]  /*2470*/  HMMA.16816.F32.BF16 R60, R12.reuse, R36, R116 ;  /* 0x000000240c3c723c */ /* 0x040ff00000041874 */
[C---:B------:R-:W-:Y:S01]  /*2480*/  HMMA.16816.F32.BF16 R64, R12.reuse, R38, R64 ;  /* 0x000000260c40723c */ /* 0x040fe20000041840 */
[----:B------:R-:W-:Y:S07]  /*2490*/  LDSM.16.M88.4 R36, [R216+0x8000] ;  /* 0x00800000d824783b */ /* 0x000fee0000000200 */
[C---:B------:R-:W-:Y:S08]  /*24a0*/  HMMA.16816.F32.BF16 R68, R12.reuse, R28, R120 ;  /* 0x0000001c0c44723c */ /* 0x040ff00000041878 */
[----:B------:R-:W-:Y:S01]  /*24b0*/  HMMA.16816.F32.BF16 R104, R12, R30, R104 ;  /* 0x0000001e0c68723c */ /* 0x000fe20000041868 */
[----:B------:R-:W-:Y:S04]  /*24c0*/  LDSM.16.M88.4 R28, [R216+0x8400] ;  /* 0x00840000d81c783b */ /* 0x000fe80000000200 */
[----:B------:R-:W-:Y:S03]  /*24d0*/  LDSM.16.M88.4 R12, [R218+0x4000] ;  /* 0x00400000da0c783b */ /* 0x000fe60000000200 */
[----:B-----5:R-:W-:Y:S08]  /*24e0*/  HMMA.16816.F32.BF16 R124, R4, R26, R96 ;  /* 0x0000001a047c723c */ /* 0x020ff00000041860 */
[----:B------:R-:W-:Y:S01]  /*24f0*/  HMMA.16816.F32.BF16 R108, R16, R48, R8 ;  /* 0x00000030106c723c */ /* 0x000fe20000041808 */
[----:B------:R-:W1:Y:S07]  /*2500*/  LDSM.16.M88.4 R8, [R218+0x5000] ;  /* 0x00500000da08783b */ /* 0x000e6e0000000200 */
[-C--:B------:R-:W-:Y:S08]  /*2510*/  HMMA.16816.F32.BF16 R128, R4, R24.reuse, R100 ;  /* 0x000000180480723c */ /* 0x080ff00000041864 */
[C---:B------:R-:W-:Y:S01]  /*2520*/  HMMA.16816.F32.BF16 R116, R16.reuse, R24, R20 ;  /* 0x000000181074723c */ /* 0x040fe20000041814 */
[----:B------:R-:W-:Y:S07]  /*2530*/  LDSM.16.M88.4 R20, [R216+0x8c00] ;  /* 0x008c0000d814783b */ /* 0x000fee0000000200 */
[----:B------:R-:W-:Y:S01]  /*2540*/  HMMA.16816.F32.BF16 R96, R16, R26, R44 ;  /* 0x0000001a1060723c */ /* 0x000fe2000004182c */
[----:B------:R-:W2:Y:S04]  /*2550*/  LDSM.16.M88.4 R24, [R216+0x8800] ;  /* 0x00880000d818783b */ /* 0x000ea80000000200 */
[----:B------:R-:W-:Y:S03]  /*2560*/  LDSM.16.M88.4 R44, [R217+0x8400] ;  /* 0x00840000d92c783b */ /* 0x000fe60000000200 */
[C---:B------:R-:W-:Y:S08]  /*2570*/  HMMA.16816.F32.BF16 R120, R4.reuse, R48, R92 ;  /* 0x000000300478723c */ /* 0x040ff0000004185c */
[C---:B------:R-:W-:Y:S08]  /*2580*/  HMMA.16816.F32.BF16 R100, R4.reuse, R50, R88 ;  /* 0x000000320464723c */ /* 0x040ff00000041858 */
[C---:B------:R-:W-:Y:S08]  /*2590*/  HMMA.16816.F32.BF16 R132, R4.reuse, R76, R72 ;  /* 0x0000004c0484723c */ /* 0x040ff00000041848 */
[C---:B------:R-:W-:Y:S01]  /*25a0*/  HMMA.16816.F32.BF16 R92, R4.reuse, R52, R84 ;  /* 0x00000034045c723c */ /* 0x040fe20000041854 */
[----:B------:R-:W-:Y:S07]  /*25b0*/  LDSM.16.M88.4 R84, [R217+0x8c00] ;  /* 0x008c0000d954783b */ /* 0x000fee0000000200 */
[C---:B------:R-:W-:Y:S08]  /*25c0*/  HMMA.16816.F32.BF16 R136, R4.reuse, R54, R80 ;  /* 0x000000360488723c */ /* 0x040ff00000041850 */
[----:B------:R-:W-:Y:S01]  /*25d0*/  HMMA.16816.F32.BF16 R72, R4, R78, R56 ;  /* 0x0000004e0448723c */ /* 0x000fe20000041838 */
[----:B------:R-:W-:Y:S07]  /*25e0*/  LDSM.16.M88.4 R4, [R219+0x5000] ;  /* 0x00500000db04783b */ /* 0x000fee0000000200 */
[C---:B------:R-:W-:Y:S01]  /*25f0*/  HMMA.16816.F32.BF16 R112, R16.reuse, R50, R40 ;  /* 0x000000321070723c */ /* 0x040fe20000041828 */
[----:B------:R-:W3:Y:S07]  /*2600*/  LDSM.16.M88.4 R40, [R217+0x8000] ;  /* 0x00800000d928783b */ /* 0x000eee0000000200 */
[C---:B------:R-:W-:Y:S08]  /*2610*/  HMMA.16816.F32.BF16 R88, R16.reuse, R52, R60 ;  /* 0x000000341058723c */ /* 0x040ff0000004183c */
[C---:B------:R-:W-:Y:S08]  /*2620*/  HMMA.16816.F32.BF16 R64, R16.reuse, R54, R64 ;  /* 0x000000361040723c */ /* 0x040ff00000041840 */
[C---:B------:R-:W-:Y:S01]  /*2630*/  HMMA.16816.F32.BF16 R60, R16.reuse, R76, R68 ;  /* 0x0000004c103c723c */ /* 0x040fe20000041844 */
[----:B------:R-:W4:Y:S07]  /*2640*/  LDSM.16.M88.4 R68, [R217+0x8800] ;  /* 0x00880000d944783b */ /* 0x000f2e0000000200 */
[----:B------:R-:W-:Y:S01]  /*2650*/  HMMA.16816.F32.BF16 R52, R16, R78, R104 ;  /* 0x0000004e1034723c */ /* 0x000fe20000041868 */
[----:B------:R-:W5:Y:S01]  /*2660*/  LDSM.16.M88.4 R16, [R219+0x4000] ;  /* 0x00400000db10783b */ /* 0x000f620000000200 */
[----:B------:R-:W-:-:S06]  /*2670*/  DEPBAR.LE SB0, 0x0 ;  /* 0x000080000000791a */ /* 0x000fcc0000000000 */
[C---:B-1----:R-:W-:Y:S08]  /*2680*/  HMMA.16816.F32.BF16 R48, R8.reuse, R36, R128 ;  /* 0x000000240830723c */ /* 0x042ff00000041880 */
[C---:B------:R-:W-:Y:S08]  /*2690*/  HMMA.16816.F32.BF16 R80, R8.reuse, R30, R100 ;  /* 0x0000001e0850723c */ /* 0x040ff00000041864 */
[C---:B------:R-:W-:Y:S08]  /*26a0*/  HMMA.16816.F32.BF16 R56, R8.reuse, R38, R124 ;  /* 0x000000260838723c */ /* 0x040ff0000004187c */
[C---:B------:R-:W-:Y:S08]  /*26b0*/  HMMA.16816.F32.BF16 R76, R8.reuse, R28, R120 ;  /* 0x0000001c084c723c */ /* 0x040ff00000041878 */
[C---:B--2---:R-:W-:Y:S08]  /*26c0*/  HMMA.16816.F32.BF16 R92, R8.reuse, R24, R92 ;  /* 0x00000018085c723c */ /* 0x044ff0000004185c */
[C---:B------:R-:W-:Y:S08]  /*26d0*/  HMMA.16816.F32.BF16 R104, R8.reuse, R26, R136 ;  /* 0x0000001a0868723c */ /* 0x040ff00000041888 */
[C---:B------:R-:W-:Y:S08]  /*26e0*/  HMMA.16816.F32.BF16 R100, R8.reuse, R20, R132 ;  /* 0x000000140864723c */ /* 0x040ff00000041884 */
[----:B------:R-:W-:Y:S08]  /*26f0*/  HMMA.16816.F32.BF16 R72, R8, R22, R72 ;  /* 0x000000160848723c */ /* 0x000ff00000041848 */
[C---:B------:R-:W-:Y:S08]  /*2700*/  HMMA.16816.F32.BF16 R8, R12.reuse, R36, R116 ;  /* 0x000000240c08723c */ /* 0x040ff00000041874 */
[C---:B------:R-:W-:Y:S08]  /*2710*/  HMMA.16816.F32.BF16 R96, R12.reuse, R38, R96 ;  /* 0x000000260c60723c */ /* 0x040ff00000041860 */
[C---:B------:R-:W-:Y:S08]  /*2720*/  HMMA.16816.F32.BF16 R88, R12.reuse, R24, R88 ;  /* 0x000000180c58723c */ /* 0x040ff00000041858 */
[C---:B------:R-:W-:Y:S08]  /*2730*/  HMMA.16816.F32.BF16 R64, R12.reuse, R26, R64 ;  /* 0x0000001a0c40723c */ /* 0x040ff00000041840 */
[C---:B------:R-:W-:Y:S08]  /*2740*/  HMMA.16816.F32.BF16 R120, R12.reuse, R20, R60 ;  /* 0x000000140c78723c */ /* 0x040ff0000004183c */
[C---:B------:R-:W-:Y:S08]  /*2750*/  HMMA.16816.F32.BF16 R108, R12.reuse, R28, R108 ;  /* 0x0000001c0c6c723c */ /* 0x040ff0000004186c */
[C---:B------:R-:W-:Y:S08]  /*2760*/  HMMA.16816.F32.BF16 R112, R12.reuse, R30, R112 ;  /* 0x0000001e0c70723c */ /* 0x040ff00000041870 */
[----:B------:R-:W-:Y:S08]  /*2770*/  HMMA.16816.F32.BF16 R60, R12, R22, R52 ;  /* 0x000000160c3c723c */ /* 0x000ff00000041834 */
[C---:B---3--:R-:W-:Y:S08]  /*2780*/  HMMA.16816.F32.BF16 R24, R4.reuse, R40, R48 ;  /* 0x000000280418723c */ /* 0x048ff00000041830 */
[C---:B------:R-:W-:Y:S08]  /*2790*/  HMMA.16816.F32.BF16 R28, R4.reuse, R42, R56 ;  /* 0x0000002a041c723c */ /* 0x040ff00000041838 */
[----:B------:R-:W-:Y:S03]  /*27a0*/  HMMA.16816.F32.BF16 R36, R4, R44, R76 ;  /* 0x0000002c0424723c */ /* 0x000fe6000004184c */
[----:B------:R-:W-:-:S02]  /*27b0*/  FSEL R35, R26, -INF , !P4 ;  /* 0xff8000001a237808 */ /* 0x000fc40006000000 */
[----:B------:R-:W-:Y:S02]  /*27c0*/  FSEL R33, R24, -INF , !P4 ;  /* 0xff80000018217808 */ /* 0x000fe40006000000 */
[----:B------:R-:W-:Y:S01]  /*27d0*/  FSEL R34, R27, -INF , !P3 ;  /* 0xff8000001b227808 */ /* 0x000fe20005800000 */
[----:B------:R-:W-:Y:S01]  /*27e0*/  HMMA.16816.F32.BF16 R48, R4, R46, R80 ;  /* 0x0000002e0430723c */ /* 0x000fe20000041850 */
[----:B------:R-:W-:Y:S02]  /*27f0*/  FSEL R27, R25, -INF , !P3 ;  /* 0xff800000191b7808 */ /* 0x000fe40005800000 */
[----:B------:R-:W-:Y:S02]  /*2800*/  FSEL R30, R30, -INF , !P2 ;  /* 0xff8000001e1e7808 */ /* 0x000fe40005000000 */
[----:B------:R-:W-:-:S03]  /*2810*/  FSEL R25, R28, -INF , !P2 ;  /* 0xff8000001c197808 */ /* 0x000fc60005000000 */
[----:B----4-:R-:W-:Y:S03]  /*2820*/  HMMA.16816.F32.BF16 R52, R4, R68, R92 ;  /* 0x000000440434723c */ /* 0x010fe6000004185c */
[----:B------:R-:W-:Y:S02]  /*2830*/  FSEL R116, R39, -INF , !P5 ;  /* 0xff80000027747808 */ /* 0x000fe40006800000 */
[----:B------:R-:W-:-:S03]  /*2840*/  FSEL R39, R37, -INF , !P5 ;  /* 0xff80000025277808 */ /* 0x000fc60006800000 */
[C---:B------:R-:W-:Y:S08]  /*2850*/  HMMA.16816.F32.BF16 R104, R4.reuse, R70, R104 ;  /* 0x000000460468723c */ /* 0x040ff00000041868 */
[C---:B------:R-:W-:Y:S08]  /*2860*/  HMMA.16816.F32.BF16 R100, R4.reuse, R84, R100 ;  /* 0x000000540464723c */ /* 0x040ff00000041864 */
[----:B------:R-:W-:Y:S08]  /*2870*/  HMMA.16816.F32.BF16 R72, R4, R86, R72 ;  /* 0x000000560448723c */ /* 0x000ff00000041848 */
[----:B-----5:R-:W-:Y:S01]  /*2880*/  HMMA.16816.F32.BF16 R4, R16, R40, R8 ;  /* 0x000000281004723c */ /* 0x020fe20000041808 */
[----:B------:R-:W-:-:S02]  /*2890*/  VIADD R9, R2, 0x9 ;  /* 0x0000000902097836 */ /* 0x000fc40000000000 */
[----:B------:R-:W-:-:S03]  /*28a0*/  VIADD R8, R2, 0x10 ;  /* 0x0000001002087836 */ /* 0x000fc60000000000 */
[-C--:B------:R-:W-:Y:S02]  /*28b0*/  ISETP.GE.AND P1, PT, R9, R32.reuse, PT ;  /* 0x000000200900720c */ /* 0x080fe40003f26270 */
[C---:B------:R-:W-:Y:S01]  /*28c0*/  HMMA.16816.F32.BF16 R12, R16.reuse, R42, R96 ;  /* 0x0000002a100c723c */ /* 0x040fe20000041860 */
[----:B------:R-:W-:Y:S02]  /*28d0*/  ISETP.GE.AND P0, PT, R8, R32, PT ;  /* 0x000000200800720c */ /* 0x000fe40003f06270 */
[----:B------:R-:W-:Y:S02]  /*28e0*/  FSEL R31, R31, -INF , !P1 ;  /* 0xff8000001f1f7808 */ /* 0x000fe40004800000 */
[----:B------:R-:W-:Y:S02]  /*28f0*/  FSEL R24, R29, -INF , !P1 ;  /* 0xff8000001d187808 */ /* 0x000fe40004800000 */
[----:B------:R-:W-:Y:S01]  /*2900*/  FSEL R119, R38, -INF , !P0 ;  /* 0xff80000026777808 */ /* 0x000fe20004000000 */
[----:B------:R-:W-:Y:S03]  /*2910*/  HMMA.16816.F32.BF16 R20, R16, R44, R108 ;  /* 0x0000002c1014723c */ /* 0x000fe6000004186c */
[----:B------:R-:W-:-:S02]  /*2920*/  FSEL R57, R6, -INF , !P4 ;  /* 0xff80000006397808 */ /* 0x000fc40006000000 */
[----:B------:R-:W-:Y:S02]  /*2930*/  FSEL R26, R4, -INF , !P4 ;  /* 0xff800000041a7808 */ /* 0x000fe40006000000 */
[-C--:B------:R-:W-:Y:S01]  /*2940*/  ISETP.GE.AND P4, PT, R3, R32.reuse, PT ;  /* 0x000000200300720c */ /* 0x080fe20003f86270 */
[C---:B------:R-:W-:Y:S01]  /*2950*/  VIADD R3, R2.reuse, 0x19 ;  /* 0x0000001902037836 */ /* 0x040fe20000000000 */
[----:B------:R-:W-:Y:S01]  /*2960*/  FSEL R56, R7, -INF , !P3 ;  /* 0xff80000007387808 */ /* 0x000fe20005800000 */
[----:B------:R-:W-:Y:S01]  /*2970*/  HMMA.16816.F32.BF16 R8, R16, R46, R112 ;  /* 0x0000002e1008723c */ /* 0x000fe20000041870 */
[----:B------:R-:W-:Y:S02]  /*2980*/  FSEL R41, R5, -INF , !P3 ;  /* 0xff80000005297808 */ /* 0x000fe40005800000 */
[----:B------:R-:W-:Y:S01]  /*2990*/  ISETP.GE.AND P3, PT, R3, R32, PT ;  /* 0x000000200300720c */ /* 0x000fe20003f66270 */
[----:B------:R-:W-:Y:S01]  /*29a0*/  VIADD R3, R2, 0x20 ;  /* 0x0000002002037836 */ /* 0x000fe20000000000 */
[----:B------:R-:W-:-:S02]  /*29b0*/  FSEL R45, R14, -INF , !P2 ;  /* 0xff8000000e2d7808 */ /* 0x000fc40005000000 */
[----:B------:R-:W-:Y:S01]  /*29c0*/  FSEL R40, R12, -INF , !P2 ;  /* 0xff8000000c287808 */ /* 0x000fe20005000000 */
[C---:B------:R-:W-:Y:S01]  /*29d0*/  HMMA.16816.F32.BF16 R4, R16.reuse, R68, R88 ;  /* 0x000000441004723c */ /* 0x040fe20000041858 */
[-C--:B------:R-:W-:Y:S01]  /*29e0*/  ISETP.GE.AND P2, PT, R3, R32.reuse, PT ;  /* 0x000000200300720c */ /* 0x080fe20003f46270 */
[C---:B------:R-:W-:Y:S01]  /*29f0*/  VIADD R3, R2.reuse, 0x21 ;  /* 0x0000002102037836 */ /* 0x040fe20000000000 */
[----:B------:R-:W-:Y:S02]  /*2a00*/  FSEL R46, R15, -INF , !P1 ;  /* 0xff8000000f2e7808 */ /* 0x000fe40004800000 */
[----:B------:R-:W-:Y:S02]  /*2a10*/  FSEL R44, R13, -INF , !P1 ;  /* 0xff8000000d2c7808 */ /* 0x000fe40004800000 */
[----:B------:R-:W-:Y:S01]  /*2a20*/  ISETP.GE.AND P1, PT, R3, R32, PT ;  /* 0x000000200300720c */ /* 0x000fe20003f26270 */
[----:B------:R-:W-:Y:S01]  /*2a30*/  VIADD R3, R2, 0x28 ;  /* 0x0000002802037836 */ /* 0x000fe20000000000 */
[----:B------:R-:W-:Y:S01]  /*2a40*/  FSEL R128, R22, -INF , !P0 ;  /* 0xff80000016807808 */ /* 0x000fe20004000000 */
[----:B------:R-:W-:Y:S01]  /*2a50*/  HMMA.16816.F32.BF16 R12, R16, R70, R64 ;  /* 0x00000046100c723c */ /* 0x000fe20000041840 */
[----:B------:R-:W-:-:S02]  /*2a60*/  FSEL R47, R36, -INF , !P0 ;  /* 0xff800000242f7808 */ /* 0x000fc40004000000 */
[----:B------:R-:W-:Y:S02]  /*2a70*/  FSEL R38, R20, -INF , !P0 ;  /* 0xff80000014267808 */ /* 0x000fe40004000000 */
        /* <DEDUP_REMOVED lines=10> */
[----:B------:R-:W-:Y:S02]  /*2b20*/  FSEL R170, R5, -INF , !P1 ;  /* 0xff80000005aa7808 */ /* 0x000fe40004800000 */
[----:B------:R-:W-:Y:S01]  /*2b30*/  ISETP.GE.U32.AND P1, PT, R32, 0x41, PT ;  /* 0x000000412000780c */ /* 0x000fe20003f26070 */
[----:B------:R-:W-:Y:S01]  /*2b40*/  HMMA.16816.F32.BF16 R16, R16, R86, R60 ;  /* 0x000000561010723c */ /* 0x000fe2000004183c */
[----:B------:R-:W-:Y:S02]  /*2b50*/  FSEL R118, R50, -INF , !P4 ;  /* 0xff80000032767808 */ /* 0x000fe40006000000 */
[----:B------:R-:W-:Y:S02]  /*2b60*/  FSEL R37, R48, -INF , !P4 ;  /* 0xff80000030257808 */ /* 0x000fe40006000000 */
[----:B------:R-:W-:-:S02]  /*2b70*/  FSEL R126, R10, -INF , !P4 ;  /* 0xff8000000a7e7808 */ /* 0x000fc40006000000 */
[----:B------:R-:W-:Y:S01]  /*2b80*/  FSEL R124, R8, -INF , !P4 ;  /* 0xff800000087c7808 */ /* 0x000fe20006000000 */
[C---:B------:R-:W-:Y:S01]  /*2b90*/  VIADD R8, R2.reuse, 0x39 ;  /* 0x0000003902087836 */ /* 0x040fe20000000000 */
[----:B------:R-:W-:Y:S01]  /*2ba0*/  ISETP.GE.AND P4, PT, R3, R32, PT ;  /* 0x000000200300720c */ /* 0x000fe20003f86270 */
[----:B------:R-:W-:Y:S01]  /*2bb0*/  VIADD R3, R2, 0x31 ;  /* 0x0000003102037836 */ /* 0x000fe20000000000 */
[----:B------:R-:W-:Y:S02]  /*2bc0*/  FSEL R117, R51, -INF , !P3 ;  /* 0xff80000033757808 */ /* 0x000fe40005800000 */
[----:B------:R-:W-:Y:S02]  /*2bd0*/  FSEL R36, R49, -INF , !P3 ;  /* 0xff80000031247808 */ /* 0x000fe40005800000 */
[----:B------:R-:W-:Y:S02]  /*2be0*/  FSEL R121, R11, -INF , !P3 ;  /* 0xff8000000b797808 */ /* 0x000fe40005800000 */
[----:B------:R-:W-:-:S02]  /*2bf0*/  FSEL R120, R9, -INF , !P3 ;  /* 0xff80000009787808 */ /* 0x000fc40005800000 */
[-C--:B------:R-:W-:Y:S01]  /*2c00*/  ISETP.GE.AND P3, PT, R3, R32.reuse, PT ;  /* 0x000000200300720c */ /* 0x080fe20003f66270 */
[----:B------:R-:W-:Y:S01]  /*2c10*/  VIADD R3, R2, 0x38 ;  /* 0x0000003802037836 */ /* 0x000fe20000000000 */
[----:B------:R-:W-:Y:S02]  /*2c20*/  FSEL R173, R6, -INF , !P2 ;  /* 0xff80000006ad7808 */ /* 0x000fe40005000000 */
[----:B------:R-:W-:Y:S02]  /*2c30*/  FSEL R138, R54, -INF , !P2 ;  /* 0xff800000368a7808 */ /* 0x000fe40005000000 */
[----:B------:R-:W-:Y:S02]  /*2c40*/  FSEL R131, R52, -INF , !P2 ;  /* 0xff80000034837808 */ /* 0x000fe40005000000 */
[----:B------:R-:W-:Y:S01]  /*2c50*/  FSEL R130, R4, -INF , !P2 ;  /* 0xff80000004827808 */ /* 0x000fe20005000000 */
[----:B------:R-:W-:Y:S01]  /*2c60*/  BAR.SYNC.DEFER_BLOCKING 0x0 ;  /* 0x0000000000007b1d */ /* 0x000fe20000010000 */
[----:B------:R-:W-:-:S02]  /*2c70*/  ISETP.GE.AND P2, PT, R3, R32, PT ;  /* 0x000000200300720c */ /* 0x000fc40003f46270 */
[----:B------:R-:W-:Y:S02]  /*2c80*/  FSEL R137, R106, -INF , !P0 ;  /* 0xff8000006a897808 */ /* 0x000fe40004000000 */
[----:B------:R-:W-:Y:S02]  /*2c90*/  FSEL R123, R104, -INF , !P0 ;  /* 0xff800000687b7808 */ /* 0x000fe40004000000 */
[----:B------:R-:W-:Y:S02]  /*2ca0*/  FSEL R171, R14, -INF , !P0 ;  /* 0xff8000000eab7808 */ /* 0x000fe40004000000 */
[----:B------:R-:W-:Y:S02]  /*2cb0*/  FSEL R169, R12, -INF , !P0 ;  /* 0xff8000000ca97808 */ /* 0x000fe40004000000 */
[----:B------:R-:W-:Y:S02]  /*2cc0*/  FMNMX3.FTZ R7, R26, R41, R40, !PT ;  /* 0x000000291a077276 */ /* 0x000fe40007810028 */
[----:B------:R-:W-:Y:S01]  /*2cd0*/  FMNMX3.FTZ R9, R33, R27, R25, !PT ;  /* 0x0000001b21097276 */ /* 0x000fe20007810019 */
[----:B------:R-:W-:Y:S06]  /*2ce0*/  @!P1 BRA `(.L_x_21) ;  /* 0x0000000000509947 */ /* 0x000fec0003800000 */
[----:B------:R-:W-:-:S05]  /*2cf0*/  LEA.HI.SX32 R2, R221, 0xfffffffe, 0x1a ;  /* 0xfffffffedd027811 */ /* 0x000fca00078fd2ff */
[C---:B------:R-:W-:Y:S02]  /*2d00*/  IMAD R4, R2.reuse, UR5, RZ ;  /* 0x0000000502047c24 */ /* 0x040fe4000f8e02ff */
[----:B------:R-:W-:-:S04]  /*2d10*/  IMAD.WIDE.U32 R2, R2, UR6, RZ ;  /* 0x0000000602027c25 */ /* 0x000fc8000f8e00ff */
[----:B------:R-:W-:Y:S01]  /*2d20*/  IMAD.IADD R3, R3, 0x1, R4 ;  /* 0x0000000103037824 */ /* 0x000fe200078e0204 */
[----:B------:R-:W-:-:S04]  /*2d30*/  LEA R4, P0, R2, R234, 0x1 ;  /* 0x000000ea02047211 */ /* 0x000fc800078008ff */
[C---:B------:R-:W-:Y:S02]  /*2d40*/  LEA.HI.X R5, R2.reuse, R233, R3, 0x1, P0 ;  /* 0x000000e902057211 */ /* 0x040fe400000f0c03 */
[----:B------:R-:W-:-:S03]  /*2d50*/  IADD3 R6, P0, PT, R2, UR7, RZ ;  /* 0x0000000702067c10 */ /* 0x000fc6000ff1e0ff */
[----:B------:R-:W-:Y:S01]  /*2d60*/  @!PT LDS RZ, [RZ] ;  /* 0x00000000fffff984 */ /* 0x000fe20000000800 */
[----:B------:R-:W-:Y:S01]  /*2d70*/  @!PT LDS RZ, [RZ] ;  /* 0x00000000fffff984 */ /* 0x000fe20000000800 */
[----:B------:R-:W-:Y:S01]  /*2d80*/  @!PT LDS RZ, [RZ] ;  /* 0x00000000fffff984 */ /* 0x000fe20000000800 */
[----:B------:R1:W-:Y:S01]  /*2d90*/  LDGSTS.E.BYPASS.LTC128B.128 [R220+0x6000], desc[UR16][R4.64] ;  /* 0x0600000004dc7fae */ /* 0x0003e2000b981a10 */
[----:B------:R-:W-:Y:S02]  /*2da0*/  IADD3.X R3, PT, PT, R3, UR10, RZ, P0, !PT ;  /* 0x0000000a03037c10 */ /* 0x000fe400087fe4ff */
[C---:B------:R-:W-:Y:S01]  /*2db0*/  LEA R2, P0, R6.reuse, R234, 0x1 ;  /* 0x000000ea06027211 */ /* 0x040fe200078008ff */
[----:B------:R1:W-:Y:S03]  /*2dc0*/  LDGSTS.E.BYPASS.LTC128B.128 [R220+0x7000], desc[UR16][R4.64+0x40] ;  /* 0x0700004004dc7fae */ /* 0x0003e6000b981a10 */
[----:B------:R-:W-:Y:S01]  /*2dd0*/  LEA.HI.X R3, R6, R233, R3, 0x1, P0 ;  /* 0x000000e906037211 */ /* 0x000fe200000f0c03 */
[----:B------:R1:W-:Y:S04]  /*2de0*/  LDGSTS.E.BYPASS.LTC128B.128 [R220+0x8000], desc[UR16][R4.64+0x80] ;  /* 0x0800008004dc7fae */ /* 0x0003e8000b981a10 */
[----:B------:R1:W-:Y:S04]  /*2df0*/  LDGSTS.E.BYPASS.LTC128B.128 [R220+0x6800], desc[UR16][R2.64] ;  /* 0x0680000002dc7fae */ /* 0x0003e8000b981a10 */
[----:B------:R1:W-:Y:S04]  /*2e00*/  LDGSTS.E.BYPASS.LTC128B.128 [R220+0x7800], desc[UR16][R2.64+0x40] ;  /* 0x0780004002dc7fae */ /* 0x0003e8000b981a10 */
[----:B------:R1:W-:Y:S04]  /*2e10*/  LDGSTS.E.BYPASS.LTC128B.128 [R220+0x8800], desc[UR16][R2.64+0x80] ;  /* 0x0880008002dc7fae */ /* 0x0003e8000b981a10 */
[----:B------:R-:W0:Y:S02]  /*2e20*/  LDGDEPBAR ;  /* 0x00000000000079af */ /* 0x000e240000000000 */
.L_x_21:
[----:B-1----:R-:W-:Y:S01]  /*2e30*/  FMNMX3.FTZ R3, R7, R44, R38, !PT ;  /* 0x0000002c07037276 */ /* 0x002fe20007810026 */
[----:B------:R-:W1:Y:S01]  /*2e40*/  LDCU UR5, c[0x0][0x45c] ;  /* 0x00008b80ff0577ac */ /* 0x000e620008000800 */
[----:B------:R-:W-:Y:S02]  /*2e50*/  FMNMX3.FTZ R2, R9, R24, R47, !PT ;  /* 0x0000001809027276 */ /* 0x000fe4000781002f */
[----:B------:R-:W-:Y:S02]  /*2e60*/  FMNMX3.FTZ R3, R3, R125, R124, !PT ;  /* 0x0000007d03037276 */ /* 0x000fe4000781007c */
[----:B------:R-:W-:Y:S02]  /*2e70*/  FMNMX3.FTZ R2, R2, R39, R37, !PT ;  /* 0x0000002702027276 */ /* 0x000fe40007810025 */
[----:B------:R-:W-:Y:S02]  /*2e80*/  FMNMX3.FTZ R3, R3, R120, R130, !PT ;  /* 0x0000007803037276 */ /* 0x000fe40007810082 */
[----:B------:R-:W-:-:S02]  /*2e90*/  FMNMX3.FTZ R2, R2, R36, R131, !PT ;  /* 0x0000002402027276 */ /* 0x000fc40007810083 */
[----:B------:R-:W-:Y:S02]  /*2ea0*/  FSEL R168, R13, -INF , !P5 ;  /* 0xff8000000da87808 */ /* 0x000fe40006800000 */
[----:B------:R-:W-:Y:S02]  /*2eb0*/  FSEL R183, R20, -INF , !P4 ;  /* 0xff80000014b77808 */ /* 0x000fe40006000000 */
[----:B------:R-:W-:Y:S02]  /*2ec0*/  FMNMX3.FTZ R3, R3, R170, R169, !PT ;  /* 0x000000aa03037276 */ /* 0x000fe400078100a9 */
[----:B------:R-:W-:Y:S02]  /*2ed0*/  FSEL R14, R105, -INF , !P5 ;  /* 0xff800000690e7808 */ /* 0x000fe40006800000 */
[----:B------:R-:W-:Y:S02]  /*2ee0*/  FSEL R188, R100, -INF , !P4 ;  /* 0xff80000064bc7808 */ /* 0x000fe40006000000 */
[----:B------:R-:W-:-:S02]  /*2ef0*/  FMNMX3.FTZ R2, R2, R129, R123, !PT ;  /* 0x0000008102027276 */ /* 0x000fc4000781007b */
[----:B------:R-:W-:Y:S02]  /*2f00*/  FSEL R197, R21, -INF , !P3 ;  /* 0xff80000015c57808 */ /* 0x000fe40005800000 */
[----:B------:R-:W-:Y:S02]  /*2f10*/  FSEL R199, R16, -INF , !P2 ;  /* 0xff80000010c77808 */ /* 0x000fe40005000000 */
[----:B------:R-:W-:Y:S02]  /*2f20*/  FMNMX3.FTZ R3, R3, R168, R183, !PT ;  /* 0x000000a803037276 */ /* 0x000fe400078100b7 */
[----:B------:R-:W-:Y:S02]  /*2f30*/  ISETP.GE.AND P0, PT, R8, R32, PT ;  /* 0x000000200800720c */ /* 0x000fe40003f06270 */
[----:B------:R-:W-:Y:S02]  /*2f40*/  FSEL R189, R101, -INF , !P3 ;  /* 0xff80000065bd7808 */ /* 0x000fe40005800000 */
[----:B------:R-:W-:-:S02]  /*2f50*/  FSEL R191, R72, -INF , !P2 ;  /* 0xff80000048bf7808 */ /* 0x000fc40005000000 */
[----:B------:R-:W-:Y:S02]  /*2f60*/  FMNMX3.FTZ R2, R2, R14, R188, !PT ;  /* 0x0000000e02027276 */ /* 0x000fe400078100bc */
[----:B------:R-:W-:Y:S02]  /*2f70*/  FMNMX3.FTZ R4, R3, R197, R199, !PT ;  /* 0x000000c503047276 */ /* 0x000fe400078100c7 */
[----:B------:R-:W-:Y:S02]  /*2f80*/  FSEL R202, R17, -INF , !P0 ;  /* 0xff80000011ca7808 */ /* 0x000fe40004000000 */
[----:B------:R-:W-:Y:S02]  /*2f90*/  FMNMX3.FTZ R3, R2, R189, R191, !PT ;  /* 0x000000bd02037276 */ /* 0x000fe400078100bf */
[----:B------:R-:W-:Y:S02]  /*2fa0*/  FMNMX3.FTZ R2, R35, R34, R30, !PT ;  /* 0x0000002223027276 */ /* 0x000fe4000781001e */
[----:B------:R-:W-:-:S02]  /*2fb0*/  FMNMX.FTZ R4, R202, R4, !PT ;  /* 0x00000004ca047209 */ /* 0x000fc40007810000 */
[----:B------:R-:W-:Y:S02]  /*2fc0*/  FMNMX3.FTZ R2, R2, R31, R119, !PT ;  /* 0x0000001f02027276 */ /* 0x000fe40007810077 */
[----:B------:R-:W-:Y:S01]  /*2fd0*/  FSEL R192, R73, -INF , !P0 ;  /* 0xff80000049c07808 */ /* 0x000fe20004000000 */
[----:B------:R-:W2:Y:S01]  /*2fe0*/  SHFL.BFLY PT, R136, R4, 0x2, 0x1f ;  /* 0x0c401f0004887f89 */ /* 0x000ea200000e0000 */
[----:B------:R-:W-:Y:S02]  /*2ff0*/  FMNMX3.FTZ R2, R2, R116, R118, !PT ;  /* 0x0000007402027276 */ /* 0x000fe40007810076 */
[----:B------:R-:W-:Y:S02]  /*3000*/  FMNMX.FTZ R3, R192, R3, !PT ;  /* 0x00000003c0037209 */ /* 0x000fe40007810000 */
[----:B------:R-:W-:Y:S02]  /*3010*/  FMNMX3.FTZ R2, R2, R117, R138, !PT ;  /* 0x0000007502027276 */ /* 0x000fe4000781008a */
[----:B------:R-:W-:Y:S01]  /*3020*/  FSEL R122, R107, -INF , !P5 ;  /* 0xff8000006b7a7808 */ /* 0x000fe20006800000 */
[----:B------:R-:W3:Y:S01]  /*3030*/  SHFL.BFLY PT, R134, R3, 0x2, 0x1f ;  /* 0x0c401f0003867f89 */ /* 0x000ee200000e0000 */
[----:B------:R-:W-:-:S02]  /*3040*/  FSEL R190, R102, -INF , !P4 ;  /* 0xff80000066be7808 */ /* 0x000fc40006000000 */
[----:B------:R-:W-:Y:S02]  /*3050*/  FMNMX3.FTZ R2, R2, R133, R137, !PT ;  /* 0x0000008502027276 */ /* 0x000fe40007810089 */
[----:B------:R-:W-:Y:S02]  /*3060*/  FSEL R193, R103, -INF , !P3 ;  /* 0xff80000067c17808 */ /* 0x000fe40005800000 */
[----:B------:R-:W-:Y:S02]  /*3070*/  FSEL R194, R74, -INF , !P2 ;  /* 0xff8000004ac27808 */ /* 0x000fe40005000000 */
[----:B------:R-:W-:Y:S02]  /*3080*/  FMNMX3.FTZ R2, R2, R122, R190, !PT ;  /* 0x0000007a02027276 */ /* 0x000fe400078100be */
[----:B------:R-:W-:Y:S02]  /*3090*/  FSEL R195, R75, -INF , !P0 ;  /* 0xff8000004bc37808 */ /* 0x000fe40004000000 */
[----:B------:R-:W-:-:S02]  /*30a0*/  FMNMX3.FTZ R2, R2, R193, R194, !PT ;  /* 0x000000c102027276 */ /* 0x000fc400078100c2 */
[----:B------:R-:W-:Y:S02]  /*30b0*/  FSEL R15, R15, -INF , !P5 ;  /* 0xff8000000f0f7808 */ /* 0x000fe40006800000 */
[----:B------:R-:W-:Y:S02]  /*30c0*/  FMNMX.FTZ R2, R195, R2, !PT ;  /* 0x00000002c3027209 */ /* 0x000fe40007810000 */
[----:B--2---:R-:W-:Y:S02]  /*30d0*/  FMNMX.FTZ R136, R4, R136, !PT ;  /* 0x0000008804887209 */ /* 0x004fe40007810000 */
[----:B------:R-:W-:Y:S01]  /*30e0*/  FSEL R196, R22, -INF , !P4 ;  /* 0xff80000016c47808 */ /* 0x000fe20006000000 */
[----:B------:R-:W2:Y:S01]  /*30f0*/  SHFL.BFLY PT, R4, R2, 0x2, 0x1f ;  /* 0x0c401f0002047f89 */ /* 0x000ea200000e0000 */
[----:B------:R-:W-:Y:S02]  /*3100*/  FSEL R201, R23, -INF , !P3 ;  /* 0xff80000017c97808 */ /* 0x000fe40005800000 */
[----:B---3--:R-:W-:Y:S01]  /*3110*/  FMNMX.FTZ R134, R3, R134, !PT ;  /* 0x0000008603867209 */ /* 0x008fe20007810000 */
[----:B------:R-:W3:Y:S01]  /*3120*/  SHFL.BFLY PT, R5, R136, 0x1, 0x1f ;  /* 0x0c201f0088057f89 */ /* 0x000ee200000e0000 */
[----:B------:R-:W-:-:S02]  /*3130*/  FMNMX3.FTZ R3, R57, R56, R45, !PT ;  /* 0x0000003839037276 */ /* 0x000fc4000781002d */
[----:B------:R-:W-:Y:S01]  /*3140*/  FSEL R198, R18, -INF , !P2 ;  /* 0xff80000012c67808 */ /* 0x000fe20005000000 */
[----:B------:R-:W4:Y:S01]  /*3150*/  SHFL.BFLY PT, R6, R134, 0x1, 0x1f ;  /* 0x0c201f0086067f89 */ /* 0x000f2200000e0000 */
[----:B------:R-:W-:Y:S02]  /*3160*/  FMNMX3.FTZ R3, R3, R46, R128, !PT ;  /* 0x0000002e03037276 */ /* 0x000fe40007810080 */
[----:B------:R-:W-:Y:S02]  /*3170*/  FSEL R200, R19, -INF , !P0 ;  /* 0xff80000013c87808 */ /* 0x000fe40004000000 */
[----:B------:R-:W-:Y:S02]  /*3180*/  FMNMX3.FTZ R3, R3, R127, R126, !PT ;  /* 0x0000007f03037276 */ /* 0x000fe4000781007e */
[----:B------:R-:W-:-:S04]  /*3190*/  LOP3.LUT R139, R148, 0x120, R149, 0xf8, !PT ;  /* 0x00000120948b7812 */ /* 0x000fc800078ef895 */
[----:B------:R-:W-:-:S04]  /*31a0*/  LEA R139, R139, UR4, 0x1 ;  /* 0x000000048b8b7c11 */ /* 0x000fc8000f8e08ff */
[----:B------:R-:W-:Y:S01]  /*31b0*/  IADD3 R0, PT, PT, R0, R139, RZ ;  /* 0x0000008b00007210 */ /* 0x000fe20007ffe0ff */
[----:B------:R-:W-:Y:S01]  /*31c0*/  LDSM.16.MT88.4 R16, [R139+0x9000] ;  /* 0x009000008b10783b */ /* 0x000fe20000004200 */
[----:B--2---:R-:W-:Y:S02]  /*31d0*/  FMNMX.FTZ R132, R2, R4, !PT ;  /* 0x0000000402847209 */ /* 0x004fe40007810000 */
[----:B------:R-:W-:Y:S01]  /*31e0*/  FMNMX3.FTZ R2, R3, R121, R173, !PT ;  /* 0x0000007903027276 */ /* 0x000fe200078100ad */
[----:B------:R-:W-:Y:S01]  /*31f0*/  LDSM.16.MT88.4 R20, [R0+0x9000] ;  /* 0x009000000014783b */ /* 0x000fe20000004200 */
[----:B---3--:R-:W-:Y:S02]  /*3200*/  FMNMX.FTZ R136, R136, R5, !PT ;  /* 0x0000000588887209 */ /* 0x008fe40007810000 */
[----:B------:R-:W-:Y:S01]  /*3210*/  FMNMX3.FTZ R2, R2, R172, R171, !PT ;  /* 0x000000ac02027276 */ /* 0x000fe200078100ab */
[----:B------:R-:W2:Y:S01]  /*3220*/  SHFL.BFLY PT, R5, R132, 0x1, 0x1f ;  /* 0x0c201f0084057f89 */ /* 0x000ea200000e0000 */
[----:B----4-:R-:W-:Y:S01]  /*3230*/  FMNMX.FTZ R134, R134, R6, !PT ;  /* 0x0000000686867209 */ /* 0x010fe20007810000 */
[----:B-1----:R-:W-:Y:S01]  /*3240*/  FMUL.FTZ R12, R136, UR5 ;  /* 0x00000005880c7c20 */ /* 0x002fe20008410000 */
[----:B------:R-:W-:-:S02]  /*3250*/  FMNMX3.FTZ R2, R2, R15, R196, !PT ;  /* 0x0000000f02027276 */ /* 0x000fc400078100c4 */
[----:B------:R-:W-:Y:S01]  /*3260*/  FSETP.NEU.FTZ.AND P3, PT, R136, -INF , PT ;  /* 0xff8000008800780b */ /* 0x000fe20003f7d000 */
[----:B------:R-:W-:Y:S01]  /*3270*/  FMUL.FTZ R3, R134, UR5 ;  /* 0x0000000586037c20 */ /* 0x000fe20008410000 */
[----:B------:R-:W-:Y:S02]  /*3280*/  FMNMX3.FTZ R4, R2, R201, R198, !PT ;  /* 0x000000c902047276 */ /* 0x000fe400078100c6 */
[----:B------:R-:W-:Y:S02]  /*3290*/  FSEL R12, R12, RZ, P3 ;  /* 0x000000ff0c0c7208 */ /* 0x000fe40001800000 */
[----:B------:R-:W-:Y:S02]  /*32a0*/  FMNMX.FTZ R4, R200, R4, !PT ;  /* 0x00000004c8047209 */ /* 0x000fe40007810000 */
[----:B------:R-:W-:Y:S01]  /*32b0*/  FSETP.NEU.FTZ.AND P2, PT, R134, -INF , PT ;  /* 0xff8000008600780b */ /* 0x000fe20003f5d000 */
[----:B------:R-:W-:Y:S02]  /*32c0*/  FFMA.FTZ R2, R26, UR5, -R12 ;  /* 0x000000051a027c23 */ /* 0x000fe4000801080c */
[----:B------:R-:W1:Y:S01]  /*32d0*/  SHFL.BFLY PT, R6, R4, 0x2, 0x1f ;  /* 0x0c401f0004067f89 */ /* 0x000e6200000e0000 */
[----:B------:R-:W-:Y:S01]  /*32e0*/  FSEL R3, R3, RZ, P2 ;  /* 0x000000ff03037208 */ /* 0x000fe20001000000 */
[----:B------:R3:W-:Y:S01]  /*32f0*/  MUFU.EX2 R151, R2 ;  /* 0x0000000200977308 */ /* 0x0007e20000000800 */
[----:B--2---:R-:W-:-:S03]  /*3300*/  FMNMX.FTZ R132, R132, R5, !PT ;  /* 0x0000000584847209 */ /* 0x004fc60007810000 */
[----:B------:R-:W-:Y:S01]  /*3310*/  FFMA.FTZ R5, R24, UR5, -R3 ;  /* 0x0000000518057c23 */ /* 0x000fe20008010803 */
[----:B------:R-:W-:-:S03]  /*3320*/  FSETP.NEU.FTZ.AND P0, PT, R132, -INF , PT ;  /* 0xff8000008400780b */ /* 0x000fc60003f1d000 */
[----:B------:R-:W-:Y:S01]  /*3330*/  MUFU.EX2 R175, R5 ;  /* 0x0000000500af7308 */ /* 0x000fe20000000800 */
[----:B---3--:R-:W-:-:S07]  /*3340*/  FFMA.FTZ R2, R33, UR5, -R3 ;  /* 0x0000000521027c23 */ /* 0x008fce0008010803 */
[----:B------:R2:W-:Y:S01]  /*3350*/  MUFU.EX2 R179, R2 ;  /* 0x0000000200b37308 */ /* 0x0005e20000000800 */
[----:B-1----:R-:W-:-:S05]  /*3360*/  FMNMX.FTZ R4, R4, R6, !PT ;  /* 0x0000000604047209 */ /* 0x002fca0007810000 */
[----:B------:R-:W1:Y:S01]  /*3370*/  SHFL.BFLY PT, R6, R4, 0x1, 0x1f ;  /* 0x0c201f0004067f89 */ /* 0x000e6200000e0000 */
[----:B--2---:R-:W-:-:S04]  /*3380*/  FFMA.FTZ R2, R27, UR5, -R3 ;  /* 0x000000051b027c23 */ /* 0x004fc80008010803 */
[----:B------:R2:W3:Y:S01]  /*3390*/  MUFU.EX2 R150, R2 ;  /* 0x0000000200967308 */ /* 0x0004e20000000800 */
[----:B-1----:R-:W-:Y:S01]  /*33a0*/  FMNMX.FTZ R135, R4, R6, !PT ;  /* 0x0000000604877209 */ /* 0x002fe20007810000 */
[----:B------:R-:W-:-:S04]  /*33b0*/  FFMA.FTZ R4, R40, UR5, -R12 ;  /* 0x0000000528047c23 */ /* 0x000fc8000801080c */
[----:B------:R-:W-:Y:S02]  /*33c0*/  FMUL.FTZ R8, R135, UR5 ;  /* 0x0000000587087c20 */ /* 0x000fe40008410000 */
[----:B------:R3:W-:Y:S01]  /*33d0*/  MUFU.EX2 R250, R4 ;  /* 0x0000000400fa7308 */ /* 0x0007e20000000800 */
[----:B--2---:R-:W-:Y:S02]  /*33e0*/  FFMA.FTZ R2, R25, UR5, -R3 ;  /* 0x0000000519027c23 */ /* 0x004fe40008010803 */
[----:B------:R-:W1:Y:S05]  /*33f0*/  LDSM.16.MT88.4 R24, [R139+0xa000] ;  /* 0x00a000008b18783b */ /* 0x000e6a0000004200 */
[----:B------:R2:W4:Y:S01]  /*3400*/  MUFU.EX2 R177, R2 ;  /* 0x0000000200b17308 */ /* 0x0005220000000800 */
[----:B---3--:R-:W-:Y:S01]  /*3410*/  F2FP.BF16.F32.PACK_AB R4, R150, R179 ;  /* 0x000000b39604723e */ /* 0x008fe200000010ff */
[----:B--2---:R-:W-:Y:S01]  /*3420*/  FMUL.FTZ R2, R132, UR5 ;  /* 0x0000000584027c20 */ /* 0x004fe20008410000 */
[----:B----4-:R-:W-:-:S04]  /*3430*/  F2FP.BF16.F32.PACK_AB R6, R175, R177 ;  /* 0x000000b1af06723e */ /* 0x010fc800000010ff */
[----:B------:R-:W-:Y:S02]  /*3440*/  FSEL R2, R2, RZ, P0 ;  /* 0x000000ff02027208 */ /* 0x000fe40000000000 */
[----:B------:R-:W-:-:S03]  /*3450*/  FSETP.NEU.FTZ.AND P0, PT, R135, -INF , PT ;  /* 0xff8000008700780b */ /* 0x000fc60003f1d000 */
[----:B------:R-:W-:Y:S01]  /*3460*/  FFMA.FTZ R5, R35, UR5, -R2 ;  /* 0x0000000523057c23 */ /* 0x000fe20008010802 */
[----:B------:R-:W-:Y:S01]  /*3470*/  FSEL R13, R8, RZ, P0 ;  /* 0x000000ff080d7208 */ /* 0x000fe20000000000 */
[----:B------:R-:W-:Y:S02]  /*3480*/  FFMA.FTZ R8, R44, UR5, -R12 ;  /* 0x000000052c087c23 */ /* 0x000fe4000801080c */
[----:B------:R2:W-:Y:S08]  /*3490*/  MUFU.EX2 R178, R5 ;  /* 0x0000000500b27308 */ /* 0x0005f00000000800 */
[----:B------:R3:W4:Y:S01]  /*34a0*/  MUFU.EX2 R251, R8 ;  /* 0x0000000800fb7308 */ /* 0x0007220000000800 */
[----:B--2---:R-:W-:-:S02]  /*34b0*/  FFMA.FTZ R5, R34, UR5, -R2 ;  /* 0x0000000522057c23 */ /* 0x004fc40008010802 */
[----:B------:R-:W-:Y:S05]  /*34c0*/  LDSM.16.MT88.4 R32, [R139+0xb000] ;  /* 0x00b000008b20783b */ /* 0x000fea0000004200 */
[----:B------:R2:W-:Y:S01]  /*34d0*/  MUFU.EX2 R252, R5 ;  /* 0x0000000500fc7308 */ /* 0x0005e20000000800 */
[----:B---3--:R-:W-:Y:S01]  /*34e0*/  FFMA.FTZ R8, R57, UR5, -R13 ;  /* 0x0000000539087c23 */ /* 0x008fe2000801080d */
[----:B----4-:R-:W-:-:S06]  /*34f0*/  F2FP.BF16.F32.PACK_AB R10, R251, R250 ;  /* 0x000000fafb0a723e */ /* 0x010fcc00000010ff */
[----:B------:R3:W-:Y:S01]  /*3500*/  MUFU.EX2 R237, R8 ;  /* 0x0000000800ed7308 */ /* 0x0007e20000000800 */
[----:B--2---:R-:W-:-:S07]  /*3510*/  FFMA.FTZ R5, R30, UR5, -R2 ;  /* 0x000000051e057c23 */ /* 0x004fce0008010802 */
[----:B------:R2:W-:Y:S01]  /*3520*/  MUFU.EX2 R176, R5 ;  /* 0x0000000500b07308 */ /* 0x0005e20000000800 */
[----:B---3--:R-:W-:-:S07]  /*3530*/  FFMA.FTZ R8, R56, UR5, -R13 ;  /* 0x0000000538087c23 */ /* 0x008fce000801080d */
[----:B------:R3:W4:Y:S01]  /*3540*/  MUFU.EX2 R232, R8 ;  /* 0x0000000800e87308 */ /* 0x0007220000000800 */
[----:B--2---:R-:W-:Y:S02]  /*3550*/  FFMA.FTZ R5, R31, UR5, -R2 ;  /* 0x000000051f057c23 */ /* 0x004fe40008010802 */
[----:B------:R-:W2:Y:S05]  /*3560*/  LDSM.16.MT88.4 R28, [R0+0xa000] ;  /* 0x00a00000001c783b */ /* 0x000eaa0000004200 */
[----:B------:R5:W1:Y:S01]  /*3570*/  MUFU.EX2 R174, R5 ;  /* 0x0000000500ae7308 */ /* 0x000a620000000800 */
[----:B---3--:R-:W-:Y:S01]  /*3580*/  FFMA.FTZ R8, R45, UR5, -R13 ;  /* 0x000000052d087c23 */ /* 0x008fe2000801080d */
[----:B----4-:R-:W-:-:S06]  /*3590*/  F2FP.BF16.F32.PACK_AB R9, R232, R237 ;  /* 0x000000ede809723e */ /* 0x010fcc00000010ff */
[----:B------:R3:W-:Y:S01]  /*35a0*/  MUFU.EX2 R240, R8 ;  /* 0x0000000800f07308 */ /* 0x0007e20000000800 */
[----:B-----5:R-:W-:Y:S01]  /*35b0*/  FFMA.FTZ R5, R41, UR5, -R12 ;  /* 0x0000000529057c23 */ /* 0x020fe2000801080c */
[----:B-1----:R-:W-:Y:S01]  /*35c0*/  F2FP.BF16.F32.PACK_AB R7, R174, R176 ;  /* 0x000000b0ae07723e */ /* 0x002fe200000010ff */
[----:B------:R-:W1:Y:S05]  /*35d0*/  LDSM.16.MT88.4 R40, [R0+0xb000] ;  /* 0x00b000000028783b */ /* 0x000e6a0000004200 */
[----:B------:R4:W5:Y:S01]  /*35e0*/  MUFU.EX2 R248, R5 ;  /* 0x0000000500f87308 */ /* 0x0009620000000800 */
[----:B---3--:R-:W-:-:S07]  /*35f0*/  FFMA.FTZ R8, R46, UR5, -R13 ;  /* 0x000000052e087c23 */ /* 0x008fce000801080d */
[----:B------:R5:W3:Y:S01]  /*3600*/  MUFU.EX2 R249, R8 ;  /* 0x0000000800f97308 */ /* 0x000ae20000000800 */
[----:B----4-:R-:W-:-:S07]  /*3610*/  F2FP.BF16.F32.PACK_AB R5, R252, R178 ;  /* 0x000000b2fc05723e */ /* 0x010fce00000010ff */
[----:B------:R-:W-:Y:S01]  /*3620*/  HMMA.16816.F32.BF16 R112, R4, R16, RZ ;  /* 0x000000100470723c */ /* 0x000fe200000418ff */
[----:B-----5:R-:W-:Y:S02]  /*3630*/  F2FP.BF16.F32.PACK_AB R8, R248, R151 ;  /* 0x00000097f808723e */ /* 0x020fe400000010ff */
[----:B---3--:R-:W-:-:S05]  /*3640*/  F2FP.BF16.F32.PACK_AB R11, R249, R240 ;  /* 0x000000f0f90b723e */ /* 0x008fca00000010ff */
[C---:B------:R-:W-:Y:S08]  /*3650*/  HMMA.16816.F32.BF16 R108, R4.reuse, R20, RZ ;  /* 0x00000014046c723c */ /* 0x040ff000000418ff */
[C---:B------:R-:W-:Y:S08]  /*3660*/  HMMA.16816.F32.BF16 R104, R4.reuse, R24, RZ ;  /* 0x000000180468723c */ /* 0x040ff000000418ff */
[C---:B--2---:R-:W-:Y:S08]  /*3670*/  HMMA.16816.F32.BF16 R100, R4.reuse, R28, RZ ;  /* 0x0000001c0464723c */ /* 0x044ff000000418ff */
[C---:B------:R-:W-:Y:S08]  /*3680*/  HMMA.16816.F32.BF16 R96, R4.reuse, R32, RZ ;  /* 0x000000200460723c */ /* 0x040ff000000418ff */
[C---:B-1----:R-:W-:Y:S08]  /*3690*/  HMMA.16816.F32.BF16 R72, R4.reuse, R40, RZ ;  /* 0x000000280448723c */ /* 0x042ff000000418ff */
[C---:B------:R-:W-:Y:S08]  /*36a0*/  HMMA.16816.F32.BF16 R92, R4.reuse, R18, RZ ;  /* 0x00000012045c723c */ /* 0x040ff000000418ff */
[C---:B------:R-:W-:Y:S08]  /*36b0*/  HMMA.16816.F32.BF16 R88, R4.reuse, R22, RZ ;  /* 0x000000160458723c */ /* 0x040ff000000418ff */
[C---:B------:R-:W-:Y:S08]  /*36c0*/  HMMA.16816.F32.BF16 R84, R4.reuse, R26, RZ ;  /* 0x0000001a0454723c */ /* 0x040ff000000418ff */
[C---:B------:R-:W-:Y:S08]  /*36d0*/  HMMA.16816.F32.BF16 R80, R4.reuse, R30, RZ ;  /* 0x0000001e0450723c */ /* 0x040ff000000418ff */
[C---:B------:R-:W-:Y:S08]  /*36e0*/  HMMA.16816.F32.BF16 R76, R4.reuse, R34, RZ ;  /* 0x00000022044c723c */ /* 0x040ff000000418ff */
[----:B------:R-:W-:Y:S01]  /*36f0*/  HMMA.16816.F32.BF16 R64, R4, R42, RZ ;  /* 0x0000002a0440723c */ /* 0x000fe200000418ff */
[----:B------:R-:W-:-:S04]  /*3700*/  FFMA.FTZ R4, R38, UR5, -R12 ;  /* 0x0000000526047c23 */ /* 0x000fc8000801080c */
[----:B------:R1:W-:Y:S03]  /*3710*/  MUFU.EX2 R239, R4 ;  /* 0x0000000400ef7308 */ /* 0x0003e60000000800 */
[C---:B------:R-:W-:Y:S08]  /*3720*/  HMMA.16816.F32.BF16 R68, R8.reuse, R16, RZ ;  /* 0x000000100844723c */ /* 0x040ff000000418ff */
[----:B------:R-:W-:Y:S01]  /*3730*/  HMMA.16816.F32.BF16 R156, R8, R18, RZ ;  /* 0x00000012089c723c */ /* 0x000fe200000418ff */
[----:B------:R-:W-:Y:S01]  /*3740*/  LDSM.16.MT88.4 R16, [R0+0x9400] ;  /* 0x009400000010783b */ /* 0x000fe20000004200 */
[----:B-1----:R-:W-:-:S06]  /*3750*/  FFMA.FTZ R4, R47, UR5, -R3 ;  /* 0x000000052f047c23 */ /* 0x002fcc0008010803 */
[C---:B------:R-:W-:Y:S01]  /*3760*/  HMMA.16816.F32.BF16 R60, R8.reuse, R20, RZ ;  /* 0x00000014083c723c */ /* 0x040fe200000418ff */
[----:B------:R1:W-:Y:S07]  /*3770*/  MUFU.EX2 R238, R4 ;  /* 0x0000000400ee7308 */ /* 0x0003ee0000000800 */
[C---:B------:R-:W-:Y:S01]  /*3780*/  HMMA.16816.F32.BF16 R140, R8.reuse, R22, RZ ;  /* 0x00000016088c723c */ /* 0x040fe200000418ff */
[----:B------:R-:W2:Y:S07]  /*3790*/  LDSM.16.MT88.4 R20, [R139+0x9400] ;  /* 0x009400008b14783b */ /* 0x000eae0000004200 */
[----:B------:R-:W-:Y:S01]  /*37a0*/  HMMA.16816.F32.BF16 R56, R8, R24, RZ ;  /* 0x000000180838723c */ /* 0x000fe200000418ff */
[----:B-1----:R-:W-:-:S04]  /*37b0*/  FFMA.FTZ R4, R39, UR5, -R3 ;  /* 0x0000000527047c23 */ /* 0x002fc80008010803 */
[----:B------:R1:W-:Y:S03]  /*37c0*/  MUFU.EX2 R247, R4 ;  /* 0x0000000400f77308 */ /* 0x0003e60000000800 */
[C---:B------:R-:W-:Y:S01]  /*37d0*/  HMMA.16816.F32.BF16 R144, R8.reuse, R26, RZ ;  /* 0x0000001a0890723c */ /* 0x040fe200000418ff */
[----:B------:R-:W3:Y:S07]  /*37e0*/  LDSM.16.MT88.4 R24, [R139+0xa400] ;  /* 0x00a400008b18783b */ /* 0x000eee0000004200 */
[----:B------:R-:W-:Y:S01]  /*37f0*/  HMMA.16816.F32.BF16 R52, R8, R28, RZ ;  /* 0x0000001c0834723c */ /* 0x000fe200000418ff */
[----:B-1----:R-:W-:-:S07]  /*3800*/  FFMA.FTZ R4, R37, UR5, -R3 ;  /* 0x0000000525047c23 */ /* 0x002fce0008010803 */
[C---:B------:R-:W-:Y:S01]  /*3810*/  HMMA.16816.F32.BF16 R152, R8.reuse, R30, RZ ;  /* 0x0000001e0898723c */ /* 0x040fe200000418ff */
[----:B------:R-:W-:Y:S01]  /*3820*/  LDSM.16.MT88.4 R28, [R0+0xb400] ;  /* 0x00b40000001c783b */ /* 0x000fe20000004200 */
[----:B------:R1:W-:Y:S06]  /*3830*/  MUFU.EX2 R246, R4 ;  /* 0x0000000400f67308 */ /* 0x0003ec0000000800 */
[C---:B------:R-:W-:Y:S08]  /*3840*/  HMMA.16816.F32.BF16 R48, R8.reuse, R32, RZ ;  /* 0x000000200830723c */ /* 0x040ff000000418ff */
[----:B------:R-:W-:Y:S01]  /*3850*/  HMMA.16816.F32.BF16 R160, R8, R34, RZ ;  /* 0x0000002208a0723c */ /* 0x000fe200000418ff */
[----:B------:R-:W4:Y:S01]  /*3860*/  LDSM.16.MT88.4 R32, [R0+0xa400] ;  /* 0x00a400000020783b */ /* 0x000f220000004200 */
[----:B-1----:R-:W-:-:S03]  /*3870*/  FFMA.FTZ R4, R36, UR5, -R3 ;  /* 0x0000000524047c23 */ /* 0x002fc60008010803 */
[----:B------:R-:W1:Y:S01]  /*3880*/  LDSM.16.MT88.4 R36, [R139+0xb400] ;  /* 0x00b400008b24783b */ /* 0x000e620000004200 */
[----:B------:R5:W2:Y:S02]  /*3890*/  MUFU.EX2 R245, R4 ;  /* 0x0000000400f57308 */ /* 0x000aa40000000800 */
[----:B------:R-:W-:Y:S01]  /*38a0*/  HMMA.16816.F32.BF16 R44, R8, R40, RZ ;  /* 0x00000028082c723c */ /* 0x000fe200000418ff */
[----:B-----5:R-:W-:Y:S01]  /*38b0*/  FFMA.FTZ R4, R119, UR5, -R2 ;  /* 0x0000000577047c23 */ /* 0x020fe20008010802 */
[----:B--2---:R-:W-:-:S04]  /*38c0*/  F2FP.BF16.F32.PACK_AB R6, R245, R246 ;  /* 0x000000f6f506723e */ /* 0x004fc800000010ff */
[----:B------:R2:W-:Y:S02]  /*38d0*/  MUFU.EX2 R228, R4 ;  /* 0x0000000400e47308 */ /* 0x0005e40000000800 */
[----:B--2---:R-:W-:-:S06]  /*38e0*/  FFMA.FTZ R4, R116, UR5, -R2 ;  /* 0x0000000574047c23 */ /* 0x004fcc0008010802 */
[----:B------:R2:W5:Y:S02]  /*38f0*/  MUFU.EX2 R231, R4 ;  /* 0x0000000400e77308 */ /* 0x0005640000000800 */
[----:B--2---:R-:W-:Y:S01]  /*3900*/  FFMA.FTZ R4, R118, UR5, -R2 ;  /* 0x0000000576047c23 */ /* 0x004fe20008010802 */
[----:B-----5:R-:W-:-:S05]  /*3910*/  F2FP.BF16.F32.PACK_AB R5, R231, R228 ;  /* 0x000000e4e705723e */ /* 0x020fca00000010ff */
[----:B------:R2:W-:Y:S02]  /*3920*/  MUFU.EX2 R230, R4 ;  /* 0x0000000400e67308 */ /* 0x0005e40000000800 */
[----:B--2---:R-:W-:Y:S02]  /*3930*/  FFMA.FTZ R4, R117, UR5, -R2 ;  /* 0x0000000575047c23 */ /* 0x004fe40008010802 */
[----:B------:R-:W-:Y:S01]  /*3940*/  HMMA.16816.F32.BF16 R116, R8, R42, RZ ;  /* 0x0000002a0874723c */ /* 0x000fe200000418ff */
[----:B------:R-:W-:-:S03]  /*3950*/  FFMA.FTZ R8, R120, UR5, -R12 ;  /* 0x0000000578087c23 */ /* 0x000fc6000801080c */
[----:B------:R2:W5:Y:S01]  /*3960*/  MUFU.EX2 R229, R4 ;  /* 0x0000000400e57308 */ /* 0x0005620000000800 */
[----:B------:R-:W-:-:S07]  /*3970*/  MOV R120, R151 ;  /* 0x0000009700787202 */ /* 0x000fce0000000f00 */
[----:B------:R3:W-:Y:S01]  /*3980*/  MUFU.EX2 R225, R8 ;  /* 0x0000000800e17308 */ /* 0x0007e20000000800 */
[----:B--2---:R-:W-:Y:S01]  /*3990*/  FFMA.FTZ R4, R125, UR5, -R12 ;  /* 0x000000057d047c23 */ /* 0x004fe2000801080c */
[----:B-----5:R-:W-:-:S06]  /*39a0*/  F2FP.BF16.F32.PACK_AB R7, R229, R230 ;  /* 0x000000e6e507723e */ /* 0x020fcc00000010ff */
[----:B------:R2:W5:Y:S01]  /*39b0*/  MUFU.EX2 R227, R4 ;  /* 0x0000000400e37308 */ /* 0x0005620000000800 */
[----:B---3--:R-:W-:-:S07]  /*39c0*/  FFMA.FTZ R8, R128, UR5, -R13 ;  /* 0x0000000580087c23 */ /* 0x008fce000801080d */
[----:B------:R3:W-:Y:S01]  /*39d0*/  MUFU.EX2 R222, R8 ;  /* 0x0000000800de7308 */ /* 0x0007e20000000800 */
[----:B--2---:R-:W-:-:S07]  /*39e0*/  FFMA.FTZ R4, R124, UR5, -R12 ;  /* 0x000000057c047c23 */ /* 0x004fce000801080c */
[----:B------:R2:W-:Y:S01]  /*39f0*/  MUFU.EX2 R226, R4 ;  /* 0x0000000400e27308 */ /* 0x0005e20000000800 */
[----:B---3--:R-:W-:-:S07]  /*3a00*/  FFMA.FTZ R8, R127, UR5, -R13 ;  /* 0x000000057f087c23 */ /* 0x008fce000801080d */
[----:B------:R3:W5:Y:S01]  /*3a10*/  MUFU.EX2 R224, R8 ;  /* 0x0000000800e07308 */ /* 0x0007620000000800 */
[----:B--2---:R-:W-:-:S07]  /*3a20*/  F2FP.BF16.F32.PACK_AB R4, R247, R238 ;  /* 0x000000eef704723e */ /* 0x004fce00000010ff */
[----:B------:R-:W-:Y:S01]  /*3a30*/  HMMA.16816.F32.BF16 R164, R4, R20, R112 ;  /* 0x0000001404a4723c */ /* 0x000fe20000041870 */
[----:B---3--:R-:W-:-:S04]  /*3a40*/  FFMA.FTZ R8, R126, UR5, -R13 ;  /* 0x000000057e087c23 */ /* 0x008fc8000801080d */
[----:B------:R2:W-:Y:S03]  /*3a50*/  MUFU.EX2 R223, R8 ;  /* 0x0000000800df7308 */ /* 0x0005e60000000800 */
[C---:B------:R-:W-:Y:S08]  /*3a60*/  HMMA.16816.F32.BF16 R112, R4.reuse, R16, R108 ;  /* 0x000000100470723c */ /* 0x040ff0000004186c */
[----:B------:R-:W-:Y:S01]  /*3a70*/  HMMA.16816.F32.BF16 R108, R4, R24, R104 ;  /* 0x00000018046c723c */ /* 0x000fe20000041868 */
[----:B--2---:R-:W-:Y:S01]  /*3a80*/  FFMA.FTZ R8, R121, UR5, -R13 ;  /* 0x0000000579087c23 */ /* 0x004fe2000801080d */
[----:B------:R-:W-:-:S06]  /*3a90*/  MOV R121, R150 ;  /* 0x0000009600797202 */ /* 0x000fcc0000000f00 */
[C---:B----4-:R-:W-:Y:S01]  /*3aa0*/  HMMA.16816.F32.BF16 R104, R4.reuse, R32, R100 ;  /* 0x000000200468723c */ /* 0x050fe20000041864 */
[----:B------:R2:W3:Y:S07]  /*3ab0*/  MUFU.EX2 R215, R8 ;  /* 0x0000000800d77308 */ /* 0x0004ee0000000800 */
[C---:B------:R-:W-:Y:S08]  /*3ac0*/  HMMA.16816.F32.BF16 R148, R4.reuse, R22, R92 ;  /* 0x000000160494723c */ /* 0x040ff0000004185c */
[----:B------:R-:W-:Y:S01]  /*3ad0*/  HMMA.16816.F32.BF16 R92, R4, R18, R88 ;  /* 0x00000012045c723c */ /* 0x000fe20000041858 */
[----:B--2---:R-:W-:-:S04]  /*3ae0*/  FFMA.FTZ R8, R130, UR5, -R12 ;  /* 0x0000000582087c23 */ /* 0x004fc8000801080c */
[----:B------:R2:W-:Y:S03]  /*3af0*/  MUFU.EX2 R214, R8 ;  /* 0x0000000800d67308 */ /* 0x0005e60000000800 */
[C---:B------:R-:W-:Y:S08]  /*3b00*/  HMMA.16816.F32.BF16 R88, R4.reuse, R26, R84 ;  /* 0x0000001a0458723c */ /* 0x040ff00000041854 */
[----:B------:R-:W-:Y:S01]  /*3b10*/  HMMA.16816.F32.BF16 R84, R4, R34, R80 ;  /* 0x000000220454723c */ /* 0x000fe20000041850 */
[----:B--2---:R-:W-:-:S07]  /*3b20*/  FFMA.FTZ R8, R131, UR5, -R3 ;  /* 0x0000000583087c23 */ /* 0x004fce0008010803 */
[C---:B-1----:R-:W-:Y:S01]  /*3b30*/  HMMA.16816.F32.BF16 R100, R4.reuse, R36, R96 ;  /* 0x000000240464723c */ /* 0x042fe20000041860 */
[----:B------:R1:W-:Y:S07]  /*3b40*/  MUFU.EX2 R213, R8 ;  /* 0x0000000800d57308 */ /* 0x0003ee0000000800 */
[C---:B------:R-:W-:Y:S08]  /*3b50*/  HMMA.16816.F32.BF16 R80, R4.reuse, R38, R76 ;  /* 0x000000260450723c */ /* 0x040ff0000004184c */
[----:B------:R-:W-:Y:S01]  /*3b60*/  HMMA.16816.F32.BF16 R96, R4, R28, R72 ;  /* 0x0000001c0460723c */ /* 0x000fe20000041848 */
[----:B-1----:R-:W-:-:S04]  /*3b70*/  FFMA.FTZ R8, R129, UR5, -R3 ;  /* 0x0000000581087c23 */ /* 0x002fc80008010803 */
[----:B------:R1:W2:Y:S03]  /*3b80*/  MUFU.EX2 R212, R8 ;  /* 0x0000000800d47308 */ /* 0x0002a60000000800 */
[----:B------:R-:W-:Y:S01]  /*3b90*/  HMMA.16816.F32.BF16 R76, R4, R30, R64 ;  /* 0x0000001e044c723c */ /* 0x000fe20000041840 */
[----:B-----5:R-:W-:Y:S02]  /*3ba0*/  F2FP.BF16.F32.PACK_AB R4, R227, R239 ;  /* 0x000000efe304723e */ /* 0x020fe400000010ff */
[----:B------:R-:W-:Y:S02]  /*3bb0*/  F2FP.BF16.F32.PACK_AB R5, R224, R222 ;  /* 0x000000dee005723e */ /* 0x000fe400000010ff */
[----:B------:R-:W-:Y:S02]  /*3bc0*/  F2FP.BF16.F32.PACK_AB R6, R225, R226 ;  /* 0x000000e2e106723e */ /* 0x000fe400000010ff */
[----:B---3--:R-:W-:-:S07]  /*3bd0*/  F2FP.BF16.F32.PACK_AB R7, R215, R223 ;  /* 0x000000dfd707723e */ /* 0x008fce00000010ff */
[----:B------:R-:W-:Y:S01]  /*3be0*/  HMMA.16816.F32.BF16 R72, R4, R20, R68 ;  /* 0x000000140448723c */ /* 0x000fe20000041844 */
[----:B-1----:R-:W-:Y:S01]  /*3bf0*/  FFMA.FTZ R8, R123, UR5, -R3 ;  /* 0x000000057b087c23 */ /* 0x002fe20008010803 */
[----:B------:R-:W-:-:S03]  /*3c00*/  MOV R123, R179 ;  /* 0x000000b3007b7202 */ /* 0x000fc60000000f00 */
[----:B------:R1:W-:Y:S03]  /*3c10*/  MUFU.EX2 R211, R8 ;  /* 0x0000000800d37308 */ /* 0x0003e60000000800 */
[C---:B------:R-:W-:Y:S08]  /*3c20*/  HMMA.16816.F32.BF16 R68, R4.reuse, R16, R60 ;  /* 0x000000100444723c */ /* 0x040ff0000004183c */
[----:B------:R-:W-:Y:S01]  /*3c30*/  HMMA.16816.F32.BF16 R60, R4, R32, R52 ;  /* 0x00000020043c723c */ /* 0x000fe20000041834 */
[----:B-1----:R-:W-:Y:S01]  /*3c40*/  FFMA.FTZ R8, R14, UR5, -R3 ;  /* 0x000000050e087c23 */ /* 0x002fe20008010803 */
[----:B------:R-:W-:-:S06]  /*3c50*/  FFMA.FTZ R14, R133, UR5, -R2 ;  /* 0x00000005850e7c23 */ /* 0x000fcc0008010802 */
[C---:B------:R-:W-:Y:S01]  /*3c60*/  HMMA.16816.F32.BF16 R128, R4.reuse, R28, R44 ;  /* 0x0000001c0480723c */ /* 0x040fe2000004182c */
[----:B------:R1:W-:Y:S07]  /*3c70*/  MUFU.EX2 R182, R8 ;  /* 0x0000000800b67308 */ /* 0x0003ee0000000800 */
[C---:B------:R-:W-:Y:S01]  /*3c80*/  HMMA.16816.F32.BF16 R64, R4.reuse, R24, R56 ;  /* 0x000000180440723c */ /* 0x040fe20000041838 */
[----:B------:R3:W-:Y:S07]  /*3c90*/  MUFU.EX2 R209, R14 ;  /* 0x0000000e00d17308 */ /* 0x0007ee0000000800 */
[----:B------:R-:W-:Y:S01]  /*3ca0*/  HMMA.16816.F32.BF16 R124, R4, R36, R48 ;  /* 0x00000024047c723c */ /* 0x000fe20000041830 */
[----:B-1----:R-:W-:-:S04]  /*3cb0*/  FFMA.FTZ R8, R138, UR5, -R2 ;  /* 0x000000058a087c23 */ /* 0x002fc80008010802 */
[----:B------:R1:W4:Y:S03]  /*3cc0*/  MUFU.EX2 R210, R8 ;  /* 0x0000000800d27308 */ /* 0x0003260000000800 */
[----:B------:R-:W-:Y:S01]  /*3cd0*/  HMMA.16816.F32.BF16 R44, R4, R26, R144 ;  /* 0x0000001a042c723c */ /* 0x000fe20000041890 */
[----:B------:R-:W-:Y:S01]  /*3ce0*/  LDSM.16.MT88.4 R24, [R139+0xa800] ;  /* 0x00a800008b18783b */ /* 0x000fe20000004200 */
[----:B---3--:R-:W-:-:S04]  /*3cf0*/  FFMA.FTZ R14, R137, UR5, -R2 ;  /* 0x00000005890e7c23 */ /* 0x008fc80008010802 */
[----:B------:R3:W-:Y:S02]  /*3d00*/  MUFU.EX2 R208, R14 ;  /* 0x0000000e00d07308 */ /* 0x0007e40000000800 */
[C---:B------:R-:W-:Y:S01]  /*3d10*/  HMMA.16816.F32.BF16 R52, R4.reuse, R38, R160 ;  /* 0x000000260434723c */ /* 0x040fe200000418a0 */
[----:B------:R-:W5:Y:S04]  /*3d20*/  LDSM.16.MT88.4 R36, [R139+0xb800] ;  /* 0x00b800008b24783b */ /* 0x000f680000004200 */
[----:B-1----:R-:W1:Y:S03]  /*3d30*/  LDSM.16.MT88.4 R8, [R139+0x9800] ;  /* 0x009800008b08783b */ /* 0x002e660000004200 */
[----:B------:R-:W-:Y:S01]  /*3d40*/  HMMA.16816.F32.BF16 R56, R4, R22, R156 ;  /* 0x000000160438723c */ /* 0x000fe2000004189c */
[----:B------:R-:W-:Y:S01]  /*3d50*/  MOV R159, R178 ;  /* 0x000000b2009f7202 */ /* 0x000fe20000000f00 */
[----:B------:R-:W-:Y:S01]  /*3d60*/  LDSM.16.MT88.4 R20, [R0+0xb800] ;  /* 0x00b800000014783b */ /* 0x000fe20000004200 */
[----:B------:R-:W-:-:S02]  /*3d70*/  MOV R158, R177 ;  /* 0x000000b1009e7202 */ /* 0x000fc40000000f00 */
[----:B------:R-:W-:Y:S01]  /*3d80*/  MOV R157, R176 ;  /* 0x000000b0009d7202 */ /* 0x000fe20000000f00 */
[----:B---3--:R-:W-:Y:S02]  /*3d90*/  FFMA.FTZ R14, R122, UR5, -R2 ;  /* 0x000000057a0e7c23 */ /* 0x008fe40008010802 */
[C---:B------:R-:W-:Y:S01]  /*3da0*/  HMMA.16816.F32.BF16 R48, R4.reuse, R18, R140 ;  /* 0x000000120430723c */ /* 0x040fe2000004188c */
[----:B------:R-:W3:Y:S01]  /*3db0*/  LDSM.16.MT88.4 R16, [R0+0x9800] ;  /* 0x009800000010783b */ /* 0x000ee20000004200 */
[----:B------:R-:W-:Y:S01]  /*3dc0*/  MOV R156, R175 ;  /* 0x000000af009c7202 */ /* 0x000fe20000000f00 */
[----:B------:R4:W4:Y:S05]  /*3dd0*/  MUFU.EX2 R138, R14 ;  /* 0x0000000e008a7308 */ /* 0x00092a0000000800 */
[----:B------:R-:W-:Y:S01]  /*3de0*/  HMMA.16816.F32.BF16 R40, R4, R34, R152 ;  /* 0x000000220428723c */ /* 0x000fe20000041898 */
[----:B------:R-:W3:Y:S01]  /*3df0*/  LDSM.16.MT88.4 R32, [R0+0xa800] ;  /* 0x00a800000020783b */ /* 0x000ee20000004200 */
[----:B------:R-:W-:-:S06]  /*3e00*/  MOV R155, R174 ;  /* 0x000000ae009b7202 */ /* 0x000fcc0000000f00 */
[----:B------:R-:W-:Y:S01]  /*3e10*/  HMMA.16816.F32.BF16 R28, R4, R30, R116 ;  /* 0x0000001e041c723c */ /* 0x000fe20000041874 */
[----:B--2---:R-:W-:Y:S02]  /*3e20*/  F2FP.BF16.F32.PACK_AB R4, R212, R213 ;  /* 0x000000d5d404723e */ /* 0x004fe400000010ff */
[----:B----4-:R-:W-:Y:S01]  /*3e30*/  F2FP.BF16.F32.PACK_AB R5, R209, R210 ;  /* 0x000000d2d105723e */ /* 0x010fe200000010ff */
[--C-:B------:R-:W-:Y:S01]  /*3e40*/  FFMA.FTZ R14, R170, UR5, -R12.reuse ;  /* 0x00000005aa0e7c23 */ /* 0x100fe2000801080c */
[----:B------:R-:W-:Y:S02]  /*3e50*/  F2FP.BF16.F32.PACK_AB R6, R182, R211 ;  /* 0x000000d3b606723e */ /* 0x000fe400000010ff */
[----:B------:R-:W-:Y:S01]  /*3e60*/  F2FP.BF16.F32.PACK_AB R7, R138, R208 ;  /* 0x000000d08a07723e */ /* 0x000fe200000010ff */
[----:B------:R2:W4:Y:S06]  /*3e70*/  MUFU.EX2 R207, R14 ;  /* 0x0000000e00cf7308 */ /* 0x00052c0000000800 */
[C---:B-----5:R-:W-:Y:S01]  /*3e80*/  HMMA.16816.F32.BF16 R160, R4.reuse, R38, R80 ;  /* 0x0000002604a0723c */ /* 0x060fe20000041850 */
[----:B------:R-:W5:Y:S07]  /*3e90*/  LDSM.16.MT88.4 R80, [R0+0x9c00] ;  /* 0x009c00000050783b */ /* 0x000f6e0000004200 */
[----:B-1----:R-:W-:Y:S01]  /*3ea0*/  HMMA.16816.F32.BF16 R140, R4, R8, R164 ;  /* 0x00000008048c723c */ /* 0x002fe200000418a4 */
[----:B--2---:R-:W-:-:S04]  /*3eb0*/  FFMA.FTZ R14, R169, UR5, -R12 ;  /* 0x00000005a90e7c23 */ /* 0x004fc8000801080c */
[----:B------:R1:W-:Y:S03]  /*3ec0*/  MUFU.EX2 R206, R14 ;  /* 0x0000000e00ce7308 */ /* 0x0003e60000000800 */
[C---:B------:R-:W-:Y:S08]  /*3ed0*/  HMMA.16816.F32.BF16 R164, R4.reuse, R24, R108 ;  /* 0x0000001804a4723c */ /* 0x040ff0000004186c */
[----:B---3--:R-:W-:Y:S01]  /*3ee0*/  HMMA.16816.F32.BF16 R116, R4, R16, R112 ;  /* 0x000000100474723c */ /* 0x008fe20000041870 */
[----:B-1----:R-:W-:-:S07]  /*3ef0*/  FFMA.FTZ R14, R168, UR5, -R12 ;  /* 0x00000005a80e7c23 */ /* 0x002fce000801080c */
[C---:B------:R-:W-:Y:S01]  /*3f00*/  HMMA.16816.F32.BF16 R104, R4.reuse, R32, R104 ;  /* 0x000000200468723c */ /* 0x040fe20000041868 */
[----:B------:R1:W-:Y:S07]  /*3f10*/  MUFU.EX2 R137, R14 ;  /* 0x0000000e00897308 */ /* 0x0003ee0000000800 */
[C---:B------:R-:W-:Y:S01]  /*3f20*/  HMMA.16816.F32.BF16 R184, R4.reuse, R20, R96 ;  /* 0x0000001404b8723c */ /* 0x040fe20000041860 */
[----:B------:R-:W-:Y:S07]  /*3f30*/  LDSM.16.MT88.4 R96, [R139+0xac00] ;  /* 0x00ac00008b60783b */ /* 0x000fee0000004200 */
[----:B------:R-:W-:Y:S01]  /*3f40*/  HMMA.16816.F32.BF16 R148, R4, R10, R148 ;  /* 0x0000000a0494723c */ /* 0x000fe20000041894 */
[----:B-1----:R-:W-:-:S04]  /*3f50*/  FFMA.FTZ R14, R173, UR5, -R13 ;  /* 0x00000005ad0e7c23 */ /* 0x002fc8000801080d */
[----:B------:R1:W-:Y:S03]  /*3f60*/  MUFU.EX2 R205, R14 ;  /* 0x0000000e00cd7308 */ /* 0x0003e60000000800 */
[C---:B------:R-:W-:Y:S08]  /*3f70*/  HMMA.16816.F32.BF16 R92, R4.reuse, R18, R92 ;  /* 0x00000012045c723c */ /* 0x040ff0000004185c */
[----:B------:R-:W-:Y:S01]  /*3f80*/  HMMA.16816.F32.BF16 R108, R4, R34, R84 ;  /* 0x00000022046c723c */ /* 0x000fe20000041854 */
[----:B-1----:R-:W-:-:S07]  /*3f90*/  FFMA.FTZ R14, R172, UR5, -R13 ;  /* 0x00000005ac0e7c23 */ /* 0x002fce000801080d */
[----:B------:R-:W-:Y:S01]  /*3fa0*/  HMMA.16816.F32.BF16 R144, R4, R22, R76 ;  /* 0x000000160490723c */ /* 0x000fe2000004184c */
[----:B------:R1:W2:Y:S02]  /*3fb0*/  MUFU.EX2 R204, R14 ;  /* 0x0000000e00cc7308 */ /* 0x0002a40000000800 */
[----:B-1----:R-:W-:-:S05]  /*3fc0*/  FFMA.FTZ R14, R171, UR5, -R13 ;  /* 0x00000005ab0e7c23 */ /* 0x002fca000801080d */
[C---:B------:R-:W-:Y:S01]  /*3fd0*/  HMMA.16816.F32.BF16 R168, R4.reuse, R36, R100 ;  /* 0x0000002404a8723c */ /* 0x040fe20000041864 */
[----:B------:R1:W-:Y:S07]  /*3fe0*/  MUFU.EX2 R203, R14 ;  /* 0x0000000e00cb7308 */ /* 0x0003ee0000000800 */
[----:B------:R-:W-:Y:S01]  /*3ff0*/  HMMA.16816.F32.BF16 R100, R4, R26, R88 ;  /* 0x0000001a0464723c */ /* 0x000fe20000041858 */
[----:B----4-:R-:W-:Y:S02]  /*4000*/  F2FP.BF16.F32.PACK_AB R4, R207, R214 ;  /* 0x000000d6cf04723e */ /* 0x010fe400000010ff */
[----:B--2---:R-:W-:-:S02]  /*4010*/  F2FP.BF16.F32.PACK_AB R5, R204, R205 ;  /* 0x000000cdcc05723e */ /* 0x004fc400000010ff */
[----:B------:R-:W-:Y:S01]  /*4020*/  F2FP.BF16.F32.PACK_AB R6, R137, R206 ;  /* 0x000000ce8906723e */ /* 0x000fe200000010ff */
[----:B-1----:R-:W-:-:S04]  /*4030*/  FFMA.FTZ R14, R15, UR5, -R13 ;  /* 0x000000050f0e7c23 */ /* 0x002fc8000801080d */
[----:B------:R-:W1:Y:S02]  /*4040*/  MUFU.EX2 R133, R14 ;  /* 0x0000000e00857308 */ /* 0x000e640000000800 */
[----:B-1----:R-:W-:-:S07]  /*4050*/  F2FP.BF16.F32.PACK_AB R7, R133, R203 ;  /* 0x000000cb8507723e */ /* 0x002fce00000010ff */
[----:B------:R-:W-:Y:S01]  /*4060*/  HMMA.16816.F32.BF16 R176, R4, R8, R72 ;  /* 0x0000000804b0723c */ /* 0x000fe20000041848 */
[----:B------:R-:W-:Y:S01]  /*4070*/  FFMA.FTZ R8, R183, UR5, -R12 ;  /* 0x00000005b7087c23 */ /* 0x000fe2000801080c */
[----:B------:R-:W-:-:S06]  /*4080*/  MOV R183, R157 ;  /* 0x0000009d00b77202 */ /* 0x000fcc0000000f00 */
[C---:B------:R-:W-:Y:S01]  /*4090*/  HMMA.16816.F32.BF16 R172, R4.reuse, R10, R56 ;  /* 0x0000000a04ac723c */ /* 0x040fe20000041838 */
[----:B------:R1:W-:Y:S01]  /*40a0*/  MUFU.EX2 R57, R8 ;  /* 0x0000000800397308 */ /* 0x0003e20000000800 */
[----:B------:R-:W-:Y:S02]  /*40b0*/  MOV R58, R156 ;  /* 0x0000009c003a7202 */ /* 0x000fe40000000f00 */
[----:B------:R-:W-:Y:S02]  /*40c0*/  MOV R59, R155 ;  /* 0x0000009b003b7202 */ /* 0x000fe40000000f00 */
[----:B------:R-:W-:Y:S02]  /*40d0*/  LDSM.16.MT88.4 R152, [R139+0x9c00] ;  /* 0x009c00008b98783b */ /* 0x000fe40000004200 */
[----:B------:R-:W-:Y:S01]  /*40e0*/  HMMA.16816.F32.BF16 R84, R4, R18, R48 ;  /* 0x000000120454723c */ /* 0x000fe20000041830 */
[----:B------:R-:W-:Y:S02]  /*40f0*/  MOV R51, R159 ;  /* 0x0000009f00337202 */ /* 0x000fe40000000f00 */
[----:B------:R-:W-:-:S02]  /*4100*/  MOV R50, R123 ;  /* 0x0000007b00327202 */ /* 0x000fc40000000f00 */
[----:B------:R-:W-:-:S03]  /*4110*/  MOV R49, R121 ;  /* 0x0000007900317202 */ /* 0x000fc60000000f00 */
[C---:B------:R-:W-:Y:S01]  /*4120*/  HMMA.16816.F32.BF16 R64, R4.reuse, R24, R64 ;  /* 0x000000180440723c */ /* 0x040fe20000041840 */
[--C-:B-1----:R-:W-:Y:S01]  /*4130*/  FFMA.FTZ R8, R188, UR5, -R3.reuse ;  /* 0x00000005bc087c23 */ /* 0x102fe20008010803 */
[----:B------:R-:W-:Y:S02]  /*4140*/  MOV R188, R158 ;  /* 0x0000009e00bc7202 */ /* 0x000fe40000000f00 */
[----:B------:R-:W-:Y:S01]  /*4150*/  LDSM.16.MT88.4 R156, [R0+0xac00] ;  /* 0x00ac0000009c783b */ /* 0x000fe20000004200 */
[----:B------:R1:W-:Y:S03]  /*4160*/  MUFU.EX2 R56, R8 ;  /* 0x0000000800387308 */ /* 0x0003e60000000800 */
[C---:B------:R-:W-:Y:S08]  /*4170*/  HMMA.16816.F32.BF16 R68, R4.reuse, R16, R68 ;  /* 0x000000100444723c */ /* 0x040ff00000041844 */
[----:B------:R-:W-:Y:S01]  /*4180*/  HMMA.16816.F32.BF16 R112, R4, R36, R124 ;  /* 0x000000240470723c */ /* 0x000fe2000004187c */
[----:B-1----:R-:W-:-:S07]  /*4190*/  FFMA.FTZ R8, R189, UR5, -R3 ;  /* 0x00000005bd087c23 */ /* 0x002fce0008010803 */
[C---:B------:R-:W-:Y:S01]  /*41a0*/  HMMA.16816.F32.BF16 R44, R4.reuse, R26, R44 ;  /* 0x0000001a042c723c */ /* 0x040fe2000004182c */
[----:B------:R-:W-:Y:S01]  /*41b0*/  MOV R189, R120 ;  /* 0x0000007800bd7202 */ /* 0x000fe20000000f00 */
[----:B------:R1:W2:Y:S01]  /*41c0*/  MUFU.EX2 R48, R8 ;  /* 0x0000000800307308 */ /* 0x0002a20000000800 */
[----:B------:R-:W3:Y:S05]  /*41d0*/  LDSM.16.MT88.4 R120, [R139+0xbc00] ;  /* 0x00bc00008b78783b */ /* 0x000eea0000004200 */
[C---:B------:R-:W-:Y:S08]  /*41e0*/  HMMA.16816.F32.BF16 R60, R4.reuse, R32, R60 ;  /* 0x00000020043c723c */ /* 0x040ff0000004183c */
[----:B------:R-:W-:Y:S01]  /*41f0*/  HMMA.16816.F32.BF16 R40, R4, R34, R40 ;  /* 0x000000220428723c */ /* 0x000fe20000041828 */
[--C-:B-1----:R-:W-:Y:S01]  /*4200*/  FFMA.FTZ R8, R191, UR5, -R3.reuse ;  /* 0x00000005bf087c23 */ /* 0x102fe20008010803 */
[----:B------:R-:W-:-:S06]  /*4210*/  FFMA.FTZ R3, R192, UR5, -R3 ;  /* 0x00000005c0037c23 */ /* 0x000fcc0008010803 */
[C---:B------:R-:W-:Y:S01]  /*4220*/  HMMA.16816.F32.BF16 R52, R4.reuse, R38, R52 ;  /* 0x000000260434723c */ /* 0x040fe20000041834 */
[----:B------:R1:W-:Y:S07]  /*4230*/  MUFU.EX2 R24, R3 ;  /* 0x0000000300187308 */ /* 0x0003ee0000000800 */
[----:B------:R-:W-:Y:S01]  /*4240*/  HMMA.16816.F32.BF16 R124, R4, R20, R128 ;  /* 0x00000014047c723c */ /* 0x000fe20000041880 */
[----:B------:R-:W4:Y:S01]  /*4250*/  MUFU.EX2 R25, R8 ;  /* 0x0000000800197308 */ /* 0x000f220000000800 */
[----:B--2---:R-:W-:-:S06]  /*4260*/  F2FP.BF16.F32.PACK_AB R128, R48, R56 ;  /* 0x000000383080723e */ /* 0x004fcc00000010ff */
[----:B------:R-:W-:Y:S01]  /*4270*/  HMMA.16816.F32.BF16 R28, R4, R22, R28 ;  /* 0x00000016041c723c */ /* 0x000fe2000004181c */
[----:B------:R2:W3:Y:S01]  /*4280*/  LDSM.16.MT88.4 R4, [R0+0xbc00] ;  /* 0x00bc00000004783b */ /* 0x0004e20000004200 */
[----:B-1----:R-:W-:-:S04]  /*4290*/  FFMA.FTZ R3, R190, UR5, -R2 ;  /* 0x00000005be037c23 */ /* 0x002fc80008010802 */
[----:B------:R1:W-:Y:S01]  /*42a0*/  MUFU.EX2 R19, R3 ;  /* 0x0000000300137308 */ /* 0x0003e20000000800 */
[----:B----4-:R-:W-:Y:S01]  /*42b0*/  F2FP.BF16.F32.PACK_AB R130, R24, R25 ;  /* 0x000000191882723e */ /* 0x010fe200000010ff */
[----:B-1----:R-:W-:Y:S01]  /*42c0*/  FFMA.FTZ R3, R193, UR5, -R2 ;  /* 0x00000005c1037c23 */ /* 0x002fe20008010802 */
[----:B--2---:R-:W-:-:S05]  /*42d0*/  FFMA.FTZ R0, R202, UR5, -R12 ;  /* 0x00000005ca007c23 */ /* 0x004fca000801080c */
[----:B------:R1:W2:Y:S02]  /*42e0*/  MUFU.EX2 R17, R3 ;  /* 0x0000000300117308 */ /* 0x0002a40000000800 */
[--C-:B-1----:R-:W-:Y:S01]  /*42f0*/  FFMA.FTZ R3, R194, UR5, -R2.reuse ;  /* 0x00000005c2037c23 */ /* 0x102fe20008010802 */
[----:B------:R-:W-:Y:S01]  /*4300*/  FFMA.FTZ R2, R195, UR5, -R2 ;  /* 0x00000005c3027c23 */ /* 0x000fe20008010802 */
[----:B--2---:R-:W-:-:S04]  /*4310*/  F2FP.BF16.F32.PACK_AB R129, R17, R19 ;  /* 0x000000131181723e */ /* 0x004fc800000010ff */
[----:B------:R1:W-:Y:S08]  /*4320*/  MUFU.EX2 R18, R3 ;  /* 0x0000000300127308 */ /* 0x0003f00000000800 */
[----:B------:R2:W4:Y:S01]  /*4330*/  MUFU.EX2 R16, R2 ;  /* 0x0000000200107308 */ /* 0x0005220000000800 */
[----:B-1----:R-:W-:-:S04]  /*4340*/  FADD.FTZ R3, R189, R248 ;  /* 0x000000f8bd037221 */ /* 0x002fc80000010000 */
[----:B------:R-:W-:Y:S01]  /*4350*/  FADD.FTZ R3, R250, R3 ;  /* 0x00000003fa037221 */ /* 0x000fe20000010000 */
[----:B--2---:R-:W-:Y:S01]  /*4360*/  FFMA.FTZ R2, R197, UR5, -R12 ;  /* 0x00000005c5027c23 */ /* 0x004fe2000801080c */
[----:B----4-:R-:W-:Y:S02]  /*4370*/  F2FP.BF16.F32.PACK_AB R131, R16, R18 ;  /* 0x000000121083723e */ /* 0x010fe400000010ff */
[----:B------:R-:W-:Y:S01]  /*4380*/  FADD.FTZ R3, R251, R3 ;  /* 0x00000003fb037221 */ /* 0x000fe20000010000 */
[----:B------:R1:W2:Y:S03]  /*4390*/  MUFU.EX2 R15, R2 ;  /* 0x00000002000f7308 */ /* 0x0002a60000000800 */
[----:B------:R-:W-:Y:S01]  /*43a0*/  FADD.FTZ R3, R239, R3 ;  /* 0x00000003ef037221 */ /* 0x000fe20000010000 */
[----:B-----5:R-:W-:Y:S03]  /*43b0*/  HMMA.16816.F32.BF16 R72, R128, R80, R116 ;  /* 0x000000508048723c */ /* 0x020fe60000041874 */
[----:B------:R-:W-:-:S05]  /*43c0*/  FADD.FTZ R3, R227, R3 ;  /* 0x00000003e3037221 */ /* 0x000fca0000010000 */
[C---:B---3--:R-:W-:Y:S01]  /*43d0*/  HMMA.16816.F32.BF16 R116, R128.reuse, R120, R168 ;  /* 0x000000788074723c */ /* 0x048fe200000418a8 */
[----:B-1----:R-:W-:Y:S01]  /*43e0*/  FFMA.FTZ R2, R199, UR5, -R12 ;  /* 0x00000005c7027c23 */ /* 0x002fe2000801080c */
[----:B--2---:R-:W-:Y:S01]  /*43f0*/  F2FP.BF16.F32.PACK_AB R168, R15, R57 ;  /* 0x000000390fa8723e */ /* 0x004fe200000010ff */
[----:B------:R1:W-:Y:S05]  /*4400*/  MUFU.EX2 R12, R0 ;  /* 0x00000000000c7308 */ /* 0x0003ea0000000800 */
[C---:B------:R-:W-:Y:S03]  /*4410*/  HMMA.16816.F32.BF16 R88, R128.reuse, R96, R164 ;  /* 0x000000608058723c */ /* 0x040fe600000418a4 */
[----:B------:R2:W3:Y:S05]  /*4420*/  MUFU.EX2 R14, R2 ;  /* 0x00000002000e7308 */ /* 0x0004ea0000000800 */
[----:B------:R-:W-:Y:S01]  /*4430*/  HMMA.16816.F32.BF16 R164, R128, R4, R184 ;  /* 0x0000000480a4723c */ /* 0x000fe200000418b8 */
[----:B-1----:R-:W-:-:S07]  /*4440*/  FFMA.FTZ R0, R196, UR5, -R13 ;  /* 0x00000005c4007c23 */ /* 0x002fce000801080d */
[----:B------:R-:W-:Y:S01]  /*4450*/  HMMA.16816.F32.BF16 R76, R128, R82, R92 ;  /* 0x00000052804c723c */ /* 0x000fe2000004185c */
[----:B------:R1:W-:Y:S01]  /*4460*/  MUFU.EX2 R8, R0 ;  /* 0x0000000000087308 */ /* 0x0003e20000000800 */
[----:B--2---:R-:W-:Y:S01]  /*4470*/  FADD.FTZ R2, R237, R232 ;  /* 0x000000e8ed027221 */ /* 0x004fe20000010000 */
[----:B---3--:R-:W-:-:S05]  /*4480*/  F2FP.BF16.F32.PACK_AB R170, R12, R14 ;  /* 0x0000000e0caa723e */ /* 0x008fca00000010ff */
[----:B------:R-:W-:Y:S01]  /*4490*/  HMMA.16816.F32.BF16 R140, R128, R152, R140 ;  /* 0x00000098808c723c */ /* 0x000fe2000004188c */
[----:B------:R-:W-:-:S04]  /*44a0*/  FADD.FTZ R2, R240, R2 ;  /* 0x00000002f0027221 */ /* 0x000fc80000010000 */
[----:B------:R-:W-:-:S03]  /*44b0*/  FADD.FTZ R2, R249, R2 ;  /* 0x00000002f9027221 */ /* 0x000fc60000010000 */
[C---:B------:R-:W-:Y:S01]  /*44c0*/  HMMA.16816.F32.BF16 R148, R128.reuse, R154, R148 ;  /* 0x0000009a8094723c */ /* 0x040fe20000041894 */
[----:B------:R-:W-:Y:S01]  /*44d0*/  FADD.FTZ R2, R222, R2 ;  /* 0x00000002de027221 */ /* 0x000fe20000010000 */
[----:B-1----:R-:W-:Y:S01]  /*44e0*/  FFMA.FTZ R0, R201, UR5, -R13 ;  /* 0x00000005c9007c23 */ /* 0x002fe2000801080d */
[----:B------:R-:W-:Y:S02]  /*44f0*/  FADD.FTZ R222, R226, R3 ;  /* 0x00000003e2de7221 */ /* 0x000fe40000010000 */
[----:B------:R-:W-:Y:S01]  /*4500*/  FADD.FTZ R2, R224, R2 ;  /* 0x00000002e0027221 */ /* 0x000fe20000010000 */
[----:B------:R1:W2:Y:S01]  /*4510*/  MUFU.EX2 R9, R0 ;  /* 0x0000000000097308 */ /* 0x0002a20000000800 */
[----:B------:R-:W-:Y:S01]  /*4520*/  FADD.FTZ R222, R225, R222 ;  /* 0x000000dee1de7221 */ /* 0x000fe20000010000 */
[----:B------:R-:W-:Y:S01]  /*4530*/  HMMA.16816.F32.BF16 R92, R128, R98, R100 ;  /* 0x00000062805c723c */ /* 0x000fe20000041864 */
[----:B------:R-:W-:Y:S02]  /*4540*/  FADD.FTZ R3, R223, R2 ;  /* 0x00000002df037221 */ /* 0x000fe40000010000 */
[----:B------:R-:W-:-:S02]  /*4550*/  FADD.FTZ R222, R214, R222 ;  /* 0x000000ded6de7221 */ /* 0x000fc40000010000 */
[----:B------:R-:W-:Y:S02]  /*4560*/  FADD.FTZ R3, R215, R3 ;  /* 0x00000003d7037221 */ /* 0x000fe40000010000 */
[----:B------:R-:W-:Y:S01]  /*4570*/  FADD.FTZ R222, R207, R222 ;  /* 0x000000decfde7221 */ /* 0x000fe20000010000 */
[----:B------:R-:W-:Y:S01]  /*4580*/  HMMA.16816.F32.BF16 R104, R128, R156, R104 ;  /* 0x0000009c8068723c */ /* 0x000fe20000041868 */
[----:B------:R-:W-:Y:S02]  /*4590*/  FADD.FTZ R3, R205, R3 ;  /* 0x00000003cd037221 */ /* 0x000fe40000010000 */
[----:B------:R-:W-:Y:S02]  /*45a0*/  FADD.FTZ R222, R206, R222 ;  /* 0x000000decede7221 */ /* 0x000fe40000010000 */
[----:B------:R-:W-:Y:S01]  /*45b0*/  FADD.FTZ R3, R204, R3 ;  /* 0x00000003cc037221 */ /* 0x000fe20000010000 */
[----:B-1----:R-:W-:Y:S01]  /*45c0*/  FFMA.FTZ R0, R198, UR5, -R13 ;  /* 0x00000005c6007c23 */ /* 0x002fe2000801080d */
[----:B--2---:R-:W-:-:S02]  /*45d0*/  F2FP.BF16.F32.PACK_AB R169, R9, R8 ;  /* 0x0000000809a9723e */ /* 0x004fc400000010ff */
[----:B------:R-:W-:Y:S01]  /*45e0*/  FADD.FTZ R3, R203, R3 ;  /* 0x00000003cb037221 */ /* 0x000fe20000010000 */
[----:B------:R-:W-:Y:S01]  /*45f0*/  FADD.FTZ R222, R137, R222 ;  /* 0x000000de89de7221 */ /* 0x000fe20000010000 */
[----:B------:R1:W2:Y:S01]  /*4600*/  MUFU.EX2 R10, R0 ;  /* 0x00000000000a7308 */ /* 0x0002a20000000800 */
[----:B------:R-:W-:Y:S01]  /*4610*/  HMMA.16816.F32.BF16 R108, R128, R158, R108 ;  /* 0x0000009e806c723c */ /* 0x000fe2000004186c */
[----:B------:R-:W-:Y:S01]  /*4620*/  FADD.FTZ R3, R133, R3 ;  /* 0x0000000385037221 */ /* 0x000fe20000010000 */
[----:B------:R-:W-:-:S03]  /*4630*/  FADD.FTZ R222, R57, R222 ;  /* 0x000000de39de7221 */ /* 0x000fc60000010000 */
[----:B------:R-:W-:Y:S01]  /*4640*/  FADD.FTZ R3, R8, R3 ;  /* 0x0000000308037221 */ /* 0x000fe20000010000 */
[----:B------:R-:W-:Y:S02]  /*4650*/  FADD.FTZ R222, R15, R222 ;  /* 0x000000de0fde7221 */ /* 0x000fe40000010000 */
[----:B------:R-:W-:Y:S01]  /*4660*/  HMMA.16816.F32.BF16 R160, R128, R122, R160 ;  /* 0x0000007a80a0723c */ /* 0x000fe200000418a0 */
[----:B------:R-:W-:Y:S01]  /*4670*/  FADD.FTZ R3, R9, R3 ;  /* 0x0000000309037221 */ /* 0x000fe20000010000 */
[----:B------:R-:W-:-:S04]  /*4680*/  FADD.FTZ R222, R14, R222 ;  /* 0x000000de0ede7221 */ /* 0x000fc80000010000 */
[----:B------:R-:W-:Y:S01]  /*4690*/  FADD.FTZ R222, R12, R222 ;  /* 0x000000de0cde7221 */ /* 0x000fe20000010000 */
[----:B-1----:R-:W-:Y:S01]  /*46a0*/  FFMA.FTZ R0, R200, UR5, -R13 ;  /* 0x00000005c8007c23 */ /* 0x002fe2000801080d */
[----:B------:R-:W-:Y:S01]  /*46b0*/  FADD.FTZ R13, R51, R252 ;  /* 0x000000fc330d7221 */ /* 0x000fe20000010000 */
[----:B------:R-:W-:Y:S01]  /*46c0*/  HMMA.16816.F32.BF16 R128, R128, R6, R144 ;  /* 0x000000068080723c */ /* 0x000fe20000041890 */
[----:B--2---:R-:W-:Y:S01]  /*46d0*/  FADD.FTZ R3, R10, R3 ;  /* 0x000000030a037221 */ /* 0x004fe20000010000 */
[----:B------:R1:W2:Y:S01]  /*46e0*/  MUFU.EX2 R11, R0 ;  /* 0x00000000000b7308 */ /* 0x0002a20000000800 */
[----:B------:R-:W-:Y:S01]  /*46f0*/  FADD.FTZ R13, R183, R13 ;  /* 0x0000000db70d7221 */ /* 0x000fe20000010000 */
[----:B-1----:R-:W-:Y:S01]  /*4700*/  FADD.FTZ R0, R50, R49 ;  /* 0x0000003132007221 */ /* 0x002fe20000010000 */
[C---:B--2---:R-:W-:Y:S01]  /*4710*/  F2FP.BF16.F32.PACK_AB R171, R11.reuse, R10 ;  /* 0x0000000a0bab723e */ /* 0x044fe200000010ff */
[----:B------:R-:W-:Y:S02]  /*4720*/  FADD.FTZ R223, R11, R3 ;  /* 0x000000030bdf7221 */ /* 0x000fe40000010000 */
[----:B------:R-:W-:-:S04]  /*4730*/  FADD.FTZ R0, R188, R0 ;  /* 0x00000000bc007221 */ /* 0x000fc80000010000 */
[----:B------:R-:W-:Y:S01]  /*4740*/  HMMA.16816.F32.BF16 R124, R168, R4, R124 ;  /* 0x00000004a87c723c */ /* 0x000fe2000004187c */
[----:B------:R-:W-:Y:S01]  /*4750*/  FADD.FTZ R0, R58, R0 ;  /* 0x000000003a007221 */ /* 0x000fe20000010000 */
[----:B------:R-:W-:-:S03]  /*4760*/  FADD.FTZ R4, R59, R13 ;  /* 0x0000000d3b047221 */ /* 0x000fc60000010000 */
[----:B------:R-:W-:Y:S01]  /*4770*/  FADD.FTZ R0, R238, R0 ;  /* 0x00000000ee007221 */ /* 0x000fe20000010000 */
[----:B------:R-:W-:Y:S02]  /*4780*/  FADD.FTZ R4, R228, R4 ;  /* 0x00000004e4047221 */ /* 0x000fe40000010000 */
        /* <DEDUP_REMOVED lines=27> */
[----:B------:R-:W-:-:S06]  /*4940*/  FADD.FTZ R225, R16, R0 ;  /* 0x0000000010e17221 */ /* 0x000fcc0000010000 */
[C---:B------:R-:W-:Y:S08]  /*4950*/  HMMA.16816.F32.BF16 R152, R168.reuse, R154, R172 ;  /* 0x0000009aa898723c */ /* 0x040ff000000418ac */
[C---:B------:R-:W-:Y:S08]  /*4960*/  HMMA.16816.F32.BF16 R96, R168.reuse, R98, R44 ;  /* 0x00000062a860723c */ /* 0x040ff0000004182c */
[C---:B------:R-:W-:Y:S08]  /*4970*/  HMMA.16816.F32.BF16 R156, R168.reuse, R158, R40 ;  /* 0x0000009ea89c723c */ /* 0x040ff00000041828 */
[C---:B------:R-:W-:Y:S08]  /*4980*/  HMMA.16816.F32.BF16 R120, R168.reuse, R122, R52 ;  /* 0x0000007aa878723c */ /* 0x040ff00000041834 */
[----:B------:R-:W-:Y:S01]  /*4990*/  HMMA.16816.F32.BF16 R168, R168, R6, R28 ;  /* 0x00000006a8a8723c */ /* 0x000fe2000004181c */
[----:B------:R-:W-:-:S04]  /*49a0*/  NOP ;  /* 0x0000000000007918 */ /* 0x000fc80000000000 */
[----:B------:R-:W-:-:S15]  /*49b0*/  @!P1 BRA `(.L_x_22) ;  /* 0x0000002c00289947 */ /* 0x000fde0003800000 */
[C---:B------:R-:W-:Y:S01]  /*49c0*/  SHF.L.U64.HI R238, R180.reuse, 0x5, R181 ;  /* 0x00000005b4ee7819 */ /* 0x040fe200000102b5 */
[----:B------:R-:W-:Y:S01]  /*49d0*/  IMAD.SHL.U32 R239, R180, 0x20, RZ ;  /* 0x00000020b4ef7824 */ /* 0x000fe200078e00ff */
[----:B------:R-:W-:Y:S01]  /*49e0*/  LEA.HI.SX32 R221, R221, 0xfffffffe, 0x1a ;  /* 0xfffffffedddd7811 */ /* 0x000fe200078fd2ff */
[----:B------:R-:W-:Y:S01]  /*49f0*/  IMAD.MOV.U32 R137, RZ, RZ, R134 ;  /* 0x000000ffff897224 */ /* 0x000fe200078e0086 */
[----:B------:R-:W-:Y:S01]  /*4a00*/  MOV R138, R132 ;  /* 0x00000084008a7202 */ /* 0x000fe20000000f00 */
[----:B------:R-:W-:Y:S01]  /*4a10*/  IMAD.MOV.U32 R3, RZ, RZ, R136 ;  /* 0x000000ffff037224 */ /* 0x000fe200078e0088 */
[----:B------:R-:W-:Y:S01]  /*4a20*/  MOV R133, R135 ;  /* 0x0000008700857202 */ /* 0x000fe20000000f00 */
[C---:B------:R-:W-:Y:S01]  /*4a30*/  VIADD R237, R139.reuse, 0x9020 ;  /* 0x000090208bed7836 */ /* 0x040fe20000000000 */
[----:B------:R-:W-:Y:S01]  /*4a40*/  IADD3 R240, PT, PT, R139, 0x9000, RZ ;  /* 0x000090008bf07810 */ /* 0x000fe20007ffe0ff */
[----:B------:R-:W1:Y:S01]  /*4a50*/  LDCU UR4, c[0x0][0x45c] ;  /* 0x00008b80ff0477ac */ /* 0x000e620008000800 */
[----:B------:R-:W2:Y:S01]  /*4a60*/  LDCU.64 UR6, c[0x0][0x3c0] ;  /* 0x00007800ff0677ac */ /* 0x000ea20008000a00 */
[----:B------:R-:W-:Y:S05]  /*4a70*/  BRA `(.L_x_23) ;  /* 0x00000000005c7947 */ /* 0x000fea0003800000 */
.L_x_25:
[----:B------:R-:W1:Y:S01]  /*4a80*/  LDC.64 R172, c[0x0][0x3b8] ;  /* 0x0000ee00ffac7b82 */ /* 0x000e620000000a00 */
[----:B------:R-:W-:Y:S04]  /*4a90*/  VIADD R0, R221, 0xffffffff ;  /* 0xffffffffdd007836 */ /* 0x000fe80000000000 */
[C---:B-1----:R-:W-:Y:S04]  /*4aa0*/  IMAD.WIDE.U32 R134, R0.reuse, R172, RZ ;  /* 0x000000ac00867225 */ /* 0x042fe800078e00ff */
[----:B------:R-:W-:Y:S01]  /*4ab0*/  IMAD R135, R0, R173, R135 ;  /* 0x000000ad00877224 */ /* 0x000fe200078e0287 */
[C---:B------:R-:W-:Y:S01]  /*4ac0*/  LEA R174, P1, R134.reuse, R234, 0x7 ;  /* 0x000000ea86ae7211 */ /* 0x040fe200078238ff */
[C---:B------:R-:W-:Y:S03]  /*4ad0*/  IMAD.SHL.U32 R0, R134.reuse, 0x40, RZ ;  /* 0x0000004086007824 */ /* 0x040fe600078e00ff */
[-CC-:B------:R-:W-:Y:S02]  /*4ae0*/  LEA.HI.X R175, R134, R233.reuse, R135.reuse, 0x7, P1 ;  /* 0x000000e986af7211 */ /* 0x180fe400008f3c87 */
[----:B------:R-:W-:Y:S02]  /*4af0*/  LEA R0, P0, R172, R0, 0x5 ;  /* 0x00000000ac007211 */ /* 0x000fe400078028ff */
[----:B------:R-:W-:Y:S01]  /*4b00*/  SHF.L.U64.HI R2, R134, 0x6, R135 ;  /* 0x0000000686027819 */ /* 0x000fe20000010287 */
[----:B------:R-:W-:Y:S01]  /*4b10*/  @!PT LDS RZ, [RZ] ;  /* 0x00000000fffff984 */ /* 0x000fe20000000800 */
[----:B------:R-:W-:Y:S01]  /*4b20*/  @!PT LDS RZ, [RZ] ;  /* 0x00000000fffff984 */ /* 0x000fe20000000800 */
[----:B------:R-:W-:Y:S01]  /*4b30*/  @!PT LDS RZ, [RZ] ;  /* 0x00000000fffff984 */ /* 0x000fe20000000800 */
[----:B------:R1:W-:Y:S03]  /*4b40*/  LDGSTS.E.BYPASS.LTC128B.128 [R220+0x6000], desc[UR16][R174.64] ;  /* 0x06000000aedc7fae */ /* 0x0003e6000b981a10 */
[----:B------:R-:W-:Y:S01]  /*4b50*/  LEA.HI.X R2, R172, R2, R173, 0x5, P0 ;  /* 0x00000002ac027211 */ /* 0x000fe200000f2cad */
[----:B------:R1:W-:Y:S01]  /*4b60*/  LDGSTS.E.BYPASS.LTC128B.128 [R220+0x7000], desc[UR16][R174.64+0x40] ;  /* 0x07000040aedc7fae */ /* 0x0003e2000b981a10 */
[C---:B------:R-:W-:Y:S03]  /*4b70*/  LEA R172, P0, R0.reuse, R234, 0x1 ;  /* 0x000000ea00ac7211 */ /* 0x040fe600078008ff */
[----:B------:R1:W-:Y:S01]  /*4b80*/  LDGSTS.E.BYPASS.LTC128B.128 [R220+0x8000], desc[UR16][R174.64+0x80] ;  /* 0x08000080aedc7fae */ /* 0x0003e2000b981a10 */
[----:B------:R-:W-:Y:S05]  /*4b90*/  LEA.HI.X R173, R0, R233, R2, 0x1, P0 ;  /* 0x000000e900ad7211 */ /* 0x000fea00000f0c02 */
[----:B------:R1:W-:Y:S04]  /*4ba0*/  LDGSTS.E.BYPASS.LTC128B.128 [R220+0x6800], desc[UR16][R172.64] ;  /* 0x06800000acdc7fae */ /* 0x0003e8000b981a10 */
[----:B------:R1:W-:Y:S04]  /*4bb0*/  LDGSTS.E.BYPASS.LTC128B.128 [R220+0x7800], desc[UR16][R172.64+0x40] ;  /* 0x07800040acdc7fae */ /* 0x0003e8000b981a10 */
[----:B------:R1:W-:Y:S04]  /*4bc0*/  LDGSTS.E.BYPASS.LTC128B.128 [R220+0x8800], desc[UR16][R172.64+0x80] ;  /* 0x08800080acdc7fae */ /* 0x0003e8000b981a10 */
[----:B------:R-:W0:Y:S01]  /*4bd0*/  LDGDEPBAR ;  /* 0x00000000000079af */ /* 0x000e220000000000 */
[----:B------:R-:W-:Y:S05]  /*4be0*/  BRA `(.L_x_24) ;  /* 0x0000000800d47947 */ /* 0x000fea0003800000 */
.L_x_23:
[----:B------:R-:W-:Y:S04]  /*4bf0*/  DEPBAR.LE SB0, 0x0 ;  /* 0x000080000000791a */ /* 0x000fe80000000000 */
[----:B------:R-:W-:Y:S01]  /*4c00*/  BAR.SYNC.DEFER_BLOCKING 0x0 ;  /* 0x0000000000007b1d */ /* 0x000fe20000010000 */
[C---:B--2---:R-:W-:Y:S04]  /*4c10*/  IMAD.WIDE.U32 R8, R221.reuse, UR6, RZ ;  /* 0x00000006dd087c25 */ /* 0x044fe8000f8e00ff */
[C---:B------:R-:W-:Y:S01]  /*4c20*/  IMAD R0, R221.reuse, UR7, R9 ;  /* 0x00000007dd007c24 */ /* 0x040fe2000f8e0209 */
[C---:B------:R-:W-:Y:S02]  /*4c30*/  LEA R6, P1, R8.reuse, R236, 0x7 ;  /* 0x000000ec08067211 */ /* 0x040fe400078238ff */
[C---:B------:R-:W-:Y:S02]  /*4c40*/  LEA R2, P0, R8.reuse, R239, 0x6 ;  /* 0x000000ef08027211 */ /* 0x040fe400078030ff */
[CCC-:B------:R-:W-:Y:S02]  /*4c50*/  LEA.HI.X R7, R8.reuse, R235.reuse, R0.reuse, 0x7, P1 ;  /* 0x000000eb08077211 */ /* 0x1c0fe400008f3c00 */
[----:B------:R-:W-:Y:S02]  /*4c60*/  LEA.HI.X R5, R8, R238, R0, 0x6, P0 ;  /* 0x000000ee08057211 */ /* 0x000fe400000f3400 */
[C---:B------:R-:W-:Y:S04]  /*4c70*/  LEA R4, P0, R2.reuse, R236, 0x1 ;  /* 0x000000ec02047211 */ /* 0x040fe800078008ff */
[----:B------:R-:W-:Y:S02]  /*4c80*/  LEA.HI.X R5, R2, R235, R5, 0x1, P0 ;  /* 0x000000eb02057211 */ /* 0x000fe400000f0c05 */
[----:B------:R-:W-:Y:S01]  /*4c90*/  ISETP.NE.AND P0, PT, R221, RZ, PT ;  /* 0x000000ffdd00720c */ /* 0x000fe20003f05270 */
[----:B------:R-:W-:Y:S01]  /*4ca0*/  @!PT LDS RZ, [RZ] ;  /* 0x00000000fffff984 */ /* 0x000fe20000000800 */
[----:B------:R-:W-:Y:S01]  /*4cb0*/  @!PT LDS RZ, [RZ] ;  /* 0x00000000fffff984 */ /* 0x000fe20000000800 */
[----:B------:R-:W-:Y:S01]  /*4cc0*/  @!PT LDS RZ, [RZ] ;  /* 0x00000000fffff984 */ /* 0x000fe20000000800 */
[----:B------:R-:W-:Y:S08]  /*4cd0*/  LDGSTS.E.BYPASS.LTC128B.128 [R220+0x9000], desc[UR16][R6.64] ;  /* 0x0900000006dc7fae */ /* 0x000ff0000b981a10 */
[----:B------:R-:W-:Y:S08]  /*4ce0*/  LDGSTS.E.BYPASS.LTC128B.128 [R220+0xa000], desc[UR16][R6.64+0x40] ;  /* 0x0a00004006dc7fae */ /* 0x000ff0000b981a10 */
[----:B------:R-:W-:Y:S08]  /*4cf0*/  LDGSTS.E.BYPASS.LTC128B.128 [R220+0xb000], desc[UR16][R6.64+0x80] ;  /* 0x0b00008006dc7fae */ /* 0x000ff0000b981a10 */
[----:B------:R-:W-:Y:S08]  /*4d00*/  LDGSTS.E.BYPASS.LTC128B.128 [R220+0x9800], desc[UR16][R4.64] ;  /* 0x0980000004dc7fae */ /* 0x000ff0000b981a10 */
[----:B------:R-:W-:Y:S08]  /*4d10*/  LDGSTS.E.BYPASS.LTC128B.128 [R220+0xa800], desc[UR16][R4.64+0x40] ;  /* 0x0a80004004dc7fae */ /* 0x000ff0000b981a10 */
[----:B------:R2:W-:Y:S08]  /*4d20*/  LDGSTS.E.BYPASS.LTC128B.128 [R220+0xb800], desc[UR16][R4.64+0x80] ;  /* 0x0b80008004dc7fae */ /* 0x0005f0000b981a10 */
[----:B------:R-:W-:Y:S08]  /*4d30*/  LDSM.16.M88.4 R64, [R218] ;  /* 0x00000000da40783b */ /* 0x000ff00000000200 */
[----:B------:R-:W2:Y:S08]  /*4d40*/  LDSM.16.M88.4 R16, [R216+0x6000] ;  /* 0x00600000d810783b */ /* 0x000eb00000000200 */
[----:B------:R-:W3:Y:S08]  /*4d50*/  LDSM.16.M88.4 R60, [R218+0x1000] ;  /* 0x00100000da3c783b */ /* 0x000ef00000000200 */
[----:B------:R-:W4:Y:S08]  /*4d60*/  LDSM.16.M88.4 R32, [R216+0x6400] ;  /* 0x00640000d820783b */ /* 0x000f300000000200 */
[----:B------:R-:W0:Y:S08]  /*4d70*/  LDGDEPBAR ;  /* 0x00000000000079af */ /* 0x000e300000000000 */
[----:B------:R-:W5:Y:S08]  /*4d80*/  LDSM.16.M88.4 R48, [R216+0x6800] ;  /* 0x00680000d830783b */ /* 0x000f700000000200 */
[----:B------:R-:W1:Y:S01]  /*4d90*/  LDSM.16.M88.4 R172, [R216+0x6c00] ;  /* 0x006c0000d8ac783b */ /* 0x000e620000000200 */
[-C--:B--2---:R-:W-:Y:S07]  /*4da0*/  HMMA.16816.F32.BF16 R4, R64, R16.reuse, RZ ;  /* 0x000000104004723c */ /* 0x084fee00000418ff */
[----:B------:R-:W-:Y:S01]  /*4db0*/  LDSM.16.M88.4 R176, [R219] ;  /* 0x00000000dbb0783b */ /* 0x000fe20000000200 */
[C---:B---3--:R-:W-:Y:S07]  /*4dc0*/  HMMA.16816.F32.BF16 R8, R60.reuse, R16, RZ ;  /* 0x000000103c08723c */ /* 0x048fee00000418ff */
[----:B------:R-:W2:Y:S01]  /*4dd0*/  LDSM.16.M88.4 R180, [R217+0x6000] ;  /* 0x00600000d9b4783b */ /* 0x000ea20000000200 */
[-C--:B------:R-:W-:Y:S07]  /*4de0*/  HMMA.16816.F32.BF16 R12, R60, R18.reuse, RZ ;  /* 0x000000123c0c723c */ /* 0x080fee00000418ff */
[----:B------:R-:W3:Y:S01]  /*4df0*/  LDSM.16.M88.4 R184, [R219+0x1000] ;  /* 0x00100000dbb8783b */ /* 0x000ee20000000200 */
[C---:B------:R-:W-:Y:S07]  /*4e00*/  HMMA.16816.F32.BF16 R16, R64.reuse, R18, RZ ;  /* 0x000000124010723c */ /* 0x040fee00000418ff */
[----:B------:R-:W3:Y:S01]  /*4e10*/  LDSM.16.M88.4 R188, [R217+0x6400] ;  /* 0x00640000d9bc783b */ /* 0x000ee20000000200 */
[-C--:B----4-:R-:W-:Y:S07]  /*4e20*/  HMMA.16816.F32.BF16 R20, R64, R32.reuse, RZ ;  /* 0x000000204014723c */ /* 0x090fee00000418ff */
[----:B------:R-:W4:Y:S01]  /*4e30*/  LDSM.16.M88.4 R192, [R217+0x6800] ;  /* 0x00680000d9c0783b */ /* 0x000f220000000200 */
[C---:B------:R-:W-:Y:S07]  /*4e40*/  HMMA.16816.F32.BF16 R24, R60.reuse, R32, RZ ;  /* 0x000000203c18723c */ /* 0x040fee00000418ff */
[----:B------:R-:W4:Y:S01]  /*4e50*/  LDSM.16.M88.4 R196, [R217+0x6c00] ;  /* 0x006c0000d9c4783b */ /* 0x000f220000000200 */
[-C--:B------:R-:W-:Y:S07]  /*4e60*/  HMMA.16816.F32.BF16 R28, R60, R34.reuse, RZ ;  /* 0x000000223c1c723c */ /* 0x080fee00000418ff */
[----:B------:R-:W-:Y:S01]  /*4e70*/  LDSM.16.M88.4 R200, [R218+0x3000] ;  /* 0x00300000dac8783b */ /* 0x000fe20000000200 */
[C---:B------:R-:W-:Y:S07]  /*4e80*/  HMMA.16816.F32.BF16 R32, R64.reuse, R34, RZ ;  /* 0x000000224020723c */ /* 0x040fee00000418ff */
[----:B------:R-:W-:Y:S01]  /*4e90*/  LDSM.16.M88.4 R204, [R216+0x7c00] ;  /* 0x007c0000d8cc783b */ /* 0x000fe20000000200 */
[-C--:B-----5:R-:W-:Y:S07]  /*4ea0*/  HMMA.16816.F32.BF16 R36, R64, R48.reuse, RZ ;  /* 0x000000304024723c */ /* 0x0a0fee00000418ff */
[----:B------:R-:W-:Y:S01]  /*4eb0*/  LDSM.16.M88.4 R208, [R217+0x7000] ;  /* 0x00700000d9d0783b */ /* 0x000fe20000000200 */
[C---:B------:R-:W-:Y:S07]  /*4ec0*/  HMMA.16816.F32.BF16 R40, R60.reuse, R48, RZ ;  /* 0x000000303c28723c */ /* 0x040fee00000418ff */
[----:B------:R-:W-:Y:S01]  /*4ed0*/  LDSM.16.M88.4 R212, [R219+0x3000] ;  /* 0x00300000dbd4783b */ /* 0x000fe20000000200 */
[-C--:B------:R-:W-:Y:S08]  /*4ee0*/  HMMA.16816.F32.BF16 R44, R60, R50.reuse, RZ ;  /* 0x000000323c2c723c */ /* 0x080ff000000418ff */
[C---:B------:R-:W-:Y:S08]  /*4ef0*/  HMMA.16816.F32.BF16 R48, R64.reuse, R50, RZ ;  /* 0x000000324030723c */ /* 0x040ff000000418ff */
[-C--:B-1----:R-:W-:Y:S08]  /*4f00*/  HMMA.16816.F32.BF16 R52, R64, R172.reuse, RZ ;  /* 0x000000ac4034723c */ /* 0x082ff000000418ff */
[C---:B------:R-:W-:Y:S08]  /*4f10*/  HMMA.16816.F32.BF16 R56, R60.reuse, R172, RZ ;  /* 0x000000ac3c38723c */ /* 0x040ff000000418ff */
[-C--:B------:R-:W-:Y:S08]  /*4f20*/  HMMA.16816.F32.BF16 R60, R60, R174.reuse, RZ ;  /* 0x000000ae3c3c723c */ /* 0x080ff000000418ff */
[----:B------:R-:W-:Y:S01]  /*4f30*/  HMMA.16816.F32.BF16 R64, R64, R174, RZ ;  /* 0x000000ae4040723c */ /* 0x000fe200000418ff */
[----:B------:R-:W-:Y:S07]  /*4f40*/  LDSM.16.M88.4 R172, [R218+0x2000] ;  /* 0x00200000daac783b */ /* 0x000fee0000000200 */
[-C--:B--2---:R-:W-:Y:S08]  /*4f50*/  HMMA.16816.F32.BF16 R4, R176, R180.reuse, R4 ;  /* 0x000000b4b004723c */ /* 0x084ff00000041804 */
[C---:B---3--:R-:W-:Y:S08]  /*4f60*/  HMMA.16816.F32.BF16 R8, R184.reuse, R180, R8 ;  /* 0x000000b4b808723c */ /* 0x048ff00000041808 */
[-C--:B------:R-:W-:Y:S08]  /*4f70*/  HMMA.16816.F32.BF16 R12, R184, R182.reuse, R12 ;  /* 0x000000b6b80c723c */ /* 0x080ff0000004180c */
[C---:B------:R-:W-:Y:S01]  /*4f80*/  HMMA.16816.F32.BF16 R16, R176.reuse, R182, R16 ;  /* 0x000000b6b010723c */ /* 0x040fe20000041810 */
[----:B------:R-:W1:Y:S07]  /*4f90*/  LDSM.16.M88.4 R180, [R216+0x7000] ;  /* 0x00700000d8b4783b */ /* 0x000e6e0000000200 */
[-C--:B------:R-:W-:Y:S08]  /*4fa0*/  HMMA.16816.F32.BF16 R20, R176, R188.reuse, R20 ;  /* 0x000000bcb014723c */ /* 0x080ff00000041814 */
[C---:B------:R-:W-:Y:S08]  /*4fb0*/  HMMA.16816.F32.BF16 R24, R184.reuse, R188, R24 ;  /* 0x000000bcb818723c */ /* 0x040ff00000041818 */
[-C--:B------:R-:W-:Y:S08]  /*4fc0*/  HMMA.16816.F32.BF16 R28, R184, R190.reuse, R28 ;  /* 0x000000beb81c723c */ /* 0x080ff0000004181c */
[C---:B------:R-:W-:Y:S01]  /*4fd0*/  HMMA.16816.F32.BF16 R32, R176.reuse, R190, R32 ;  /* 0x000000beb020723c */ /* 0x040fe20000041820 */
[----:B------:R-:W2:Y:S07]  /*4fe0*/  LDSM.16.M88.4 R188, [R216+0x7400] ;  /* 0x00740000d8bc783b */ /* 0x000eae0000000200 */
[-C--:B----4-:R-:W-:Y:S08]  /*4ff0*/  HMMA.16816.F32.BF16 R36, R176, R192.reuse, R36 ;  /* 0x000000c0b024723c */ /* 0x090ff00000041824 */
[C---:B------:R-:W-:Y:S08]  /*5000*/  HMMA.16816.F32.BF16 R40, R184.reuse, R192, R40 ;  /* 0x000000c0b828723c */ /* 0x040ff00000041828 */
[-C--:B------:R-:W-:Y:S08]  /*5010*/  HMMA.16816.F32.BF16 R44, R184, R194.reuse, R44 ;  /* 0x000000c2b82c723c */ /* 0x080ff0000004182c */
[C---:B------:R-:W-:Y:S01]  /*5020*/  HMMA.16816.F32.BF16 R48, R176.reuse, R194, R48 ;  /* 0x000000c2b030723c */ /* 0x040fe20000041830 */
[----:B------:R-:W3:Y:S07]  /*5030*/  LDSM.16.M88.4 R192, [R216+0x7800] ;  /* 0x00780000d8c0783b */ /* 0x000eee0000000200 */
[-C--:B------:R-:W-:Y:S08]  /*5040*/  HMMA.16816.F32.BF16 R52, R176, R196.reuse, R52 ;  /* 0x000000c4b034723c */ /* 0x080ff00000041834 */
[C---:B------:R-:W-:Y:S08]  /*5050*/  HMMA.16816.F32.BF16 R56, R184.reuse, R196, R56 ;  /* 0x000000c4b838723c */ /* 0x040ff00000041838 */
[-C--:B------:R-:W-:Y:S01]  /*5060*/  HMMA.16816.F32.BF16 R60, R184, R198.reuse, R60 ;  /* 0x000000c6b83c723c */ /* 0x080fe2000004183c */
[----:B------:R-:W4:Y:S07]  /*5070*/  LDSM.16.M88.4 R184, [R219+0x2000] ;  /* 0x00200000dbb8783b */ /* 0x000f2e0000000200 */
[----:B------:R-:W-:Y:S01]  /*5080*/  HMMA.16816.F32.BF16 R64, R176, R198, R64 ;  /* 0x000000c6b040723c */ /* 0x000fe20000041840 */
[----:B------:R-:W5:Y:S07]  /*5090*/  LDSM.16.M88.4 R176, [R217+0x7400] ;  /* 0x00740000d9b0783b */ /* 0x000f6e0000000200 */
[-C--:B-1----:R-:W-:Y:S01]  /*50a0*/  HMMA.16816.F32.BF16 R4, R172, R180.reuse, R4 ;  /* 0x000000b4ac04723c */ /* 0x082fe20000041804 */
[----:B------:R-:W1:Y:S07]  /*50b0*/  LDSM.16.M88.4 R196, [R217+0x7800] ;  /* 0x00780000d9c4783b */ /* 0x000e6e0000000200 */
[C---:B------:R-:W-:Y:S08]  /*50c0*/  HMMA.16816.F32.BF16 R8, R200.reuse, R180, R8 ;  /* 0x000000b4c808723c */ /* 0x040ff00000041808 */
[-C--:B------:R-:W-:Y:S08]  /*50d0*/  HMMA.16816.F32.BF16 R12, R200, R182.reuse, R12 ;  /* 0x000000b6c80c723c */ /* 0x080ff0000004180c */
[C---:B------:R-:W-:Y:S01]  /*50e0*/  HMMA.16816.F32.BF16 R16, R172.reuse, R182, R16 ;  /* 0x000000b6ac10723c */ /* 0x040fe20000041810 */
[----:B------:R-:W-:Y:S07]  /*50f0*/  LDSM.16.M88.4 R180, [R216+0x8000] ;  /* 0x00800000d8b4783b */ /* 0x000fee0000000200 */
[-C--:B--2---:R-:W-:Y:S08]  /*5100*/  HMMA.16816.F32.BF16 R20, R172, R188.reuse, R20 ;  /* 0x000000bcac14723c */ /* 0x084ff00000041814 */
[C---:B------:R-:W-:Y:S08]  /*5110*/  HMMA.16816.F32.BF16 R24, R200.reuse, R188, R24 ;  /* 0x000000bcc818723c */ /* 0x040ff00000041818 */
[-C--:B------:R-:W-:Y:S08]  /*5120*/  HMMA.16816.F32.BF16 R28, R200, R190.reuse, R28 ;  /* 0x000000bec81c723c */ /* 0x080ff0000004181c */
[C---:B------:R-:W-:Y:S01]  /*5130*/  HMMA.16816.F32.BF16 R32, R172.reuse, R190, R32 ;  /* 0x000000beac20723c */ /* 0x040fe20000041820 */
[----:B------:R-:W-:Y:S07]  /*5140*/  LDSM.16.M88.4 R188, [R218+0x5000] ;  /* 0x00500000dabc783b */ /* 0x000fee0000000200 */
[-C--:B---3--:R-:W-:Y:S08]  /*5150*/  HMMA.16816.F32.BF16 R36, R172, R192.reuse, R36 ;  /* 0x000000c0ac24723c */ /* 0x088ff00000041824 */
[C---:B------:R-:W-:Y:S08]  /*5160*/  HMMA.16816.F32.BF16 R40, R200.reuse, R192, R40 ;  /* 0x000000c0c828723c */ /* 0x040ff00000041828 */
[-C--:B------:R-:W-:Y:S08]  /*5170*/  HMMA.16816.F32.BF16 R44, R200, R194.reuse, R44 ;  /* 0x000000c2c82c723c */ /* 0x080ff0000004182c */
[C---:B------:R-:W-:Y:S01]  /*5180*/  HMMA.16816.F32.BF16 R48, R172.reuse, R194, R48 ;  /* 0x000000c2ac30723c */ /* 0x040fe20000041830 */
[----:B------:R-:W-:Y:S07]  /*5190*/  LDSM.16.M88.4 R192, [R216+0x8400] ;  /* 0x00840000d8c0783b */ /* 0x000fee0000000200 */
[-C--:B------:R-:W-:Y:S08]  /*51a0*/  HMMA.16816.F32.BF16 R52, R172, R204.reuse, R52 ;  /* 0x000000ccac34723c */ /* 0x080ff00000041834 */
[C---:B------:R-:W-:Y:S08]  /*51b0*/  HMMA.16816.F32.BF16 R56, R200.reuse, R204, R56 ;  /* 0x000000ccc838723c */ /* 0x040ff00000041838 */
[-C--:B------:R-:W-:Y:S01]  /*51c0*/  HMMA.16816.F32.BF16 R60, R200, R206.reuse, R60 ;  /* 0x000000cec83c723c */ /* 0x080fe2000004183c */
[----:B------:R-:W-:Y:S07]  /*51d0*/  LDSM.16.M88.4 R200, [R217+0x8000] ;  /* 0x00800000d9c8783b */ /* 0x000fee0000000200 */
[----:B------:R-:W-:Y:S01]  /*51e0*/  HMMA.16816.F32.BF16 R64, R172, R206, R64 ;  /* 0x000000ceac40723c */ /* 0x000fe20000041840 */
[----:B------:R-:W2:Y:S07]  /*51f0*/  LDSM.16.M88.4 R172, [R217+0x7c00] ;  /* 0x007c0000d9ac783b */ /* 0x000eae0000000200 */
[-C--:B----4-:R-:W-:Y:S01]  /*5200*/  HMMA.16816.F32.BF16 R4, R184, R208.reuse, R4 ;  /* 0x000000d0b804723c */ /* 0x090fe20000041804 */
[----:B------:R-:W-:Y:S07]  /*5210*/  LDSM.16.M88.4 R204, [R219+0x5000] ;  /* 0x00500000dbcc783b */ /* 0x000fee0000000200 */
[C---:B------:R-:W-:Y:S08]  /*5220*/  HMMA.16816.F32.BF16 R8, R212.reuse, R208, R8 ;  /* 0x000000d0d408723c */ /* 0x040ff00000041808 */
[-C--:B------:R-:W-:Y:S08]  /*5230*/  HMMA.16816.F32.BF16 R12, R212, R210.reuse, R12 ;  /* 0x000000d2d40c723c */ /* 0x080ff0000004180c */
[C---:B------:R-:W-:Y:S01]  /*5240*/  HMMA.16816.F32.BF16 R16, R184.reuse, R210, R16 ;  /* 0x000000d2b810723c */ /* 0x040fe20000041810 */
[----:B------:R-:W-:Y:S07]  /*5250*/  LDSM.16.M88.4 R208, [R217+0x8400] ;  /* 0x00840000d9d0783b */ /* 0x000fee0000000200 */
[-C--:B-----5:R-:W-:Y:S08]  /*5260*/  HMMA.16816.F32.BF16 R20, R184, R176.reuse, R20 ;  /* 0x000000b0b814723c */ /* 0x0a0ff00000041814 */
[C---:B------:R-:W-:Y:S08]  /*5270*/  HMMA.16816.F32.BF16 R24, R212.reuse, R176, R24 ;  /* 0x000000b0d418723c */ /* 0x040ff00000041818 */
[-C--:B------:R-:W-:Y:S08]  /*5280*/  HMMA.16816.F32.BF16 R28, R212, R178.reuse, R28 ;  /* 0x000000b2d41c723c */ /* 0x080ff0000004181c */
[C---:B------:R-:W-:Y:S01]  /*5290*/  HMMA.16816.F32.BF16 R32, R184.reuse, R178, R32 ;  /* 0x000000b2b820723c */ /* 0x040fe20000041820 */
[----:B------:R-:W3:Y:S07]  /*52a0*/  LDSM.16.M88.4 R176, [R218+0x4000] ;  /* 0x00400000dab0783b */ /* 0x000eee0000000200 */
[-C--:B-1----:R-:W-:Y:S08]  /*52b0*/  HMMA.16816.F32.BF16 R36, R184, R196.reuse, R36 ;  /* 0x000000c4b824723c */ /* 0x082ff00000041824 */
[C---:B------:R-:W-:Y:S08]  /*52c0*/  HMMA.16816.F32.BF16 R40, R212.reuse, R196, R40 ;  /* 0x000000c4d428723c */ /* 0x040ff00000041828 */
[-C--:B------:R-:W-:Y:S08]  /*52d0*/  HMMA.16816.F32.BF16 R44, R212, R198.reuse, R44 ;  /* 0x000000c6d42c723c */ /* 0x080ff0000004182c */
[C---:B------:R-:W-:Y:S01]  /*52e0*/  HMMA.16816.F32.BF16 R48, R184.reuse, R198, R48 ;  /* 0x000000c6b830723c */ /* 0x040fe20000041830 */
[----:B------:R-:W1:Y:S07]  /*52f0*/  LDSM.16.M88.4 R196, [R216+0x8800] ;  /* 0x00880000d8c4783b */ /* 0x000e6e0000000200 */
[-C--:B--2---:R-:W-:Y:S08]  /*5300*/  HMMA.16816.F32.BF16 R52, R184, R172.reuse, R52 ;  /* 0x000000acb834723c */ /* 0x084ff00000041834 */
[C---:B------:R-:W-:Y:S08]  /*5310*/  HMMA.16816.F32.BF16 R56, R212.reuse, R172, R56 ;  /* 0x000000acd438723c */ /* 0x040ff00000041838 */
[-C--:B------:R-:W-:Y:S01]  /*5320*/  HMMA.16816.F32.BF16 R60, R212, R174.reuse, R60 ;  /* 0x000000aed43c723c */ /* 0x080fe2000004183c */
[----:B------:R-:W-:Y:S07]  /*5330*/  LDSM.16.M88.4 R212, [R217+0x8800] ;  /* 0x00880000d9d4783b */ /* 0x000fee0000000200 */
[----:B------:R-:W-:Y:S01]  /*5340*/  HMMA.16816.F32.BF16 R64, R184, R174, R64 ;  /* 0x000000aeb840723c */ /* 0x000fe20000041840 */
[----:B------:R-:W2:Y:S07]  /*5350*/  LDSM.16.M88.4 R172, [R216+0x8c00] ;  /* 0x008c0000d8ac783b */ /* 0x000eae0000000200 */
[-C--:B---3--:R-:W-:Y:S01]  /*5360*/  HMMA.16816.F32.BF16 R4, R176, R180.reuse, R4 ;  /* 0x000000b4b004723c */ /* 0x088fe20000041804 */
[----:B------:R-:W3:Y:S07]  /*5370*/  LDSM.16.M88.4 R184, [R219+0x4000] ;  /* 0x00400000dbb8783b */ /* 0x000eee0000000200 */
[C---:B------:R-:W-:Y:S08]  /*5380*/  HMMA.16816.F32.BF16 R8, R188.reuse, R180, R8 ;  /* 0x000000b4bc08723c */ /* 0x040ff00000041808 */
[-C--:B------:R-:W-:Y:S08]  /*5390*/  HMMA.16816.F32.BF16 R12, R188, R182.reuse, R12 ;  /* 0x000000b6bc0c723c */ /* 0x080ff0000004180c */
[C---:B------:R-:W-:Y:S01]  /*53a0*/  HMMA.16816.F32.BF16 R16, R176.reuse, R182, R16 ;  /* 0x000000b6b010723c */ /* 0x040fe20000041810 */
[----:B------:R-:W4:Y:S01]  /*53b0*/  LDSM.16.M88.4 R180, [R217+0x8c00] ;  /* 0x008c0000d9b4783b */ /* 0x000f220000000200 */
[----:B------:R-:W-:Y:S06]  /*53c0*/  DEPBAR.LE SB0, 0x0 ;  /* 0x000080000000791a */ /* 0x000fec0000000000 */
[-C--:B------:R-:W-:Y:S01]  /*53d0*/  HMMA.16816.F32.BF16 R20, R176, R192.reuse, R20 ;  /* 0x000000c0b014723c */ /* 0x080fe20000041814 */
[----:B------:R-:W-:Y:S07]  /*53e0*/  BAR.SYNC.DEFER_BLOCKING 0x0 ;  /* 0x0000000000007b1d */ /* 0x000fee0000010000 */
[C---:B------:R-:W-:Y:S08]  /*53f0*/  HMMA.16816.F32.BF16 R24, R188.reuse, R192, R24 ;  /* 0x000000c0bc18723c */ /* 0x040ff00000041818 */
[-C--:B------:R-:W-:Y:S08]  /*5400*/  HMMA.16816.F32.BF16 R28, R188, R194.reuse, R28 ;  /* 0x000000c2bc1c723c */ /* 0x080ff0000004181c */
[C---:B------:R-:W-:Y:S08]  /*5410*/  HMMA.16816.F32.BF16 R32, R176.reuse, R194, R32 ;  /* 0x000000c2b020723c */ /* 0x040ff00000041820 */
[-C--:B-1----:R-:W-:Y:S08]  /*5420*/  HMMA.16816.F32.BF16 R36, R176, R196.reuse, R36 ;  /* 0x000000c4b024723c */ /* 0x082ff00000041824 */
[C---:B------:R-:W-:Y:S08]  /*5430*/  HMMA.16816.F32.BF16 R40, R188.reuse, R196, R40 ;  /* 0x000000c4bc28723c */ /* 0x040ff00000041828 */
[-C--:B------:R-:W-:Y:S08]  /*5440*/  HMMA.16816.F32.BF16 R44, R188, R198.reuse, R44 ;  /* 0x000000c6bc2c723c */ /* 0x080ff0000004182c */
[C---:B------:R-:W-:Y:S08]  /*5450*/  HMMA.16816.F32.BF16 R48, R176.reuse, R198, R48 ;  /* 0x000000c6b030723c */ /* 0x040ff00000041830 */
[-C--:B--2---:R-:W-:Y:S08]  /*5460*/  HMMA.16816.F32.BF16 R52, R176, R172.reuse, R52 ;  /* 0x000000acb034723c */ /* 0x084ff00000041834 */
[C---:B------:R-:W-:Y:S08]  /*5470*/  HMMA.16816.F32.BF16 R56, R188.reuse, R172, R56 ;  /* 0x000000acbc38723c */ /* 0x040ff00000041838 */
[-C--:B------:R-:W-:Y:S08]  /*5480*/  HMMA.16816.F32.BF16 R60, R188, R174.reuse, R60 ;  /* 0x000000aebc3c723c */ /* 0x080ff0000004183c */
[----:B------:R-:W-:Y:S08]  /*5490*/  HMMA.16816.F32.BF16 R64, R176, R174, R64 ;  /* 0x000000aeb040723c */ /* 0x000ff00000041840 */
[-C--:B---3--:R-:W-:Y:S08]  /*54a0*/  HMMA.16816.F32.BF16 R4, R184, R200.reuse, R4 ;  /* 0x000000c8b804723c */ /* 0x088ff00000041804 */
[C---:B------:R-:W-:Y:S08]  /*54b0*/  HMMA.16816.F32.BF16 R8, R204.reuse, R200, R8 ;  /* 0x000000c8cc08723c */ /* 0x040ff00000041808 */
[-C--:B------:R-:W-:Y:S03]  /*54c0*/  HMMA.16816.F32.BF16 R12, R204, R202.reuse, R12 ;  /* 0x000000cacc0c723c */ /* 0x080fe6000004180c */
[----:B------:R-:W-:Y:S02]  /*54d0*/  FMNMX3.FTZ R0, R3, R4, R5, !PT ;  /* 0x0000000403007276 */ /* 0x000fe40007810005 */
[----:B------:R-:W-:Y:S03]  /*54e0*/  FMNMX3.FTZ R2, R133, R6, R7, !PT ;  /* 0x0000000685027276 */ /* 0x000fe60007810007 */
[C---:B------:R-:W-:Y:S08]  /*54f0*/  HMMA.16816.F32.BF16 R16, R184.reuse, R202, R16 ;  /* 0x000000cab810723c */ /* 0x040ff00000041810 */
[-C--:B------:R-:W-:Y:S08]  /*5500*/  HMMA.16816.F32.BF16 R20, R184, R208.reuse, R20 ;  /* 0x000000d0b814723c */ /* 0x080ff00000041814 */
[C---:B------:R-:W-:Y:S04]  /*5510*/  HMMA.16816.F32.BF16 R24, R204.reuse, R208, R24 ;  /* 0x000000d0cc18723c */ /* 0x040fe80000041818 */
[----:B------:R-:W-:Y:S02]  /*5520*/  FMNMX3.FTZ R132, R0, R16, R17, !PT ;  /* 0x0000001000847276 */ /* 0x000fe40007810011 */
[----:B------:R-:W-:Y:S02]  /*5530*/  FMNMX3.FTZ R0, R2, R18, R19, !PT ;  /* 0x0000001202007276 */ /* 0x000fe40007810013 */
[-C--:B------:R-:W-:Y:S03]  /*5540*/  HMMA.16816.F32.BF16 R28, R204, R210.reuse, R28 ;  /* 0x000000d2cc1c723c */ /* 0x080fe6000004181c */
[----:B------:R-:W-:Y:S02]  /*5550*/  FMNMX3.FTZ R2, R132, R20, R21, !PT ;  /* 0x0000001484027276 */ /* 0x000fe40007810015 */
[----:B------:R-:W-:Y:S02]  /*5560*/  FMNMX3.FTZ R132, R137, R8, R9, !PT ;  /* 0x0000000889847276 */ /* 0x000fe40007810009 */
[----:B------:R-:W-:Y:S01]  /*5570*/  FMNMX3.FTZ R134, R0, R22, R23, !PT ;  /* 0x0000001600867276 */ /* 0x000fe20007810017 */
[C---:B------:R-:W-:Y:S04]  /*5580*/  HMMA.16816.F32.BF16 R32, R184.reuse, R210, R32 ;  /* 0x000000d2b820723c */ /* 0x040fe80000041820 */
[----:B------:R-:W-:Y:S04]  /*5590*/  FMNMX3.FTZ R0, R138, R10, R11, !PT ;  /* 0x0000000a8a007276 */ /* 0x000fe8000781000b */
[-C--:B------:R-:W-:Y:S03]  /*55a0*/  HMMA.16816.F32.BF16 R36, R184, R212.reuse, R36 ;  /* 0x000000d4b824723c */ /* 0x080fe60000041824 */
[----:B------:R-:W-:Y:S05]  /*55b0*/  FMNMX3.FTZ R0, R0, R14, R15, !PT ;  /* 0x0000000e00007276 */ /* 0x000fea000781000f */
        /* <DEDUP_REMOVED lines=8> */
[----:B------:R-:W-:Y:S02]  /*5640*/  FMNMX3.FTZ R132, R132, R38, R39, !PT ;  /* 0x0000002684847276 */ /* 0x000fe40007810027 */
[----:B------:R-:W-:Y:S02]  /*5650*/  FMNMX3.FTZ R134, R0, R26, R27, !PT ;  /* 0x0000001a00867276 */ /* 0x000fe4000781001b */
[-C--:B----4-:R-:W-:Y:S03]  /*5660*/  HMMA.16816.F32.BF16 R52, R184, R180.reuse, R52 ;  /* 0x000000b4b834723c */ /* 0x090fe60000041834 */
[----:B------:R-:W-:Y:S02]  /*5670*/  FMNMX3.FTZ R0, R2, R28, R29, !PT ;  /* 0x0000001c02007276 */ /* 0x000fe4000781001d */
[----:B------:R-:W-:Y:S03]  /*5680*/  FMNMX3.FTZ R177, R134, R30, R31, !PT ;  /* 0x0000001e86b17276 */ /* 0x000fe6000781001f */
[C---:B------:R-:W-:Y:S04]  /*5690*/  HMMA.16816.F32.BF16 R56, R204.reuse, R180, R56 ;  /* 0x000000b4cc38723c */ /* 0x040fe80000041838 */
[----:B------:R-:W-:Y:S02]  /*56a0*/  FMNMX3.FTZ R136, R135, R48, R49, !PT ;  /* 0x0000003087887276 */ /* 0x000fe40007810031 */
[----:B------:R-:W-:Y:S02]  /*56b0*/  FMNMX3.FTZ R2, R132, R50, R51, !PT ;  /* 0x0000003284027276 */ /* 0x000fe40007810033 */
[-C--:B------:R-:W-:Y:S03]  /*56c0*/  HMMA.16816.F32.BF16 R60, R204, R182.reuse, R60 ;  /* 0x000000b6cc3c723c */ /* 0x080fe6000004183c */
[----:B------:R-:W-:Y:S02]  /*56d0*/  FMNMX3.FTZ R136, R136, R52, R53, !PT ;  /* 0x0000003488887276 */ /* 0x000fe40007810035 */
[----:B------:R-:W-:Y:S02]  /*56e0*/  FMNMX3.FTZ R132, R0, R40, R41, !PT ;  /* 0x0000002800847276 */ /* 0x000fe40007810029 */
[----:B------:R-:W-:Y:S01]  /*56f0*/  FMNMX3.FTZ R176, R2, R54, R55, !PT ;  /* 0x0000003602b07276 */ /* 0x000fe20007810037 */
[----:B------:R-:W-:Y:S11]  /*5700*/  HMMA.16816.F32.BF16 R64, R184, R182, R64 ;  /* 0x000000b6b840723c */ /* 0x000ff60000041840 */
[----:B------:R-:W-:Y:S08]  /*5710*/  @!UPT UIADD3 URZ, UPT, UPT, URZ, URZ, URZ ;  /* 0x000000fffffff290 */ /* 0x000ff0000fffe0ff */
[----:B------:R-:W-:Y:S01]  /*5720*/  FMNMX3.FTZ R136, R136, R64, R65, !PT ;  /* 0x0000004088887276 */ /* 0x000fe20007810041 */
[----:B------:R-:W-:Y:S06]  /*5730*/  @P0 BRA `(.L_x_25) ;  /* 0xfffffff000d00947 */ /* 0x000fec000383ffff */
.L_x_24:
[----:B-1----:R-:W-:Y:S01]  /*5740*/  SHFL.BFLY PT, R172, R136, 0x2, 0x1f ;  /* 0x0c401f0088ac7f89 */ /* 0x002fe200000e0000 */
[----:B------:R-:W-:Y:S02]  /*5750*/  FMNMX3.FTZ R134, R176, R66, R67, !PT ;  /* 0x00000042b0867276 */ /* 0x000fe40007810043 */
[----:B------:R-:W-:Y:S02]  /*5760*/  FMNMX3.FTZ R2, R132, R44, R45, !PT ;  /* 0x0000002c84027276 */ /* 0x000fe4000781002d */
[----:B------:R-:W-:Y:S03]  /*5770*/  FMNMX3.FTZ R0, R177, R42, R43, !PT ;  /* 0x0000002ab1007276 */ /* 0x000fe6000781002b */
[----:B------:R-:W-:Y:S01]  /*5780*/  SHFL.BFLY PT, R173, R134, 0x2, 0x1f ;  /* 0x0c401f0086ad7f89 */ /* 0x000fe200000e0000 */
[----:B------:R-:W-:Y:S02]  /*5790*/  FMNMX3.FTZ R2, R2, R56, R57, !PT ;  /* 0x0000003802027276 */ /* 0x000fe40007810039 */
[----:B------:R-:W-:Y:S02]  /*57a0*/  FMNMX3.FTZ R0, R0, R46, R47, !PT ;  /* 0x0000002e00007276 */ /* 0x000fe4000781002f */
[----:B------:R-:W-:Y:S02]  /*57b0*/  FMNMX3.FTZ R132, R2, R60, R61, !PT ;  /* 0x0000003c02847276 */ /* 0x000fe4000781003d */
[----:B------:R-:W-:Y:S03]  /*57c0*/  FMNMX3.FTZ R0, R0, R58, R59, !PT ;  /* 0x0000003a00007276 */ /* 0x000fe6000781003b */
[----:B------:R-:W-:Y:S01]  /*57d0*/  SHFL.BFLY PT, R135, R132, 0x2, 0x1f ;  /* 0x0c401f0084877f89 */ /* 0x000fe200000e0000 */
[----:B------:R-:W-:Y:S07]  /*57e0*/  FMNMX3.FTZ R0, R0, R62, R63, !PT ;  /* 0x0000003e00007276 */ /* 0x000fee000781003f */
[----:B------:R-:W1:Y:S02]  /*57f0*/  SHFL.BFLY PT, R2, R0, 0x2, 0x1f ;  /* 0x0c401f0000027f89 */ /* 0x000e6400000e0000 */
[----:B-1----:R-:W-:Y:S02]  /*5800*/  FMNMX.FTZ R2, R0, R2, !PT ;  /* 0x0000000200027209 */ /* 0x002fe40007810000 */
[----:B------:R-:W-:Y:S02]  /*5810*/  FMNMX.FTZ R136, R136, R172, !PT ;  /* 0x000000ac88887209 */ /* 0x000fe40007810000 */
[----:B------:R-:W-:Y:S02]  /*5820*/  FMNMX.FTZ R175, R134, R173, !PT ;  /* 0x000000ad86af7209 */ /* 0x000fe40007810000 */
[----:B------:R-:W-:Y:S01]  /*5830*/  FMNMX.FTZ R134, R132, R135, !PT ;  /* 0x0000008784867209 */ /* 0x000fe20007810000 */
[----:B------:R-:W1:Y:S08]  /*5840*/  SHFL.BFLY PT, R172, R136, 0x1, 0x1f ;  /* 0x0c201f0088ac7f89 */ /* 0x000e7000000e0000 */
[----:B------:R-:W2:Y:S08]  /*5850*/  SHFL.BFLY PT, R173, R175, 0x1, 0x1f ;  /* 0x0c201f00afad7f89 */ /* 0x000eb000000e0000 */
[----:B------:R-:W3:Y:S08]  /*5860*/  SHFL.BFLY PT, R174, R134, 0x1, 0x1f ;  /* 0x0c201f0086ae7f89 */ /* 0x000ef000000e0000 */
[----:B------:R-:W4:Y:S01]  /*5870*/  SHFL.BFLY PT, R132, R2, 0x1, 0x1f ;  /* 0x0c201f0002847f89 */ /* 0x000f2200000e0000 */
[----:B-1----:R-:W-:Y:S02]  /*5880*/  FMNMX.FTZ R136, R136, R172, !PT ;  /* 0x000000ac88887209 */ /* 0x002fe40007810000 */
[----:B--2---:R-:W-:Y:S03]  /*5890*/  FMNMX.FTZ R135, R175, R173, !PT ;  /* 0x000000adaf877209 */ /* 0x004fe60007810000 */
[C---:B------:R-:W-:Y:S01]  /*58a0*/  FADD.FTZ R0, -R136.reuse, R3 ;  /* 0x0000000388007221 */ /* 0x040fe20000010100 */
[----:B------:R-:W-:Y:S02]  /*58b0*/  FSETP.NEU.FTZ.AND P0, PT, R136, -INF , PT ;  /* 0xff8000008800780b */ /* 0x000fe40003f1d000 */
[----:B---3--:R-:W-:Y:S01]  /*58c0*/  FMNMX.FTZ R134, R134, R174, !PT ;  /* 0x000000ae86867209 */ /* 0x008fe20007810000 */
[----:B------:R-:W-:Y:S01]  /*58d0*/  FMUL.FTZ R3, R0, UR4 ;  /* 0x0000000400037c20 */ /* 0x000fe20008410000 */
[C---:B------:R-:W-:Y:S01]  /*58e0*/  FADD.FTZ R0, -R135.reuse, R133 ;  /* 0x0000008587007221 */ /* 0x040fe20000010100 */
[----:B------:R-:W-:Y:S01]  /*58f0*/  FMUL.FTZ R180, R135, UR4 ;  /* 0x0000000487b47c20 */ /* 0x000fe20008410000 */
[----:B----4-:R-:W-:Y:S01]  /*5900*/  FMNMX.FTZ R132, R2, R132, !PT ;  /* 0x0000008402847209 */ /* 0x010fe20007810000 */
[----:B------:R1:W2:Y:S01]  /*5910*/  MUFU.EX2 R133, R3 ;  /* 0x0000000300857308 */ /* 0x0002a20000000800 */
[----:B------:R-:W3:Y:S01]  /*5920*/  LDSM.16.MT88.4 R172, [R139+0x9000] ;  /* 0x009000008bac783b */ /* 0x000ee20000004200 */
[----:B------:R-:W-:Y:S02]  /*5930*/  FMUL.FTZ R181, R134, UR4 ;  /* 0x0000000486b57c20 */ /* 0x000fe40008410000 */
[----:B------:R-:W-:Y:S01]  /*5940*/  FMUL.FTZ R182, R132, UR4 ;  /* 0x0000000484b67c20 */ /* 0x000fe20008410000 */
[----:B-1----:R-:W-:Y:S01]  /*5950*/  FMUL.FTZ R3, R0, UR4 ;  /* 0x0000000400037c20 */ /* 0x002fe20008410000 */
[----:B------:R-:W-:Y:S01]  /*5960*/  FADD.FTZ R0, -R134, R137 ;  /* 0x0000008986007221 */ /* 0x000fe20000010100 */
[----:B------:R-:W-:Y:S01]  /*5970*/  MOV R137, R237 ;  /* 0x000000ed00897202 */ /* 0x000fe20000000f00 */
[C---:B--2---:R-:W-:Y:S01]  /*5980*/  FMUL.FTZ R84, R133.reuse, R84 ;  /* 0x0000005485547220 */ /* 0x044fe20000410000 */
[----:B------:R-:W-:Y:S01]  /*5990*/  @P6 IADD3 R137, PT, PT, R240, -0x20, RZ ;  /* 0xffffffe0f0896810 */ /* 0x000fe20007ffe0ff */
[----:B------:R-:W-:Y:S01]  /*59a0*/  FMUL.FTZ R2, R0, UR4 ;  /* 0x0000000400027c20 */ /* 0x000fe20008410000 */
[----:B------:R-:W-:Y:S01]  /*59b0*/  FADD.FTZ R0, -R132, R138 ;  /* 0x0000008a84007221 */ /* 0x000fe20000010100 */
[----:B------:R-:W-:Y:S01]  /*59c0*/  FMUL.FTZ R138, R136, UR4 ;  /* 0x00000004888a7c20 */ /* 0x000fe20008410000 */
[----:B------:R-:W-:Y:S01]  /*59d0*/  MUFU.EX2 R3, R3 ;  /* 0x0000000300037308 */ /* 0x000fe20000000800 */
[----:B------:R-:W1:Y:S01]  /*59e0*/  LDSM.16.MT88.4 R176, [R137] ;  /* 0x0000000089b0783b */ /* 0x000e620000004200 */
[----:B------:R-:W-:Y:S01]  /*59f0*/  FMUL.FTZ R0, R0, UR4 ;  /* 0x0000000400007c20 */ /* 0x000fe20008410000 */
[C---:B------:R-:W-:Y:S01]  /*5a00*/  FMUL.FTZ R85, R133.reuse, R85 ;  /* 0x0000005585557220 */ /* 0x040fe20000410000 */
[----:B------:R-:W-:Y:S01]  /*5a10*/  FSEL R138, R138, RZ, P0 ;  /* 0x000000ff8a8a7208 */ /* 0x000fe20000000000 */
[----:B------:R-:W-:Y:S01]  /*5a20*/  FMUL.FTZ R96, R133, R96 ;  /* 0x0000006085607220 */ /* 0x000fe20000410000 */
[----:B------:R-:W-:Y:S01]  /*5a30*/  FSETP.NEU.FTZ.AND P0, PT, R135, -INF , PT ;  /* 0xff8000008700780b */ /* 0x000fe20003f1d000 */
[----:B------:R-:W-:Y:S03]  /*5a40*/  FMUL.FTZ R97, R133, R97 ;  /* 0x0000006185617220 */ /* 0x000fe60000410000 */
[----:B------:R-:W-:Y:S01]  /*5a50*/  MUFU.EX2 R2, R2 ;  /* 0x0000000200027308 */ /* 0x000fe20000000800 */
[--C-:B------:R-:W-:Y:S01]  /*5a60*/  FFMA.FTZ R4, R4, UR4, -R138.reuse ;  /* 0x0000000404047c23 */ /* 0x100fe2000801088a */
[----:B------:R-:W-:Y:S01]  /*5a70*/  FSEL R180, R180, RZ, P0 ;  /* 0x000000ffb4b47208 */ /* 0x000fe20000000000 */
[--C-:B------:R-:W-:Y:S01]  /*5a80*/  FFMA.FTZ R5, R5, UR4, -R138.reuse ;  /* 0x0000000405057c23 */ /* 0x100fe2000801088a */
[----:B------:R-:W-:Y:S01]  /*5a90*/  FSETP.NEU.FTZ.AND P0, PT, R134, -INF , PT ;  /* 0xff8000008600780b */ /* 0x000fe20003f1d000 */
[--C-:B------:R-:W-:Y:S01]  /*5aa0*/  FFMA.FTZ R16, R16, UR4, -R138.reuse ;  /* 0x0000000410107c23 */ /* 0x100fe2000801088a */
[----:B------:R-:W-:Y:S01]  /*5ab0*/  FFMA.FTZ R17, R17, UR4, -R138 ;  /* 0x0000000411117c23 */ /* 0x000fe2000801088a */
[--C-:B------:R-:W-:Y:S01]  /*5ac0*/  FFMA.FTZ R6, R6, UR4, -R180.reuse ;  /* 0x0000000406067c23 */ /* 0x100fe200080108b4 */
[----:B------:R-:W-:Y:S01]  /*5ad0*/  FSEL R181, R181, RZ, P0 ;  /* 0x000000ffb5b57208 */ /* 0x000fe20000000000 */
[--C-:B------:R-:W-:Y:S01]  /*5ae0*/  FFMA.FTZ R7, R7, UR4, -R180.reuse ;  /* 0x0000000407077c23 */ /* 0x100fe200080108b4 */
[----:B------:R-:W-:Y:S01]  /*5af0*/  FSETP.NEU.FTZ.AND P0, PT, R132, -INF , PT ;  /* 0xff8000008400780b */ /* 0x000fe20003f1d000 */
[--C-:B------:R-:W-:Y:S01]  /*5b00*/  FFMA.FTZ R18, R18, UR4, -R180.reuse ;  /* 0x0000000412127c23 */ /* 0x100fe200080108b4 */
[----:B------:R-:W-:Y:S01]  /*5b10*/  FFMA.FTZ R19, R19, UR4, -R180 ;  /* 0x0000000413137c23 */ /* 0x000fe200080108b4 */
[----:B------:R2:W-:Y:S01]  /*5b20*/  MUFU.EX2 R227, R4 ;  /* 0x0000000400e37308 */ /* 0x0005e20000000800 */
[----:B------:R-:W-:Y:S01]  /*5b30*/  FSEL R182, R182, RZ, P0 ;  /* 0x000000ffb6b67208 */ /* 0x000fe20000000000 */
[--C-:B------:R-:W-:Y:S01]  /*5b40*/  FFMA.FTZ R8, R8, UR4, -R181.reuse ;  /* 0x0000000408087c23 */ /* 0x100fe200080108b5 */
[--C-:B------:R-:W-:Y:S01]  /*5b50*/  FFMA.FTZ R9, R9, UR4, -R181.reuse ;  /* 0x0000000409097c23 */ /* 0x100fe200080108b5 */
[--C-:B------:R-:W-:Y:S01]  /*5b60*/  FFMA.FTZ R12, R12, UR4, -R181.reuse ;  /* 0x000000040c0c7c23 */ /* 0x100fe200080108b5 */
[--C-:B------:R-:W-:Y:S01]  /*5b70*/  FFMA.FTZ R13, R13, UR4, -R181.reuse ;  /* 0x000000040d0d7c23 */ /* 0x100fe200080108b5 */
[--C-:B------:R-:W-:Y:S01]  /*5b80*/  FFMA.FTZ R10, R10, UR4, -R182.reuse ;  /* 0x000000040a0a7c23 */ /* 0x100fe200080108b6 */
[--C-:B------:R-:W-:Y:S03]  /*5b90*/  FFMA.FTZ R11, R11, UR4, -R182.reuse ;  /* 0x000000040b0b7c23 */ /* 0x100fe600080108b6 */
[----:B------:R4:W5:Y:S01]  /*5ba0*/  MUFU.EX2 R232, R5 ;  /* 0x0000000500e87308 */ /* 0x0009620000000800 */
[--C-:B------:R-:W-:Y:S01]  /*5bb0*/  FFMA.FTZ R14, R14, UR4, -R182.reuse ;  /* 0x000000040e0e7c23 */ /* 0x100fe200080108b6 */
[----:B------:R-:W-:Y:S01]  /*5bc0*/  FFMA.FTZ R15, R15, UR4, -R182 ;  /* 0x000000040f0f7c23 */ /* 0x000fe200080108b6 */
[--C-:B------:R-:W-:Y:S01]  /*5bd0*/  FFMA.FTZ R36, R36, UR4, -R138.reuse ;  /* 0x0000000424247c23 */ /* 0x100fe2000801088a */
[----:B------:R-:W-:Y:S01]  /*5be0*/  FFMA.FTZ R37, R37, UR4, -R138 ;  /* 0x0000000425257c23 */ /* 0x000fe2000801088a */
[--C-:B------:R-:W-:Y:S01]  /*5bf0*/  FFMA.FTZ R38, R38, UR4, -R180.reuse ;  /* 0x0000000426267c23 */ /* 0x100fe200080108b4 */
[----:B------:R-:W-:Y:S01]  /*5c00*/  FFMA.FTZ R39, R39, UR4, -R180 ;  /* 0x0000000427277c23 */ /* 0x000fe200080108b4 */
[--C-:B------:R-:W-:Y:S03]  /*5c10*/  FFMA.FTZ R40, R40, UR4, -R181.reuse ;  /* 0x0000000428287c23 */ /* 0x100fe600080108b5 */
[----:B------:R3:W-:Y:S01]  /*5c20*/  MUFU.EX2 R215, R6 ;  /* 0x0000000600d77308 */ /* 0x0007e20000000800 */
[----:B--2---:R-:W-:Y:S01]  /*5c30*/  FMUL.FTZ R4, R133, R144 ;  /* 0x0000009085047220 */ /* 0x004fe20000410000 */
[--C-:B------:R-:W-:Y:S01]  /*5c40*/  FFMA.FTZ R41, R41, UR4, -R181.reuse ;  /* 0x0000000429297c23 */ /* 0x100fe200080108b5 */
[--C-:B------:R-:W-:Y:S01]  /*5c50*/  FFMA.FTZ R42, R42, UR4, -R182.reuse ;  /* 0x000000042a2a7c23 */ /* 0x100fe200080108b6 */
[----:B------:R-:W-:Y:S01]  /*5c60*/  FFMA.FTZ R43, R43, UR4, -R182 ;  /* 0x000000042b2b7c23 */ /* 0x000fe200080108b6 */
[--C-:B------:R-:W-:Y:S01]  /*5c70*/  FFMA.FTZ R48, R48, UR4, -R138.reuse ;  /* 0x0000000430307c23 */ /* 0x100fe2000801088a */
[----:B------:R-:W-:Y:S01]  /*5c80*/  FFMA.FTZ R49, R49, UR4, -R138 ;  /* 0x0000000431317c23 */ /* 0x000fe2000801088a */
[--C-:B------:R-:W-:Y:S03]  /*5c90*/  FFMA.FTZ R50, R50, UR4, -R180.reuse ;  /* 0x0000000432327c23 */ /* 0x100fe600080108b4 */
[----:B------:R2:W1:Y:S01]  /*5ca0*/  MUFU.EX2 R229, R7 ;  /* 0x0000000700e57308 */ /* 0x0004620000000800 */
[----:B----4-:R-:W-:Y:S01]  /*5cb0*/  FMUL.FTZ R5, R133, R145 ;  /* 0x0000009185057220 */ /* 0x010fe20000410000 */
[----:B-----5:R-:W-:Y:S01]  /*5cc0*/  F2FP.BF16.F32.PACK_AB R144, R232, R227 ;  /* 0x000000e3e890723e */ /* 0x020fe200000010ff */
[----:B------:R-:W-:Y:S01]  /*5cd0*/  FFMA.FTZ R51, R51, UR4, -R180 ;  /* 0x0000000433337c23 */ /* 0x000fe200080108b4 */
[--C-:B------:R-:W-:Y:S01]  /*5ce0*/  FFMA.FTZ R52, R52, UR4, -R138.reuse ;  /* 0x0000000434347c23 */ /* 0x100fe2000801088a */
[----:B------:R-:W-:Y:S01]  /*5cf0*/  FFMA.FTZ R53, R53, UR4, -R138 ;  /* 0x0000000435357c23 */ /* 0x000fe2000801088a */
[--C-:B------:R-:W-:Y:S01]  /*5d00*/  FFMA.FTZ R54, R54, UR4, -R180.reuse ;  /* 0x0000000436367c23 */ /* 0x100fe200080108b4 */
[----:B------:R-:W-:Y:S03]  /*5d10*/  FFMA.FTZ R55, R55, UR4, -R180 ;  /* 0x0000000437377c23 */ /* 0x000fe600080108b4 */
[----:B------:R4:W-:Y:S01]  /*5d20*/  MUFU.EX2 R230, R16 ;  /* 0x0000001000e67308 */ /* 0x0009e20000000800 */
[C---:B---3--:R-:W-:Y:S01]  /*5d30*/  FMUL.FTZ R6, R3.reuse, R146 ;  /* 0x0000009203067220 */ /* 0x048fe20000410000 */
[C---:B------:R-:W-:Y:S01]  /*5d40*/  FMUL.FTZ R86, R3.reuse, R86 ;  /* 0x0000005603567220 */ /* 0x040fe20000410000 */
[C---:B------:R-:W-:Y:S01]  /*5d50*/  FMUL.FTZ R87, R3.reuse, R87 ;  /* 0x0000005703577220 */ /* 0x040fe20000410000 */
[C---:B------:R-:W-:Y:S01]  /*5d60*/  FMUL.FTZ R88, R2.reuse, R88 ;  /* 0x0000005802587220 */ /* 0x040fe20000410000 */
[C---:B------:R-:W-:Y:S01]  /*5d70*/  FMUL.FTZ R89, R2.reuse, R89 ;  /* 0x0000005902597220 */ /* 0x040fe20000410000 */
[C---:B------:R-:W-:Y:S01]  /*5d80*/  FMUL.FTZ R92, R2.reuse, R92 ;  /* 0x0000005c025c7220 */ /* 0x040fe20000410000 */
[----:B------:R-:W-:Y:S03]  /*5d90*/  FMUL.FTZ R93, R2, R93 ;  /* 0x0000005d025d7220 */ /* 0x000fe60000410000 */
[----:B------:R-:W3:Y:S01]  /*5da0*/  MUFU.EX2 R231, R17 ;  /* 0x0000001100e77308 */ /* 0x000ee20000000800 */
[----:B--2---:R-:W-:Y:S01]  /*5db0*/  FMUL.FTZ R7, R3, R147 ;  /* 0x0000009303077220 */ /* 0x004fe20000410000 */
[----:B-1----:R-:W-:Y:S01]  /*5dc0*/  F2FP.BF16.F32.PACK_AB R145, R229, R215 ;  /* 0x000000d7e591723e */ /* 0x002fe200000010ff */
[C---:B------:R-:W-:Y:S01]  /*5dd0*/  FMUL.FTZ R98, R3.reuse, R98 ;  /* 0x0000006203627220 */ /* 0x040fe20000410000 */
[----:B------:R-:W-:Y:S01]  /*5de0*/  FMUL.FTZ R99, R3, R99 ;  /* 0x0000006303637220 */ /* 0x000fe20000410000 */
[C---:B------:R-:W-:Y:S01]  /*5df0*/  FMUL.FTZ R100, R133.reuse, R100 ;  /* 0x0000006485647220 */ /* 0x040fe20000410000 */
[----:B------:R-:W-:Y:S01]  /*5e00*/  FMUL.FTZ R101, R133, R101 ;  /* 0x0000006585657220 */ /* 0x000fe20000410000 */
[----:B------:R-:W-:Y:S03]  /*5e10*/  FMUL.FTZ R102, R3, R102 ;  /* 0x0000006603667220 */ /* 0x000fe60000410000 */
[----:B------:R1:W-:Y:S01]  /*5e20*/  MUFU.EX2 R226, R18 ;  /* 0x0000001200e27308 */ /* 0x0003e20000000800 */
[----:B----4-:R-:W-:Y:S01]  /*5e30*/  FMUL.FTZ R16, R133, R152 ;  /* 0x0000009885107220 */ /* 0x010fe20000410000 */
[----:B------:R-:W-:Y:S01]  /*5e40*/  FMUL.FTZ R103, R3, R103 ;  /* 0x0000006703677220 */ /* 0x000fe20000410000 */
[--C-:B------:R-:W-:Y:S01]  /*5e50*/  FFMA.FTZ R20, R20, UR4, -R138.reuse ;  /* 0x0000000414147c23 */ /* 0x100fe2000801088a */
[C---:B------:R-:W-:Y:S01]  /*5e60*/  FMUL.FTZ R104, R2.reuse, R104 ;  /* 0x0000006802687220 */ /* 0x040fe20000410000 */
[----:B------:R-:W-:Y:S01]  /*5e70*/  FMUL.FTZ R105, R2, R105 ;  /* 0x0000006902697220 */ /* 0x000fe20000410000 */
[----:B------:R-:W-:Y:S01]  /*5e80*/  FFMA.FTZ R21, R21, UR4, -R138 ;  /* 0x0000000415157c23 */ /* 0x000fe2000801088a */
[----:B------:R-:W-:Y:S03]  /*5e90*/  FFMA.FTZ R22, R22, UR4, -R180 ;  /* 0x0000000416167c23 */ /* 0x000fe600080108b4 */
[----:B------:R-:W2:Y:S01]  /*5ea0*/  MUFU.EX2 R228, R19 ;  /* 0x0000001300e47308 */ /* 0x000ea20000000800 */
[----:B---3--:R-:W-:Y:S01]  /*5eb0*/  F2FP.BF16.F32.PACK_AB R146, R231, R230 ;  /* 0x000000e6e792723e */ /* 0x008fe200000010ff */
[----:B------:R-:W-:Y:S01]  /*5ec0*/  FMUL.FTZ R17, R133, R153 ;  /* 0x0000009985117220 */ /* 0x000fe20000410000 */
[C---:B------:R-:W-:Y:S01]  /*5ed0*/  FMUL.FTZ R108, R2.reuse, R108 ;  /* 0x0000006c026c7220 */ /* 0x040fe20000410000 */
[----:B------:R-:W-:Y:S01]  /*5ee0*/  FMUL.FTZ R109, R2, R109 ;  /* 0x0000006d026d7220 */ /* 0x000fe20000410000 */
[--C-:B------:R-:W-:Y:S01]  /*5ef0*/  FFMA.FTZ R32, R32, UR4, -R138.reuse ;  /* 0x0000000420207c23 */ /* 0x100fe2000801088a */
[----:B------:R-:W-:Y:S01]  /*5f00*/  FFMA.FTZ R33, R33, UR4, -R138 ;  /* 0x0000000421217c23 */ /* 0x000fe2000801088a */
[--C-:B------:R-:W-:Y:S03]  /*5f10*/  FFMA.FTZ R34, R34, UR4, -R180.reuse ;  /* 0x0000000422227c23 */ /* 0x100fe600080108b4 */
[----:B------:R-:W3:Y:S01]  /*5f20*/  MUFU.EX2 R0, R0 ;  /* 0x0000000000007308 */ /* 0x000ee20000000800 */
[----:B-1----:R-:W-:Y:S01]  /*5f30*/  FMUL.FTZ R18, R3, R154 ;  /* 0x0000009a03127220 */ /* 0x002fe20000410000 */
[----:B------:R-:W-:Y:S01]  /*5f40*/  FFMA.FTZ R35, R35, UR4, -R180 ;  /* 0x0000000423237c23 */ /* 0x000fe200080108b4 */
[C---:B------:R-:W-:Y:S01]  /*5f50*/  FMUL.FTZ R112, R133.reuse, R112 ;  /* 0x0000007085707220 */ /* 0x040fe20000410000 */
[----:B------:R-:W-:Y:S01]  /*5f60*/  FMUL.FTZ R113, R133, R113 ;  /* 0x0000007185717220 */ /* 0x000fe20000410000 */
[C---:B------:R-:W-:Y:S01]  /*5f70*/  FMUL.FTZ R114, R3.reuse, R114 ;  /* 0x0000007203727220 */ /* 0x040fe20000410000 */
[C---:B------:R-:W-:Y:S01]  /*5f80*/  FMUL.FTZ R115, R3.reuse, R115 ;  /* 0x0000007303737220 */ /* 0x040fe20000410000 */
[----:B------:R-:W-:Y:S03]  /*5f90*/  FMUL.FTZ R116, R2, R116 ;  /* 0x0000007402747220 */ /* 0x000fe60000410000 */
[----:B------:R1:W-:Y:S01]  /*5fa0*/  MUFU.EX2 R209, R8 ;  /* 0x0000000800d17308 */ /* 0x0003e20000000800 */
[----:B--2---:R-:W-:Y:S01]  /*5fb0*/  F2FP.BF16.F32.PACK_AB R147, R228, R226 ;  /* 0x000000e2e493723e */ /* 0x004fe200000010ff */
[----:B------:R-:W-:Y:S01]  /*5fc0*/  FMUL.FTZ R19, R3, R155 ;  /* 0x0000009b03137220 */ /* 0x000fe20000410000 */
[C---:B------:R-:W-:Y:S01]  /*5fd0*/  FMUL.FTZ R117, R2.reuse, R117 ;  /* 0x0000007502757220 */ /* 0x040fe20000410000 */
[----:B------:R-:W-:Y:S01]  /*5fe0*/  LDSM.16.MT88.4 R152, [R137+0x1000] ;  /* 0x001000008998783b */ /* 0x000fe20000004200 */
[C---:B------:R-:W-:Y:S01]  /*5ff0*/  FMUL.FTZ R120, R133.reuse, R120 ;  /* 0x0000007885787220 */ /* 0x040fe20000410000 */
[----:B------:R-:W-:Y:S01]  /*6000*/  FMUL.FTZ R121, R133, R121 ;  /* 0x0000007985797220 */ /* 0x000fe20000410000 */
[----:B------:R-:W-:Y:S01]  /*6010*/  FMUL.FTZ R122, R3, R122 ;  /* 0x0000007a037a7220 */ /* 0x000fe20000410000 */
[-C--:B------:R-:W-:Y:S02]  /*6020*/  HMMA.16816.F32.BF16 R4, R144, R172.reuse, R4 ;  /* 0x000000ac9004723c */ /* 0x080fe40000041804 */
[----:B------:R2:W4:Y:S03]  /*6030*/  MUFU.EX2 R214, R9 ;  /* 0x0000000900d67308 */ /* 0x0005260000000800 */
[C---:B------:R-:W-:Y:S01]  /*6040*/  FMUL.FTZ R68, R133.reuse, R68 ;  /* 0x0000004485447220 */ /* 0x040fe20000410000 */
[----:B------:R-:W-:Y:S01]  /*6050*/  FMUL.FTZ R69, R133, R69 ;  /* 0x0000004585457220 */ /* 0x000fe20000410000 */
[C---:B------:R-:W-:Y:S01]  /*6060*/  FMUL.FTZ R70, R3.reuse, R70 ;  /* 0x0000004603467220 */ /* 0x040fe20000410000 */
[C---:B------:R-:W-:Y:S04]  /*6070*/  FMUL.FTZ R71, R3.reuse, R71 ;  /* 0x0000004703477220 */ /* 0x040fe80000410000 */
[----:B------:R5:W-:Y:S01]  /*6080*/  MUFU.EX2 R208, R10 ;  /* 0x0000000a00d07308 */ /* 0x000be20000000800 */
[----:B-1----:R-:W-:Y:S01]  /*6090*/  FMUL.FTZ R8, R2, R140 ;  /* 0x0000008c02087220 */ /* 0x002fe20000410000 */
[C---:B---3--:R-:W-:Y:S01]  /*60a0*/  FMUL.FTZ R90, R0.reuse, R90 ;  /* 0x0000005a005a7220 */ /* 0x048fe20000410000 */
[C---:B------:R-:W-:Y:S01]  /*60b0*/  FMUL.FTZ R91, R0.reuse, R91 ;  /* 0x0000005b005b7220 */ /* 0x040fe20000410000 */
[C---:B------:R-:W-:Y:S01]  /*60c0*/  FMUL.FTZ R94, R0.reuse, R94 ;  /* 0x0000005e005e7220 */ /* 0x040fe20000410000 */
[C---:B------:R-:W-:Y:S01]  /*60d0*/  FMUL.FTZ R95, R0.reuse, R95 ;  /* 0x0000005f005f7220 */ /* 0x040fe20000410000 */
[C---:B------:R-:W-:Y:S01]  /*60e0*/  FMUL.FTZ R106, R0.reuse, R106 ;  /* 0x0000006a006a7220 */ /* 0x040fe20000410000 */
[----:B------:R-:W-:Y:S03]  /*60f0*/  FMUL.FTZ R107, R0, R107 ;  /* 0x0000006b006b7220 */ /* 0x000fe60000410000 */
[----:B------:R1:W3:Y:S01]  /*6100*/  MUFU.EX2 R211, R11 ;  /* 0x0000000b00d37308 */ /* 0x0002e20000000800 */
[----:B--2---:R-:W-:Y:S01]  /*6110*/  FMUL.FTZ R9, R2, R141 ;  /* 0x0000008d02097220 */ /* 0x004fe20000410000 */
[----:B----4-:R-:W-:Y:S01]  /*6120*/  F2FP.BF16.F32.PACK_AB R140, R214, R209 ;  /* 0x000000d1d68c723e */ /* 0x010fe200000010ff */
[C---:B------:R-:W-:Y:S01]  /*6130*/  FMUL.FTZ R110, R0.reuse, R110 ;  /* 0x0000006e006e7220 */ /* 0x040fe20000410000 */
[C---:B------:R-:W-:Y:S01]  /*6140*/  FMUL.FTZ R111, R0.reuse, R111 ;  /* 0x0000006f006f7220 */ /* 0x040fe20000410000 */
[C---:B------:R-:W-:Y:S01]  /*6150*/  FMUL.FTZ R118, R0.reuse, R118 ;  /* 0x0000007600767220 */ /* 0x040fe20000410000 */
[C---:B------:R-:W-:Y:S01]  /*6160*/  FMUL.FTZ R119, R0.reuse, R119 ;  /* 0x0000007700777220 */ /* 0x040fe20000410000 */
[----:B------:R-:W-:Y:S03]  /*6170*/  FMUL.FTZ R123, R3, R123 ;  /* 0x0000007b037b7220 */ /* 0x000fe60000410000 */
[----:B------:R2:W-:Y:S01]  /*6180*/  MUFU.EX2 R212, R12 ;  /* 0x0000000c00d47308 */ /* 0x0005e20000000800 */
[----:B-----5:R-:W-:Y:S01]  /*6190*/  FMUL.FTZ R10, R0, R142 ;  /* 0x0000008e000a7220 */ /* 0x020fe20000410000 */
[C---:B------:R-:W-:Y:S01]  /*61a0*/  FMUL.FTZ R124, R133.reuse, R124 ;  /* 0x0000007c857c7220 */ /* 0x040fe20000410000 */
[----:B------:R-:W-:Y:S01]  /*61b0*/  FMUL.FTZ R125, R133, R125 ;  /* 0x0000007d857d7220 */ /* 0x000fe20000410000 */
[C---:B------:R-:W-:Y:S01]  /*61c0*/  FMUL.FTZ R126, R3.reuse, R126 ;  /* 0x0000007e037e7220 */ /* 0x040fe20000410000 */
[----:B------:R-:W-:Y:S01]  /*61d0*/  FMUL.FTZ R127, R3, R127 ;  /* 0x0000007f037f7220 */ /* 0x000fe20000410000 */
[C---:B------:R-:W-:Y:S01]  /*61e0*/  FMUL.FTZ R128, R2.reuse, R128 ;  /* 0x0000008002807220 */ /* 0x040fe20000410000 */
[----:B------:R-:W-:Y:S03]  /*61f0*/  FMUL.FTZ R129, R2, R129 ;  /* 0x0000008102817220 */ /* 0x000fe60000410000 */
[----:B------:R-:W4:Y:S01]  /*6200*/  MUFU.EX2 R213, R13 ;  /* 0x0000000d00d57308 */ /* 0x000f220000000800 */
[C---:B-1----:R-:W-:Y:S01]  /*6210*/  FMUL.FTZ R11, R0.reuse, R143 ;  /* 0x0000008f000b7220 */ /* 0x042fe20000410000 */
[----:B---3--:R-:W-:Y:S01]  /*6220*/  F2FP.BF16.F32.PACK_AB R141, R211, R208 ;  /* 0x000000d0d38d723e */ /* 0x008fe200000010ff */
[C---:B------:R-:W-:Y:S01]  /*6230*/  FMUL.FTZ R130, R0.reuse, R130 ;  /* 0x0000008200827220 */ /* 0x040fe20000410000 */
[----:B------:R-:W-:Y:S01]  /*6240*/  FMUL.FTZ R131, R0, R131 ;  /* 0x0000008300837220 */ /* 0x000fe20000410000 */
[--C-:B------:R-:W-:Y:S01]  /*6250*/  FFMA.FTZ R44, R44, UR4, -R181.reuse ;  /* 0x000000042c2c7c23 */ /* 0x100fe200080108b5 */
[--C-:B------:R-:W-:Y:S01]  /*6260*/  FFMA.FTZ R45, R45, UR4, -R181.reuse ;  /* 0x000000042d2d7c23 */ /* 0x100fe200080108b5 */
[--C-:B------:R-:W-:Y:S03]  /*6270*/  FFMA.FTZ R46, R46, UR4, -R182.reuse ;  /* 0x000000042e2e7c23 */ /* 0x100fe600080108b6 */
[----:B------:R1:W-:Y:S01]  /*6280*/  MUFU.EX2 R207, R14 ;  /* 0x0000000e00cf7308 */ /* 0x0003e20000000800 */
[C---:B--2---:R-:W-:Y:S01]  /*6290*/  FMUL.FTZ R12, R2.reuse, R148 ;  /* 0x00000094020c7220 */ /* 0x044fe20000410000 */
[--C-:B------:R-:W-:Y:S01]  /*62a0*/  FFMA.FTZ R47, R47, UR4, -R182.reuse ;  /* 0x000000042f2f7c23 */ /* 0x100fe200080108b6 */
[C---:B------:R-:W-:Y:S01]  /*62b0*/  FMUL.FTZ R72, R2.reuse, R72 ;  /* 0x0000004802487220 */ /* 0x040fe20000410000 */
[----:B------:R-:W-:Y:S01]  /*62c0*/  FMUL.FTZ R73, R2, R73 ;  /* 0x0000004902497220 */ /* 0x000fe20000410000 */
[C---:B------:R-:W-:Y:S01]  /*62d0*/  FMUL.FTZ R74, R0.reuse, R74 ;  /* 0x0000004a004a7220 */ /* 0x040fe20000410000 */
[----:B------:R-:W-:Y:S01]  /*62e0*/  FMUL.FTZ R75, R0, R75 ;  /* 0x0000004b004b7220 */ /* 0x000fe20000410000 */
[C---:B------:R-:W-:Y:S03]  /*62f0*/  FMUL.FTZ R76, R2.reuse, R76 ;  /* 0x0000004c024c7220 */ /* 0x040fe60000410000 */
[----:B------:R-:W2:Y:S01]  /*6300*/  MUFU.EX2 R210, R15 ;  /* 0x0000000f00d27308 */ /* 0x000ea20000000800 */
[----:B----4-:R-:W-:Y:S01]  /*6310*/  F2FP.BF16.F32.PACK_AB R142, R213, R212 ;  /* 0x000000d4d58e723e */ /* 0x010fe200000010ff */
[C---:B------:R-:W-:Y:S01]  /*6320*/  FMUL.FTZ R13, R2.reuse, R149 ;  /* 0x00000095020d7220 */ /* 0x040fe20000410000 */
[----:B------:R-:W-:Y:S01]  /*6330*/  FMUL.FTZ R77, R2, R77 ;  /* 0x0000004d024d7220 */ /* 0x000fe20000410000 */
[C---:B------:R-:W-:Y:S01]  /*6340*/  FMUL.FTZ R78, R0.reuse, R78 ;  /* 0x0000004e004e7220 */ /* 0x040fe20000410000 */
[C---:B------:R-:W-:Y:S01]  /*6350*/  FMUL.FTZ R79, R0.reuse, R79 ;  /* 0x0000004f004f7220 */ /* 0x040fe20000410000 */
[C---:B------:R-:W-:Y:S01]  /*6360*/  FMUL.FTZ R80, R133.reuse, R80 ;  /* 0x0000005085507220 */ /* 0x040fe20000410000 */
[----:B------:R-:W-:Y:S03]  /*6370*/  FMUL.FTZ R81, R133, R81 ;  /* 0x0000005185517220 */ /* 0x000fe60000410000 */
[----:B------:R-:W-:Y:S01]  /*6380*/  MUFU.EX2 R190, R36 ;  /* 0x0000002400be7308 */ /* 0x000fe20000000800 */
[----:B-1----:R-:W-:Y:S01]  /*6390*/  FMUL.FTZ R14, R0, R150 ;  /* 0x00000096000e7220 */ /* 0x002fe20000410000 */
[C---:B------:R-:W-:Y:S01]  /*63a0*/  FMUL.FTZ R82, R3.reuse, R82 ;  /* 0x0000005203527220 */ /* 0x040fe20000410000 */
[----:B------:R-:W-:Y:S01]  /*63b0*/  FMUL.FTZ R83, R3, R83 ;  /* 0x0000005303537220 */ /* 0x000fe20000410000 */
[--C-:B------:R-:W-:Y:S01]  /*63c0*/  FFMA.FTZ R24, R24, UR4, -R181.reuse ;  /* 0x0000000418187c23 */ /* 0x100fe200080108b5 */
[--C-:B------:R-:W-:Y:S01]  /*63d0*/  FFMA.FTZ R25, R25, UR4, -R181.reuse ;  /* 0x0000000419197c23 */ /* 0x100fe200080108b5 */
[--C-:B------:R-:W-:Y:S01]  /*63e0*/  FFMA.FTZ R26, R26, UR4, -R182.reuse ;  /* 0x000000041a1a7c23 */ /* 0x100fe200080108b6 */
[--C-:B------:R-:W-:Y:S03]  /*63f0*/  FFMA.FTZ R27, R27, UR4, -R182.reuse ;  /* 0x000000041b1b7c23 */ /* 0x100fe600080108b6 */
[----:B------:R-:W-:Y:S01]  /*6400*/  MUFU.EX2 R189, R37 ;  /* 0x0000002500bd7308 */ /* 0x000fe20000000800 */
[----:B--2---:R-:W-:Y:S01]  /*6410*/  F2FP.BF16.F32.PACK_AB R143, R210, R207 ;  /* 0x000000cfd28f723e */ /* 0x004fe200000010ff */
[----:B------:R-:W-:Y:S01]  /*6420*/  FMUL.FTZ R15, R0, R151 ;  /* 0x00000097000f7220 */ /* 0x000fe20000410000 */
[--C-:B------:R-:W-:Y:S01]  /*6430*/  FFMA.FTZ R28, R28, UR4, -R181.reuse ;  /* 0x000000041c1c7c23 */ /* 0x100fe200080108b5 */
[----:B------:R-:W1:Y:S01]  /*6440*/  LDSM.16.MT88.4 R148, [R139+0xa000] ;  /* 0x00a000008b94783b */ /* 0x000e620000004200 */
[--C-:B------:R-:W-:Y:S01]  /*6450*/  FFMA.FTZ R29, R29, UR4, -R181.reuse ;  /* 0x000000041d1d7c23 */ /* 0x100fe200080108b5 */
[----:B------:R-:W-:Y:S01]  /*6460*/  FFMA.FTZ R30, R30, UR4, -R182 ;  /* 0x000000041e1e7c23 */ /* 0x000fe200080108b6 */
[----:B------:R-:W-:Y:S01]  /*6470*/  FFMA.FTZ R64, R64, UR4, -R138 ;  /* 0x0000000440407c23 */ /* 0x000fe2000801088a */
[C---:B------:R-:W-:Y:S02]  /*6480*/  HMMA.16816.F32.BF16 R8, R140.reuse, R172, R8 ;  /* 0x000000ac8c08723c */ /* 0x040fe40000041808 */
[----:B------:R-:W-:Y:S02]  /*6490*/  MUFU.EX2 R188, R38 ;  /* 0x0000002600bc7308 */ /* 0x000fe40000000800 */
[----:B------:R-:W-:Y:S01]  /*64a0*/  FFMA.FTZ R66, R66, UR4, -R180 ;  /* 0x0000000442427c23 */ /* 0x000fe200080108b4 */
[----:B------:R-:W-:Y:S01]  /*64b0*/  FFMA.FTZ R138, R65, UR4, -R138 ;  /* 0x00000004418a7c23 */ /* 0x000fe2000801088a */
[--C-:B------:R-:W-:Y:S01]  /*64c0*/  FFMA.FTZ R56, R56, UR4, -R181.reuse ;  /* 0x0000000438387c23 */ /* 0x100fe200080108b5 */
[----:B------:R-:W-:Y:S01]  /*64d0*/  ISETP.GT.AND P0, PT, R221, RZ, PT ;  /* 0x000000ffdd00720c */ /* 0x000fe20003f04270 */
[-C--:B------:R-:W-:Y:S04]  /*64e0*/  HMMA.16816.F32.BF16 R12, R140, R174.reuse, R12 ;  /* 0x000000ae8c0c723c */ /* 0x080fe8000004180c */
[----:B------:R2:W-:Y:S01]  /*64f0*/  MUFU.EX2 R187, R39 ;  /* 0x0000002700bb7308 */ /* 0x0005e20000000800 */
[--C-:B------:R-:W-:Y:S01]  /*6500*/  FFMA.FTZ R57, R57, UR4, -R181.reuse ;  /* 0x0000000439397c23 */ /* 0x100fe200080108b5 */
[--C-:B------:R-:W-:Y:S01]  /*6510*/  FFMA.FTZ R58, R58, UR4, -R182.reuse ;  /* 0x000000043a3a7c23 */ /* 0x100fe200080108b6 */
[--C-:B------:R-:W-:Y:S01]  /*6520*/  FFMA.FTZ R59, R59, UR4, -R182.reuse ;  /* 0x000000043b3b7c23 */ /* 0x100fe200080108b6 */
[--C-:B------:R-:W-:Y:S01]  /*6530*/  FFMA.FTZ R60, R60, UR4, -R181.reuse ;  /* 0x000000043c3c7c23 */ /* 0x100fe200080108b5 */
[----:B------:R-:W-:Y:S01]  /*6540*/  FFMA.FTZ R62, R62, UR4, -R182 ;  /* 0x000000043e3e7c23 */ /* 0x000fe200080108b6 */
[C---:B------:R-:W-:Y:S04]  /*6550*/  HMMA.16816.F32.BF16 R16, R144.reuse, R174, R16 ;  /* 0x000000ae9010723c */ /* 0x040fe80000041810 */
[----:B------:R-:W-:Y:S01]  /*6560*/  MUFU.EX2 R186, R48 ;  /* 0x0000003000ba7308 */ /* 0x000fe20000000800 */
[----:B------:R-:W-:Y:S03]  /*6570*/  FFMA.FTZ R181, R61, UR4, -R181 ;  /* 0x000000043db57c23 */ /* 0x000fe600080108b5 */
[-C--:B------:R-:W-:Y:S06]  /*6580*/  HMMA.16816.F32.BF16 R68, R144, R176.reuse, R68 ;  /* 0x000000b09044723c */ /* 0x080fec0000041844 */
[----:B------:R-:W-:Y:S01]  /*6590*/  MUFU.EX2 R185, R49 ;  /* 0x0000003100b97308 */ /* 0x000fe20000000800 */
[----:B--2---:R-:W-:Y:S01]  /*65a0*/  LDSM.16.MT88.4 R36, [R137+0x2400] ;  /* 0x002400008924783b */ /* 0x004fe20000004200 */
[C---:B------:R-:W-:Y:S08]  /*65b0*/  HMMA.16816.F32.BF16 R72, R140.reuse, R176, R72 ;  /* 0x000000b08c48723c */ /* 0x040ff00000041848 */
[----:B------:R-:W-:Y:S01]  /*65c0*/  MUFU.EX2 R183, R50 ;  /* 0x0000003200b77308 */ /* 0x000fe20000000800 */
[-C--:B------:R-:W-:Y:S09]  /*65d0*/  HMMA.16816.F32.BF16 R76, R140, R178.reuse, R76 ;  /* 0x000000b28c4c723c */ /* 0x080ff2000004184c */
[----:B------:R2:W-:Y:S01]  /*65e0*/  MUFU.EX2 R184, R51 ;  /* 0x0000003300b87308 */ /* 0x0005e20000000800 */
[C---:B------:R-:W-:Y:S09]  /*65f0*/  HMMA.16816.F32.BF16 R80, R144.reuse, R178, R80 ;  /* 0x000000b29050723c */ /* 0x040ff20000041850 */
[----:B------:R-:W-:Y:S01]  /*6600*/  MUFU.EX2 R178, R40 ;  /* 0x0000002800b27308 */ /* 0x000fe20000000800 */
[-C--:B-1----:R-:W-:Y:S09]  /*6610*/  HMMA.16816.F32.BF16 R84, R144, R148.reuse, R84 ;  /* 0x000000949054723c */ /* 0x082ff20000041854 */
[----:B------:R-:W-:Y:S01]  /*6620*/  MUFU.EX2 R179, R41 ;  /* 0x0000002900b37308 */ /* 0x000fe20000000800 */
[----:B--2---:R-:W-:Y:S01]  /*6630*/  LDSM.16.MT88.4 R48, [R137+0x800] ;  /* 0x000800008930783b */ /* 0x004fe20000004200 */
[C---:B------:R-:W-:Y:S08]  /*6640*/  HMMA.16816.F32.BF16 R88, R140.reuse, R148, R88 ;  /* 0x000000948c58723c */ /* 0x040ff00000041858 */
[----:B------:R-:W-:Y:S01]  /*6650*/  MUFU.EX2 R174, R52 ;  /* 0x0000003400ae7308 */ /* 0x000fe20000000800 */
[-C--:B------:R-:W-:Y:S09]  /*6660*/  HMMA.16816.F32.BF16 R92, R140, R150.reuse, R92 ;  /* 0x000000968c5c723c */ /* 0x080ff2000004185c */
[----:B------:R-:W1:Y:S01]  /*6670*/  MUFU.EX2 R175, R53 ;  /* 0x0000003500af7308 */ /* 0x000e620000000800 */
[C---:B------:R-:W-:Y:S01]  /*6680*/  HMMA.16816.F32.BF16 R96, R144.reuse, R150, R96 ;  /* 0x000000969060723c */ /* 0x040fe20000041860 */
[----:B------:R-:W2:Y:S08]  /*6690*/  LDSM.16.MT88.4 R148, [R139+0xb000] ;  /* 0x00b000008b94783b */ /* 0x000eb00000004200 */
[----:B------:R-:W-:Y:S01]  /*66a0*/  MUFU.EX2 R172, R54 ;  /* 0x0000003600ac7308 */ /* 0x000fe20000000800 */
[-C--:B------:R-:W-:Y:S09]  /*66b0*/  HMMA.16816.F32.BF16 R100, R144, R152.reuse, R100 ;  /* 0x000000989064723c */ /* 0x080ff20000041864 */
[----:B------:R3:W-:Y:S01]  /*66c0*/  MUFU.EX2 R206, R20 ;  /* 0x0000001400ce7308 */ /* 0x0007e20000000800 */
[C---:B------:R-:W-:Y:S09]  /*66d0*/  HMMA.16816.F32.BF16 R104, R140.reuse, R152, R104 ;  /* 0x000000988c68723c */ /* 0x040ff20000041868 */
[----:B------:R4:W5:Y:S01]  /*66e0*/  MUFU.EX2 R205, R21 ;  /* 0x0000001500cd7308 */ /* 0x0009620000000800 */
[--C-:B------:R-:W-:Y:S01]  /*66f0*/  FFMA.FTZ R152, R23, UR4, -R180.reuse ;  /* 0x0000000417987c23 */ /* 0x100fe200080108b4 */
[----:B------:R-:W-:Y:S01]  /*6700*/  FMUL.FTZ R23, R3, R159 ;  /* 0x0000009f03177220 */ /* 0x000fe20000410000 */
[----:B------:R-:W-:Y:S01]  /*6710*/  FFMA.FTZ R180, R67, UR4, -R180 ;  /* 0x0000000443b47c23 */ /* 0x000fe200080108b4 */
[-C--:B------:R-:W-:Y:S06]  /*6720*/  HMMA.16816.F32.BF16 R108, R140, R154.reuse, R108 ;  /* 0x0000009a8c6c723c */ /* 0x080fec000004186c */
[----:B------:R1:W-:Y:S01]  /*6730*/  MUFU.EX2 R204, R22 ;  /* 0x0000001600cc7308 */ /* 0x0003e20000000800 */
[C---:B---3--:R-:W-:Y:S09]  /*6740*/  FMUL.FTZ R20, R133.reuse, R156 ;  /* 0x0000009c85147220 */ /* 0x048ff20000410000 */
[----:B------:R3:W5:Y:S01]  /*6750*/  MUFU.EX2 R203, R152 ;  /* 0x0000009800cb7308 */ /* 0x0007620000000800 */
[----:B----4-:R-:W-:Y:S09]  /*6760*/  FMUL.FTZ R21, R133, R157 ;  /* 0x0000009d85157220 */ /* 0x010ff20000410000 */
[----:B------:R4:W-:Y:S01]  /*6770*/  MUFU.EX2 R201, R32 ;  /* 0x0000002000c97308 */ /* 0x0009e20000000800 */
[----:B-1----:R-:W-:Y:S02]  /*6780*/  FMUL.FTZ R22, R3, R158 ;  /* 0x0000009e03167220 */ /* 0x002fe40000410000 */
[----:B------:R-:W-:Y:S05]  /*6790*/  LDSM.16.MT88.4 R156, [R137+0x400] ;  /* 0x00040000899c783b */ /* 0x000fea0000004200 */
[C---:B------:R-:W-:Y:S02]  /*67a0*/  HMMA.16816.F32.BF16 R20, R144.reuse, R154, R20 ;  /* 0x0000009a9014723c */ /* 0x040fe40000041814 */
[----:B------:R1:W5:Y:S01]  /*67b0*/  MUFU.EX2 R202, R33 ;  /* 0x0000002100ca7308 */ /* 0x0003620000000800 */
[----:B---3--:R-:W3:Y:S05]  /*67c0*/  LDSM.16.MT88.4 R152, [R137+0x2000] ;  /* 0x002000008998783b */ /* 0x008eea0000004200 */
[-C--:B--2---:R-:W-:Y:S04]  /*67d0*/  HMMA.16816.F32.BF16 R112, R144, R148.reuse, R112 ;  /* 0x000000949070723c */ /* 0x084fe80000041870 */
[----:B------:R2:W-:Y:S01]  /*67e0*/  MUFU.EX2 R200, R34 ;  /* 0x0000002200c87308 */ /* 0x0005e20000000800 */
[C---:B----4-:R-:W-:Y:S03]  /*67f0*/  FMUL.FTZ R32, R2.reuse, R160 ;  /* 0x000000a002207220 */ /* 0x050fe60000410000 */
[C---:B------:R-:W-:Y:S06]  /*6800*/  HMMA.16816.F32.BF16 R116, R140.reuse, R148, R116 ;  /* 0x000000948c74723c */ /* 0x040fec0000041874 */
[----:B------:R4:W5:Y:S01]  /*6810*/  MUFU.EX2 R199, R35 ;  /* 0x0000002300c77308 */ /* 0x0009620000000800 */
[----:B-1----:R-:W-:Y:S09]  /*6820*/  FMUL.FTZ R33, R2, R161 ;  /* 0x000000a102217220 */ /* 0x002ff20000410000 */
[----:B------:R1:W-:Y:S01]  /*6830*/  MUFU.EX2 R198, R24 ;  /* 0x0000001800c67308 */ /* 0x0003e20000000800 */
[C---:B--2---:R-:W-:Y:S09]  /*6840*/  FMUL.FTZ R34, R0.reuse, R162 ;  /* 0x000000a200227220 */ /* 0x044ff20000410000 */
[----:B------:R2:W5:Y:S01]  /*6850*/  MUFU.EX2 R197, R25 ;  /* 0x0000001900c57308 */ /* 0x0005620000000800 */
[----:B----4-:R-:W-:Y:S02]  /*6860*/  FMUL.FTZ R35, R0, R163 ;  /* 0x000000a300237220 */ /* 0x010fe40000410000 */
[----:B------:R-:W-:Y:S05]  /*6870*/  LDSM.16.MT88.4 R160, [R139+0xa400] ;  /* 0x00a400008ba0783b */ /* 0x000fea0000004200 */
[-C--:B------:R-:W-:Y:S02]  /*6880*/  HMMA.16816.F32.BF16 R32, R140, R150.reuse, R32 ;  /* 0x000000968c20723c */ /* 0x080fe40000041820 */
[----:B------:R4:W-:Y:S01]  /*6890*/  MUFU.EX2 R196, R26 ;  /* 0x0000001a00c47308 */ /* 0x0009e20000000800 */
[C---:B-1----:R-:W-:Y:S05]  /*68a0*/  FMUL.FTZ R24, R2.reuse, R164 ;  /* 0x000000a402187220 */ /* 0x042fea0000410000 */
[C---:B------:R-:W-:Y:S04]  /*68b0*/  HMMA.16816.F32.BF16 R120, R144.reuse, R150, R120 ;  /* 0x000000969078723c */ /* 0x040fe80000041878 */
[----:B------:R1:W5:Y:S01]  /*68c0*/  MUFU.EX2 R195, R27 ;  /* 0x0000001b00c37308 */ /* 0x0003620000000800 */
[----:B------:R-:W5:Y:S01]  /*68d0*/  LDSM.16.MT88.4 R148, [R139+0x9400] ;  /* 0x009400008b94783b */ /* 0x000f620000004200 */
[C---:B--2---:R-:W-:Y:S01]  /*68e0*/  FMUL.FTZ R25, R2.reuse, R165 ;  /* 0x000000a502197220 */ /* 0x044fe20000410000 */
[----:B------:R-:W-:Y:S01]  /*68f0*/  FFMA.FTZ R2, R2, R224, R209 ;  /* 0x000000e002027223 */ /* 0x000fe200000100d1 */
[-C--:B---3--:R-:W-:Y:S06]  /*6900*/  HMMA.16816.F32.BF16 R124, R144, R152.reuse, R124 ;  /* 0x00000098907c723c */ /* 0x088fec000004187c */
[----:B------:R2:W-:Y:S01]  /*6910*/  MUFU.EX2 R194, R28 ;  /* 0x0000001c00c27308 */ /* 0x0005e20000000800 */
[C---:B----4-:R-:W-:Y:S09]  /*6920*/  FMUL.FTZ R26, R0.reuse, R166 ;  /* 0x000000a6001a7220 */ /* 0x050ff20000410000 */
[----:B------:R3:W4:Y:S01]  /*6930*/  MUFU.EX2 R193, R29 ;  /* 0x0000001d00c17308 */ /* 0x0007220000000800 */
[C---:B-1----:R-:W-:Y:S01]  /*6940*/  FMUL.FTZ R27, R0.reuse, R167 ;  /* 0x000000a7001b7220 */ /* 0x042fe20000410000 */
[----:B------:R-:W-:Y:S04]  /*6950*/  FFMA.FTZ R0, R0, R225, R208 ;  /* 0x000000e100007223 */ /* 0x000fe800000100d0 */
[----:B------:R-:W-:Y:S02]  /*6960*/  FADD.FTZ R0, R211, R0 ;  /* 0x00000000d3007221 */ /* 0x000fe40000010000 */
[C---:B------:R-:W-:Y:S02]  /*6970*/  HMMA.16816.F32.BF16 R24, R140.reuse, R152, R24 ;  /* 0x000000988c18723c */ /* 0x040fe40000041818 */
[----:B------:R1:W-:Y:S02]  /*6980*/  MUFU.EX2 R192, R30 ;  /* 0x0000001e00c07308 */ /* 0x0003e40000000800 */
[--C-:B------:R-:W-:Y:S01]  /*6990*/  FFMA.FTZ R152, R31, UR4, -R182.reuse ;  /* 0x000000041f987c23 */ /* 0x100fe200080108b6 */
[----:B--2---:R-:W-:Y:S01]  /*69a0*/  FMUL.FTZ R28, R133, R168 ;  /* 0x000000a8851c7220 */ /* 0x004fe20000410000 */
[----:B------:R-:W-:Y:S01]  /*69b0*/  F2FP.BF16.F32.PACK_AB R168, R175, R174 ;  /* 0x000000aeafa8723e */ /* 0x000fe200000010ff */
[----:B------:R-:W-:Y:S01]  /*69c0*/  FMUL.FTZ R31, R3, R171 ;  /* 0x000000ab031f7220 */ /* 0x000fe20000410000 */
[-C--:B------:R-:W-:Y:S04]  /*69d0*/  HMMA.16816.F32.BF16 R128, R140, R154.reuse, R128 ;  /* 0x0000009a8c80723c */ /* 0x080fe80000041880 */
[----:B------:R2:W4:Y:S01]  /*69e0*/  MUFU.EX2 R191, R152 ;  /* 0x0000009800bf7308 */ /* 0x0005220000000800 */
[----:B---3--:R-:W-:Y:S01]  /*69f0*/  FMUL.FTZ R29, R133, R169 ;  /* 0x000000a9851d7220 */ /* 0x008fe20000410000 */
[----:B-----5:R-:W-:Y:S01]  /*6a00*/  F2FP.BF16.F32.PACK_AB R140, R205, R206 ;  /* 0x000000cecd8c723e */ /* 0x020fe200000010ff */
[----:B------:R-:W-:Y:S01]  /*6a10*/  FFMA.FTZ R182, R63, UR4, -R182 ;  /* 0x000000043fb67c23 */ /* 0x000fe200080108b6 */
[----:B------:R-:W-:Y:S01]  /*6a20*/  F2FP.BF16.F32.PACK_AB R141, R203, R204 ;  /* 0x000000cccb8d723e */ /* 0x000fe200000010ff */
[----:B------:R-:W-:Y:S01]  /*6a30*/  FFMA.FTZ R133, R133, R222, R227 ;  /* 0x000000de85857223 */ /* 0x000fe200000100e3 */
[----:B------:R-:W-:Y:S04]  /*6a40*/  F2FP.BF16.F32.PACK_AB R142, R202, R201 ;  /* 0x000000c9ca8e723e */ /* 0x000fe800000010ff */
[----:B------:R-:W-:Y:S01]  /*6a50*/  MUFU.EX2 R166, R42 ;  /* 0x0000002a00a67308 */ /* 0x000fe20000000800 */
[----:B-1----:R-:W-:Y:S01]  /*6a60*/  FMUL.FTZ R30, R3, R170 ;  /* 0x000000aa031e7220 */ /* 0x002fe20000410000 */
[----:B------:R-:W-:Y:S01]  /*6a70*/  F2FP.BF16.F32.PACK_AB R143, R199, R200 ;  /* 0x000000c8c78f723e */ /* 0x000fe200000010ff */
[----:B------:R-:W-:Y:S01]  /*6a80*/  FFMA.FTZ R3, R3, R223, R215 ;  /* 0x000000df03037223 */ /* 0x000fe200000100d7 */
[----:B------:R-:W-:Y:S01]  /*6a90*/  FADD.FTZ R133, R232, R133 ;  /* 0x00000085e8857221 */ /* 0x000fe20000010000 */
[----:B------:R-:W-:Y:S02]  /*6aa0*/  FADD.FTZ R0, R207, R0 ;  /* 0x00000000cf007221 */ /* 0x000fe40000010000 */
[----:B------:R-:W-:Y:S01]  /*6ab0*/  FADD.FTZ R3, R229, R3 ;  /* 0x00000003e5037221 */ /* 0x000fe20000010000 */
[----:B------:R-:W-:Y:S01]  /*6ac0*/  HMMA.16816.F32.BF16 R28, R144, R154, R28 ;  /* 0x0000009a901c723c */ /* 0x000fe2000004181c */
[----:B--2---:R-:W-:Y:S01]  /*6ad0*/  LDSM.16.MT88.4 R152, [R139+0xb400] ;  /* 0x00b400008b98783b */ /* 0x004fe20000004200 */
[----:B------:R1:W-:Y:S02]  /*6ae0*/  MUFU.EX2 R167, R43 ;  /* 0x0000002b00a77308 */ /* 0x0003e40000000800 */
[----:B------:R-:W-:Y:S01]  /*6af0*/  F2FP.BF16.F32.PACK_AB R144, R197, R198 ;  /* 0x000000c6c590723e */ /* 0x000fe200000010ff */
[----:B------:R-:W-:Y:S01]  /*6b00*/  FADD.FTZ R3, R226, R3 ;  /* 0x00000003e2037221 */ /* 0x000fe20000010000 */
[----:B------:R-:W-:Y:S01]  /*6b10*/  F2FP.BF16.F32.PACK_AB R145, R195, R196 ;  /* 0x000000c4c391723e */ /* 0x000fe200000010ff */
[----:B------:R-:W-:Y:S01]  /*6b20*/  FADD.FTZ R0, R210, R0 ;  /* 0x00000000d2007221 */ /* 0x000fe20000010000 */
[-C--:B------:R-:W-:Y:S04]  /*6b30*/  HMMA.16816.F32.BF16 R4, R140, R148.reuse, R4 ;  /* 0x000000948c04723c */ /* 0x080fe80000041804 */
[----:B------:R2:W3:Y:S01]  /*6b40*/  MUFU.EX2 R173, R55 ;  /* 0x0000003700ad7308 */ /* 0x0004e20000000800 */
[----:B----4-:R-:W-:Y:S01]  /*6b50*/  F2FP.BF16.F32.PACK_AB R146, R193, R194 ;  /* 0x000000c2c192723e */ /* 0x010fe200000010ff */
[----:B------:R-:W-:Y:S01]  /*6b60*/  FADD.FTZ R3, R228, R3 ;  /* 0x00000003e4037221 */ /* 0x000fe20000010000 */
[----:B------:R-:W-:Y:S01]  /*6b70*/  F2FP.BF16.F32.PACK_AB R147, R191, R192 ;  /* 0x000000c0bf93723e */ /* 0x000fe200000010ff */
[----:B------:R-:W-:Y:S06]  /*6b80*/  FADD.FTZ R0, R196, R0 ;  /* 0x00000000c4007221 */ /* 0x000fec0000010000 */
[----:B------:R4:W-:Y:S01]  /*6b90*/  MUFU.EX2 R165, R44 ;  /* 0x0000002c00a57308 */ /* 0x0009e20000000800 */
[----:B-1----:R-:W-:Y:S01]  /*6ba0*/  LDSM.16.MT88.4 R40, [R139+0x9800] ;  /* 0x009800008b28783b */ /* 0x002fe20000004200 */
[----:B------:R-:W-:Y:S01]  /*6bb0*/  FADD.FTZ R3, R204, R3 ;  /* 0x00000003cc037221 */ /* 0x000fe20000010000 */
[C---:B------:R-:W-:Y:S07]  /*6bc0*/  HMMA.16816.F32.BF16 R8, R144.reuse, R148, R8 ;  /* 0x000000949008723c */ /* 0x040fee0000041808 */
[----:B------:R1:W5:Y:S01]  /*6bd0*/  MUFU.EX2 R177, R45 ;  /* 0x0000002d00b17308 */ /* 0x0003620000000800 */
[----:B--2---:R-:W-:Y:S01]  /*6be0*/  LDSM.16.MT88.4 R52, [R137+0x2800] ;  /* 0x002800008934783b */ /* 0x004fe20000004200 */
[----:B---3--:R-:W-:Y:S01]  /*6bf0*/  F2FP.BF16.F32.PACK_AB R169, R173, R172 ;  /* 0x000000acada9723e */ /* 0x008fe200000010ff */
[-C--:B------:R-:W-:Y:S07]  /*6c00*/  HMMA.16816.F32.BF16 R12, R144, R150.reuse, R12 ;  /* 0x00000096900c723c */ /* 0x080fee000004180c */
[----:B------:R5:W-:Y:S01]  /*6c10*/  MUFU.EX2 R164, R46 ;  /* 0x0000002e00a47308 */ /* 0x000be20000000800 */
[----:B----4-:R-:W-:Y:S01]  /*6c20*/  F2FP.BF16.F32.PACK_AB R44, R179, R178 ;  /* 0x000000b2b32c723e */ /* 0x010fe200000010ff */
[C---:B------:R-:W-:Y:S01]  /*6c30*/  HMMA.16816.F32.BF16 R16, R140.reuse, R150, R16 ;  /* 0x000000968c10723c */ /* 0x040fe20000041810 */
[----:B------:R-:W2:Y:S07]  /*6c40*/  LDSM.16.MT88.4 R148, [R137+0x1400] ;  /* 0x001400008994783b */ /* 0x000eae0000004200 */
[----:B------:R-:W3:Y:S01]  /*6c50*/  MUFU.EX2 R176, R47 ;  /* 0x0000002f00b07308 */ /* 0x000ee20000000800 */
[----:B-1----:R-:W-:Y:S01]  /*6c60*/  F2FP.BF16.F32.PACK_AB R45, R167, R166 ;  /* 0x000000a6a72d723e */ /* 0x002fe200000010ff */
[-C--:B------:R-:W-:Y:S08]  /*6c70*/  HMMA.16816.F32.BF16 R68, R140, R156.reuse, R68 ;  /* 0x0000009c8c44723c */ /* 0x080ff00000041844 */
[----:B------:R-:W-:Y:S01]  /*6c80*/  MUFU.EX2 R64, R64 ;  /* 0x0000004000407308 */ /* 0x000fe20000000800 */
[----:B-----5:R-:W-:Y:S01]  /*6c90*/  F2FP.BF16.F32.PACK_AB R46, R177, R165 ;  /* 0x000000a5b12e723e */ /* 0x020fe200000010ff */
[C---:B------:R-:W-:Y:S08]  /*6ca0*/  HMMA.16816.F32.BF16 R72, R144.reuse, R156, R72 ;  /* 0x0000009c9048723c */ /* 0x040ff00000041848 */
[----:B------:R-:W1:Y:S01]  /*6cb0*/  MUFU.EX2 R138, R138 ;  /* 0x0000008a008a7308 */ /* 0x000e620000000800 */
[----:B---3--:R-:W-:Y:S01]  /*6cc0*/  F2FP.BF16.F32.PACK_AB R47, R176, R164 ;  /* 0x000000a4b02f723e */ /* 0x008fe200000010ff */
[-C--:B------:R-:W-:Y:S08]  /*6cd0*/  HMMA.16816.F32.BF16 R76, R144, R158.reuse, R76 ;  /* 0x0000009e904c723c */ /* 0x080ff0000004184c */
[----:B------:R-:W-:Y:S01]  /*6ce0*/  MUFU.EX2 R66, R66 ;  /* 0x0000004200427308 */ /* 0x000fe20000000800 */
[C---:B------:R-:W-:Y:S01]  /*6cf0*/  HMMA.16816.F32.BF16 R80, R140.reuse, R158, R80 ;  /* 0x0000009e8c50723c */ /* 0x040fe20000041850 */
[----:B------:R-:W-:Y:S08]  /*6d00*/  LDSM.16.MT88.4 R156, [R137+0x1c00] ;  /* 0x001c0000899c783b */ /* 0x000ff00000004200 */
[----:B------:R-:W3:Y:S01]  /*6d10*/  MUFU.EX2 R180, R180 ;  /* 0x000000b400b47308 */ /* 0x000ee20000000800 */
[----:B-1----:R-:W-:Y:S01]  /*6d20*/  F2FP.BF16.F32.PACK_AB R170, R138, R64 ;  /* 0x000000408aaa723e */ /* 0x002fe200000010ff */
[-C--:B------:R-:W-:Y:S08]  /*6d30*/  HMMA.16816.F32.BF16 R84, R140, R160.reuse, R84 ;  /* 0x000000a08c54723c */ /* 0x080ff00000041854 */
[----:B------:R-:W-:Y:S01]  /*6d40*/  MUFU.EX2 R56, R56 ;  /* 0x0000003800387308 */ /* 0x000fe20000000800 */
[C---:B------:R-:W-:Y:S09]  /*6d50*/  HMMA.16816.F32.BF16 R88, R144.reuse, R160, R88 ;  /* 0x000000a09058723c */ /* 0x040ff20000041858 */
[----:B------:R-:W1:Y:S01]  /*6d60*/  MUFU.EX2 R57, R57 ;  /* 0x0000003900397308 */ /* 0x000e620000000800 */
[----:B---3--:R-:W-:Y:S01]  /*6d70*/  F2FP.BF16.F32.PACK_AB R171, R180, R66 ;  /* 0x00000042b4ab723e */ /* 0x008fe200000010ff */
[-C--:B------:R-:W-:Y:S08]  /*6d80*/  HMMA.16816.F32.BF16 R92, R144, R162.reuse, R92 ;  /* 0x000000a2905c723c */ /* 0x080ff0000004185c */
[----:B------:R-:W-:Y:S01]  /*6d90*/  MUFU.EX2 R58, R58 ;  /* 0x0000003a003a7308 */ /* 0x000fe20000000800 */
[C---:B------:R-:W-:Y:S09]  /*6da0*/  HMMA.16816.F32.BF16 R96, R140.reuse, R162, R96 ;  /* 0x000000a28c60723c */ /* 0x040ff20000041860 */
[----:B------:R-:W3:Y:S01]  /*6db0*/  MUFU.EX2 R59, R59 ;  /* 0x0000003b003b7308 */ /* 0x000ee20000000800 */
[-C--:B--2---:R-:W-:Y:S09]  /*6dc0*/  HMMA.16816.F32.BF16 R100, R140, R148.reuse, R100 ;  /* 0x000000948c64723c */ /* 0x084ff20000041864 */
[----:B------:R-:W-:Y:S01]  /*6dd0*/  MUFU.EX2 R60, R60 ;  /* 0x0000003c003c7308 */ /* 0x000fe20000000800 */
[C---:B------:R-:W-:Y:S09]  /*6de0*/  HMMA.16816.F32.BF16 R104, R144.reuse, R148, R104 ;  /* 0x000000949068723c */ /* 0x040ff20000041868 */
[----:B------:R-:W2:Y:S01]  /*6df0*/  MUFU.EX2 R181, R181 ;  /* 0x000000b500b57308 */ /* 0x000ea20000000800 */
[-C--:B------:R-:W-:Y:S09]  /*6e00*/  HMMA.16816.F32.BF16 R108, R144, R150.reuse, R108 ;  /* 0x00000096906c723c */ /* 0x080ff2000004186c */
[----:B------:R-:W-:Y:S01]  /*6e10*/  MUFU.EX2 R62, R62 ;  /* 0x0000003e003e7308 */ /* 0x000fe20000000800 */
[C---:B------:R-:W-:Y:S09]  /*6e20*/  HMMA.16816.F32.BF16 R20, R140.reuse, R150, R20 ;  /* 0x000000968c14723c */ /* 0x040ff20000041814 */
[----:B------:R-:W4:Y:S01]  /*6e30*/  MUFU.EX2 R182, R182 ;  /* 0x000000b600b67308 */ /* 0x000f220000000800 */
[-C--:B------:R-:W-:Y:S08]  /*6e40*/  HMMA.16816.F32.BF16 R112, R140, R152.reuse, R112 ;  /* 0x000000988c70723c */ /* 0x080ff00000041870 */
[C---:B------:R-:W-:Y:S08]  /*6e50*/  HMMA.16816.F32.BF16 R116, R144.reuse, R152, R116 ;  /* 0x000000989074723c */ /* 0x040ff00000041874 */
[-C--:B------:R-:W-:Y:S08]  /*6e60*/  HMMA.16816.F32.BF16 R32, R144, R154.reuse, R32 ;  /* 0x0000009a9020723c */ /* 0x080ff00000041820 */
[C---:B------:R-:W-:Y:S01]  /*6e70*/  HMMA.16816.F32.BF16 R120, R140.reuse, R154, R120 ;  /* 0x0000009a8c78723c */ /* 0x040fe20000041878 */
[----:B------:R-:W-:Y:S07]  /*6e80*/  LDSM.16.MT88.4 R152, [R139+0x9c00] ;  /* 0x009c00008b98783b */ /* 0x000fee0000004200 */
[-C--:B------:R-:W-:Y:S08]  /*6e90*/  HMMA.16816.F32.BF16 R124, R140, R36.reuse, R124 ;  /* 0x000000248c7c723c */ /* 0x080ff0000004187c */
[C---:B------:R-:W-:Y:S04]  /*6ea0*/  HMMA.16816.F32.BF16 R24, R144.reuse, R36, R24 ;  /* 0x000000249018723c */ /* 0x040fe80000041818 */
[----:B------:R-:W-:Y:S02]  /*6eb0*/  F2FP.BF16.F32.PACK_AB R36, R189, R190 ;  /* 0x000000bebd24723e */ /* 0x000fe400000010ff */
[----:B------:R-:W-:Y:S02]  /*6ec0*/  F2FP.BF16.F32.PACK_AB R37, R187, R188 ;  /* 0x000000bcbb25723e */ /* 0x000fe400000010ff */
[-C--:B------:R-:W-:Y:S01]  /*6ed0*/  HMMA.16816.F32.BF16 R128, R144, R38.reuse, R128 ;  /* 0x000000269080723c */ /* 0x080fe20000041880 */
[----:B------:R-:W5:Y:S07]  /*6ee0*/  LDSM.16.MT88.4 R144, [R139+0xa800] ;  /* 0x00a800008b90783b */ /* 0x000f6e0000004200 */
[----:B------:R-:W-:Y:S04]  /*6ef0*/  HMMA.16816.F32.BF16 R28, R140, R38, R28 ;  /* 0x000000268c1c723c */ /* 0x000fe8000004181c */
[----:B------:R-:W-:Y:S02]  /*6f00*/  F2FP.BF16.F32.PACK_AB R38, R185, R186 ;  /* 0x000000bab926723e */ /* 0x000fe400000010ff */
[----:B------:R-:W-:Y:S07]  /*6f10*/  F2FP.BF16.F32.PACK_AB R39, R184, R183 ;  /* 0x000000b7b827723e */ /* 0x000fee00000010ff */
[-C--:B------:R-:W-:Y:S08]  /*6f20*/  HMMA.16816.F32.BF16 R4, R36, R40.reuse, R4 ;  /* 0x000000282404723c */ /* 0x080ff00000041804 */
[C---:B------:R-:W-:Y:S08]  /*6f30*/  HMMA.16816.F32.BF16 R8, R44.reuse, R40, R8 ;  /* 0x000000282c08723c */ /* 0x040ff00000041808 */
[-C--:B------:R-:W-:Y:S08]  /*6f40*/  HMMA.16816.F32.BF16 R12, R44, R42.reuse, R12 ;  /* 0x0000002a2c0c723c */ /* 0x080ff0000004180c */
[C---:B------:R-:W-:Y:S01]  /*6f50*/  HMMA.16816.F32.BF16 R16, R36.reuse, R42, R16 ;  /* 0x0000002a2410723c */ /* 0x040fe20000041810 */
[----:B------:R-:W1:Y:S07]  /*6f60*/  LDSM.16.MT88.4 R40, [R137+0x1800] ;  /* 0x001800008928783b */ /* 0x000e6e0000004200 */
[-C--:B------:R-:W-:Y:S08]  /*6f70*/  HMMA.16816.F32.BF16 R68, R36, R48.reuse, R68 ;  /* 0x000000302444723c */ /* 0x080ff00000041844 */
[C---:B------:R-:W-:Y:S08]  /*6f80*/  HMMA.16816.F32.BF16 R72, R44.reuse, R48, R72 ;  /* 0x000000302c48723c */ /* 0x040ff00000041848 */
[-C--:B------:R-:W-:Y:S08]  /*6f90*/  HMMA.16816.F32.BF16 R76, R44, R50.reuse, R76 ;  /* 0x000000322c4c723c */ /* 0x080ff0000004184c */
[C---:B------:R-:W-:Y:S01]  /*6fa0*/  HMMA.16816.F32.BF16 R80, R36.reuse, R50, R80 ;  /* 0x000000322450723c */ /* 0x040fe20000041850 */
[----:B------:R-:W3:Y:S07]  /*6fb0*/  LDSM.16.MT88.4 R48, [R139+0xb800] ;  /* 0x00b800008b30783b */ /* 0x000eee0000004200 */
[-C--:B-----5:R-:W-:Y:S08]  /*6fc0*/  HMMA.16816.F32.BF16 R84, R36, R144.reuse, R84 ;  /* 0x000000902454723c */ /* 0x0a0ff00000041854 */
[C---:B------:R-:W-:Y:S08]  /*6fd0*/  HMMA.16816.F32.BF16 R88, R44.reuse, R144, R88 ;  /* 0x000000902c58723c */ /* 0x040ff00000041858 */
[-C--:B------:R-:W-:Y:S08]  /*6fe0*/  HMMA.16816.F32.BF16 R92, R44, R146.reuse, R92 ;  /* 0x000000922c5c723c */ /* 0x080ff0000004185c */
[C---:B------:R-:W-:Y:S08]  /*6ff0*/  HMMA.16816.F32.BF16 R96, R36.reuse, R146, R96 ;  /* 0x000000922460723c */ /* 0x040ff00000041860 */
[-C--:B-1----:R-:W-:Y:S08]  /*7000*/  HMMA.16816.F32.BF16 R100, R36, R40.reuse, R100 ;  /* 0x000000282464723c */ /* 0x082ff00000041864 */
[C---:B------:R-:W-:Y:S08]  /*7010*/  HMMA.16816.F32.BF16 R104, R44.reuse, R40, R104 ;  /* 0x000000282c68723c */ /* 0x040ff00000041868 */
[-C--:B------:R-:W-:Y:S08]  /*7020*/  HMMA.16816.F32.BF16 R108, R44, R42.reuse, R108 ;  /* 0x0000002a2c6c723c */ /* 0x080ff0000004186c */
[C---:B------:R-:W-:Y:S01]  /*7030*/  HMMA.16816.F32.BF16 R20, R36.reuse, R42, R20 ;  /* 0x0000002a2414723c */ /* 0x040fe20000041814 */
[----:B------:R-:W1:Y:S07]  /*7040*/  LDSM.16.MT88.4 R40, [R137+0xc00] ;  /* 0x000c00008928783b */ /* 0x000e6e0000004200 */
[-C--:B---3--:R-:W-:Y:S08]  /*7050*/  HMMA.16816.F32.BF16 R112, R36, R48.reuse, R112 ;  /* 0x000000302470723c */ /* 0x088ff00000041870 */
[C---:B------:R-:W-:Y:S08]  /*7060*/  HMMA.16816.F32.BF16 R116, R44.reuse, R48, R116 ;  /* 0x000000302c74723c */ /* 0x040ff00000041874 */
[-C--:B------:R-:W-:Y:S08]  /*7070*/  HMMA.16816.F32.BF16 R32, R44, R50.reuse, R32 ;  /* 0x000000322c20723c */ /* 0x080ff00000041820 */
[C---:B------:R-:W-:Y:S01]  /*7080*/  HMMA.16816.F32.BF16 R120, R36.reuse, R50, R120 ;  /* 0x000000322478723c */ /* 0x040fe20000041878 */
[----:B------:R-:W3:Y:S07]  /*7090*/  LDSM.16.MT88.4 R48, [R139+0xac00] ;  /* 0x00ac00008b30783b */ /* 0x000eee0000004200 */
[-C--:B------:R-:W-:Y:S08]  /*70a0*/  HMMA.16816.F32.BF16 R124, R36, R52.reuse, R124 ;  /* 0x00000034247c723c */ /* 0x080ff0000004187c */
[C---:B------:R-:W-:Y:S08]  /*70b0*/  HMMA.16816.F32.BF16 R24, R44.reuse, R52, R24 ;  /* 0x000000342c18723c */ /* 0x040ff00000041818 */
[-C--:B------:R-:W-:Y:S01]  /*70c0*/  HMMA.16816.F32.BF16 R128, R44, R54.reuse, R128 ;  /* 0x000000362c80723c */ /* 0x080fe20000041880 */
[----:B------:R-:W5:Y:S07]  /*70d0*/  LDSM.16.MT88.4 R44, [R139+0xbc00] ;  /* 0x00bc00008b2c783b */ /* 0x000f6e0000004200 */
[----:B------:R-:W-:Y:S04]  /*70e0*/  HMMA.16816.F32.BF16 R28, R36, R54, R28 ;  /* 0x00000036241c723c */ /* 0x000fe8000004181c */
[----:B------:R-:W-:Y:S02]  /*70f0*/  F2FP.BF16.F32.PACK_AB R36, R57, R56 ;  /* 0x000000383924723e */ /* 0x000fe400000010ff */
[----:B------:R-:W-:Y:S02]  /*7100*/  F2FP.BF16.F32.PACK_AB R37, R59, R58 ;  /* 0x0000003a3b25723e */ /* 0x000fe400000010ff */
[-C--:B------:R-:W-:Y:S01]  /*7110*/  HMMA.16816.F32.BF16 R144, R168, R152.reuse, R4 ;  /* 0x00000098a890723c */ /* 0x080fe20000041804 */
[----:B------:R1:W5:Y:S04]  /*7120*/  LDSM.16.MT88.4 R4, [R137+0x2c00] ;  /* 0x002c00008904783b */ /* 0x0003680000004200 */
[----:B--2---:R-:W-:Y:S02]  /*7130*/  F2FP.BF16.F32.PACK_AB R38, R181, R60 ;  /* 0x0000003cb526723e */ /* 0x004fe400000010ff */
[----:B----4-:R-:W-:Y:S07]  /*7140*/  F2FP.BF16.F32.PACK_AB R39, R182, R62 ;  /* 0x0000003eb627723e */ /* 0x010fee00000010ff */
[C---:B------:R-:W-:Y:S04]  /*7150*/  HMMA.16816.F32.BF16 R140, R36.reuse, R152, R8 ;  /* 0x00000098248c723c */ /* 0x040fe80000041808 */
[----:B------:R-:W-:Y:S01]  /*7160*/  FADD.FTZ R8, R214, R2 ;  /* 0x00000002d6087221 */ /* 0x000fe20000010000 */
[----:B------:R-:W-:Y:S01]  /*7170*/  FADD.FTZ R2, R230, R133 ;  /* 0x00000085e6027221 */ /* 0x000fe20000010000 */
[----:B------:R-:W-:Y:S01]  /*7180*/  FADD.FTZ R10, R203, R3 ;  /* 0x00000003cb0a7221 */ /* 0x000fe20000010000 */
[----:B------:R-:W-:Y:S01]  /*7190*/  MOV R133, R135 ;  /* 0x0000008700857202 */ /* 0x000fe20000000f00 */
[-C--:B------:R-:W-:Y:S03]  /*71a0*/  HMMA.16816.F32.BF16 R148, R36, R154.reuse, R12 ;  /* 0x0000009a2494723c */ /* 0x080fe6000004180c */
[----:B------:R-:W-:Y:S01]  /*71b0*/  FADD.FTZ R8, R212, R8 ;  /* 0x00000008d4087221 */ /* 0x000fe20000010000 */
[----:B------:R-:W-:Y:S01]  /*71c0*/  FADD.FTZ R2, R231, R2 ;  /* 0x00000002e7027221 */ /* 0x000fe20000010000 */
[----:B-1----:R-:W-:Y:S02]  /*71d0*/  MOV R137, R134 ;  /* 0x0000008600897202 */ /* 0x002fe40000000f00 */
[----:B------:R-:W-:Y:S01]  /*71e0*/  FADD.FTZ R8, R213, R8 ;  /* 0x00000008d5087221 */ /* 0x000fe20000010000 */
[C---:B------:R-:W-:Y:S04]  /*71f0*/  HMMA.16816.F32.BF16 R152, R168.reuse, R154, R16 ;  /* 0x0000009aa898723c */ /* 0x040fe80000041810 */
[----:B------:R-:W-:Y:S01]  /*7200*/  FADD.FTZ R11, R206, R2 ;  /* 0x00000002ce0b7221 */ /* 0x000fe20000010000 */
[----:B------:R-:W-:Y:S01]  /*7210*/  FADD.FTZ R2, R198, R8 ;  /* 0x00000008c6027221 */ /* 0x000fe20000010000 */
[----:B------:R-:W-:Y:S02]  /*7220*/  FADD.FTZ R8, R195, R0 ;  /* 0x00000000c3087221 */ /* 0x000fe40000010000 */
[-C--:B------:R-:W-:Y:S03]  /*7230*/  HMMA.16816.F32.BF16 R68, R168, R40.reuse, R68 ;  /* 0x00000028a844723c */ /* 0x080fe60000041844 */
[----:B------:R-:W-:Y:S01]  /*7240*/  FADD.FTZ R9, R197, R2 ;  /* 0x00000002c5097221 */ /* 0x000fe20000010000 */
[----:B------:R-:W-:Y:S01]  /*7250*/  FADD.FTZ R2, R200, R10 ;  /* 0x0000000ac8027221 */ /* 0x000fe20000010000 */
[----:B------:R-:W-:Y:S01]  /*7260*/  FADD.FTZ R8, R192, R8 ;  /* 0x00000008c0087221 */ /* 0x000fe20000010000 */
[----:B------:R-:W-:Y:S01]  /*7270*/  FADD.FTZ R11, R205, R11 ;  /* 0x0000000bcd0b7221 */ /* 0x000fe20000010000 */
[----:B------:R-:W-:Y:S01]  /*7280*/  FADD.FTZ R0, R194, R9 ;  /* 0x00000009c2007221 */ /* 0x000fe20000010000 */
[C---:B------:R-:W-:Y:S04]  /*7290*/  HMMA.16816.F32.BF16 R72, R36.reuse, R40, R72 ;  /* 0x000000282448723c */ /* 0x040fe80000041848 */
[----:B------:R-:W-:Y:S01]  /*72a0*/  FADD.FTZ R2, R199, R2 ;  /* 0x00000002c7027221 */ /* 0x000fe20000010000 */
[----:B------:R-:W-:Y:S01]  /*72b0*/  FADD.FTZ R9, R193, R0 ;  /* 0x00000000c1097221 */ /* 0x000fe20000010000 */
[----:B------:R-:W-:Y:S01]  /*72c0*/  FADD.FTZ R0, R191, R8 ;  /* 0x00000008bf007221 */ /* 0x000fe20000010000 */
[----:B------:R-:W-:Y:S01]  /*72d0*/  FADD.FTZ R3, R201, R11 ;  /* 0x0000000bc9037221 */ /* 0x000fe20000010000 */
        /* <DEDUP_REMOVED lines=11> */
[-C--:B---3--:R-:W-:Y:S03]  /*7390*/  HMMA.16816.F32.BF16 R84, R168, R48.reuse, R84 ;  /* 0x00000030a854723c */ /* 0x088fe60000041854 */
[----:B------:R-:W-:Y:S01]  /*73a0*/  FADD.FTZ R2, R165, R2 ;  /* 0x00000002a5027221 */ /* 0x000fe20000010000 */
[----:B------:R-:W-:Y:S01]  /*73b0*/  FADD.FTZ R0, R164, R0 ;  /* 0x00000000a4007221 */ /* 0x000fe20000010000 */
[----:B------:R-:W-:Y:S02]  /*73c0*/  FADD.FTZ R3, R189, R3 ;  /* 0x00000003bd037221 */ /* 0x000fe40000010000 */
[----:B------:R-:W-:Y:S01]  /*73d0*/  FADD.FTZ R2, R177, R2 ;  /* 0x00000002b1027221 */ /* 0x000fe20000010000 */
[C---:B------:R-:W-:Y:S04]  /*73e0*/  HMMA.16816.F32.BF16 R88, R36.reuse, R48, R88 ;  /* 0x000000302458723c */ /* 0x040fe80000041858 */
[----:B------:R-:W-:Y:S01]  /*73f0*/  FADD.FTZ R3, R186, R3 ;  /* 0x00000003ba037221 */ /* 0x000fe20000010000 */
[----:B------:R-:W-:Y:S03]  /*7400*/  FADD.FTZ R0, R176, R0 ;  /* 0x00000000b0007221 */ /* 0x000fe60000010000 */
[-C--:B------:R-:W-:Y:S03]  /*7410*/  HMMA.16816.F32.BF16 R92, R36, R50.reuse, R92 ;  /* 0x00000032245c723c */ /* 0x080fe6000004185c */
[----:B------:R-:W-:Y:S01]  /*7420*/  FADD.FTZ R9, R185, R3 ;  /* 0x00000003b9097221 */ /* 0x000fe20000010000 */
[----:B------:R-:W-:Y:S03]  /*7430*/  FADD.FTZ R3, R184, R8 ;  /* 0x00000008b8037221 */ /* 0x000fe60000010000 */
[----:B------:R-:W-:Y:S01]  /*7440*/  FADD.FTZ R9, R174, R9 ;  /* 0x00000009ae097221 */ /* 0x000fe20000010000 */
[C---:B------:R-:W-:Y:S04]  /*7450*/  HMMA.16816.F32.BF16 R96, R168.reuse, R50, R96 ;  /* 0x00000032a860723c */ /* 0x040fe80000041860 */
[----:B------:R-:W-:Y:S01]  /*7460*/  FADD.FTZ R8, R172, R3 ;  /* 0x00000003ac087221 */ /* 0x000fe20000010000 */
[----:B------:R-:W-:Y:S03]  /*7470*/  FADD.FTZ R3, R175, R9 ;  /* 0x00000009af037221 */ /* 0x000fe60000010000 */
[-C--:B------:R-:W-:Y:S08]  /*7480*/  HMMA.16816.F32.BF16 R100, R168, R156.reuse, R100 ;  /* 0x0000009ca864723c */ /* 0x080ff00000041864 */
[C---:B------:R-:W-:Y:S08]  /*7490*/  HMMA.16816.F32.BF16 R104, R36.reuse, R156, R104 ;  /* 0x0000009c2468723c */ /* 0x040ff00000041868 */
[-C--:B------:R-:W-:Y:S08]  /*74a0*/  HMMA.16816.F32.BF16 R108, R36, R158.reuse, R108 ;  /* 0x0000009e246c723c */ /* 0x080ff0000004186c */
[C---:B------:R-:W-:Y:S08]  /*74b0*/  HMMA.16816.F32.BF16 R156, R168.reuse, R158, R20 ;  /* 0x0000009ea89c723c */ /* 0x040ff00000041814 */
[-C--:B-----5:R-:W-:Y:S08]  /*74c0*/  HMMA.16816.F32.BF16 R112, R168, R44.reuse, R112 ;  /* 0x0000002ca870723c */ /* 0x0a0ff00000041870 */
[C---:B------:R-:W-:Y:S08]  /*74d0*/  HMMA.16816.F32.BF16 R116, R36.reuse, R44, R116 ;  /* 0x0000002c2474723c */ /* 0x040ff00000041874 */
[-C--:B------:R-:W-:Y:S08]  /*74e0*/  HMMA.16816.F32.BF16 R160, R36, R46.reuse, R32 ;  /* 0x0000002e24a0723c */ /* 0x080ff00000041820 */
[C---:B------:R-:W-:Y:S08]  /*74f0*/  HMMA.16816.F32.BF16 R120, R168.reuse, R46, R120 ;  /* 0x0000002ea878723c */ /* 0x040ff00000041878 */
[-C--:B------:R-:W-:Y:S08]  /*7500*/  HMMA.16816.F32.BF16 R124, R168, R4.reuse, R124 ;  /* 0x00000004a87c723c */ /* 0x080ff0000004187c */
        /* <DEDUP_REMOVED lines=11> */
[----:B------:R-:W-:Y:S04]  /*75c0*/  HMMA.16816.F32.BF16 R168, R168, R6, R28 ;  /* 0x00000006a8a8723c */ /* 0x000fe8000004181c */
[----:B------:R-:W-:Y:S01]  /*75d0*/  IADD3 R0, PT, PT, R221, -0x1, RZ ;  /* 0xffffffffdd007810 */ /* 0x000fe20007ffe0ff */
[----:B------:R-:W-:Y:S01]  /*75e0*/  FADD.FTZ R2, R62, R4 ;  /* 0x000000043e027221 */ /* 0x000fe20000010000 */
[----:B------:R-:W-:Y:S01]  /*75f0*/  MOV R138, R132 ;  /* 0x00000084008a7202 */ /* 0x000fe20000000f00 */
[----:B------:R-:W-:Y:S01]  /*7600*/  FADD.FTZ R224, R181, R3 ;  /* 0x00000003b5e07221 */ /* 0x000fe20000010000 */
[----:B------:R-:W-:Y:S01]  /*7610*/  MOV R221, R0 ;  /* 0x0000000000dd7202 */ /* 0x000fe20000000f00 */
[----:B------:R-:W-:Y:S01]  /*7620*/  FADD.FTZ R223, R180, R5 ;  /* 0x00000005b4df7221 */ /* 0x000fe20000010000 */
[----:B------:R-:W-:Y:S01]  /*7630*/  MOV R3, R136 ;  /* 0x0000008800037202 */ /* 0x000fe20000000f00 */
[----:B------:R-:W-:Y:S01]  /*7640*/  FADD.FTZ R225, R182, R2 ;  /* 0x00000002b6e17221 */ /* 0x000fe20000010000 */
[----:B------:R-:W-:Y:S08]  /*7650*/  @P0 BRA `(.L_x_23) ;  /* 0xffffffd400640947 */ /* 0x000ff0000383ffff */
.L_x_22:
[----:B------:R-:W1:Y:S01]  /*7660*/  SHFL.BFLY PT, R2, R222, 0x2, 0x1f ;  /* 0x0c401f00de027f89 */ /* 0x000e6200000e0000 */
[----:B------:R-:W2:Y:S01]  /*7670*/  S2UR UR4, SR_CgaCtaId ;  /* 0x00000000000479c3 */ /* 0x000ea20000008800 */
[----:B------:R-:W-:Y:S01]  /*7680*/  UMOV UR5, 0x400 ;  /* 0x0000040000057882 */ /* 0x000fe20000000000 */
[----:B------:R-:W-:Y:S01]  /*7690*/  ISETP.NE.AND P5, PT, R241, -0x1, PT ;  /* 0xfffffffff100780c */ /* 0x000fe20003fa5270 */
[----:B------:R-:W3:Y:S04]  /*76a0*/  SHFL.BFLY PT, R0, R223, 0x2, 0x1f ;  /* 0x0c401f00df007f89 */ /* 0x000ee800000e0000 */
[----:B------:R-:W4:Y:S04]  /*76b0*/  SHFL.BFLY PT, R4, R224, 0x2, 0x1f ;  /* 0x0c401f00e0047f89 */ /* 0x000f2800000e0000 */
[----:B------:R-:W5:Y:S01]  /*76c0*/  SHFL.BFLY PT, R3, R225, 0x2, 0x1f ;  /* 0x0c401f00e1037f89 */ /* 0x000f6200000e0000 */
[----:B------:R-:W5:Y:S01]  /*76d0*/  S2R R57, SR_TID.X ;  /* 0x0000000000397919 */ /* 0x000f620000002100 */
[----:B------:R-:W5:Y:S01]  /*76e0*/  S2R R59, SR_TID.X ;  /* 0x00000000003b7919 */ /* 0x000f620000002100 */
[----:B-1----:R-:W-:Y:S01]  /*76f0*/  FADD.FTZ R2, R2, R222 ;  /* 0x000000de02027221 */ /* 0x002fe20000010000 */
[----:B--2---:R-:W-:Y:S01]  /*7700*/  ULEA UR4, UR4, UR5, 0x18 ;  /* 0x0000000504047291 */ /* 0x004fe2000f8ec0ff */
[----:B------:R-:W1:Y:S01]  /*7710*/  S2R R60, SR_TID.X ;  /* 0x00000000003c7919 */ /* 0x000e620000002100 */
[----:B---3--:R-:W-:-:S02]  /*7720*/  FADD.FTZ R0, R0, R223 ;  /* 0x000000df00007221 */ /* 0x008fc40000010000 */
[----:B------:R-:W2:Y:S01]  /*7730*/  SHFL.BFLY PT, R51, R2, 0x1, 0x1f ;  /* 0x0c201f0002337f89 */ /* 0x000ea200000e0000 */
[----:B----4-:R-:W-:-:S03]  /*7740*/  FADD.FTZ R4, R4, R224 ;  /* 0x000000e004047221 */ /* 0x010fc60000010000 */
[----:B------:R-:W3:Y:S01]  /*7750*/  SHFL.BFLY PT, R52, R0, 0x1, 0x1f ;  /* 0x0c201f0000347f89 */ /* 0x000ee200000e0000 */
[----:B-----5:R-:W-:-:S03]  /*7760*/  FADD.FTZ R3, R3, R225 ;  /* 0x000000e103037221 */ /* 0x020fc60000010000 */
[----:B------:R-:W4:Y:S04]  /*7770*/  SHFL.BFLY PT, R53, R4, 0x1, 0x1f ;  /* 0x0c201f0004357f89 */ /* 0x000f2800000e0000 */
[----:B------:R-:W5:Y:S01]  /*7780*/  SHFL.BFLY PT, R54, R3, 0x1, 0x1f ;  /* 0x0c201f0003367f89 */ /* 0x000f6200000e0000 */
[C---:B------:R-:W-:Y:S02]  /*7790*/  SHF.L.U32 R5, R57.reuse, 0x4, RZ ;  /* 0x0000000439057819 */ /* 0x040fe400000006ff */
[----:B------:R-:W-:Y:S02]  /*77a0*/  SHF.L.U32 R58, R57, 0x3, RZ ;  /* 0x00000003393a7819 */ /* 0x000fe400000006ff */
[----:B------:R-:W-:Y:S01]  /*77b0*/  SHF.R.U32.HI R59, RZ, 0x2, R59 ;  /* 0x00000002ff3b7819 */ /* 0x000fe2000001163b */
[----:B--2---:R-:W-:Y:S01]  /*77c0*/  FADD.FTZ R51, R2, R51 ;  /* 0x0000003302337221 */ /* 0x004fe20000010000 */
[----:B------:R-:W-:-:S02]  /*77d0*/  LOP3.LUT R6, R58, 0xc0, RZ, 0xc0, !PT ;  /* 0x000000c03a067812 */ /* 0x000fc400078ec0ff */
[C---:B------:R-:W-:Y:S01]  /*77e0*/  SHF.L.U32 R56, R57.reuse, 0x2, RZ ;  /* 0x0000000239387819 */ /* 0x040fe200000006ff */
[----:B------:R-:W2:Y:S01]  /*77f0*/  MUFU.RCP R2, R51 ;  /* 0x0000003300027308 */ /* 0x000ea20000001000 */
[----:B---3--:R-:W-:Y:S01]  /*7800*/  FADD.FTZ R52, R0, R52 ;  /* 0x0000003400347221 */ /* 0x008fe20000010000 */
[----:B------:R-:W-:Y:S02]  /*7810*/  SHF.L.U32 R0, R57, 0x1, RZ ;  /* 0x0000000139007819 */ /* 0x000fe400000006ff */
[----:B------:R-:W-:Y:S01]  /*7820*/  FSETP.NE.FTZ.AND P0, PT, R51, RZ, PT ;  /* 0x000000ff3300720b */ /* 0x000fe20003f15000 */
[----:B----4-:R-:W-:Y:S01]  /*7830*/  FADD.FTZ R53, R4, R53 ;  /* 0x0000003504357221 */ /* 0x010fe20000010000 */
[----:B------:R-:W-:Y:S02]  /*7840*/  LOP3.LUT R0, R0, 0x6, RZ, 0xc0, !PT ;  /* 0x0000000600007812 */ /* 0x000fe400078ec0ff */
[----:B------:R-:W3:Y:S01]  /*7850*/  MUFU.RCP R7, R52 ;  /* 0x0000003400077308 */ /* 0x000ee20000001000 */
[----:B------:R-:W-:Y:S01]  /*7860*/  FSETP.NE.FTZ.AND P2, PT, R52, RZ, PT ;  /* 0x000000ff3400720b */ /* 0x000fe20003f55000 */
[----:B-----5:R-:W-:Y:S01]  /*7870*/  FADD.FTZ R54, R3, R54 ;  /* 0x0000003603367221 */ /* 0x020fe20000010000 */
[----:B------:R-:W-:-:S02]  /*7880*/  LOP3.LUT R0, R0, 0x3e00, R5, 0xf8, !PT ;  /* 0x00003e0000007812 */ /* 0x000fc400078ef805 */
[----:B------:R-:W-:Y:S02]  /*7890*/  SHF.L.U32 R5, R59, 0x5, RZ ;  /* 0x000000053b057819 */ /* 0x000fe400000006ff */
[----:B------:R-:W-:Y:S02]  /*78a0*/  LOP3.LUT R6, R6, 0x18, R57, 0xf8, !PT ;  /* 0x0000001806067812 */ /* 0x000fe400078ef839 */
[----:B------:R-:W-:Y:S02]  /*78b0*/  LOP3.LUT R5, R0, 0x20, R5, 0xf8, !PT ;  /* 0x0000002000057812 */ /* 0x000fe400078ef805 */
[----:B--2---:R-:W-:Y:S02]  /*78c0*/  FSEL R0, R2, 1, P0 ;  /* 0x3f80000002007808 */ /* 0x004fe40000000000 */
[----:B------:R-:W2:Y:S01]  /*78d0*/  MUFU.RCP R2, R53 ;  /* 0x0000003500027308 */ /* 0x000ea20000001000 */
[----:B------:R-:W-:Y:S02]  /*78e0*/  FSETP.NE.FTZ.AND P4, PT, R53, RZ, PT ;  /* 0x000000ff3500720b */ /* 0x000fe40003f95000 */
[C---:B------:R-:W-:Y:S01]  /*78f0*/  FMUL.FTZ R144, R0.reuse, R144 ;  /* 0x0000009000907220 */ /* 0x040fe20000410000 */
[----:B---3--:R-:W-:Y:S01]  /*7900*/  FSEL R3, R7, 1, P2 ;  /* 0x3f80000007037808 */ /* 0x008fe20001000000 */
[C---:B------:R-:W-:Y:S01]  /*7910*/  FMUL.FTZ R7, R0.reuse, R145 ;  /* 0x0000009100077220 */ /* 0x040fe20000410000 */
        /* <DEDUP_REMOVED lines=21> */
[----:B------:R-:W-:Y:S01]  /*7a70*/  FMUL.FTZ R45, R0, R169 ;  /* 0x000000a9002d7220 */ /* 0x000fe20000410000 */
[----:B------:R-:W-:Y:S01]  /*7a80*/  FSETP.NE.FTZ.AND P6, PT, R54, RZ, PT ;  /* 0x000000ff3600720b */ /* 0x000fe20003fd5000 */
[----:B------:R-:W3:Y:S01]  /*7a90*/  MUFU.RCP R0, R54 ;  /* 0x0000003600007308 */ /* 0x000ee20000001000 */
[----:B------:R-:W-:Y:S01]  /*7aa0*/  LOP3.LUT R55, R5, R6, RZ, 0xfc, !PT ;  /* 0x0000000605377212 */ /* 0x000fe200078efcff */
[C---:B------:R-:W-:Y:S01]  /*7ab0*/  FMUL.FTZ R146, R3.reuse, R146 ;  /* 0x0000009203927220 */ /* 0x040fe20000410000 */
[----:B--2---:R-:W-:Y:S01]  /*7ac0*/  FSEL R2, R2, 1, P4 ;  /* 0x3f80000002027808 */ /* 0x004fe20002000000 */
        /* <DEDUP_REMOVED lines=53> */
[----:B------:R-:W-:Y:S01]  /*7e20*/  F2FP.BF16.F32.PACK_AB R6, R6, R146 ;  /* 0x000000920606723e */ /* 0x000fe200000010ff */
[C---:B------:R-:W-:Y:S01]  /*7e30*/  FMUL.FTZ R41, R3.reuse, R71 ;  /* 0x0000004703297220 */ /* 0x040fe20000410000 */
[----:B------:R-:W-:Y:S01]  /*7e40*/  LOP3.LUT R2, R56, 0x20, RZ, 0xc0, !PT ;  /* 0x0000002038027812 */ /* 0x000fe200078ec0ff */
[----:B------:R-:W-:Y:S01]  /*7e50*/  FMUL.FTZ R82, R3, R82 ;  /* 0x0000005203527220 */ /* 0x000fe20000410000 */
[----:B------:R-:W-:Y:S01]  /*7e60*/  LEA R0, R55, UR4, 0x1 ;  /* 0x0000000437007c11 */ /* 0x000fe2000f8e08ff */
        /* <DEDUP_REMOVED lines=18> */
[----:B------:R2:W-:Y:S01]  /*7f90*/  STS [R0+0x200], R6 ;  /* 0x0002000600007388 */ /* 0x0005e20000000800 */
[----:B------:R-:W-:Y:S01]  /*7fa0*/  F2FP.BF16.F32.PACK_AB R4, R4, R152 ;  /* 0x000000980404723e */ /* 0x000fe200000010ff */
[----:B------:R-:W3:Y:S01]  /*7fb0*/  S2UR UR4, SR_CTAID.Z ;  /* 0x00000000000479c3 */ /* 0x000ee20000002700 */
[----:B------:R-:W-:Y:S01]  /*7fc0*/  F2FP.BF16.F32.PACK_AB R3, R155, R154 ;  /* 0x0000009a9b03723e */ /* 0x000fe200000010ff */
[----:B------:R-:W-:Y:S01]  /*7fd0*/  STS [R0], R7 ;  /* 0x0000000700007388 */ /* 0x000fe20000000800 */
[----:B------:R-:W-:-:S02]  /*7fe0*/  IADD3 R2, PT, PT, R0, -R2, RZ ;  /* 0x8000000200027210 */ /* 0x000fc40007ffe0ff */
[----:B------:R-:W-:Y:S02]  /*7ff0*/  F2FP.BF16.F32.PACK_AB R5, R5, R140 ;  /* 0x0000008c0505723e */ /* 0x000fe400000010ff */
[----:B------:R-:W-:Y:S01]  /*8000*/  F2FP.BF16.F32.PACK_AB R8, R8, R142 ;  /* 0x0000008e0808723e */ /* 0x000fe200000010ff */
[----:B------:R4:W-:Y:S01]  /*8010*/  STS [R2+0x10], R4 ;  /* 0x0000100402007388 */ /* 0x0009e20000000800 */
[----:B------:R-:W-:Y:S02]  /*8020*/  F2FP.BF16.F32.PACK_AB R44, R44, R148 ;  /* 0x000000942c2c723e */ /* 0x000fe400000010ff */
[----:B------:R-:W-:Y:S01]  /*8030*/  F2FP.BF16.F32.PACK_AB R43, R43, R150 ;  /* 0x000000962b2b723e */ /* 0x000fe200000010ff */
[----:B------:R5:W-:Y:S01]  /*8040*/  STS [R2+0x210], R3 ;  /* 0x0002100302007388 */ /* 0x000be20000000800 */
[----:B------:R-:W-:Y:S02]  /*8050*/  F2FP.BF16.F32.PACK_AB R42, R42, R68 ;  /* 0x000000442a2a723e */ /* 0x000fe400000010ff */
[----:B------:R-:W-:Y:S01]  /*8060*/  F2FP.BF16.F32.PACK_AB R41, R41, R70 ;  /* 0x000000462929723e */ /* 0x000fe200000010ff */
[----:B------:R1:W-:Y:S01]  /*8070*/  STS [R0+0x1000], R5 ;  /* 0x0010000500007388 */ /* 0x0003e20000000800 */
[----:B------:R-:W-:-:S02]  /*8080*/  F2FP.BF16.F32.PACK_AB R38, R38, R80 ;  /* 0x000000502626723e */ /* 0x000fc400000010ff */
[----:B------:R-:W-:Y:S01]  /*8090*/  F2FP.BF16.F32.PACK_AB R37, R37, R82 ;  /* 0x000000522525723e */ /* 0x000fe200000010ff */
[----:B------:R3:W-:Y:S01]  /*80a0*/  STS [R0+0x1200], R8 ;  /* 0x0012000800007388 */ /* 0x0007e20000000800 */
[----:B------:R-:W-:Y:S02]  /*80b0*/  F2FP.BF16.F32.PACK_AB R40, R40, R72 ;  /* 0x000000482828723e */ /* 0x000fe400000010ff */
[----:B--2---:R-:W-:Y:S01]  /*80c0*/  LOP3.LUT R6, R56, 0x40, RZ, 0xc0, !PT ;  /* 0x0000004038067812 */ /* 0x004fe200078ec0ff */
[----:B------:R-:W-:Y:S01]  /*80d0*/  STS [R2+0x1010], R44 ;  /* 0x0010102c02007388 */ /* 0x000fe20000000800 */
[----:B------:R-:W-:Y:S02]  /*80e0*/  F2FP.BF16.F32.PACK_AB R39, R39, R74 ;  /* 0x0000004a2727723e */ /* 0x000fe400000010ff */
[----:B------:R-:W-:Y:S01]  /*80f0*/  F2FP.BF16.F32.PACK_AB R36, R36, R76 ;  /* 0x0000004c2424723e */ /* 0x000fe200000010ff */
[----:B------:R-:W-:Y:S01]  /*8100*/  STS [R2+0x1210], R43 ;  /* 0x0012102b02007388 */ /* 0x000fe20000000800 */
[----:B------:R-:W-:-:S02]  /*8110*/  F2FP.BF16.F32.PACK_AB R35, R35, R78 ;  /* 0x0000004e2323723e */ /* 0x000fc400000010ff */
[----:B------:R-:W-:Y:S02]  /*8120*/  F2FP.BF16.F32.PACK_AB R34, R34, R84 ;  /* 0x000000542222723e */ /* 0x000fe400000010ff */
[----:B----4-:R-:W-:Y:S02]  /*8130*/  IADD3 R4, PT, PT, R0, -R6, RZ ;  /* 0x8000000600047210 */ /* 0x010fe40007ffe0ff */
[----:B------:R-:W-:Y:S02]  /*8140*/  F2FP.BF16.F32.PACK_AB R33, R33, R86 ;  /* 0x000000562121723e */ /* 0x000fe400000010ff */
[----:B-----5:R-:W-:Y:S01]  /*8150*/  IADD3 R3, PT, PT, R2, -R6, RZ ;  /* 0x8000000602037210 */ /* 0x020fe20007ffe0ff */
[----:B------:R-:W-:Y:S01]  /*8160*/  STS [R4+0x20], R42 ;  /* 0x0000202a04007388 */ /* 0x000fe20000000800 */
[----:B------:R-:W-:Y:S01]  /*8170*/  F2FP.BF16.F32.PACK_AB R30, R30, R96 ;  /* 0x000000601e1e723e */ /* 0x000fe200000010ff */
[----:B------:R-:W2:Y:S01]  /*8180*/  @P0 LDC R6, c[0x0][0x458] ;  /* 0x00011600ff060b82 */ /* 0x000ea20000000800 */
[----:B------:R-:W-:Y:S01]  /*8190*/  F2FP.BF16.F32.PACK_AB R29, R29, R98 ;  /* 0x000000621d1d723e */ /* 0x000fe200000010ff */
[----:B------:R-:W-:Y:S01]  /*81a0*/  STS [R4+0x220], R41 ;  /* 0x0002202904007388 */ /* 0x000fe20000000800 */
[----:B------:R-:W-:-:S02]  /*81b0*/  F2FP.BF16.F32.PACK_AB R32, R32, R88 ;  /* 0x000000582020723e */ /* 0x000fc400000010ff */
[----:B------:R-:W-:Y:S01]  /*81c0*/  F2FP.BF16.F32.PACK_AB R31, R31, R90 ;  /* 0x0000005a1f1f723e */ /* 0x000fe200000010ff */
[----:B------:R-:W-:Y:S01]  /*81d0*/  STS [R3+0x30], R38 ;  /* 0x0000302603007388 */ /* 0x000fe20000000800 */
[----:B------:R-:W-:Y:S01]  /*81e0*/  F2FP.BF16.F32.PACK_AB R28, R28, R92 ;  /* 0x0000005c1c1c723e */ /* 0x000fe200000010ff */
[----:B-1----:R-:W1:Y:S01]  /*81f0*/  LDC.U8 R5, c[0x0][0x549] ;  /* 0x00015240ff057b82 */ /* 0x002e620000000000 */
[----:B------:R-:W-:Y:S01]  /*8200*/  F2FP.BF16.F32.PACK_AB R27, R27, R94 ;  /* 0x0000005e1b1b723e */ /* 0x000fe200000010ff */
[----:B------:R-:W-:Y:S01]  /*8210*/  STS [R3+0x230], R37 ;  /* 0x0002302503007388 */ /* 0x000fe20000000800 */
[----:B------:R-:W-:Y:S02]  /*8220*/  F2FP.BF16.F32.PACK_AB R26, R26, R100 ;  /* 0x000000641a1a723e */ /* 0x000fe400000010ff */
[----:B------:R-:W-:Y:S01]  /*8230*/  F2FP.BF16.F32.PACK_AB R25, R25, R102 ;  /* 0x000000661919723e */ /* 0x000fe200000010ff */
[----:B------:R-:W-:Y:S01]  /*8240*/  STS [R4+0x1020], R40 ;  /* 0x0010202804007388 */ /* 0x000fe20000000800 */
[----:B------:R-:W-:Y:S01]  /*8250*/  F2FP.BF16.F32.PACK_AB R22, R22, R156 ;  /* 0x0000009c1616723e */ /* 0x000fe200000010ff */
[----:B---3--:R-:W3:Y:S01]  /*8260*/  @P4 LDC R8, c[0x0][0x458] ;  /* 0x00011600ff084b82 */ /* 0x008ee20000000800 */
[----:B------:R-:W-:Y:S01]  /*8270*/  F2FP.BF16.F32.PACK_AB R21, R21, R158 ;  /* 0x0000009e1515723e */ /* 0x000fe200000010ff */
[----:B------:R-:W-:Y:S01]  /*8280*/  STS [R4+0x1220], R39 ;  /* 0x0012202704007388 */ /* 0x000fe20000000800 */
[----:B------:R-:W-:-:S02]  /*8290*/  F2FP.BF16.F32.PACK_AB R24, R24, R104 ;  /* 0x000000681818723e */ /* 0x000fc400000010ff */
[----:B------:R-:W-:Y:S01]  /*82a0*/  F2FP.BF16.F32.PACK_AB R23, R23, R106 ;  /* 0x0000006a1717723e */ /* 0x000fe200000010ff */
[----:B------:R-:W-:Y:S01]  /*82b0*/  STS [R3+0x1030], R36 ;  /* 0x0010302403007388 */ /* 0x000fe20000000800 */
[----:B------:R-:W-:Y:S02]  /*82c0*/  F2FP.BF16.F32.PACK_AB R20, R20, R108 ;  /* 0x0000006c1414723e */ /* 0x000fe400000010ff */
[----:B------:R-:W-:Y:S01]  /*82d0*/  F2FP.BF16.F32.PACK_AB R19, R19, R110 ;  /* 0x0000006e1313723e */ /* 0x000fe200000010ff */
[----:B------:R-:W-:Y:S01]  /*82e0*/  STS [R3+0x1230], R35 ;  /* 0x0012302303007388 */ /* 0x000fe20000000800 */
[----:B------:R-:W-:Y:S02]  /*82f0*/  F2FP.BF16.F32.PACK_AB R18, R18, R112 ;  /* 0x000000701212723e */ /* 0x000fe400000010ff */
        /* <DEDUP_REMOVED lines=11> */
[----:B-1----:R-:W-:-:S02]  /*83b0*/  ISETP.NE.AND P3, PT, R5, RZ, PT ;  /* 0x000000ff0500720c */ /* 0x002fc40003f65270 */
[----:B------:R-:W-:Y:S01]  /*83c0*/  F2FP.BF16.F32.PACK_AB R9, R9, R126 ;  /* 0x0000007e0909723e */ /* 0x000fe200000010ff */
[----:B------:R-:W-:Y:S01]  /*83d0*/  STS [R0+0x3000], R32 ;  /* 0x0030002000007388 */ /* 0x000fe20000000800 */
[----:B------:R-:W-:Y:S01]  /*83e0*/  F2FP.BF16.F32.PACK_AB R10, R10, R124 ;  /* 0x0000007c0a0a723e */ /* 0x000fe200000010ff */
[----:B------:R-:W1:Y:S01]  /*83f0*/  @P2 LDC R5, c[0x0][0x458] ;  /* 0x00011600ff052b82 */ /* 0x000e620000000800 */
[----:B------:R-:W-:Y:S01]  /*8400*/  F2FP.BF16.F32.PACK_AB R45, R45, R168 ;  /* 0x000000a82d2d723e */ /* 0x000fe200000010ff */
[----:B------:R-:W-:Y:S01]  /*8410*/  STS [R0+0x3200], R31 ;  /* 0x0032001f00007388 */ /* 0x000fe20000000800 */
[----:B------:R-:W-:Y:S02]  /*8420*/  F2FP.BF16.F32.PACK_AB R48, R48, R170 ;  /* 0x000000aa3030723e */ /* 0x000fe400000010ff */
[----:B------:R-:W-:Y:S01]  /*8430*/  F2FP.BF16.F32.PACK_AB R50, R50, R164 ;  /* 0x000000a43232723e */ /* 0x000fe200000010ff */
[----:B------:R-:W-:Y:S01]  /*8440*/  STS [R2+0x3010], R28 ;  /* 0x0030101c02007388 */ /* 0x000fe20000000800 */
[----:B------:R-:W-:Y:S01]  /*8450*/  F2FP.BF16.F32.PACK_AB R49, R49, R166 ;  /* 0x000000a63131723e */ /* 0x000fe200000010ff */
[----:B------:R-:W4:Y:S01]  /*8460*/  @P3 LDC R7, c[0x0][0x430] ;  /* 0x00010c00ff073b82 */ /* 0x000f220000000800 */
[----:B------:R-:W-:Y:S01]  /*8470*/  F2FP.BF16.F32.PACK_AB R47, R47, R128 ;  /* 0x000000802f2f723e */ /* 0x000fe200000010ff */
[----:B------:R-:W-:Y:S01]  /*8480*/  STS [R2+0x3210], R27 ;  /* 0x0032101b02007388 */ /* 0x000fe20000000800 */
[----:B------:R-:W-:-:S02]  /*8490*/  F2FP.BF16.F32.PACK_AB R46, R46, R130 ;  /* 0x000000822e2e723e */ /* 0x000fc400000010ff */
[----:B------:R-:W-:Y:S01]  /*84a0*/  SHF.R.U32.HI R60, RZ, 0x2, R60 ;  /* 0x00000002ff3c7819 */ /* 0x000fe2000001163c */
[----:B------:R-:W-:Y:S03]  /*84b0*/  STS [R4+0x2020], R26 ;  /* 0x0020201a04007388 */ /* 0x000fe60000000800 */
[C---:B------:R-:W-:Y:S01]  /*84c0*/  IADD3 R61, PT, PT, R60.reuse, 0x20, RZ ;  /* 0x000000203c3d7810 */ /* 0x040fe20007ffe0ff */
[----:B------:R-:W-:Y:S01]  /*84d0*/  STS [R4+0x2220], R25 ;  /* 0x0022201904007388 */ /* 0x000fe20000000800 */
[----:B------:R-:W-:Y:S02]  /*84e0*/  IADD3 R60, PT, PT, R60, 0x60, RZ ;  /* 0x000000603c3c7810 */ /* 0x000fe40007ffe0ff */
[----:B------:R-:W-:Y:S01]  /*84f0*/  ISETP.GE.AND P1, PT, R61, R242, PT ;  /* 0x000000f23d00720c */ /* 0x000fe20003f26270 */
[----:B------:R-:W-:Y:S04]  /*8500*/  STS [R3+0x2030], R22 ;  /* 0x0020301603007388 */ /* 0x000fe80000000800 */
[----:B------:R5:W-:Y:S04]  /*8510*/  STS [R3+0x2230], R21 ;  /* 0x0022301503007388 */ /* 0x000be80000000800 */
[----:B------:R2:W-:Y:S04]  /*8520*/  STS [R4+0x3020], R24 ;  /* 0x0030201804007388 */ /* 0x0005e80000000800 */
[----:B------:R-:W-:Y:S04]  /*8530*/  STS [R4+0x3220], R23 ;  /* 0x0032201704007388 */ /* 0x000fe80000000800 */
[----:B------:R3:W-:Y:S04]  /*8540*/  STS [R3+0x3030], R20 ;  /* 0x0030301403007388 */ /* 0x0007e80000000800 */
[----:B------:R-:W-:Y:S04]  /*8550*/  STS [R3+0x3230], R19 ;  /* 0x0032301303007388 */ /* 0x000fe80000000800 */
[----:B------:R-:W-:Y:S04]  /*8560*/  STS [R0+0x4000], R18 ;  /* 0x0040001200007388 */ /* 0x000fe80000000800 */
[----:B------:R1:W-:Y:S01]  /*8570*/  STS [R0+0x4200], R17 ;  /* 0x0042001100007388 */ /* 0x0003e20000000800 */
[----:B-----5:R-:W-:-:S03]  /*8580*/  MOV R21, 0x7f800000 ;  /* 0x7f80000000157802 */ /* 0x020fc60000000f00 */
[----:B------:R5:W-:Y:S01]  /*8590*/  STS [R2+0x4010], R14 ;  /* 0x0040100e02007388 */ /* 0x000be20000000800 */
[----:B--2---:R-:W-:-:S03]  /*85a0*/  MOV R24, 0x7f800000 ;  /* 0x7f80000000187802 */ /* 0x004fc60000000f00 */
[----:B------:R-:W-:Y:S04]  /*85b0*/  STS [R2+0x4210], R13 ;  /* 0x0042100d02007388 */ /* 0x000fe80000000800 */
[----:B------:R2:W-:Y:S01]  /*85c0*/  STS [R0+0x5000], R16 ;  /* 0x0050001000007388 */ /* 0x0005e20000000800 */
[----:B---3--:R-:W-:-:S03]  /*85d0*/  MOV R20, 0x7f800000 ;  /* 0x7f80000000147802 */ /* 0x008fc60000000f00 */
[----:B------:R3:W-:Y:S04]  /*85e0*/  STS [R0+0x5200], R15 ;  /* 0x0052000f00007388 */ /* 0x0007e80000000800 */
[----:B------:R4:W-:Y:S04]  /*85f0*/  STS [R2+0x5010], R12 ;  /* 0x0050100c02007388 */ /* 0x0009e80000000800 */
[----:B------:R4:W-:Y:S01]  /*8600*/  STS [R2+0x5210], R11 ;  /* 0x0052100b02007388 */ /* 0x0009e20000000800 */
[----:B-1----:R-:W1:Y:S03]  /*8610*/  LDC R17, c[0x0][0x434] ;  /* 0x00010d00ff117b82 */ /* 0x002e660000000800 */
[----:B------:R4:W-:Y:S01]  /*8620*/  STS [R4+0x4220], R9 ;  /* 0x0042200904007388 */ /* 0x0009e20000000800 */
[----:B-----5:R-:W-:Y:S03]  /*8630*/  @P6 MUFU.LG2 R14, R54 ;  /* 0x00000036000e6308 */ /* 0x020fe60000000c00 */
[----:B------:R5:W-:Y:S04]  /*8640*/  STS [R4+0x4020], R10 ;  /* 0x0040200a04007388 */ /* 0x000be80000000800 */
[----:B------:R-:W-:Y:S01]  /*8650*/  STS [R3+0x4030], R45 ;  /* 0x0040302d03007388 */ /* 0x000fe20000000800 */
[----:B--2---:R-:W2:Y:S03]  /*8660*/  LDC.U8 R16, c[0x0][0x548] ;  /* 0x00015200ff107b82 */ /* 0x004ea60000000000 */
[----:B------:R-:W-:Y:S01]  /*8670*/  STS [R3+0x4230], R48 ;  /* 0x0042303003007388 */ /* 0x000fe20000000800 */
[----:B---3--:R-:W3:Y:S03]  /*8680*/  @P2 MUFU.LG2 R0, R52 ;  /* 0x0000003400002308 */ /* 0x008ee60000000c00 */
[----:B------:R-:W-:Y:S01]  /*8690*/  STS [R4+0x5020], R50 ;  /* 0x0050203204007388 */ /* 0x000fe20000000800 */
[----:B----4-:R-:W4:Y:S03]  /*86a0*/  @P5 LDC.64 R12, c[0x0][0x408] ;  /* 0x00010200ff0c5b82 */ /* 0x010f260000000a00 */
[----:B------:R-:W-:Y:S01]  /*86b0*/  STS [R4+0x5220], R49 ;  /* 0x0052203104007388 */ /* 0x000fe20000000800 */
[----:B------:R-:W5:Y:S03]  /*86c0*/  @P0 MUFU.LG2 R2, R51 ;  /* 0x0000003300020308 */ /* 0x000f660000000c00 */
[----:B------:R-:W-:Y:S01]  /*86d0*/  STS [R3+0x5030], R47 ;  /* 0x0050302f03007388 */ /* 0x000fe20000000800 */
[----:B------:R-:W1:Y:S03]  /*86e0*/  LDC R9, c[0x0][0x434] ;  /* 0x00010d00ff097b82 */ /* 0x000e660000000800 */
[----:B------:R1:W-:Y:S01]  /*86f0*/  STS [R3+0x5230], R46 ;  /* 0x0052302e03007388 */ /* 0x0003e20000000800 */
[----:B---3--:R-:W-:-:S04]  /*8700*/  @P2 FMUL.FTZ R0, R0, 0.69314718246459960938 ;  /* 0x3f31721800002820 */ /* 0x008fc80000410000 */
[----:B-----5:R-:W3:Y:S01]  /*8710*/  @!P5 LDC.64 R10, c[0x0][0x400] ;  /* 0x00010000ff0adb82 */ /* 0x020ee20000000a00 */
[----:B------:R-:W-:Y:S01]  /*8720*/  @P2 FFMA.FTZ R21, R135, R5, R0 ;  /* 0x0000000587152223 */ /* 0x000fe20000010000 */
[----:B------:R-:W-:-:S06]  /*8730*/  @P0 FMUL.FTZ R2, R2, 0.69314718246459960938 ;  /* 0x3f31721802020820 */ /* 0x000fcc0000410000 */
[----:B------:R-:W2:Y:S01]  /*8740*/  @P6 LDC R15, c[0x0][0x458] ;  /* 0x00011600ff0f6b82 */ /* 0x000ea20000000800 */
[----:B------:R-:W-:Y:S01]  /*8750*/  @P0 FFMA.FTZ R24, R136, R6, R2 ;  /* 0x0000000688180223 */ /* 0x000fe20000010002 */
[----:B------:R-:W-:-:S06]  /*8760*/  ISETP.GE.AND P0, PT, R60, R242, PT ;  /* 0x000000f23c00720c */ /* 0x000fcc0003f06270 */
[----:B------:R-:W2:Y:S01]  /*8770*/  @P3 LDC R6, c[0x0][0x430] ;  /* 0x00010c00ff063b82 */ /* 0x000ea20000000800 */
[----:B-1----:R-:W-:Y:S01]  /*8780*/  @P3 IMAD R9, R7, R17, RZ ;  /* 0x0000001107093224 */ /* 0x002fe200078e02ff */
[----:B------:R-:W-:Y:S01]  /*8790*/  @P3 MOV R7, 0x1 ;  /* 0x0000000100073802 */ /* 0x000fe20000000f00 */
[----:B------:R-:W1:Y:S02]  /*87a0*/  @P4 MUFU.LG2 R3, R53 ;  /* 0x0000003500034308 */ /* 0x000e640000000c00 */
[----:B-1----:R-:W-:Y:S01]  /*87b0*/  @P4 FMUL.FTZ R2, R3, 0.69314718246459960938 ;  /* 0x3f31721803024820 */ /* 0x002fe20000410000 */
[----:B---34-:R-:W-:Y:S06]  /*87c0*/  @P3 BRA `(.L_x_26) ;  /* 0x0000000000203947 */ /* 0x018fec0003800000 */
[----:B--2---:R-:W-:Y:S01]  /*87d0*/  ISETP.NE.AND P2, PT, R16, RZ, PT ;  /* 0x000000ff1000720c */ /* 0x004fe20003f45270 */
[----:B------:R-:W1:-:S12]  /*87e0*/  LDC R3, c[0x0][0x3e0] ;  /* 0x0000f800ff037b82 */ /* 0x000e580000000800 */
[----:B------:R-:W1:Y:S01]  /*87f0*/  @P2 LDC R0, c[0x0][0x454] ;  /* 0x00011500ff002b82 */ /* 0x000e620000000800 */
[----:B------:R-:W-:Y:S02]  /*8800*/  @P2 MOV R6, 0x1 ;  /* 0x0000000100062802 */ /* 0x000fe40000000f00 */
[----:B------:R-:W-:-:S05]  /*8810*/  @!P2 MOV R6, 0x1 ;  /* 0x000000010006a802 */ /* 0x000fca0000000f00 */
[----:B------:R-:W3:Y:S01]  /*8820*/  @P2 LDC R9, c[0x0][0x454] ;  /* 0x00011500ff092b82 */ /* 0x000ee20000000800 */
[-C--:B-1----:R-:W-:Y:S02]  /*8830*/  @P2 IMAD R7, R0, R3.reuse, RZ ;  /* 0x0000000300072224 */ /* 0x082fe400078e02ff */
[----:B------:R-:W-:-:S07]  /*8840*/  @!P2 IMAD R7, R17, R3, RZ ;  /* 0x000000031107a224 */ /* 0x000fce00078e02ff */
.L_x_26:
[----:B------:R-:W-:Y:S01]  /*8850*/  BAR.SYNC.DEFER_BLOCKING 0x0 ;  /* 0x0000000000007b1d */ /* 0x000fe20000010000 */
[C---:B------:R-:W-:Y:S01]  /*8860*/  ISETP.NE.AND P2, PT, R241.reuse, -0x1, PT ;  /* 0xfffffffff100780c */ /* 0x040fe20003f45270 */
[----:B------:R-:W-:Y:S01]  /*8870*/  @P4 FFMA.FTZ R20, R134, R8, R2 ;  /* 0x0000000886144223 */ /* 0x000fe20000010002 */
[----:B------:R-:W-:Y:S01]  /*8880*/  @P5 IMAD.WIDE.U32 R2, R241, R12, RZ ;  /* 0x0000000cf1025225 */ /* 0x000fe200078e00ff */
[----:B--2---:R-:W-:-:S04]  /*8890*/  ISETP.NE.AND P3, PT, R16, RZ, !P3 ;  /* 0x000000ff1000720c */ /* 0x004fc80005f65270 */
[----:B------:R-:W1:Y:S01]  /*88a0*/  LDC.64 R18, c[0x0][0x410] ;  /* 0x00010400ff127b82 */ /* 0x000e620000000a00 */
[----:B------:R-:W-:Y:S01]  /*88b0*/  LEA.HI R0, R57, 0x40, RZ, 0x1e ;  /* 0x0000004039007811 */ /* 0x000fe200078ff0ff */
[----:B------:R-:W2:Y:S01]  /*88c0*/  S2R R23, SR_CTAID.Y ;  /* 0x0000000000177919 */ /* 0x000ea20000002600 */
[----:B------:R-:W-:Y:S01]  /*88d0*/  IMAD.MOV.U32 R16, RZ, RZ, 0x7f800000 ;  /* 0x7f800000ff107424 */ /* 0x000fe200078e00ff */
[----:B------:R-:W-:Y:S01]  /*88e0*/  BSSY.RECONVERGENT B0, `(.L_x_27) ;  /* 0x0000047000007945 */ /* 0x000fe20003800200 */
[----:B------:R-:W-:Y:S01]  /*88f0*/  ISETP.GE.AND P4, PT, R0, R242, PT ;  /* 0x000000f20000720c */ /* 0x000fe20003f86270 */
[----:B------:R-:W4:Y:S01]  /*8900*/  S2R R22, SR_CTAID.X ;  /* 0x0000000000167919 */ /* 0x000f220000002500 */
[----:B---3--:R-:W-:Y:S01]  /*8910*/  IMAD R0, R9, UR4, RZ ;  /* 0x0000000409007c24 */ /* 0x008fe2000f8e02ff */
[----:B------:R3:W1:Y:S01]  /*8920*/  LDS.128 R28, [R220+0x1800] ;  /* 0x00180000dc1c7984 */ /* 0x0006620000000c00 */
[----:B--2---:R-:W-:-:S04]  /*8930*/  @!P5 IMAD.WIDE.U32 R4, R23, R10, RZ ;  /* 0x0000000a1704d225 */ /* 0x004fc800078e00ff */
[----:B------:R-:W-:Y:S02]  /*8940*/  @P5 IMAD.MOV.U32 R4, RZ, RZ, R2 ;  /* 0x000000ffff045224 */ /* 0x000fe400078e0002 */
[----:B------:R-:W-:Y:S01]  /*8950*/  @P6 FMUL.FTZ R2, R14, 0.69314718246459960938 ;  /* 0x3f3172180e026820 */ /* 0x000fe20000410000 */
[----:B------:R-:W-:Y:S01]  /*8960*/  @!P5 IMAD R8, R23, R11, R5 ;  /* 0x0000000b1708d224 */ /* 0x000fe200078e0205 */
[----:B----4-:R-:W-:Y:S01]  /*8970*/  SHF.L.U32 R22, R22, 0x7, RZ ;  /* 0x0000000716167819 */ /* 0x010fe200000006ff */
[----:B------:R-:W-:Y:S01]  /*8980*/  @P5 IMAD R8, R241, R13, R3 ;  /* 0x0000000df1085224 */ /* 0x000fe200078e0203 */
[----:B------:R-:W-:Y:S01]  /*8990*/  LOP3.LUT R3, R58, 0x18, RZ, 0xc0, !PT ;  /* 0x000000183a037812 */ /* 0x000fe200078ec0ff */
[----:B------:R-:W-:Y:S01]  /*89a0*/  @P6 FFMA.FTZ R16, R132, R15, R2 ;  /* 0x0000000f84106223 */ /* 0x000fe20000010002 */
[----:B------:R-:W-:Y:S01]  /*89b0*/  @!P2 IMAD R241, R23, R17, RZ ;  /* 0x0000001117f1a224 */ /* 0x000fe200078e02ff */
[----:B------:R-:W-:Y:S01]  /*89c0*/  LOP3.LUT P6, RZ, R57, 0x3, RZ, 0xc0, !PT ;  /* 0x0000000339ff7812 */ /* 0x000fe200078cc0ff */
[----:B------:R-:W-:Y:S01]  /*89d0*/  @!P3 IMAD R0, R23, R7, R0 ;  /* 0x000000071700b224 */ /* 0x000fe200078e0200 */
[----:B------:R-:W-:Y:S01]  /*89e0*/  IADD3 R2, P5, PT, R3, R4, RZ ;  /* 0x0000000403027210 */ /* 0x000fe20007fbe0ff */
[----:B------:R-:W-:Y:S01]  /*89f0*/  IMAD R4, R22, R6, RZ ;  /* 0x0000000616047224 */ /* 0x000fe200078e02ff */
[----:B------:R-:W-:-:S02]  /*8a00*/  SHF.R.S32.HI R5, RZ, 0x1f, R241 ;  /* 0x0000001fff057819 */ /* 0x000fc400000114f1 */
[----:B------:R-:W-:Y:S01]  /*8a10*/  SEL R7, R241, RZ, P3 ;  /* 0x000000fff1077207 */ /* 0x000fe20001800000 */
[----:B------:R-:W-:Y:S01]  /*8a20*/  IMAD.X R3, RZ, RZ, R8, P5 ;  /* 0x000000ffff037224 */ /* 0x000fe200028e0608 */
[----:B------:R-:W-:Y:S02]  /*8a30*/  SEL R8, R5, RZ, P3 ;  /* 0x000000ff05087207 */ /* 0x000fe40001800000 */
[----:B------:R-:W-:Y:S01]  /*8a40*/  IADD3 R5, P5, P3, R4, R7, R0 ;  /* 0x0000000704057210 */ /* 0x000fe20007bbe000 */
[----:B-1----:R-:W-:Y:S01]  /*8a50*/  IMAD.WIDE.U32 R22, R18, UR4, R2 ;  /* 0x0000000412167c25 */ /* 0x002fe2000f8e0002 */
[----:B------:R-:W-:Y:S02]  /*8a60*/  SHF.R.S32.HI R4, RZ, 0x1f, R4 ;  /* 0x0000001fff047819 */ /* 0x000fe40000011404 */
[----:B------:R-:W-:Y:S02]  /*8a70*/  SHF.R.S32.HI R0, RZ, 0x1f, R0 ;  /* 0x0000001fff007819 */ /* 0x000fe40000011400 */
[----:B------:R-:W-:-:S02]  /*8a80*/  ISETP.GE.AND P2, PT, R59, R242, PT ;  /* 0x000000f23b00720c */ /* 0x000fc40003f46270 */
[----:B------:R-:W-:Y:S01]  /*8a90*/  IADD3.X R4, PT, PT, R4, R8, R0, P5, P3 ;  /* 0x0000000804047210 */ /* 0x000fe20002fe6400 */
[----:B---3--:R-:W-:Y:S10]  /*8aa0*/  @P6 BRA `(.L_x_28) ;  /* 0x0000000000a86947 */ /* 0x008ff40003800000 */
[----:B------:R-:W-:Y:S02]  /*8ab0*/  SHF.R.U32.HI R0, RZ, 0x1, R57 ;  /* 0x00000001ff007819 */ /* 0x000fe40000011639 */
[----:B------:R-:W-:Y:S02]  /*8ac0*/  P2R R17, PR, RZ, 0x2 ;  /* 0x00000002ff117803 */ /* 0x000fe40000000000 */
[----:B------:R-:W-:Y:S02]  /*8ad0*/  LOP3.LUT R0, R0, 0x30, RZ, 0xc0, !PT ;  /* 0x0000003000007812 */ /* 0x000fe400078ec0ff */
[----:B------:R-:W-:Y:S02]  /*8ae0*/  P2R R15, PR, RZ, 0x1 ;  /* 0x00000001ff0f7803 */ /* 0x000fe40000000000 */
[----:B------:R-:W-:-:S04]  /*8af0*/  LOP3.LUT R0, R0, 0x7, R59, 0xf8, !PT ;  /* 0x0000000700007812 */ /* 0x000fc800078ef83b */
[C---:B------:R-:W-:Y:S01]  /*8b00*/  ISETP.GE.AND P1, PT, R0.reuse, R242, PT ;  /* 0x000000f20000720c */ /* 0x040fe20003f26270 */
[----:B------:R-:W-:-:S05]  /*8b10*/  VIADD R2, R0, 0x8 ;  /* 0x0000000800027836 */ /* 0x000fca0000000000 */
[----:B------:R-:W-:-:S07]  /*8b20*/  ISETP.GE.AND P0, PT, R2, R242, PT ;  /* 0x000000f20200720c */ /* 0x000fce0003f06270 */
[----:B------:R-:W-:-:S05]  /*8b30*/  @!P1 IMAD R3, R0, R6, RZ ;  /* 0x0000000600039224 */ /* 0x000fca00078e02ff */
[----:B------:R-:W-:Y:S01]  /*8b40*/  @!P1 IADD3 R7, P3, PT, R3, R5, RZ ;  /* 0x0000000503079210 */ /* 0x000fe20007f7e0ff */
[----:B------:R-:W-:-:S03]  /*8b50*/  @!P0 IMAD R2, R2, R6, RZ ;  /* 0x0000000602028224 */ /* 0x000fc600078e02ff */
[----:B------:R-:W-:Y:S02]  /*8b60*/  @!P1 LEA.HI.X.SX32 R9, R3, R4, 0x1, P3 ;  /* 0x0000000403099211 */ /* 0x000fe400018f0eff */
[C---:B------:R-:W-:Y:S01]  /*8b70*/  LOP3.LUT R3, R0.reuse, 0x40, RZ, 0xfc, !PT ;  /* 0x0000004000037812 */ /* 0x040fe200078efcff */
[----:B------:R-:W-:Y:S01]  /*8b80*/  VIADD R0, R0, 0x48 ;  /* 0x0000004800007836 */ /* 0x000fe20000000000 */
[C---:B------:R-:W-:Y:S02]  /*8b90*/  @!P0 IADD3 R10, P3, PT, R2.reuse, R5, RZ ;  /* 0x00000005020a8210 */ /* 0x040fe40007f7e0ff */
[----:B------:R-:W-:Y:S02]  /*8ba0*/  ISETP.GE.AND P6, PT, R3, R242, PT ;  /* 0x000000f20300720c */ /* 0x000fe40003fc6270 */
[----:B------:R-:W-:Y:S02]  /*8bb0*/  @!P0 LEA.HI.X.SX32 R13, R2, R4, 0x1, P3 ;  /* 0x00000004020d8211 */ /* 0x000fe400018f0eff */
[----:B------:R-:W-:-:S09]  /*8bc0*/  ISETP.GE.AND P5, PT, R0, R242, PT ;  /* 0x000000f20000720c */ /* 0x000fd20003fa6270 */
[----:B------:R-:W-:-:S04]  /*8bd0*/  @!P6 IMAD R2, R3, R6, RZ ;  /* 0x000000060302e224 */ /* 0x000fc800078e02ff */
[----:B------:R-:W-:Y:S01]  /*8be0*/  @!P5 IMAD R0, R0, R6, RZ ;  /* 0x000000060000d224 */ /* 0x000fe200078e02ff */
[----:B------:R-:W-:-:S04]  /*8bf0*/  @!P6 IADD3 R12, P3, PT, R2, R5, RZ ;  /* 0x00000005020ce210 */ /* 0x000fc80007f7e0ff */
[----:B------:R-:W-:Y:S02]  /*8c00*/  @!P6 LEA.HI.X.SX32 R14, R2, R4, 0x1, P3 ;  /* 0x00000004020ee211 */ /* 0x000fe400018f0eff */
[----:B------:R-:W1:Y:S01]  /*8c10*/  @!P1 LDC.64 R2, c[0x0][0x420] ;  /* 0x00010800ff029b82 */ /* 0x000e620000000a00 */
[----:B------:R-:W-:-:S04]  /*8c20*/  @!P5 IADD3 R11, P3, PT, R0, R5, RZ ;  /* 0x00000005000bd210 */ /* 0x000fc80007f7e0ff */
[----:B------:R-:W-:Y:S02]  /*8c30*/  @!P5 LEA.HI.X.SX32 R0, R0, R4, 0x1, P3 ;  /* 0x000000040000d211 */ /* 0x000fe400018f0eff */
[----:B-1----:R-:W-:-:S04]  /*8c40*/  @!P1 LEA R8, P3, R7, R2, 0x2 ;  /* 0x0000000207089211 */ /* 0x002fc800078610ff */
[----:B------:R-:W-:Y:S02]  /*8c50*/  @!P1 LEA.HI.X R9, R7, R3, R9, 0x2, P3 ;  /* 0x0000000307099211 */ /* 0x000fe400018f1409 */
[----:B------:R-:W1:Y:S03]  /*8c60*/  @!P0 LDC.64 R2, c[0x0][0x420] ;  /* 0x00010800ff028b82 */ /* 0x000e660000000a00 */
[----:B------:R2:W-:Y:S01]  /*8c70*/  @!P1 STG.E desc[UR16][R8.64], R24 ;  /* 0x0000001808009986 */ /* 0x0005e2000c101910 */
[----:B------:R-:W-:Y:S02]  /*8c80*/  ISETP.NE.AND P1, PT, R17, RZ, PT ;  /* 0x000000ff1100720c */ /* 0x000fe40003f25270 */
        /* <DEDUP_REMOVED lines=9> */
[----:B-1----:R-:W-:-:S04]  /*8d20*/  @!P5 LEA R2, P3, R11, R2, 0x2 ;  /* 0x000000020b02d211 */ /* 0x002fc800078610ff */
[----:B------:R-:W-:-:S05]  /*8d30*/  @!P5 LEA.HI.X R3, R11, R3, R0, 0x2, P3 ;  /* 0x000000030b03d211 */ /* 0x000fca00018f1400 */
[----:B------:R2:W-:Y:S04]  /*8d40*/  @!P5 STG.E desc[UR16][R2.64], R16 ;  /* 0x000000100200d986 */ /* 0x0005e8000c101910 */
.L_x_28:
[----:B------:R-:W-:Y:S05]  /*8d50*/  BSYNC.RECONVERGENT B0 ;  /* 0x0000000000007941 */ /* 0x000fea0003800200 */
.L_x_27:
[----:B--2---:R-:W-:Y:S01]  /*8d60*/  IMAD R7, R19, UR4, R23 ;  /* 0x0000000413077c24 */ /* 0x004fe2000f8e0217 */
[----:B------:R1:W2:Y:S01]  /*8d70*/  LDS.128 R12, [R220+0x2000] ;  /* 0x00200000dc0c7984 */ /* 0x0002a20000000c00 */
[----:B------:R-:W-:Y:S03]  /*8d80*/  BSSY.RECONVERGENT B0, `(.L_x_29) ;  /* 0x0000010000007945 */ /* 0x000fe60003800200 */
[----:B------:R1:W3:Y:S04]  /*8d90*/  LDS.128 R16, [R220] ;  /* 0x00000000dc107984 */ /* 0x0002e80000000c00 */
[----:B------:R1:W4:Y:S01]  /*8da0*/  LDS.128 R8, [R220+0x4000] ;  /* 0x00400000dc087984 */ /* 0x0003220000000c00 */
[----:B------:R-:W-:Y:S05]  /*8db0*/  @P2 BRA `(.L_x_30) ;  /* 0x0000000000302947 */ /* 0x000fea0003800000 */
[----:B------:R-:W5:Y:S01]  /*8dc0*/  LDCU.64 UR6, c[0x0][0x408] ;  /* 0x00008100ff0677ac */ /* 0x000f620008000a00 */
[----:B------:R-:W-:Y:S01]  /*8dd0*/  MOV R6, R22 ;  /* 0x0000001600067202 */ /* 0x000fe20000000f00 */
[----:B------:R-:W1:Y:S01]  /*8de0*/  LDCU.64 UR4, c[0x0][0x3f0] ;  /* 0x00007e00ff0477ac */ /* 0x000e620008000a00 */
[----:B-----5:R-:W-:-:S03]  /*8df0*/  IMAD R0, R244, UR6, RZ ;  /* 0x00000006f4007c24 */ /* 0x020fc6000f8e02ff */
[----:B------:R-:W-:-:S04]  /*8e00*/  IMAD.WIDE.U32 R4, R243, UR6, R6 ;  /* 0x00000006f3047c25 */ /* 0x000fc8000f8e0006 */
[----:B------:R-:W-:Y:S01]  /*8e10*/  IMAD R0, R243, UR7, R0 ;  /* 0x00000007f3007c24 */ /* 0x000fe2000f8e0200 */
[----:B-1----:R-:W-:-:S04]  /*8e20*/  LEA R2, P2, R4, UR4, 0x1 ;  /* 0x0000000404027c11 */ /* 0x002fc8000f8408ff */
[----:B------:R-:W-:-:S04]  /*8e30*/  IADD3 R0, PT, PT, R5, R0, RZ ;  /* 0x0000000005007210 */ /* 0x000fc80007ffe0ff */
[----:B------:R-:W-:-:S05]  /*8e40*/  LEA.HI.X R3, R4, UR5, R0, 0x1, P2 ;  /* 0x0000000504037c11 */ /* 0x000fca00090f0c00 */
[----:B---3--:R1:W-:Y:S04]  /*8e50*/  STG.E.128 desc[UR16][R2.64], R16 ;  /* 0x0000001002007986 */ /* 0x0083e8000c101d10 */
[----:B--2---:R1:W-:Y:S04]  /*8e60*/  STG.E.128 desc[UR16][R2.64+0x40], R12 ;  /* 0x0000400c02007986 */ /* 0x0043e8000c101d10 */
[----:B----4-:R1:W-:Y:S02]  /*8e70*/  STG.E.128 desc[UR16][R2.64+0x80], R8 ;  /* 0x0000800802007986 */ /* 0x0103e4000c101d10 */
.L_x_30:
[----:B------:R-:W-:Y:S05]  /*8e80*/  BSYNC.RECONVERGENT B0 ;  /* 0x0000000000007941 */ /* 0x000fea0003800200 */
.L_x_29:
[----:B-1-3--:R1:W3:Y:S01]  /*8e90*/  LDS.128 R16, [R220+0x800] ;  /* 0x00080000dc107984 */ /* 0x00a2e20000000c00 */
[----:B------:R-:W-:Y:S03]  /*8ea0*/  BSSY.RECONVERGENT B0, `(.L_x_31) ;  /* 0x0000013000007945 */ /* 0x000fe60003800200 */
[----:B--2---:R1:W2:Y:S04]  /*8eb0*/  LDS.128 R12, [R220+0x2800] ;  /* 0x00280000dc0c7984 */ /* 0x0042a80000000c00 */
[----:B----4-:R1:W4:Y:S01]  /*8ec0*/  LDS.128 R8, [R220+0x4800] ;  /* 0x00480000dc087984 */ /* 0x0103220000000c00 */
[----:B------:R-:W-:Y:S05]  /*8ed0*/  @P1 BRA `(.L_x_32) ;  /* 0x00000000003c1947 */ /* 0x000fea0003800000 */
[----:B------:R-:W5:Y:S01]  /*8ee0*/  LDCU.64 UR6, c[0x0][0x408] ;  /* 0x00008100ff0677ac */ /* 0x000f620008000a00 */
[----:B------:R-:W-:Y:S02]  /*8ef0*/  IADD3 R0, P1, PT, R243, 0x20, RZ ;  /* 0x00000020f3007810 */ /* 0x000fe40007f3e0ff */
[----:B------:R-:W-:Y:S01]  /*8f00*/  MOV R3, R7 ;  /* 0x0000000700037202 */ /* 0x000fe20000000f00 */
[----:B------:R-:W1:Y:S02]  /*8f10*/  LDCU.64 UR4, c[0x0][0x3f0] ;  /* 0x00007e00ff0477ac */ /* 0x000e640008000a00 */
[----:B------:R-:W-:-:S04]  /*8f20*/  IMAD.X R2, RZ, RZ, R244, P1 ;  /* 0x000000ffff027224 */ /* 0x000fc800008e06f4 */
[----:B-----5:R-:W-:Y:S02]  /*8f30*/  IMAD R20, R2, UR6, RZ ;  /* 0x0000000602147c24 */ /* 0x020fe4000f8e02ff */
[----:B------:R-:W-:-:S04]  /*8f40*/  IMAD.MOV.U32 R2, RZ, RZ, R22 ;  /* 0x000000ffff027224 */ /* 0x000fc800078e0016 */
        /* <DEDUP_REMOVED lines=8> */
.L_x_32:
[----:B------:R-:W-:Y:S05]  /*8fd0*/  BSYNC.RECONVERGENT B0 ;  /* 0x0000000000007941 */ /* 0x000fea0003800200 */
.L_x_31:
        /* <DEDUP_REMOVED lines=20> */
.L_x_34:
[----:B------:R-:W-:Y:S05]  /*9120*/  BSYNC.RECONVERGENT B0 ;  /* 0x0000000000007941 */ /* 0x000fea0003800200 */
.L_x_33:
[----:B-12---:R1:W2:Y:S04]  /*9130*/  LDS.128 R12, [R220+0x3800] ;  /* 0x00380000dc0c7984 */ /* 0x0062a80000000c00 */
[----:B----4-:R1:W4:Y:S01]  /*9140*/  LDS.128 R8, [R220+0x5800] ;  /* 0x00580000dc087984 */ /* 0x0103220000000c00 */
[----:B------:R-:W-:Y:S05]  /*9150*/  @P0 EXIT ;  /* 0x000000000000094d */ /* 0x000fea0003800000 */
        /* <DEDUP_REMOVED lines=12> */
[----:B------:R-:W-:Y:S04]  /*9220*/  STG.E.128 desc[UR16][R2.64], R28 ;  /* 0x0000001c02007986 */ /* 0x000fe8000c101d10 */
[----:B--2---:R-:W-:Y:S04]  /*9230*/  STG.E.128 desc[UR16][R2.64+0x40], R12 ;  /* 0x0000400c02007986 */ /* 0x004fe8000c101d10 */
[----:B----4-:R-:W-:Y:S01]  /*9240*/  STG.E.128 desc[UR16][R2.64+0x80], R8 ;  /* 0x0000800802007986 */ /* 0x010fe2000c101d10 */
[----:B------:R-:W-:Y:S05]  /*9250*/  EXIT ;  /* 0x000000000000794d */ /* 0x000fea0003800000 */
.L_x_35:
[----:B------:R-:W-:-:S00]  /*9260*/  BRA `(.L_x_35) ;  /* 0xfffffffc00fc7947 */ /* 0x000fc0000383ffff */
[----:B------:R-:W-:-:S00]  /*9270*/  NOP ;  /* 0x0000000000007918 */ /* 0x000fc00000000000 */
        /* <DEDUP_REMOVED lines=8> */
.L_x_1347:


//--------------------- .text._ZN5flash16flash_fwd_kernelI23Flash_fwd_kernel_traitsILi96ELi128ELi64ELi4ELb0ELb0EN7cutlass10bfloat16_tE19Flash_kernel_traitsILi96ELi128ELi64ELi4ES3_EELb0ELb0ELb0ELb0ELb1ELb1ELb0ELb0EEEvNS_16Flash_fwd_paramsE --------------------------
	.section	.text._ZN5flash16flash_fwd_kernelI23Flash_fwd_kernel_traitsILi96ELi128ELi64ELi4ELb0ELb0EN7cutlass10bfloat16_tE19Flash_kernel_traitsILi96ELi128ELi64ELi4ES3_EELb0ELb0ELb0ELb0ELb1ELb1ELb0ELb0EEEvNS_16Flash_fwd_paramsE,"ax",@progbits
	.align	128
        .global         _ZN5flash16flash_fwd_kernelI23Flash_fwd_kernel_traitsILi96ELi128ELi64ELi4ELb0ELb0EN7cutlass10bfloat16_tE19Flash_kernel_traitsILi96ELi128ELi64ELi4ES3_EELb0ELb0ELb0ELb0ELb1ELb1ELb0ELb0EEEvNS_16Flash_fwd_paramsE
        .type           _ZN5flash16flash_fwd_kernelI23Flash_fwd_kernel_traitsILi96ELi128ELi64ELi4ELb0ELb0EN7cutlass10bfloat16_tE19Flash_kernel_traitsILi96ELi128ELi64ELi4ES3_EELb0ELb0ELb0ELb0ELb1ELb1ELb0ELb0EEEvNS_16Flash_fwd_paramsE,@function
        .size           _ZN5flash16flash_fwd_kernelI23Flash_fwd_kernel_traitsILi96ELi128ELi64ELi4ELb0ELb0EN7cutlass10bfloat16_tE19Flash_kernel_traitsILi96ELi128ELi64ELi4ES3_EELb0ELb0ELb0ELb0ELb1ELb1ELb0ELb0EEEvNS_16Flash_fwd_paramsE,(.L_x_1348 - _ZN5flash16flash_fwd_kernelI23Flash_fwd_kernel_traitsILi96ELi128ELi64ELi4ELb0ELb0EN7cutlass10bfloat16_tE19Flash_kernel_traitsILi96ELi128ELi64ELi4ES3_EELb0ELb0ELb0ELb0ELb1ELb1ELb0ELb0EEEvNS_16Flash_fwd_paramsE)
        .other          _ZN5flash16flash_fwd_kernelI23Flash_fwd_kernel_traitsILi96ELi128ELi64ELi4ELb0ELb0EN7cutlass10bfloat16_tE19Flash_kernel_traitsILi96ELi128ELi64ELi4ES3_EELb0ELb0ELb0ELb0ELb1ELb1ELb0ELb0EEEvNS_16Flash_fwd_paramsE,@"STO_CUDA_ENTRY STV_DEFAULT"
_ZN5flash16flash_fwd_kernelI23Flash_fwd_kernel_traitsILi96ELi128ELi64ELi4ELb0ELb0EN7cutlass10bfloat16_tE19Flash_kernel_traitsILi96ELi128ELi64ELi4ES3_EELb0ELb0ELb0ELb0ELb1ELb1ELb0ELb0EEEvNS_16Flash_fwd_paramsE:
.text._ZN5flash16flash_fwd_kernelI23Flash_fwd_kernel_traitsILi96ELi128ELi64ELi4ELb0ELb0EN7cutlass10bfloat16_tE19Flash_kernel_traitsILi96ELi128ELi64ELi4ES3_EELb0ELb0ELb0ELb0ELb1ELb1ELb0ELb0EEEvNS_16Flash_fwd_paramsE:
[----:B------:R-:W-:Y:S08]  /*0000*/  LDC R1, c[0x0][0x37c] ;  /* 0x0000df00ff017b82 */ /* 0x000ff00000000800 */
[----:B------:R-:W1:Y:S01]  /*0010*/  LDC.64 R2, c[0x0][0x470] ;  /* 0x00011c00ff027b82 */ /* 0x000e620000000a00 */
[----:B------:R-:W2:Y:S01]  /*0020*/  S2R R12, SR_CTAID.Y ;  /* 0x00000000000c7919 */ /* 0x000ea20000002600 */
[----:B------:R-:W3:Y:S01]  /*0030*/  LDCU.64 UR24, c[0x0][0x358] ;  /* 0x00006b00ff1877ac */ /* 0x000ee20008000a00 */
[----:B------:R-:W-:Y:S01]  /*0040*/  IMAD.MOV.U32 R7, RZ, RZ, RZ ;  /* 0x000000ffff077224 */ /* 0x000fe200078e00ff */
[----:B------:R-:W4:Y:S01]  /*0050*/  S2R R225, SR_CTAID.X ;  /* 0x0000000000e17919 */ /* 0x000f220000002500 */
[----:B------:R-:W3:Y:S01]  /*0060*/  LDCU UR4, c[0x0][0x434] ;  /* 0x00008680ff0477ac */ /* 0x000ee20008000800 */
[----:B-1----:R-:W-:-:S04]  /*0070*/  ISETP.NE.U32.AND P0, PT, R2, RZ, PT ;  /* 0x000000ff0200720c */ /* 0x002fc80003f05070 */
[----:B------:R-:W-:Y:S02]  /*0080*/  ISETP.NE.AND.EX P0, PT, R3, RZ, PT, P0 ;  /* 0x000000ff0300720c */ /* 0x000fe40003f05300 */
[----:B------:R-:W1:Y:S11]  /*0090*/  LDC.64 R2, c[0x0][0x478] ;  /* 0x00011e00ff027b82 */ /* 0x000e760000000a00 */
[----:B------:R-:W2:Y:S01]  /*00a0*/  @P0 LDC.64 R4, c[0x0][0x470] ;  /* 0x00011c00ff040b82 */ /* 0x000ea20000000a00 */
[----:B-1----:R-:W-:-:S04]  /*00b0*/  ISETP.NE.U32.AND P2, PT, R2, RZ, PT ;  /* 0x000000ff0200720c */ /* 0x002fc80003f45070 */
[----:B------:R-:W-:Y:S01]  /*00c0*/  ISETP.NE.AND.EX P2, PT, R3, RZ, PT, P2 ;  /* 0x000000ff0300720c */ /* 0x000fe20003f45320 */
[----:B----4-:R-:W-:Y:S02]  /*00d0*/  IMAD.SHL.U32 R223, R225, 0x80, RZ ;  /* 0x00000080e1df7824 */ /* 0x010fe400078e00ff */
[----:B--2---:R-:W-:-:S05]  /*00e0*/  @P0 IMAD.WIDE.U32 R4, R12, 0x4, R4 ;  /* 0x000000040c040825 */ /* 0x004fca00078e0004 */
[----:B---3--:R1:W5:Y:S05]  /*00f0*/  @P0 LDG.E R7, desc[UR24][R4.64] ;  /* 0x0000001804070981 */ /* 0x00836a000c1e1900 */
[----:B------:R-:W2:Y:S02]  /*0100*/  @P2 LDC.64 R2, c[0x0][0x478] ;  /* 0x00011e00ff022b82 */ /* 0x000ea40000000a00 */
[----:B--2---:R-:W-:-:S05]  /*0110*/  @P2 IMAD.WIDE.U32 R2, R12, 0x4, R2 ;  /* 0x000000040c022825 */ /* 0x004fca00078e0002 */
[----:B------:R1:W5:Y:S01]  /*0120*/  @P2 LDG.E R42, desc[UR24][R2.64] ;  /* 0x00000018022a2981 */ /* 0x000362000c1e1900 */
[----:B------:R-:W-:-:S13]  /*0130*/  ISETP.GE.AND P0, PT, R223, UR4, PT ;  /* 0x00000004df007c0c */ /* 0x000fda000bf06270 */
[----:B------:R-:W-:Y:S05]  /*0140*/  @P0 EXIT ;  /* 0x000000000000094d */ /* 0x000fea0003800000 */
[----:B------:R-:W2:Y:S01]  /*0150*/  LDC R0, c[0x0][0x3e8] ;  /* 0x0000fa00ff007b82 */ /* 0x000ea20000000800 */
[----:B------:R-:W3:Y:S01]  /*0160*/  S2R R13, SR_CTAID.Z ;  /* 0x00000000000d7919 */ /* 0x000ee20000002700 */
[----:B------:R-:W4:Y:S01]  /*0170*/  LDCU.128 UR4, c[0x0][0x3b0] ;  /* 0x00007600ff0477ac */ /* 0x000f220008000c00 */
[--C-:B-----5:R-:W-:Y:S01]  /*0180*/  SHF.R.S32.HI R15, RZ, 0x1f, R7.reuse ;  /* 0x0000001fff0f7819 */ /* 0x120fe20000011407 */
[----:B------:R-:W-:Y:S01]  /*0190*/  IMAD.MOV.U32 R23, RZ, RZ, RZ ;  /* 0x000000ffff177224 */ /* 0x000fe200078e00ff */
[----:B-1----:R-:W1:Y:S01]  /*01a0*/  S2R R3, SR_TID.X ;  /* 0x0000000000037919 */ /* 0x002e620000002100 */
[----:B------:R-:W3:Y:S01]  /*01b0*/  LDCU.128 UR20, c[0x0][0x3a0] ;  /* 0x00007400ff1477ac */ /* 0x000ee20008000c00 */
[----:B------:R-:W-:Y:S01]  /*01c0*/  @P2 IMAD.IADD R42, R42, 0x1, -R7 ;  /* 0x000000012a2a2824 */ /* 0x000fe200078e0a07 */
[----:B------:R-:W3:Y:S01]  /*01d0*/  LDC.64 R40, c[0x0][0x3c0] ;  /* 0x0000f000ff287b82 */ /* 0x000ee20000000a00 */
[----:B------:R-:W3:Y:S01]  /*01e0*/  LDCU.128 UR16, c[0x0][0x3d0] ;  /* 0x00007a00ff1077ac */ /* 0x000ee20008000c00 */
[----:B------:R-:W3:Y:S01]  /*01f0*/  LDCU.128 UR8, c[0x0][0x380] ;  /* 0x00007000ff0877ac */ /* 0x000ee20008000c00 */
[----:B------:R-:W3:Y:S01]  /*0200*/  LDCU.128 UR12, c[0x0][0x390] ;  /* 0x00007200ff0c77ac */ /* 0x000ee20008000c00 */
[----:B--2---:R-:W-:-:S04]  /*0210*/  IABS R2, R0 ;  /* 0x0000000000027213 */ /* 0x004fc80000000000 */
[----:B------:R-:W2:Y:S01]  /*0220*/  I2F.RP R6, R2 ;  /* 0x0000000200067306 */ /* 0x000ea20000209400 */
[C---:B-1----:R-:W-:Y:S01]  /*0230*/  IMAD.SHL.U32 R222, R3.reuse, 0x8, RZ ;  /* 0x0000000803de7824 */ /* 0x042fe200078e00ff */
[----:B------:R-:W-:Y:S01]  /*0240*/  SHF.R.U32.HI R10, RZ, 0x2, R3 ;  /* 0x00000002ff0a7819 */ /* 0x000fe20000011603 */
[----:B------:R-:W-:-:S03]  /*0250*/  IMAD.SHL.U32 R125, R3, 0x20, RZ ;  /* 0x00000020037d7824 */ /* 0x000fc600078e00ff */
[----:B------:R-:W-:Y:S02]  /*0260*/  LOP3.LUT R22, R222, 0x18, RZ, 0xc0, !PT ;  /* 0x00000018de167812 */ /* 0x000fe400078ec0ff */
[----:B--2---:R-:W1:Y:S01]  /*0270*/  MUFU.RCP R8, R6 ;  /* 0x0000000600087308 */ /* 0x004e620000001000 */
[----:B------:R-:W-:Y:S02]  /*0280*/  LOP3.LUT R19, R125, 0xc0, RZ, 0xc0, !PT ;  /* 0x000000c07d137812 */ /* 0x000fe400078ec0ff */
[----:B----4-:R-:W-:-:S04]  /*0290*/  IMAD.WIDE.U32 R20, R7, UR6, R22 ;  /* 0x0000000607147c25 */ /* 0x010fc8000f8e0016 */
[----:B-1----:R-:W-:Y:S02]  /*02a0*/  VIADD R8, R8, 0xffffffe ;  /* 0x0ffffffe08087836 */ /* 0x002fe40000000000 */
[----:B------:R-:W-:Y:S02]  /*02b0*/  IMAD R6, R15, UR6, RZ ;  /* 0x000000060f067c24 */ /* 0x000fe4000f8e02ff */
[----:B------:R-:W1:Y:S02]  /*02c0*/  F2I.FTZ.U32.TRUNC.NTZ R9, R8 ;  /* 0x0000000800097305 */ /* 0x000e64000021f000 */
[----:B------:R-:W-:Y:S02]  /*02d0*/  IMAD R11, R7, UR7, R6 ;  /* 0x00000007070b7c24 */ /* 0x000fe4000f8e0206 */
[----:B------:R-:W-:Y:S02]  /*02e0*/  IMAD.SHL.U32 R6, R3, 0x4, RZ ;  /* 0x0000000403067824 */ /* 0x000fe400078e00ff */
[----:B------:R-:W-:-:S02]  /*02f0*/  IMAD.IADD R21, R21, 0x1, R11 ;  /* 0x0000000115157824 */ /* 0x000fc400078e020b */
[----:B------:R-:W-:Y:S01]  /*0300*/  IMAD.MOV.U32 R11, RZ, RZ, RZ ;  /* 0x000000ffff0b7224 */ /* 0x000fe200078e00ff */
[----:B------:R-:W-:Y:S01]  /*0310*/  LOP3.LUT R6, R19, 0x18, R6, 0xf8, !PT ;  /* 0x0000001813067812 */ /* 0x000fe200078ef806 */
[----:B---3--:R-:W-:Y:S01]  /*0320*/  IMAD.WIDE.U32 R20, R12, UR20, R20 ;  /* 0x000000140c147c25 */ /* 0x008fe2000f8e0014 */
[----:B------:R-:W-:-:S03]  /*0330*/  USHF.L.U64.HI UR20, UR6, 0x6, UR7 ;  /* 0x0000000606147899 */ /* 0x000fc60008010207 */
[----:B------:R-:W-:Y:S01]  /*0340*/  IMAD R21, R12, UR21, R21 ;  /* 0x000000150c157c24 */ /* 0x000fe2000f8e0215 */
[----:B------:R-:W-:Y:S01]  /*0350*/  USHF.L.U32 UR21, UR6, 0x6, URZ ;  /* 0x0000000606157899 */ /* 0x000fe200080006ff */
[----:B-1----:R-:W-:Y:S02]  /*0360*/  IMAD.MOV R4, RZ, RZ, -R9 ;  /* 0x000000ffff047224 */ /* 0x002fe400078e0a09 */
[----:B------:R-:W-:Y:S02]  /*0370*/  IMAD.MOV.U32 R8, RZ, RZ, RZ ;  /* 0x000000ffff087224 */ /* 0x000fe400078e00ff */
[----:B------:R-:W-:Y:S01]  /*0380*/  IMAD R5, R4, R2, RZ ;  /* 0x0000000204057224 */ /* 0x000fe200078e02ff */
[----:B------:R-:W-:Y:S01]  /*0390*/  IABS R4, R13 ;  /* 0x0000000d00047213 */ /* 0x000fe20000000000 */
[----:B------:R-:W-:-:S04]  /*03a0*/  IMAD.WIDE.U32 R24, R10, UR6, R20 ;  /* 0x000000060a187c25 */ /* 0x000fc8000f8e0014 */
[----:B------:R-:W-:Y:S02]  /*03b0*/  IMAD.HI.U32 R5, R9, R5, R8 ;  /* 0x0000000509057227 */ /* 0x000fe400078e0008 */
[----:B------:R-:W1:Y:S02]  /*03c0*/  @!P2 LDC.64 R8, c[0x0][0x488] ;  /* 0x00012200ff08ab82 */ /* 0x000e640000000a00 */
[----:B------:R-:W-:-:S04]  /*03d0*/  IMAD.WIDE.U32 R20, R7, R40, R22 ;  /* 0x0000002807147225 */ /* 0x000fc800078e0016 */
[----:B------:R-:W-:-:S04]  /*03e0*/  IMAD.HI.U32 R16, R5, R4, RZ ;  /* 0x0000000405107227 */ /* 0x000fc800078e00ff */
[----:B------:R-:W-:Y:S02]  /*03f0*/  IMAD.MOV R17, RZ, RZ, -R16 ;  /* 0x000000ffff117224 */ /* 0x000fe400078e0a10 */
[----:B------:R-:W-:Y:S02]  /*0400*/  IMAD R25, R10, UR7, R25 ;  /* 0x000000070a197c24 */ /* 0x000fe4000f8e0219 */
[C---:B------:R-:W-:Y:S02]  /*0410*/  IMAD R17, R2.reuse, R17, R4 ;  /* 0x0000001102117224 */ /* 0x040fe400078e0204 */
[----:B------:R-:W2:Y:S01]  /*0420*/  @!P2 LDC.64 R4, c[0x0][0x438] ;  /* 0x00010e00ff04ab82 */ /* 0x000ea20000000a00 */
[----:B------:R-:W-:Y:S02]  /*0430*/  IMAD.WIDE.U32 R224, R225, 0x80, R10 ;  /* 0x00000080e1e07825 */ /* 0x000fe400078e000a */
[----:B------:R-:W-:Y:S02]  /*0440*/  ISETP.GT.U32.AND P0, PT, R2, R17, PT ;  /* 0x000000110200720c */ /* 0x000fe40003f04070 */
[----:B------:R-:W-:Y:S01]  /*0450*/  IMAD.WIDE.U32 R22, R12, UR14, R22 ;  /* 0x0000000e0c167c25 */ /* 0x000fe2000f8e0016 */
[----:B------:R-:W-:Y:S01]  /*0460*/  USHF.L.U64.HI UR14, UR4, 0x6, UR5 ;  /* 0x00000006040e7899 */ /* 0x000fe20008010205 */
[----:B-1----:R-:W-:-:S02]  /*0470*/  @!P2 ISETP.NE.U32.AND P1, PT, R8, RZ, PT ;  /* 0x000000ff0800a20c */ /* 0x002fc40003f25070 */
[----:B------:R-:W-:Y:S01]  /*0480*/  IMAD R23, R12, UR15, R23 ;  /* 0x0000000f0c177c24 */ /* 0x000fe2000f8e0217 */
[----:B------:R-:W-:Y:S01]  /*0490*/  LOP3.LUT R8, R222, 0xd8, RZ, 0xc0, !PT ;  /* 0x000000d8de087812 */ /* 0x000fe200078ec0ff */
[----:B------:R-:W-:Y:S01]  /*04a0*/  USHF.L.U32 UR15, UR4, 0x6, URZ ;  /* 0x00000006040f7899 */ /* 0x000fe200080006ff */
[----:B------:R-:W-:Y:S02]  /*04b0*/  @!P2 ISETP.NE.AND.EX P1, PT, R9, RZ, PT, P1 ;  /* 0x000000ff0900a20c */ /* 0x000fe40003f25310 */
[----:B------:R-:W-:Y:S02]  /*04c0*/  LOP3.LUT R9, R8, 0x18, R3, 0x78, !PT ;  /* 0x0000001808097812 */ /* 0x000fe400078e7803 */
[----:B------:R-:W-:Y:S02]  /*04d0*/  @!P0 IMAD.IADD R17, R17, 0x1, -R2 ;  /* 0x0000000111118824 */ /* 0x000fe400078e0a02 */
[----:B------:R-:W-:Y:S01]  /*04e0*/  @!P0 VIADD R16, R16, 0x1 ;  /* 0x0000000110108836 */ /* 0x000fe20000000000 */
[----:B------:R-:W-:-:S02]  /*04f0*/  ISETP.NE.AND P0, PT, R0, RZ, PT ;  /* 0x000000ff0000720c */ /* 0x000fc40003f05270 */
[----:B------:R-:W-:Y:S02]  /*0500*/  ISETP.GE.U32.AND P3, PT, R17, R2, PT ;  /* 0x000000021100720c */ /* 0x000fe40003f66070 */
[----:B------:R-:W-:Y:S02]  /*0510*/  LOP3.LUT R2, R13, R0, RZ, 0x3c, !PT ;  /* 0x000000000d027212 */ /* 0x000fe400078e3cff */
[----:B--2---:R-:W-:Y:S02]  /*0520*/  @!P2 SEL R5, R5, RZ, P1 ;  /* 0x000000ff0505a207 */ /* 0x004fe40000800000 */
[----:B------:R-:W-:Y:S02]  /*0530*/  ISETP.GE.AND P1, PT, R2, RZ, PT ;  /* 0x000000ff0200720c */ /* 0x000fe40003f26270 */
[----:B------:R-:W-:Y:S01]  /*0540*/  @!P2 IADD3 R42, PT, PT, R5, R4, -R7 ;  /* 0x00000004052aa210 */ /* 0x000fe20007ffe807 */
[----:B------:R-:W-:Y:S01]  /*0550*/  IMAD R4, R15, R40, RZ ;  /* 0x000000280f047224 */ /* 0x000fe200078e02ff */
[----:B------:R-:W-:-:S03]  /*0560*/  LOP3.LUT R222, R9, 0x1f20, R222, 0xf8, !PT ;  /* 0x00001f2009de7812 */ /* 0x000fc600078ef8de */
[----:B------:R-:W-:Y:S02]  /*0570*/  VIADD R2, R42, 0x3f ;  /* 0x0000003f2a027836 */ /* 0x000fe40000000000 */
[----:B------:R-:W-:Y:S02]  /*0580*/  @P3 VIADD R16, R16, 0x1 ;  /* 0x0000000110103836 */ /* 0x000fe40000000000 */
[----:B------:R-:W-:Y:S01]  /*0590*/  IMAD R4, R7, R41, R4 ;  /* 0x0000002907047224 */ /* 0x000fe200078e0204 */
[----:B------:R-:W-:Y:S01]  /*05a0*/  SHF.R.S32.HI R5, RZ, 0x1f, R2 ;  /* 0x0000001fff057819 */ /* 0x000fe20000011402 */
[----:B------:R-:W-:Y:S01]  /*05b0*/  @!P1 IMAD.MOV R16, RZ, RZ, -R16 ;  /* 0x000000ffff109224 */ /* 0x000fe200078e0a10 */
[----:B------:R-:W-:Y:S01]  /*05c0*/  @!P0 LOP3.LUT R16, RZ, R0, RZ, 0x33, !PT ;  /* 0x00000000ff108212 */ /* 0x000fe200078e33ff */
[----:B------:R-:W-:Y:S01]  /*05d0*/  IMAD.IADD R21, R21, 0x1, R4 ;  /* 0x0000000115157824 */ /* 0x000fe200078e0204 */
[----:B------:R-:W-:Y:S02]  /*05e0*/  LEA.HI R2, R5, R2, RZ, 0x6 ;  /* 0x0000000205027211 */ /* 0x000fe400078f30ff */
[----:B------:R-:W1:Y:S01]  /*05f0*/  LDC.64 R4, c[0x0][0x3c8] ;  /* 0x0000f200ff047b82 */ /* 0x000e620000000a00 */
[----:B------:R-:W-:Y:S01]  /*0600*/  SHF.R.S32.HI R8, RZ, 0x1f, R16 ;  /* 0x0000001fff087819 */ /* 0x000fe20000011410 */
[----:B------:R-:W-:Y:S01]  /*0610*/  IMAD.WIDE.U32 R24, R16, UR16, R24 ;  /* 0x0000001010187c25 */ /* 0x000fe2000f8e0018 */
[----:B------:R-:W-:-:S03]  /*0620*/  LEA.HI.SX32 R0, R2, 0xffffffff, 0x1a ;  /* 0xffffffff02007811 */ /* 0x000fc600078fd2ff */
[----:B------:R-:W-:Y:S01]  /*0630*/  IMAD R9, R8, UR16, RZ ;  /* 0x0000001008097c24 */ /* 0x000fe2000f8e02ff */
[----:B------:R-:W-:Y:S01]  /*0640*/  SHF.R.S32.HI R7, RZ, 0x1f, R0 ;  /* 0x0000001fff077819 */ /* 0x000fe20000011400 */
[----:B------:R-:W-:Y:S01]  /*0650*/  IMAD R14, R0, UR20, RZ ;  /* 0x00000014000e7c24 */ /* 0x000fe2000f8e02ff */
[----:B------:R-:W-:Y:S01]  /*0660*/  LEA R221, P0, R24, UR10, 0x1 ;  /* 0x0000000a18dd7c11 */ /* 0x000fe2000f8008ff */
[----:B------:R-:W-:Y:S01]  /*0670*/  IMAD R220, R16, UR17, R9 ;  /* 0x0000001110dc7c24 */ /* 0x000fe2000f8e0209 */
[----:B------:R-:W-:Y:S01]  /*0680*/  USHF.L.U32 UR10, UR6, 0x5, URZ ;  /* 0x00000005060a7899 */ /* 0x000fe200080006ff */
[----:B------:R-:W-:Y:S01]  /*0690*/  IMAD.WIDE.U32 R18, R0, UR21, RZ ;  /* 0x0000001500127c25 */ /* 0x000fe2000f8e00ff */
[----:B------:R-:W2:Y:S01]  /*06a0*/  S2UR UR16, SR_CgaCtaId ;  /* 0x00000000001079c3 */ /* 0x000ea20000008800 */
[----:B------:R-:W-:Y:S02]  /*06b0*/  USHF.L.U64.HI UR6, UR6, 0x5, UR7 ;  /* 0x0000000506067899 */ /* 0x000fe40008010207 */
[----:B------:R-:W-:Y:S01]  /*06c0*/  IMAD.IADD R220, R25, 0x1, R220 ;  /* 0x0000000119dc7824 */ /* 0x000fe200078e02dc */
[----:B------:R-:W-:Y:S01]  /*06d0*/  USHF.L.U64.HI UR7, UR4, 0x5, UR5 ;  /* 0x0000000504077899 */ /* 0x000fe20008010205 */
[----:B------:R-:W-:Y:S01]  /*06e0*/  IMAD R11, R7, UR21, R14 ;  /* 0x00000015070b7c24 */ /* 0x000fe2000f8e020e */
[----:B------:R-:W-:Y:S01]  /*06f0*/  LEA R14, P1, R18, R221, 0x1 ;  /* 0x000000dd120e7211 */ /* 0x000fe200078208ff */
[----:B------:R-:W-:Y:S01]  /*0700*/  IMAD.WIDE.U32 R20, R12, UR22, R20 ;  /* 0x000000160c147c25 */ /* 0x000fe2000f8e0014 */
[----:B------:R-:W-:Y:S01]  /*0710*/  LEA.HI.X R220, R24, UR11, R220, 0x1, P0 ;  /* 0x0000000b18dc7c11 */ /* 0x000fe200080f0cdc */
[----:B------:R-:W-:Y:S01]  /*0720*/  USHF.L.U32 UR11, UR4, 0x5, URZ ;  /* 0x00000005040b7899 */ /* 0x000fe200080006ff */
[----:B------:R-:W-:Y:S01]  /*0730*/  IADD3 R9, P0, PT, R18, UR10, RZ ;  /* 0x0000000a12097c10 */ /* 0x000fe2000ff1e0ff */
[----:B------:R-:W-:-:S02]  /*0740*/  IMAD.IADD R11, R19, 0x1, R11 ;  /* 0x00000001130b7824 */ /* 0x000fc400078e020b */
[----:B------:R-:W-:Y:S02]  /*0750*/  IMAD R21, R12, UR23, R21 ;  /* 0x000000170c157c24 */ /* 0x000fe4000f8e0215 */
[----:B-1----:R-:W-:Y:S01]  /*0760*/  IMAD.WIDE.U32 R22, R13, R4, R22 ;  /* 0x000000040d167225 */ /* 0x002fe200078e0016 */
[----:B------:R-:W-:Y:S02]  /*0770*/  LEA.HI.X R15, R18, R220, R11, 0x1, P1 ;  /* 0x000000dc120f7211 */ /* 0x000fe400008f0c0b */
[----:B------:R-:W-:Y:S01]  /*0780*/  IADD3.X R4, PT, PT, R11, UR6, RZ, P0, !PT ;  /* 0x000000060b047c10 */ /* 0x000fe200087fe4ff */
[----:B------:R-:W-:Y:S01]  /*0790*/  IMAD.WIDE.U32 R26, R10, R40, R20 ;  /* 0x000000280a1a7225 */ /* 0x000fe200078e0014 */
[----:B------:R-:W-:-:S03]  /*07a0*/  LEA R18, P0, R9, R221, 0x1 ;  /* 0x000000dd09127211 */ /* 0x000fc600078008ff */
[----:B------:R-:W-:Y:S01]  /*07b0*/  IMAD.U32 R20, RZ, RZ, UR11 ;  /* 0x0000000bff147e24 */ /* 0x000fe2000f8e00ff */
[----:B------:R-:W-:Y:S01]  /*07c0*/  LEA.HI.X R19, R9, R220, R4, 0x1, P0 ;  /* 0x000000dc09137211 */ /* 0x000fe200000f0c04 */
[----:B------:R-:W-:Y:S02]  /*07d0*/  IMAD.U32 R21, RZ, RZ, UR7 ;  /* 0x00000007ff157e24 */ /* 0x000fe4000f8e00ff */
[----:B------:R-:W-:Y:S02]  /*07e0*/  IMAD R23, R13, R5, R23 ;  /* 0x000000050d177224 */ /* 0x000fe400078e0217 */
[----:B------:R-:W-:Y:S02]  /*07f0*/  IMAD.U32 R24, RZ, RZ, UR15 ;  /* 0x0000000fff187e24 */ /* 0x000fe4000f8e00ff */
[----:B------:R-:W-:Y:S02]  /*0800*/  IMAD.U32 R25, RZ, RZ, UR14 ;  /* 0x0000000eff197e24 */ /* 0x000fe4000f8e00ff */
[----:B------:R-:W-:-:S02]  /*0810*/  IMAD R5, R8, UR18, RZ ;  /* 0x0000001208057c24 */ /* 0x000fc4000f8e02ff */
[----:B------:R-:W-:Y:S02]  /*0820*/  IMAD R13, R225, UR4, RZ ;  /* 0x00000004e10d7c24 */ /* 0x000fe4000f8e02ff */
[----:B------:R-:W-:-:S04]  /*0830*/  IMAD.WIDE.U32 R8, R224, UR4, R20 ;  /* 0x00000004e0087c25 */ /* 0x000fc8000f8e0014 */
[----:B------:R-:W-:Y:S01]  /*0840*/  IMAD R11, R10, R41, R27 ;  /* 0x000000290a0b7224 */ /* 0x000fe200078e021b */
[----:B------:R-:W-:Y:S01]  /*0850*/  IADD3 R8, P3, PT, R22, R8, RZ ;  /* 0x0000000816087210 */ /* 0x000fe20007f7e0ff */
[----:B------:R-:W-:Y:S02]  /*0860*/  IMAD.MOV.U32 R10, RZ, RZ, R26 ;  /* 0x000000ffff0a7224 */ /* 0x000fe400078e001a */
[----:B------:R-:W-:-:S04]  /*0870*/  IMAD.WIDE.U32 R24, R224, UR4, R24 ;  /* 0x00000004e0187c25 */ /* 0x000fc8000f8e0018 */
[----:B------:R-:W-:Y:S01]  /*0880*/  IMAD R13, R224, UR5, R13 ;  /* 0x00000005e00d7c24 */ /* 0x000fe2000f8e020d */
[----:B------:R-:W-:Y:S01]  /*0890*/  IADD3 R12, P1, P0, R22, UR11, R24 ;  /* 0x0000000b160c7c10 */ /* 0x000fe2000f83e018 */
[----:B------:R-:W-:Y:S02]  /*08a0*/  IMAD R4, R16, UR19, R5 ;  /* 0x0000001310047c24 */ /* 0x000fe4000f8e0205 */
[----:B------:R-:W-:Y:S01]  /*08b0*/  IMAD.WIDE.U32 R20, R224, UR4, R22 ;  /* 0x00000004e0147c25 */ /* 0x000fe2000f8e0016 */
[----:B------:R-:W-:Y:S01]  /*08c0*/  UMOV UR4, 0x400 ;  /* 0x0000040000047882 */ /* 0x000fe20000000000 */
[----:B------:R-:W-:Y:S01]  /*08d0*/  IADD3.X R5, PT, PT, R23, R13, R9, P3, !PT ;  /* 0x0000000d17057210 */ /* 0x000fe20001ffe409 */
[----:B--2---:R-:W-:Y:S01]  /*08e0*/  ULEA UR4, UR16, UR4, 0x18 ;  /* 0x0000000410047291 */ /* 0x004fe2000f8ec0ff */
[----:B------:R-:W-:Y:S01]  /*08f0*/  IMAD.WIDE.U32 R16, R16, UR18, R10 ;  /* 0x0000001210107c25 */ /* 0x000fe2000f8e000a */
[----:B------:R-:W-:Y:S02]  /*0900*/  IADD3 R10, P2, PT, R22, R24, RZ ;  /* 0x00000018160a7210 */ /* 0x000fe40007f5e0ff */
[----:B------:R-:W-:Y:S01]  /*0910*/  LEA R22, P3, R20, UR8, 0x1 ;  /* 0x0000000814167c11 */ /* 0x000fe2000f8608ff */
[----:B------:R-:W-:Y:S01]  /*0920*/  IMAD.IADD R11, R13, 0x1, R25 ;  /* 0x000000010d0b7824 */ /* 0x000fe200078e0219 */
[----:B------:R-:W-:Y:S01]  /*0930*/  LEA R222, R222, UR4, 0x1 ;  /* 0x00000004dede7c11 */ /* 0x000fe2000f8e08ff */
[----:B------:R-:W-:-:S02]  /*0940*/  IMAD.IADD R13, R21, 0x1, R13 ;  /* 0x00000001150d7824 */ /* 0x000fc400078e020d */
[----:B------:R-:W-:Y:S01]  /*0950*/  IMAD.X R9, R11, 0x1, R23, P2 ;  /* 0x000000010b097824 */ /* 0x000fe200010e0617 */
[----:B------:R-:W-:Y:S01]  /*0960*/  IADD3.X R11, PT, PT, R23, UR7, R11, P1, P0 ;  /* 0x00000007170b7c10 */ /* 0x000fe20008fe040b */
[-C--:B------:R-:W-:Y:S01]  /*0970*/  IMAD R7, R7, R40.reuse, RZ ;  /* 0x0000002807077224 */ /* 0x080fe200078e02ff */
[----:B------:R-:W-:Y:S02]  /*0980*/  LEA R26, P2, R8, UR8, 0x1 ;  /* 0x00000008081a7c11 */ /* 0x000fe4000f8408ff */
[----:B------:R-:W-:Y:S01]  /*0990*/  LEA.HI.X R23, R20, UR9, R13, 0x1, P3 ;  /* 0x0000000914177c11 */ /* 0x000fe200098f0c0d */
[----:B------:R-:W-:Y:S01]  /*09a0*/  IMAD R7, R0, R41, R7 ;  /* 0x0000002900077224 */ /* 0x000fe200078e0207 */
[----:B------:R-:W-:Y:S02]  /*09b0*/  LEA R24, P1, R10, UR8, 0x1 ;  /* 0x000000080a187c11 */ /* 0x000fe4000f8208ff */
[----:B------:R-:W-:Y:S01]  /*09c0*/  LEA.HI.X R27, R8, UR9, R5, 0x1, P2 ;  /* 0x00000009081b7c11 */ /* 0x000fe200090f0c05 */
[----:B------:R-:W-:Y:S01]  /*09d0*/  @!PT LDS RZ, [RZ] ;  /* 0x00000000fffff984 */ /* 0x000fe20000000800 */
[----:B------:R-:W-:Y:S01]  /*09e0*/  @!PT LDS RZ, [RZ] ;  /* 0x00000000fffff984 */ /* 0x000fe20000000800 */
[----:B------:R-:W-:Y:S01]  /*09f0*/  @!PT LDS RZ, [RZ] ;  /* 0x00000000fffff984 */ /* 0x000fe20000000800 */
[----:B------:R-:W-:Y:S01]  /*0a00*/  LDGSTS.E.BYPASS.LTC128B.128 [R222], desc[UR24][R22.64] ;  /* 0x0000000016de7fae */ /* 0x000fe2000b981a18 */
[----:B------:R-:W-:Y:S01]  /*0a10*/  LEA R20, P0, R12, UR8, 0x1 ;  /* 0x000000080c147c11 */ /* 0x000fe2000f8008ff */
[----:B------:R-:W-:Y:S01]  /*0a20*/  IMAD.SHL.U32 R5, R3, 0x10, RZ ;  /* 0x0000001003057824 */ /* 0x000fe200078e00ff */
[----:B------:R-:W-:Y:S01]  /*0a30*/  LEA.HI.X R25, R10, UR9, R9, 0x1, P1 ;  /* 0x000000090a197c11 */ /* 0x000fe200088f0c09 */
[----:B------:R-:W-:Y:S01]  /*0a40*/  LDGSTS.E.BYPASS.LTC128B.128 [R222+0x2000], desc[UR24][R22.64+0x40] ;  /* 0x0200004016de7fae */ /* 0x000fe2000b981a18 */
[----:B------:R-:W-:Y:S01]  /*0a50*/  LEA.HI.X R21, R12, UR9, R11, 0x1, P0 ;  /* 0x000000090c157c11 */ /* 0x000fe200080f0c0b */
[----:B------:R-:W-:Y:S01]  /*0a60*/  IMAD.WIDE.U32 R10, R0, R40, RZ ;  /* 0x00000028000a7225 */ /* 0x000fe200078e00ff */
[----:B------:R-:W-:Y:S01]  /*0a70*/  LOP3.LUT R8, R125, 0x120, RZ, 0xc0, !PT ;  /* 0x000001207d087812 */ /* 0x000fe200078ec0ff */
[----:B------:R-:W-:Y:S01]  /*0a80*/  LDGSTS.E.BYPASS.LTC128B.128 [R222+0x4000], desc[UR24][R22.64+0x80] ;  /* 0x0400008016de7fae */ /* 0x000fe2000b981a18 */
[----:B------:R-:W-:Y:S01]  /*0a90*/  LOP3.LUT R216, R5, 0x100, RZ, 0xc0, !PT ;  /* 0x0000010005d87812 */ /* 0x000fe200078ec0ff */
[----:B------:R-:W-:Y:S01]  /*0aa0*/  IMAD.IADD R9, R17, 0x1, R4 ;  /* 0x0000000111097824 */ /* 0x000fe200078e0204 */
[----:B------:R-:W-:Y:S01]  /*0ab0*/  LOP3.LUT R217, R8, 0x3e00, R5, 0xf8, !PT ;  /* 0x00003e0008d97812 */ /* 0x000fe200078ef805 */
[----:B------:R-:W-:Y:S01]  /*0ac0*/  LDGSTS.E.BYPASS.LTC128B.128 [R222+0x800], desc[UR24][R26.64] ;  /* 0x008000001ade7fae */ /* 0x000fe2000b981a18 */
[----:B------:R-:W-:Y:S01]  /*0ad0*/  LEA R219, P0, R16, UR12, 0x1 ;  /* 0x0000000c10db7c11 */ /* 0x000fe2000f8008ff */
[----:B------:R-:W-:Y:S01]  /*0ae0*/  IMAD.SHL.U32 R13, R10, 0x40, RZ ;  /* 0x000000400a0d7824 */ /* 0x000fe200078e00ff */
[----:B------:R-:W-:Y:S01]  /*0af0*/  LOP3.LUT R216, R216, 0x20, R125, 0xf8, !PT ;  /* 0x00000020d8d87812 */ /* 0x000fe200078ef87d */
[----:B------:R-:W-:Y:S01]  /*0b00*/  LDGSTS.E.BYPASS.LTC128B.128 [R222+0x2800], desc[UR24][R26.64+0x40] ;  /* 0x028000401ade7fae */ /* 0x000fe2000b981a18 */
[----:B------:R-:W-:Y:S01]  /*0b10*/  IMAD.IADD R5, R11, 0x1, R7 ;  /* 0x000000010b057824 */ /* 0x000fe200078e0207 */
[----:B------:R-:W-:-:S02]  /*0b20*/  LEA.HI.X R218, R16, UR13, R9, 0x1, P0 ;  /* 0x0000000d10da7c11 */ /* 0x000fc400080f0c09 */
[----:B------:R-:W-:Y:S01]  /*0b30*/  LDGSTS.E.BYPASS.LTC128B.128 [R222+0x4800], desc[UR24][R26.64+0x80] ;  /* 0x048000801ade7fae */ /* 0x000fe2000b981a18 */
[----:B------:R-:W-:Y:S02]  /*0b40*/  SHF.R.U32.HI R9, RZ, 0x1, R3 ;  /* 0x00000001ff097819 */ /* 0x000fe40000011603 */
[----:B------:R-:W-:Y:S01]  /*0b50*/  LEA R4, P0, R40, R13, 0x5 ;  /* 0x0000000d28047211 */ /* 0x000fe200078028ff */
[----:B------:R-:W-:Y:S01]  /*0b60*/  LDGSTS.E.BYPASS.LTC128B.128 [R222+0x1000], desc[UR24][R24.64] ;  /* 0x0100000018de7fae */ /* 0x000fe2000b981a18 */
[C---:B------:R-:W-:Y:S02]  /*0b70*/  SHF.L.U64.HI R7, R10.reuse, 0x6, R5 ;  /* 0x000000060a077819 */ /* 0x040fe40000010205 */
[----:B------:R-:W-:Y:S01]  /*0b80*/  LEA R8, P1, R10, R219, 0x7 ;  /* 0x000000db0a087211 */ /* 0x000fe200078238ff */
[----:B------:R-:W-:Y:S01]  /*0b90*/  LDGSTS.E.BYPASS.LTC128B.128 [R222+0x3000], desc[UR24][R24.64+0x40] ;  /* 0x0300004018de7fae */ /* 0x000fe2000b981a18 */
[C---:B------:R-:W-:Y:S02]  /*0ba0*/  LOP3.LUT R0, R6.reuse, 0x8, R9, 0x78, !PT ;  /* 0x0000000806007812 */ /* 0x040fe400078e7809 */
[----:B------:R-:W-:Y:S01]  /*0bb0*/  LOP3.LUT R11, R6, 0x8, R3, 0x78, !PT ;  /* 0x00000008060b7812 */ /* 0x000fe200078e7803 */
[----:B------:R-:W-:Y:S01]  /*0bc0*/  LDGSTS.E.BYPASS.LTC128B.128 [R222+0x5000], desc[UR24][R24.64+0x80] ;  /* 0x0500008018de7fae */ /* 0x000fe2000b981a18 */
[----:B------:R-:W-:-:S02]  /*0bd0*/  LEA.HI.X R7, R40, R7, R41, 0x5, P0 ;  /* 0x0000000728077211 */ /* 0x000fc400000f2c29 */
[----:B------:R-:W-:Y:S01]  /*0be0*/  LEA R6, P0, R4, R219, 0x1 ;  /* 0x000000db04067211 */ /* 0x000fe200078008ff */
[----:B------:R-:W-:Y:S01]  /*0bf0*/  LDGSTS.E.BYPASS.LTC128B.128 [R222+0x1800], desc[UR24][R20.64] ;  /* 0x0180000014de7fae */ /* 0x000fe2000b981a18 */
[----:B------:R-:W-:Y:S02]  /*0c00*/  LEA.HI.X R9, R10, R218, R5, 0x7, P1 ;  /* 0x000000da0a097211 */ /* 0x000fe400008f3c05 */
[----:B------:R-:W-:Y:S01]  /*0c10*/  LOP3.LUT R216, R216, R11, RZ, 0xfc, !PT ;  /* 0x0000000bd8d87212 */ /* 0x000fe200078efcff */
[----:B------:R-:W-:Y:S01]  /*0c20*/  LDGSTS.E.BYPASS.LTC128B.128 [R222+0x3800], desc[UR24][R20.64+0x40] ;  /* 0x0380004014de7fae */ /* 0x000fe2000b981a18 */
[----:B------:R-:W-:Y:S02]  /*0c30*/  LOP3.LUT R217, R217, R0, RZ, 0xfc, !PT ;  /* 0x00000000d9d97212 */ /* 0x000fe400078efcff */
[----:B------:R-:W-:Y:S01]  /*0c40*/  LEA.HI.X R7, R4, R218, R7, 0x1, P0 ;  /* 0x000000da04077211 */ /* 0x000fe200000f0c07 */
[----:B------:R-:W-:Y:S01]  /*0c50*/  LDGSTS.E.BYPASS.LTC128B.128 [R222+0x5800], desc[UR24][R20.64+0x80] ;  /* 0x0580008014de7fae */ /* 0x000fe2000b981a18 */
[----:B------:R-:W-:-:S02]  /*0c60*/  LEA R217, R217, UR4, 0x1 ;  /* 0x00000004d9d97c11 */ /* 0x000fc4000f8e08ff */
[----:B------:R-:W-:Y:S01]  /*0c70*/  LEA R216, R216, UR4, 0x1 ;  /* 0x00000004d8d87c11 */ /* 0x000fe2000f8e08ff */
[----:B------:R-:W-:Y:S01]  /*0c80*/  LDGSTS.E.BYPASS.LTC128B.128 [R222+0x6000], desc[UR24][R14.64] ;  /* 0x060000000ede7fae */ /* 0x000fe2000b981a18 */
[----:B------:R-:W-:Y:S01]  /*0c90*/  LOP3.LUT P0, RZ, R3, 0x4, RZ, 0xc0, !PT ;  /* 0x0000000403ff7812 */ /* 0x000fe2000780c0ff */
[----:B------:R-:W-:Y:S01]  /*0ca0*/  IMAD.MOV.U32 R3, RZ, RZ, 0x20 ;  /* 0x00000020ff037424 */ /* 0x000fe200078e00ff */
[----:B------:R-:W-:Y:S01]  /*0cb0*/  ISETP.GE.AND P2, PT, R42, 0x41, PT ;  /* 0x000000412a00780c */ /* 0x000fe20003f46270 */
[----:B------:R-:W-:Y:S03]  /*0cc0*/  LDGSTS.E.BYPASS.LTC128B.128 [R222+0x7000], desc[UR24][R14.64+0x40] ;  /* 0x070000400ede7fae */ /* 0x000fe6000b981a18 */
[----:B------:R-:W-:Y:S01]  /*0cd0*/  SEL R3, R3, 0xffffffe0, !P0 ;  /* 0xffffffe003037807 */ /* 0x000fe20004000000 */
[----:B------:R-:W-:Y:S04]  /*0ce0*/  LDGSTS.E.BYPASS.LTC128B.128 [R222+0x8000], desc[UR24][R14.64+0x80] ;  /* 0x080000800ede7fae */ /* 0x000fe8000b981a18 */
[----:B------:R-:W-:Y:S01]  /*0cf0*/  LDGSTS.E.BYPASS.LTC128B.128 [R222+0x6800], desc[UR24][R18.64] ;  /* 0x0680000012de7fae */ /* 0x000fe2000b981a18 */
[----:B------:R-:W-:-:S02]  /*0d00*/  IMAD.IADD R213, R3, 0x1, R216 ;  /* 0x0000000103d57824 */ /* 0x000fc400078e02d8 */
[----:B------:R-:W-:Y:S01]  /*0d10*/  IMAD.IADD R215, R3, 0x1, R217 ;  /* 0x0000000103d77824 */ /* 0x000fe200078e02d9 */
[----:B------:R-:W-:Y:S04]  /*0d20*/  LDGSTS.E.BYPASS.LTC128B.128 [R222+0x7800], desc[UR24][R18.64+0x40] ;  /* 0x0780004012de7fae */ /* 0x000fe8000b981a18 */
[----:B------:R1:W-:Y:S04]  /*0d30*/  LDGSTS.E.BYPASS.LTC128B.128 [R222+0x8800], desc[UR24][R18.64+0x80] ;  /* 0x0880008012de7fae */ /* 0x0003e8000b981a18 */
[----:B------:R-:W0:Y:S01]  /*0d40*/  LDGDEPBAR ;  /* 0x00000000000079af */ /* 0x000e220000000000 */
[----:B------:R-:W-:-:S04]  /*0d50*/  DEPBAR.LE SB0, 0x0 ;  /* 0x000080000000791a */ /* 0x000fc80000000000 */
[----:B------:R-:W-:Y:S06]  /*0d60*/  BAR.SYNC.DEFER_BLOCKING 0x0 ;  /* 0x0000000000007b1d */ /* 0x000fec0000010000 */
[----:B------:R-:W-:Y:S01]  /*0d70*/  @!PT LDS RZ, [RZ] ;  /* 0x00000000fffff984 */ /* 0x000fe20000000800 */
[----:B------:R-:W-:Y:S01]  /*0d80*/  @!PT LDS RZ, [RZ] ;  /* 0x00000000fffff984 */ /* 0x000fe20000000800 */
[----:B------:R-:W-:Y:S01]  /*0d90*/  @!PT LDS RZ, [RZ] ;  /* 0x00000000fffff984 */ /* 0x000fe20000000800 */
[----:B------:R-:W-:Y:S04]  /*0da0*/  LDGSTS.E.BYPASS.LTC128B.128 [R222+0x9000], desc[UR24][R8.64] ;  /* 0x0900000008de7fae */ /* 0x000fe8000b981a18 */
[----:B------:R-:W-:Y:S04]  /*0db0*/  LDGSTS.E.BYPASS.LTC128B.128 [R222+0xa000], desc[UR24][R8.64+0x40] ;  /* 0x0a00004008de7fae */ /* 0x000fe8000b981a18 */
[----:B------:R-:W-:Y:S04]  /*0dc0*/  LDGSTS.E.BYPASS.LTC128B.128 [R222+0xb000], desc[UR24][R8.64+0x80] ;  /* 0x0b00008008de7fae */ /* 0x000fe8000b981a18 */
[----:B------:R-:W-:Y:S04]  /*0dd0*/  LDGSTS.E.BYPASS.LTC128B.128 [R222+0x9800], desc[UR24][R6.64] ;  /* 0x0980000006de7fae */ /* 0x000fe8000b981a18 */
[----:B------:R-:W-:Y:S04]  /*0de0*/  LDGSTS.E.BYPASS.LTC128B.128 [R222+0xa800], desc[UR24][R6.64+0x40] ;  /* 0x0a80004006de7fae */ /* 0x000fe8000b981a18 */
[----:B------:R2:W-:Y:S04]  /*0df0*/  LDGSTS.E.BYPASS.LTC128B.128 [R222+0xb800], desc[UR24][R6.64+0x80] ;  /* 0x0b80008006de7fae */ /* 0x0005e8000b981a18 */
[----:B------:R-:W-:Y:S04]  /*0e00*/  LDSM.16.M88.4 R32, [R217] ;  /* 0x00000000d920783b */ /* 0x000fe80000000200 */
[----:B------:R-:W3:Y:S04]  /*0e10*/  LDSM.16.M88.4 R28, [R216+0x6000] ;  /* 0x00600000d81c783b */ /* 0x000ee80000000200 */
[----:B-1----:R-:W1:Y:S04]  /*0e20*/  LDSM.16.M88.4 R16, [R217+0x1000] ;  /* 0x00100000d910783b */ /* 0x002e680000000200 */
[----:B------:R-:W4:Y:S04]  /*0e30*/  LDSM.16.M88.4 R172, [R216+0x6400] ;  /* 0x00640000d8ac783b */ /* 0x000f280000000200 */
[----:B------:R-:W4:Y:S04]  /*0e40*/  LDSM.16.M88.4 R52, [R216+0x6800] ;  /* 0x00680000d834783b */ /* 0x000f280000000200 */
[----:B------:R-:W4:Y:S04]  /*0e50*/  LDSM.16.M88.4 R68, [R216+0x6c00] ;  /* 0x006c0000d844783b */ /* 0x000f280000000200 */
[----:B------:R-:W-:Y:S04]  /*0e60*/  LDSM.16.M88.4 R108, [R215+0x1000] ;  /* 0x00100000d76c783b */ /* 0x000fe80000000200 */
[----:B------:R-:W4:Y:S04]  /*0e70*/  LDSM.16.M88.4 R64, [R213+0x6800] ;  /* 0x00680000d540783b */ /* 0x000f280000000200 */
[----:B------:R-:W4:Y:S04]  /*0e80*/  LDSM.16.M88.4 R60, [R213+0x6c00] ;  /* 0x006c0000d53c783b */ /* 0x000f280000000200 */
[----:B--2---:R-:W2:Y:S04]  /*0e90*/  LDSM.16.M88.4 R4, [R215] ;  /* 0x00000000d704783b */ /* 0x004ea80000000200 */
[----:B------:R-:W2:Y:S04]  /*0ea0*/  LDSM.16.M88.4 R104, [R213+0x6000] ;  /* 0x00600000d568783b */ /* 0x000ea80000000200 */
[----:B------:R-:W2:Y:S01]  /*0eb0*/  LDSM.16.M88.4 R100, [R213+0x6400] ;  /* 0x00640000d564783b */ /* 0x000ea20000000200 */
[-C--:B---3--:R-:W-:Y:S03]  /*0ec0*/  HMMA.16816.F32.BF16 R48, R32, R28.reuse, RZ ;  /* 0x0000001c2030723c */ /* 0x088fe600000418ff */
[----:B------:R-:W-:Y:S04]  /*0ed0*/  LDSM.16.M88.4 R92, [R216+0x7000] ;  /* 0x00700000d85c783b */ /* 0x000fe80000000200 */
[----:B------:R-:W-:Y:S01]  /*0ee0*/  LDSM.16.M88.4 R96, [R217+0x3000] ;  /* 0x00300000d960783b */ /* 0x000fe20000000200 */
[C---:B-1----:R-:W-:Y:S03]  /*0ef0*/  HMMA.16816.F32.BF16 R76, R16.reuse, R28, RZ ;  /* 0x0000001c104c723c */ /* 0x042fe600000418ff */
[----:B------:R-:W-:Y:S04]  /*0f00*/  LDSM.16.M88.4 R88, [R216+0x7400] ;  /* 0x00740000d858783b */ /* 0x000fe80000000200 */
[----:B------:R-:W-:Y:S01]  /*0f10*/  LDSM.16.M88.4 R84, [R216+0x7800] ;  /* 0x00780000d854783b */ /* 0x000fe20000000200 */
[C---:B------:R-:W-:Y:S03]  /*0f20*/  HMMA.16816.F32.BF16 R72, R16.reuse, R30, RZ ;  /* 0x0000001e1048723c */ /* 0x040fe600000418ff */
[----:B------:R-:W-:Y:S04]  /*0f30*/  LDSM.16.M88.4 R80, [R216+0x7c00] ;  /* 0x007c0000d850783b */ /* 0x000fe80000000200 */
[----:B------:R-:W-:Y:S01]  /*0f40*/  LDSM.16.M88.4 R112, [R215+0x3000] ;  /* 0x00300000d770783b */ /* 0x000fe20000000200 */
[C---:B----4-:R-:W-:Y:S03]  /*0f50*/  HMMA.16816.F32.BF16 R12, R16.reuse, R172, RZ ;  /* 0x000000ac100c723c */ /* 0x050fe600000418ff */
[----:B------:R-:W-:Y:S04]  /*0f60*/  LDSM.16.M88.4 R120, [R213+0x7800] ;  /* 0x00780000d578783b */ /* 0x000fe80000000200 */
[----:B------:R-:W-:Y:S01]  /*0f70*/  LDSM.16.M88.4 R116, [R213+0x7c00] ;  /* 0x007c0000d574783b */ /* 0x000fe20000000200 */
[C---:B------:R-:W-:Y:S03]  /*0f80*/  HMMA.16816.F32.BF16 R44, R16.reuse, R52, RZ ;  /* 0x00000034102c723c */ /* 0x040fe600000418ff */
[----:B------:R-:W0:Y:S05]  /*0f90*/  LDGDEPBAR ;  /* 0x00000000000079af */ /* 0x000e2a0000000000 */
[C---:B------:R-:W-:Y:S08]  /*0fa0*/  HMMA.16816.F32.BF16 R8, R16.reuse, R174, RZ ;  /* 0x000000ae1008723c */ /* 0x040ff000000418ff */
[----:B------:R-:W-:Y:S08]  /*0fb0*/  HMMA.16816.F32.BF16 R20, R16, R54, RZ ;  /* 0x000000361014723c */ /* 0x000ff000000418ff */
[C---:B------:R-:W-:Y:S08]  /*0fc0*/  HMMA.16816.F32.BF16 R176, R32.reuse, R172, RZ ;  /* 0x000000ac20b0723c */ /* 0x040ff000000418ff */
[C---:B------:R-:W-:Y:S08]  /*0fd0*/  HMMA.16816.F32.BF16 R56, R32.reuse, R52, RZ ;  /* 0x000000342038723c */ /* 0x040ff000000418ff */
[----:B------:R-:W-:Y:S08]  /*0fe0*/  HMMA.16816.F32.BF16 R28, R32, R30, RZ ;  /* 0x0000001e201c723c */ /* 0x000ff000000418ff */
[----:B------:R-:W-:Y:S08]  /*0ff0*/  HMMA.16816.F32.BF16 R24, R16, R68, RZ ;  /* 0x000000441018723c */ /* 0x000ff000000418ff */
[C---:B------:R-:W-:Y:S08]  /*1000*/  HMMA.16816.F32.BF16 R172, R32.reuse, R174, RZ ;  /* 0x000000ae20ac723c */ /* 0x040ff000000418ff */
[C---:B------:R-:W-:Y:S08]  /*1010*/  HMMA.16816.F32.BF16 R52, R32.reuse, R54, RZ ;  /* 0x000000362034723c */ /* 0x040ff000000418ff */
[----:B------:R-:W-:Y:S08]  /*1020*/  HMMA.16816.F32.BF16 R36, R32, R68, RZ ;  /* 0x000000442024723c */ /* 0x000ff000000418ff */
[-C--:B------:R-:W-:Y:S08]  /*1030*/  HMMA.16816.F32.BF16 R16, R16, R70.reuse, RZ ;  /* 0x000000461010723c */ /* 0x080ff000000418ff */
[----:B------:R-:W-:Y:S01]  /*1040*/  HMMA.16816.F32.BF16 R32, R32, R70, RZ ;  /* 0x000000462020723c */ /* 0x000fe200000418ff */
[----:B------:R-:W1:Y:S07]  /*1050*/  LDSM.16.M88.4 R68, [R217+0x2000] ;  /* 0x00200000d944783b */ /* 0x000e6e0000000200 */
[C---:B------:R-:W-:Y:S08]  /*1060*/  HMMA.16816.F32.BF16 R44, R108.reuse, R64, R44 ;  /* 0x000000406c2c723c */ /* 0x040ff0000004182c */
[C---:B------:R-:W-:Y:S08]  /*1070*/  HMMA.16816.F32.BF16 R24, R108.reuse, R60, R24 ;  /* 0x0000003c6c18723c */ /* 0x040ff00000041818 */
[C---:B------:R-:W-:Y:S08]  /*1080*/  HMMA.16816.F32.BF16 R20, R108.reuse, R66, R20 ;  /* 0x000000426c14723c */ /* 0x040ff00000041814 */
[----:B------:R-:W-:Y:S08]  /*1090*/  HMMA.16816.F32.BF16 R16, R108, R62, R16 ;  /* 0x0000003e6c10723c */ /* 0x000ff00000041810 */
[C---:B--2---:R-:W-:Y:S08]  /*10a0*/  HMMA.16816.F32.BF16 R56, R4.reuse, R64, R56 ;  /* 0x000000400438723c */ /* 0x044ff00000041838 */
[C---:B------:R-:W-:Y:S08]  /*10b0*/  HMMA.16816.F32.BF16 R36, R4.reuse, R60, R36 ;  /* 0x0000003c0424723c */ /* 0x040ff00000041824 */
[C---:B------:R-:W-:Y:S01]  /*10c0*/  HMMA.16816.F32.BF16 R52, R4.reuse, R66, R52 ;  /* 0x000000420434723c */ /* 0x040fe20000041834 */
[----:B------:R-:W-:Y:S07]  /*10d0*/  LDSM.16.M88.4 R64, [R215+0x2000] ;  /* 0x00200000d740783b */ /* 0x000fee0000000200 */
[C---:B------:R-:W-:Y:S01]  /*10e0*/  HMMA.16816.F32.BF16 R32, R4.reuse, R62, R32 ;  /* 0x0000003e0420723c */ /* 0x040fe20000041820 */
[----:B------:R-:W2:Y:S07]  /*10f0*/  LDSM.16.M88.4 R60, [R213+0x7000] ;  /* 0x00700000d53c783b */ /* 0x000eae0000000200 */
[C---:B------:R-:W-:Y:S08]  /*1100*/  HMMA.16816.F32.BF16 R48, R4.reuse, R104, R48 ;  /* 0x000000680430723c */ /* 0x040ff00000041830 */
[C---:B------:R-:W-:Y:S08]  /*1110*/  HMMA.16816.F32.BF16 R28, R4.reuse, R106, R28 ;  /* 0x0000006a041c723c */ /* 0x040ff0000004181c */
[C---:B------:R-:W-:Y:S08]  /*1120*/  HMMA.16816.F32.BF16 R176, R4.reuse, R100, R176 ;  /* 0x0000006404b0723c */ /* 0x040ff000000418b0 */
[----:B------:R-:W-:Y:S01]  /*1130*/  HMMA.16816.F32.BF16 R172, R4, R102, R172 ;  /* 0x0000006604ac723c */ /* 0x000fe200000418ac */
[----:B------:R-:W3:Y:S07]  /*1140*/  LDSM.16.M88.4 R4, [R213+0x7400] ;  /* 0x00740000d504783b */ /* 0x000eee0000000200 */
[C---:B------:R-:W-:Y:S08]  /*1150*/  HMMA.16816.F32.BF16 R12, R108.reuse, R100, R12 ;  /* 0x000000646c0c723c */ /* 0x040ff0000004180c */
[C---:B------:R-:W-:Y:S01]  /*1160*/  HMMA.16816.F32.BF16 R8, R108.reuse, R102, R8 ;  /* 0x000000666c08723c */ /* 0x040fe20000041808 */
[----:B------:R-:W-:Y:S07]  /*1170*/  LDSM.16.M88.4 R100, [R216+0x8400] ;  /* 0x00840000d864783b */ /* 0x000fee0000000200 */
[C---:B------:R-:W-:Y:S08]  /*1180*/  HMMA.16816.F32.BF16 R76, R108.reuse, R104, R76 ;  /* 0x000000686c4c723c */ /* 0x040ff0000004184c */
[----:B------:R-:W-:Y:S01]  /*1190*/  HMMA.16816.F32.BF16 R72, R108, R106, R72 ;  /* 0x0000006a6c48723c */ /* 0x000fe20000041848 */
[----:B------:R-:W-:Y:S04]  /*11a0*/  LDSM.16.M88.4 R104, [R216+0x8000] ;  /* 0x00800000d868783b */ /* 0x000fe80000000200 */
[----:B------:R-:W4:Y:S03]  /*11b0*/  LDSM.16.M88.4 R108, [R217+0x4000] ;  /* 0x00400000d96c783b */ /* 0x000f260000000200 */
[C---:B-1----:R-:W-:Y:S08]  /*11c0*/  HMMA.16816.F32.BF16 R48, R68.reuse, R92, R48 ;  /* 0x0000005c4430723c */ /* 0x042ff00000041830 */
[----:B------:R-:W-:Y:S08]  /*11d0*/  HMMA.16816.F32.BF16 R28, R68, R94, R28 ;  /* 0x0000005e441c723c */ /* 0x000ff0000004181c */
[C---:B------:R-:W-:Y:S08]  /*11e0*/  HMMA.16816.F32.BF16 R12, R96.reuse, R88, R12 ;  /* 0x00000058600c723c */ /* 0x040ff0000004180c */
[----:B------:R-:W-:Y:S08]  /*11f0*/  HMMA.16816.F32.BF16 R8, R96, R90, R8 ;  /* 0x0000005a6008723c */ /* 0x000ff00000041808 */
[C---:B------:R-:W-:Y:S08]  /*1200*/  HMMA.16816.F32.BF16 R176, R68.reuse, R88, R176 ;  /* 0x0000005844b0723c */ /* 0x040ff000000418b0 */
[----:B------:R-:W-:Y:S01]  /*1210*/  HMMA.16816.F32.BF16 R172, R68, R90, R172 ;  /* 0x0000005a44ac723c */ /* 0x000fe200000418ac */
[----:B------:R-:W1:Y:S07]  /*1220*/  LDSM.16.M88.4 R88, [R217+0x5000] ;  /* 0x00500000d958783b */ /* 0x000e6e0000000200 */
[C---:B------:R-:W-:Y:S08]  /*1230*/  HMMA.16816.F32.BF16 R76, R96.reuse, R92, R76 ;  /* 0x0000005c604c723c */ /* 0x040ff0000004184c */
[C---:B------:R-:W-:Y:S01]  /*1240*/  HMMA.16816.F32.BF16 R72, R96.reuse, R94, R72 ;  /* 0x0000005e6048723c */ /* 0x040fe20000041848 */
[----:B------:R-:W-:Y:S07]  /*1250*/  LDSM.16.M88.4 R92, [R216+0x8c00] ;  /* 0x008c0000d85c783b */ /* 0x000fee0000000200 */
[C---:B------:R-:W-:Y:S08]  /*1260*/  HMMA.16816.F32.BF16 R44, R96.reuse, R84, R44 ;  /* 0x00000054602c723c */ /* 0x040ff0000004182c */
[C---:B------:R-:W-:Y:S08]  /*1270*/  HMMA.16816.F32.BF16 R24, R96.reuse, R80, R24 ;  /* 0x000000506018723c */ /* 0x040ff00000041818 */
[C---:B------:R-:W-:Y:S08]  /*1280*/  HMMA.16816.F32.BF16 R20, R96.reuse, R86, R20 ;  /* 0x000000566014723c */ /* 0x040ff00000041814 */
[----:B------:R-:W-:Y:S01]  /*1290*/  HMMA.16816.F32.BF16 R16, R96, R82, R16 ;  /* 0x000000526010723c */ /* 0x000fe20000041810 */
[----:B------:R-:W1:Y:S07]  /*12a0*/  LDSM.16.M88.4 R96, [R216+0x8800] ;  /* 0x00880000d860783b */ /* 0x000e6e0000000200 */
[C---:B------:R-:W-:Y:S08]  /*12b0*/  HMMA.16816.F32.BF16 R56, R68.reuse, R84, R56 ;  /* 0x000000544438723c */ /* 0x040ff00000041838 */
[C---:B------:R-:W-:Y:S01]  /*12c0*/  HMMA.16816.F32.BF16 R52, R68.reuse, R86, R52 ;  /* 0x000000564434723c */ /* 0x040fe20000041834 */
[----:B------:R-:W-:Y:S07]  /*12d0*/  LDSM.16.M88.4 R84, [R215+0x4000] ;  /* 0x00400000d754783b */ /* 0x000fee0000000200 */
[C---:B------:R-:W-:Y:S08]  /*12e0*/  HMMA.16816.F32.BF16 R36, R68.reuse, R80, R36 ;  /* 0x000000504424723c */ /* 0x040ff00000041824 */
[----:B------:R-:W-:Y:S01]  /*12f0*/  HMMA.16816.F32.BF16 R32, R68, R82, R32 ;  /* 0x000000524420723c */ /* 0x000fe20000041820 */
[----:B------:R-:W1:Y:S04]  /*1300*/  LDSM.16.M88.4 R80, [R213+0x8000] ;  /* 0x00800000d550783b */ /* 0x000e680000000200 */
[----:B------:R-:W-:Y:S03]  /*1310*/  LDSM.16.M88.4 R68, [R213+0x8400] ;  /* 0x00840000d544783b */ /* 0x000fe60000000200 */
[C---:B--2---:R-:W-:Y:S08]  /*1320*/  HMMA.16816.F32.BF16 R48, R64.reuse, R60, R48 ;  /* 0x0000003c4030723c */ /* 0x044ff00000041830 */
[C---:B------:R-:W-:Y:S08]  /*1330*/  HMMA.16816.F32.BF16 R28, R64.reuse, R62, R28 ;  /* 0x0000003e401c723c */ /* 0x040ff0000004181c */
[C---:B---3--:R-:W-:Y:S08]  /*1340*/  HMMA.16816.F32.BF16 R176, R64.reuse, R4, R176 ;  /* 0x0000000440b0723c */ /* 0x048ff000000418b0 */
[----:B------:R-:W-:Y:S08]  /*1350*/  HMMA.16816.F32.BF16 R172, R64, R6, R172 ;  /* 0x0000000640ac723c */ /* 0x000ff000000418ac */
[C---:B------:R-:W-:Y:S08]  /*1360*/  HMMA.16816.F32.BF16 R12, R112.reuse, R4, R12 ;  /* 0x00000004700c723c */ /* 0x040ff0000004180c */
[C---:B------:R-:W-:Y:S01]  /*1370*/  HMMA.16816.F32.BF16 R8, R112.reuse, R6, R8 ;  /* 0x000000067008723c */ /* 0x040fe20000041808 */
[----:B------:R-:W2:Y:S07]  /*1380*/  LDSM.16.M88.4 R4, [R215+0x5000] ;  /* 0x00500000d704783b */ /* 0x000eae0000000200 */
[C---:B------:R-:W-:Y:S08]  /*1390*/  HMMA.16816.F32.BF16 R76, R112.reuse, R60, R76 ;  /* 0x0000003c704c723c */ /* 0x040ff0000004184c */
[----:B------:R-:W-:Y:S01]  /*13a0*/  HMMA.16816.F32.BF16 R72, R112, R62, R72 ;  /* 0x0000003e7048723c */ /* 0x000fe20000041848 */
[----:B------:R-:W-:Y:S07]  /*13b0*/  LDSM.16.M88.4 R60, [R213+0x8c00] ;  /* 0x008c0000d53c783b */ /* 0x000fee0000000200 */
[C---:B------:R-:W-:Y:S08]  /*13c0*/  HMMA.16816.F32.BF16 R56, R64.reuse, R120, R56 ;  /* 0x000000784038723c */ /* 0x040ff00000041838 */
[C---:B------:R-:W-:Y:S08]  /*13d0*/  HMMA.16816.F32.BF16 R52, R64.reuse, R122, R52 ;  /* 0x0000007a4034723c */ /* 0x040ff00000041834 */
[C---:B------:R-:W-:Y:S08]  /*13e0*/  HMMA.16816.F32.BF16 R36, R64.reuse, R116, R36 ;  /* 0x000000744024723c */ /* 0x040ff00000041824 */
[----:B------:R-:W-:Y:S01]  /*13f0*/  HMMA.16816.F32.BF16 R32, R64, R118, R32 ;  /* 0x000000764020723c */ /* 0x000fe20000041820 */
[----:B------:R-:W3:Y:S01]  /*1400*/  LDSM.16.M88.4 R64, [R213+0x8800] ;  /* 0x00880000d540783b */ /* 0x000ee20000000200 */
[----:B------:R-:W-:-:S06]  /*1410*/  DEPBAR.LE SB0, 0x0 ;  /* 0x000080000000791a */ /* 0x000fcc0000000000 */
[C---:B------:R-:W-:Y:S08]  /*1420*/  HMMA.16816.F32.BF16 R44, R112.reuse, R120, R44 ;  /* 0x00000078702c723c */ /* 0x040ff0000004182c */
[----:B------:R-:W-:Y:S08]  /*1430*/  HMMA.16816.F32.BF16 R20, R112, R122, R20 ;  /* 0x0000007a7014723c */ /* 0x000ff00000041814 */
[C---:B----4-:R-:W-:Y:S08]  /*1440*/  HMMA.16816.F32.BF16 R48, R108.reuse, R104, R48 ;  /* 0x000000686c30723c */ /* 0x050ff00000041830 */
[----:B------:R-:W-:Y:S08]  /*1450*/  HMMA.16816.F32.BF16 R28, R108, R106, R28 ;  /* 0x0000006a6c1c723c */ /* 0x000ff0000004181c */
[----:B------:R-:W-:Y:S08]  /*1460*/  HMMA.16816.F32.BF16 R24, R112, R116, R24 ;  /* 0x000000747018723c */ /* 0x000ff00000041818 */
[C---:B-1----:R-:W-:Y:S08]  /*1470*/  HMMA.16816.F32.BF16 R76, R88.reuse, R104, R76 ;  /* 0x00000068584c723c */ /* 0x042ff0000004184c */
[----:B------:R-:W-:Y:S08]  /*1480*/  HMMA.16816.F32.BF16 R72, R88, R106, R72 ;  /* 0x0000006a5848723c */ /* 0x000ff00000041848 */
[-C--:B------:R-:W-:Y:S08]  /*1490*/  HMMA.16816.F32.BF16 R176, R108, R100.reuse, R176 ;  /* 0x000000646cb0723c */ /* 0x080ff000000418b0 */
[----:B------:R-:W-:Y:S08]  /*14a0*/  HMMA.16816.F32.BF16 R12, R88, R100, R12 ;  /* 0x00000064580c723c */ /* 0x000ff0000004180c */
[----:B------:R-:W-:Y:S08]  /*14b0*/  HMMA.16816.F32.BF16 R16, R112, R118, R16 ;  /* 0x000000767010723c */ /* 0x000ff00000041810 */
[C---:B------:R-:W-:Y:S08]  /*14c0*/  HMMA.16816.F32.BF16 R172, R108.reuse, R102, R172 ;  /* 0x000000666cac723c */ /* 0x040ff000000418ac */
[----:B------:R-:W-:Y:S08]  /*14d0*/  HMMA.16816.F32.BF16 R56, R108, R96, R56 ;  /* 0x000000606c38723c */ /* 0x000ff00000041838 */
[----:B------:R-:W-:Y:S08]  /*14e0*/  HMMA.16816.F32.BF16 R8, R88, R102, R8 ;  /* 0x000000665808723c */ /* 0x000ff00000041808 */
[----:B------:R-:W-:Y:S08]  /*14f0*/  HMMA.16816.F32.BF16 R52, R108, R98, R52 ;  /* 0x000000626c34723c */ /* 0x000ff00000041834 */
[----:B------:R-:W-:Y:S08]  /*1500*/  HMMA.16816.F32.BF16 R44, R88, R96, R44 ;  /* 0x00000060582c723c */ /* 0x000ff0000004182c */
[----:B------:R-:W-:Y:S08]  /*1510*/  HMMA.16816.F32.BF16 R36, R108, R92, R36 ;  /* 0x0000005c6c24723c */ /* 0x000ff00000041824 */
[----:B------:R-:W-:Y:S08]  /*1520*/  HMMA.16816.F32.BF16 R20, R88, R98, R20 ;  /* 0x000000625814723c */ /* 0x000ff00000041814 */
[C---:B------:R-:W-:Y:S08]  /*1530*/  HMMA.16816.F32.BF16 R48, R84.reuse, R80, R48 ;  /* 0x000000505430723c */ /* 0x040ff00000041830 */
[----:B------:R-:W-:Y:S08]  /*1540*/  HMMA.16816.F32.BF16 R28, R84, R82, R28 ;  /* 0x00000052541c723c */ /* 0x000ff0000004181c */
[----:B------:R-:W-:Y:S08]  /*1550*/  HMMA.16816.F32.BF16 R24, R88, R92, R24 ;  /* 0x0000005c5818723c */ /* 0x000ff00000041818 */
[----:B--2---:R-:W-:Y:S03]  /*1560*/  HMMA.16816.F32.BF16 R76, R4, R80, R76 ;  /* 0x00000050044c723c */ /* 0x004fe6000004184c */
[----:B------:R-:W-:-:S05]  /*1570*/  FMNMX3.FTZ R43, R48, R49, R28, !PT ;  /* 0x00000031302b7276 */ /* 0x000fca000781001c */
[----:B------:R-:W-:Y:S08]  /*1580*/  HMMA.16816.F32.BF16 R72, R4, R82, R72 ;  /* 0x000000520448723c */ /* 0x000ff00000041848 */
[----:B------:R-:W-:Y:S08]  /*1590*/  HMMA.16816.F32.BF16 R32, R108, R94, R32 ;  /* 0x0000005e6c20723c */ /* 0x000ff00000041820 */
[-C--:B------:R-:W-:Y:S08]  /*15a0*/  HMMA.16816.F32.BF16 R176, R84, R68.reuse, R176 ;  /* 0x0000004454b0723c */ /* 0x080ff000000418b0 */
[----:B------:R-:W-:Y:S08]  /*15b0*/  HMMA.16816.F32.BF16 R12, R4, R68, R12 ;  /* 0x00000044040c723c */ /* 0x000ff0000004180c */
[----:B------:R-:W-:Y:S08]  /*15c0*/  HMMA.16816.F32.BF16 R16, R88, R94, R16 ;  /* 0x0000005e5810723c */ /* 0x000ff00000041810 */
[C---:B------:R-:W-:Y:S08]  /*15d0*/  HMMA.16816.F32.BF16 R172, R84.reuse, R70, R172 ;  /* 0x0000004654ac723c */ /* 0x040ff000000418ac */
[----:B---3--:R-:W-:Y:S08]  /*15e0*/  HMMA.16816.F32.BF16 R56, R84, R64, R56 ;  /* 0x000000405438723c */ /* 0x008ff00000041838 */
[----:B------:R-:W-:Y:S08]  /*15f0*/  HMMA.16816.F32.BF16 R8, R4, R70, R8 ;  /* 0x000000460408723c */ /* 0x000ff00000041808 */
[----:B------:R-:W-:Y:S08]  /*1600*/  HMMA.16816.F32.BF16 R52, R84, R66, R52 ;  /* 0x000000425434723c */ /* 0x000ff00000041834 */
[----:B------:R-:W-:Y:S08]  /*1610*/  HMMA.16816.F32.BF16 R44, R4, R64, R44 ;  /* 0x00000040042c723c */ /* 0x000ff0000004182c */
[----:B------:R-:W-:Y:S08]  /*1620*/  HMMA.16816.F32.BF16 R36, R84, R60, R36 ;  /* 0x0000003c5424723c */ /* 0x000ff00000041824 */
[C---:B------:R-:W-:Y:S08]  /*1630*/  HMMA.16816.F32.BF16 R20, R4.reuse, R66, R20 ;  /* 0x000000420414723c */ /* 0x040ff00000041814 */
[----:B------:R-:W-:Y:S01]  /*1640*/  HMMA.16816.F32.BF16 R24, R4, R60, R24 ;  /* 0x0000003c0418723c */ /* 0x000fe20000041818 */
[----:B------:R-:W-:-:S02]  /*1650*/  FMNMX3.FTZ R60, R76, R77, R72, !PT ;  /* 0x0000004d4c3c7276 */ /* 0x000fc40007810048 */
[----:B------:R-:W-:Y:S02]  /*1660*/  FMNMX3.FTZ R61, R43, R29, R176, !PT ;  /* 0x0000001d2b3d7276 */ /* 0x000fe400078100b0 */
[----:B------:R-:W-:Y:S02]  /*1670*/  FMNMX3.FTZ R43, R60, R73, R12, !PT ;  /* 0x000000493c2b7276 */ /* 0x000fe4000781000c */
[----:B------:R-:W-:Y:S01]  /*1680*/  FMNMX3.FTZ R60, R61, R177, R172, !PT ;  /* 0x000000b13d3c7276 */ /* 0x000fe200078100ac */
[-C--:B------:R-:W-:Y:S08]  /*1690*/  HMMA.16816.F32.BF16 R32, R84, R62.reuse, R32 ;  /* 0x0000003e5420723c */ /* 0x080ff00000041820 */
[----:B------:R-:W-:Y:S01]  /*16a0*/  HMMA.16816.F32.BF16 R16, R4, R62, R16 ;  /* 0x0000003e0410723c */ /* 0x000fe20000041810 */
[----:B------:R-:W-:-:S02]  /*16b0*/  FMNMX3.FTZ R5, R43, R13, R8, !PT ;  /* 0x0000000d2b057276 */ /* 0x000fc40007810008 */
[----:B------:R-:W-:Y:S02]  /*16c0*/  FMNMX3.FTZ R4, R60, R173, R56, !PT ;  /* 0x000000ad3c047276 */ /* 0x000fe40007810038 */
[----:B------:R-:W-:Y:S02]  /*16d0*/  FMNMX3.FTZ R5, R5, R9, R44, !PT ;  /* 0x0000000905057276 */ /* 0x000fe4000781002c */
[----:B------:R-:W-:Y:S02]  /*16e0*/  FMNMX3.FTZ R4, R4, R57, R52, !PT ;  /* 0x0000003904047276 */ /* 0x000fe40007810034 */
[----:B------:R-:W-:Y:S02]  /*16f0*/  FMNMX3.FTZ R5, R5, R45, R20, !PT ;  /* 0x0000002d05057276 */ /* 0x000fe40007810014 */
[----:B------:R-:W-:Y:S02]  /*1700*/  FMNMX3.FTZ R4, R4, R53, R36, !PT ;  /* 0x0000003504047276 */ /* 0x000fe40007810024 */
[----:B------:R-:W-:-:S02]  /*1710*/  FMNMX3.FTZ R42, R5, R21, R24, !PT ;  /* 0x00000015052a7276 */ /* 0x000fc40007810018 */
[----:B------:R-:W-:Y:S02]  /*1720*/  FMNMX3.FTZ R4, R4, R37, R32, !PT ;  /* 0x0000002504047276 */ /* 0x000fe40007810020 */
[----:B------:R-:W-:Y:S02]  /*1730*/  FMNMX3.FTZ R6, R78, R79, R74, !PT ;  /* 0x0000004f4e067276 */ /* 0x000fe4000781004a */
[----:B------:R-:W-:Y:S02]  /*1740*/  FMNMX3.FTZ R42, R42, R25, R16, !PT ;  /* 0x000000192a2a7276 */ /* 0x000fe40007810010 */
[----:B------:R-:W-:Y:S01]  /*1750*/  FMNMX.FTZ R43, R33, R4, !PT ;  /* 0x00000004212b7209 */ /* 0x000fe20007810000 */
[----:B------:R-:W-:Y:S06]  /*1760*/  BAR.SYNC.DEFER_BLOCKING 0x0 ;  /* 0x0000000000007b1d */ /* 0x000fec0000010000 */
[----:B------:R-:W-:Y:S05]  /*1770*/  @!P2 BRA `(.L_x_36) ;  /* 0x000000000050a947 */ /* 0x000fea0003800000 */
[----:B------:R-:W-:-:S05]  /*1780*/  LEA.HI.SX32 R60, R2, 0xfffffffe, 0x1a ;  /* 0xfffffffe023c7811 */ /* 0x000fca00078fd2ff */
[C---:B------:R-:W-:Y:S02]  /*1790*/  IMAD R5, R60.reuse, UR20, RZ ;  /* 0x000000143c057c24 */ /* 0x040fe4000f8e02ff */
[----:B------:R-:W-:-:S04]  /*17a0*/  IMAD.WIDE.U32 R60, R60, UR21, RZ ;  /* 0x000000153c3c7c25 */ /* 0x000fc8000f8e00ff */
[----:B------:R-:W-:Y:S01]  /*17b0*/  IMAD.IADD R5, R61, 0x1, R5 ;  /* 0x000000013d057824 */ /* 0x000fe200078e0205 */
[C---:B------:R-:W-:Y:S02]  /*17c0*/  IADD3 R4, P0, PT, R60.reuse, UR10, RZ ;  /* 0x0000000a3c047c10 */ /* 0x040fe4000ff1e0ff */
[-C--:B------:R-:W-:Y:S02]  /*17d0*/  LEA R64, P1, R60, R221.reuse, 0x1 ;  /* 0x000000dd3c407211 */ /* 0x080fe400078208ff */
[----:B------:R-:W-:Y:S02]  /*17e0*/  IADD3.X R7, PT, PT, R5, UR6, RZ, P0, !PT ;  /* 0x0000000605077c10 */ /* 0x000fe400087fe4ff */
[----:B------:R-:W-:Y:S02]  /*17f0*/  LEA R62, P0, R4, R221, 0x1 ;  /* 0x000000dd043e7211 */ /* 0x000fe400078008ff */
[-C--:B------:R-:W-:Y:S02]  /*1800*/  LEA.HI.X R65, R60, R220.reuse, R5, 0x1, P1 ;  /* 0x000000dc3c417211 */ /* 0x080fe400008f0c05 */
[----:B------:R-:W-:-:S03]  /*1810*/  LEA.HI.X R63, R4, R220, R7, 0x1, P0 ;  /* 0x000000dc043f7211 */ /* 0x000fc600000f0c07 */
[----:B------:R-:W-:Y:S01]  /*1820*/  @!PT LDS RZ, [RZ] ;  /* 0x00000000fffff984 */ /* 0x000fe20000000800 */
[----:B------:R-:W-:Y:S01]  /*1830*/  @!PT LDS RZ, [RZ] ;  /* 0x00000000fffff984 */ /* 0x000fe20000000800 */
[----:B------:R-:W-:Y:S01]  /*1840*/  @!PT LDS RZ, [RZ] ;  /* 0x00000000fffff984 */ /* 0x000fe20000000800 */
[----:B------:R1:W-:Y:S04]  /*1850*/  LDGSTS.E.BYPASS.LTC128B.128 [R222+0x6000], desc[UR24][R64.64] ;  /* 0x0600000040de7fae */ /* 0x0003e8000b981a18 */
[----:B------:R1:W-:Y:S04]  /*1860*/  LDGSTS.E.BYPASS.LTC128B.128 [R222+0x7000], desc[UR24][R64.64+0x40] ;  /* 0x0700004040de7fae */ /* 0x0003e8000b981a18 */
[----:B------:R1:W-:Y:S04]  /*1870*/  LDGSTS.E.BYPASS.LTC128B.128 [R222+0x8000], desc[UR24][R64.64+0x80] ;  /* 0x0800008040de7fae */ /* 0x0003e8000b981a18 */
[----:B------:R1:W-:Y:S04]  /*1880*/  LDGSTS.E.BYPASS.LTC128B.128 [R222+0x6800], desc[UR24][R62.64] ;  /* 0x068000003ede7fae */ /* 0x0003e8000b981a18 */
[----:B------:R1:W-:Y:S04]  /*1890*/  LDGSTS.E.BYPASS.LTC128B.128 [R222+0x7800], desc[UR24][R62.64+0x40] ;  /* 0x078000403ede7fae */ /* 0x0003e8000b981a18 */
[----:B------:R1:W-:Y:S04]  /*18a0*/  LDGSTS.E.BYPASS.LTC128B.128 [R222+0x8800], desc[UR24][R62.64+0x80] ;  /* 0x088000803ede7fae */ /* 0x0003e8000b981a18 */
[----:B------:R-:W0:Y:S02]  /*18b0*/  LDGDEPBAR ;  /* 0x00000000000079af */ /* 0x000e240000000000 */
.L_x_36:
[----:B------:R-:W2:Y:S01]  /*18c0*/  SHFL.BFLY PT, R4, R43, 0x2, 0x1f ;  /* 0x0c401f002b047f89 */ /* 0x000ea200000e0000 */
[----:B------:R-:W-:Y:S01]  /*18d0*/  FMNMX3.FTZ R6, R6, R75, R14, !PT ;  /* 0x0000004b06067276 */ /* 0x000fe2000781000e */
[----:B------:R-:W3:Y:S01]  /*18e0*/  LDCU UR5, c[0x0][0x45c] ;  /* 0x00008b80ff0577ac */ /* 0x000ee20008000800 */
[----:B------:R-:W-:Y:S02]  /*18f0*/  FMNMX.FTZ R42, R17, R42, !PT ;  /* 0x0000002a112a7209 */ /* 0x000fe40007810000 */
[----:B------:R-:W-:Y:S02]  /*1900*/  FMNMX3.FTZ R6, R6, R15, R10, !PT ;  /* 0x0000000f06067276 */ /* 0x000fe4000781000a */
[----:B------:R-:W-:Y:S01]  /*1910*/  LOP3.LUT R0, R0, 0x120, R125, 0xf8, !PT ;  /* 0x0000012000007812 */ /* 0x000fe200078ef87d */
[----:B------:R-:W4:Y:S01]  /*1920*/  SHFL.BFLY PT, R5, R42, 0x2, 0x1f ;  /* 0x0c401f002a057f89 */ /* 0x000f2200000e0000 */
[----:B------:R-:W-:Y:S02]  /*1930*/  FMNMX3.FTZ R6, R6, R11, R46, !PT ;  /* 0x0000000b06067276 */ /* 0x000fe4000781002e */
[----:B------:R-:W-:-:S02]  /*1940*/  LEA R214, R0, UR4, 0x1 ;  /* 0x0000000400d67c11 */ /* 0x000fc4000f8e08ff */
[----:B------:R-:W-:Y:S02]  /*1950*/  FMNMX3.FTZ R6, R6, R47, R22, !PT ;  /* 0x0000002f06067276 */ /* 0x000fe40007810016 */
[----:B------:R-:W-:Y:S01]  /*1960*/  IADD3 R212, PT, PT, R3, R214, RZ ;  /* 0x000000d603d47210 */ /* 0x000fe20007ffe0ff */
[----:B------:R-:W-:Y:S01]  /*1970*/  LDSM.16.MT88.4 R148, [R214+0x9000] ;  /* 0x00900000d694783b */ /* 0x000fe20000004200 */
[----:B------:R-:W-:-:S03]  /*1980*/  FMNMX3.FTZ R6, R6, R23, R26, !PT ;  /* 0x0000001706067276 */ /* 0x000fc6000781001a */
[----:B------:R-:W-:Y:S01]  /*1990*/  LDSM.16.MT88.4 R80, [R212+0x9000] ;  /* 0x00900000d450783b */ /* 0x000fe20000004200 */
[----:B------:R-:W-:Y:S02]  /*19a0*/  FMNMX3.FTZ R6, R6, R27, R18, !PT ;  /* 0x0000001b06067276 */ /* 0x000fe40007810012 */
[----:B--2---:R-:W-:Y:S01]  /*19b0*/  FMNMX.FTZ R61, R43, R4, !PT ;  /* 0x000000042b3d7209 */ /* 0x004fe20007810000 */
[----:B------:R-:W-:Y:S01]  /*19c0*/  LDSM.16.MT88.4 R96, [R214+0xa000] ;  /* 0x00a00000d660783b */ /* 0x000fe20000004200 */
[----:B------:R-:W-:Y:S02]  /*19d0*/  FMNMX3.FTZ R4, R50, R51, R30, !PT ;  /* 0x0000003332047276 */ /* 0x000fe4000781001e */
[----:B------:R-:W-:Y:S01]  /*19e0*/  FMNMX.FTZ R7, R19, R6, !PT ;  /* 0x0000000613077209 */ /* 0x000fe20007810000 */
[----:B------:R-:W2:Y:S01]  /*19f0*/  SHFL.BFLY PT, R168, R61, 0x1, 0x1f ;  /* 0x0c201f003da87f89 */ /* 0x000ea200000e0000 */
[----:B------:R-:W-:Y:S02]  /*1a00*/  FMNMX3.FTZ R4, R4, R31, R178, !PT ;  /* 0x0000001f04047276 */ /* 0x000fe400078100b2 */
[----:B----4-:R-:W-:Y:S01]  /*1a10*/  FMNMX.FTZ R5, R42, R5, !PT ;  /* 0x000000052a057209 */ /* 0x010fe20007810000 */
[----:B------:R-:W4:Y:S01]  /*1a20*/  SHFL.BFLY PT, R6, R7, 0x2, 0x1f ;  /* 0x0c401f0007067f89 */ /* 0x000f2200000e0000 */
[----:B------:R-:W-:-:S03]  /*1a30*/  FMNMX3.FTZ R4, R4, R179, R174, !PT ;  /* 0x000000b304047276 */ /* 0x000fc600078100ae */
[----:B------:R-:W5:Y:S01]  /*1a40*/  SHFL.BFLY PT, R166, R5, 0x1, 0x1f ;  /* 0x0c201f0005a67f89 */ /* 0x000f6200000e0000 */
[----:B------:R-:W-:-:S03]  /*1a50*/  FMNMX3.FTZ R4, R4, R175, R58, !PT ;  /* 0x000000af04047276 */ /* 0x000fc6000781003a */
[----:B------:R-:W-:Y:S01]  /*1a60*/  LDSM.16.MT88.4 R144, [R212+0xa000] ;  /* 0x00a00000d490783b */ /* 0x000fe20000004200 */
[----:B------:R-:W-:-:S03]  /*1a70*/  FMNMX3.FTZ R4, R4, R59, R54, !PT ;  /* 0x0000003b04047276 */ /* 0x000fc60007810036 */
[----:B------:R-:W-:Y:S01]  /*1a80*/  LDSM.16.MT88.4 R120, [R214+0xb000] ;  /* 0x00b00000d678783b */ /* 0x000fe20000004200 */
[----:B------:R-:W-:-:S03]  /*1a90*/  FMNMX3.FTZ R4, R4, R55, R38, !PT ;  /* 0x0000003704047276 */ /* 0x000fc60007810026 */
[----:B-1----:R-:W-:Y:S01]  /*1aa0*/  LDSM.16.MT88.4 R64, [R214+0x9400] ;  /* 0x00940000d640783b */ /* 0x002fe20000004200 */
[----:B------:R-:W-:Y:S02]  /*1ab0*/  FMNMX3.FTZ R4, R4, R39, R34, !PT ;  /* 0x0000002704047276 */ /* 0x000fe40007810022 */
[----:B--2---:R-:W-:Y:S02]  /*1ac0*/  FMNMX.FTZ R168, R61, R168, !PT ;  /* 0x000000a83da87209 */ /* 0x004fe40007810000 */
[----:B------:R-:W-:Y:S01]  /*1ad0*/  FMNMX.FTZ R167, R35, R4, !PT ;  /* 0x0000000423a77209 */ /* 0x000fe20007810000 */
[----:B------:R-:W-:Y:S01]  /*1ae0*/  LDSM.16.MT88.4 R60, [R214+0xa400] ;  /* 0x00a40000d63c783b */ /* 0x000fe20000004200 */
[----:B----4-:R-:W-:Y:S01]  /*1af0*/  FMNMX.FTZ R6, R7, R6, !PT ;  /* 0x0000000607067209 */ /* 0x010fe20007810000 */
[C---:B---3--:R-:W-:Y:S01]  /*1b00*/  FMUL.FTZ R197, R168.reuse, UR5 ;  /* 0x00000005a8c57c20 */ /* 0x048fe20008410000 */
[----:B------:R-:W-:Y:S01]  /*1b10*/  FSETP.NEU.FTZ.AND P0, PT, R168, -INF , PT ;  /* 0xff800000a800780b */ /* 0x000fe20003f1d000 */
[----:B------:R-:W1:Y:S01]  /*1b20*/  SHFL.BFLY PT, R4, R167, 0x2, 0x1f ;  /* 0x0c401f00a7047f89 */ /* 0x000e6200000e0000 */
[----:B-----5:R-:W-:-:S02]  /*1b30*/  FMNMX.FTZ R166, R5, R166, !PT ;  /* 0x000000a605a67209 */ /* 0x020fc40007810000 */
[----:B------:R-:W-:Y:S01]  /*1b40*/  FSEL R197, R197, RZ, P0 ;  /* 0x000000ffc5c57208 */ /* 0x000fe20000000000 */
[----:B------:R-:W2:Y:S01]  /*1b50*/  SHFL.BFLY PT, R165, R6, 0x1, 0x1f ;  /* 0x0c201f0006a57f89 */ /* 0x000ea200000e0000 */
[C---:B------:R-:W-:Y:S01]  /*1b60*/  FSETP.NEU.FTZ.AND P0, PT, R166.reuse, -INF , PT ;  /* 0xff800000a600780b */ /* 0x040fe20003f1d000 */
[----:B------:R-:W-:Y:S02]  /*1b70*/  FMUL.FTZ R199, R166, UR5 ;  /* 0x00000005a6c77c20 */ /* 0x000fe40008410000 */
[--C-:B------:R-:W-:Y:S01]  /*1b80*/  FFMA.FTZ R184, R48, UR5, -R197.reuse ;  /* 0x0000000530b87c23 */ /* 0x100fe200080108c5 */
[--C-:B------:R-:W-:Y:S01]  /*1b90*/  FFMA.FTZ R187, R49, UR5, -R197.reuse ;  /* 0x0000000531bb7c23 */ /* 0x100fe200080108c5 */
[--C-:B------:R-:W-:Y:S01]  /*1ba0*/  FFMA.FTZ R183, R28, UR5, -R197.reuse ;  /* 0x000000051cb77c23 */ /* 0x100fe200080108c5 */
[----:B------:R-:W-:Y:S01]  /*1bb0*/  FSEL R199, R199, RZ, P0 ;  /* 0x000000ffc7c77208 */ /* 0x000fe20000000000 */
[--C-:B------:R-:W-:Y:S01]  /*1bc0*/  FFMA.FTZ R182, R29, UR5, -R197.reuse ;  /* 0x000000051db67c23 */ /* 0x100fe200080108c5 */
[--C-:B------:R-:W-:Y:S01]  /*1bd0*/  FFMA.FTZ R176, R176, UR5, -R197.reuse ;  /* 0x00000005b0b07c23 */ /* 0x100fe200080108c5 */
[----:B------:R-:W-:Y:S01]  /*1be0*/  MUFU.EX2 R184, R184 ;  /* 0x000000b800b87308 */ /* 0x000fe20000000800 */
[----:B------:R-:W-:Y:S01]  /*1bf0*/  FFMA.FTZ R177, R177, UR5, -R197 ;  /* 0x00000005b1b17c23 */ /* 0x000fe200080108c5 */
[--C-:B------:R-:W-:Y:S01]  /*1c00*/  FFMA.FTZ R169, R76, UR5, -R199.reuse ;  /* 0x000000054ca97c23 */ /* 0x100fe200080108c7 */
[--C-:B------:R-:W-:Y:S01]  /*1c10*/  FFMA.FTZ R164, R77, UR5, -R199.reuse ;  /* 0x000000054da47c23 */ /* 0x100fe200080108c7 */
[--C-:B------:R-:W-:Y:S01]  /*1c20*/  FFMA.FTZ R43, R72, UR5, -R199.reuse ;  /* 0x00000005482b7c23 */ /* 0x100fe200080108c7 */
[--C-:B------:R-:W-:Y:S01]  /*1c30*/  FFMA.FTZ R42, R73, UR5, -R199.reuse ;  /* 0x00000005492a7c23 */ /* 0x100fe200080108c7 */
[--C-:B------:R-:W-:Y:S01]  /*1c40*/  FFMA.FTZ R189, R12, UR5, -R199.reuse ;  /* 0x000000050cbd7c23 */ /* 0x100fe200080108c7 */
[--C-:B------:R-:W-:Y:S01]  /*1c50*/  FFMA.FTZ R188, R13, UR5, -R199.reuse ;  /* 0x000000050dbc7c23 */ /* 0x100fe200080108c7 */
[----:B------:R-:W-:Y:S01]  /*1c60*/  MUFU.EX2 R169, R169 ;  /* 0x000000a900a97308 */ /* 0x000fe20000000800 */
[--C-:B------:R-:W-:Y:S01]  /*1c70*/  FFMA.FTZ R190, R8, UR5, -R199.reuse ;  /* 0x0000000508be7c23 */ /* 0x100fe200080108c7 */
[----:B-1----:R-:W-:Y:S01]  /*1c80*/  FMNMX.FTZ R167, R167, R4, !PT ;  /* 0x00000004a7a77209 */ /* 0x002fe20007810000 */
[----:B------:R-:W-:Y:S01]  /*1c90*/  FFMA.FTZ R191, R9, UR5, -R199 ;  /* 0x0000000509bf7c23 */ /* 0x000fe200080108c7 */
[--C-:B------:R-:W-:Y:S01]  /*1ca0*/  FFMA.FTZ R172, R172, UR5, -R197.reuse ;  /* 0x00000005acac7c23 */ /* 0x100fe200080108c5 */
[--C-:B------:R-:W-:Y:S01]  /*1cb0*/  FFMA.FTZ R173, R173, UR5, -R197.reuse ;  /* 0x00000005adad7c23 */ /* 0x100fe200080108c5 */
[----:B--2---:R-:W-:Y:S01]  /*1cc0*/  FMNMX.FTZ R165, R6, R165, !PT ;  /* 0x000000a506a57209 */ /* 0x004fe20007810000 */
[----:B------:R-:W1:Y:S01]  /*1cd0*/  SHFL.BFLY PT, R4, R167, 0x1, 0x1f ;  /* 0x0c201f00a7047f89 */ /* 0x000e6200000e0000 */
[----:B------:R-:W2:Y:S01]  /*1ce0*/  MUFU.EX2 R164, R164 ;  /* 0x000000a400a47308 */ /* 0x000ea20000000800 */
[--C-:B------:R-:W-:Y:S01]  /*1cf0*/  FFMA.FTZ R56, R56, UR5, -R197.reuse ;  /* 0x0000000538387c23 */ /* 0x100fe200080108c5 */
[C---:B------:R-:W-:Y:S01]  /*1d00*/  FSETP.NEU.FTZ.AND P0, PT, R165.reuse, -INF , PT ;  /* 0xff800000a500780b */ /* 0x040fe20003f1d000 */
[----:B------:R-:W-:Y:S01]  /*1d10*/  FMUL.FTZ R198, R165, UR5 ;  /* 0x00000005a5c67c20 */ /* 0x000fe20008410000 */
[--C-:B------:R-:W-:Y:S01]  /*1d20*/  FFMA.FTZ R57, R57, UR5, -R197.reuse ;  /* 0x0000000539397c23 */ /* 0x100fe200080108c5 */
[--C-:B------:R-:W-:Y:S01]  /*1d30*/  FFMA.FTZ R52, R52, UR5, -R197.reuse ;  /* 0x0000000534347c23 */ /* 0x100fe200080108c5 */
[----:B------:R-:W-:Y:S01]  /*1d40*/  FFMA.FTZ R53, R53, UR5, -R197 ;  /* 0x0000000535357c23 */ /* 0x000fe200080108c5 */
[----:B------:R-:W-:Y:S01]  /*1d50*/  FFMA.FTZ R231, R17, UR5, -R199 ;  /* 0x0000000511e77c23 */ /* 0x000fe200080108c7 */
[----:B------:R-:W-:Y:S01]  /*1d60*/  FSEL R198, R198, RZ, P0 ;  /* 0x000000ffc6c67208 */ /* 0x000fe20000000000 */
[----:B------:R-:W-:Y:S01]  /*1d70*/  MUFU.EX2 R43, R43 ;  /* 0x0000002b002b7308 */ /* 0x000fe20000000800 */
[--C-:B------:R-:W-:Y:S01]  /*1d80*/  FFMA.FTZ R233, R33, UR5, -R197.reuse ;  /* 0x0000000521e97c23 */ /* 0x100fe200080108c5 */
[--C-:B------:R-:W-:Y:S01]  /*1d90*/  FFMA.FTZ R36, R36, UR5, -R197.reuse ;  /* 0x0000000524247c23 */ /* 0x100fe200080108c5 */
[--C-:B------:R-:W-:Y:S01]  /*1da0*/  FFMA.FTZ R37, R37, UR5, -R197.reuse ;  /* 0x0000000525257c23 */ /* 0x100fe200080108c5 */
[--C-:B------:R-:W-:Y:S01]  /*1db0*/  FFMA.FTZ R170, R78, UR5, -R198.reuse ;  /* 0x000000054eaa7c23 */ /* 0x100fe200080108c6 */
[--C-:B------:R-:W-:Y:S01]  /*1dc0*/  FFMA.FTZ R181, R79, UR5, -R198.reuse ;  /* 0x000000054fb57c23 */ /* 0x100fe200080108c6 */
[--C-:B------:R-:W-:Y:S01]  /*1dd0*/  FFMA.FTZ R171, R74, UR5, -R198.reuse ;  /* 0x000000054aab7c23 */ /* 0x100fe200080108c6 */
[--C-:B------:R-:W-:Y:S01]  /*1de0*/  FFMA.FTZ R0, R75, UR5, -R198.reuse ;  /* 0x000000054b007c23 */ /* 0x100fe200080108c6 */
[----:B------:R-:W3:Y:S01]  /*1df0*/  MUFU.EX2 R42, R42 ;  /* 0x0000002a002a7308 */ /* 0x000ee20000000800 */
[--C-:B------:R-:W-:Y:S01]  /*1e00*/  FFMA.FTZ R193, R14, UR5, -R198.reuse ;  /* 0x000000050ec17c23 */ /* 0x100fe200080108c6 */
[--C-:B------:R-:W-:Y:S01]  /*1e10*/  FFMA.FTZ R192, R15, UR5, -R198.reuse ;  /* 0x000000050fc07c23 */ /* 0x100fe200080108c6 */
[--C-:B------:R-:W-:Y:S01]  /*1e20*/  FFMA.FTZ R194, R10, UR5, -R198.reuse ;  /* 0x000000050ac27c23 */ /* 0x100fe200080108c6 */
[----:B------:R-:W-:Y:S01]  /*1e30*/  FFMA.FTZ R195, R11, UR5, -R198 ;  /* 0x000000050bc37c23 */ /* 0x000fe200080108c6 */
[----:B------:R-:W-:Y:S01]  /*1e40*/  LDSM.16.MT88.4 R12, [R214+0xb400] ;  /* 0x00b40000d60c783b */ /* 0x000fe20000004200 */
[----:B-1----:R-:W-:Y:S01]  /*1e50*/  FMNMX.FTZ R167, R167, R4, !PT ;  /* 0x00000004a7a77209 */ /* 0x002fe20007810000 */
[----:B------:R-:W-:Y:S01]  /*1e60*/  FFMA.FTZ R32, R32, UR5, -R197 ;  /* 0x0000000520207c23 */ /* 0x000fe200080108c5 */
[----:B------:R-:W-:Y:S01]  /*1e70*/  MUFU.EX2 R170, R170 ;  /* 0x000000aa00aa7308 */ /* 0x000fe20000000800 */
[----:B------:R-:W1:Y:S01]  /*1e80*/  LDSM.16.MT88.4 R4, [R212+0xb000] ;  /* 0x00b00000d404783b */ /* 0x000e620000004200 */
[C---:B------:R-:W-:Y:S01]  /*1e90*/  FSETP.NEU.FTZ.AND P0, PT, R167.reuse, -INF , PT ;  /* 0xff800000a700780b */ /* 0x040fe20003f1d000 */
[----:B------:R-:W-:Y:S01]  /*1ea0*/  FMUL.FTZ R196, R167, UR5 ;  /* 0x00000005a7c47c20 */ /* 0x000fe20008410000 */
[----:B--2---:R-:W-:Y:S01]  /*1eb0*/  F2FP.BF16.F32.PACK_AB R128, R164, R169 ;  /* 0x000000a9a480723e */ /* 0x004fe200000010ff */
[----:B------:R-:W-:Y:S01]  /*1ec0*/  LDSM.16.MT88.4 R8, [R212+0xb400] ;  /* 0x00b40000d408783b */ /* 0x000fe20000004200 */
[----:B------:R-:W-:-:S02]  /*1ed0*/  FADD.FTZ R164, R169, R164 ;  /* 0x000000a4a9a47221 */ /* 0x000fc40000010000 */
[----:B------:R-:W-:Y:S01]  /*1ee0*/  FSEL R196, R196, RZ, P0 ;  /* 0x000000ffc4c47208 */ /* 0x000fe20000000000 */
[----:B------:R-:W2:Y:S01]  /*1ef0*/  MUFU.EX2 R181, R181 ;  /* 0x000000b500b57308 */ /* 0x000ea20000000800 */
[----:B---3--:R-:W-:Y:S01]  /*1f00*/  F2FP.BF16.F32.PACK_AB R130, R42, R43 ;  /* 0x0000002b2a82723e */ /* 0x008fe200000010ff */
[----:B------:R-:W-:Y:S02]  /*1f10*/  FADD.FTZ R43, R43, R164 ;  /* 0x000000a42b2b7221 */ /* 0x000fe40000010000 */
[--C-:B------:R-:W-:Y:S01]  /*1f20*/  FFMA.FTZ R186, R50, UR5, -R196.reuse ;  /* 0x0000000532ba7c23 */ /* 0x100fe200080108c4 */
[--C-:B------:R-:W-:Y:S01]  /*1f30*/  FFMA.FTZ R185, R51, UR5, -R196.reuse ;  /* 0x0000000533b97c23 */ /* 0x100fe200080108c4 */
[--C-:B------:R-:W-:Y:S01]  /*1f40*/  FFMA.FTZ R180, R30, UR5, -R196.reuse ;  /* 0x000000051eb47c23 */ /* 0x100fe200080108c4 */
[--C-:B------:R-:W-:Y:S01]  /*1f50*/  FFMA.FTZ R3, R31, UR5, -R196.reuse ;  /* 0x000000051f037c23 */ /* 0x100fe200080108c4 */
[----:B------:R-:W-:Y:S01]  /*1f60*/  MUFU.EX2 R171, R171 ;  /* 0x000000ab00ab7308 */ /* 0x000fe20000000800 */
[----:B------:R-:W3:Y:S01]  /*1f70*/  LDSM.16.MT88.4 R48, [R212+0x9400] ;  /* 0x00940000d430783b */ /* 0x000ee20000004200 */
[--C-:B------:R-:W-:Y:S01]  /*1f80*/  FFMA.FTZ R178, R178, UR5, -R196.reuse ;  /* 0x00000005b2b27c23 */ /* 0x100fe200080108c4 */
[--C-:B------:R-:W-:Y:S01]  /*1f90*/  FFMA.FTZ R179, R179, UR5, -R196.reuse ;  /* 0x00000005b3b37c23 */ /* 0x100fe200080108c4 */
[--C-:B------:R-:W-:Y:S01]  /*1fa0*/  FFMA.FTZ R174, R174, UR5, -R196.reuse ;  /* 0x00000005aeae7c23 */ /* 0x100fe200080108c4 */
[----:B------:R-:W4:Y:S01]  /*1fb0*/  LDSM.16.MT88.4 R28, [R212+0xa400] ;  /* 0x00a40000d41c783b */ /* 0x000f220000004200 */
[--C-:B------:R-:W-:Y:S01]  /*1fc0*/  FFMA.FTZ R175, R175, UR5, -R196.reuse ;  /* 0x00000005afaf7c23 */ /* 0x100fe200080108c4 */
[--C-:B------:R-:W-:Y:S01]  /*1fd0*/  FFMA.FTZ R58, R58, UR5, -R196.reuse ;  /* 0x000000053a3a7c23 */ /* 0x100fe200080108c4 */
[----:B------:R-:W5:Y:S01]  /*1fe0*/  MUFU.EX2 R0, R0 ;  /* 0x0000000000007308 */ /* 0x000f620000000800 */
[----:B--2---:R-:W-:Y:S01]  /*1ff0*/  F2FP.BF16.F32.PACK_AB R129, R181, R170 ;  /* 0x000000aab581723e */ /* 0x004fe200000010ff */
[--C-:B------:R-:W-:Y:S01]  /*2000*/  FFMA.FTZ R59, R59, UR5, -R196.reuse ;  /* 0x000000053b3b7c23 */ /* 0x100fe200080108c4 */
[--C-:B------:R-:W-:Y:S01]  /*2010*/  FFMA.FTZ R54, R54, UR5, -R196.reuse ;  /* 0x0000000536367c23 */ /* 0x100fe200080108c4 */
[--C-:B------:R-:W-:Y:S01]  /*2020*/  FFMA.FTZ R55, R55, UR5, -R196.reuse ;  /* 0x0000000537377c23 */ /* 0x100fe200080108c4 */
[----:B------:R-:W-:Y:S01]  /*2030*/  FADD.FTZ R170, R170, R181 ;  /* 0x000000b5aaaa7221 */ /* 0x000fe20000010000 */
[----:B------:R-:W-:Y:S01]  /*2040*/  FADD.FTZ R42, R42, R43 ;  /* 0x0000002b2a2a7221 */ /* 0x000fe20000010000 */
[--C-:B------:R-:W-:Y:S01]  /*2050*/  FFMA.FTZ R33, R38, UR5, -R196.reuse ;  /* 0x0000000526217c23 */ /* 0x100fe200080108c4 */
[----:B------:R-:W2:Y:S01]  /*2060*/  MUFU.EX2 R187, R187 ;  /* 0x000000bb00bb7308 */ /* 0x000ea20000000800 */
[--C-:B------:R-:W-:Y:S01]  /*2070*/  FFMA.FTZ R38, R39, UR5, -R196.reuse ;  /* 0x0000000527267c23 */ /* 0x100fe200080108c4 */
[--C-:B------:R-:W-:Y:S01]  /*2080*/  FFMA.FTZ R34, R34, UR5, -R196.reuse ;  /* 0x0000000522227c23 */ /* 0x100fe200080108c4 */
[----:B------:R-:W-:-:S05]  /*2090*/  FFMA.FTZ R35, R35, UR5, -R196 ;  /* 0x0000000523237c23 */ /* 0x000fca00080108c4 */
[----:B------:R-:W-:Y:S01]  /*20a0*/  MUFU.EX2 R183, R183 ;  /* 0x000000b700b77308 */ /* 0x000fe20000000800 */
[----:B-----5:R-:W-:Y:S01]  /*20b0*/  F2FP.BF16.F32.PACK_AB R131, R0, R171 ;  /* 0x000000ab0083723e */ /* 0x020fe200000010ff */
[----:B------:R-:W-:-:S04]  /*20c0*/  FADD.FTZ R171, R171, R170 ;  /* 0x000000aaabab7221 */ /* 0x000fc80000010000 */
[----:B------:R-:W-:Y:S02]  /*20d0*/  FADD.FTZ R0, R0, R171 ;  /* 0x000000ab00007221 */ /* 0x000fe40000010000 */
[----:B------:R-:W5:Y:S01]  /*20e0*/  MUFU.EX2 R182, R182 ;  /* 0x000000b600b67308 */ /* 0x000f620000000800 */
[----:B------:R-:W-:Y:S01]  /*20f0*/  HMMA.16816.F32.BF16 R156, R128, R148, RZ ;  /* 0x00000094809c723c */ /* 0x000fe200000418ff */
[----:B--2---:R-:W-:Y:S01]  /*2100*/  F2FP.BF16.F32.PACK_AB R132, R187, R184 ;  /* 0x000000b8bb84723e */ /* 0x004fe200000010ff */
[----:B------:R-:W-:-:S05]  /*2110*/  FADD.FTZ R184, R184, R187 ;  /* 0x000000bbb8b87221 */ /* 0x000fca0000010000 */
[----:B------:R-:W-:Y:S01]  /*2120*/  MUFU.EX2 R186, R186 ;  /* 0x000000ba00ba7308 */ /* 0x000fe20000000800 */
[C---:B------:R-:W-:Y:S07]  /*2130*/  HMMA.16816.F32.BF16 R72, R128.reuse, R80, RZ ;  /* 0x000000508048723c */ /* 0x040fee00000418ff */
[----:B------:R-:W2:Y:S01]  /*2140*/  MUFU.EX2 R185, R185 ;  /* 0x000000b900b97308 */ /* 0x000ea20000000800 */
[----:B------:R-:W-:Y:S01]  /*2150*/  HMMA.16816.F32.BF16 R88, R128, R96, RZ ;  /* 0x000000608058723c */ /* 0x000fe200000418ff */
[----:B-----5:R-:W-:Y:S01]  /*2160*/  F2FP.BF16.F32.PACK_AB R134, R182, R183 ;  /* 0x000000b7b686723e */ /* 0x020fe200000010ff */
[----:B------:R-:W-:-:S04]  /*2170*/  FADD.FTZ R183, R183, R184 ;  /* 0x000000b8b7b77221 */ /* 0x000fc80000010000 */
[----:B------:R-:W-:Y:S01]  /*2180*/  FADD.FTZ R183, R182, R183 ;  /* 0x000000b7b6b77221 */ /* 0x000fe20000010000 */
[----:B------:R-:W-:Y:S01]  /*2190*/  MUFU.EX2 R180, R180 ;  /* 0x000000b400b47308 */ /* 0x000fe20000000800 */
[C---:B------:R-:W-:Y:S07]  /*21a0*/  HMMA.16816.F32.BF16 R104, R128.reuse, R144, RZ ;  /* 0x000000908068723c */ /* 0x040fee00000418ff */
[----:B------:R-:W5:Y:S01]  /*21b0*/  MUFU.EX2 R3, R3 ;  /* 0x0000000300037308 */ /* 0x000f620000000800 */
[----:B------:R-:W-:Y:S01]  /*21c0*/  HMMA.16816.F32.BF16 R116, R128, R120, RZ ;  /* 0x000000788074723c */ /* 0x000fe200000418ff */
[----:B--2---:R-:W-:Y:S01]  /*21d0*/  F2FP.BF16.F32.PACK_AB R133, R185, R186 ;  /* 0x000000bab985723e */ /* 0x004fe200000010ff */
[----:B------:R-:W-:-:S05]  /*21e0*/  FADD.FTZ R185, R186, R185 ;  /* 0x000000b9bab97221 */ /* 0x000fca0000010000 */
[----:B------:R-:W-:Y:S01]  /*21f0*/  MUFU.EX2 R189, R189 ;  /* 0x000000bd00bd7308 */ /* 0x000fe20000000800 */
[C---:B-1----:R-:W-:Y:S07]  /*2200*/  HMMA.16816.F32.BF16 R136, R128.reuse, R4, RZ ;  /* 0x000000048088723c */ /* 0x042fee00000418ff */
[----:B------:R-:W1:Y:S01]  /*2210*/  MUFU.EX2 R188, R188 ;  /* 0x000000bc00bc7308 */ /* 0x000e620000000800 */
[----:B------:R-:W-:Y:S01]  /*2220*/  HMMA.16816.F32.BF16 R152, R128, R150, RZ ;  /* 0x000000968098723c */ /* 0x000fe200000418ff */
[----:B-----5:R-:W-:Y:S01]  /*2230*/  F2FP.BF16.F32.PACK_AB R135, R3, R180 ;  /* 0x000000b40387723e */ /* 0x020fe200000010ff */
[----:B------:R-:W-:-:S04]  /*2240*/  FADD.FTZ R180, R180, R185 ;  /* 0x000000b9b4b47221 */ /* 0x000fc80000010000 */
[----:B------:R-:W-:Y:S01]  /*2250*/  FADD.FTZ R3, R3, R180 ;  /* 0x000000b403037221 */ /* 0x000fe20000010000 */
[----:B------:R-:W-:Y:S01]  /*2260*/  MUFU.EX2 R190, R190 ;  /* 0x000000be00be7308 */ /* 0x000fe20000000800 */
[C---:B------:R-:W-:Y:S07]  /*2270*/  HMMA.16816.F32.BF16 R76, R128.reuse, R82, RZ ;  /* 0x00000052804c723c */ /* 0x040fee00000418ff */
[----:B------:R-:W-:Y:S01]  /*2280*/  MUFU.EX2 R191, R191 ;  /* 0x000000bf00bf7308 */ /* 0x000fe20000000800 */
[C---:B------:R-:W-:Y:S07]  /*2290*/  HMMA.16816.F32.BF16 R92, R128.reuse, R98, RZ ;  /* 0x00000062805c723c */ /* 0x040fee00000418ff */
[----:B------:R-:W-:Y:S01]  /*22a0*/  MUFU.EX2 R193, R193 ;  /* 0x000000c100c17308 */ /* 0x000fe20000000800 */
[C---:B------:R-:W-:Y:S07]  /*22b0*/  HMMA.16816.F32.BF16 R108, R128.reuse, R146, RZ ;  /* 0x00000092806c723c */ /* 0x040fee00000418ff */
[----:B------:R-:W2:Y:S01]  /*22c0*/  MUFU.EX2 R192, R192 ;  /* 0x000000c000c07308 */ /* 0x000ea20000000800 */
[C---:B------:R-:W-:Y:S07]  /*22d0*/  HMMA.16816.F32.BF16 R140, R128.reuse, R122, RZ ;  /* 0x0000007a808c723c */ /* 0x040fee00000418ff */
[----:B------:R-:W-:Y:S01]  /*22e0*/  MUFU.EX2 R194, R194 ;  /* 0x000000c200c27308 */ /* 0x000fe20000000800 */
[----:B------:R-:W-:Y:S07]  /*22f0*/  HMMA.16816.F32.BF16 R128, R128, R6, RZ ;  /* 0x000000068080723c */ /* 0x000fee00000418ff */
[----:B------:R-:W5:Y:S01]  /*2300*/  MUFU.EX2 R195, R195 ;  /* 0x000000c300c37308 */ /* 0x000f620000000800 */
[C---:B------:R-:W-:Y:S07]  /*2310*/  HMMA.16816.F32.BF16 R160, R132.reuse, R148, RZ ;  /* 0x0000009484a0723c */ /* 0x040fee00000418ff */
[----:B------:R-:W-:Y:S01]  /*2320*/  MUFU.EX2 R176, R176 ;  /* 0x000000b000b07308 */ /* 0x000fe20000000800 */
[C---:B------:R-:W-:Y:S07]  /*2330*/  HMMA.16816.F32.BF16 R68, R132.reuse, R80, RZ ;  /* 0x000000508444723c */ /* 0x040fee00000418ff */
[----:B------:R-:W4:Y:S01]  /*2340*/  MUFU.EX2 R177, R177 ;  /* 0x000000b100b17308 */ /* 0x000f220000000800 */
[C---:B------:R-:W-:Y:S07]  /*2350*/  HMMA.16816.F32.BF16 R84, R132.reuse, R96, RZ ;  /* 0x000000608454723c */ /* 0x040fee00000418ff */
[----:B------:R-:W-:Y:S01]  /*2360*/  MUFU.EX2 R172, R172 ;  /* 0x000000ac00ac7308 */ /* 0x000fe20000000800 */
[C---:B------:R-:W-:Y:S07]  /*2370*/  HMMA.16816.F32.BF16 R100, R132.reuse, R144, RZ ;  /* 0x000000908464723c */ /* 0x040fee00000418ff */
[----:B------:R-:W-:Y:S01]  /*2380*/  MUFU.EX2 R173, R173 ;  /* 0x000000ad00ad7308 */ /* 0x000fe20000000800 */
[C---:B------:R-:W-:Y:S07]  /*2390*/  HMMA.16816.F32.BF16 R112, R132.reuse, R120, RZ ;  /* 0x000000788470723c */ /* 0x040fee00000418ff */
[----:B------:R-:W-:Y:S01]  /*23a0*/  MUFU.EX2 R178, R178 ;  /* 0x000000b200b27308 */ /* 0x000fe20000000800 */
[C---:B------:R-:W-:Y:S07]  /*23b0*/  HMMA.16816.F32.BF16 R148, R132.reuse, R150, RZ ;  /* 0x000000968494723c */ /* 0x040fee00000418ff */
[----:B------:R-:W4:Y:S01]  /*23c0*/  MUFU.EX2 R179, R179 ;  /* 0x000000b300b37308 */ /* 0x000f220000000800 */
        /* <DEDUP_REMOVED lines=8> */
[----:B------:R-:W-:Y:S01]  /*2450*/  HMMA.16816.F32.BF16 R124, R132, R4, RZ ;  /* 0x00000004847c723c */ /* 0x000fe200000418ff */
[----:B-1----:R-:W-:Y:S01]  /*2460*/  F2FP.BF16.F32.PACK_AB R4, R188, R189 ;  /* 0x000000bdbc04723e */ /* 0x002fe200000010ff */
[----:B------:R-:W-:Y:S01]  /*2470*/  FADD.FTZ R189, R189, R42 ;  /* 0x0000002abdbd7221 */ /* 0x000fe20000010000 */
[----:B--2---:R-:W-:Y:S01]  /*2480*/  F2FP.BF16.F32.PACK_AB R5, R192, R193 ;  /* 0x000000c1c005723e */ /* 0x004fe200000010ff */
[----:B------:R-:W-:-:S02]  /*2490*/  FADD.FTZ R193, R193, R0 ;  /* 0x00000000c1c17221 */ /* 0x000fc40000010000 */
[----:B------:R-:W-:Y:S01]  /*24a0*/  FADD.FTZ R189, R188, R189 ;  /* 0x000000bdbcbd7221 */ /* 0x000fe20000010000 */
[----:B------:R-:W-:Y:S01]  /*24b0*/  MUFU.EX2 R52, R52 ;  /* 0x0000003400347308 */ /* 0x000fe20000000800 */
[----:B------:R-:W-:Y:S01]  /*24c0*/  HMMA.16816.F32.BF16 R132, R132, R6, RZ ;  /* 0x000000068484723c */ /* 0x000fe200000418ff */
[----:B------:R-:W-:Y:S01]  /*24d0*/  F2FP.BF16.F32.PACK_AB R6, R191, R190 ;  /* 0x000000bebf06723e */ /* 0x000fe200000010ff */
[----:B------:R-:W-:Y:S01]  /*24e0*/  FADD.FTZ R193, R192, R193 ;  /* 0x000000c1c0c17221 */ /* 0x000fe20000010000 */
[----:B-----5:R-:W-:Y:S01]  /*24f0*/  F2FP.BF16.F32.PACK_AB R7, R195, R194 ;  /* 0x000000c2c307723e */ /* 0x020fe200000010ff */
[----:B------:R-:W-:Y:S02]  /*2500*/  FADD.FTZ R190, R190, R189 ;  /* 0x000000bdbebe7221 */ /* 0x000fe40000010000 */
[----:B------:R-:W-:Y:S01]  /*2510*/  FADD.FTZ R194, R194, R193 ;  /* 0x000000c1c2c27221 */ /* 0x000fe20000010000 */
[----:B------:R-:W-:Y:S01]  /*2520*/  MUFU.EX2 R53, R53 ;  /* 0x0000003500357308 */ /* 0x000fe20000000800 */
[----:B------:R-:W-:-:S02]  /*2530*/  FADD.FTZ R191, R191, R190 ;  /* 0x000000bebfbf7221 */ /* 0x000fc40000010000 */
[----:B------:R-:W-:Y:S01]  /*2540*/  HMMA.16816.F32.BF16 R156, R4, R64, R156 ;  /* 0x00000040049c723c */ /* 0x000fe2000004189c */
[----:B------:R-:W-:-:S04]  /*2550*/  FADD.FTZ R195, R195, R194 ;  /* 0x000000c2c3c37221 */ /* 0x000fc80000010000 */
[----:B------:R-:W-:Y:S03]  /*2560*/  MUFU.EX2 R58, R58 ;  /* 0x0000003a003a7308 */ /* 0x000fe60000000800 */
[C---:B---3--:R-:W-:Y:S05]  /*2570*/  HMMA.16816.F32.BF16 R72, R4.reuse, R48, R72 ;  /* 0x000000300448723c */ /* 0x048fea0000041848 */
[----:B------:R-:W-:Y:S03]  /*2580*/  MUFU.EX2 R59, R59 ;  /* 0x0000003b003b7308 */ /* 0x000fe60000000800 */
[C---:B------:R-:W-:Y:S05]  /*2590*/  HMMA.16816.F32.BF16 R88, R4.reuse, R60, R88 ;  /* 0x0000003c0458723c */ /* 0x040fea0000041858 */
[----:B------:R-:W-:Y:S03]  /*25a0*/  MUFU.EX2 R54, R54 ;  /* 0x0000003600367308 */ /* 0x000fe60000000800 */
[C---:B----4-:R-:W-:Y:S05]  /*25b0*/  HMMA.16816.F32.BF16 R104, R4.reuse, R28, R104 ;  /* 0x0000001c0468723c */ /* 0x050fea0000041868 */
[----:B------:R-:W-:Y:S03]  /*25c0*/  MUFU.EX2 R55, R55 ;  /* 0x0000003700377308 */ /* 0x000fe60000000800 */
[C---:B------:R-:W-:Y:S05]  /*25d0*/  HMMA.16816.F32.BF16 R116, R4.reuse, R12, R116 ;  /* 0x0000000c0474723c */ /* 0x040fea0000041874 */
        /* <DEDUP_REMOVED lines=13> */
[----:B------:R-:W-:Y:S01]  /*26b0*/  HMMA.16816.F32.BF16 R128, R4, R10, R128 ;  /* 0x0000000a0480723c */ /* 0x000fe20000041880 */
[----:B------:R-:W-:Y:S01]  /*26c0*/  F2FP.BF16.F32.PACK_AB R4, R177, R176 ;  /* 0x000000b0b104723e */ /* 0x000fe200000010ff */
[----:B------:R-:W-:Y:S01]  /*26d0*/  FADD.FTZ R176, R176, R183 ;  /* 0x000000b7b0b07221 */ /* 0x000fe20000010000 */
[----:B------:R-:W-:Y:S01]  /*26e0*/  F2FP.BF16.F32.PACK_AB R5, R179, R178 ;  /* 0x000000b2b305723e */ /* 0x000fe200000010ff */
[----:B------:R-:W-:Y:S01]  /*26f0*/  FADD.FTZ R178, R178, R3 ;  /* 0x00000003b2b27221 */ /* 0x000fe20000010000 */
[----:B------:R-:W-:Y:S01]  /*2700*/  F2FP.BF16.F32.PACK_AB R6, R173, R172 ;  /* 0x000000acad06723e */ /* 0x000fe200000010ff */
[----:B------:R-:W-:Y:S01]  /*2710*/  FADD.FTZ R177, R177, R176 ;  /* 0x000000b0b1b17221 */ /* 0x000fe20000010000 */
[----:B------:R-:W-:Y:S01]  /*2720*/  F2FP.BF16.F32.PACK_AB R7, R175, R174 ;  /* 0x000000aeaf07723e */ /* 0x000fe200000010ff */
[----:B------:R-:W-:Y:S01]  /*2730*/  FADD.FTZ R179, R179, R178 ;  /* 0x000000b2b3b37221 */ /* 0x000fe20000010000 */
[----:B------:R-:W-:Y:S01]  /*2740*/  MUFU.EX2 R34, R34 ;  /* 0x0000002200227308 */ /* 0x000fe20000000800 */
[----:B------:R-:W-:-:S02]  /*2750*/  FADD.FTZ R172, R172, R177 ;  /* 0x000000b1acac7221 */ /* 0x000fc40000010000 */
[----:B------:R-:W-:Y:S02]  /*2760*/  FADD.FTZ R174, R174, R179 ;  /* 0x000000b3aeae7221 */ /* 0x000fe40000010000 */
[C---:B------:R-:W-:Y:S01]  /*2770*/  HMMA.16816.F32.BF16 R160, R4.reuse, R64, R160 ;  /* 0x0000004004a0723c */ /* 0x040fe200000418a0 */
[--C-:B------:R-:W-:Y:S01]  /*2780*/  FFMA.FTZ R64, R20, UR5, -R199.reuse ;  /* 0x0000000514407c23 */ /* 0x100fe200080108c7 */
[--C-:B------:R-:W-:Y:S01]  /*2790*/  FFMA.FTZ R65, R21, UR5, -R199.reuse ;  /* 0x0000000515417c23 */ /* 0x100fe200080108c7 */
[----:B------:R-:W-:Y:S01]  /*27a0*/  FADD.FTZ R173, R173, R172 ;  /* 0x000000acadad7221 */ /* 0x000fe20000010000 */
[----:B------:R-:W-:Y:S01]  /*27b0*/  FADD.FTZ R175, R175, R174 ;  /* 0x000000aeafaf7221 */ /* 0x000fe20000010000 */
[----:B------:R-:W-:Y:S03]  /*27c0*/  MUFU.EX2 R35, R35 ;  /* 0x0000002300237308 */ /* 0x000fe60000000800 */
[----:B------:R-:W-:Y:S01]  /*27d0*/  HMMA.16816.F32.BF16 R84, R4, R60, R84 ;  /* 0x0000003c0454723c */ /* 0x000fe20000041854 */
[--C-:B------:R-:W-:Y:S01]  /*27e0*/  FFMA.FTZ R60, R44, UR5, -R199.reuse ;  /* 0x000000052c3c7c23 */ /* 0x100fe200080108c7 */
[----:B------:R-:W-:-:S03]  /*27f0*/  FFMA.FTZ R61, R45, UR5, -R199 ;  /* 0x000000052d3d7c23 */ /* 0x000fc600080108c7 */
[----:B------:R-:W-:Y:S03]  /*2800*/  MUFU.EX2 R64, R64 ;  /* 0x0000004000407308 */ /* 0x000fe60000000800 */
[C---:B------:R-:W-:Y:S01]  /*2810*/  HMMA.16816.F32.BF16 R148, R4.reuse, R66, R148 ;  /* 0x000000420494723c */ /* 0x040fe20000041894 */
[--C-:B------:R-:W-:Y:S01]  /*2820*/  FFMA.FTZ R66, R46, UR5, -R198.reuse ;  /* 0x000000052e427c23 */ /* 0x100fe200080108c6 */
[--C-:B------:R-:W-:Y:S02]  /*2830*/  FFMA.FTZ R67, R47, UR5, -R198.reuse ;  /* 0x000000052f437c23 */ /* 0x100fe400080108c6 */
[----:B------:R-:W1:Y:S01]  /*2840*/  LDSM.16.MT88.4 R44, [R212+0x9800] ;  /* 0x00980000d42c783b */ /* 0x000e620000004200 */
[----:B------:R-:W-:Y:S03]  /*2850*/  MUFU.EX2 R60, R60 ;  /* 0x0000003c003c7308 */ /* 0x000fe60000000800 */
[----:B------:R-:W-:Y:S01]  /*2860*/  HMMA.16816.F32.BF16 R96, R4, R62, R96 ;  /* 0x0000003e0460723c */ /* 0x000fe20000041860 */
[--C-:B------:R-:W-:Y:S01]  /*2870*/  FFMA.FTZ R62, R22, UR5, -R198.reuse ;  /* 0x00000005163e7c23 */ /* 0x100fe200080108c6 */
[----:B------:R-:W-:-:S02]  /*2880*/  FFMA.FTZ R63, R23, UR5, -R198 ;  /* 0x00000005173f7c23 */ /* 0x000fc400080108c6 */
[----:B------:R-:W-:Y:S01]  /*2890*/  LDSM.16.MT88.4 R20, [R212+0xa800] ;  /* 0x00a80000d414783b */ /* 0x000fe20000004200 */
[----:B------:R-:W2:Y:S03]  /*28a0*/  MUFU.EX2 R61, R61 ;  /* 0x0000003d003d7308 */ /* 0x000ea60000000800 */
[C---:B------:R-:W-:Y:S05]  /*28b0*/  HMMA.16816.F32.BF16 R68, R4.reuse, R48, R68 ;  /* 0x000000300444723c */ /* 0x040fea0000041844 */
[----:B------:R-:W-:Y:S03]  /*28c0*/  MUFU.EX2 R65, R65 ;  /* 0x0000004100417308 */ /* 0x000fe60000000800 */
[C---:B------:R-:W-:Y:S05]  /*28d0*/  HMMA.16816.F32.BF16 R100, R4.reuse, R28, R100 ;  /* 0x0000001c0464723c */ /* 0x040fea0000041864 */
[----:B------:R-:W-:Y:S03]  /*28e0*/  MUFU.EX2 R66, R66 ;  /* 0x0000004200427308 */ /* 0x000fe60000000800 */
[C---:B------:R-:W-:Y:S05]  /*28f0*/  HMMA.16816.F32.BF16 R112, R4.reuse, R12, R112 ;  /* 0x0000000c0470723c */ /* 0x040fea0000041870 */
[----:B------:R-:W3:Y:S03]  /*2900*/  MUFU.EX2 R67, R67 ;  /* 0x0000004300437308 */ /* 0x000ee60000000800 */
[C---:B------:R-:W-:Y:S05]  /*2910*/  HMMA.16816.F32.BF16 R124, R4.reuse, R8, R124 ;  /* 0x00000008047c723c */ /* 0x040fea000004187c */
[----:B------:R-:W-:Y:S03]  /*2920*/  MUFU.EX2 R62, R62 ;  /* 0x0000003e003e7308 */ /* 0x000fe60000000800 */
[C---:B------:R-:W-:Y:S01]  /*2930*/  HMMA.16816.F32.BF16 R80, R4.reuse, R50, R80 ;  /* 0x000000320450723c */ /* 0x040fe20000041850 */
[----:B------:R-:W4:Y:S04]  /*2940*/  LDSM.16.MT88.4 R48, [R214+0x9800] ;  /* 0x00980000d630783b */ /* 0x000f280000004200 */
[----:B------:R-:W5:Y:S03]  /*2950*/  MUFU.EX2 R63, R63 ;  /* 0x0000003f003f7308 */ /* 0x000f660000000800 */
[C---:B------:R-:W-:Y:S01]  /*2960*/  HMMA.16816.F32.BF16 R144, R4.reuse, R30, R144 ;  /* 0x0000001e0490723c */ /* 0x040fe20000041890 */
[----:B------:R-:W4:Y:S07]  /*2970*/  LDSM.16.MT88.4 R28, [R214+0xa800] ;  /* 0x00a80000d61c783b */ /* 0x000f2e0000004200 */
[C---:B------:R-:W-:Y:S01]  /*2980*/  HMMA.16816.F32.BF16 R120, R4.reuse, R14, R120 ;  /* 0x0000000e0478723c */ /* 0x040fe20000041878 */
[----:B------:R-:W4:Y:S07]  /*2990*/  LDSM.16.MT88.4 R12, [R214+0xb800] ;  /* 0x00b80000d60c783b */ /* 0x000f2e0000004200 */
[----:B------:R-:W-:Y:S01]  /*29a0*/  HMMA.16816.F32.BF16 R132, R4, R10, R132 ;  /* 0x0000000a0484723c */ /* 0x000fe20000041884 */
[----:B------:R-:W4:Y:S01]  /*29b0*/  LDSM.16.MT88.4 R8, [R212+0xb800] ;  /* 0x00b80000d408783b */ /* 0x000f220000004200 */
[----:B--2---:R-:W-:Y:S01]  /*29c0*/  F2FP.BF16.F32.PACK_AB R4, R61, R60 ;  /* 0x0000003c3d04723e */ /* 0x004fe200000010ff */
[----:B------:R-:W-:Y:S01]  /*29d0*/  FADD.FTZ R60, R60, R191 ;  /* 0x000000bf3c3c7221 */ /* 0x000fe20000010000 */
[----:B---3--:R-:W-:Y:S01]  /*29e0*/  F2FP.BF16.F32.PACK_AB R5, R67, R66 ;  /* 0x000000424305723e */ /* 0x008fe200000010ff */
[----:B------:R-:W-:Y:S01]  /*29f0*/  FADD.FTZ R66, R66, R195 ;  /* 0x000000c342427221 */ /* 0x000fe20000010000 */
[----:B------:R-:W-:Y:S01]  /*2a00*/  F2FP.BF16.F32.PACK_AB R6, R65, R64 ;  /* 0x000000404106723e */ /* 0x000fe200000010ff */
[----:B------:R-:W-:Y:S01]  /*2a10*/  FADD.FTZ R61, R61, R60 ;  /* 0x0000003c3d3d7221 */ /* 0x000fe20000010000 */
[----:B-----5:R-:W-:Y:S01]  /*2a20*/  F2FP.BF16.F32.PACK_AB R7, R63, R62 ;  /* 0x0000003e3f07723e */ /* 0x020fe200000010ff */
[----:B------:R-:W-:-:S02]  /*2a30*/  FADD.FTZ R67, R67, R66 ;  /* 0x0000004243437221 */ /* 0x000fc40000010000 */
[----:B------:R-:W-:Y:S02]  /*2a40*/  FADD.FTZ R64, R64, R61 ;  /* 0x0000003d40407221 */ /* 0x000fe40000010000 */
[----:B------:R-:W-:Y:S02]  /*2a50*/  FADD.FTZ R62, R62, R67 ;  /* 0x000000433e3e7221 */ /* 0x000fe40000010000 */
[----:B-1----:R-:W-:Y:S01]  /*2a60*/  HMMA.16816.F32.BF16 R72, R4, R44, R72 ;  /* 0x0000002c0448723c */ /* 0x002fe20000041848 */
[----:B------:R-:W-:Y:S01]  /*2a70*/  FADD.FTZ R65, R65, R64 ;  /* 0x0000004041417221 */ /* 0x000fe20000010000 */
[----:B------:R-:W-:-:S06]  /*2a80*/  FADD.FTZ R62, R63, R62 ;  /* 0x0000003e3f3e7221 */ /* 0x000fcc0000010000 */
[C---:B----4-:R-:W-:Y:S08]  /*2a90*/  HMMA.16816.F32.BF16 R156, R4.reuse, R48, R156 ;  /* 0x00000030049c723c */ /* 0x050ff0000004189c */
[C---:B------:R-:W-:Y:S08]  /*2aa0*/  HMMA.16816.F32.BF16 R88, R4.reuse, R28, R88 ;  /* 0x0000001c0458723c */ /* 0x040ff00000041858 */
        /* <DEDUP_REMOVED lines=16> */
[----:B------:R-:W-:-:S02]  /*2bb0*/  FADD.FTZ R59, R59, R58 ;  /* 0x0000003a3b3b7221 */ /* 0x000fc40000010000 */
[----:B------:R-:W-:Y:S02]  /*2bc0*/  FADD.FTZ R52, R52, R57 ;  /* 0x0000003934347221 */ /* 0x000fe40000010000 */
[----:B------:R-:W-:Y:S02]  /*2bd0*/  FADD.FTZ R54, R54, R59 ;  /* 0x0000003b36367221 */ /* 0x000fe40000010000 */
[----:B------:R-:W-:Y:S01]  /*2be0*/  HMMA.16816.F32.BF16 R160, R4, R48, R160 ;  /* 0x0000003004a0723c */ /* 0x000fe200000418a0 */
[--C-:B------:R-:W-:Y:S01]  /*2bf0*/  FFMA.FTZ R48, R27, UR5, -R198.reuse ;  /* 0x000000051b307c23 */ /* 0x100fe200080108c6 */
[----:B------:R-:W-:Y:S01]  /*2c00*/  FFMA.FTZ R49, R18, UR5, -R198 ;  /* 0x0000000512317c23 */ /* 0x000fe200080108c6 */
[----:B------:R-:W-:Y:S01]  /*2c10*/  FADD.FTZ R53, R53, R52 ;  /* 0x0000003435357221 */ /* 0x000fe20000010000 */
[----:B------:R-:W-:-:S03]  /*2c20*/  FADD.FTZ R54, R55, R54 ;  /* 0x0000003637367221 */ /* 0x000fc60000010000 */
[----:B------:R-:W-:Y:S01]  /*2c30*/  MUFU.EX2 R48, R48 ;  /* 0x0000003000307308 */ /* 0x000fe20000000800 */
[----:B------:R-:W-:Y:S01]  /*2c40*/  HMMA.16816.F32.BF16 R148, R4, R50, R148 ;  /* 0x000000320494723c */ /* 0x000fe20000041894 */
[----:B------:R-:W-:-:S06]  /*2c50*/  FFMA.FTZ R50, R19, UR5, -R198 ;  /* 0x0000000513327c23 */ /* 0x000fcc00080108c6 */
[----:B------:R-:W-:Y:S01]  /*2c60*/  MUFU.EX2 R49, R49 ;  /* 0x0000003100317308 */ /* 0x000fe20000000800 */
[----:B------:R-:W-:Y:S01]  /*2c70*/  HMMA.16816.F32.BF16 R68, R4, R44, R68 ;  /* 0x0000002c0444723c */ /* 0x000fe20000041844 */
[--C-:B------:R-:W-:Y:S01]  /*2c80*/  FFMA.FTZ R44, R24, UR5, -R199.reuse ;  /* 0x00000005182c7c23 */ /* 0x100fe200080108c7 */
[----:B------:R-:W-:-:S05]  /*2c90*/  FFMA.FTZ R45, R25, UR5, -R199 ;  /* 0x00000005192d7c23 */ /* 0x000fca00080108c7 */
[----:B------:R-:W-:Y:S01]  /*2ca0*/  MUFU.EX2 R44, R44 ;  /* 0x0000002c002c7308 */ /* 0x000fe20000000800 */
[C---:B------:R-:W-:Y:S01]  /*2cb0*/  HMMA.16816.F32.BF16 R80, R4.reuse, R46, R80 ;  /* 0x0000002e0450723c */ /* 0x040fe20000041850 */
[----:B------:R-:W-:Y:S01]  /*2cc0*/  FFMA.FTZ R46, R16, UR5, -R199 ;  /* 0x00000005102e7c23 */ /* 0x000fe200080108c7 */
[----:B------:R-:W-:Y:S01]  /*2cd0*/  FFMA.FTZ R47, R26, UR5, -R198 ;  /* 0x000000051a2f7c23 */ /* 0x000fe200080108c6 */
[----:B------:R-:W-:Y:S04]  /*2ce0*/  LDSM.16.MT88.4 R16, [R212+0xac00] ;  /* 0x00ac0000d410783b */ /* 0x000fe80000004200 */
[----:B------:R-:W-:Y:S01]  /*2cf0*/  LDSM.16.MT88.4 R24, [R212+0x9c00] ;  /* 0x009c0000d418783b */ /* 0x000fe20000004200 */
[C---:B------:R-:W-:Y:S01]  /*2d00*/  HMMA.16816.F32.BF16 R84, R4.reuse, R28, R84 ;  /* 0x0000001c0454723c */ /* 0x040fe20000041854 */
[----:B------:R-:W1:Y:S07]  /*2d10*/  MUFU.EX2 R45, R45 ;  /* 0x0000002d002d7308 */ /* 0x000e6e0000000800 */
[C---:B------:R-:W-:Y:S01]  /*2d20*/  HMMA.16816.F32.BF16 R96, R4.reuse, R30, R96 ;  /* 0x0000001e0460723c */ /* 0x040fe20000041860 */
[----:B------:R-:W2:Y:S01]  /*2d30*/  LDSM.16.MT88.4 R28, [R214+0x9c00] ;  /* 0x009c0000d61c783b */ /* 0x000ea20000004200 */
[----:B------:R-:W-:Y:S06]  /*2d40*/  MUFU.EX2 R46, R46 ;  /* 0x0000002e002e7308 */ /* 0x000fec0000000800 */
[C---:B------:R-:W-:Y:S02]  /*2d50*/  HMMA.16816.F32.BF16 R100, R4.reuse, R20, R100 ;  /* 0x000000140464723c */ /* 0x040fe40000041864 */
[----:B------:R-:W3:Y:S06]  /*2d60*/  MUFU.EX2 R47, R47 ;  /* 0x0000002f002f7308 */ /* 0x000eec0000000800 */
[C---:B------:R-:W-:Y:S01]  /*2d70*/  HMMA.16816.F32.BF16 R144, R4.reuse, R22, R144 ;  /* 0x000000160490723c */ /* 0x040fe20000041890 */
[----:B------:R-:W4:Y:S01]  /*2d80*/  LDSM.16.MT88.4 R20, [R214+0xac00] ;  /* 0x00ac0000d614783b */ /* 0x000f220000004200 */
[----:B------:R-:W5:Y:S06]  /*2d90*/  MUFU.EX2 R50, R50 ;  /* 0x0000003200327308 */ /* 0x000f6c0000000800 */
[C---:B------:R-:W-:Y:S08]  /*2da0*/  HMMA.16816.F32.BF16 R112, R4.reuse, R12, R112 ;  /* 0x0000000c0470723c */ /* 0x040ff00000041870 */
[C---:B------:R-:W-:Y:S01]  /*2db0*/  HMMA.16816.F32.BF16 R120, R4.reuse, R14, R120 ;  /* 0x0000000e0478723c */ /* 0x040fe20000041878 */
[----:B------:R-:W4:Y:S07]  /*2dc0*/  LDSM.16.MT88.4 R12, [R214+0xbc00] ;  /* 0x00bc0000d60c783b */ /* 0x000f2e0000004200 */
[C---:B------:R-:W-:Y:S08]  /*2dd0*/  HMMA.16816.F32.BF16 R124, R4.reuse, R8, R124 ;  /* 0x00000008047c723c */ /* 0x040ff0000004187c */
[----:B------:R-:W-:Y:S01]  /*2de0*/  HMMA.16816.F32.BF16 R132, R4, R10, R132 ;  /* 0x0000000a0484723c */ /* 0x000fe20000041884 */
[----:B------:R-:W4:Y:S01]  /*2df0*/  LDSM.16.MT88.4 R8, [R212+0xbc00] ;  /* 0x00bc0000d408783b */ /* 0x000f220000004200 */
[----:B-1----:R-:W-:Y:S01]  /*2e00*/  F2FP.BF16.F32.PACK_AB R4, R45, R44 ;  /* 0x0000002c2d04723e */ /* 0x002fe200000010ff */
        /* <DEDUP_REMOVED lines=9> */
[----:B--2---:R-:W-:Y:S01]  /*2ea0*/  HMMA.16816.F32.BF16 R156, R4, R28, R156 ;  /* 0x0000001c049c723c */ /* 0x004fe2000004189c */
[----:B------:R-:W-:Y:S01]  /*2eb0*/  FADD.FTZ R231, R231, R46 ;  /* 0x0000002ee7e77221 */ /* 0x000fe20000010000 */
[----:B------:R-:W-:-:S06]  /*2ec0*/  FADD.FTZ R229, R50, R49 ;  /* 0x0000003132e57221 */ /* 0x000fcc0000010000 */
[C---:B------:R-:W-:Y:S08]  /*2ed0*/  HMMA.16816.F32.BF16 R152, R4.reuse, R30, R152 ;  /* 0x0000001e0498723c */ /* 0x040ff00000041898 */
[C---:B------:R-:W-:Y:S08]  /*2ee0*/  HMMA.16816.F32.BF16 R72, R4.reuse, R24, R72 ;  /* 0x000000180448723c */ /* 0x040ff00000041848 */
[C---:B------:R-:W-:Y:S08]  /*2ef0*/  HMMA.16816.F32.BF16 R76, R4.reuse, R26, R76 ;  /* 0x0000001a044c723c */ /* 0x040ff0000004184c */
[C---:B----4-:R-:W-:Y:S08]  /*2f00*/  HMMA.16816.F32.BF16 R88, R4.reuse, R20, R88 ;  /* 0x000000140458723c */ /* 0x050ff00000041858 */
        /* <DEDUP_REMOVED lines=9> */
[C---:B------:R-:W-:Y:S01]  /*2fa0*/  F2FP.BF16.F32.PACK_AB R5, R38.reuse, R33 ;  /* 0x000000212605723e */ /* 0x040fe200000010ff */
        /* <DEDUP_REMOVED lines=21> */
[----:B------:R-:W-:-:S04]  /*3100*/  NOP ;  /* 0x0000000000007918 */ /* 0x000fc80000000000 */
[----:B------:R-:W-:-:S15]  /*3110*/  @!P2 BRA `(.L_x_37) ;  /* 0x0000002c0010a947 */ /* 0x000fde0003800000 */
[----:B------:R-:W-:Y:S01]  /*3120*/  LEA.HI.SX32 R228, R2, 0xfffffffe, 0x1a ;  /* 0xfffffffe02e47811 */ /* 0x000fe200078fd2ff */
[C---:B------:R-:W-:Y:S01]  /*3130*/  IMAD.SHL.U32 R227, R40.reuse, 0x20, RZ ;  /* 0x0000002028e37824 */ /* 0x040fe200078e00ff */
[----:B------:R-:W-:Y:S01]  /*3140*/  SHF.L.U64.HI R226, R40, 0x5, R41 ;  /* 0x0000000528e27819 */ /* 0x000fe20000010229 */
[----:B------:R-:W-:Y:S01]  /*3150*/  IMAD.MOV.U32 R3, RZ, RZ, R166 ;  /* 0x000000ffff037224 */ /* 0x000fe200078e00a6 */
[----:B------:R-:W-:Y:S01]  /*3160*/  MOV R0, R165 ;  /* 0x000000a500007202 */ /* 0x000fe20000000f00 */
[----:B------:R-:W-:Y:S01]  /*3170*/  IMAD.MOV.U32 R169, RZ, RZ, R168 ;  /* 0x000000ffffa97224 */ /* 0x000fe200078e00a8 */
[----:B------:R-:W-:Y:S01]  /*3180*/  MOV R2, R167 ;  /* 0x000000a700027202 */ /* 0x000fe20000000f00 */
[----:B------:R-:W1:Y:S01]  /*3190*/  LDCU UR4, c[0x0][0x45c] ;  /* 0x00008b80ff0477ac */ /* 0x000e620008000800 */
[----:B------:R-:W2:Y:S01]  /*31a0*/  LDCU.64 UR8, c[0x0][0x3c0] ;  /* 0x00007800ff0877ac */ /* 0x000ea20008000a00 */
[----:B------:R-:W-:Y:S05]  /*31b0*/  BRA `(.L_x_38) ;  /* 0x0000000000547947 */ /* 0x000fea0003800000 */
.L_x_40:
[----:B------:R-:W-:Y:S04]  /*31c0*/  VIADD R166, R228, 0xffffffff ;  /* 0xffffffffe4a67836 */ /* 0x000fe80000000000 */
[C---:B------:R-:W-:Y:S02]  /*31d0*/  IMAD R165, R166.reuse, UR20, RZ ;  /* 0x00000014a6a57c24 */ /* 0x040fe4000f8e02ff */
[----:B------:R-:W-:Y:S04]  /*31e0*/  IMAD.WIDE.U32 R166, R166, UR21, RZ ;  /* 0x00000015a6a67c25 */ /* 0x000fe8000f8e00ff */
[----:B------:R-:W-:Y:S01]  /*31f0*/  IMAD.IADD R165, R167, 0x1, R165 ;  /* 0x00000001a7a57824 */ /* 0x000fe200078e02a5 */
[CC--:B------:R-:W-:Y:S02]  /*3200*/  LEA R174, P1, R166.reuse, R221.reuse, 0x1 ;  /* 0x000000dda6ae7211 */ /* 0x0c0fe400078208ff */
[C---:B------:R-:W-:Y:S02]  /*3210*/  IADD3 R164, P0, PT, R166.reuse, UR10, RZ ;  /* 0x0000000aa6a47c10 */ /* 0x040fe4000ff1e0ff */
[-C--:B------:R-:W-:Y:S02]  /*3220*/  LEA.HI.X R175, R166, R220.reuse, R165, 0x1, P1 ;  /* 0x000000dca6af7211 */ /* 0x080fe400008f0ca5 */
[----:B------:R-:W-:Y:S02]  /*3230*/  IADD3.X R167, PT, PT, R165, UR6, RZ, P0, !PT ;  /* 0x00000006a5a77c10 */ /* 0x000fe400087fe4ff */
[C---:B------:R-:W-:Y:S01]  /*3240*/  LEA R172, P0, R164.reuse, R221, 0x1 ;  /* 0x000000dda4ac7211 */ /* 0x040fe200078008ff */
[----:B------:R-:W-:Y:S01]  /*3250*/  @!PT LDS RZ, [RZ] ;  /* 0x00000000fffff984 */ /* 0x000fe20000000800 */
[----:B------:R-:W-:Y:S01]  /*3260*/  @!PT LDS RZ, [RZ] ;  /* 0x00000000fffff984 */ /* 0x000fe20000000800 */
[----:B------:R-:W-:Y:S01]  /*3270*/  @!PT LDS RZ, [RZ] ;  /* 0x00000000fffff984 */ /* 0x000fe20000000800 */
[----:B------:R1:W-:Y:S03]  /*3280*/  LDGSTS.E.BYPASS.LTC128B.128 [R222+0x6000], desc[UR24][R174.64] ;  /* 0x06000000aede7fae */ /* 0x0003e6000b981a18 */
[----:B------:R-:W-:Y:S01]  /*3290*/  LEA.HI.X R173, R164, R220, R167, 0x1, P0 ;  /* 0x000000dca4ad7211 */ /* 0x000fe200000f0ca7 */
[----:B------:R1:W-:Y:S04]  /*32a0*/  LDGSTS.E.BYPASS.LTC128B.128 [R222+0x7000], desc[UR24][R174.64+0x40] ;  /* 0x07000040aede7fae */ /* 0x0003e8000b981a18 */
[----:B------:R1:W-:Y:S04]  /*32b0*/  LDGSTS.E.BYPASS.LTC128B.128 [R222+0x8000], desc[UR24][R174.64+0x80] ;  /* 0x08000080aede7fae */ /* 0x0003e8000b981a18 */
[----:B------:R1:W-:Y:S04]  /*32c0*/  LDGSTS.E.BYPASS.LTC128B.128 [R222+0x6800], desc[UR24][R172.64] ;  /* 0x06800000acde7fae */ /* 0x0003e8000b981a18 */
[----:B------:R1:W-:Y:S04]  /*32d0*/  LDGSTS.E.BYPASS.LTC128B.128 [R222+0x7800], desc[UR24][R172.64+0x40] ;  /* 0x07800040acde7fae */ /* 0x0003e8000b981a18 */
[----:B------:R1:W-:Y:S04]  /*32e0*/  LDGSTS.E.BYPASS.LTC128B.128 [R222+0x8800], desc[UR24][R172.64+0x80] ;  /* 0x08800080acde7fae */ /* 0x0003e8000b981a18 */
[----:B------:R-:W0:Y:S01]  /*32f0*/  LDGDEPBAR ;  /* 0x00000000000079af */ /* 0x000e220000000000 */
[----:B------:R-:W-:Y:S05]  /*3300*/  BRA `(.L_x_39) ;  /* 0x0000000800d47947 */ /* 0x000fea0003800000 */
.L_x_38:
[----:B------:R-:W-:Y:S04]  /*3310*/  DEPBAR.LE SB0, 0x0 ;  /* 0x000080000000791a */ /* 0x000fe80000000000 */
[----:B------:R-:W-:Y:S01]  /*3320*/  BAR.SYNC.DEFER_BLOCKING 0x0 ;  /* 0x0000000000007b1d */ /* 0x000fe20000010000 */
[C---:B--2---:R-:W-:Y:S04]  /*3330*/  IMAD.WIDE.U32 R170, R228.reuse, UR8, RZ ;  /* 0x00000008e4aa7c25 */ /* 0x044fe8000f8e00ff */
[----:B------:R-:W-:Y:S01]  /*3340*/  IMAD R171, R228, UR9, R171 ;  /* 0x00000009e4ab7c24 */ /* 0x000fe2000f8e02ab */
[C---:B------:R-:W-:Y:S02]  /*3350*/  LEA R238, P1, R170.reuse, R219, 0x7 ;  /* 0x000000dbaaee7211 */ /* 0x040fe400078238ff */
[C---:B------:R-:W-:Y:S02]  /*3360*/  LEA R168, P0, R170.reuse, R227, 0x6 ;  /* 0x000000e3aaa87211 */ /* 0x040fe400078030ff */
[C-C-:B------:R-:W-:Y:S02]  /*3370*/  LEA.HI.X R239, R170.reuse, R218, R171.reuse, 0x7, P1 ;  /* 0x000000daaaef7211 */ /* 0x140fe400008f3cab */
[----:B------:R-:W-:Y:S02]  /*3380*/  LEA.HI.X R235, R170, R226, R171, 0x6, P0 ;  /* 0x000000e2aaeb7211 */ /* 0x000fe400000f34ab */
[C---:B------:R-:W-:Y:S04]  /*3390*/  LEA R236, P0, R168.reuse, R219, 0x1 ;  /* 0x000000dba8ec7211 */ /* 0x040fe800078008ff */
[----:B------:R-:W-:Y:S02]  /*33a0*/  LEA.HI.X R237, R168, R218, R235, 0x1, P0 ;  /* 0x000000daa8ed7211 */ /* 0x000fe400000f0ceb */
[----:B------:R-:W-:Y:S01]  /*33b0*/  ISETP.NE.AND P0, PT, R228, RZ, PT ;  /* 0x000000ffe400720c */ /* 0x000fe20003f05270 */
[----:B------:R-:W-:Y:S01]  /*33c0*/  @!PT LDS RZ, [RZ] ;  /* 0x00000000fffff984 */ /* 0x000fe20000000800 */
[----:B------:R-:W-:Y:S01]  /*33d0*/  @!PT LDS RZ, [RZ] ;  /* 0x00000000fffff984 */ /* 0x000fe20000000800 */
[----:B------:R-:W-:Y:S01]  /*33e0*/  @!PT LDS RZ, [RZ] ;  /* 0x00000000fffff984 */ /* 0x000fe20000000800 */
[----:B------:R2:W-:Y:S08]  /*33f0*/  LDGSTS.E.BYPASS.LTC128B.128 [R222+0x9000], desc[UR24][R238.64] ;  /* 0x09000000eede7fae */ /* 0x0005f0000b981a18 */
[----:B------:R2:W-:Y:S08]  /*3400*/  LDGSTS.E.BYPASS.LTC128B.128 [R222+0xa000], desc[UR24][R238.64+0x40] ;  /* 0x0a000040eede7fae */ /* 0x0005f0000b981a18 */
[----:B------:R2:W-:Y:S08]  /*3410*/  LDGSTS.E.BYPASS.LTC128B.128 [R222+0xb000], desc[UR24][R238.64+0x80] ;  /* 0x0b000080eede7fae */ /* 0x0005f0000b981a18 */
[----:B------:R2:W-:Y:S08]  /*3420*/  LDGSTS.E.BYPASS.LTC128B.128 [R222+0x9800], desc[UR24][R236.64] ;  /* 0x09800000ecde7fae */ /* 0x0005f0000b981a18 */
[----:B------:R2:W-:Y:S08]  /*3430*/  LDGSTS.E.BYPASS.LTC128B.128 [R222+0xa800], desc[UR24][R236.64+0x40] ;  /* 0x0a800040ecde7fae */ /* 0x0005f0000b981a18 */
[----:B------:R2:W-:Y:S08]  /*3440*/  LDGSTS.E.BYPASS.LTC128B.128 [R222+0xb800], desc[UR24][R236.64+0x80] ;  /* 0x0b800080ecde7fae */ /* 0x0005f0000b981a18 */
[----:B------:R-:W-:Y:S08]  /*3450*/  LDSM.16.M88.4 R164, [R217] ;  /* 0x00000000d9a4783b */ /* 0x000ff00000000200 */
[----:B------:R-:W3:Y:S08]  /*3460*/  LDSM.16.M88.4 R172, [R216+0x6000] ;  /* 0x00600000d8ac783b */ /* 0x000ef00000000200 */
[----:B------:R-:W4:Y:S08]  /*3470*/  LDSM.16.M88.4 R176, [R217+0x1000] ;  /* 0x00100000d9b0783b */ /* 0x000f300000000200 */
[----:B------:R-:W5:Y:S08]  /*3480*/  LDSM.16.M88.4 R180, [R216+0x6400] ;  /* 0x00640000d8b4783b */ /* 0x000f700000000200 */
[----:B------:R-:W0:Y:S08]  /*3490*/  LDGDEPBAR ;  /* 0x00000000000079af */ /* 0x000e300000000000 */
[----:B------:R-:W1:Y:S08]  /*34a0*/  LDSM.16.M88.4 R184, [R216+0x6800] ;  /* 0x00680000d8b8783b */ /* 0x000e700000000200 */
[----:B------:R-:W2:Y:S01]  /*34b0*/  LDSM.16.M88.4 R188, [R216+0x6c00] ;  /* 0x006c0000d8bc783b */ /* 0x000ea20000000200 */
[-C--:B---3--:R-:W-:Y:S07]  /*34c0*/  HMMA.16816.F32.BF16 R4, R164, R172.reuse, RZ ;  /* 0x000000aca404723c */ /* 0x088fee00000418ff */
[----:B------:R-:W-:Y:S01]  /*34d0*/  LDSM.16.M88.4 R192, [R215] ;  /* 0x00000000d7c0783b */ /* 0x000fe20000000200 */
[C---:B----4-:R-:W-:Y:S07]  /*34e0*/  HMMA.16816.F32.BF16 R8, R176.reuse, R172, RZ ;  /* 0x000000acb008723c */ /* 0x050fee00000418ff */
[----:B------:R-:W3:Y:S01]  /*34f0*/  LDSM.16.M88.4 R196, [R213+0x6000] ;  /* 0x00600000d5c4783b */ /* 0x000ee20000000200 */
[-C--:B------:R-:W-:Y:S07]  /*3500*/  HMMA.16816.F32.BF16 R12, R176, R174.reuse, RZ ;  /* 0x000000aeb00c723c */ /* 0x080fee00000418ff */
[----:B------:R-:W4:Y:S01]  /*3510*/  LDSM.16.M88.4 R200, [R215+0x1000] ;  /* 0x00100000d7c8783b */ /* 0x000f220000000200 */
[C---:B------:R-:W-:Y:S07]  /*3520*/  HMMA.16816.F32.BF16 R16, R164.reuse, R174, RZ ;  /* 0x000000aea410723c */ /* 0x040fee00000418ff */
[----:B------:R-:W4:Y:S01]  /*3530*/  LDSM.16.M88.4 R172, [R213+0x6400] ;  /* 0x00640000d5ac783b */ /* 0x000f220000000200 */
[-C--:B-----5:R-:W-:Y:S07]  /*3540*/  HMMA.16816.F32.BF16 R20, R164, R180.reuse, RZ ;  /* 0x000000b4a414723c */ /* 0x0a0fee00000418ff */
[----:B------:R-:W5:Y:S01]  /*3550*/  LDSM.16.M88.4 R204, [R213+0x6800] ;  /* 0x00680000d5cc783b */ /* 0x000f620000000200 */
[C---:B------:R-:W-:Y:S07]  /*3560*/  HMMA.16816.F32.BF16 R24, R176.reuse, R180, RZ ;  /* 0x000000b4b018723c */ /* 0x040fee00000418ff */
[----:B------:R-:W5:Y:S01]  /*3570*/  LDSM.16.M88.4 R208, [R213+0x6c00] ;  /* 0x006c0000d5d0783b */ /* 0x000f620000000200 */
[-C--:B------:R-:W-:Y:S08]  /*3580*/  HMMA.16816.F32.BF16 R28, R176, R182.reuse, RZ ;  /* 0x000000b6b01c723c */ /* 0x080ff000000418ff */
[C---:B------:R-:W-:Y:S01]  /*3590*/  HMMA.16816.F32.BF16 R32, R164.reuse, R182, RZ ;  /* 0x000000b6a420723c */ /* 0x040fe200000418ff */
[----:B------:R-:W-:Y:S07]  /*35a0*/  LDSM.16.M88.4 R180, [R217+0x3000] ;  /* 0x00300000d9b4783b */ /* 0x000fee0000000200 */
[-C--:B-1----:R-:W-:Y:S08]  /*35b0*/  HMMA.16816.F32.BF16 R36, R164, R184.reuse, RZ ;  /* 0x000000b8a424723c */ /* 0x082ff000000418ff */
[C---:B------:R-:W-:Y:S08]  /*35c0*/  HMMA.16816.F32.BF16 R40, R176.reuse, R184, RZ ;  /* 0x000000b8b028723c */ /* 0x040ff000000418ff */
[-C--:B------:R-:W-:Y:S08]  /*35d0*/  HMMA.16816.F32.BF16 R44, R176, R186.reuse, RZ ;  /* 0x000000bab02c723c */ /* 0x080ff000000418ff */
[C---:B------:R-:W-:Y:S01]  /*35e0*/  HMMA.16816.F32.BF16 R48, R164.reuse, R186, RZ ;  /* 0x000000baa430723c */ /* 0x040fe200000418ff */
[----:B------:R-:W-:Y:S07]  /*35f0*/  LDSM.16.M88.4 R184, [R216+0x7800] ;  /* 0x00780000d8b8783b */ /* 0x000fee0000000200 */
[-C--:B--2---:R-:W-:Y:S08]  /*3600*/  HMMA.16816.F32.BF16 R52, R164, R188.reuse, RZ ;  /* 0x000000bca434723c */ /* 0x084ff000000418ff */
[C---:B------:R-:W-:Y:S08]  /*3610*/  HMMA.16816.F32.BF16 R56, R176.reuse, R188, RZ ;  /* 0x000000bcb038723c */ /* 0x040ff000000418ff */
[-C--:B------:R-:W-:Y:S01]  /*3620*/  HMMA.16816.F32.BF16 R60, R176, R190.reuse, RZ ;  /* 0x000000beb03c723c */ /* 0x080fe200000418ff */
[----:B------:R-:W-:Y:S07]  /*3630*/  LDSM.16.M88.4 R176, [R216+0x7000] ;  /* 0x00700000d8b0783b */ /* 0x000fee0000000200 */
[----:B------:R-:W-:Y:S01]  /*3640*/  HMMA.16816.F32.BF16 R64, R164, R190, RZ ;  /* 0x000000bea440723c */ /* 0x000fe200000418ff */
[----:B------:R-:W1:Y:S07]  /*3650*/  LDSM.16.M88.4 R164, [R217+0x2000] ;  /* 0x00200000d9a4783b */ /* 0x000e6e0000000200 */
[-C--:B---3--:R-:W-:Y:S01]  /*3660*/  HMMA.16816.F32.BF16 R4, R192, R196.reuse, R4 ;  /* 0x000000c4c004723c */ /* 0x088fe20000041804 */
[----:B------:R-:W-:Y:S07]  /*3670*/  LDSM.16.M88.4 R188, [R216+0x7c00] ;  /* 0x007c0000d8bc783b */ /* 0x000fee0000000200 */
[C---:B----4-:R-:W-:Y:S08]  /*3680*/  HMMA.16816.F32.BF16 R8, R200.reuse, R196, R8 ;  /* 0x000000c4c808723c */ /* 0x050ff00000041808 */
[-C--:B------:R-:W-:Y:S08]  /*3690*/  HMMA.16816.F32.BF16 R12, R200, R198.reuse, R12 ;  /* 0x000000c6c80c723c */ /* 0x080ff0000004180c */
[C---:B------:R-:W-:Y:S01]  /*36a0*/  HMMA.16816.F32.BF16 R16, R192.reuse, R198, R16 ;  /* 0x000000c6c010723c */ /* 0x040fe20000041810 */
[----:B------:R-:W-:Y:S07]  /*36b0*/  LDSM.16.M88.4 R196, [R215+0x2000] ;  /* 0x00200000d7c4783b */ /* 0x000fee0000000200 */
[-C--:B------:R-:W-:Y:S08]  /*36c0*/  HMMA.16816.F32.BF16 R20, R192, R172.reuse, R20 ;  /* 0x000000acc014723c */ /* 0x080ff00000041814 */
[C---:B------:R-:W-:Y:S08]  /*36d0*/  HMMA.16816.F32.BF16 R24, R200.reuse, R172, R24 ;  /* 0x000000acc818723c */ /* 0x040ff00000041818 */
[-C--:B------:R-:W-:Y:S08]  /*36e0*/  HMMA.16816.F32.BF16 R28, R200, R174.reuse, R28 ;  /* 0x000000aec81c723c */ /* 0x080ff0000004181c */
[C---:B------:R-:W-:Y:S01]  /*36f0*/  HMMA.16816.F32.BF16 R32, R192.reuse, R174, R32 ;  /* 0x000000aec020723c */ /* 0x040fe20000041820 */
[----:B------:R-:W2:Y:S07]  /*3700*/  LDSM.16.M88.4 R172, [R216+0x7400] ;  /* 0x00740000d8ac783b */ /* 0x000eae0000000200 */
[-C--:B-----5:R-:W-:Y:S08]  /*3710*/  HMMA.16816.F32.BF16 R36, R192, R204.reuse, R36 ;  /* 0x000000ccc024723c */ /* 0x0a0ff00000041824 */
[C---:B------:R-:W-:Y:S08]  /*3720*/  HMMA.16816.F32.BF16 R40, R200.reuse, R204, R40 ;  /* 0x000000ccc828723c */ /* 0x040ff00000041828 */
[-C--:B------:R-:W-:Y:S08]  /*3730*/  HMMA.16816.F32.BF16 R44, R200, R206.reuse, R44 ;  /* 0x000000cec82c723c */ /* 0x080ff0000004182c */
[C---:B------:R-:W-:Y:S01]  /*3740*/  HMMA.16816.F32.BF16 R48, R192.reuse, R206, R48 ;  /* 0x000000cec030723c */ /* 0x040fe20000041830 */
[----:B------:R-:W-:Y:S07]  /*3750*/  LDSM.16.M88.4 R204, [R215+0x3000] ;  /* 0x00300000d7cc783b */ /* 0x000fee0000000200 */
[-C--:B------:R-:W-:Y:S08]  /*3760*/  HMMA.16816.F32.BF16 R52, R192, R208.reuse, R52 ;  /* 0x000000d0c034723c */ /* 0x080ff00000041834 */
[C---:B------:R-:W-:Y:S08]  /*3770*/  HMMA.16816.F32.BF16 R56, R200.reuse, R208, R56 ;  /* 0x000000d0c838723c */ /* 0x040ff00000041838 */
[-C--:B------:R-:W-:Y:S01]  /*3780*/  HMMA.16816.F32.BF16 R60, R200, R210.reuse, R60 ;  /* 0x000000d2c83c723c */ /* 0x080fe2000004183c */
[----:B------:R-:W3:Y:S07]  /*3790*/  LDSM.16.M88.4 R200, [R213+0x7000] ;  /* 0x00700000d5c8783b */ /* 0x000eee0000000200 */
[----:B------:R-:W-:Y:S01]  /*37a0*/  HMMA.16816.F32.BF16 R64, R192, R210, R64 ;  /* 0x000000d2c040723c */ /* 0x000fe20000041840 */
[----:B------:R-:W4:Y:S07]  /*37b0*/  LDSM.16.M88.4 R192, [R213+0x7400] ;  /* 0x00740000d5c0783b */ /* 0x000f2e0000000200 */
        /* <DEDUP_REMOVED lines=11> */
[-C--:B------:R-:W-:Y:S08]  /*3870*/  HMMA.16816.F32.BF16 R36, R164, R184.reuse, R36 ;  /* 0x000000b8a424723c */ /* 0x080ff00000041824 */
        /* <DEDUP_REMOVED lines=15> */
[----:B------:R-:W-:Y:S07]  /*3970*/  LDSM.16.M88.4 R200, [R215+0x5000] ;  /* 0x00500000d7c8783b */ /* 0x000fee0000000200 */
[-C--:B----4-:R-:W-:Y:S08]  /*3980*/  HMMA.16816.F32.BF16 R20, R196, R192.reuse, R20 ;  /* 0x000000c0c414723c */ /* 0x090ff00000041814 */
[C---:B------:R-:W-:Y:S08]  /*3990*/  HMMA.16816.F32.BF16 R24, R204.reuse, R192, R24 ;  /* 0x000000c0cc18723c */ /* 0x040ff00000041818 */
[-C--:B------:R-:W-:Y:S08]  /*39a0*/  HMMA.16816.F32.BF16 R28, R204, R194.reuse, R28 ;  /* 0x000000c2cc1c723c */ /* 0x080ff0000004181c */
[C---:B------:R-:W-:Y:S01]  /*39b0*/  HMMA.16816.F32.BF16 R32, R196.reuse, R194, R32 ;  /* 0x000000c2c420723c */ /* 0x040fe20000041820 */
[----:B------:R-:W-:Y:S07]  /*39c0*/  LDSM.16.M88.4 R192, [R215+0x4000] ;  /* 0x00400000d7c0783b */ /* 0x000fee0000000200 */
[-C--:B-1----:R-:W-:Y:S08]  /*39d0*/  HMMA.16816.F32.BF16 R36, R196, R208.reuse, R36 ;  /* 0x000000d0c424723c */ /* 0x082ff00000041824 */
[C---:B------:R-:W-:Y:S08]  /*39e0*/  HMMA.16816.F32.BF16 R40, R204.reuse, R208, R40 ;  /* 0x000000d0cc28723c */ /* 0x040ff00000041828 */
[-C--:B------:R-:W-:Y:S08]  /*39f0*/  HMMA.16816.F32.BF16 R44, R204, R210.reuse, R44 ;  /* 0x000000d2cc2c723c */ /* 0x080ff0000004182c */
[C---:B------:R-:W-:Y:S01]  /*3a00*/  HMMA.16816.F32.BF16 R48, R196.reuse, R210, R48 ;  /* 0x000000d2c430723c */ /* 0x040fe20000041830 */
[----:B------:R-:W-:Y:S07]  /*3a10*/  LDSM.16.M88.4 R208, [R213+0x8800] ;  /* 0x00880000d5d0783b */ /* 0x000fee0000000200 */
[-C--:B--2---:R-:W-:Y:S08]  /*3a20*/  HMMA.16816.F32.BF16 R52, R196, R164.reuse, R52 ;  /* 0x000000a4c434723c */ /* 0x084ff00000041834 */
[C---:B------:R-:W-:Y:S08]  /*3a30*/  HMMA.16816.F32.BF16 R56, R204.reuse, R164, R56 ;  /* 0x000000a4cc38723c */ /* 0x040ff00000041838 */
[-C--:B------:R-:W-:Y:S01]  /*3a40*/  HMMA.16816.F32.BF16 R60, R204, R166.reuse, R60 ;  /* 0x000000a6cc3c723c */ /* 0x080fe2000004183c */
[----:B------:R-:W-:Y:S07]  /*3a50*/  LDSM.16.M88.4 R204, [R213+0x8400] ;  /* 0x00840000d5cc783b */ /* 0x000fee0000000200 */
[----:B------:R-:W-:Y:S01]  /*3a60*/  HMMA.16816.F32.BF16 R64, R196, R166, R64 ;  /* 0x000000a6c440723c */ /* 0x000fe20000041840 */
[----:B------:R-:W1:Y:S07]  /*3a70*/  LDSM.16.M88.4 R164, [R216+0x8c00] ;  /* 0x008c0000d8a4783b */ /* 0x000e6e0000000200 */
[-C--:B------:R-:W-:Y:S01]  /*3a80*/  HMMA.16816.F32.BF16 R4, R172, R176.reuse, R4 ;  /* 0x000000b0ac04723c */ /* 0x080fe20000041804 */
[----:B------:R-:W2:Y:S07]  /*3a90*/  LDSM.16.M88.4 R196, [R213+0x8000] ;  /* 0x00800000d5c4783b */ /* 0x000eae0000000200 */
        /* <DEDUP_REMOVED lines=10> */
[-C--:B---3--:R-:W-:Y:S08]  /*3b40*/  HMMA.16816.F32.BF16 R36, R172, R188.reuse, R36 ;  /* 0x000000bcac24723c */ /* 0x088ff00000041824 */
[C---:B------:R-:W-:Y:S08]  /*3b50*/  HMMA.16816.F32.BF16 R40, R180.reuse, R188, R40 ;  /* 0x000000bcb428723c */ /* 0x040ff00000041828 */
[-C--:B------:R-:W-:Y:S08]  /*3b60*/  HMMA.16816.F32.BF16 R44, R180, R190.reuse, R44 ;  /* 0x000000beb42c723c */ /* 0x080ff0000004182c */
[C---:B------:R-:W-:Y:S08]  /*3b70*/  HMMA.16816.F32.BF16 R48, R172.reuse, R190, R48 ;  /* 0x000000beac30723c */ /* 0x040ff00000041830 */
[-C--:B-1----:R-:W-:Y:S08]  /*3b80*/  HMMA.16816.F32.BF16 R52, R172, R164.reuse, R52 ;  /* 0x000000a4ac34723c */ /* 0x082ff00000041834 */
[C---:B------:R-:W-:Y:S08]  /*3b90*/  HMMA.16816.F32.BF16 R56, R180.reuse, R164, R56 ;  /* 0x000000a4b438723c */ /* 0x040ff00000041838 */
[-C--:B------:R-:W-:Y:S08]  /*3ba0*/  HMMA.16816.F32.BF16 R60, R180, R166.reuse, R60 ;  /* 0x000000a6b43c723c */ /* 0x080ff0000004183c */
[----:B------:R-:W-:Y:S08]  /*3bb0*/  HMMA.16816.F32.BF16 R64, R172, R166, R64 ;  /* 0x000000a6ac40723c */ /* 0x000ff00000041840 */
[-C--:B--2---:R-:W-:Y:S08]  /*3bc0*/  HMMA.16816.F32.BF16 R4, R192, R196.reuse, R4 ;  /* 0x000000c4c004723c */ /* 0x084ff00000041804 */
[C---:B------:R-:W-:Y:S08]  /*3bd0*/  HMMA.16816.F32.BF16 R8, R200.reuse, R196, R8 ;  /* 0x000000c4c808723c */ /* 0x040ff00000041808 */
[-C--:B------:R-:W-:Y:S03]  /*3be0*/  HMMA.16816.F32.BF16 R12, R200, R198.reuse, R12 ;  /* 0x000000c6c80c723c */ /* 0x080fe6000004180c */
[----:B------:R-:W-:Y:S02]  /*3bf0*/  FMNMX3.FTZ R170, R169, R4, R5, !PT ;  /* 0x00000004a9aa7276 */ /* 0x000fe40007810005 */
[----:B------:R-:W-:Y:S03]  /*3c00*/  FMNMX3.FTZ R168, R2, R6, R7, !PT ;  /* 0x0000000602a87276 */ /* 0x000fe60007810007 */
        /* <DEDUP_REMOVED lines=32> */
[----:B------:R-:W-:Y:S03]  /*3e10*/  FMNMX3.FTZ R232, R232, R54, R55, !PT ;  /* 0x00000036e8e87276 */ /* 0x000fe60007810037 */
[----:B------:R-:W-:Y:S11]  /*3e20*/  HMMA.16816.F32.BF16 R64, R192, R178, R64 ;  /* 0x000000b2c040723c */ /* 0x000ff60000041840 */
[----:B------:R-:W-:Y:S08]  /*3e30*/  @!UPT UIADD3 URZ, UPT, UPT, URZ, URZ, URZ ;  /* 0x000000fffffff290 */ /* 0x000ff0000fffe0ff */
[----:B------:R-:W-:Y:S01]  /*3e40*/  FMNMX3.FTZ R168, R168, R64, R65, !PT ;  /* 0x00000040a8a87276 */ /* 0x000fe20007810041 */
[----:B------:R-:W-:Y:S06]  /*3e50*/  @P0 BRA `(.L_x_40) ;  /* 0xfffffff000d80947 */ /* 0x000fec000383ffff */
.L_x_39:
[----:B------:R-:W-:Y:S01]  /*3e60*/  FMNMX3.FTZ R164, R170, R42, R43, !PT ;  /* 0x0000002aaaa47276 */ /* 0x000fe2000781002b */
[----:B-1----:R-:W1:Y:S01]  /*3e70*/  SHFL.BFLY PT, R175, R168, 0x2, 0x1f ;  /* 0x0c401f00a8af7f89 */ /* 0x002e6200000e0000 */
[----:B------:R-:W-:Y:S02]  /*3e80*/  FMNMX3.FTZ R165, R171, R44, R45, !PT ;  /* 0x0000002caba57276 */ /* 0x000fe4000781002d */
[----:B------:R-:W-:Y:S05]  /*3e90*/  FMNMX3.FTZ R164, R164, R46, R47, !PT ;  /* 0x0000002ea4a47276 */ /* 0x000fea000781002f */
[----:B------:R-:W-:Y:S01]  /*3ea0*/  LDSM.16.MT88.4 R176, [R212+0x9000] ;  /* 0x00900000d4b0783b */ /* 0x000fe20000004200 */
[----:B------:R-:W-:Y:S02]  /*3eb0*/  FMNMX3.FTZ R171, R232, R66, R67, !PT ;  /* 0x00000042e8ab7276 */ /* 0x000fe40007810043 */
[----:B------:R-:W-:Y:S02]  /*3ec0*/  FMNMX3.FTZ R165, R165, R56, R57, !PT ;  /* 0x00000038a5a57276 */ /* 0x000fe40007810039 */
[----:B------:R-:W-:Y:S02]  /*3ed0*/  FMNMX3.FTZ R164, R164, R58, R59, !PT ;  /* 0x0000003aa4a47276 */ /* 0x000fe4000781003b */
[----:B------:R-:W-:Y:S01]  /*3ee0*/  FMNMX3.FTZ R166, R165, R60, R61, !PT ;  /* 0x0000003ca5a67276 */ /* 0x000fe2000781003d */
[----:B------:R-:W2:Y:S01]  /*3ef0*/  SHFL.BFLY PT, R170, R171, 0x2, 0x1f ;  /* 0x0c401f00abaa7f89 */ /* 0x000ea200000e0000 */
[----:B------:R-:W-:Y:S07]  /*3f00*/  FMNMX3.FTZ R167, R164, R62, R63, !PT ;  /* 0x0000003ea4a77276 */ /* 0x000fee000781003f */
[----:B------:R-:W3:Y:S08]  /*3f10*/  SHFL.BFLY PT, R165, R166, 0x2, 0x1f ;  /* 0x0c401f00a6a57f89 */ /* 0x000ef000000e0000 */
[----:B------:R-:W4:Y:S01]  /*3f20*/  SHFL.BFLY PT, R164, R167, 0x2, 0x1f ;  /* 0x0c401f00a7a47f89 */ /* 0x000f2200000e0000 */
[----:B-1----:R-:W-:Y:S07]  /*3f30*/  FMNMX.FTZ R175, R168, R175, !PT ;  /* 0x000000afa8af7209 */ /* 0x002fee0007810000 */
[----:B------:R-:W1:Y:S01]  /*3f40*/  SHFL.BFLY PT, R168, R175, 0x1, 0x1f ;  /* 0x0c201f00afa87f89 */ /* 0x000e6200000e0000 */
[----:B--2---:R-:W-:Y:S02]  /*3f50*/  FMNMX.FTZ R174, R171, R170, !PT ;  /* 0x000000aaabae7209 */ /* 0x004fe40007810000 */
[----:B---3--:R-:W-:Y:S05]  /*3f60*/  FMNMX.FTZ R172, R166, R165, !PT ;  /* 0x000000a5a6ac7209 */ /* 0x008fea0007810000 */
[----:B------:R-:W2:Y:S01]  /*3f70*/  SHFL.BFLY PT, R173, R174, 0x1, 0x1f ;  /* 0x0c201f00aead7f89 */ /* 0x000ea200000e0000 */
[----:B----4-:R-:W-:Y:S07]  /*3f80*/  FMNMX.FTZ R170, R167, R164, !PT ;  /* 0x000000a4a7aa7209 */ /* 0x010fee0007810000 */
[----:B------:R-:W3:Y:S08]  /*3f90*/  SHFL.BFLY PT, R171, R172, 0x1, 0x1f ;  /* 0x0c201f00acab7f89 */ /* 0x000ef000000e0000 */
[----:B------:R-:W4:Y:S01]  /*3fa0*/  SHFL.BFLY PT, R165, R170, 0x1, 0x1f ;  /* 0x0c201f00aaa57f89 */ /* 0x000f2200000e0000 */
[----:B-1----:R-:W-:Y:S04]  /*3fb0*/  FMNMX.FTZ R168, R175, R168, !PT ;  /* 0x000000a8afa87209 */ /* 0x002fe80007810000 */
[C---:B------:R-:W-:Y:S01]  /*3fc0*/  FSETP.NEU.FTZ.AND P0, PT, R168.reuse, -INF , PT ;  /* 0xff800000a800780b */ /* 0x040fe20003f1d000 */
[C---:B------:R-:W-:Y:S01]  /*3fd0*/  FADD.FTZ R166, -R168.reuse, R169 ;  /* 0x000000a9a8a67221 */ /* 0x040fe20000010100 */
[----:B------:R-:W-:Y:S03]  /*3fe0*/  FMUL.FTZ R196, R168, UR4 ;  /* 0x00000004a8c47c20 */ /* 0x000fe60008410000 */
[----:B------:R-:W-:Y:S02]  /*3ff0*/  FMUL.FTZ R164, R166, UR4 ;  /* 0x00000004a6a47c20 */ /* 0x000fe40008410000 */
[----:B------:R-:W-:Y:S02]  /*4000*/  FSEL R196, R196, RZ, P0 ;  /* 0x000000ffc4c47208 */ /* 0x000fe40000000000 */
[----:B--2---:R-:W-:Y:S02]  /*4010*/  FMNMX.FTZ R167, R174, R173, !PT ;  /* 0x000000adaea77209 */ /* 0x004fe40007810000 */
[----:B------:R-:W1:Y:S01]  /*4020*/  MUFU.EX2 R164, R164 ;  /* 0x000000a400a47308 */ /* 0x000e620000000800 */
[----:B---3--:R-:W-:Y:S01]  /*4030*/  FMNMX.FTZ R166, R172, R171, !PT ;  /* 0x000000abaca67209 */ /* 0x008fe20007810000 */
[----:B------:R-:W-:Y:S01]  /*4040*/  FFMA.FTZ R180, R17, UR4, -R196 ;  /* 0x0000000411b47c23 */ /* 0x000fe200080108c4 */
[C---:B------:R-:W-:Y:S01]  /*4050*/  FADD.FTZ R2, -R167.reuse, R2 ;  /* 0x00000002a7027221 */ /* 0x040fe20000010100 */
[C---:B------:R-:W-:Y:S01]  /*4060*/  FMUL.FTZ R195, R167.reuse, UR4 ;  /* 0x00000004a7c37c20 */ /* 0x040fe20008410000 */
[----:B----4-:R-:W-:Y:S01]  /*4070*/  FMNMX.FTZ R165, R170, R165, !PT ;  /* 0x000000a5aaa57209 */ /* 0x010fe20007810000 */
[----:B------:R-:W2:Y:S01]  /*4080*/  LDSM.16.MT88.4 R172, [R214+0x9000] ;  /* 0x00900000d6ac783b */ /* 0x000ea20000004200 */
[----:B------:R-:W-:Y:S01]  /*4090*/  FMUL.FTZ R169, R2, UR4 ;  /* 0x0000000402a97c20 */ /* 0x000fe20008410000 */
[----:B------:R-:W-:Y:S01]  /*40a0*/  FADD.FTZ R2, -R166, R3 ;  /* 0x00000003a6027221 */ /* 0x000fe20000010100 */
[----:B------:R-:W-:Y:S01]  /*40b0*/  FSETP.NEU.FTZ.AND P0, PT, R167, -INF , PT ;  /* 0xff800000a700780b */ /* 0x000fe20003f1d000 */
[----:B------:R-:W-:Y:S01]  /*40c0*/  FADD.FTZ R0, -R165, R0 ;  /* 0x00000000a5007221 */ /* 0x000fe20000010100 */
[----:B------:R3:W4:Y:S01]  /*40d0*/  MUFU.EX2 R3, R169 ;  /* 0x000000a900037308 */ /* 0x0007220000000800 */
[----:B------:R-:W-:Y:S01]  /*40e0*/  FMUL.FTZ R170, R2, UR4 ;  /* 0x0000000402aa7c20 */ /* 0x000fe20008410000 */
[----:B------:R-:W-:Y:S01]  /*40f0*/  FSEL R195, R195, RZ, P0 ;  /* 0x000000ffc3c37208 */ /* 0x000fe20000000000 */
[----:B------:R-:W-:Y:S01]  /*4100*/  FMUL.FTZ R171, R0, UR4 ;  /* 0x0000000400ab7c20 */ /* 0x000fe20008410000 */
[C---:B------:R-:W-:Y:S01]  /*4110*/  FMUL.FTZ R194, R166.reuse, UR4 ;  /* 0x00000004a6c27c20 */ /* 0x040fe20008410000 */
[----:B------:R-:W-:Y:S01]  /*4120*/  FSETP.NEU.FTZ.AND P0, PT, R166, -INF , PT ;  /* 0xff800000a600780b */ /* 0x000fe20003f1d000 */
[----:B------:R-:W-:Y:S01]  /*4130*/  FMUL.FTZ R192, R165, UR4 ;  /* 0x00000004a5c07c20 */ /* 0x000fe20008410000 */
[--C-:B------:R-:W-:Y:S03]  /*4140*/  FFMA.FTZ R182, R18, UR4, -R195.reuse ;  /* 0x0000000412b67c23 */ /* 0x100fe600080108c3 */
[----:B------:R5:W4:Y:S01]  /*4150*/  MUFU.EX2 R2, R170 ;  /* 0x000000aa00027308 */ /* 0x000b220000000800 */
[----:B------:R-:W-:Y:S01]  /*4160*/  FSEL R194, R194, RZ, P0 ;  /* 0x000000ffc2c27208 */ /* 0x000fe20000000000 */
[--C-:B------:R-:W-:Y:S01]  /*4170*/  FFMA.FTZ R183, R19, UR4, -R195.reuse ;  /* 0x0000000413b77c23 */ /* 0x100fe200080108c3 */
[----:B------:R-:W-:Y:S01]  /*4180*/  FSETP.NEU.FTZ.AND P0, PT, R165, -INF , PT ;  /* 0xff800000a500780b */ /* 0x000fe20003f1d000 */
[----:B------:R-:W-:Y:S01]  /*4190*/  FFMA.FTZ R181, R4, UR4, -R196 ;  /* 0x0000000404b57c23 */ /* 0x000fe200080108c4 */
[--C-:B------:R-:W-:Y:S01]  /*41a0*/  FFMA.FTZ R184, R6, UR4, -R195.reuse ;  /* 0x0000000406b87c23 */ /* 0x100fe200080108c3 */
[----:B------:R-:W-:Y:S01]  /*41b0*/  FFMA.FTZ R188, R12, UR4, -R194 ;  /* 0x000000040cbc7c23 */ /* 0x000fe200080108c2 */
[----:B------:R-:W-:Y:S03]  /*41c0*/  FSEL R192, R192, RZ, P0 ;  /* 0x000000ffc0c07208 */ /* 0x000fe60000000000 */
[----:B------:R2:W2:Y:S01]  /*41d0*/  MUFU.EX2 R0, R171 ;  /* 0x000000ab00007308 */ /* 0x0004a20000000800 */
[----:B---3--:R-:W-:Y:S01]  /*41e0*/  FFMA.FTZ R169, R5, UR4, -R196 ;  /* 0x0000000405a97c23 */ /* 0x008fe200080108c4 */
[--C-:B------:R-:W-:Y:S01]  /*41f0*/  FFMA.FTZ R191, R13, UR4, -R194.reuse ;  /* 0x000000040dbf7c23 */ /* 0x100fe200080108c2 */
[----:B------:R-:W-:Y:S01]  /*4200*/  FFMA.FTZ R189, R8, UR4, -R194 ;  /* 0x0000000408bd7c23 */ /* 0x000fe200080108c2 */
[--C-:B------:R-:W-:Y:S01]  /*4210*/  FFMA.FTZ R190, R14, UR4, -R192.reuse ;  /* 0x000000040ebe7c23 */ /* 0x100fe200080108c0 */
[----:B------:R-:W-:Y:S01]  /*4220*/  FFMA.FTZ R193, R15, UR4, -R192 ;  /* 0x000000040fc17c23 */ /* 0x000fe200080108c0 */
[----:B------:R-:W-:Y:S01]  /*4230*/  FFMA.FTZ R185, R9, UR4, -R194 ;  /* 0x0000000409b97c23 */ /* 0x000fe200080108c2 */
[--C-:B------:R-:W-:Y:S03]  /*4240*/  FFMA.FTZ R187, R10, UR4, -R192.reuse ;  /* 0x000000040abb7c23 */ /* 0x100fe600080108c0 */
[----:B------:R-:W-:Y:S01]  /*4250*/  MUFU.EX2 R181, R181 ;  /* 0x000000b500b57308 */ /* 0x000fe20000000800 */
[--C-:B-----5:R-:W-:Y:S01]  /*4260*/  FFMA.FTZ R170, R7, UR4, -R195.reuse ;  /* 0x0000000407aa7c23 */ /* 0x120fe200080108c3 */
[----:B------:R-:W-:Y:S01]  /*4270*/  FFMA.FTZ R186, R11, UR4, -R192 ;  /* 0x000000040bba7c23 */ /* 0x000fe200080108c0 */
[C---:B-1----:R-:W-:Y:S01]  /*4280*/  FMUL.FTZ R4, R164.reuse, R160 ;  /* 0x000000a0a4047220 */ /* 0x042fe20000410000 */
[----:B------:R-:W-:Y:S01]  /*4290*/  FMUL.FTZ R5, R164, R161 ;  /* 0x000000a1a4057220 */ /* 0x000fe20000410000 */
[C---:B----4-:R-:W-:Y:S01]  /*42a0*/  FMUL.FTZ R6, R3.reuse, R162 ;  /* 0x000000a203067220 */ /* 0x050fe20000410000 */
[C---:B------:R-:W-:Y:S01]  /*42b0*/  FMUL.FTZ R7, R3.reuse, R163 ;  /* 0x000000a303077220 */ /* 0x040fe20000410000 */
[----:B------:R-:W-:Y:S03]  /*42c0*/  FMUL.FTZ R8, R2, R156 ;  /* 0x0000009c02087220 */ /* 0x000fe60000410000 */
[----:B------:R-:W1:Y:S01]  /*42d0*/  MUFU.EX2 R169, R169 ;  /* 0x000000a900a97308 */ /* 0x000e620000000800 */
[--C-:B--2---:R-:W-:Y:S01]  /*42e0*/  FFMA.FTZ R171, R16, UR4, -R196.reuse ;  /* 0x0000000410ab7c23 */ /* 0x104fe200080108c4 */
[----:B------:R-:W-:Y:S01]  /*42f0*/  FMUL.FTZ R9, R2, R157 ;  /* 0x0000009d02097220 */ /* 0x000fe20000410000 */
[C---:B------:R-:W-:Y:S01]  /*4300*/  FMUL.FTZ R10, R0.reuse, R158 ;  /* 0x0000009e000a7220 */ /* 0x040fe20000410000 */
[----:B------:R-:W-:Y:S01]  /*4310*/  FMUL.FTZ R11, R0, R159 ;  /* 0x0000009f000b7220 */ /* 0x000fe20000410000 */
[C---:B------:R-:W-:Y:S01]  /*4320*/  FMUL.FTZ R12, R2.reuse, R152 ;  /* 0x00000098020c7220 */ /* 0x040fe20000410000 */
[----:B------:R-:W-:Y:S01]  /*4330*/  FMUL.FTZ R13, R2, R153 ;  /* 0x00000099020d7220 */ /* 0x000fe20000410000 */
[C---:B------:R-:W-:Y:S03]  /*4340*/  FMUL.FTZ R14, R0.reuse, R154 ;  /* 0x0000009a000e7220 */ /* 0x040fe60000410000 */
[----:B------:R-:W-:Y:S01]  /*4350*/  MUFU.EX2 R184, R184 ;  /* 0x000000b800b87308 */ /* 0x000fe20000000800 */
[----:B------:R-:W-:Y:S01]  /*4360*/  FMUL.FTZ R15, R0, R155 ;  /* 0x0000009b000f7220 */ /* 0x000fe20000410000 */
[C---:B------:R-:W-:Y:S01]  /*4370*/  FMUL.FTZ R16, R164.reuse, R148 ;  /* 0x00000094a4107220 */ /* 0x040fe20000410000 */
[----:B------:R-:W-:Y:S01]  /*4380*/  LDSM.16.MT88.4 R152, [R212+0xa000] ;  /* 0x00a00000d498783b */ /* 0x000fe20000004200 */
[----:B------:R-:W-:Y:S01]  /*4390*/  FMUL.FTZ R17, R164, R149 ;  /* 0x00000095a4117220 */ /* 0x000fe20000410000 */
[C---:B------:R-:W-:Y:S01]  /*43a0*/  FMUL.FTZ R18, R3.reuse, R150 ;  /* 0x0000009603127220 */ /* 0x040fe20000410000 */
[----:B------:R-:W-:Y:S01]  /*43b0*/  FMUL.FTZ R19, R3, R151 ;  /* 0x0000009703137220 */ /* 0x000fe20000410000 */
[--C-:B------:R-:W-:Y:S03]  /*43c0*/  FFMA.FTZ R205, R36, UR4, -R196.reuse ;  /* 0x0000000424cd7c23 */ /* 0x100fe600080108c4 */
[----:B------:R-:W2:Y:S01]  /*43d0*/  MUFU.EX2 R170, R170 ;  /* 0x000000aa00aa7308 */ /* 0x000ea20000000800 */
[----:B-1----:R-:W-:Y:S01]  /*43e0*/  F2FP.BF16.F32.PACK_AB R160, R169, R181 ;  /* 0x000000b5a9a0723e */ /* 0x002fe200000010ff */
[----:B------:R-:W-:Y:S01]  /*43f0*/  FFMA.FTZ R206, R37, UR4, -R196 ;  /* 0x0000000425ce7c23 */ /* 0x000fe200080108c4 */
[----:B------:R-:W1:Y:S01]  /*4400*/  LDSM.16.MT88.4 R148, [R214+0xa000] ;  /* 0x00a00000d694783b */ /* 0x000e620000004200 */
[--C-:B------:R-:W-:Y:S01]  /*4410*/  FFMA.FTZ R207, R38, UR4, -R195.reuse ;  /* 0x0000000426cf7c23 */ /* 0x100fe200080108c3 */
[--C-:B------:R-:W-:Y:S01]  /*4420*/  FFMA.FTZ R208, R39, UR4, -R195.reuse ;  /* 0x0000000427d07c23 */ /* 0x100fe200080108c3 */
[--C-:B------:R-:W-:Y:S01]  /*4430*/  FFMA.FTZ R234, R40, UR4, -R194.reuse ;  /* 0x0000000428ea7c23 */ /* 0x100fe200080108c2 */
[----:B------:R-:W-:Y:S03]  /*4440*/  FFMA.FTZ R235, R41, UR4, -R194 ;  /* 0x0000000429eb7c23 */ /* 0x000fe600080108c2 */
[----:B------:R-:W-:Y:S01]  /*4450*/  MUFU.EX2 R171, R171 ;  /* 0x000000ab00ab7308 */ /* 0x000fe20000000800 */
[--C-:B------:R-:W-:Y:S01]  /*4460*/  FFMA.FTZ R236, R42, UR4, -R192.reuse ;  /* 0x000000042aec7c23 */ /* 0x100fe200080108c0 */
[----:B------:R-:W-:Y:S01]  /*4470*/  FFMA.FTZ R237, R43, UR4, -R192 ;  /* 0x000000042bed7c23 */ /* 0x000fe200080108c0 */
[----:B------:R-:W-:Y:S01]  /*4480*/  LDSM.16.MT88.4 R36, [R212+0xb400] ;  /* 0x00b40000d424783b */ /* 0x000fe20000004200 */
[--C-:B------:R-:W-:Y:S01]  /*4490*/  FFMA.FTZ R209, R48, UR4, -R196.reuse ;  /* 0x0000000430d17c23 */ /* 0x100fe200080108c4 */
[--C-:B------:R-:W-:Y:S01]  /*44a0*/  FFMA.FTZ R210, R49, UR4, -R196.reuse ;  /* 0x0000000431d27c23 */ /* 0x100fe200080108c4 */
[--C-:B------:R-:W-:Y:S01]  /*44b0*/  FFMA.FTZ R211, R50, UR4, -R195.reuse ;  /* 0x0000000432d37c23 */ /* 0x100fe200080108c3 */
[--C-:B------:R-:W-:Y:S03]  /*44c0*/  FFMA.FTZ R232, R51, UR4, -R195.reuse ;  /* 0x0000000433e87c23 */ /* 0x100fe600080108c3 */
[----:B------:R-:W3:Y:S01]  /*44d0*/  MUFU.EX2 R180, R180 ;  /* 0x000000b400b47308 */ /* 0x000ee20000000800 */
[----:B--2---:R-:W-:Y:S01]  /*44e0*/  F2FP.BF16.F32.PACK_AB R161, R170, R184 ;  /* 0x000000b8aaa1723e */ /* 0x004fe200000010ff */
[--C-:B------:R-:W-:Y:S01]  /*44f0*/  FFMA.FTZ R242, R52, UR4, -R196.reuse ;  /* 0x0000000434f27c23 */ /* 0x100fe200080108c4 */
[----:B------:R-:W-:Y:S01]  /*4500*/  LDSM.16.MT88.4 R40, [R214+0x9800] ;  /* 0x00980000d628783b */ /* 0x000fe20000004200 */
[----:B------:R-:W-:Y:S01]  /*4510*/  FFMA.FTZ R243, R53, UR4, -R196 ;  /* 0x0000000435f37c23 */ /* 0x000fe200080108c4 */
[--C-:B------:R-:W-:Y:S01]  /*4520*/  FFMA.FTZ R244, R54, UR4, -R195.reuse ;  /* 0x0000000436f47c23 */ /* 0x100fe200080108c3 */
[--C-:B------:R-:W-:Y:S01]  /*4530*/  FFMA.FTZ R245, R55, UR4, -R195.reuse ;  /* 0x0000000437f57c23 */ /* 0x100fe200080108c3 */
[C---:B------:R-:W-:Y:S03]  /*4540*/  FMUL.FTZ R84, R164.reuse, R84 ;  /* 0x00000054a4547220 */ /* 0x040fe60000410000 */
[----:B------:R-:W-:Y:S01]  /*4550*/  MUFU.EX2 R182, R182 ;  /* 0x000000b600b67308 */ /* 0x000fe20000000800 */
[----:B------:R-:W-:Y:S01]  /*4560*/  FMUL.FTZ R85, R164, R85 ;  /* 0x00000055a4557220 */ /* 0x000fe20000410000 */
[C---:B------:R-:W-:Y:S01]  /*4570*/  FMUL.FTZ R86, R3.reuse, R86 ;  /* 0x0000005603567220 */ /* 0x040fe20000410000 */
[----:B------:R-:W-:Y:S01]  /*4580*/  LDSM.16.MT88.4 R48, [R212+0x9800] ;  /* 0x00980000d430783b */ /* 0x000fe20000004200 */
[C---:B------:R-:W-:Y:S01]  /*4590*/  FMUL.FTZ R87, R3.reuse, R87 ;  /* 0x0000005703577220 */ /* 0x040fe20000410000 */
[C---:B------:R-:W-:Y:S01]  /*45a0*/  FMUL.FTZ R88, R2.reuse, R88 ;  /* 0x0000005802587220 */ /* 0x040fe20000410000 */
[----:B------:R-:W-:Y:S01]  /*45b0*/  FMUL.FTZ R89, R2, R89 ;  /* 0x0000005902597220 */ /* 0x000fe20000410000 */
[----:B------:R-:W-:Y:S03]  /*45c0*/  FMUL.FTZ R90, R0, R90 ;  /* 0x0000005a005a7220 */ /* 0x000fe60000410000 */
[----:B------:R-:W2:Y:S01]  /*45d0*/  MUFU.EX2 R183, R183 ;  /* 0x000000b700b77308 */ /* 0x000ea20000000800 */
[----:B---3--:R-:W-:Y:S01]  /*45e0*/  F2FP.BF16.F32.PACK_AB R162, R180, R171 ;  /* 0x000000abb4a2723e */ /* 0x008fe200000010ff */
[----:B------:R-:W-:Y:S01]  /*45f0*/  FMUL.FTZ R91, R0, R91 ;  /* 0x0000005b005b7220 */ /* 0x000fe20000410000 */
[----:B------:R-:W-:Y:S01]  /*4600*/  LDSM.16.MT88.4 R52, [R212+0xb800] ;  /* 0x00b80000d434783b */ /* 0x000fe20000004200 */
[C---:B------:R-:W-:Y:S01]  /*4610*/  FMUL.FTZ R92, R2.reuse, R92 ;  /* 0x0000005c025c7220 */ /* 0x040fe20000410000 */
[----:B------:R-:W-:Y:S01]  /*4620*/  FMUL.FTZ R93, R2, R93 ;  /* 0x0000005d025d7220 */ /* 0x000fe20000410000 */
[C---:B------:R-:W-:Y:S01]  /*4630*/  FMUL.FTZ R94, R0.reuse, R94 ;  /* 0x0000005e005e7220 */ /* 0x040fe20000410000 */
[----:B------:R-:W-:Y:S03]  /*4640*/  FMUL.FTZ R95, R0, R95 ;  /* 0x0000005f005f7220 */ /* 0x000fe60000410000 */
[----:B------:R-:W-:Y:S01]  /*4650*/  MUFU.EX2 R189, R189 ;  /* 0x000000bd00bd7308 */ /* 0x000fe20000000800 */
[C---:B------:R-:W-:Y:S01]  /*4660*/  FMUL.FTZ R96, R164.reuse, R96 ;  /* 0x00000060a4607220 */ /* 0x040fe20000410000 */
[C---:B------:R-:W-:Y:S01]  /*4670*/  FMUL.FTZ R97, R164.reuse, R97 ;  /* 0x00000061a4617220 */ /* 0x040fe20000410000 */
[C---:B------:R-:W-:Y:S01]  /*4680*/  FMUL.FTZ R98, R3.reuse, R98 ;  /* 0x0000006203627220 */ /* 0x040fe20000410000 */
[C---:B------:R-:W-:Y:S01]  /*4690*/  FMUL.FTZ R99, R3.reuse, R99 ;  /* 0x0000006303637220 */ /* 0x040fe20000410000 */
[C---:B------:R-:W-:Y:S01]  /*46a0*/  FMUL.FTZ R100, R164.reuse, R100 ;  /* 0x00000064a4647220 */ /* 0x040fe20000410000 */
[----:B------:R-:W-:Y:S01]  /*46b0*/  FMUL.FTZ R101, R164, R101 ;  /* 0x00000065a4657220 */ /* 0x000fe20000410000 */
[----:B------:R-:W-:Y:S03]  /*46c0*/  FMUL.FTZ R102, R3, R102 ;  /* 0x0000006603667220 */ /* 0x000fe60000410000 */
[----:B------:R-:W3:Y:S01]  /*46d0*/  MUFU.EX2 R185, R185 ;  /* 0x000000b900b97308 */ /* 0x000ee20000000800 */
[----:B--2---:R-:W-:Y:S01]  /*46e0*/  F2FP.BF16.F32.PACK_AB R163, R183, R182 ;  /* 0x000000b6b7a3723e */ /* 0x004fe200000010ff */
[----:B------:R-:W-:Y:S01]  /*46f0*/  FMUL.FTZ R103, R3, R103 ;  /* 0x0000006703677220 */ /* 0x000fe20000410000 */
[C---:B------:R-:W-:Y:S01]  /*4700*/  FMUL.FTZ R104, R2.reuse, R104 ;  /* 0x0000006802687220 */ /* 0x040fe20000410000 */
[----:B------:R-:W-:Y:S01]  /*4710*/  FMUL.FTZ R105, R2, R105 ;  /* 0x0000006902697220 */ /* 0x000fe20000410000 */
[C---:B------:R-:W-:Y:S01]  /*4720*/  FMUL.FTZ R106, R0.reuse, R106 ;  /* 0x0000006a006a7220 */ /* 0x040fe20000410000 */
[----:B------:R-:W-:Y:S01]  /*4730*/  FMUL.FTZ R107, R0, R107 ;  /* 0x0000006b006b7220 */ /* 0x000fe20000410000 */
[C---:B------:R-:W-:Y:S01]  /*4740*/  FMUL.FTZ R108, R2.reuse, R108 ;  /* 0x0000006c026c7220 */ /* 0x040fe20000410000 */
[-C--:B------:R-:W-:Y:S02]  /*4750*/  HMMA.16816.F32.BF16 R4, R160, R172.reuse, R4 ;  /* 0x000000aca004723c */ /* 0x080fe40000041804 */
[----:B------:R-:W-:Y:S03]  /*4760*/  MUFU.EX2 R187, R187 ;  /* 0x000000bb00bb7308 */ /* 0x000fe60000000800 */
[----:B------:R-:W-:Y:S01]  /*4770*/  FMUL.FTZ R109, R2, R109 ;  /* 0x0000006d026d7220 */ /* 0x000fe20000410000 */
[C---:B------:R-:W-:Y:S01]  /*4780*/  FMUL.FTZ R110, R0.reuse, R110 ;  /* 0x0000006e006e7220 */ /* 0x040fe20000410000 */
[----:B------:R-:W-:Y:S01]  /*4790*/  FMUL.FTZ R111, R0, R111 ;  /* 0x0000006f006f7220 */ /* 0x000fe20000410000 */
[C---:B------:R-:W-:Y:S04]  /*47a0*/  FMUL.FTZ R112, R164.reuse, R112 ;  /* 0x00000070a4707220 */ /* 0x040fe80000410000 */
[----:B------:R-:W2:Y:S01]  /*47b0*/  MUFU.EX2 R186, R186 ;  /* 0x000000ba00ba7308 */ /* 0x000ea20000000800 */
[----:B---3--:R-:W-:Y:S01]  /*47c0*/  F2FP.BF16.F32.PACK_AB R156, R185, R189 ;  /* 0x000000bdb99c723e */ /* 0x008fe200000010ff */
[----:B------:R-:W-:Y:S01]  /*47d0*/  FMUL.FTZ R113, R164, R113 ;  /* 0x00000071a4717220 */ /* 0x000fe20000410000 */
[C---:B------:R-:W-:Y:S01]  /*47e0*/  FMUL.FTZ R114, R3.reuse, R114 ;  /* 0x0000007203727220 */ /* 0x040fe20000410000 */
[C---:B------:R-:W-:Y:S01]  /*47f0*/  FMUL.FTZ R115, R3.reuse, R115 ;  /* 0x0000007303737220 */ /* 0x040fe20000410000 */
[C---:B------:R-:W-:Y:S01]  /*4800*/  FMUL.FTZ R116, R2.reuse, R116 ;  /* 0x0000007402747220 */ /* 0x040fe20000410000 */
[----:B------:R-:W-:Y:S01]  /*4810*/  FMUL.FTZ R117, R2, R117 ;  /* 0x0000007502757220 */ /* 0x000fe20000410000 */
[C---:B------:R-:W-:Y:S03]  /*4820*/  FMUL.FTZ R118, R0.reuse, R118 ;  /* 0x0000007600767220 */ /* 0x040fe60000410000 */
[----:B------:R-:W-:Y:S01]  /*4830*/  MUFU.EX2 R188, R188 ;  /* 0x000000bc00bc7308 */ /* 0x000fe20000000800 */
[----:B------:R-:W-:Y:S01]  /*4840*/  FMUL.FTZ R119, R0, R119 ;  /* 0x0000007700777220 */ /* 0x000fe20000410000 */
[C---:B------:R-:W-:Y:S01]  /*4850*/  FMUL.FTZ R120, R164.reuse, R120 ;  /* 0x00000078a4787220 */ /* 0x040fe20000410000 */
[----:B------:R-:W-:Y:S01]  /*4860*/  FMUL.FTZ R121, R164, R121 ;  /* 0x00000079a4797220 */ /* 0x000fe20000410000 */
[C---:B------:R-:W-:Y:S01]  /*4870*/  FMUL.FTZ R122, R3.reuse, R122 ;  /* 0x0000007a037a7220 */ /* 0x040fe20000410000 */
[----:B------:R-:W-:Y:S01]  /*4880*/  FMUL.FTZ R123, R3, R123 ;  /* 0x0000007b037b7220 */ /* 0x000fe20000410000 */
[--C-:B------:R-:W-:Y:S01]  /*4890*/  FFMA.FTZ R197, R24, UR4, -R194.reuse ;  /* 0x0000000418c57c23 */ /* 0x100fe200080108c2 */
[----:B------:R-:W-:Y:S03]  /*48a0*/  FMUL.FTZ R24, R2, R136 ;  /* 0x0000008802187220 */ /* 0x000fe60000410000 */
[----:B------:R-:W3:Y:S01]  /*48b0*/  MUFU.EX2 R191, R191 ;  /* 0x000000bf00bf7308 */ /* 0x000ee20000000800 */
[----:B--2---:R-:W-:Y:S01]  /*48c0*/  F2FP.BF16.F32.PACK_AB R157, R186, R187 ;  /* 0x000000bbba9d723e */ /* 0x004fe200000010ff */
[----:B------:R-:W-:Y:S01]  /*48d0*/  FFMA.FTZ R198, R25, UR4, -R194 ;  /* 0x0000000419c67c23 */ /* 0x000fe200080108c2 */
[----:B------:R-:W-:Y:S01]  /*48e0*/  FMUL.FTZ R25, R2, R137 ;  /* 0x0000008902197220 */ /* 0x000fe20000410000 */
[--C-:B------:R-:W-:Y:S01]  /*48f0*/  FFMA.FTZ R199, R26, UR4, -R192.reuse ;  /* 0x000000041ac77c23 */ /* 0x100fe200080108c0 */
[C---:B------:R-:W-:Y:S01]  /*4900*/  FMUL.FTZ R26, R0.reuse, R138 ;  /* 0x0000008a001a7220 */ /* 0x040fe20000410000 */
[----:B------:R-:W-:Y:S01]  /*4910*/  FFMA.FTZ R200, R27, UR4, -R192 ;  /* 0x000000041bc87c23 */ /* 0x000fe200080108c0 */
[----:B------:R-:W-:Y:S03]  /*4920*/  FMUL.FTZ R27, R0, R139 ;  /* 0x0000008b001b7220 */ /* 0x000fe60000410000 */
[----:B------:R-:W-:Y:S01]  /*4930*/  MUFU.EX2 R190, R190 ;  /* 0x000000be00be7308 */ /* 0x000fe20000000800 */
[----:B------:R-:W-:Y:S01]  /*4940*/  LDSM.16.MT88.4 R136, [R214+0x9400] ;  /* 0x00940000d688783b */ /* 0x000fe20000004200 */
[C---:B------:R-:W-:Y:S01]  /*4950*/  FMUL.FTZ R124, R164.reuse, R124 ;  /* 0x0000007ca47c7220 */ /* 0x040fe20000410000 */
[----:B------:R-:W-:Y:S01]  /*4960*/  FMUL.FTZ R125, R164, R125 ;  /* 0x0000007da47d7220 */ /* 0x000fe20000410000 */
[C---:B------:R-:W-:Y:S01]  /*4970*/  FMUL.FTZ R126, R3.reuse, R126 ;  /* 0x0000007e037e7220 */ /* 0x040fe20000410000 */
[----:B------:R-:W-:Y:S01]  /*4980*/  FMUL.FTZ R127, R3, R127 ;  /* 0x0000007f037f7220 */ /* 0x000fe20000410000 */
[C---:B------:R-:W-:Y:S01]  /*4990*/  FMUL.FTZ R128, R2.reuse, R128 ;  /* 0x0000008002807220 */ /* 0x040fe20000410000 */
[----:B------:R-:W-:Y:S03]  /*49a0*/  FMUL.FTZ R129, R2, R129 ;  /* 0x0000008102817220 */ /* 0x000fe60000410000 */
[----:B------:R-:W2:Y:S01]  /*49b0*/  MUFU.EX2 R193, R193 ;  /* 0x000000c100c17308 */ /* 0x000ea20000000800 */
[----:B---3--:R-:W-:Y:S01]  /*49c0*/  F2FP.BF16.F32.PACK_AB R158, R191, R188 ;  /* 0x000000bcbf9e723e */ /* 0x008fe200000010ff */
[C---:B------:R-:W-:Y:S01]  /*49d0*/  FMUL.FTZ R130, R0.reuse, R130 ;  /* 0x0000008200827220 */ /* 0x040fe20000410000 */
[----:B------:R-:W-:Y:S01]  /*49e0*/  FMUL.FTZ R131, R0, R131 ;  /* 0x0000008300837220 */ /* 0x000fe20000410000 */
[--C-:B------:R-:W-:Y:S01]  /*49f0*/  FFMA.FTZ R238, R44, UR4, -R194.reuse ;  /* 0x000000042cee7c23 */ /* 0x100fe200080108c2 */
[----:B------:R-:W-:Y:S01]  /*4a00*/  FFMA.FTZ R239, R45, UR4, -R194 ;  /* 0x000000042def7c23 */ /* 0x000fe200080108c2 */
[--C-:B------:R-:W-:Y:S01]  /*4a10*/  FFMA.FTZ R240, R46, UR4, -R192.reuse ;  /* 0x000000042ef07c23 */ /* 0x100fe200080108c0 */
[----:B------:R-:W-:Y:S03]  /*4a20*/  FFMA.FTZ R241, R47, UR4, -R192 ;  /* 0x000000042ff17c23 */ /* 0x000fe600080108c0 */
[----:B------:R-:W-:Y:S01]  /*4a30*/  MUFU.EX2 R234, R234 ;  /* 0x000000ea00ea7308 */ /* 0x000fe20000000800 */
[C---:B------:R-:W-:Y:S01]  /*4a40*/  FMUL.FTZ R68, R164.reuse, R68 ;  /* 0x00000044a4447220 */ /* 0x040fe20000410000 */
[----:B------:R-:W-:Y:S01]  /*4a50*/  FMUL.FTZ R69, R164, R69 ;  /* 0x00000045a4457220 */ /* 0x000fe20000410000 */
[C---:B------:R-:W-:Y:S01]  /*4a60*/  FMUL.FTZ R70, R3.reuse, R70 ;  /* 0x0000004603467220 */ /* 0x040fe20000410000 */
[----:B------:R-:W-:Y:S01]  /*4a70*/  FMUL.FTZ R71, R3, R71 ;  /* 0x0000004703477220 */ /* 0x000fe20000410000 */
[C---:B------:R-:W-:Y:S01]  /*4a80*/  FMUL.FTZ R72, R2.reuse, R72 ;  /* 0x0000004802487220 */ /* 0x040fe20000410000 */
[----:B------:R-:W-:Y:S01]  /*4a90*/  FMUL.FTZ R73, R2, R73 ;  /* 0x0000004902497220 */ /* 0x000fe20000410000 */
[C---:B------:R-:W-:Y:S03]  /*4aa0*/  FMUL.FTZ R74, R0.reuse, R74 ;  /* 0x0000004a004a7220 */ /* 0x040fe60000410000 */
[----:B------:R-:W3:Y:S01]  /*4ab0*/  MUFU.EX2 R235, R235 ;  /* 0x000000eb00eb7308 */ /* 0x000ee20000000800 */
[----:B--2---:R-:W-:Y:S01]  /*4ac0*/  F2FP.BF16.F32.PACK_AB R159, R193, R190 ;  /* 0x000000bec19f723e */ /* 0x004fe200000010ff */
[----:B------:R-:W-:Y:S01]  /*4ad0*/  FMUL.FTZ R75, R0, R75 ;  /* 0x0000004b004b7220 */ /* 0x000fe20000410000 */
[C---:B------:R-:W-:Y:S01]  /*4ae0*/  FMUL.FTZ R76, R2.reuse, R76 ;  /* 0x0000004c024c7220 */ /* 0x040fe20000410000 */
[----:B------:R-:W-:Y:S01]  /*4af0*/  FMUL.FTZ R77, R2, R77 ;  /* 0x0000004d024d7220 */ /* 0x000fe20000410000 */
[C---:B------:R-:W-:Y:S01]  /*4b00*/  FMUL.FTZ R78, R0.reuse, R78 ;  /* 0x0000004e004e7220 */ /* 0x040fe20000410000 */
[----:B------:R-:W-:Y:S01]  /*4b10*/  FMUL.FTZ R79, R0, R79 ;  /* 0x0000004f004f7220 */ /* 0x000fe20000410000 */
[----:B------:R-:W-:Y:S01]  /*4b20*/  FMUL.FTZ R80, R164, R80 ;  /* 0x00000050a4507220 */ /* 0x000fe20000410000 */
[C---:B------:R-:W-:Y:S02]  /*4b30*/  HMMA.16816.F32.BF16 R8, R156.reuse, R172, R8 ;  /* 0x000000ac9c08723c */ /* 0x040fe40000041808 */
[----:B------:R-:W-:Y:S02]  /*4b40*/  MUFU.EX2 R236, R236 ;  /* 0x000000ec00ec7308 */ /* 0x000fe40000000800 */
[--C-:B------:R-:W-:Y:S01]  /*4b50*/  FFMA.FTZ R172, R20, UR4, -R196.reuse ;  /* 0x0000000414ac7c23 */ /* 0x100fe200080108c4 */
[C---:B------:R-:W-:Y:S01]  /*4b60*/  FMUL.FTZ R20, R164.reuse, R144 ;  /* 0x00000090a4147220 */ /* 0x040fe20000410000 */
[----:B------:R-:W-:Y:S01]  /*4b70*/  FFMA.FTZ R173, R21, UR4, -R196 ;  /* 0x0000000415ad7c23 */ /* 0x000fe200080108c4 */
[C---:B------:R-:W-:Y:S01]  /*4b80*/  FMUL.FTZ R21, R164.reuse, R145 ;  /* 0x00000091a4157220 */ /* 0x040fe20000410000 */
[-C--:B------:R-:W-:Y:S04]  /*4b90*/  HMMA.16816.F32.BF16 R12, R156, R174.reuse, R12 ;  /* 0x000000ae9c0c723c */ /* 0x080fe8000004180c */
[----:B------:R-:W2:Y:S01]  /*4ba0*/  MUFU.EX2 R237, R237 ;  /* 0x000000ed00ed7308 */ /* 0x000ea20000000800 */
[----:B---3--:R-:W-:Y:S01]  /*4bb0*/  F2FP.BF16.F32.PACK_AB R44, R235, R234 ;  /* 0x000000eaeb2c723e */ /* 0x008fe200000010ff */
[----:B------:R-:W-:Y:S01]  /*4bc0*/  FMUL.FTZ R81, R164, R81 ;  /* 0x00000051a4517220 */ /* 0x000fe20000410000 */
[C---:B------:R-:W-:Y:S01]  /*4bd0*/  FMUL.FTZ R82, R3.reuse, R82 ;  /* 0x0000005203527220 */ /* 0x040fe20000410000 */
[C---:B------:R-:W-:Y:S01]  /*4be0*/  FMUL.FTZ R83, R3.reuse, R83 ;  /* 0x0000005303537220 */ /* 0x040fe20000410000 */
[--C-:B------:R-:W-:Y:S01]  /*4bf0*/  FFMA.FTZ R201, R28, UR4, -R194.reuse ;  /* 0x000000041cc97c23 */ /* 0x100fe200080108c2 */
[C---:B------:R-:W-:Y:S04]  /*4c00*/  HMMA.16816.F32.BF16 R16, R160.reuse, R174, R16 ;  /* 0x000000aea010723c */ /* 0x040fe80000041810 */
[----:B------:R-:W-:Y:S01]  /*4c10*/  MUFU.EX2 R238, R238 ;  /* 0x000000ee00ee7308 */ /* 0x000fe20000000800 */
[--C-:B------:R-:W-:Y:S01]  /*4c20*/  FFMA.FTZ R174, R22, UR4, -R195.reuse ;  /* 0x0000000416ae7c23 */ /* 0x100fe200080108c3 */
[----:B------:R-:W-:Y:S01]  /*4c30*/  FMUL.FTZ R22, R3, R146 ;  /* 0x0000009203167220 */ /* 0x000fe20000410000 */
[--C-:B------:R-:W-:Y:S01]  /*4c40*/  FFMA.FTZ R175, R23, UR4, -R195.reuse ;  /* 0x0000000417af7c23 */ /* 0x100fe200080108c3 */
[----:B------:R-:W-:Y:S01]  /*4c50*/  FMUL.FTZ R23, R3, R147 ;  /* 0x0000009303177220 */ /* 0x000fe20000410000 */
[-C--:B------:R-:W-:Y:S01]  /*4c60*/  HMMA.16816.F32.BF16 R68, R160, R176.reuse, R68 ;  /* 0x000000b0a044723c */ /* 0x080fe20000041844 */
[----:B------:R-:W-:Y:S04]  /*4c70*/  LDSM.16.MT88.4 R144, [R212+0xb000] ;  /* 0x00b00000d490783b */ /* 0x000fe80000004200 */
[----:B------:R-:W3:Y:S01]  /*4c80*/  MUFU.EX2 R239, R239 ;  /* 0x000000ef00ef7308 */ /* 0x000ee20000000800 */
[----:B--2---:R-:W-:Y:S01]  /*4c90*/  F2FP.BF16.F32.PACK_AB R45, R237, R236 ;  /* 0x000000eced2d723e */ /* 0x004fe200000010ff */
[C---:B------:R-:W-:Y:S01]  /*4ca0*/  FMUL.FTZ R28, R164.reuse, R132 ;  /* 0x00000084a41c7220 */ /* 0x040fe20000410000 */
[----:B------:R-:W-:Y:S01]  /*4cb0*/  FFMA.FTZ R202, R29, UR4, -R194 ;  /* 0x000000041dca7c23 */ /* 0x000fe200080108c2 */
[----:B------:R-:W-:Y:S01]  /*4cc0*/  FMUL.FTZ R29, R164, R133 ;  /* 0x00000085a41d7220 */ /* 0x000fe20000410000 */
[----:B------:R-:W-:Y:S01]  /*4cd0*/  FFMA.FTZ R203, R30, UR4, -R192 ;  /* 0x000000041ecb7c23 */ /* 0x000fe200080108c0 */
[C---:B------:R-:W-:Y:S04]  /*4ce0*/  HMMA.16816.F32.BF16 R72, R156.reuse, R176, R72 ;  /* 0x000000b09c48723c */ /* 0x040fe80000041848 */
[----:B------:R-:W-:Y:S01]  /*4cf0*/  MUFU.EX2 R240, R240 ;  /* 0x000000f000f07308 */ /* 0x000fe20000000800 */
[----:B------:R-:W-:Y:S01]  /*4d00*/  FMUL.FTZ R30, R3, R134 ;  /* 0x00000086031e7220 */ /* 0x000fe20000410000 */
[--C-:B------:R-:W-:Y:S01]  /*4d10*/  FFMA.FTZ R176, R32, UR4, -R196.reuse ;  /* 0x0000000420b07c23 */ /* 0x100fe200080108c4 */
[C---:B------:R-:W-:Y:S01]  /*4d20*/  FMUL.FTZ R32, R2.reuse, R140 ;  /* 0x0000008c02207220 */ /* 0x040fe20000410000 */
[----:B------:R-:W-:Y:S01]  /*4d30*/  FFMA.FTZ R177, R33, UR4, -R196 ;  /* 0x0000000421b17c23 */ /* 0x000fe200080108c4 */
[-C--:B------:R-:W-:Y:S05]  /*4d40*/  HMMA.16816.F32.BF16 R76, R156, R178.reuse, R76 ;  /* 0x000000b29c4c723c */ /* 0x080fea000004184c */
[----:B------:R-:W2:Y:S01]  /*4d50*/  MUFU.EX2 R241, R241 ;  /* 0x000000f100f17308 */ /* 0x000ea20000000800 */
[----:B---3--:R-:W-:Y:S01]  /*4d60*/  F2FP.BF16.F32.PACK_AB R46, R239, R238 ;  /* 0x000000eeef2e723e */ /* 0x008fe200000010ff */
[----:B------:R-:W-:Y:S01]  /*4d70*/  FMUL.FTZ R33, R2, R141 ;  /* 0x0000008d02217220 */ /* 0x000fe20000410000 */
[----:B------:R-:W-:Y:S01]  /*4d80*/  FFMA.FTZ R204, R31, UR4, -R192 ;  /* 0x000000041fcc7c23 */ /* 0x000fe200080108c0 */
[----:B------:R-:W-:Y:S01]  /*4d90*/  FMUL.FTZ R31, R3, R135 ;  /* 0x00000087031f7220 */ /* 0x000fe20000410000 */
[--C-:B------:R-:W-:Y:S01]  /*4da0*/  FFMA.FTZ R66, R66, UR4, -R195.reuse ;  /* 0x0000000442427c23 */ /* 0x100fe200080108c3 */
[C---:B------:R-:W-:Y:S04]  /*4db0*/  HMMA.16816.F32.BF16 R80, R160.reuse, R178, R80 ;  /* 0x000000b2a050723c */ /* 0x040fe80000041850 */
[----:B------:R-:W-:Y:S01]  /*4dc0*/  MUFU.EX2 R172, R172 ;  /* 0x000000ac00ac7308 */ /* 0x000fe20000000800 */
[--C-:B------:R-:W-:Y:S01]  /*4dd0*/  FFMA.FTZ R178, R34, UR4, -R195.reuse ;  /* 0x0000000422b27c23 */ /* 0x100fe200080108c3 */
[C---:B------:R-:W-:Y:S01]  /*4de0*/  FMUL.FTZ R34, R0.reuse, R142 ;  /* 0x0000008e00227220 */ /* 0x040fe20000410000 */
[--C-:B------:R-:W-:Y:S01]  /*4df0*/  FFMA.FTZ R179, R35, UR4, -R195.reuse ;  /* 0x0000000423b37c23 */ /* 0x100fe200080108c3 */
[----:B------:R-:W-:Y:S01]  /*4e00*/  FMUL.FTZ R35, R0, R143 ;  /* 0x0000008f00237220 */ /* 0x000fe20000410000 */
[-C--:B-1----:R-:W-:Y:S05]  /*4e10*/  HMMA.16816.F32.BF16 R84, R160, R148.reuse, R84 ;  /* 0x00000094a054723c */ /* 0x082fea0000041854 */
[----:B------:R-:W1:Y:S01]  /*4e20*/  MUFU.EX2 R173, R173 ;  /* 0x000000ad00ad7308 */ /* 0x000e620000000800 */
[----:B--2---:R-:W-:Y:S01]  /*4e30*/  F2FP.BF16.F32.PACK_AB R47, R241, R240 ;  /* 0x000000f0f12f723e */ /* 0x004fe200000010ff */
[--C-:B------:R-:W-:Y:S01]  /*4e40*/  FFMA.FTZ R64, R64, UR4, -R196.reuse ;  /* 0x0000000440407c23 */ /* 0x100fe200080108c4 */
[----:B------:R-:W-:Y:S01]  /*4e50*/  FFMA.FTZ R195, R67, UR4, -R195 ;  /* 0x0000000443c37c23 */ /* 0x000fe200080108c3 */
[----:B------:R-:W-:Y:S01]  /*4e60*/  FFMA.FTZ R196, R65, UR4, -R196 ;  /* 0x0000000441c47c23 */ /* 0x000fe200080108c4 */
[--C-:B------:R-:W-:Y:S01]  /*4e70*/  FFMA.FTZ R56, R56, UR4, -R194.reuse ;  /* 0x0000000438387c23 */ /* 0x100fe200080108c2 */
[C---:B------:R-:W-:Y:S04]  /*4e80*/  HMMA.16816.F32.BF16 R88, R156.reuse, R148, R88 ;  /* 0x000000949c58723c */ /* 0x040fe80000041858 */
[----:B------:R-:W-:Y:S01]  /*4e90*/  MUFU.EX2 R174, R174 ;  /* 0x000000ae00ae7308 */ /* 0x000fe20000000800 */
[----:B------:R-:W-:Y:S01]  /*4ea0*/  ISETP.GT.AND P0, PT, R228, RZ, PT ;  /* 0x000000ffe400720c */ /* 0x000fe20003f04270 */
[----:B------:R-:W-:Y:S01]  /*4eb0*/  FFMA.FTZ R57, R57, UR4, -R194 ;  /* 0x0000000439397c23 */ /* 0x000fe200080108c2 */
[--C-:B------:R-:W-:Y:S01]  /*4ec0*/  FFMA.FTZ R58, R58, UR4, -R192.reuse ;  /* 0x000000043a3a7c23 */ /* 0x100fe200080108c0 */
[----:B------:R-:W-:Y:S01]  /*4ed0*/  FFMA.FTZ R59, R59, UR4, -R192 ;  /* 0x000000043b3b7c23 */ /* 0x000fe200080108c0 */
[-C--:B------:R-:W-:Y:S05]  /*4ee0*/  HMMA.16816.F32.BF16 R92, R156, R150.reuse, R92 ;  /* 0x000000969c5c723c */ /* 0x080fea000004185c */
[----:B------:R-:W2:Y:S01]  /*4ef0*/  MUFU.EX2 R175, R175 ;  /* 0x000000af00af7308 */ /* 0x000ea20000000800 */
[----:B-1----:R-:W-:Y:S01]  /*4f00*/  F2FP.BF16.F32.PACK_AB R132, R173, R172 ;  /* 0x000000acad84723e */ /* 0x002fe200000010ff */
[--C-:B------:R-:W-:Y:S01]  /*4f10*/  FFMA.FTZ R60, R60, UR4, -R194.reuse ;  /* 0x000000043c3c7c23 */ /* 0x100fe200080108c2 */
[----:B------:R-:W-:Y:S01]  /*4f20*/  IADD3 R228, PT, PT, R228, -0x1, RZ ;  /* 0xffffffffe4e47810 */ /* 0x000fe20007ffe0ff */
[----:B------:R-:W-:Y:S01]  /*4f30*/  FFMA.FTZ R194, R61, UR4, -R194 ;  /* 0x000000043dc27c23 */ /* 0x000fe200080108c2 */
[----:B------:R-:W-:Y:S01]  /*4f40*/  FFMA.FTZ R181, R164, R233, R181 ;  /* 0x000000e9a4b57223 */ /* 0x000fe200000100b5 */
[C---:B------:R-:W-:Y:S01]  /*4f50*/  HMMA.16816.F32.BF16 R96, R160.reuse, R150, R96 ;  /* 0x00000096a060723c */ /* 0x040fe20000041860 */
[----:B------:R-:W1:Y:S03]  /*4f60*/  LDSM.16.MT88.4 R148, [R214+0xb000] ;  /* 0x00b00000d694783b */ /* 0x000e660000004200 */
[----:B------:R-:W-:Y:S01]  /*4f70*/  MUFU.EX2 R176, R176 ;  /* 0x000000b000b07308 */ /* 0x000fe20000000800 */
[----:B------:R-:W-:Y:S01]  /*4f80*/  FFMA.FTZ R184, R3, R230, R184 ;  /* 0x000000e603b87223 */ /* 0x000fe200000100b8 */
[----:B------:R-:W-:Y:S01]  /*4f90*/  FFMA.FTZ R189, R2, R231, R189 ;  /* 0x000000e702bd7223 */ /* 0x000fe200000100bd */
[----:B------:R-:W-:Y:S01]  /*4fa0*/  FFMA.FTZ R187, R0, R229, R187 ;  /* 0x000000e500bb7223 */ /* 0x000fe200000100bb */
[----:B------:R-:W-:Y:S01]  /*4fb0*/  FADD.FTZ R0, R169, R181 ;  /* 0x000000b5a9007221 */ /* 0x000fe20000010000 */
[-C--:B------:R-:W-:Y:S05]  /*4fc0*/  HMMA.16816.F32.BF16 R100, R160, R152.reuse, R100 ;  /* 0x00000098a064723c */ /* 0x080fea0000041864 */
[----:B------:R-:W3:Y:S01]  /*4fd0*/  MUFU.EX2 R177, R177 ;  /* 0x000000b100b17308 */ /* 0x000ee20000000800 */
[----:B--2---:R-:W-:Y:S01]  /*4fe0*/  F2FP.BF16.F32.PACK_AB R133, R175, R174 ;  /* 0x000000aeaf85723e */ /* 0x004fe200000010ff */
[----:B------:R-:W-:Y:S01]  /*4ff0*/  FADD.FTZ R3, R170, R184 ;  /* 0x000000b8aa037221 */ /* 0x000fe20000010000 */
[----:B------:R-:W-:Y:S01]  /*5000*/  MOV R2, R167 ;  /* 0x000000a700027202 */ /* 0x000fe20000000f00 */
[----:B------:R-:W-:Y:S01]  /*5010*/  FADD.FTZ R189, R185, R189 ;  /* 0x000000bdb9bd7221 */ /* 0x000fe20000010000 */
[----:B------:R-:W-:Y:S01]  /*5020*/  FADD.FTZ R187, R186, R187 ;  /* 0x000000bbbabb7221 */ /* 0x000fe20000010000 */
[C---:B------:R-:W-:Y:S04]  /*5030*/  HMMA.16816.F32.BF16 R104, R156.reuse, R152, R104 ;  /* 0x000000989c68723c */ /* 0x040fe80000041868 */
[----:B------:R-:W-:Y:S01]  /*5040*/  MUFU.EX2 R178, R178 ;  /* 0x000000b200b27308 */ /* 0x000fe20000000800 */
[----:B------:R-:W-:Y:S01]  /*5050*/  FADD.FTZ R171, R171, R0 ;  /* 0x00000000abab7221 */ /* 0x000fe20000010000 */
[----:B------:R-:W-:Y:S01]  /*5060*/  FADD.FTZ R182, R182, R3 ;  /* 0x00000003b6b67221 */ /* 0x000fe20000010000 */
[----:B------:R-:W-:Y:S01]  /*5070*/  FADD.FTZ R188, R188, R189 ;  /* 0x000000bdbcbc7221 */ /* 0x000fe20000010000 */
[----:B------:R-:W-:Y:S01]  /*5080*/  FADD.FTZ R190, R190, R187 ;  /* 0x000000bbbebe7221 */ /* 0x000fe20000010000 */
[-C--:B------:R-:W-:Y:S05]  /*5090*/  HMMA.16816.F32.BF16 R108, R156, R154.reuse, R108 ;  /* 0x0000009a9c6c723c */ /* 0x080fea000004186c */
[----:B------:R-:W2:Y:S01]  /*50a0*/  MUFU.EX2 R179, R179 ;  /* 0x000000b300b37308 */ /* 0x000ea20000000800 */
[----:B---3--:R-:W-:Y:S01]  /*50b0*/  F2FP.BF16.F32.PACK_AB R134, R177, R176 ;  /* 0x000000b0b186723e */ /* 0x008fe200000010ff */
[----:B------:R-:W-:Y:S01]  /*50c0*/  FADD.FTZ R171, R180, R171 ;  /* 0x000000abb4ab7221 */ /* 0x000fe20000010000 */
[----:B------:R-:W-:Y:S01]  /*50d0*/  MOV R0, R165 ;  /* 0x000000a500007202 */ /* 0x000fe20000000f00 */
[----:B------:R-:W-:Y:S01]  /*50e0*/  FADD.FTZ R183, R183, R182 ;  /* 0x000000b6b7b77221 */ /* 0x000fe20000010000 */
[----:B------:R-:W-:Y:S01]  /*50f0*/  FADD.FTZ R188, R191, R188 ;  /* 0x000000bcbfbc7221 */ /* 0x000fe20000010000 */
[C---:B------:R-:W-:Y:S01]  /*5100*/  HMMA.16816.F32.BF16 R20, R160.reuse, R154, R20 ;  /* 0x0000009aa014723c */ /* 0x040fe20000041814 */
[----:B------:R-:W-:Y:S03]  /*5110*/  LDSM.16.MT88.4 R152, [R214+0xa400] ;  /* 0x00a40000d698783b */ /* 0x000fe60000004200 */
[----:B------:R-:W-:Y:S01]  /*5120*/  MUFU.EX2 R197, R197 ;  /* 0x000000c500c57308 */ /* 0x000fe20000000800 */
[----:B------:R-:W-:Y:S01]  /*5130*/  FADD.FTZ R190, R193, R190 ;  /* 0x000000bec1be7221 */ /* 0x000fe20000010000 */
[----:B------:R-:W-:Y:S01]  /*5140*/  FADD.FTZ R172, R172, R171 ;  /* 0x000000abacac7221 */ /* 0x000fe20000010000 */
[----:B------:R-:W-:Y:S01]  /*5150*/  FADD.FTZ R174, R174, R183 ;  /* 0x000000b7aeae7221 */ /* 0x000fe20000010000 */
[----:B------:R-:W-:Y:S01]  /*5160*/  MOV R3, R166 ;  /* 0x000000a600037202 */ /* 0x000fe20000000f00 */
[-C--:B-1----:R-:W-:Y:S05]  /*5170*/  HMMA.16816.F32.BF16 R112, R160, R148.reuse, R112 ;  /* 0x00000094a070723c */ /* 0x082fea0000041870 */
[----:B------:R-:W1:Y:S01]  /*5180*/  MUFU.EX2 R198, R198 ;  /* 0x000000c600c67308 */ /* 0x000e620000000800 */
[----:B--2---:R-:W-:Y:S01]  /*5190*/  F2FP.BF16.F32.PACK_AB R135, R179, R178 ;  /* 0x000000b2b387723e */ /* 0x004fe200000010ff */
[----:B------:R-:W-:Y:S01]  /*51a0*/  FADD.FTZ R173, R173, R172 ;  /* 0x000000acadad7221 */ /* 0x000fe20000010000 */
[----:B------:R-:W-:Y:S01]  /*51b0*/  MOV R169, R168 ;  /* 0x000000a800a97202 */ /* 0x000fe20000000f00 */
[----:B------:R-:W-:Y:S01]  /*51c0*/  FADD.FTZ R175, R175, R174 ;  /* 0x000000aeafaf7221 */ /* 0x000fe20000010000 */
[C---:B------:R-:W-:Y:S05]  /*51d0*/  HMMA.16816.F32.BF16 R116, R156.reuse, R148, R116 ;  /* 0x000000949c74723c */ /* 0x040fea0000041874 */
[----:B------:R-:W-:Y:S01]  /*51e0*/  MUFU.EX2 R199, R199 ;  /* 0x000000c700c77308 */ /* 0x000fe20000000800 */
[----:B------:R-:W-:Y:S01]  /*51f0*/  FADD.FTZ R176, R176, R173 ;  /* 0x000000adb0b07221 */ /* 0x000fe20000010000 */
[----:B------:R-:W-:Y:S01]  /*5200*/  FADD.FTZ R178, R178, R175 ;  /* 0x000000afb2b27221 */ /* 0x000fe20000010000 */
[-C--:B------:R-:W-:Y:S07]  /*5210*/  HMMA.16816.F32.BF16 R32, R156, R150.reuse, R32 ;  /* 0x000000969c20723c */ /* 0x080fee0000041820 */
[----:B------:R-:W2:Y:S01]  /*5220*/  MUFU.EX2 R200, R200 ;  /* 0x000000c800c87308 */ /* 0x000ea20000000800 */
[C---:B-1----:R-:W-:Y:S01]  /*5230*/  F2FP.BF16.F32.PACK_AB R140, R198.reuse, R197 ;  /* 0x000000c5c68c723e */ /* 0x042fe200000010ff */
[----:B------:R-:W-:Y:S01]  /*5240*/  FADD.FTZ R197, R197, R188 ;  /* 0x000000bcc5c57221 */ /* 0x000fe20000010000 */
[----:B------:R-:W-:Y:S01]  /*5250*/  FADD.FTZ R176, R177, R176 ;  /* 0x000000b0b1b07221 */ /* 0x000fe20000010000 */
[----:B------:R-:W-:Y:S01]  /*5260*/  FADD.FTZ R178, R179, R178 ;  /* 0x000000b2b3b27221 */ /* 0x000fe20000010000 */
[C---:B------:R-:W-:Y:S01]  /*5270*/  HMMA.16816.F32.BF16 R120, R160.reuse, R150, R120 ;  /* 0x00000096a078723c */ /* 0x040fe20000041878 */
[----:B------:R-:W1:Y:S04]  /*5280*/  LDSM.16.MT88.4 R148, [R212+0x9400] ;  /* 0x00940000d494783b */ /* 0x000e680000004200 */
[----:B------:R-:W-:Y:S01]  /*5290*/  MUFU.EX2 R201, R201 ;  /* 0x000000c900c97308 */ /* 0x000fe20000000800 */
[----:B------:R-:W-:Y:S02]  /*52a0*/  FADD.FTZ R198, R198, R197 ;  /* 0x000000c5c6c67221 */ /* 0x000fe40000010000 */
[-C--:B------:R-:W-:Y:S07]  /*52b0*/  HMMA.16816.F32.BF16 R124, R160, R144.reuse, R124 ;  /* 0x00000090a07c723c */ /* 0x080fee000004187c */
[----:B------:R-:W3:Y:S01]  /*52c0*/  MUFU.EX2 R202, R202 ;  /* 0x000000ca00ca7308 */ /* 0x000ee20000000800 */
[C---:B--2---:R-:W-:Y:S01]  /*52d0*/  F2FP.BF16.F32.PACK_AB R141, R200.reuse, R199 ;  /* 0x000000c7c88d723e */ /* 0x044fe200000010ff */
[----:B------:R-:W-:Y:S01]  /*52e0*/  FADD.FTZ R199, R199, R190 ;  /* 0x000000bec7c77221 */ /* 0x000fe20000010000 */
[C---:B------:R-:W-:Y:S07]  /*52f0*/  HMMA.16816.F32.BF16 R24, R156.reuse, R144, R24 ;  /* 0x000000909c18723c */ /* 0x040fee0000041818 */
[----:B------:R-:W-:Y:S01]  /*5300*/  MUFU.EX2 R203, R203 ;  /* 0x000000cb00cb7308 */ /* 0x000fe20000000800 */
[----:B------:R-:W-:Y:S01]  /*5310*/  FADD.FTZ R200, R200, R199 ;  /* 0x000000c7c8c87221 */ /* 0x000fe20000010000 */
[-C--:B------:R-:W-:Y:S08]  /*5320*/  HMMA.16816.F32.BF16 R128, R156, R146.reuse, R128 ;  /* 0x000000929c80723c */ /* 0x080ff00000041880 */
[----:B------:R-:W2:Y:S01]  /*5330*/  MUFU.EX2 R204, R204 ;  /* 0x000000cc00cc7308 */ /* 0x000ea20000000800 */
[C---:B---3--:R-:W-:Y:S01]  /*5340*/  F2FP.BF16.F32.PACK_AB R142, R202.reuse, R201 ;  /* 0x000000c9ca8e723e */ /* 0x048fe200000010ff */
[----:B------:R-:W-:Y:S01]  /*5350*/  FADD.FTZ R201, R201, R198 ;  /* 0x000000c6c9c97221 */ /* 0x000fe20000010000 */
[----:B------:R-:W-:Y:S01]  /*5360*/  HMMA.16816.F32.BF16 R28, R160, R146, R28 ;  /* 0x00000092a01c723c */ /* 0x000fe2000004181c */
[----:B------:R-:W-:Y:S06]  /*5370*/  LDSM.16.MT88.4 R144, [R214+0xb400] ;  /* 0x00b40000d690783b */ /* 0x000fec0000004200 */
[----:B------:R-:W-:Y:S01]  /*5380*/  MUFU.EX2 R205, R205 ;  /* 0x000000cd00cd7308 */ /* 0x000fe20000000800 */
[----:B------:R-:W-:Y:S01]  /*5390*/  FADD.FTZ R201, R202, R201 ;  /* 0x000000c9cac97221 */ /* 0x000fe20000010000 */
[-C--:B------:R-:W-:Y:S08]  /*53a0*/  HMMA.16816.F32.BF16 R4, R132, R136.reuse, R4 ;  /* 0x000000888404723c */ /* 0x080ff00000041804 */
[----:B------:R-:W3:Y:S01]  /*53b0*/  MUFU.EX2 R206, R206 ;  /* 0x000000ce00ce7308 */ /* 0x000ee20000000800 */
[----:B--2---:R-:W-:Y:S01]  /*53c0*/  F2FP.BF16.F32.PACK_AB R143, R204, R203 ;  /* 0x000000cbcc8f723e */ /* 0x004fe200000010ff */
[----:B------:R-:W-:Y:S01]  /*53d0*/  FADD.FTZ R203, R203, R200 ;  /* 0x000000c8cbcb7221 */ /* 0x000fe20000010000 */
[----:B------:R-:W-:Y:S07]  /*53e0*/  FADD.FTZ R234, R234, R201 ;  /* 0x000000c9eaea7221 */ /* 0x000fee0000010000 */
[----:B------:R-:W-:Y:S01]  /*53f0*/  MUFU.EX2 R207, R207 ;  /* 0x000000cf00cf7308 */ /* 0x000fe20000000800 */
[----:B------:R-:W-:Y:S01]  /*5400*/  FADD.FTZ R203, R204, R203 ;  /* 0x000000cbcccb7221 */ /* 0x000fe20000010000 */
[C---:B------:R-:W-:Y:S04]  /*5410*/  HMMA.16816.F32.BF16 R8, R140.reuse, R136, R8 ;  /* 0x000000888c08723c */ /* 0x040fe80000041808 */
[----:B------:R-:W-:Y:S01]  /*5420*/  FADD.FTZ R236, R236, R203 ;  /* 0x000000cbecec7221 */ /* 0x000fe20000010000 */
[----:B------:R-:W-:Y:S03]  /*5430*/  FADD.FTZ R235, R235, R234 ;  /* 0x000000eaebeb7221 */ /* 0x000fe60000010000 */
[----:B------:R-:W2:Y:S01]  /*5440*/  MUFU.EX2 R208, R208 ;  /* 0x000000d000d07308 */ /* 0x000ea20000000800 */
[-C--:B------:R-:W-:Y:S03]  /*5450*/  HMMA.16816.F32.BF16 R12, R140, R138.reuse, R12 ;  /* 0x0000008a8c0c723c */ /* 0x080fe6000004180c */
[----:B------:R-:W-:Y:S01]  /*5460*/  FADD.FTZ R237, R237, R236 ;  /* 0x000000eceded7221 */ /* 0x000fe20000010000 */
[----:B------:R-:W-:Y:S05]  /*5470*/  FADD.FTZ R238, R238, R235 ;  /* 0x000000ebeeee7221 */ /* 0x000fea0000010000 */
[----:B------:R-:W-:Y:S01]  /*5480*/  MUFU.EX2 R209, R209 ;  /* 0x000000d100d17308 */ /* 0x000fe20000000800 */
[----:B------:R-:W-:Y:S01]  /*5490*/  FADD.FTZ R240, R240, R237 ;  /* 0x000000edf0f07221 */ /* 0x000fe20000010000 */
[C---:B------:R-:W-:Y:S01]  /*54a0*/  HMMA.16816.F32.BF16 R16, R132.reuse, R138, R16 ;  /* 0x0000008a8410723c */ /* 0x040fe20000041810 */
[----:B------:R-:W4:Y:S03]  /*54b0*/  LDSM.16.MT88.4 R136, [R212+0xa400] ;  /* 0x00a40000d488783b */ /* 0x000f260000004200 */
[----:B------:R-:W-:Y:S01]  /*54c0*/  FADD.FTZ R239, R239, R238 ;  /* 0x000000eeefef7221 */ /* 0x000fe20000010000 */
[----:B------:R-:W-:Y:S03]  /*54d0*/  FADD.FTZ R241, R241, R240 ;  /* 0x000000f0f1f17221 */ /* 0x000fe60000010000 */
[----:B------:R-:W5:Y:S01]  /*54e0*/  MUFU.EX2 R210, R210 ;  /* 0x000000d200d27308 */ /* 0x000f620000000800 */
[-C--:B-1----:R-:W-:Y:S09]  /*54f0*/  HMMA.16816.F32.BF16 R68, R132, R148.reuse, R68 ;  /* 0x000000948444723c */ /* 0x082ff20000041844 */
[----:B------:R-:W-:Y:S01]  /*5500*/  MUFU.EX2 R211, R211 ;  /* 0x000000d300d37308 */ /* 0x000fe20000000800 */
[C---:B------:R-:W-:Y:S09]  /*5510*/  HMMA.16816.F32.BF16 R72, R140.reuse, R148, R72 ;  /* 0x000000948c48723c */ /* 0x040ff20000041848 */
[----:B------:R-:W1:Y:S01]  /*5520*/  MUFU.EX2 R232, R232 ;  /* 0x000000e800e87308 */ /* 0x000e620000000800 */
[-C--:B------:R-:W-:Y:S09]  /*5530*/  HMMA.16816.F32.BF16 R76, R140, R150.reuse, R76 ;  /* 0x000000968c4c723c */ /* 0x080ff2000004184c */
[----:B------:R-:W-:Y:S01]  /*5540*/  MUFU.EX2 R242, R242 ;  /* 0x000000f200f27308 */ /* 0x000fe20000000800 */
[C---:B------:R-:W-:Y:S01]  /*5550*/  HMMA.16816.F32.BF16 R80, R132.reuse, R150, R80 ;  /* 0x000000968450723c */ /* 0x040fe20000041850 */
[----:B------:R-:W-:Y:S08]  /*5560*/  LDSM.16.MT88.4 R148, [R214+0x9c00] ;  /* 0x009c0000d694783b */ /* 0x000ff00000004200 */
[----:B------:R-:W1:Y:S01]  /*5570*/  MUFU.EX2 R243, R243 ;  /* 0x000000f300f37308 */ /* 0x000e620000000800 */
[-C--:B------:R-:W-:Y:S09]  /*5580*/  HMMA.16816.F32.BF16 R84, R132, R152.reuse, R84 ;  /* 0x000000988454723c */ /* 0x080ff20000041854 */
[----:B------:R-:W-:Y:S01]  /*5590*/  MUFU.EX2 R244, R244 ;  /* 0x000000f400f47308 */ /* 0x000fe20000000800 */
[C---:B------:R-:W-:Y:S09]  /*55a0*/  HMMA.16816.F32.BF16 R88, R140.reuse, R152, R88 ;  /* 0x000000988c58723c */ /* 0x040ff20000041858 */
[----:B------:R-:W1:Y:S01]  /*55b0*/  MUFU.EX2 R245, R245 ;  /* 0x000000f500f57308 */ /* 0x000e620000000800 */
[-C--:B------:R-:W-:Y:S09]  /*55c0*/  HMMA.16816.F32.BF16 R92, R140, R154.reuse, R92 ;  /* 0x0000009a8c5c723c */ /* 0x080ff2000004185c */
[----:B------:R-:W-:Y:S01]  /*55d0*/  MUFU.EX2 R64, R64 ;  /* 0x0000004000407308 */ /* 0x000fe20000000800 */
[C---:B------:R-:W-:Y:S09]  /*55e0*/  HMMA.16816.F32.BF16 R96, R132.reuse, R154, R96 ;  /* 0x0000009a8460723c */ /* 0x040ff20000041860 */
[----:B------:R-:W1:Y:S01]  /*55f0*/  MUFU.EX2 R65, R196 ;  /* 0x000000c400417308 */ /* 0x000e620000000800 */
[-C--:B----4-:R-:W-:Y:S09]  /*5600*/  HMMA.16816.F32.BF16 R100, R132, R136.reuse, R100 ;  /* 0x000000888464723c */ /* 0x090ff20000041864 */
[----:B------:R-:W-:Y:S01]  /*5610*/  MUFU.EX2 R66, R66 ;  /* 0x0000004200427308 */ /* 0x000fe20000000800 */
[C---:B------:R-:W-:Y:S09]  /*5620*/  HMMA.16816.F32.BF16 R104, R140.reuse, R136, R104 ;  /* 0x000000888c68723c */ /* 0x040ff20000041868 */
[----:B------:R-:W4:Y:S01]  /*5630*/  MUFU.EX2 R195, R195 ;  /* 0x000000c300c37308 */ /* 0x000f220000000800 */
[-C--:B------:R-:W-:Y:S09]  /*5640*/  HMMA.16816.F32.BF16 R108, R140, R138.reuse, R108 ;  /* 0x0000008a8c6c723c */ /* 0x080ff2000004186c */
[----:B------:R-:W-:Y:S01]  /*5650*/  MUFU.EX2 R56, R56 ;  /* 0x0000003800387308 */ /* 0x000fe20000000800 */
[C---:B------:R-:W-:Y:S01]  /*5660*/  HMMA.16816.F32.BF16 R20, R132.reuse, R138, R20 ;  /* 0x0000008a8414723c */ /* 0x040fe20000041814 */
[----:B------:R-:W4:Y:S08]  /*5670*/  LDSM.16.MT88.4 R136, [R214+0xa800] ;  /* 0x00a80000d688783b */ /* 0x000f300000004200 */
[----:B------:R-:W4:Y:S01]  /*5680*/  MUFU.EX2 R57, R57 ;  /* 0x0000003900397308 */ /* 0x000f220000000800 */
[-C--:B------:R-:W-:Y:S09]  /*5690*/  HMMA.16816.F32.BF16 R112, R132, R144.reuse, R112 ;  /* 0x000000908470723c */ /* 0x080ff20000041870 */
[----:B------:R-:W-:Y:S01]  /*56a0*/  MUFU.EX2 R58, R58 ;  /* 0x0000003a003a7308 */ /* 0x000fe20000000800 */
[C---:B------:R-:W-:Y:S09]  /*56b0*/  HMMA.16816.F32.BF16 R116, R140.reuse, R144, R116 ;  /* 0x000000908c74723c */ /* 0x040ff20000041874 */
[----:B------:R-:W4:Y:S01]  /*56c0*/  MUFU.EX2 R59, R59 ;  /* 0x0000003b003b7308 */ /* 0x000f220000000800 */
[-C--:B------:R-:W-:Y:S09]  /*56d0*/  HMMA.16816.F32.BF16 R32, R140, R146.reuse, R32 ;  /* 0x000000928c20723c */ /* 0x080ff20000041820 */
[----:B------:R-:W-:Y:S01]  /*56e0*/  MUFU.EX2 R60, R60 ;  /* 0x0000003c003c7308 */ /* 0x000fe20000000800 */
[C---:B------:R-:W-:Y:S01]  /*56f0*/  HMMA.16816.F32.BF16 R120, R132.reuse, R146, R120 ;  /* 0x000000928478723c */ /* 0x040fe20000041878 */
[----:B------:R-:W-:Y:S08]  /*5700*/  LDSM.16.MT88.4 R144, [R212+0xac00] ;  /* 0x00ac0000d490783b */ /* 0x000ff00000004200 */
[----:B------:R-:W4:Y:S01]  /*5710*/  MUFU.EX2 R61, R194 ;  /* 0x000000c2003d7308 */ /* 0x000f220000000800 */
[-C--:B------:R-:W-:Y:S08]  /*5720*/  HMMA.16816.F32.BF16 R124, R132, R36.reuse, R124 ;  /* 0x00000024847c723c */ /* 0x080ff0000004187c */
[C---:B------:R-:W-:Y:S04]  /*5730*/  HMMA.16816.F32.BF16 R24, R140.reuse, R36, R24 ;  /* 0x000000248c18723c */ /* 0x040fe80000041818 */
[----:B---3--:R-:W-:Y:S01]  /*5740*/  F2FP.BF16.F32.PACK_AB R36, R206, R205 ;  /* 0x000000cdce24723e */ /* 0x008fe200000010ff */
[----:B------:R-:W-:Y:S01]  /*5750*/  FADD.FTZ R205, R205, R176 ;  /* 0x000000b0cdcd7221 */ /* 0x000fe20000010000 */
[----:B--2---:R-:W-:Y:S01]  /*5760*/  F2FP.BF16.F32.PACK_AB R37, R208, R207 ;  /* 0x000000cfd025723e */ /* 0x004fe200000010ff */
[----:B------:R-:W-:Y:S01]  /*5770*/  FADD.FTZ R207, R207, R178 ;  /* 0x000000b2cfcf7221 */ /* 0x000fe20000010000 */
[-C--:B------:R-:W-:Y:S03]  /*5780*/  HMMA.16816.F32.BF16 R128, R140, R38.reuse, R128 ;  /* 0x000000268c80723c */ /* 0x080fe60000041880 */
[----:B------:R-:W-:Y:S01]  /*5790*/  FADD.FTZ R206, R206, R205 ;  /* 0x000000cdcece7221 */ /* 0x000fe20000010000 */
[----:B------:R-:W-:Y:S04]  /*57a0*/  FADD.FTZ R208, R208, R207 ;  /* 0x000000cfd0d07221 */ /* 0x000fe80000010000 */
[----:B------:R-:W-:Y:S04]  /*57b0*/  HMMA.16816.F32.BF16 R28, R132, R38, R28 ;  /* 0x00000026841c723c */ /* 0x000fe8000004181c */
[----:B-----5:R-:W-:Y:S01]  /*57c0*/  F2FP.BF16.F32.PACK_AB R38, R210, R209 ;  /* 0x000000d1d226723e */ /* 0x020fe200000010ff */
[----:B------:R-:W-:Y:S01]  /*57d0*/  FADD.FTZ R209, R209, R206 ;  /* 0x000000ced1d17221 */ /* 0x000fe20000010000 */
[----:B-1----:R-:W-:Y:S01]  /*57e0*/  F2FP.BF16.F32.PACK_AB R39, R232, R211 ;  /* 0x000000d3e827723e */ /* 0x002fe200000010ff */
[----:B------:R-:W-:Y:S01]  /*57f0*/  FADD.FTZ R211, R211, R208 ;  /* 0x000000d0d3d37221 */ /* 0x000fe20000010000 */
[----:B------:R-:W-:Y:S01]  /*5800*/  F2FP.BF16.F32.PACK_AB R132, R243, R242 ;  /* 0x000000f2f384723e */ /* 0x000fe200000010ff */
[----:B------:R-:W-:Y:S01]  /*5810*/  FADD.FTZ R209, R210, R209 ;  /* 0x000000d1d2d17221 */ /* 0x000fe20000010000 */
[----:B------:R-:W-:Y:S01]  /*5820*/  F2FP.BF16.F32.PACK_AB R133, R245, R244 ;  /* 0x000000f4f585723e */ /* 0x000fe200000010ff */
[----:B------:R-:W-:Y:S01]  /*5830*/  FADD.FTZ R211, R232, R211 ;  /* 0x000000d3e8d37221 */ /* 0x000fe20000010000 */
[----:B------:R-:W-:Y:S01]  /*5840*/  F2FP.BF16.F32.PACK_AB R134, R65, R64 ;  /* 0x000000404186723e */ /* 0x000fe200000010ff */
[-C--:B------:R-:W-:Y:S05]  /*5850*/  HMMA.16816.F32.BF16 R4, R36, R40.reuse, R4 ;  /* 0x000000282404723c */ /* 0x080fea0000041804 */
[----:B----4-:R-:W-:Y:S01]  /*5860*/  F2FP.BF16.F32.PACK_AB R135, R195, R66 ;  /* 0x00000042c387723e */ /* 0x010fe200000010ff */
[----:B------:R-:W-:Y:S01]  /*5870*/  FADD.FTZ R242, R242, R209 ;  /* 0x000000d1f2f27221 */ /* 0x000fe20000010000 */
        /* <DEDUP_REMOVED lines=8> */
[C---:B------:R-:W-:Y:S01]  /*5900*/  HMMA.16816.F32.BF16 R16, R36.reuse, R42, R16 ;  /* 0x0000002a2410723c */ /* 0x040fe20000041810 */
[----:B------:R-:W1:Y:S03]  /*5910*/  LDSM.16.MT88.4 R40, [R212+0xa800] ;  /* 0x00a80000d428783b */ /* 0x000e660000004200 */
[----:B------:R-:W-:Y:S04]  /*5920*/  FADD.FTZ R230, R195, R66 ;  /* 0x00000042c3e67221 */ /* 0x000fe80000010000 */
[-C--:B------:R-:W-:Y:S08]  /*5930*/  HMMA.16816.F32.BF16 R68, R36, R48.reuse, R68 ;  /* 0x000000302444723c */ /* 0x080ff00000041844 */
[C---:B------:R-:W-:Y:S08]  /*5940*/  HMMA.16816.F32.BF16 R72, R44.reuse, R48, R72 ;  /* 0x000000302c48723c */ /* 0x040ff00000041848 */
[-C--:B------:R-:W-:Y:S08]  /*5950*/  HMMA.16816.F32.BF16 R76, R44, R50.reuse, R76 ;  /* 0x000000322c4c723c */ /* 0x080ff0000004184c */
[C---:B------:R-:W-:Y:S01]  /*5960*/  HMMA.16816.F32.BF16 R80, R36.reuse, R50, R80 ;  /* 0x000000322450723c */ /* 0x040fe20000041850 */
[----:B------:R-:W2:Y:S07]  /*5970*/  LDSM.16.MT88.4 R48, [R214+0xb800] ;  /* 0x00b80000d630783b */ /* 0x000eae0000004200 */
[-C--:B------:R-:W-:Y:S08]  /*5980*/  HMMA.16816.F32.BF16 R84, R36, R136.reuse, R84 ;  /* 0x000000882454723c */ /* 0x080ff00000041854 */
        /* <DEDUP_REMOVED lines=8> */
[-C--:B--2---:R-:W-:Y:S08]  /*5a10*/  HMMA.16816.F32.BF16 R112, R36, R48.reuse, R112 ;  /* 0x000000302470723c */ /* 0x084ff00000041870 */
[C---:B------:R-:W-:Y:S08]  /*5a20*/  HMMA.16816.F32.BF16 R116, R44.reuse, R48, R116 ;  /* 0x000000302c74723c */ /* 0x040ff00000041874 */
[-C--:B------:R-:W-:Y:S08]  /*5a30*/  HMMA.16816.F32.BF16 R32, R44, R50.reuse, R32 ;  /* 0x000000322c20723c */ /* 0x080ff00000041820 */
[C---:B------:R-:W-:Y:S01]  /*5a40*/  HMMA.16816.F32.BF16 R120, R36.reuse, R50, R120 ;  /* 0x000000322478723c */ /* 0x040fe20000041878 */
[----:B------:R-:W2:Y:S07]  /*5a50*/  LDSM.16.MT88.4 R48, [R214+0xac00] ;  /* 0x00ac0000d630783b */ /* 0x000eae0000004200 */
[-C--:B------:R-:W-:Y:S08]  /*5a60*/  HMMA.16816.F32.BF16 R124, R36, R52.reuse, R124 ;  /* 0x00000034247c723c */ /* 0x080ff0000004187c */
[C---:B------:R-:W-:Y:S04]  /*5a70*/  HMMA.16816.F32.BF16 R24, R44.reuse, R52, R24 ;  /* 0x000000342c18723c */ /* 0x040fe80000041818 */
[--C-:B------:R-:W-:Y:S01]  /*5a80*/  FFMA.FTZ R52, R62, UR4, -R192.reuse ;  /* 0x000000043e347c23 */ /* 0x100fe200080108c0 */
[----:B------:R-:W-:Y:S03]  /*5a90*/  FFMA.FTZ R192, R63, UR4, -R192 ;  /* 0x000000043fc07c23 */ /* 0x000fe600080108c0 */
[-C--:B------:R-:W-:Y:S01]  /*5aa0*/  HMMA.16816.F32.BF16 R128, R44, R54.reuse, R128 ;  /* 0x000000362c80723c */ /* 0x080fe20000041880 */
[----:B------:R-:W-:Y:S01]  /*5ab0*/  MUFU.EX2 R53, R192 ;  /* 0x000000c000357308 */ /* 0x000fe20000000800 */
[----:B------:R-:W3:Y:S06]  /*5ac0*/  LDSM.16.MT88.4 R44, [R214+0xbc00] ;  /* 0x00bc0000d62c783b */ /* 0x000eec0000004200 */
[----:B------:R-:W-:Y:S03]  /*5ad0*/  HMMA.16816.F32.BF16 R28, R36, R54, R28 ;  /* 0x00000036241c723c */ /* 0x000fe6000004181c */
[----:B------:R-:W4:Y:S01]  /*5ae0*/  MUFU.EX2 R52, R52 ;  /* 0x0000003400347308 */ /* 0x000f220000000800 */
[----:B------:R-:W-:Y:S01]  /*5af0*/  F2FP.BF16.F32.PACK_AB R36, R57, R56 ;  /* 0x000000383924723e */ /* 0x000fe200000010ff */
[----:B------:R-:W-:Y:S01]  /*5b00*/  FADD.FTZ R56, R56, R239 ;  /* 0x000000ef38387221 */ /* 0x000fe20000010000 */
[----:B------:R-:W-:Y:S01]  /*5b10*/  F2FP.BF16.F32.PACK_AB R37, R59, R58 ;  /* 0x0000003a3b25723e */ /* 0x000fe200000010ff */
[----:B------:R-:W-:Y:S01]  /*5b20*/  FADD.FTZ R58, R58, R241 ;  /* 0x000000f13a3a7221 */ /* 0x000fe20000010000 */
[-C--:B------:R-:W-:Y:S01]  /*5b30*/  HMMA.16816.F32.BF16 R160, R132, R148.reuse, R4 ;  /* 0x0000009484a0723c */ /* 0x080fe20000041804 */
[----:B------:R-:W5:Y:S04]  /*5b40*/  LDSM.16.MT88.4 R4, [R212+0xbc00] ;  /* 0x00bc0000d404783b */ /* 0x000f680000004200 */
[----:B------:R-:W-:Y:S01]  /*5b50*/  F2FP.BF16.F32.PACK_AB R38, R61, R60 ;  /* 0x0000003c3d26723e */ /* 0x000fe200000010ff */
[----:B------:R-:W-:Y:S01]  /*5b60*/  FADD.FTZ R57, R57, R56 ;  /* 0x0000003839397221 */ /* 0x000fe20000010000 */
[----:B------:R-:W-:Y:S01]  /*5b70*/  FADD.FTZ R59, R59, R58 ;  /* 0x0000003a3b3b7221 */ /* 0x000fe20000010000 */
[----:B----4-:R-:W-:Y:S02]  /*5b80*/  F2FP.BF16.F32.PACK_AB R39, R53, R52 ;  /* 0x000000343527723e */ /* 0x010fe400000010ff */
[----:B------:R-:W-:Y:S01]  /*5b90*/  FADD.FTZ R60, R60, R57 ;  /* 0x000000393c3c7221 */ /* 0x000fe20000010000 */
[----:B------:R-:W-:Y:S03]  /*5ba0*/  FADD.FTZ R52, R52, R59 ;  /* 0x0000003b34347221 */ /* 0x000fe60000010000 */
[----:B------:R-:W-:Y:S01]  /*5bb0*/  FADD.FTZ R231, R61, R60 ;  /* 0x0000003c3de77221 */ /* 0x000fe20000010000 */
[----:B------:R-:W-:Y:S01]  /*5bc0*/  FADD.FTZ R229, R53, R52 ;  /* 0x0000003435e57221 */ /* 0x000fe20000010000 */
        /* <DEDUP_REMOVED lines=10> */
[C---:B------:R-:W-:Y:S08]  /*5c70*/  HMMA.16816.F32.BF16 R96, R132.reuse, R50, R96 ;  /* 0x000000328460723c */ /* 0x040ff00000041860 */
[-C--:B------:R-:W-:Y:S08]  /*5c80*/  HMMA.16816.F32.BF16 R100, R132, R144.reuse, R100 ;  /* 0x000000908464723c */ /* 0x080ff00000041864 */
[C---:B------:R-:W-:Y:S08]  /*5c90*/  HMMA.16816.F32.BF16 R104, R36.reuse, R144, R104 ;  /* 0x000000902468723c */ /* 0x040ff00000041868 */
[-C--:B------:R-:W-:Y:S08]  /*5ca0*/  HMMA.16816.F32.BF16 R108, R36, R146.reuse, R108 ;  /* 0x00000092246c723c */ /* 0x080ff0000004186c */
[C---:B------:R-:W-:Y:S08]  /*5cb0*/  HMMA.16816.F32.BF16 R144, R132.reuse, R146, R20 ;  /* 0x000000928490723c */ /* 0x040ff00000041814 */
[-C--:B---3--:R-:W-:Y:S08]  /*5cc0*/  HMMA.16816.F32.BF16 R112, R132, R44.reuse, R112 ;  /* 0x0000002c8470723c */ /* 0x088ff00000041870 */
[C---:B------:R-:W-:Y:S08]  /*5cd0*/  HMMA.16816.F32.BF16 R116, R36.reuse, R44, R116 ;  /* 0x0000002c2474723c */ /* 0x040ff00000041874 */
[-C--:B------:R-:W-:Y:S08]  /*5ce0*/  HMMA.16816.F32.BF16 R140, R36, R46.reuse, R32 ;  /* 0x0000002e248c723c */ /* 0x080ff00000041820 */
[C---:B------:R-:W-:Y:S08]  /*5cf0*/  HMMA.16816.F32.BF16 R120, R132.reuse, R46, R120 ;  /* 0x0000002e8478723c */ /* 0x040ff00000041878 */
[-C--:B-----5:R-:W-:Y:S08]  /*5d00*/  HMMA.16816.F32.BF16 R124, R132, R4.reuse, R124 ;  /* 0x00000004847c723c */ /* 0x0a0ff0000004187c */
[C---:B------:R-:W-:Y:S08]  /*5d10*/  HMMA.16816.F32.BF16 R136, R36.reuse, R4, R24 ;  /* 0x000000042488723c */ /* 0x040ff00000041818 */
[-C--:B------:R-:W-:Y:S08]  /*5d20*/  HMMA.16816.F32.BF16 R128, R36, R6.reuse, R128 ;  /* 0x000000062480723c */ /* 0x080ff00000041880 */
[----:B------:R-:W-:Y:S01]  /*5d30*/  HMMA.16816.F32.BF16 R132, R132, R6, R28 ;  /* 0x000000068484723c */ /* 0x000fe2000004181c */
[----:B------:R-:W-:Y:S08]  /*5d40*/  @!UPT UIADD3 URZ, UPT, UPT, URZ, URZ, URZ ;  /* 0x000000fffffff290 */ /* 0x000ff0000fffe0ff */
[----:B------:R-:W-:Y:S11]  /*5d50*/  @P0 BRA `(.L_x_38) ;  /* 0xffffffd4006c0947 */ /* 0x000ff6000383ffff */
.L_x_37:
[----:B------:R-:W1:Y:S01]  /*5d60*/  SHFL.BFLY PT, R0, R233, 0x2, 0x1f ;  /* 0x0c401f00e9007f89 */ /* 0x000e6200000e0000 */
[----:B------:R-:W2:Y:S01]  /*5d70*/  S2UR UR4, SR_CgaCtaId ;  /* 0x00000000000479c3 */ /* 0x000ea20000008800 */
[----:B------:R-:W-:Y:S02]  /*5d80*/  UMOV UR5, 0x400 ;  /* 0x0000040000057882 */ /* 0x000fe40000000000 */
[----:B------:R-:W3:Y:S04]  /*5d90*/  SHFL.BFLY PT, R2, R231, 0x2, 0x1f ;  /* 0x0c401f00e7027f89 */ /* 0x000ee800000e0000 */
[----:B------:R-:W4:Y:S01]  /*5da0*/  SHFL.BFLY PT, R12, R229, 0x2, 0x1f ;  /* 0x0c401f00e50c7f89 */ /* 0x000f2200000e0000 */
[----:B------:R-:W4:Y:S03]  /*5db0*/  S2UR UR6, SR_CTAID.Z ;  /* 0x00000000000679c3 */ /* 0x000f260000002700 */
[----:B------:R-:W5:Y:S05]  /*5dc0*/  SHFL.BFLY PT, R5, R230, 0x2, 0x1f ;  /* 0x0c401f00e6057f89 */ /* 0x000f6a00000e0000 */
[----:B------:R-:W5:Y:S01]  /*5dd0*/  S2UR UR7, SR_CTAID.Y ;  /* 0x00000000000779c3 */ /* 0x000f620000002600 */
        /* <DEDUP_REMOVED lines=10> */
[----:B--2---:R-:W-:Y:S01]  /*5e80*/  FADD.FTZ R6, R3, R6 ;  /* 0x0000000603067221 */ /* 0x004fe20000010000 */
[----:B-1----:R-:W-:Y:S01]  /*5e90*/  SHF.L.U32 R8, R0, 0x1, RZ ;  /* 0x0000000100087819 */ /* 0x002fe200000006ff */
[----:B---3--:R-:W-:Y:S01]  /*5ea0*/  FADD.FTZ R13, R2, R13 ;  /* 0x0000000d020d7221 */ /* 0x008fe20000010000 */
[----:B------:R-:W-:Y:S01]  /*5eb0*/  SHF.L.U32 R3, R0, 0x4, RZ ;  /* 0x0000000400037819 */ /* 0x000fe200000006ff */
[----:B------:R-:W1:Y:S01]  /*5ec0*/  MUFU.RCP R10, R6 ;  /* 0x00000006000a7308 */ /* 0x000e620000001000 */
[----:B------:R-:W-:Y:S01]  /*5ed0*/  LOP3.LUT R8, R8, 0x6, RZ, 0xc0, !PT ;  /* 0x0000000608087812 */ /* 0x000fe200078ec0ff */
[----:B----4-:R-:W-:Y:S01]  /*5ee0*/  FADD.FTZ R2, R12, R11 ;  /* 0x0000000b0c027221 */ /* 0x010fe20000010000 */
[----:B------:R-:W-:-:S02]  /*5ef0*/  SHF.L.U32 R4, R0, 0x3, RZ ;  /* 0x0000000300047819 */ /* 0x000fc400000006ff */
[----:B------:R-:W-:Y:S01]  /*5f00*/  LOP3.LUT R3, R8, 0x3e00, R3, 0xf8, !PT ;  /* 0x00003e0008037812 */ /* 0x000fe200078ef803 */
[----:B-----5:R-:W-:Y:S01]  /*5f10*/  FADD.FTZ R5, R14, R5 ;  /* 0x000000050e057221 */ /* 0x020fe20000010000 */
[----:B------:R-:W-:Y:S02]  /*5f20*/  LOP3.LUT R7, R4, 0xc0, RZ, 0xc0, !PT ;  /* 0x000000c004077812 */ /* 0x000fe400078ec0ff */
[----:B------:R-:W-:Y:S01]  /*5f30*/  LOP3.LUT R8, R3, 0x20, R4, 0xf8, !PT ;  /* 0x0000002003087812 */ /* 0x000fe200078ef804 */
[----:B------:R-:W2:Y:S01]  /*5f40*/  MUFU.RCP R9, R5 ;  /* 0x0000000500097308 */ /* 0x000ea20000001000 */
[----:B------:R-:W-:Y:S02]  /*5f50*/  LOP3.LUT R7, R7, 0x18, R0, 0xf8, !PT ;  /* 0x0000001807077812 */ /* 0x000fe400078ef800 */
[----:B------:R-:W-:Y:S02]  /*5f60*/  FSETP.NE.FTZ.AND P2, PT, R2, RZ, PT ;  /* 0x000000ff0200720b */ /* 0x000fe40003f55000 */
[----:B------:R-:W-:-:S02]  /*5f70*/  LOP3.LUT R7, R8, R7, RZ, 0xfc, !PT ;  /* 0x0000000708077212 */ /* 0x000fc400078efcff */
[----:B------:R-:W-:Y:S01]  /*5f80*/  FSETP.NE.FTZ.AND P5, PT, R6, RZ, PT ;  /* 0x000000ff0600720b */ /* 0x000fe20003fb5000 */
[----:B------:R-:W3:Y:S01]  /*5f90*/  MUFU.RCP R8, R2 ;  /* 0x0000000200087308 */ /* 0x000ee20000001000 */
[----:B------:R-:W-:Y:S02]  /*5fa0*/  FSETP.NE.FTZ.AND P4, PT, R5, RZ, PT ;  /* 0x000000ff0500720b */ /* 0x000fe40003f95000 */
[----:B------:R-:W-:Y:S02]  /*5fb0*/  FSETP.NE.FTZ.AND P3, PT, R13, RZ, PT ;  /* 0x000000ff0d00720b */ /* 0x000fe40003f75000 */
[----:B-1----:R-:W-:Y:S02]  /*5fc0*/  FSEL R10, R10, 1, P5 ;  /* 0x3f8000000a0a7808 */ /* 0x002fe40002800000 */
[----:B------:R-:W-:Y:S01]  /*5fd0*/  LEA R7, R7, UR4, 0x1 ;  /* 0x0000000407077c11 */ /* 0x000fe2000f8e08ff */
[----:B------:R-:W1:Y:S01]  /*5fe0*/  MUFU.RCP R3, R13 ;  /* 0x0000000d00037308 */ /* 0x000e620000001000 */
[----:B--2---:R-:W-:Y:S01]  /*5ff0*/  FSEL R9, R9, 1, P4 ;  /* 0x3f80000009097808 */ /* 0x004fe20002000000 */
[----:B------:R-:W2:Y:S01]  /*6000*/  LDCU.U8 UR4, c[0x0][0x549] ;  /* 0x0000a920ff0477ac */ /* 0x000ea20008000000 */
[C---:B------:R-:W-:Y:S01]  /*6010*/  FMUL.FTZ R160, R10.reuse, R160 ;  /* 0x000000a00aa07220 */ /* 0x040fe20000410000 */
[C---:B------:R-:W-:Y:S01]  /*6020*/  FMUL.FTZ R161, R10.reuse, R161 ;  /* 0x000000a10aa17220 */ /* 0x040fe20000410000 */
[C---:B------:R-:W-:Y:S01]  /*6030*/  FMUL.FTZ R148, R10.reuse, R148 ;  /* 0x000000940a947220 */ /* 0x040fe20000410000 */
[C---:B------:R-:W-:Y:S01]  /*6040*/  FMUL.FTZ R162, R9.reuse, R162 ;  /* 0x000000a209a27220 */ /* 0x040fe20000410000 */
[----:B------:R-:W-:Y:S01]  /*6050*/  FMUL.FTZ R163, R9, R163 ;  /* 0x000000a309a37220 */ /* 0x000fe20000410000 */
[----:B------:R-:W-:Y:S01]  /*6060*/  FMUL.FTZ R149, R10, R149 ;  /* 0x000000950a957220 */ /* 0x000fe20000410000 */
[----:B---3--:R-:W-:Y:S01]  /*6070*/  FSEL R8, R8, 1, P2 ;  /* 0x3f80000008087808 */ /* 0x008fe20001000000 */
[C---:B------:R-:W-:Y:S01]  /*6080*/  FMUL.FTZ R68, R10.reuse, R68 ;  /* 0x000000440a447220 */ /* 0x040fe20000410000 */
[C---:B------:R-:W-:Y:S01]  /*6090*/  FMUL.FTZ R69, R10.reuse, R69 ;  /* 0x000000450a457220 */ /* 0x040fe20000410000 */
[C---:B------:R-:W-:Y:S01]  /*60a0*/  FMUL.FTZ R80, R10.reuse, R80 ;  /* 0x000000500a507220 */ /* 0x040fe20000410000 */
[----:B------:R-:W-:Y:S01]  /*60b0*/  FMUL.FTZ R81, R10, R81 ;  /* 0x000000510a517220 */ /* 0x000fe20000410000 */
[C---:B------:R-:W-:Y:S01]  /*60c0*/  FMUL.FTZ R158, R8.reuse, R158 ;  /* 0x0000009e089e7220 */ /* 0x040fe20000410000 */
[C---:B------:R-:W-:Y:S01]  /*60d0*/  FMUL.FTZ R159, R8.reuse, R159 ;  /* 0x0000009f089f7220 */ /* 0x040fe20000410000 */
[C---:B------:R-:W-:Y:S01]  /*60e0*/  FMUL.FTZ R154, R8.reuse, R154 ;  /* 0x0000009a089a7220 */ /* 0x040fe20000410000 */
[----:B-1----:R-:W-:Y:S01]  /*60f0*/  FSEL R3, R3, 1, P3 ;  /* 0x3f80000003037808 */ /* 0x002fe20001800000 */
        /* <DEDUP_REMOVED lines=21> */
[----:B------:R-:W-:Y:S01]  /*6250*/  SHF.L.U32 R8, R0, 0x2, RZ ;  /* 0x0000000200087819 */ /* 0x000fe200000006ff */
        /* <DEDUP_REMOVED lines=17> */
[----:B------:R-:W-:Y:S01]  /*6370*/  FMUL.FTZ R151, R9, R151 ;  /* 0x0000009709977220 */ /* 0x000fe20000410000 */
[C---:B------:R-:W-:Y:S01]  /*6380*/  FMUL.FTZ R156, R3.reuse, R156 ;  /* 0x0000009c039c7220 */ /* 0x040fe20000410000 */
[C---:B------:R-:W-:Y:S01]  /*6390*/  FMUL.FTZ R157, R3.reuse, R157 ;  /* 0x0000009d039d7220 */ /* 0x040fe20000410000 */
[C---:B------:R-:W-:Y:S01]  /*63a0*/  LOP3.LUT R10, R8.reuse, 0x20, RZ, 0xc0, !PT ;  /* 0x00000020080a7812 */ /* 0x040fe200078ec0ff */
[C---:B------:R-:W-:Y:S01]  /*63b0*/  FMUL.FTZ R152, R3.reuse, R152 ;  /* 0x0000009803987220 */ /* 0x040fe20000410000 */
[----:B------:R-:W-:Y:S01]  /*63c0*/  FMUL.FTZ R153, R3, R153 ;  /* 0x0000009903997220 */ /* 0x000fe20000410000 */
[C---:B------:R-:W-:Y:S01]  /*63d0*/  FMUL.FTZ R70, R9.reuse, R70 ;  /* 0x0000004609467220 */ /* 0x040fe20000410000 */
[C---:B------:R-:W-:Y:S01]  /*63e0*/  FMUL.FTZ R71, R9.reuse, R71 ;  /* 0x0000004709477220 */ /* 0x040fe20000410000 */
[C---:B------:R-:W-:Y:S01]  /*63f0*/  FMUL.FTZ R82, R9.reuse, R82 ;  /* 0x0000005209527220 */ /* 0x040fe20000410000 */
[----:B------:R-:W-:Y:S01]  /*6400*/  FMUL.FTZ R83, R9, R83 ;  /* 0x0000005309537220 */ /* 0x000fe20000410000 */
[----:B------:R-:W-:Y:S01]  /*6410*/  F2FP.BF16.F32.PACK_AB R160, R161, R160 ;  /* 0x000000a0a1a0723e */ /* 0x000fe200000010ff */
[----:B------:R-:W-:Y:S01]  /*6420*/  FMUL.FTZ R72, R3, R72 ;  /* 0x0000004803487220 */ /* 0x000fe20000410000 */
[----:B------:R-:W-:Y:S01]  /*6430*/  F2FP.BF16.F32.PACK_AB R162, R163, R162 ;  /* 0x000000a2a3a2723e */ /* 0x000fe200000010ff */
[C---:B------:R-:W-:Y:S01]  /*6440*/  FMUL.FTZ R73, R3.reuse, R73 ;  /* 0x0000004903497220 */ /* 0x040fe20000410000 */
[----:B------:R-:W-:Y:S01]  /*6450*/  LOP3.LUT R8, R8, 0x40, RZ, 0xc0, !PT ;  /* 0x0000004008087812 */ /* 0x000fe200078ec0ff */
[----:B------:R-:W-:Y:S01]  /*6460*/  FMUL.FTZ R76, R3, R76 ;  /* 0x0000004c034c7220 */ /* 0x000fe20000410000 */
[----:B------:R-:W-:Y:S01]  /*6470*/  F2FP.BF16.F32.PACK_AB R148, R149, R148 ;  /* 0x000000949594723e */ /* 0x000fe200000010ff */
[----:B------:R-:W-:Y:S01]  /*6480*/  FMUL.FTZ R77, R3, R77 ;  /* 0x0000004d034d7220 */ /* 0x000fe20000410000 */
[----:B------:R-:W-:Y:S01]  /*6490*/  F2FP.BF16.F32.PACK_AB R150, R151, R150 ;  /* 0x000000969796723e */ /* 0x000fe200000010ff */
[----:B------:R-:W-:Y:S01]  /*64a0*/  FMUL.FTZ R86, R9, R86 ;  /* 0x0000005609567220 */ /* 0x000fe20000410000 */
[----:B------:R-:W-:Y:S01]  /*64b0*/  IADD3 R11, PT, PT, R7, -R10, RZ ;  /* 0x8000000a070b7210 */ /* 0x000fe20007ffe0ff */
[----:B------:R-:W-:Y:S01]  /*64c0*/  FMUL.FTZ R87, R9, R87 ;  /* 0x0000005709577220 */ /* 0x000fe20000410000 */
[----:B------:R-:W-:Y:S01]  /*64d0*/  F2FP.BF16.F32.PACK_AB R156, R157, R156 ;  /* 0x0000009c9d9c723e */ /* 0x000fe200000010ff */
        /* <DEDUP_REMOVED lines=8> */
[----:B------:R-:W-:Y:S01]  /*6560*/  STS [R7], R160 ;  /* 0x000000a007007388 */ /* 0x000fe20000000800 */
[----:B------:R-:W-:Y:S01]  /*6570*/  F2FP.BF16.F32.PACK_AB R70, R71, R70 ;  /* 0x000000464746723e */ /* 0x000fe200000010ff */
[----:B------:R-:W-:Y:S01]  /*6580*/  FMUL.FTZ R92, R3, R92 ;  /* 0x0000005c035c7220 */ /* 0x000fe20000410000 */
[----:B------:R-:W-:Y:S01]  /*6590*/  IADD3 R15, PT, PT, R7, -R8, RZ ;  /* 0x80000008070f7210 */ /* 0x000fe20007ffe0ff */
[----:B------:R-:W-:Y:S01]  /*65a0*/  STS [R7+0x200], R162 ;  /* 0x000200a207007388 */ /* 0x000fe20000000800 */
[----:B------:R-:W-:Y:S01]  /*65b0*/  F2FP.BF16.F32.PACK_AB R80, R81, R80 ;  /* 0x000000505150723e */ /* 0x000fe200000010ff */
[----:B------:R-:W-:Y:S01]  /*65c0*/  FMUL.FTZ R93, R3, R93 ;  /* 0x0000005d035d7220 */ /* 0x000fe20000410000 */
[----:B------:R-:W-:Y:S01]  /*65d0*/  F2FP.BF16.F32.PACK_AB R82, R83, R82 ;  /* 0x000000525352723e */ /* 0x000fe200000010ff */
[----:B------:R-:W-:Y:S01]  /*65e0*/  STS [R11+0x10], R148 ;  /* 0x000010940b007388 */ /* 0x000fe20000000800 */
[----:B------:R-:W-:Y:S01]  /*65f0*/  IADD3 R17, PT, PT, R11, -R8, RZ ;  /* 0x800000080b117210 */ /* 0x000fe20007ffe0ff */
[----:B------:R-:W-:Y:S01]  /*6600*/  FMUL.FTZ R102, R9, R102 ;  /* 0x0000006609667220 */ /* 0x000fe20000410000 */
[----:B------:R-:W-:Y:S01]  /*6610*/  F2FP.BF16.F32.PACK_AB R72, R73, R72 ;  /* 0x000000484948723e */ /* 0x000fe200000010ff */
[----:B------:R-:W-:Y:S01]  /*6620*/  STS [R11+0x210], R150 ;  /* 0x000210960b007388 */ /* 0x000fe20000000800 */
[----:B------:R-:W-:Y:S01]  /*6630*/  F2FP.BF16.F32.PACK_AB R74, R75, R74 ;  /* 0x0000004a4b4a723e */ /* 0x000fe200000010ff */
[----:B------:R-:W-:Y:S01]  /*6640*/  FMUL.FTZ R103, R9, R103 ;  /* 0x0000006709677220 */ /* 0x000fe20000410000 */
[----:B------:R-:W-:Y:S01]  /*6650*/  F2FP.BF16.F32.PACK_AB R76, R77, R76 ;  /* 0x0000004c4d4c723e */ /* 0x000fe200000010ff */
[----:B------:R-:W-:Y:S01]  /*6660*/  STS [R7+0x1000], R156 ;  /* 0x0010009c07007388 */ /* 0x000fe20000000800 */
[----:B------:R-:W-:Y:S01]  /*6670*/  F2FP.BF16.F32.PACK_AB R78, R79, R78 ;  /* 0x0000004e4f4e723e */ /* 0x000fe200000010ff */
[C---:B------:R-:W-:Y:S01]  /*6680*/  FMUL.FTZ R146, R9.reuse, R146 ;  /* 0x0000009209927220 */ /* 0x040fe20000410000 */
[----:B------:R-:W-:Y:S01]  /*6690*/  FMUL.FTZ R147, R9, R147 ;  /* 0x0000009309937220 */ /* 0x000fe20000410000 */
[----:B------:R-:W-:Y:S01]  /*66a0*/  STS [R7+0x1200], R158 ;  /* 0x0012009e07007388 */ /* 0x000fe20000000800 */
[----:B------:R-:W-:Y:S01]  /*66b0*/  F2FP.BF16.F32.PACK_AB R84, R85, R84 ;  /* 0x000000545554723e */ /* 0x000fe200000010ff */
[----:B------:R-:W-:Y:S01]  /*66c0*/  FMUL.FTZ R104, R3, R104 ;  /* 0x0000006803687220 */ /* 0x000fe20000410000 */
[----:B------:R-:W-:Y:S01]  /*66d0*/  F2FP.BF16.F32.PACK_AB R86, R87, R86 ;  /* 0x000000565756723e */ /* 0x000fe200000010ff */
[----:B------:R-:W-:Y:S01]  /*66e0*/  STS [R11+0x1010], R152 ;  /* 0x001010980b007388 */ /* 0x000fe20000000800 */
[----:B------:R-:W-:Y:S01]  /*66f0*/  FMUL.FTZ R105, R3, R105 ;  /* 0x0000006903697220 */ /* 0x000fe20000410000 */
[----:B------:R-:W-:Y:S01]  /*6700*/  F2FP.BF16.F32.PACK_AB R96, R97, R96 ;  /* 0x000000606160723e */ /* 0x000fe200000010ff */
[----:B------:R-:W-:Y:S01]  /*6710*/  FMUL.FTZ R108, R3, R108 ;  /* 0x0000006c036c7220 */ /* 0x000fe20000410000 */
        /* <DEDUP_REMOVED lines=13> */
[----:B--2---:R-:W-:Y:S01]  /*67f0*/  ISETP.NE.AND P1, PT, RZ, UR4, PT ;  /* 0x00000004ff007c0c */ /* 0x004fe2000bf25270 */
        /* <DEDUP_REMOVED lines=23> */
[----:B------:R-:W-:Y:S01]  /*6970*/  F2FP.BF16.F32.PACK_AB R112, R113, R112 ;  /* 0x000000707170723e */ /* 0x000fe200000010ff */
[----:B------:R-:W-:Y:S01]  /*6980*/  FMUL.FTZ R136, R3, R136 ;  /* 0x0000008803887220 */ /* 0x000fe20000410000 */
[----:B------:R-:W-:Y:S01]  /*6990*/  F2FP.BF16.F32.PACK_AB R114, R115, R114 ;  /* 0x000000727372723e */ /* 0x000fe200000010ff */
[----:B------:R-:W-:Y:S01]  /*69a0*/  STS [R7+0x2200], R86 ;  /* 0x0022005607007388 */ /* 0x000fe20000000800 */
[C---:B------:R-:W-:Y:S01]  /*69b0*/  FMUL.FTZ R137, R3.reuse, R137 ;  /* 0x0000008903897220 */ /* 0x040fe20000410000 */
        /* <DEDUP_REMOVED lines=8> */
[----:B------:R-:W1:Y:S01]  /*6a40*/  @P1 LDC.64 R18, c[0x0][0x430] ;  /* 0x00010c00ff121b82 */ /* 0x000e620000000a00 */
[----:B------:R-:W-:Y:S01]  /*6a50*/  F2FP.BF16.F32.PACK_AB R140, R141, R140 ;  /* 0x0000008c8d8c723e */ /* 0x000fe200000010ff */
[----:B------:R-:W-:Y:S01]  /*6a60*/  STS [R7+0x3000], R88 ;  /* 0x0030005807007388 */ /* 0x000fe20000000800 */
[----:B------:R-:W-:Y:S01]  /*6a70*/  F2FP.BF16.F32.PACK_AB R142, R143, R142 ;  /* 0x0000008e8f8e723e */ /* 0x000fe200000010ff */
[----:B------:R2:W3:Y:S01]  /*6a80*/  @P5 MUFU.LG2 R24, R6 ;  /* 0x0000000600185308 */ /* 0x0004e20000000c00 */
[----:B------:R-:W-:Y:S01]  /*6a90*/  F2FP.BF16.F32.PACK_AB R124, R125, R124 ;  /* 0x0000007c7d7c723e */ /* 0x000fe200000010ff */
[----:B------:R-:W-:Y:S01]  /*6aa0*/  STS [R7+0x3200], R90 ;  /* 0x0032005a07007388 */ /* 0x000fe20000000800 */
[----:B------:R-:W-:Y:S01]  /*6ab0*/  F2FP.BF16.F32.PACK_AB R126, R127, R126 ;  /* 0x0000007e7f7e723e */ /* 0x000fe200000010ff */
[----:B------:R-:W4:Y:S01]  /*6ac0*/  LDC R8, c[0x0][0x434] ;  /* 0x00010d00ff087b82 */ /* 0x000f220000000800 */
[----:B------:R-:W-:Y:S01]  /*6ad0*/  F2FP.BF16.F32.PACK_AB R132, R133, R132 ;  /* 0x000000848584723e */ /* 0x000fe200000010ff */
[----:B------:R-:W-:Y:S01]  /*6ae0*/  STS [R11+0x3010], R92 ;  /* 0x0030105c0b007388 */ /* 0x000fe20000000800 */
[----:B------:R-:W-:Y:S01]  /*6af0*/  F2FP.BF16.F32.PACK_AB R9, R9, R134 ;  /* 0x000000860909723e */ /* 0x000fe200000010ff */
[----:B------:R-:W1:Y:S01]  /*6b00*/  @P4 MUFU.LG2 R5, R5 ;  /* 0x0000000500054308 */ /* 0x000e620000000c00 */
[----:B------:R-:W-:Y:S01]  /*6b10*/  F2FP.BF16.F32.PACK_AB R136, R137, R136 ;  /* 0x000000888988723e */ /* 0x000fe200000010ff */
[----:B------:R-:W-:Y:S01]  /*6b20*/  STS [R11+0x3210], R94 ;  /* 0x0032105e0b007388 */ /* 0x000fe20000000800 */
[----:B------:R-:W-:Y:S01]  /*6b30*/  F2FP.BF16.F32.PACK_AB R138, R139, R138 ;  /* 0x0000008a8b8a723e */ /* 0x000fe200000010ff */
[----:B------:R-:W1:Y:S01]  /*6b40*/  @P5 LDC R29, c[0x0][0x458] ;  /* 0x00011600ff1d5b82 */ /* 0x000e620000000800 */
[----:B------:R-:W-:Y:S01]  /*6b50*/  F2FP.BF16.F32.PACK_AB R3, R3, R128 ;  /* 0x000000800303723e */ /* 0x000fe200000010ff */
[----:B------:R-:W-:Y:S01]  /*6b60*/  STS [R15+0x2020], R100 ;  /* 0x002020640f007388 */ /* 0x000fe20000000800 */
[----:B------:R-:W-:Y:S01]  /*6b70*/  F2FP.BF16.F32.PACK_AB R130, R131, R130 ;  /* 0x000000828382723e */ /* 0x000fe200000010ff */
[----:B------:R2:W1:Y:S01]  /*6b80*/  @P3 MUFU.LG2 R6, R13 ;  /* 0x0000000d00063308 */ /* 0x0004620000000c00 */
[----:B------:R-:W1:Y:S01]  /*6b90*/  LDCU.U8 UR4, c[0x0][0x548] ;  /* 0x0000a900ff0477ac */ /* 0x000e620008000000 */
[----:B------:R-:W-:Y:S01]  /*6ba0*/  STS [R15+0x2220], R102 ;  /* 0x002220660f007388 */ /* 0x000fe20000000800 */
[----:B------:R-:W-:Y:S01]  /*6bb0*/  @P1 MOV R32, 0x1 ;  /* 0x0000000100201802 */ /* 0x000fe20000000f00 */
[----:B------:R-:W1:Y:S02]  /*6bc0*/  @P4 LDC R30, c[0x0][0x458] ;  /* 0x00011600ff1e4b82 */ /* 0x000e640000000800 */
[----:B------:R-:W-:Y:S04]  /*6bd0*/  STS [R17+0x2030], R144 ;  /* 0x0020309011007388 */ /* 0x000fe80000000800 */
[----:B------:R-:W-:Y:S02]  /*6be0*/  STS [R17+0x2230], R146 ;  /* 0x0022309211007388 */ /* 0x000fe40000000800 */
[----:B------:R-:W1:Y:S02]  /*6bf0*/  @P1 LDC R26, c[0x0][0x430] ;  /* 0x00010c00ff1a1b82 */ /* 0x000e640000000800 */
[----:B------:R-:W-:Y:S04]  /*6c00*/  STS [R15+0x3020], R104 ;  /* 0x003020680f007388 */ /* 0x000fe80000000800 */
        /* <DEDUP_REMOVED lines=10> */
[----:B------:R5:W-:Y:S04]  /*6cb0*/  STS [R11+0x5210], R142 ;  /* 0x0052108e0b007388 */ /* 0x000be80000000800 */
[----:B------:R-:W-:Y:S04]  /*6cc0*/  STS [R15+0x4020], R124 ;  /* 0x0040207c0f007388 */ /* 0x000fe80000000800 */
[----:B------:R-:W-:Y:S04]  /*6cd0*/  STS [R15+0x4220], R126 ;  /* 0x0042207e0f007388 */ /* 0x000fe80000000800 */
[----:B------:R-:W-:Y:S04]  /*6ce0*/  STS [R17+0x4030], R132 ;  /* 0x0040308411007388 */ /* 0x000fe80000000800 */
[----:B------:R1:W-:Y:S04]  /*6cf0*/  STS [R17+0x4230], R9 ;  /* 0x0042300911007388 */ /* 0x0003e80000000800 */
[----:B------:R2:W-:Y:S04]  /*6d00*/  STS [R15+0x5020], R136 ;  /* 0x005020880f007388 */ /* 0x0005e80000000800 */
[----:B------:R2:W-:Y:S01]  /*6d10*/  STS [R15+0x5220], R138 ;  /* 0x0052208a0f007388 */ /* 0x0005e20000000800 */
[----:B-----5:R-:W2:Y:S03]  /*6d20*/  LDC.64 R10, c[0x0][0x400] ;  /* 0x00010000ff0a7b82 */ /* 0x020ea60000000a00 */
[----:B------:R2:W-:Y:S04]  /*6d30*/  STS [R17+0x5030], R3 ;  /* 0x0050300311007388 */ /* 0x0005e80000000800 */
[----:B------:R2:W-:Y:S01]  /*6d40*/  STS [R17+0x5230], R130 ;  /* 0x0052308211007388 */ /* 0x0005e20000000800 */
[----:B-1----:R-:W-:Y:S01]  /*6d50*/  @P1 IMAD R9, R19, R18, RZ ;  /* 0x0000001213091224 */ /* 0x002fe200078e02ff */
[----:B---34-:R-:W-:Y:S06]  /*6d60*/  @P1 BRA `(.L_x_41) ;  /* 0x0000000000281947 */ /* 0x018fec0003800000 */
[----:B------:R-:W-:Y:S01]  /*6d70*/  ISETP.NE.AND P0, PT, RZ, UR4, PT ;  /* 0x00000004ff007c0c */ /* 0x000fe2000bf05270 */
[----:B------:R-:W1:-:S12]  /*6d80*/  LDC R12, c[0x0][0x3e0] ;  /* 0x0000f800ff0c7b82 */ /* 0x000e580000000800 */
[----:B------:R-:W3:Y:S01]  /*6d90*/  @P0 LDC R9, c[0x0][0x454] ;  /* 0x00011500ff090b82 */ /* 0x000ee20000000800 */
[----:B------:R-:W-:Y:S02]  /*6da0*/  @P0 MOV R26, 0x1 ;  /* 0x00000001001a0802 */ /* 0x000fe40000000f00 */
[----:B------:R-:W-:-:S05]  /*6db0*/  @!P0 MOV R26, 0x1 ;  /* 0x00000001001a8802 */ /* 0x000fca0000000f00 */
[----:B------:R-:W1:Y:S08]  /*6dc0*/  @P0 LDC R7, c[0x0][0x454] ;  /* 0x00011500ff070b82 */ /* 0x000e700000000800 */
[----:B--2---:R-:W2:Y:S08]  /*6dd0*/  @!P0 LDC R3, c[0x0][0x434] ;  /* 0x00010d00ff038b82 */ /* 0x004eb00000000800 */
[----:B------:R-:W4:Y:S01]  /*6de0*/  @!P0 LDC R9, c[0x0][0x434] ;  /* 0x00010d00ff098b82 */ /* 0x000f220000000800 */
[----:B-1----:R-:W-:-:S02]  /*6df0*/  @P0 IMAD R32, R7, R12, RZ ;  /* 0x0000000c07200224 */ /* 0x002fc400078e02ff */
[----:B--23--:R-:W-:-:S07]  /*6e00*/  @!P0 IMAD R32, R3, R12, RZ ;  /* 0x0000000c03208224 */ /* 0x00cfce00078e02ff */
.L_x_41:
[----:B------:R-:W-:Y:S01]  /*6e10*/  BAR.SYNC.DEFER_BLOCKING 0x0 ;  /* 0x0000000000007b1d */ /* 0x000fe20000010000 */
[----:B------:R-:W-:Y:S01]  /*6e20*/  ISETP.NE.AND P1, PT, RZ, UR4, !P1 ;  /* 0x00000004ff007c0c */ /* 0x000fe2000cf25270 */
[----:B--2---:R-:W-:Y:S01]  /*6e30*/  @P5 FMUL.FTZ R3, R24, 0.69314718246459960938 ;  /* 0x3f31721818035820 */ /* 0x004fe20000410000 */
[----:B------:R-:W-:Y:S01]  /*6e40*/  MOV R28, 0x7f800000 ;  /* 0x7f800000001c7802 */ /* 0x000fe20000000f00 */
[----:B------:R-:W-:Y:S01]  /*6e50*/  @P4 FMUL.FTZ R34, R5, 0.69314718246459960938 ;  /* 0x3f31721805224820 */ /* 0x000fe20000410000 */
[----:B------:R-:W-:-:S03]  /*6e60*/  LOP3.LUT R40, R4, 0x18, RZ, 0xc0, !PT ;  /* 0x0000001804287812 */ /* 0x000fc600078ec0ff */
[----:B------:R-:W1:Y:S01]  /*6e70*/  @P3 LDC R7, c[0x0][0x458] ;  /* 0x00011600ff073b82 */ /* 0x000e620000000800 */
[----:B------:R-:W2:Y:S01]  /*6e80*/  @P2 MUFU.LG2 R25, R2 ;  /* 0x0000000200192308 */ /* 0x000ea20000000c00 */
[----:B------:R-:W-:Y:S01]  /*6e90*/  @P5 FFMA.FTZ R28, R168, R29, R3 ;  /* 0x0000001da81c5223 */ /* 0x000fe20000010003 */
[----:B----4-:R-:W-:Y:S01]  /*6ea0*/  IMAD R9, R9, UR6, RZ ;  /* 0x0000000609097c24 */ /* 0x010fe2000f8e02ff */
[----:B------:R-:W-:Y:S01]  /*6eb0*/  MOV R41, RZ ;  /* 0x000000ff00297202 */ /* 0x000fe20000000f00 */
[----:B------:R-:W-:Y:S01]  /*6ec0*/  @P3 FMUL.FTZ R33, R6, 0.69314718246459960938 ;  /* 0x3f31721806213820 */ /* 0x000fe20000410000 */
[----:B------:R-:W-:Y:S01]  /*6ed0*/  LOP3.LUT P5, RZ, R0, 0x3, RZ, 0xc0, !PT ;  /* 0x0000000300ff7812 */ /* 0x000fe200078ac0ff */
[----:B------:R-:W-:Y:S01]  /*6ee0*/  BSSY.RECONVERGENT B0, `(.L_x_42) ;  /* 0x0000043000007945 */ /* 0x000fe20003800200 */
[----:B------:R-:W3:Y:S01]  /*6ef0*/  @P2 LDC R24, c[0x0][0x458] ;  /* 0x00011600ff182b82 */ /* 0x000ee20000000800 */
[----:B------:R-:W-:Y:S01]  /*6f00*/  @!P1 IMAD R9, R32, UR7, R9 ;  /* 0x0000000720099c24 */ /* 0x000fe2000f8e0209 */
[----:B------:R-:W-:Y:S01]  /*6f10*/  MOV R27, 0x7f800000 ;  /* 0x7f800000001b7802 */ /* 0x000fe20000000f00 */
[----:B------:R-:W-:-:S02]  /*6f20*/  IMAD R32, R8, UR7, RZ ;  /* 0x0000000708207c24 */ /* 0x000fc4000f8e02ff */
[----:B------:R-:W-:Y:S01]  /*6f30*/  @P4 FFMA.FTZ R27, R167, R30, R34 ;  /* 0x0000001ea71b4223 */ /* 0x000fe20000010022 */
[----:B------:R-:W-:Y:S01]  /*6f40*/  IMAD.WIDE.U32 R40, R10, UR7, R40 ;  /* 0x000000070a287c25 */ /* 0x000fe2000f8e0028 */
[----:B------:R-:W-:Y:S01]  /*6f50*/  MOV R31, 0x7f800000 ;  /* 0x7f800000001f7802 */ /* 0x000fe20000000f00 */
[----:B------:R-:W4:Y:S02]  /*6f60*/  LDC.64 R4, c[0x0][0x410] ;  /* 0x00010400ff047b82 */ /* 0x000f240000000a00 */
[----:B------:R-:W-:Y:S01]  /*6f70*/  IMAD R10, R223, R26, RZ ;  /* 0x0000001adf0a7224 */ /* 0x000fe200078e02ff */
[----:B------:R1:W4:Y:S01]  /*6f80*/  LDS.128 R20, [R222] ;  /* 0x00000000de147984 */ /* 0x0003220000000c00 */
[----:B------:R-:W-:Y:S01]  /*6f90*/  SEL R29, R32, RZ, P1 ;  /* 0x000000ff201d7207 */ /* 0x000fe20000800000 */
[----:B--2---:R-:W-:Y:S01]  /*6fa0*/  @P2 FMUL.FTZ R6, R25, 0.69314718246459960938 ;  /* 0x3f31721819062820 */ /* 0x004fe20000410000 */
[----:B------:R-:W-:Y:S01]  /*6fb0*/  SHF.R.S32.HI R32, RZ, 0x1f, R32 ;  /* 0x0000001fff207819 */ /* 0x000fe20000011420 */
[----:B------:R2:W2:Y:S01]  /*6fc0*/  LDS.128 R16, [R222+0x2000] ;  /* 0x00200000de107984 */ /* 0x0004a20000000c00 */
[----:B------:R-:W-:Y:S01]  /*6fd0*/  IADD3 R29, P4, P0, R10, R29, R9 ;  /* 0x0000001d0a1d7210 */ /* 0x000fe2000789e009 */
[----:B------:R-:W2:Y:S01]  /*6fe0*/  LDC.64 R2, c[0x0][0x408] ;  /* 0x00010200ff027b82 */ /* 0x000ea20000000a00 */
[----:B------:R-:W-:Y:S01]  /*6ff0*/  SHF.R.S32.HI R25, RZ, 0x1f, R10 ;  /* 0x0000001fff197819 */ /* 0x000fe2000001140a */
[----:B------:R2:W2:Y:S01]  /*7000*/  LDS.128 R12, [R222+0x4000] ;  /* 0x00400000de0c7984 */ /* 0x0004a20000000c00 */
[----:B------:R-:W-:Y:S01]  /*7010*/  SEL R32, R32, RZ, P1 ;  /* 0x000000ff20207207 */ /* 0x000fe20000800000 */
[----:B-1----:R-:W-:Y:S01]  /*7020*/  @P3 FFMA.FTZ R31, R166, R7, R33 ;  /* 0x00000007a61f3223 */ /* 0x002fe20000010021 */
[----:B------:R-:W-:Y:S01]  /*7030*/  SHF.R.S32.HI R9, RZ, 0x1f, R9 ;  /* 0x0000001fff097819 */ /* 0x000fe20000011409 */
[----:B------:R-:W-:Y:S01]  /*7040*/  IMAD R35, R11, UR7, R41 ;  /* 0x000000070b237c24 */ /* 0x000fe2000f8e0229 */
[----:B------:R-:W-:Y:S01]  /*7050*/  MOV R30, 0x7f800000 ;  /* 0x7f800000001e7802 */ /* 0x000fe20000000f00 */
[----:B---3--:R-:W-:Y:S01]  /*7060*/  @P2 FFMA.FTZ R30, R165, R24, R6 ;  /* 0x00000018a51e2223 */ /* 0x008fe20000010006 */
[----:B------:R-:W-:Y:S01]  /*7070*/  IADD3.X R32, PT, PT, R25, R32, R9, P4, P0 ;  /* 0x0000002019207210 */ /* 0x000fe200027e0409 */
[----:B------:R-:W-:Y:S06]  /*7080*/  @P5 BRA `(.L_x_43) ;  /* 0x0000000000a05947 */ /* 0x000fec0003800000 */
[--C-:B------:R-:W-:Y:S01]  /*7090*/  SHF.R.U32.HI R6, RZ, 0x1, R0.reuse ;  /* 0x00000001ff067819 */ /* 0x100fe20000011600 */
[----:B------:R-:W-:Y:S01]  /*70a0*/  IMAD.IADD R8, R8, 0x1, -R223 ;  /* 0x0000000108087824 */ /* 0x000fe200078e0adf */
[----:B------:R-:W-:Y:S02]  /*70b0*/  SHF.R.U32.HI R37, RZ, 0x2, R0 ;  /* 0x00000002ff257819 */ /* 0x000fe40000011600 */
[----:B------:R-:W-:-:S04]  /*70c0*/  LOP3.LUT R6, R6, 0x30, RZ, 0xc0, !PT ;  /* 0x0000003006067812 */ /* 0x000fc800078ec0ff */
[----:B------:R-:W-:-:S04]  /*70d0*/  LOP3.LUT R37, R6, 0x7, R37, 0xf8, !PT ;  /* 0x0000000706257812 */ /* 0x000fc800078ef825 */
[C---:B------:R-:W-:Y:S01]  /*70e0*/  LOP3.LUT R33, R37.reuse, 0x40, RZ, 0xfc, !PT ;  /* 0x0000004025217812 */ /* 0x040fe200078efcff */
[C---:B------:R-:W-:Y:S01]  /*70f0*/  VIADD R43, R37.reuse, 0x8 ;  /* 0x00000008252b7836 */ /* 0x040fe20000000000 */
[CC--:B------:R-:W-:Y:S01]  /*7100*/  ISETP.GE.AND P6, PT, R37.reuse, R8.reuse, PT ;  /* 0x000000082500720c */ /* 0x0c0fe20003fc6270 */
[----:B------:R-:W-:Y:S01]  /*7110*/  VIADD R39, R37, 0x48 ;  /* 0x0000004825277836 */ /* 0x000fe20000000000 */
[-C--:B------:R-:W-:Y:S02]  /*7120*/  ISETP.GE.AND P4, PT, R33, R8.reuse, PT ;  /* 0x000000082100720c */ /* 0x080fe40003f86270 */
[-C--:B------:R-:W-:Y:S02]  /*7130*/  ISETP.GE.AND P5, PT, R43, R8.reuse, PT ;  /* 0x000000082b00720c */ /* 0x080fe40003fa6270 */
[----:B------:R-:W-:-:S07]  /*7140*/  ISETP.GE.AND P3, PT, R39, R8, PT ;  /* 0x000000082700720c */ /* 0x000fce0003f66270 */
[----:B------:R-:W1:Y:S01]  /*7150*/  @!P6 LDC.64 R24, c[0x0][0x420] ;  /* 0x00010800ff18eb82 */ /* 0x000e620000000a00 */
[-C--:B------:R-:W-:Y:S02]  /*7160*/  @!P6 IMAD R38, R37, R26.reuse, RZ ;  /* 0x0000001a2526e224 */ /* 0x080fe400078e02ff */
[-C--:B------:R-:W-:Y:S02]  /*7170*/  @!P4 IMAD R33, R33, R26.reuse, RZ ;  /* 0x0000001a2121c224 */ /* 0x080fe400078e02ff */
[-C--:B------:R-:W-:Y:S01]  /*7180*/  @!P5 IMAD R36, R43, R26.reuse, RZ ;  /* 0x0000001a2b24d224 */ /* 0x080fe200078e02ff */
[C---:B------:R-:W-:Y:S01]  /*7190*/  @!P6 IADD3 R0, P0, PT, R38.reuse, R29, RZ ;  /* 0x0000001d2600e210 */ /* 0x040fe20007f1e0ff */
[----:B------:R-:W-:Y:S01]  /*71a0*/  @!P3 IMAD R39, R39, R26, RZ ;  /* 0x0000001a2727b224 */ /* 0x000fe200078e02ff */
[----:B------:R-:W3:Y:S02]  /*71b0*/  @!P5 LDC.64 R10, c[0x0][0x420] ;  /* 0x00010800ff0adb82 */ /* 0x000ee40000000a00 */
[----:B------:R-:W-:-:S02]  /*71c0*/  @!P6 LEA.HI.X.SX32 R26, R38, R32, 0x1, P0 ;  /* 0x00000020261ae211 */ /* 0x000fc400000f0eff */
[CC--:B------:R-:W-:Y:S02]  /*71d0*/  @!P4 IADD3 R38, P1, PT, R33.reuse, R29.reuse, RZ ;  /* 0x0000001d2126c210 */ /* 0x0c0fe40007f3e0ff */
[CC--:B------:R-:W-:Y:S02]  /*71e0*/  @!P5 IADD3 R37, P2, PT, R36.reuse, R29.reuse, RZ ;  /* 0x0000001d2425d210 */ /* 0x0c0fe40007f5e0ff */
[----:B------:R-:W5:Y:S01]  /*71f0*/  @!P4 LDC.64 R8, c[0x0][0x420] ;  /* 0x00010800ff08cb82 */ /* 0x000f620000000a00 */
[-C--:B------:R-:W-:Y:S02]  /*7200*/  @!P4 LEA.HI.X.SX32 R33, R33, R32.reuse, 0x1, P1 ;  /* 0x000000202121c211 */ /* 0x080fe400008f0eff */
[----:B------:R-:W-:Y:S02]  /*7210*/  @!P5 LEA.HI.X.SX32 R36, R36, R32, 0x1, P2 ;  /* 0x000000202424d211 */ /* 0x000fe400010f0eff */
[----:B------:R-:W-:-:S03]  /*7220*/  @!P3 IADD3 R29, P0, PT, R39, R29, RZ ;  /* 0x0000001d271db210 */ /* 0x000fc60007f1e0ff */
[----:B------:R-:W4:Y:S01]  /*7230*/  @!P3 LDC.64 R6, c[0x0][0x420] ;  /* 0x00010800ff06bb82 */ /* 0x000f220000000a00 */
[C---:B-1----:R-:W-:Y:S02]  /*7240*/  @!P6 LEA R24, P2, R0.reuse, R24, 0x2 ;  /* 0x000000180018e211 */ /* 0x042fe400078410ff */
[----:B------:R-:W-:Y:S02]  /*7250*/  @!P3 LEA.HI.X.SX32 R32, R39, R32, 0x1, P0 ;  /* 0x000000202720b211 */ /* 0x000fe400000f0eff */
[----:B------:R-:W-:Y:S02]  /*7260*/  @!P6 LEA.HI.X R25, R0, R25, R26, 0x2, P2 ;  /* 0x000000190019e211 */ /* 0x000fe400010f141a */
[----:B---3--:R-:W-:-:S03]  /*7270*/  @!P5 LEA R10, P1, R37, R10, 0x2 ;  /* 0x0000000a250ad211 */ /* 0x008fc600078210ff */
[----:B------:R1:W-:Y:S01]  /*7280*/  @!P6 STG.E desc[UR24][R24.64], R28 ;  /* 0x0000001c1800e986 */ /* 0x0003e2000c101918 */
[----:B------:R-:W-:Y:S02]  /*7290*/  @!P5 LEA.HI.X R11, R37, R11, R36, 0x2, P1 ;  /* 0x0000000b250bd211 */ /* 0x000fe400008f1424 */
[----:B-----5:R-:W-:-:S03]  /*72a0*/  @!P4 LEA R8, P1, R38, R8, 0x2 ;  /* 0x000000082608c211 */ /* 0x020fc600078210ff */
[----:B------:R1:W-:Y:S01]  /*72b0*/  @!P5 STG.E desc[UR24][R10.64], R27 ;  /* 0x0000001b0a00d986 */ /* 0x0003e2000c101918 */
[----:B------:R-:W-:Y:S02]  /*72c0*/  @!P4 LEA.HI.X R9, R38, R9, R33, 0x2, P1 ;  /* 0x000000092609c211 */ /* 0x000fe400008f1421 */
[----:B----4-:R-:W-:-:S03]  /*72d0*/  @!P3 LEA R6, P0, R29, R6, 0x2 ;  /* 0x000000061d06b211 */ /* 0x010fc600078010ff */
[----:B------:R1:W-:Y:S01]  /*72e0*/  @!P4 STG.E desc[UR24][R8.64], R31 ;  /* 0x0000001f0800c986 */ /* 0x0003e2000c101918 */
[----:B------:R-:W-:-:S05]  /*72f0*/  @!P3 LEA.HI.X R7, R29, R7, R32, 0x2, P0 ;  /* 0x000000071d07b211 */ /* 0x000fca00000f1420 */
[----:B------:R1:W-:Y:S04]  /*7300*/  @!P3 STG.E desc[UR24][R6.64], R30 ;  /* 0x0000001e0600b986 */ /* 0x0003e8000c101918 */
.L_x_43:
[----:B------:R-:W-:Y:S05]  /*7310*/  BSYNC.RECONVERGENT B0 ;  /* 0x0000000000007941 */ /* 0x000fea0003800200 */
.L_x_42:
[----:B------:R-:W-:Y:S01]  /*7320*/  IMAD.MOV.U32 R34, RZ, RZ, R40 ;  /* 0x000000ffff227224 */ /* 0x000fe200078e0028 */
[----:B-1----:R-:W1:Y:S01]  /*7330*/  LDS.128 R28, [R222+0x800] ;  /* 0x00080000de1c7984 */ /* 0x002e620000000c00 */
[----:B------:R-:W3:Y:S01]  /*7340*/  LDCU.64 UR4, c[0x0][0x3f0] ;  /* 0x00007e00ff0477ac */ /* 0x000ee20008000a00 */
[----:B--2---:R-:W-:Y:S02]  /*7350*/  IMAD R0, R225, R2, RZ ;  /* 0x00000002e1007224 */ /* 0x004fe400078e02ff */
[----:B----4-:R-:W-:Y:S01]  /*7360*/  IMAD.WIDE.U32 R52, R4, UR6, R34 ;  /* 0x0000000604347c25 */ /* 0x010fe2000f8e0022 */
[----:B------:R-:W2:Y:S03]  /*7370*/  LDS.128 R24, [R222+0x2800] ;  /* 0x00280000de187984 */ /* 0x000ea60000000c00 */
[----:B------:R-:W-:Y:S01]  /*7380*/  IMAD R53, R5, UR6, R53 ;  /* 0x0000000605357c24 */ /* 0x000fe2000f8e0235 */
[----:B------:R-:W4:Y:S01]  /*7390*/  LDS.128 R8, [R222+0x4800] ;  /* 0x00480000de087984 */ /* 0x000f220000000c00 */
[----:B------:R-:W-:-:S02]  /*73a0*/  IMAD R0, R224, R3, R0 ;  /* 0x00000003e0007224 */ /* 0x000fc400078e0200 */
[----:B------:R-:W-:Y:S01]  /*73b0*/  IMAD.WIDE.U32 R224, R224, R2, R52 ;  /* 0x00000002e0e07225 */ /* 0x000fe200078e0034 */
[----:B------:R-:W5:Y:S03]  /*73c0*/  LDS.128 R40, [R222+0x1000] ;  /* 0x00100000de287984 */ /* 0x000f660000000c00 */
[----:B------:R-:W-:Y:S01]  /*73d0*/  IMAD.SHL.U32 R52, R2, 0x40, RZ ;  /* 0x0000004002347824 */ /* 0x000fe200078e00ff */
[----:B------:R-:W5:Y:S01]  /*73e0*/  LDS.128 R36, [R222+0x3000] ;  /* 0x00300000de247984 */ /* 0x000f620000000c00 */
[----:B------:R-:W-:Y:S02]  /*73f0*/  IADD3 R0, PT, PT, R225, R0, RZ ;  /* 0x00000000e1007210 */ /* 0x000fe40007ffe0ff */
[C---:B---3--:R-:W-:Y:S01]  /*7400*/  LEA R54, P0, R224.reuse, UR4, 0x1 ;  /* 0x00000004e0367c11 */ /* 0x048fe2000f8008ff */
[----:B------:R-:W3:Y:S03]  /*7410*/  LDS.128 R32, [R222+0x5000] ;  /* 0x00500000de207984 */ /* 0x000ee60000000c00 */
[----:B------:R-:W-:Y:S01]  /*7420*/  LEA.HI.X R55, R224, UR5, R0, 0x1, P0 ;  /* 0x00000005e0377c11 */ /* 0x000fe200080f0c00 */
[----:B------:R-:W3:Y:S01]  /*7430*/  LDS.128 R44, [R222+0x1800] ;  /* 0x00180000de2c7984 */ /* 0x000ee20000000c00 */
[----:B------:R-:W-:-:S02]  /*7440*/  LEA R56, P0, R2, R54, 0x7 ;  /* 0x0000003602387211 */ /* 0x000fc400078038ff */
[--C-:B------:R-:W-:Y:S01]  /*7450*/  SHF.L.U64.HI R0, R2, 0x6, R3.reuse ;  /* 0x0000000602007819 */ /* 0x100fe20000010203 */
[----:B------:R-:W3:Y:S01]  /*7460*/  LDS.128 R4, [R222+0x3800] ;  /* 0x00380000de047984 */ /* 0x000ee20000000c00 */
[----:B------:R-:W-:Y:S02]  /*7470*/  IADD3 R58, P1, PT, R52, R54, RZ ;  /* 0x00000036343a7210 */ /* 0x000fe40007f3e0ff */
[-C--:B------:R-:W-:Y:S01]  /*7480*/  LEA.HI.X R57, R2, R55.reuse, R3, 0x7, P0 ;  /* 0x0000003702397211 */ /* 0x080fe200000f3c03 */
[----:B------:R-:W3:Y:S01]  /*7490*/  LDS.128 R48, [R222+0x5800] ;  /* 0x00580000de307984 */ /* 0x000ee20000000c00 */
[----:B------:R-:W-:Y:S02]  /*74a0*/  IADD3 R52, P0, PT, R52, R56, RZ ;  /* 0x0000003834347210 */ /* 0x000fe40007f1e0ff */
[C---:B------:R-:W-:Y:S01]  /*74b0*/  IADD3.X R59, PT, PT, R0.reuse, R55, RZ, P1, !PT ;  /* 0x00000037003b7210 */ /* 0x040fe20000ffe4ff */
[----:B------:R-:W-:Y:S02]  /*74c0*/  STG.E.128 desc[UR24][R54.64], R20 ;  /* 0x0000001436007986 */ /* 0x000fe4000c101d18 */
[----:B------:R-:W-:-:S02]  /*74d0*/  IMAD.X R53, R0, 0x1, R57, P0 ;  /* 0x0000000100357824 */ /* 0x000fc400000e0639 */
[----:B------:R-:W-:Y:S04]  /*74e0*/  STG.E.128 desc[UR24][R54.64+0x40], R16 ;  /* 0x0000401036007986 */ /* 0x000fe8000c101d18 */
[----:B------:R-:W-:Y:S04]  /*74f0*/  STG.E.128 desc[UR24][R54.64+0x80], R12 ;  /* 0x0000800c36007986 */ /* 0x000fe8000c101d18 */
[----:B-1----:R-:W-:Y:S04]  /*7500*/  STG.E.128 desc[UR24][R58.64], R28 ;  /* 0x0000001c3a007986 */ /* 0x002fe8000c101d18 */
[----:B--2---:R-:W-:Y:S04]  /*7510*/  STG.E.128 desc[UR24][R58.64+0x40], R24 ;  /* 0x000040183a007986 */ /* 0x004fe8000c101d18 */
[----:B----4-:R-:W-:Y:S04]  /*7520*/  STG.E.128 desc[UR24][R58.64+0x80], R8 ;  /* 0x000080083a007986 */ /* 0x010fe8000c101d18 */
[----:B-----5:R-:W-:Y:S04]  /*7530*/  STG.E.128 desc[UR24][R56.64], R40 ;  /* 0x0000002838007986 */ /* 0x020fe8000c101d18 */
[----:B------:R-:W-:Y:S04]  /*7540*/  STG.E.128 desc[UR24][R56.64+0x40], R36 ;  /* 0x0000402438007986 */ /* 0x000fe8000c101d18 */
[----:B---3--:R-:W-:Y:S04]  /*7550*/  STG.E.128 desc[UR24][R56.64+0x80], R32 ;  /* 0x0000802038007986 */ /* 0x008fe8000c101d18 */
[----:B------:R-:W-:Y:S04]  /*7560*/  STG.E.128 desc[UR24][R52.64], R44 ;  /* 0x0000002c34007986 */ /* 0x000fe8000c101d18 */
[----:B------:R-:W-:Y:S04]  /*7570*/  STG.E.128 desc[UR24][R52.64+0x40], R4 ;  /* 0x0000400434007986 */ /* 0x000fe8000c101d18 */
[----:B------:R-:W-:Y:S01]  /*7580*/  STG.E.128 desc[UR24][R52.64+0x80], R48 ;  /* 0x0000803034007986 */ /* 0x000fe2000c101d18 */
[----:B------:R-:W-:Y:S05]  /*7590*/  EXIT ;  /* 0x000000000000794d */ /* 0x000fea0003800000 */
.L_x_44:
        /* <DEDUP_REMOVED lines=14> */
.L_x_1348:


//--------------------- .text._ZN5flash16flash_fwd_kernelI23Flash_fwd_kernel_traitsILi96ELi128ELi64ELi4ELb0ELb0EN7cutlass10bfloat16_tE19Flash_kernel_traitsILi96ELi128ELi64ELi4ES3_EELb0ELb0ELb0ELb0ELb0ELb0ELb0ELb0EEEvNS_16Flash_fwd_paramsE --------------------------
	.section	.text._ZN5flash16flash_fwd_kernelI23Flash_fwd_kernel_traitsILi96ELi128ELi64ELi4ELb0ELb0EN7cutlass10bfloat16_tE19Flash_kernel_traitsILi96ELi128ELi64ELi4ES3_EELb0ELb0ELb0ELb0ELb0ELb0ELb0ELb0EEEvNS_16Flash_fwd_paramsE,"ax",@progbits
	.align	128
        .global         _ZN5flash16flash_fwd_kernelI23Flash_fwd_kernel_traitsILi96ELi128ELi64ELi4ELb0ELb0EN7cutlass10bfloat16_tE19Flash_kernel_traitsILi96ELi128ELi64ELi4ES3_EELb0ELb0ELb0ELb0ELb0ELb0ELb0ELb0EEEvNS_16Flash_fwd_paramsE
        .type           _ZN5flash16flash_fwd_kernelI23Flash_fwd_kernel_traitsILi96ELi128ELi64ELi4ELb0ELb0EN7cutlass10bfloat16_tE19Flash_kernel_traitsILi96ELi128ELi64ELi4ES3_EELb0ELb0ELb0ELb0ELb0ELb0ELb0ELb0EEEvNS_16Flash_fwd_paramsE,@function
        .size           _ZN5flash16flash_fwd_kernelI23Flash_fwd_kernel_traitsILi96ELi128ELi64ELi4ELb0ELb0EN7cutlass10bfloat16_tE19Flash_kernel_traitsILi96ELi128ELi64ELi4ES3_EELb0ELb0ELb0ELb0ELb0ELb0ELb0ELb0EEEvNS_16Flash_fwd_paramsE,(.L_x_1349 - _ZN5flash16flash_fwd_kernelI23Flash_fwd_kernel_traitsILi96ELi128ELi64ELi4ELb0ELb0EN7cutlass10bfloat16_tE19Flash_kernel_traitsILi96ELi128ELi64ELi4ES3_EELb0ELb0ELb0ELb0ELb0ELb0ELb0ELb0EEEvNS_16Flash_fwd_paramsE)
        .other          _ZN5flash16flash_fwd_kernelI23Flash_fwd_kernel_traitsILi96ELi128ELi64ELi4ELb0ELb0EN7cutlass10bfloat16_tE19Flash_kernel_traitsILi96ELi128ELi64ELi4ES3_EELb0ELb0ELb0ELb0ELb0ELb0ELb0ELb0EEEvNS_16Flash_fwd_paramsE,@"STO_CUDA_ENTRY STV_DEFAULT"
_ZN5flash16flash_fwd_kernelI23Flash_fwd_kernel_traitsILi96ELi128ELi64ELi4ELb0ELb0EN7cutlass10bfloat16_tE19Flash_kernel_traitsILi96ELi128ELi64ELi4ES3_EELb0ELb0ELb0ELb0ELb0ELb0ELb0ELb0EEEvNS_16Flash_fwd_paramsE:
.text._ZN5flash16flash_fwd_kernelI23Flash_fwd_kernel_traitsILi96ELi128ELi64ELi4ELb0ELb0EN7cutlass10bfloat16_tE19Flash_kernel_traitsILi96ELi128ELi64ELi4ES3_EELb0ELb0ELb0ELb0ELb0ELb0ELb0ELb0EEEvNS_16Flash_fwd_paramsE:
        /* <DEDUP_REMOVED lines=31> */
[----:B------:R-:W3:Y:S01]  /*01f0*/  S2R R251, SR_CTAID.X ;  /* 0x0000000000fb7919 */ /* 0x000ee20000002500 */
[----:B------:R-:W2:Y:S01]  /*0200*/  @!P0 LDC R15, c[0x0][0x434] ;  /* 0x00010d00ff0f8b82 */ /* 0x000ea20000000800 */
[----:B-1----:R-:W-:-:S07]  /*0210*/  ISETP.NE.AND P4, PT, RZ, UR4, PT ;  /* 0x00000004ff007c0c */ /* 0x002fce000bf85270 */
[----:B---3--:R-:W1:Y:S01]  /*0220*/  @!P2 LDC.64 R4, c[0x0][0x488] ;  /* 0x00012200ff04ab82 */ /* 0x008e620000000a00 */
[----:B------:R-:W-:Y:S02]  /*0230*/  ISETP.EQ.OR.EX P3, PT, R7, RZ, !P4, P3 ;  /* 0x000000ff0700720c */ /* 0x000fe40006762730 */
[----:B------:R-:W-:Y:S01]  /*0240*/  IADD3 R2, P1, PT, R11, R6, RZ ;  /* 0x000000060b027210 */ /* 0x000fe20007f3e0ff */
[----:B------:R-:W-:-:S04]  /*0250*/  IMAD.MOV.U32 R11, RZ, RZ, -0x1 ;  /* 0xffffffffff0b7424 */ /* 0x000fc800078e00ff */
        /* <DEDUP_REMOVED lines=19> */
.L_x_45:
        /* <DEDUP_REMOVED lines=8> */
[----:B------:R-:W-:Y:S02]  /*0410*/  ISETP.NE.AND P1, PT, R247, -0x1, PT ;  /* 0xfffffffff700780c */ /* 0x000fe40003f25270 */
[----:B------:R-:W-:-:S05]  /*0420*/  SHF.L.U32 R18, R222, 0x3, RZ ;  /* 0x00000003de127819 */ /* 0x000fca00000006ff */
[----:B------:R-:W2:Y:S08]  /*0430*/  LDC.U8 R11, c[0x0][0x548] ;  /* 0x00015200ff0b7b82 */ /* 0x000eb00000000000 */
[----:B------:R-:W3:Y:S01]  /*0440*/  @!P1 LDC.64 R6, c[0x0][0x400] ;  /* 0x00010000ff069b82 */ /* 0x000ee20000000a00 */
[----:B-1----:R-:W-:-:S07]  /*0450*/  ISETP.NE.AND P6, PT, R0, RZ, PT ;  /* 0x000000ff0000720c */ /* 0x002fce0003fc5270 */
[----:B------:R-:W1:Y:S08]  /*0460*/  @P1 LDC.64 R8, c[0x0][0x408] ;  /* 0x00010200ff081b82 */ /* 0x000e700000000a00 */
[----:B------:R-:W4:Y:S01]  /*0470*/  @P6 LDC.64 R2, c[0x0][0x430] ;  /* 0x00010c00ff026b82 */ /* 0x000f220000000a00 */
[----:B------:R-:W-:Y:S01]  /*0480*/  @P6 MOV R13, 0x1 ;  /* 0x00000001000d6802 */ /* 0x000fe20000000f00 */
[----:B---3--:R-:W-:-:S06]  /*0490*/  @!P1 IMAD.WIDE.U32 R4, R23, R6, RZ ;  /* 0x0000000617049225 */ /* 0x008fcc00078e00ff */
[----:B------:R-:W3:Y:S01]  /*04a0*/  @P6 LDC R12, c[0x0][0x430] ;  /* 0x00010c00ff0c6b82 */ /* 0x000ee20000000800 */
[----:B------:R-:W-:Y:S01]  /*04b0*/  @!P1 MOV R0, R4 ;  /* 0x0000000400009202 */ /* 0x000fe20000000f00 */
[----:B----4-:R-:W-:Y:S02]  /*04c0*/  @P6 IMAD R14, R2, R3, RZ ;  /* 0x00000003020e6224 */ /* 0x010fe400078e02ff */
[----:B-1----:R-:W-:Y:S01]  /*04d0*/  @P1 IMAD.WIDE.U32 R2, R247, R8, RZ ;  /* 0x00000008f7021225 */ /* 0x002fe200078e00ff */
[----:B--2---:R-:W-:Y:S06]  /*04e0*/  @P6 BRA `(.L_x_47) ;  /* 0x0000000000286947 */ /* 0x004fec0003800000 */
[----:B------:R-:W-:Y:S01]  /*04f0*/  ISETP.NE.AND P0, PT, R11, RZ, PT ;  /* 0x000000ff0b00720c */ /* 0x000fe20003f05270 */
[----:B------:R-:W1:-:S12]  /*0500*/  LDC R10, c[0x0][0x3e0] ;  /* 0x0000f800ff0a7b82 */ /* 0x000e580000000800 */
[----:B------:R-:W2:Y:S01]  /*0510*/  @P0 LDC R14, c[0x0][0x454] ;  /* 0x00011500ff0e0b82 */ /* 0x000ea20000000800 */
[----:B---3--:R-:W-:Y:S02]  /*0520*/  @P0 MOV R12, 0x1 ;  /* 0x00000001000c0802 */ /* 0x008fe40000000f00 */
[----:B------:R-:W-:-:S05]  /*0530*/  @!P0 MOV R12, 0x1 ;  /* 0x00000001000c8802 */ /* 0x000fca0000000f00 */
[----:B------:R-:W1:Y:S08]  /*0540*/  @P0 LDC R8, c[0x0][0x454] ;  /* 0x00011500ff080b82 */ /* 0x000e700000000800 */
[----:B------:R-:W3:Y:S08]  /*0550*/  @!P0 LDC R6, c[0x0][0x434] ;  /* 0x00010d00ff068b82 */ /* 0x000ef00000000800 */
[----:B------:R-:W4:Y:S01]  /*0560*/  @!P0 LDC R14, c[0x0][0x434] ;  /* 0x00010d00ff0e8b82 */ /* 0x000f220000000800 */
[----:B-1----:R-:W-:-:S02]  /*0570*/  @P0 IMAD R13, R8, R10, RZ ;  /* 0x0000000a080d0224 */ /* 0x002fc400078e02ff */
[----:B--23--:R-:W-:-:S07]  /*0580*/  @!P0 IMAD R13, R6, R10, RZ ;  /* 0x0000000a060d8224 */ /* 0x00cfce00078e02ff */
.L_x_47:
[----:B------:R-:W-:Y:S01]  /*0590*/  @P1 IMAD.MOV.U32 R0, RZ, RZ, R2 ;  /* 0x000000ffff001224 */ /* 0x000fe200078e0002 */
[----:B------:R-:W1:Y:S01]  /*05a0*/  LDCU.64 UR4, c[0x0][0x410] ;  /* 0x00008200ff0477ac */ /* 0x000e620008000a00 */
[----:B------:R-:W-:Y:S01]  /*05b0*/  LOP3.LUT R18, R18, 0x18, RZ, 0xc0, !PT ;  /* 0x0000001812127812 */ /* 0x000fe200078ec0ff */
[----:B------:R-:W-:Y:S01]  /*05c0*/  @!P1 IMAD R4, R23, R7, R5 ;  /* 0x0000000717049224 */ /* 0x000fe200078e0205 */
[----:B------:R-:W2:Y:S01]  /*05d0*/  LDC R19, c[0x0][0x434] ;  /* 0x00010d00ff137b82 */ /* 0x000ea20000000800 */
[----:B------:R-:W-:Y:S01]  /*05e0*/  @P1 IMAD R4, R247, R9, R3 ;  /* 0x00000009f7041224 */ /* 0x000fe200078e0203 */
[----:B------:R-:W-:Y:S01]  /*05f0*/  IADD3 R2, P0, PT, R18, R0, RZ ;  /* 0x0000000012027210 */ /* 0x000fe20007f1e0ff */
[----:B------:R-:W-:Y:S01]  /*0600*/  IMAD.IADD R0, R15, 0x1, -R249 ;  /* 0x000000010f007824 */ /* 0x000fe200078e0af9 */
[----:B------:R-:W-:Y:S01]  /*0610*/  SHF.R.U32.HI R222, RZ, 0x2, R222 ;  /* 0x00000002ffde7819 */ /* 0x000fe200000116de */
[----:B------:R-:W-:Y:S01]  /*0620*/  IMAD.MOV.U32 R223, RZ, RZ, RZ ;  /* 0x000000ffffdf7224 */ /* 0x000fe200078e00ff */
[----:B------:R-:W-:Y:S01]  /*0630*/  IADD3.X R3, PT, PT, RZ, R4, RZ, P0, !PT ;  /* 0x00000004ff037210 */ /* 0x000fe200007fe4ff */
[----:B------:R-:W-:Y:S01]  /*0640*/  BSSY.RECONVERGENT B0, `(.L_x_48) ;  /* 0x000001d000007945 */ /* 0x000fe20003800200 */
[C---:B------:R-:W-:Y:S01]  /*0650*/  ISETP.GE.AND P0, PT, R222.reuse, R0, PT ;  /* 0x00000000de00720c */ /* 0x040fe20003f06270 */
[----:B------:R-:W-:Y:S01]  /*0660*/  VIADD R16, R222, 0x20 ;  /* 0x00000020de107836 */ /* 0x000fe20000000000 */
[----:B------:R-:W-:Y:S01]  /*0670*/  ISETP.NE.AND P6, PT, R11, RZ, !P6 ;  /* 0x000000ff0b00720c */ /* 0x000fe200077c5270 */
[----:B------:R-:W-:Y:S01]  /*0680*/  IMAD.WIDE.U32 R4, R251, 0x80, R222 ;  /* 0x00000080fb047825 */ /* 0x000fe200078e00de */
[----:B------:R-:W-:-:S02]  /*0690*/  ISETP.NE.AND P1, PT, R247, -0x1, PT ;  /* 0xfffffffff700780c */ /* 0x000fc40003f25270 */
[----:B------:R-:W-:Y:S01]  /*06a0*/  ISETP.GE.AND P2, PT, R16, R0, PT ;  /* 0x000000001000720c */ /* 0x000fe20003f46270 */
[----:B-1----:R-:W-:Y:S01]  /*06b0*/  IMAD.WIDE.U32 R10, R22, UR4, R2 ;  /* 0x00000004160a7c25 */ /* 0x002fe2000f8e0002 */
[----:B------:R-:W-:Y:S02]  /*06c0*/  IADD3 R17, PT, PT, R222, 0x40, RZ ;  /* 0x00000040de117810 */ /* 0x000fe40007ffe0ff */
[----:B------:R-:W-:Y:S01]  /*06d0*/  LOP3.LUT R21, R18, 0x20, RZ, 0xfc, !PT ;  /* 0x0000002012157812 */ /* 0x000fe200078efcff */
[----:B------:R-:W-:Y:S01]  /*06e0*/  IMAD R9, R22, UR5, R11 ;  /* 0x0000000516097c24 */ /* 0x000fe2000f8e020b */
[----:B------:R-:W-:Y:S01]  /*06f0*/  LOP3.LUT R20, R18, 0x40, RZ, 0xfc, !PT ;  /* 0x0000004012147812 */ /* 0x000fe200078efcff */
[----:B------:R-:W-:Y:S06]  /*0700*/  @P0 BRA `(.L_x_49) ;  /* 0x0000000000400947 */ /* 0x000fec0003800000 */
[----:B------:R-:W1:Y:S01]  /*0710*/  LDCU.64 UR4, c[0x0][0x408] ;  /* 0x00008100ff0477ac */ /* 0x000e620008000a00 */
[----:B------:R-:W-:Y:S01]  /*0720*/  IMAD.MOV.U32 R8, RZ, RZ, R10 ;  /* 0x000000ffff087224 */ /* 0x000fe200078e000a */
[----:B------:R-:W5:Y:S01]  /*0730*/  LDCU UR8, c[0x0][0x440] ;  /* 0x00008800ff0877ac */ /* 0x000f620008000800 */
[----:B------:R-:W3:Y:S01]  /*0740*/  LDCU.64 UR6, c[0x0][0x3f0] ;  /* 0x00007e00ff0677ac */ /* 0x000ee20008000a00 */
[----:B-1----:R-:W-:Y:S02]  /*0750*/  IMAD R2, R5, UR4, RZ ;  /* 0x0000000405027c24 */ /* 0x002fe4000f8e02ff */
[----:B------:R-:W-:Y:S01]  /*0760*/  IMAD.WIDE.U32 R6, R4, UR4, R8 ;  /* 0x0000000404067c25 */ /* 0x000fe2000f8e0008 */
[----:B-----5:R-:W-:-:S03]  /*0770*/  ISETP.GE.AND P5, PT, R18, UR8, PT ;  /* 0x0000000812007c0c */ /* 0x020fc6000bfa6270 */
[----:B------:R-:W-:Y:S01]  /*0780*/  IMAD R3, R4, UR5, R2 ;  /* 0x0000000504037c24 */ /* 0x000fe2000f8e0202 */
[----:B------:R-:W-:Y:S02]  /*0790*/  ISETP.GE.AND P4, PT, R21, UR8, PT ;  /* 0x0000000815007c0c */ /* 0x000fe4000bf86270 */
[----:B------:R-:W-:Y:S01]  /*07a0*/  ISETP.GE.AND P3, PT, R20, UR8, PT ;  /* 0x0000000814007c0c */ /* 0x000fe2000bf66270 */
[----:B------:R-:W-:Y:S01]  /*07b0*/  IMAD.IADD R3, R7, 0x1, R3 ;  /* 0x0000000107037824 */ /* 0x000fe200078e0203 */
[----:B---3--:R-:W-:-:S04]  /*07c0*/  LEA R2, P0, R6, UR6, 0x1 ;  /* 0x0000000606027c11 */ /* 0x008fc8000f8008ff */
[----:B------:R-:W-:-:S05]  /*07d0*/  LEA.HI.X R3, R6, UR7, R3, 0x1, P0 ;  /* 0x0000000706037c11 */ /* 0x000fca00080f0c03 */
[----:B------:R1:W-:Y:S04]  /*07e0*/  @!P5 STG.E.128 desc[UR16][R2.64], RZ ;  /* 0x000000ff0200d986 */ /* 0x0003e8000c101d10 */
[----:B------:R1:W-:Y:S04]  /*07f0*/  @!P4 STG.E.128 desc[UR16][R2.64+0x40], RZ ;  /* 0x000040ff0200c986 */ /* 0x0003e8000c101d10 */
[----:B------:R1:W-:Y:S02]  /*0800*/  @!P3 STG.E.128 desc[UR16][R2.64+0x80], RZ ;  /* 0x000080ff0200b986 */ /* 0x0003e4000c101d10 */
.L_x_49:
[----:B------:R-:W-:Y:S05]  /*0810*/  BSYNC.RECONVERGENT B0 ;  /* 0x0000000000007941 */ /* 0x000fea0003800200 */
.L_x_48:
[----:B------:R-:W-:Y:S01]  /*0820*/  BSSY.RECONVERGENT B0, `(.L_x_50) ;  /* 0x0000016000007945 */ /* 0x000fe20003800200 */
[----:B------:R-:W-:-:S03]  /*0830*/  ISETP.GE.AND P0, PT, R17, R0, PT ;  /* 0x000000001100720c */ /* 0x000fc60003f06270 */
[----:B------:R-:W-:Y:S10]  /*0840*/  @P2 BRA `(.L_x_51) ;  /* 0x00000000004c2947 */ /* 0x000ff40003800000 */
[----:B------:R-:W5:Y:S01]  /*0850*/  LDCU.64 UR6, c[0x0][0x408] ;  /* 0x00008100ff0677ac */ /* 0x000f620008000a00 */
[----:B-1----:R-:W-:Y:S01]  /*0860*/  IADD3 R2, P2, PT, R4, 0x20, RZ ;  /* 0x0000002004027810 */ /* 0x002fe20007f5e0ff */
[----:B------:R-:W-:Y:S01]  /*0870*/  IMAD.MOV.U32 R6, RZ, RZ, R10 ;  /* 0x000000ffff067224 */ /* 0x000fe200078e000a */
[----:B------:R-:W-:Y:S01]  /*0880*/  MOV R7, R9 ;  /* 0x0000000900077202 */ /* 0x000fe20000000f00 */
[----:B------:R-:W1:Y:S02]  /*0890*/  LDCU UR8, c[0x0][0x440] ;  /* 0x00008800ff0877ac */ /* 0x000e640008000800 */
[----:B------:R-:W-:Y:S01]  /*08a0*/  IMAD.X R3, RZ, RZ, R5, P2 ;  /* 0x000000ffff037224 */ /* 0x000fe200010e0605 */
[----:B------:R-:W3:Y:S03]  /*08b0*/  LDCU.64 UR4, c[0x0][0x3f0] ;  /* 0x00007e00ff0477ac */ /* 0x000ee60008000a00 */
[----:B-----5:R-:W-:-:S02]  /*08c0*/  IMAD R3, R3, UR6, RZ ;  /* 0x0000000603037c24 */ /* 0x020fc4000f8e02ff */
[----:B------:R-:W-:Y:S01]  /*08d0*/  IMAD.WIDE.U32 R6, R2, UR6, R6 ;  /* 0x0000000602067c25 */ /* 0x000fe2000f8e0006 */
[----:B-1----:R-:W-:-:S03]  /*08e0*/  ISETP.GE.AND P4, PT, R18, UR8, PT ;  /* 0x0000000812007c0c */ /* 0x002fc6000bf86270 */
        /* <DEDUP_REMOVED lines=9> */
.L_x_51:
[----:B------:R-:W-:Y:S05]  /*0980*/  BSYNC.RECONVERGENT B0 ;  /* 0x0000000000007941 */ /* 0x000fea0003800200 */
.L_x_50:
[----:B------:R-:W-:Y:S01]  /*0990*/  BSSY.RECONVERGENT B0, `(.L_x_52) ;  /* 0x0000018000007945 */ /* 0x000fe20003800200 */
[----:B------:R-:W-:Y:S01]  /*09a0*/  ISETP.NE.AND P2, PT, R18, RZ, PT ;  /* 0x000000ff1200720c */ /* 0x000fe20003f45270 */
[----:B--2---:R-:W-:Y:S01]  /*09b0*/  IMAD R19, R23, R19, RZ ;  /* 0x0000001317137224 */ /* 0x004fe200078e02ff */
[----:B------:R-:W-:Y:S01]  /*09c0*/  IADD3 R15, PT, PT, R222, 0x60, RZ ;  /* 0x00000060de0f7810 */ /* 0x000fe20007ffe0ff */
[----:B------:R-:W-:Y:S05]  /*09d0*/  @P0 BRA `(.L_x_53) ;  /* 0x00000000004c0947 */ /* 0x000fea0003800000 */
[----:B------:R-:W2:Y:S01]  /*09e0*/  LDCU.64 UR6, c[0x0][0x408] ;  /* 0x00008100ff0677ac */ /* 0x000ea20008000a00 */
[----:B-1----:R-:W-:Y:S01]  /*09f0*/  IADD3 R2, P0, PT, R4, 0x40, RZ ;  /* 0x0000004004027810 */ /* 0x002fe20007f1e0ff */
[----:B------:R-:W-:Y:S01]  /*0a00*/  IMAD.MOV.U32 R6, RZ, RZ, R10 ;  /* 0x000000ffff067224 */ /* 0x000fe200078e000a */
[----:B------:R-:W-:Y:S01]  /*0a10*/  MOV R7, R9 ;  /* 0x0000000900077202 */ /* 0x000fe20000000f00 */
[----:B------:R-:W1:Y:S02]  /*0a20*/  LDCU UR8, c[0x0][0x440] ;  /* 0x00008800ff0877ac */ /* 0x000e640008000800 */
[----:B------:R-:W-:Y:S01]  /*0a30*/  IMAD.X R3, RZ, RZ, R5, P0 ;  /* 0x000000ffff037224 */ /* 0x000fe200000e0605 */
[----:B------:R-:W5:Y:S03]  /*0a40*/  LDCU.64 UR4, c[0x0][0x3f0] ;  /* 0x00007e00ff0477ac */ /* 0x000f660008000a00 */
[----:B--2---:R-:W-:-:S02]  /*0a50*/  IMAD R3, R3, UR6, RZ ;  /* 0x0000000603037c24 */ /* 0x004fc4000f8e02ff */
[----:B------:R-:W-:Y:S01]  /*0a60*/  IMAD.WIDE.U32 R6, R2, UR6, R6 ;  /* 0x0000000602067c25 */ /* 0x000fe2000f8e0006 */
[----:B-1----:R-:W-:-:S03]  /*0a70*/  ISETP.GE.AND P4, PT, R18, UR8, PT ;  /* 0x0000000812007c0c */ /* 0x002fc6000bf86270 */
[----:B------:R-:W-:Y:S01]  /*0a80*/  IMAD R3, R2, UR7, R3 ;  /* 0x0000000702037c24 */ /* 0x000fe2000f8e0203 */
[----:B------:R-:W-:Y:S02]  /*0a90*/  ISETP.GE.AND P3, PT, R21, UR8, PT ;  /* 0x0000000815007c0c */ /* 0x000fe4000bf66270 */
[----:B------:R-:W-:Y:S01]  /*0aa0*/  ISETP.GE.AND P0, PT, R20, UR8, PT ;  /* 0x0000000814007c0c */ /* 0x000fe2000bf06270 */
[----:B------:R-:W-:Y:S01]  /*0ab0*/  IMAD.IADD R3, R7, 0x1, R3 ;  /* 0x0000000107037824 */ /* 0x000fe200078e0203 */
[----:B-----5:R-:W-:-:S04]  /*0ac0*/  LEA R2, P5, R6, UR4, 0x1 ;  /* 0x0000000406027c11 */ /* 0x020fc8000f8a08ff */
[----:B------:R-:W-:-:S05]  /*0ad0*/  LEA.HI.X R3, R6, UR5, R3, 0x1, P5 ;  /* 0x0000000506037c11 */ /* 0x000fca000a8f0c03 */
[----:B------:R2:W-:Y:S04]  /*0ae0*/  @!P4 STG.E.128 desc[UR16][R2.64], RZ ;  /* 0x000000ff0200c986 */ /* 0x0005e8000c101d10 */
[----:B------:R2:W-:Y:S04]  /*0af0*/  @!P3 STG.E.128 desc[UR16][R2.64+0x40], RZ ;  /* 0x000040ff0200b986 */ /* 0x0005e8000c101d10 */
[----:B------:R2:W-:Y:S02]  /*0b00*/  @!P0 STG.E.128 desc[UR16][R2.64+0x80], RZ ;  /* 0x000080ff02008986 */ /* 0x0005e4000c101d10 */
.L_x_53:
[----:B------:R-:W-:Y:S05]  /*0b10*/  BSYNC.RECONVERGENT B0 ;  /* 0x0000000000007941 */ /* 0x000fea0003800200 */
.L_x_52:
[----:B------:R-:W-:Y:S01]  /*0b20*/  ISETP.GE.AND P0, PT, R15, R0, PT ;  /* 0x000000000f00720c */ /* 0x000fe20003f06270 */
[----:B----4-:R-:W-:Y:S01]  /*0b30*/  IMAD R6, R22, R14, RZ ;  /* 0x0000000e16067224 */ /* 0x010fe200078e02ff */
[-C--:B------:R-:W-:Y:S01]  /*0b40*/  ISETP.GE.OR P5, PT, R222, R0.reuse, P2 ;  /* 0x00000000de00720c */ /* 0x080fe200017a6670 */
[----:B------:R-:W-:Y:S01]  /*0b50*/  BSSY.RECONVERGENT B0, `(.L_x_54) ;  /* 0x000001d000007945 */ /* 0x000fe20003800200 */
[-C--:B------:R-:W-:Y:S01]  /*0b60*/  ISETP.GE.OR P4, PT, R16, R0.reuse, P2 ;  /* 0x000000001000720c */ /* 0x080fe20001786670 */
[----:B------:R-:W-:Y:S01]  /*0b70*/  @!P6 IMAD R6, R23, R13, R6 ;  /* 0x0000000d1706e224 */ /* 0x000fe200078e0206 */
[----:B------:R-:W-:Y:S01]  /*0b80*/  ISETP.GE.OR P3, PT, R17, R0, P2 ;  /* 0x000000001100720c */ /* 0x000fe20001766670 */
[----:B---3--:R-:W-:Y:S01]  /*0b90*/  IMAD R7, R249, R12, RZ ;  /* 0x0000000cf9077224 */ /* 0x008fe200078e02ff */
[----:B------:R-:W-:Y:S02]  /*0ba0*/  ISETP.GE.OR P2, PT, R15, R0, P2 ;  /* 0x000000000f00720c */ /* 0x000fe40001746670 */
[----:B------:R-:W-:-:S04]  /*0bb0*/  SEL R0, R19, R247, !P1 ;  /* 0x000000f713007207 */ /* 0x000fc80004800000 */
[----:B------:R-:W-:Y:S02]  /*0bc0*/  SHF.R.S32.HI R14, RZ, 0x1f, R0 ;  /* 0x0000001fff0e7819 */ /* 0x000fe40000011400 */
[----:B------:R-:W-:Y:S01]  /*0bd0*/  SEL R13, R0, RZ, P6 ;  /* 0x000000ff000d7207 */ /* 0x000fe20003000000 */
[----:B------:R-:W-:Y:S06]  /*0be0*/  @P0 BRA `(.L_x_55) ;  /* 0x00000000004c0947 */ /* 0x000fec0003800000 */
[----:B------:R-:W3:Y:S01]  /*0bf0*/  LDCU.64 UR6, c[0x0][0x408] ;  /* 0x00008100ff0677ac */ /* 0x000ee20008000a00 */
[----:B------:R-:W-:Y:S01]  /*0c00*/  IADD3 R0, P0, PT, R4, 0x60, RZ ;  /* 0x0000006004007810 */ /* 0x000fe20007f1e0ff */
[----:B-12---:R-:W-:Y:S01]  /*0c10*/  IMAD.MOV.U32 R2, RZ, RZ, R10 ;  /* 0x000000ffff027224 */ /* 0x006fe200078e000a */
[----:B------:R-:W-:Y:S01]  /*0c20*/  MOV R3, R9 ;  /* 0x0000000900037202 */ /* 0x000fe20000000f00 */
[----:B------:R-:W1:Y:S02]  /*0c30*/  LDCU UR8, c[0x0][0x440] ;  /* 0x00008800ff0877ac */ /* 0x000e640008000800 */
[----:B------:R-:W-:Y:S01]  /*0c40*/  IMAD.X R4, RZ, RZ, R5, P0 ;  /* 0x000000ffff047224 */ /* 0x000fe200000e0605 */
[----:B------:R-:W2:Y:S03]  /*0c50*/  LDCU.64 UR4, c[0x0][0x3f0] ;  /* 0x00007e00ff0477ac */ /* 0x000ea60008000a00 */
[----:B---3--:R-:W-:-:S02]  /*0c60*/  IMAD R8, R4, UR6, RZ ;  /* 0x0000000604087c24 */ /* 0x008fc4000f8e02ff */
[----:B------:R-:W-:Y:S01]  /*0c70*/  IMAD.WIDE.U32 R4, R0, UR6, R2 ;  /* 0x0000000600047c25 */ /* 0x000fe2000f8e0002 */
[----:B-1----:R-:W-:-:S03]  /*0c80*/  ISETP.GE.AND P0, PT, R18, UR8, PT ;  /* 0x0000000812007c0c */ /* 0x002fc6000bf06270 */
[----:B------:R-:W-:Y:S01]  /*0c90*/  IMAD R0, R0, UR7, R8 ;  /* 0x0000000700007c24 */ /* 0x000fe2000f8e0208 */
[----:B--2---:R-:W-:-:S03]  /*0ca0*/  LEA R2, P1, R4, UR4, 0x1 ;  /* 0x0000000404027c11 */ /* 0x004fc6000f8208ff */
[----:B------:R-:W-:-:S05]  /*0cb0*/  IMAD.IADD R0, R5, 0x1, R0 ;  /* 0x0000000105007824 */ /* 0x000fca00078e0200 */
[----:B------:R-:W-:Y:S02]  /*0cc0*/  LEA.HI.X R3, R4, UR5, R0, 0x1, P1 ;  /* 0x0000000504037c11 */ /* 0x000fe400088f0c00 */
[----:B------:R-:W-:-:S03]  /*0cd0*/  ISETP.GE.AND P1, PT, R21, UR8, PT ;  /* 0x0000000815007c0c */ /* 0x000fc6000bf26270 */
[----:B------:R3:W-:Y:S01]  /*0ce0*/  @!P0 STG.E.128 desc[UR16][R2.64], RZ ;  /* 0x000000ff02008986 */ /* 0x0007e2000c101d10 */
[----:B------:R-:W-:-:S09]  /*0cf0*/  ISETP.GE.AND P0, PT, R20, UR8, PT ;  /* 0x0000000814007c0c */ /* 0x000fd2000bf06270 */
[----:B------:R3:W-:Y:S04]  /*0d00*/  @!P1 STG.E.128 desc[UR16][R2.64+0x40], RZ ;  /* 0x000040ff02009986 */ /* 0x0007e8000c101d10 */
[----:B------:R3:W-:Y:S02]  /*0d10*/  @!P0 STG.E.128 desc[UR16][R2.64+0x80], RZ ;  /* 0x000080ff02008986 */ /* 0x0007e4000c101d10 */
.L_x_55:
[----:B------:R-:W-:Y:S05]  /*0d20*/  BSYNC.RECONVERGENT B0 ;  /* 0x0000000000007941 */ /* 0x000fea0003800200 */
.L_x_54:
[----:B------:R-:W-:Y:S01]  /*0d30*/  SEL R0, R14, RZ, P6 ;  /* 0x000000ff0e007207 */ /* 0x000fe20003000000 */
[----:B------:R-:W-:Y:S01]  /*0d40*/  BSSY.RECONVERGENT B0, `(.L_x_56) ;  /* 0x000000e000007945 */ /* 0x000fe20003800200 */
[--C-:B------:R-:W-:Y:S02]  /*0d50*/  IADD3 R5, P1, P0, R7, R13, R6.reuse ;  /* 0x0000000d07057210 */ /* 0x100fe4000783e006 */
[----:B-123--:R-:W-:Y:S02]  /*0d60*/  SHF.R.S32.HI R2, RZ, 0x1f, R7 ;  /* 0x0000001fff027819 */ /* 0x00efe40000011407 */
[----:B------:R-:W-:-:S04]  /*0d70*/  SHF.R.S32.HI R3, RZ, 0x1f, R6 ;  /* 0x0000001fff037819 */ /* 0x000fc80000011406 */
[----:B------:R-:W-:Y:S01]  /*0d80*/  IADD3.X R4, PT, PT, R2, R0, R3, P1, P0 ;  /* 0x0000000002047210 */ /* 0x000fe20000fe0403 */
[----:B------:R-:W-:Y:S06]  /*0d90*/  @P5 BRA `(.L_x_57) ;  /* 0x0000000000205947 */ /* 0x000fec0003800000 */
[----:B------:R-:W1:Y:S01]  /*0da0*/  LDCU.64 UR4, c[0x0][0x420] ;  /* 0x00008400ff0477ac */ /* 0x000e620008000a00 */
[----:B------:R-:W-:-:S05]  /*0db0*/  IMAD R0, R222, R12, RZ ;  /* 0x0000000cde007224 */ /* 0x000fca00078e02ff */
[----:B------:R-:W-:-:S04]  /*0dc0*/  IADD3 R3, P0, PT, R0, R5, RZ ;  /* 0x0000000500037210 */ /* 0x000fc80007f1e0ff */
[----:B------:R-:W-:Y:S02]  /*0dd0*/  LEA.HI.X.SX32 R0, R0, R4, 0x1, P0 ;  /* 0x0000000400007211 */ /* 0x000fe400000f0eff */
[----:B-1----:R-:W-:-:S04]  /*0de0*/  LEA R2, P0, R3, UR4, 0x2 ;  /* 0x0000000403027c11 */ /* 0x002fc8000f8010ff */
[----:B------:R-:W-:Y:S01]  /*0df0*/  LEA.HI.X R3, R3, UR5, R0, 0x2, P0 ;  /* 0x0000000503037c11 */ /* 0x000fe200080f1400 */
[----:B------:R-:W-:-:S05]  /*0e00*/  IMAD.MOV.U32 R0, RZ, RZ, 0x7f800000 ;  /* 0x7f800000ff007424 */ /* 0x000fca00078e00ff */
[----:B------:R1:W-:Y:S03]  /*0e10*/  STG.E desc[UR16][R2.64], R0 ;  /* 0x0000000002007986 */ /* 0x0003e6000c101910 */
.L_x_57:
[----:B------:R-:W-:Y:S05]  /*0e20*/  BSYNC.RECONVERGENT B0 ;  /* 0x0000000000007941 */ /* 0x000fea0003800200 */
.L_x_56:
[----:B------:R-:W-:Y:S04]  /*0e30*/  BSSY.RECONVERGENT B0, `(.L_x_58) ;  /* 0x000000a000007945 */ /* 0x000fe80003800200 */
[----:B------:R-:W-:Y:S05]  /*0e40*/  @P4 BRA `(.L_x_59) ;  /* 0x0000000000204947 */ /* 0x000fea0003800000 */
[----:B------:R-:W2:Y:S01]  /*0e50*/  LDCU.64 UR4, c[0x0][0x420] ;  /* 0x00008400ff0477ac */ /* 0x000ea20008000a00 */
[----:B-1----:R-:W-:-:S05]  /*0e60*/  IMAD R0, R16, R12, RZ ;  /* 0x0000000c10007224 */ /* 0x002fca00078e02ff */
[----:B------:R-:W-:-:S04]  /*0e70*/  IADD3 R3, P0, PT, R0, R5, RZ ;  /* 0x0000000500037210 */ /* 0x000fc80007f1e0ff */
[----:B------:R-:W-:Y:S02]  /*0e80*/  LEA.HI.X.SX32 R0, R0, R4, 0x1, P0 ;  /* 0x0000000400007211 */ /* 0x000fe400000f0eff */
[----:B--2---:R-:W-:-:S04]  /*0e90*/  LEA R2, P0, R3, UR4, 0x2 ;  /* 0x0000000403027c11 */ /* 0x004fc8000f8010ff */
[----:B------:R-:W-:Y:S01]  /*0ea0*/  LEA.HI.X R3, R3, UR5, R0, 0x2, P0 ;  /* 0x0000000503037c11 */ /* 0x000fe200080f1400 */
[----:B------:R-:W-:-:S05]  /*0eb0*/  IMAD.MOV.U32 R0, RZ, RZ, 0x7f800000 ;  /* 0x7f800000ff007424 */ /* 0x000fca00078e00ff */
[----:B------:R2:W-:Y:S03]  /*0ec0*/  STG.E desc[UR16][R2.64], R0 ;  /* 0x0000000002007986 */ /* 0x0005e6000c101910 */
.L_x_59:
[----:B------:R-:W-:Y:S05]  /*0ed0*/  BSYNC.RECONVERGENT B0 ;  /* 0x0000000000007941 */ /* 0x000fea0003800200 */
.L_x_58:
[----:B------:R-:W-:Y:S04]  /*0ee0*/  BSSY.RECONVERGENT B0, `(.L_x_60) ;  /* 0x000000a000007945 */ /* 0x000fe80003800200 */
[----:B------:R-:W-:Y:S05]  /*0ef0*/  @P3 BRA `(.L_x_61) ;  /* 0x0000000000203947 */ /* 0x000fea0003800000 */
[----:B------:R-:W3:Y:S01]  /*0f00*/  LDCU.64 UR4, c[0x0][0x420] ;  /* 0x00008400ff0477ac */ /* 0x000ee20008000a00 */
[----:B-12---:R-:W-:-:S05]  /*0f10*/  IMAD R0, R17, R12, RZ ;  /* 0x0000000c11007224 */ /* 0x006fca00078e02ff */
[----:B------:R-:W-:-:S04]  /*0f20*/  IADD3 R3, P0, PT, R0, R5, RZ ;  /* 0x0000000500037210 */ /* 0x000fc80007f1e0ff */
[----:B------:R-:W-:Y:S02]  /*0f30*/  LEA.HI.X.SX32 R0, R0, R4, 0x1, P0 ;  /* 0x0000000400007211 */ /* 0x000fe400000f0eff */
[----:B---3--:R-:W-:-:S04]  /*0f40*/  LEA R2, P0, R3, UR4, 0x2 ;  /* 0x0000000403027c11 */ /* 0x008fc8000f8010ff */
[----:B------:R-:W-:Y:S01]  /*0f50*/  LEA.HI.X R3, R3, UR5, R0, 0x2, P0 ;  /* 0x0000000503037c11 */ /* 0x000fe200080f1400 */
[----:B------:R-:W-:-:S05]  /*0f60*/  IMAD.MOV.U32 R0, RZ, RZ, 0x7f800000 ;  /* 0x7f800000ff007424 */ /* 0x000fca00078e00ff */
[----:B------:R3:W-:Y:S03]  /*0f70*/  STG.E desc[UR16][R2.64], R0 ;  /* 0x0000000002007986 */ /* 0x0007e6000c101910 */
.L_x_61:
[----:B------:R-:W-:Y:S05]  /*0f80*/  BSYNC.RECONVERGENT B0 ;  /* 0x0000000000007941 */ /* 0x000fea0003800200 */
.L_x_60:
[----:B------:R-:W-:Y:S05]  /*0f90*/  @P2 EXIT ;  /* 0x000000000000294d */ /* 0x000fea0003800000 */
[----:B------:R-:W4:Y:S01]  /*0fa0*/  LDCU.64 UR4, c[0x0][0x420] ;  /* 0x00008400ff0477ac */ /* 0x000f220008000a00 */
[----:B-123--:R-:W-:-:S05]  /*0fb0*/  IMAD R0, R15, R12, RZ ;  /* 0x0000000c0f007224 */ /* 0x00efca00078e02ff */
[----:B------:R-:W-:-:S04]  /*0fc0*/  IADD3 R3, P0, PT, R0, R5, RZ ;  /* 0x0000000500037210 */ /* 0x000fc80007f1e0ff */
[----:B------:R-:W-:Y:S02]  /*0fd0*/  LEA.HI.X.SX32 R0, R0, R4, 0x1, P0 ;  /* 0x0000000400007211 */ /* 0x000fe400000f0eff */
[----:B----4-:R-:W-:-:S04]  /*0fe0*/  LEA R2, P0, R3, UR4, 0x2 ;  /* 0x0000000403027c11 */ /* 0x010fc8000f8010ff */
[----:B------:R-:W-:Y:S01]  /*0ff0*/  LEA.HI.X R3, R3, UR5, R0, 0x2, P0 ;  /* 0x0000000503037c11 */ /* 0x000fe200080f1400 */
[----:B------:R-:W-:-:S05]  /*1000*/  IMAD.MOV.U32 R0, RZ, RZ, 0x7f800000 ;  /* 0x7f800000ff007424 */ /* 0x000fca00078e00ff */
[----:B------:R-:W-:Y:S01]  /*1010*/  STG.E desc[UR16][R2.64], R0 ;  /* 0x0000000002007986 */ /* 0x000fe2000c101910 */
[----:B------:R-:W-:Y:S05]  /*1020*/  EXIT ;  /* 0x000000000000794d */ /* 0x000fea0003800000 */
.L_x_46:
[----:B------:R-:W-:Y:S02]  /*1030*/  ISETP.NE.AND P0, PT, R247, -0x1, PT ;  /* 0xfffffffff700780c */ /* 0x000fe40003f05270 */
[----:B------:R-:W-:-:S11]  /*1040*/  ISETP.NE.AND P2, PT, R11, -0x1, PT ;  /* 0xffffffff0b00780c */ /* 0x000fd60003f45270 */
[----:B------:R-:W1:Y:S08]  /*1050*/  @!P0 LDC.64 R6, c[0x0][0x398] ;  /* 0x0000e600ff068b82 */ /* 0x000e700000000a00 */
[----:B------:R-:W2:Y:S01]  /*1060*/  @P0 LDC.64 R8, c[0x0][0x3b0] ;  /* 0x0000ec00ff080b82 */ /* 0x000ea20000000a00 */
[----:B-1----:R-:W-:-:S04]  /*1070*/  @!P0 IMAD.WIDE.U32 R4, R23, R6, RZ ;  /* 0x0000000617048225 */ /* 0x002fc800078e00ff */
[----:B------:R-:W-:Y:S02]  /*1080*/  @!P0 IMAD R14, R23, R7, R5 ;  /* 0x00000007170e8224 */ /* 0x000fe400078e0205 */
[----:B--2---:R-:W-:Y:S01]  /*1090*/  @P0 IMAD.WIDE.U32 R2, R247, R8, RZ ;  /* 0x00000008f7020225 */ /* 0x004fe200078e00ff */
[----:B------:R-:W-:-:S03]  /*10a0*/  @!P0 MOV R8, R4 ;  /* 0x0000000400088202 */ /* 0x000fc60000000f00 */
        /* <DEDUP_REMOVED lines=14> */
.L_x_62:
[----:B------:R-:W1:Y:S01]  /*1190*/  LDCU.64 UR8, c[0x0][0x3b8] ;  /* 0x00007700ff0877ac */ /* 0x000e620008000a00 */
[----:B------:R-:W-:-:S05]  /*11a0*/  IADD3 R2, PT, PT, R10, R11, RZ ;  /* 0x0000000b0a027210 */ /* 0x000fca0007ffe0ff */
[C---:B-1----:R-:W-:Y:S02]  /*11b0*/  IMAD R0, R2.reuse, UR9, RZ ;  /* 0x0000000902007c24 */ /* 0x042fe4000f8e02ff */
[----:B------:R-:W-:-:S05]  /*11c0*/  IMAD.WIDE.U32 R2, R2, UR8, RZ ;  /* 0x0000000802027c25 */ /* 0x000fca000f8e00ff */
[----:B------:R-:W-:Y:S02]  /*11d0*/  IADD3 R7, PT, PT, R3, R0, RZ ;  /* 0x0000000003077210 */ /* 0x000fe40007ffe0ff */
[----:B------:R-:W-:-:S07]  /*11e0*/  MOV R5, R2 ;  /* 0x0000000200057202 */ /* 0x000fce0000000f00 */
.L_x_63:
        /* <DEDUP_REMOVED lines=39> */
.L_x_64:
[----:B------:R-:W1:Y:S01]  /*1460*/  LDC.64 R12, c[0x0][0x3c0] ;  /* 0x0000f000ff0c7b82 */ /* 0x000e620000000a00 */
[----:B------:R-:W-:-:S05]  /*1470*/  IADD3 R0, PT, PT, R10, R11, RZ ;  /* 0x0000000b0a007210 */ /* 0x000fca0007ffe0ff */
[C---:B-1----:R-:W-:Y:S02]  /*1480*/  IMAD R4, R0.reuse, R13, RZ ;  /* 0x0000000d00047224 */ /* 0x042fe400078e02ff */
[----:B------:R-:W-:-:S05]  /*1490*/  IMAD.WIDE.U32 R2, R0, R12, RZ ;  /* 0x0000000c00027225 */ /* 0x000fca00078e00ff */
[----:B------:R-:W-:-:S07]  /*14a0*/  IADD3 R0, PT, PT, R3, R4, RZ ;  /* 0x0000000403007210 */ /* 0x000fce0007ffe0ff */
.L_x_65:
[C---:B------:R-:W-:Y:S01]  /*14b0*/  IMAD.SHL.U32 R11, R222.reuse, 0x8, RZ ;  /* 0x00000008de0b7824 */ /* 0x040fe200078e00ff */
[----:B------:R-:W1:Y:S01]  /*14c0*/  LDCU.128 UR4, c[0x0][0x3d0] ;  /* 0x00007a00ff0477ac */ /* 0x000e620008000c00 */
[----:B------:R-:W-:Y:S01]  /*14d0*/  SHF.R.U32.HI R17, RZ, 0x2, R222 ;  /* 0x00000002ff117819 */ /* 0x000fe200000116de */
[----:B------:R-:W2:Y:S01]  /*14e0*/  S2UR UR18, SR_CgaCtaId ;  /* 0x00000000001279c3 */ /* 0x000ea20000008800 */
[----:B------:R-:W-:Y:S01]  /*14f0*/  IMAD.IADD R249, R15, 0x1, -R249 ;  /* 0x000000010ff97824 */ /* 0x000fe200078e0af9 */
[C---:B------:R-:W-:Y:S01]  /*1500*/  LOP3.LUT R248, R11.reuse, 0x18, RZ, 0xc0, !PT ;  /* 0x000000180bf87812 */ /* 0x040fe200078ec0ff */
[----:B------:R-:W3:Y:S01]  /*1510*/  LDCU.64 UR14, c[0x0][0x388] ;  /* 0x00007100ff0e77ac */ /* 0x000ee20008000a00 */
[----:B------:R-:W-:Y:S01]  /*1520*/  LOP3.LUT R16, R11, 0xd8, RZ, 0xc0, !PT ;  /* 0x000000d80b107812 */ /* 0x000fe200078ec0ff */
[----:B------:R-:W-:Y:S01]  /*1530*/  IMAD.SHL.U32 R218, R222, 0x4, RZ ;  /* 0x00000004deda7824 */ /* 0x000fe200078e00ff */
[C---:B------:R-:W-:Y:S01]  /*1540*/  IADD3 R4, P1, PT, R248.reuse, R5, RZ ;  /* 0x00000005f8047210 */ /* 0x040fe20007f3e0ff */
[----:B------:R-:W4:Y:S01]  /*1550*/  LDCU.64 UR12, c[0x0][0x390] ;  /* 0x00007200ff0c77ac */ /* 0x000f220008000a00 */
[----:B------:R-:W-:Y:S01]  /*1560*/  IADD3 R2, P0, PT, R248, R2, RZ ;  /* 0x00000002f8027210 */ /* 0x000fe20007f1e0ff */
[----:B------:R-:W-:Y:S01]  /*1570*/  BSSY.RECONVERGENT B0, `(.L_x_66) ;  /* 0x0000046000007945 */ /* 0x000fe20003800200 */
[----:B------:R-:W-:Y:S01]  /*1580*/  SHF.L.U32 R150, R222, 0x5, RZ ;  /* 0x00000005de967819 */ /* 0x000fe200000006ff */
[----:B------:R-:W-:Y:S01]  /*1590*/  IMAD.X R5, RZ, RZ, R7, P1 ;  /* 0x000000ffff057224 */ /* 0x000fe200008e0607 */
[----:B------:R-:W5:Y:S01]  /*15a0*/  LDCU.64 UR10, c[0x0][0x3c8] ;  /* 0x00007900ff0a77ac */ /* 0x000f620008000a00 */
[----:B------:R-:W-:Y:S01]  /*15b0*/  IMAD.X R3, RZ, RZ, R0, P0 ;  /* 0x000000ffff037224 */ /* 0x000fe200000e0600 */
[----:B------:R-:W-:Y:S01]  /*15c0*/  SHF.R.S32.HI R0, RZ, 0x1f, R6 ;  /* 0x0000001fff007819 */ /* 0x000fe20000011406 */
[----:B------:R-:W-:Y:S01]  /*15d0*/  IMAD.WIDE.U32 R4, R17, UR8, R4 ;  /* 0x0000000811047c25 */ /* 0x000fe2000f8e0004 */
[----:B------:R-:W-:-:S02]  /*15e0*/  IADD3 R8, P0, PT, R248, R8, RZ ;  /* 0x00000008f8087210 */ /* 0x000fc40007f1e0ff */
[C---:B------:R-:W-:Y:S01]  /*15f0*/  LOP3.LUT R243, R248.reuse, 0x20, RZ, 0xfc, !PT ;  /* 0x00000020f8f37812 */ /* 0x040fe200078efcff */
[----:B------:R-:W-:Y:S01]  /*1600*/  IMAD R5, R17, UR9, R5 ;  /* 0x0000000911057c24 */ /* 0x000fe2000f8e0205 */
[----:B------:R-:W-:Y:S01]  /*1610*/  LOP3.LUT R244, R248, 0x40, RZ, 0xfc, !PT ;  /* 0x00000040f8f47812 */ /* 0x000fe200078efcff */
[C---:B-1----:R-:W-:Y:S02]  /*1620*/  IMAD R7, R0.reuse, UR4, RZ ;  /* 0x0000000400077c24 */ /* 0x042fe4000f8e02ff */
[----:B------:R-:W-:Y:S02]  /*1630*/  IMAD R0, R0, UR6, RZ ;  /* 0x0000000600007c24 */ /* 0x000fe4000f8e02ff */
[C---:B------:R-:W-:Y:S01]  /*1640*/  IMAD R10, R6.reuse, UR5, R7 ;  /* 0x00000005060a7c24 */ /* 0x040fe2000f8e0207 */
[----:B------:R-:W-:Y:S01]  /*1650*/  UMOV UR5, 0x400 ;  /* 0x0000040000057882 */ /* 0x000fe20000000000 */
[----:B------:R-:W-:Y:S01]  /*1660*/  IMAD.WIDE.U32 R4, R6, UR4, R4 ;  /* 0x0000000406047c25 */ /* 0x000fe2000f8e0004 */
[----:B--2---:R-:W-:-:S03]  /*1670*/  ULEA UR5, UR18, UR5, 0x18 ;  /* 0x0000000512057291 */ /* 0x004fc6000f8ec0ff */
[----:B------:R-:W-:Y:S01]  /*1680*/  IMAD.WIDE.U32 R2, R17, R12, R2 ;  /* 0x0000000c11027225 */ /* 0x000fe200078e0002 */
[----:B---3--:R-:W-:-:S03]  /*1690*/  LEA R227, P1, R4, UR14, 0x1 ;  /* 0x0000000e04e37c11 */ /* 0x008fc6000f8208ff */
[----:B------:R-:W-:Y:S01]  /*16a0*/  IMAD R7, R6, UR7, R0 ;  /* 0x0000000706077c24 */ /* 0x000fe2000f8e0200 */
[----:B------:R-:W-:Y:S01]  /*16b0*/  IADD3 R0, PT, PT, R5, R10, RZ ;  /* 0x0000000a05007210 */ /* 0x000fe20007ffe0ff */
[C---:B------:R-:W-:Y:S02]  /*16c0*/  IMAD R3, R17.reuse, R13, R3 ;  /* 0x0000000d11037224 */ /* 0x040fe400078e0203 */
[----:B------:R-:W-:Y:S01]  /*16d0*/  IMAD.X R9, RZ, RZ, R14, P0 ;  /* 0x000000ffff097224 */ /* 0x000fe200000e060e */
[----:B------:R-:W-:Y:S01]  /*16e0*/  LEA.HI.X R226, R4, UR15, R0, 0x1, P1 ;  /* 0x0000000f04e27c11 */ /* 0x000fe200088f0c00 */
[----:B------:R-:W-:Y:S01]  /*16f0*/  IMAD.WIDE.U32 R2, R6, UR6, R2 ;  /* 0x0000000606027c25 */ /* 0x000fe2000f8e0002 */
[----:B------:R-:W-:Y:S02]  /*1700*/  ISETP.GE.AND P1, PT, R17, R249, PT ;  /* 0x000000f91100720c */ /* 0x000fe40003f26270 */
[----:B------:R-:W-:Y:S01]  /*1710*/  LOP3.LUT R6, R16, 0x18, R222, 0x78, !PT ;  /* 0x0000001810067812 */ /* 0x000fe200078e78de */
[----:B------:R-:W-:Y:S01]  /*1720*/  IMAD.IADD R3, R3, 0x1, R7 ;  /* 0x0000000103037824 */ /* 0x000fe200078e0207 */
[----:B----4-:R-:W-:Y:S01]  /*1730*/  LEA R242, P0, R2, UR12, 0x1 ;  /* 0x0000000c02f27c11 */ /* 0x010fe2000f8008ff */
[----:B-----5:R-:W-:Y:S01]  /*1740*/  IMAD.WIDE.U32 R8, R22, UR10, R8 ;  /* 0x0000000a16087c25 */ /* 0x020fe2000f8e0008 */
[----:B------:R-:W-:-:S02]  /*1750*/  LOP3.LUT R6, R6, 0x1f20, R11, 0xf8, !PT ;  /* 0x00001f2006067812 */ /* 0x000fc400078ef80b */
[----:B------:R-:W-:Y:S01]  /*1760*/  LEA.HI.X R241, R2, UR13, R3, 0x1, P0 ;  /* 0x0000000d02f17c11 */ /* 0x000fe200080f0c03 */
[----:B------:R-:W-:Y:S01]  /*1770*/  IMAD R3, R22, UR11, R9 ;  /* 0x0000000b16037c24 */ /* 0x000fe2000f8e0209 */
[----:B------:R-:W-:Y:S01]  /*1780*/  LOP3.LUT R0, R218, 0x18, RZ, 0xc0, !PT ;  /* 0x00000018da007812 */ /* 0x000fe200078ec0ff */
[----:B------:R-:W-:Y:S01]  /*1790*/  IMAD.SHL.U32 R219, R222, 0x10, RZ ;  /* 0x00000010dedb7824 */ /* 0x000fe200078e00ff */
[C---:B------:R-:W-:Y:S02]  /*17a0*/  LEA R250, P0, R251.reuse, R17, 0x7 ;  /* 0x00000011fbfa7211 */ /* 0x040fe400078038ff */
[----:B------:R-:W-:Y:S02]  /*17b0*/  LOP3.LUT R10, R0, 0xc0, R150, 0xf8, !PT ;  /* 0x000000c0000a7812 */ /* 0x000fe400078ef896 */
[----:B------:R-:W-:Y:S02]  /*17c0*/  LEA.HI.X R251, R251, RZ, RZ, 0x7, P0 ;  /* 0x000000fffbfb7211 */ /* 0x000fe400000f3cff */
[----:B------:R-:W-:Y:S01]  /*17d0*/  LEA R224, R6, UR5, 0x1 ;  /* 0x0000000506e07c11 */ /* 0x000fe2000f8e08ff */
[----:B------:R-:W-:Y:S06]  /*17e0*/  @P1 BRA `(.L_x_67) ;  /* 0x0000000000781947 */ /* 0x000fec0003800000 */
[----:B------:R-:W1:Y:S01]  /*17f0*/  LDCU.64 UR6, c[0x0][0x3b0] ;  /* 0x00007600ff0677ac */ /* 0x000e620008000a00 */
[----:B------:R-:W-:Y:S01]  /*1800*/  IMAD.MOV.U32 R2, RZ, RZ, R8 ;  /* 0x000000ffff027224 */ /* 0x000fe200078e0008 */
[----:B------:R-:W2:Y:S01]  /*1810*/  LDCU UR4, c[0x0][0x440] ;  /* 0x00008800ff0477ac */ /* 0x000ea20008000800 */
[----:B------:R-:W3:Y:S01]  /*1820*/  LDCU.64 UR10, c[0x0][0x380] ;  /* 0x00007000ff0a77ac */ /* 0x000ee20008000a00 */
[----:B-1----:R-:W-:Y:S02]  /*1830*/  IMAD R0, R251, UR6, RZ ;  /* 0x00000006fb007c24 */ /* 0x002fe4000f8e02ff */
[----:B------:R-:W-:Y:S01]  /*1840*/  IMAD.WIDE.U32 R6, R250, UR6, R2 ;  /* 0x00000006fa067c25 */ /* 0x000fe2000f8e0002 */
[----:B--2---:R-:W-:-:S03]  /*1850*/  ISETP.GE.AND P1, PT, R248, UR4, PT ;  /* 0x00000004f8007c0c */ /* 0x004fc6000bf26270 */
[----:B------:R-:W-:Y:S01]  /*1860*/  IMAD R0, R250, UR7, R0 ;  /* 0x00000007fa007c24 */ /* 0x000fe2000f8e0200 */
[----:B------:R-:W-:Y:S02]  /*1870*/  ISETP.GE.AND P0, PT, R243, UR4, PT ;  /* 0x00000004f3007c0c */ /* 0x000fe4000bf06270 */
[----:B---3--:R-:W-:Y:S01]  /*1880*/  LEA R4, P2, R6, UR10, 0x1 ;  /* 0x0000000a06047c11 */ /* 0x008fe2000f8408ff */
[----:B------:R-:W-:-:S05]  /*1890*/  IMAD.IADD R0, R7, 0x1, R0 ;  /* 0x0000000107007824 */ /* 0x000fca00078e0200 */
[----:B------:R-:W-:-:S05]  /*18a0*/  LEA.HI.X R5, R6, UR11, R0, 0x1, P2 ;  /* 0x0000000b06057c11 */ /* 0x000fca00090f0c00 */
[----:B------:R-:W-:Y:S01]  /*18b0*/  @!PT LDS RZ, [RZ] ;  /* 0x00000000fffff984 */ /* 0x000fe20000000800 */
[----:B------:R-:W-:Y:S01]  /*18c0*/  @!PT LDS RZ, [RZ] ;  /* 0x00000000fffff984 */ /* 0x000fe20000000800 */
[----:B------:R-:W-:Y:S01]  /*18d0*/  @!PT LDS RZ, [RZ] ;  /* 0x00000000fffff984 */ /* 0x000fe20000000800 */
[----:B------:R1:W-:Y:S04]  /*18e0*/  @!P1 LDGSTS.E.BYPASS.LTC128B.128 [R224], desc[UR16][R4.64] ;  /* 0x0000000004e09fae */ /* 0x0003e8000b981a10 */
[----:B------:R1:W-:Y:S04]  /*18f0*/  @P1 STS.128 [R224], RZ ;  /* 0x000000ffe0001388 */ /* 0x0003e80000000c00 */
[----:B------:R-:W-:Y:S01]  /*1900*/  @!PT LDS RZ, [RZ] ;  /* 0x00000000fffff984 */ /* 0x000fe20000000800 */
[----:B------:R-:W-:Y:S01]  /*1910*/  @!PT LDS RZ, [RZ] ;  /* 0x00000000fffff984 */ /* 0x000fe20000000800 */
[----:B------:R-:W-:Y:S01]  /*1920*/  @!PT LDS RZ, [RZ] ;  /* 0x00000000fffff984 */ /* 0x000fe20000000800 */
[----:B------:R1:W-:Y:S04]  /*1930*/  @!P0 LDGSTS.E.BYPASS.LTC128B.128 [R224+0x2000], desc[UR16][R4.64+0x40] ;  /* 0x0200004004e08fae */ /* 0x0003e8000b981a10 */
[----:B------:R1:W-:Y:S01]  /*1940*/  @P0 STS.128 [R224+0x2000], RZ ;  /* 0x002000ffe0000388 */ /* 0x0003e20000000c00 */
[----:B------:R-:W-:-:S13]  /*1950*/  ISETP.GE.AND P0, PT, R244, UR4, PT ;  /* 0x00000004f4007c0c */ /* 0x000fda000bf06270 */
[----:B------:R-:W-:Y:S05]  /*1960*/  @P0 BRA `(.L_x_68) ;  /* 0x0000000000140947 */ /* 0x000fea0003800000 */
[----:B------:R-:W-:Y:S01]  /*1970*/  @!PT LDS RZ, [RZ] ;  /* 0x00000000fffff984 */ /* 0x000fe20000000800 */
[----:B------:R-:W-:Y:S01]  /*1980*/  @!PT LDS RZ, [RZ] ;  /* 0x00000000fffff984 */ /* 0x000fe20000000800 */
[----:B------:R-:W-:Y:S01]  /*1990*/  @!PT LDS RZ, [RZ] ;  /* 0x00000000fffff984 */ /* 0x000fe20000000800 */
[----:B------:R3:W-:Y:S01]  /*19a0*/  LDGSTS.E.BYPASS.LTC128B.128 [R224+0x4000], desc[UR16][R4.64+0x80] ;  /* 0x0400008004e07fae */ /* 0x0007e2000b981a10 */
[----:B------:R-:W-:Y:S05]  /*19b0*/  BRA `(.L_x_67) ;  /* 0x0000000000047947 */ /* 0x000fea0003800000 */
.L_x_68:
[----:B------:R2:W-:Y:S02]  /*19c0*/  STS.128 [R224+0x4000], RZ ;  /* 0x004000ffe0007388 */ /* 0x0005e40000000c00 */
.L_x_67:
[----:B------:R-:W-:Y:S05]  /*19d0*/  BSYNC.RECONVERGENT B0 ;  /* 0x0000000000007941 */ /* 0x000fea0003800200 */
.L_x_66:
[----:B------:R-:W-:Y:S01]  /*19e0*/  IADD3 R11, PT, PT, R17, 0x20, RZ ;  /* 0x00000020110b7810 */ /* 0x000fe20007ffe0ff */
[----:B------:R-:W-:Y:S03]  /*19f0*/  BSSY.RECONVERGENT B0, `(.L_x_69) ;  /* 0x0000024000007945 */ /* 0x000fe60003800200 */
[----:B------:R-:W-:-:S13]  /*1a00*/  ISETP.GE.AND P0, PT, R11, R249, PT ;  /* 0x000000f90b00720c */ /* 0x000fda0003f06270 */
[----:B------:R-:W-:Y:S05]  /*1a10*/  @P0 BRA `(.L_x_70) ;  /* 0x0000000000840947 */ /* 0x000fea0003800000 */
[----:B------:R-:W4:Y:S01]  /*1a20*/  LDCU.64 UR10, c[0x0][0x3b0] ;  /* 0x00007600ff0a77ac */ /* 0x000f220008000a00 */
[----:B------:R-:W-:Y:S01]  /*1a30*/  IADD3 R0, P0, PT, R250, 0x20, RZ ;  /* 0x00000020fa007810 */ /* 0x000fe20007f1e0ff */
[----:B------:R-:W-:Y:S01]  /*1a40*/  IMAD.MOV.U32 R6, RZ, RZ, R8 ;  /* 0x000000ffff067224 */ /* 0x000fe200078e0008 */
[----:B------:R-:W-:Y:S01]  /*1a50*/  MOV R7, R3 ;  /* 0x0000000300077202 */ /* 0x000fe20000000f00 */
[----:B------:R-:W5:Y:S02]  /*1a60*/  LDCU UR4, c[0x0][0x440] ;  /* 0x00008800ff0477ac */ /* 0x000f640008000800 */
[----:B-1-3--:R-:W-:Y:S01]  /*1a70*/  IMAD.X R4, RZ, RZ, R251, P0 ;  /* 0x000000ffff047224 */ /* 0x00afe200000e06fb */
[----:B------:R-:W1:Y:S03]  /*1a80*/  LDCU.64 UR6, c[0x0][0x380] ;  /* 0x00007000ff0677ac */ /* 0x000e660008000a00 */
[----:B----4-:R-:W-:-:S02]  /*1a90*/  IMAD R4, R4, UR10, RZ ;  /* 0x0000000a04047c24 */ /* 0x010fc4000f8e02ff */
[----:B------:R-:W-:Y:S01]  /*1aa0*/  IMAD.WIDE.U32 R6, R0, UR10, R6 ;  /* 0x0000000a00067c25 */ /* 0x000fe2000f8e0006 */
[----:B-----5:R-:W-:-:S03]  /*1ab0*/  ISETP.GE.AND P1, PT, R248, UR4, PT ;  /* 0x00000004f8007c0c */ /* 0x020fc6000bf26270 */
[----:B------:R-:W-:Y:S01]  /*1ac0*/  IMAD R0, R0, UR11, R4 ;  /* 0x0000000b00007c24 */ /* 0x000fe2000f8e0204 */
[----:B------:R-:W-:Y:S02]  /*1ad0*/  ISETP.GE.AND P0, PT, R243, UR4, PT ;  /* 0x00000004f3007c0c */ /* 0x000fe4000bf06270 */
[----:B-1----:R-:W-:Y:S01]  /*1ae0*/  LEA R4, P2, R6, UR6, 0x1 ;  /* 0x0000000606047c11 */ /* 0x002fe2000f8408ff */
[----:B------:R-:W-:-:S05]  /*1af0*/  IMAD.IADD R0, R7, 0x1, R0 ;  /* 0x0000000107007824 */ /* 0x000fca00078e0200 */
[----:B------:R-:W-:-:S05]  /*1b00*/  LEA.HI.X R5, R6, UR7, R0, 0x1, P2 ;  /* 0x0000000706057c11 */ /* 0x000fca00090f0c00 */
[----:B------:R-:W-:Y:S01]  /*1b10*/  @!PT LDS RZ, [RZ] ;  /* 0x00000000fffff984 */ /* 0x000fe20000000800 */
[----:B------:R-:W-:Y:S01]  /*1b20*/  @!PT LDS RZ, [RZ] ;  /* 0x00000000fffff984 */ /* 0x000fe20000000800 */
[----:B------:R-:W-:Y:S01]  /*1b30*/  @!PT LDS RZ, [RZ] ;  /* 0x00000000fffff984 */ /* 0x000fe20000000800 */
[----:B------:R1:W-:Y:S04]  /*1b40*/  @!P1 LDGSTS.E.BYPASS.LTC128B.128 [R224+0x800], desc[UR16][R4.64] ;  /* 0x0080000004e09fae */ /* 0x0003e8000b981a10 */
[----:B------:R1:W-:Y:S04]  /*1b50*/  @P1 STS.128 [R224+0x800], RZ ;  /* 0x000800ffe0001388 */ /* 0x0003e80000000c00 */
        /* <DEDUP_REMOVED lines=12> */
.L_x_71:
[----:B------:R3:W-:Y:S02]  /*1c20*/  STS.128 [R224+0x4800], RZ ;  /* 0x004800ffe0007388 */ /* 0x0007e40000000c00 */
.L_x_70:
[----:B------:R-:W-:Y:S05]  /*1c30*/  BSYNC.RECONVERGENT B0 ;  /* 0x0000000000007941 */ /* 0x000fea0003800200 */
.L_x_69:
[----:B------:R-:W-:Y:S01]  /*1c40*/  IADD3 R0, PT, PT, R17, 0x40, RZ ;  /* 0x0000004011007810 */ /* 0x000fe20007ffe0ff */
[----:B------:R-:W-:Y:S03]  /*1c50*/  BSSY.RECONVERGENT B0, `(.L_x_72) ;  /* 0x0000024000007945 */ /* 0x000fe60003800200 */
[----:B------:R-:W-:-:S13]  /*1c60*/  ISETP.GE.AND P0, PT, R0, R249, PT ;  /* 0x000000f90000720c */ /* 0x000fda0003f06270 */
[----:B------:R-:W-:Y:S05]  /*1c70*/  @P0 BRA `(.L_x_73) ;  /* 0x0000000000840947 */ /* 0x000fea0003800000 */
[----:B------:R-:W5:Y:S01]  /*1c80*/  LDCU.64 UR10, c[0x0][0x3b0] ;  /* 0x00007600ff0a77ac */ /* 0x000f620008000a00 */
[----:B------:R-:W-:Y:S01]  /*1c90*/  IADD3 R0, P0, PT, R250, 0x40, RZ ;  /* 0x00000040fa007810 */ /* 0x000fe20007f1e0ff */
[----:B------:R-:W-:Y:S01]  /*1ca0*/  IMAD.MOV.U32 R6, RZ, RZ, R8 ;  /* 0x000000ffff067224 */ /* 0x000fe200078e0008 */
[----:B------:R-:W-:Y:S01]  /*1cb0*/  MOV R7, R3 ;  /* 0x0000000300077202 */ /* 0x000fe20000000f00 */
[----:B------:R-:W2:Y:S02]  /*1cc0*/  LDCU UR4, c[0x0][0x440] ;  /* 0x00008800ff0477ac */ /* 0x000ea40008000800 */
[----:B-1-34-:R-:W-:Y:S01]  /*1cd0*/  IMAD.X R4, RZ, RZ, R251, P0 ;  /* 0x000000ffff047224 */ /* 0x01afe200000e06fb */
[----:B------:R-:W1:Y:S03]  /*1ce0*/  LDCU.64 UR6, c[0x0][0x380] ;  /* 0x00007000ff0677ac */ /* 0x000e660008000a00 */
[----:B-----5:R-:W-:-:S02]  /*1cf0*/  IMAD R4, R4, UR10, RZ ;  /* 0x0000000a04047c24 */ /* 0x020fc4000f8e02ff */
[----:B------:R-:W-:Y:S01]  /*1d00*/  IMAD.WIDE.U32 R6, R0, UR10, R6 ;  /* 0x0000000a00067c25 */ /* 0x000fe2000f8e0006 */
[----:B--2---:R-:W-:-:S03]  /*1d10*/  ISETP.GE.AND P1, PT, R248, UR4, PT ;  /* 0x00000004f8007c0c */ /* 0x004fc6000bf26270 */
        /* <DEDUP_REMOVED lines=22> */
.L_x_74:
[----:B------:R2:W-:Y:S02]  /*1e80*/  STS.128 [R224+0x5000], RZ ;  /* 0x005000ffe0007388 */ /* 0x0005e40000000c00 */
.L_x_73:
[----:B------:R-:W-:Y:S05]  /*1e90*/  BSYNC.RECONVERGENT B0 ;  /* 0x0000000000007941 */ /* 0x000fea0003800200 */
.L_x_72:
[----:B------:R-:W-:Y:S01]  /*1ea0*/  IADD3 R0, PT, PT, R17, 0x60, RZ ;  /* 0x0000006011007810 */ /* 0x000fe20007ffe0ff */
[----:B------:R-:W-:Y:S01]  /*1eb0*/  USHF.L.U64.HI UR12, UR8, 0x6, UR9 ;  /* 0x00000006080c7899 */ /* 0x000fe20008010209 */
[----:B------:R-:W-:Y:S01]  /*1ec0*/  BSSY.RECONVERGENT B0, `(.L_x_75) ;  /* 0x0000024000007945 */ /* 0x000fe20003800200 */
[----:B------:R-:W-:Y:S01]  /*1ed0*/  USHF.L.U32 UR13, UR8, 0x6, URZ ;  /* 0x00000006080d7899 */ /* 0x000fe200080006ff */
[----:B------:R-:W-:-:S13]  /*1ee0*/  ISETP.GE.AND P0, PT, R0, R249, PT ;  /* 0x000000f90000720c */ /* 0x000fda0003f06270 */
[----:B------:R-:W-:Y:S05]  /*1ef0*/  @P0 BRA `(.L_x_76) ;  /* 0x0000000000800947 */ /* 0x000fea0003800000 */
[----:B------:R-:W5:Y:S01]  /*1f00*/  LDCU.64 UR10, c[0x0][0x3b0] ;  /* 0x00007600ff0a77ac */ /* 0x000f620008000a00 */
[----:B------:R-:W-:Y:S01]  /*1f10*/  IADD3 R0, P0, PT, R250, 0x60, RZ ;  /* 0x00000060fa007810 */ /* 0x000fe20007f1e0ff */
[----:B------:R-:W1:Y:S04]  /*1f20*/  LDCU UR4, c[0x0][0x440] ;  /* 0x00008800ff0477ac */ /* 0x000e680008000800 */
[----:B------:R-:W-:Y:S01]  /*1f30*/  IMAD.X R2, RZ, RZ, R251, P0 ;  /* 0x000000ffff027224 */ /* 0x000fe200000e06fb */
[----:B------:R-:W2:Y:S03]  /*1f40*/  LDCU.64 UR6, c[0x0][0x380] ;  /* 0x00007000ff0677ac */ /* 0x000ea60008000a00 */
[----:B-----5:R-:W-:-:S02]  /*1f50*/  IMAD R6, R2, UR10, RZ ;  /* 0x0000000a02067c24 */ /* 0x020fc4000f8e02ff */
[----:B------:R-:W-:Y:S01]  /*1f60*/  IMAD.MOV.U32 R2, RZ, RZ, R8 ;  /* 0x000000ffff027224 */ /* 0x000fe200078e0008 */
[----:B-1----:R-:W-:-:S03]  /*1f70*/  ISETP.GE.AND P1, PT, R248, UR4, PT ;  /* 0x00000004f8007c0c */ /* 0x002fc6000bf26270 */
[----:B--234-:R-:W-:Y:S01]  /*1f80*/  IMAD.WIDE.U32 R4, R0, UR10, R2 ;  /* 0x0000000a00047c25 */ /* 0x01cfe2000f8e0002 */
[----:B------:R-:W-:-:S03]  /*1f90*/  ISETP.GE.AND P0, PT, R243, UR4, PT ;  /* 0x00000004f3007c0c */ /* 0x000fc6000bf06270 */
[----:B------:R-:W-:Y:S01]  /*1fa0*/  IMAD R0, R0, UR11, R6 ;  /* 0x0000000b00007c24 */ /* 0x000fe2000f8e0206 */
[----:B------:R-:W-:-:S03]  /*1fb0*/  LEA R2, P2, R4, UR6, 0x1 ;  /* 0x0000000604027c11 */ /* 0x000fc6000f8408ff */
        /* <DEDUP_REMOVED lines=19> */
.L_x_77:
[----:B------:R2:W-:Y:S02]  /*20f0*/  STS.128 [R224+0x5800], RZ ;  /* 0x005800ffe0007388 */ /* 0x0005e40000000c00 */
.L_x_76:
[----:B------:R-:W-:Y:S05]  /*2100*/  BSYNC.RECONVERGENT B0 ;  /* 0x0000000000007941 */ /* 0x000fea0003800200 */
.L_x_75:
[----:B------:R-:W-:Y:S01]  /*2110*/  LEA.HI.SX32 R25, R225, 0xffffffff, 0x1a ;  /* 0xffffffffe1197811 */ /* 0x000fe200078fd2ff */
[----:B------:R-:W-:Y:S03]  /*2120*/  BSSY.RECONVERGENT B0, `(.L_x_78) ;  /* 0x0000020000007945 */ /* 0x000fe60003800200 */
[----:B------:R-:W-:Y:S01]  /*2130*/  SHF.R.S32.HI R8, RZ, 0x1f, R25 ;  /* 0x0000001fff087819 */ /* 0x000fe20000011419 */
[C---:B------:R-:W-:Y:S02]  /*2140*/  IMAD R7, R25.reuse, -0x40, R24 ;  /* 0xffffffc019077824 */ /* 0x040fe400078e0218 */
[C---:B------:R-:W-:Y:S02]  /*2150*/  IMAD R0, R25.reuse, UR12, RZ ;  /* 0x0000000c19007c24 */ /* 0x040fe4000f8e02ff */
[----:B-1234-:R-:W-:Y:S01]  /*2160*/  IMAD.WIDE.U32 R4, R25, UR13, RZ ;  /* 0x0000000d19047c25 */ /* 0x01efe2000f8e00ff */
[----:B------:R-:W-:-:S03]  /*2170*/  ISETP.GE.AND P3, PT, R17, R7, PT ;  /* 0x000000071100720c */ /* 0x000fc60003f66270 */
[----:B------:R-:W-:-:S05]  /*2180*/  IMAD R0, R8, UR13, R0 ;  /* 0x0000000d08007c24 */ /* 0x000fca000f8e0200 */
[----:B------:R-:W-:-:S05]  /*2190*/  IADD3 R0, PT, PT, R5, R0, RZ ;  /* 0x0000000005007210 */ /* 0x000fca0007ffe0ff */
[----:B------:R-:W-:Y:S05]  /*21a0*/  @P3 BRA `(.L_x_79) ;  /* 0x00000000005c3947 */ /* 0x000fea0003800000 */
[----:B------:R-:W1:Y:S01]  /*21b0*/  LDCU UR4, c[0x0][0x440] ;  /* 0x00008800ff0477ac */ /* 0x000e620008000800 */
[----:B------:R-:W-:-:S04]  /*21c0*/  LEA R2, P2, R4, R227, 0x1 ;  /* 0x000000e304027211 */ /* 0x000fc800078408ff */
[----:B------:R-:W-:Y:S02]  /*21d0*/  LEA.HI.X R3, R4, R226, R0, 0x1, P2 ;  /* 0x000000e204037211 */ /* 0x000fe400010f0c00 */
[----:B-1----:R-:W-:Y:S02]  /*21e0*/  ISETP.GE.AND P1, PT, R248, UR4, PT ;  /* 0x00000004f8007c0c */ /* 0x002fe4000bf26270 */
[----:B------:R-:W-:-:S11]  /*21f0*/  ISETP.GE.AND P0, PT, R243, UR4, PT ;  /* 0x00000004f3007c0c */ /* 0x000fd6000bf06270 */
        /* <DEDUP_REMOVED lines=17> */
.L_x_80:
[----:B------:R2:W-:Y:S02]  /*2310*/  STS.128 [R224+0x8000], RZ ;  /* 0x008000ffe0007388 */ /* 0x0005e40000000c00 */
.L_x_79:
[----:B------:R-:W-:Y:S05]  /*2320*/  BSYNC.RECONVERGENT B0 ;  /* 0x0000000000007941 */ /* 0x000fea0003800200 */
.L_x_78:
[----:B------:R-:W-:Y:S01]  /*2330*/  ISETP.GE.AND P0, PT, R11, R7, PT ;  /* 0x000000070b00720c */ /* 0x000fe20003f06270 */
[----:B------:R-:W-:Y:S01]  /*2340*/  USHF.L.U64.HI UR9, UR8, 0x5, UR9 ;  /* 0x0000000508097899 */ /* 0x000fe20008010209 */
[----:B------:R-:W-:Y:S01]  /*2350*/  BSSY.RECONVERGENT B0, `(.L_x_81) ;  /* 0x000001e000007945 */ /* 0x000fe20003800200 */
[----:B------:R-:W-:Y:S01]  /*2360*/  USHF.L.U32 UR8, UR8, 0x5, URZ ;  /* 0x0000000508087899 */ /* 0x000fe200080006ff */
[C---:B------:R-:W-:Y:S01]  /*2370*/  SHF.L.U64.HI R9, R12.reuse, 0x6, R13 ;  /* 0x000000060c097819 */ /* 0x040fe2000001020d */
[----:B------:R-:W-:-:S08]  /*2380*/  IMAD.SHL.U32 R6, R12, 0x40, RZ ;  /* 0x000000400c067824 */ /* 0x000fd000078e00ff */
[----:B------:R-:W-:Y:S05]  /*2390*/  @P0 BRA `(.L_x_82) ;  /* 0x0000000000640947 */ /* 0x000fea0003800000 */
[----:B------:R-:W4:Y:S01]  /*23a0*/  LDCU UR4, c[0x0][0x440] ;  /* 0x00008800ff0477ac */ /* 0x000f220008000800 */
[----:B------:R-:W-:-:S04]  /*23b0*/  IADD3 R4, P0, PT, R4, UR8, RZ ;  /* 0x0000000804047c10 */ /* 0x000fc8000ff1e0ff */
[----:B------:R-:W-:Y:S02]  /*23c0*/  IADD3.X R0, PT, PT, R0, UR9, RZ, P0, !PT ;  /* 0x0000000900007c10 */ /* 0x000fe400087fe4ff */
[----:B-1-3--:R-:W-:-:S04]  /*23d0*/  LEA R2, P2, R4, R227, 0x1 ;  /* 0x000000e304027211 */ /* 0x00afc800078408ff */
[----:B------:R-:W-:Y:S02]  /*23e0*/  LEA.HI.X R3, R4, R226, R0, 0x1, P2 ;  /* 0x000000e204037211 */ /* 0x000fe400010f0c00 */
[----:B----4-:R-:W-:Y:S02]  /*23f0*/  ISETP.GE.AND P1, PT, R248, UR4, PT ;  /* 0x00000004f8007c0c */ /* 0x010fe4000bf26270 */
        /* <DEDUP_REMOVED lines=18> */
.L_x_83:
[----:B------:R3:W-:Y:S02]  /*2520*/  STS.128 [R224+0x8800], RZ ;  /* 0x008800ffe0007388 */ /* 0x0007e40000000c00 */
.L_x_82:
[----:B------:R-:W-:Y:S05]  /*2530*/  BSYNC.RECONVERGENT B0 ;  /* 0x0000000000007941 */ /* 0x000fea0003800200 */
.L_x_81:
[----:B------:R-:W0:Y:S01]  /*2540*/  LDGDEPBAR ;  /* 0x00000000000079af */ /* 0x000e220000000000 */
[-C--:B------:R-:W-:Y:S01]  /*2550*/  IMAD R0, R9, R25.reuse, RZ ;  /* 0x0000001909007224 */ /* 0x080fe200078e02ff */
[----:B------:R-:W-:Y:S01]  /*2560*/  BSSY.RECONVERGENT B0, `(.L_x_84) ;  /* 0x0000022000007945 */ /* 0x000fe20003800200 */
[----:B------:R-:W-:-:S04]  /*2570*/  IMAD.WIDE.U32 R4, R6, R25, RZ ;  /* 0x0000001906047225 */ /* 0x000fc800078e00ff */
[----:B------:R-:W-:-:S05]  /*2580*/  IMAD R0, R8, R6, R0 ;  /* 0x0000000608007224 */ /* 0x000fca00078e0200 */
[----:B------:R-:W-:Y:S01]  /*2590*/  IADD3 R0, PT, PT, R5, R0, RZ ;  /* 0x0000000005007210 */ /* 0x000fe20007ffe0ff */
[----:B------:R-:W-:-:S04]  /*25a0*/  DEPBAR.LE SB0, 0x0 ;  /* 0x000080000000791a */ /* 0x000fc80000000000 */
[----:B------:R-:W-:Y:S06]  /*25b0*/  BAR.SYNC.DEFER_BLOCKING 0x0 ;  /* 0x0000000000007b1d */ /* 0x000fec0000010000 */
[----:B------:R-:W-:Y:S05]  /*25c0*/  @P3 BRA `(.L_x_85) ;  /* 0x0000000000603947 */ /* 0x000fea0003800000 */
[----:B------:R-:W5:Y:S01]  /*25d0*/  LDCU UR4, c[0x0][0x440] ;  /* 0x00008800ff0477ac */ /* 0x000f620008000800 */
[----:B-1-34-:R-:W-:-:S04]  /*25e0*/  LEA R2, P2, R4, R242, 0x1 ;  /* 0x000000f204027211 */ /* 0x01afc800078408ff */
[----:B------:R-:W-:Y:S02]  /*25f0*/  LEA.HI.X R3, R4, R241, R0, 0x1, P2 ;  /* 0x000000f104037211 */ /* 0x000fe400010f0c00 */
[----:B-----5:R-:W-:Y:S02]  /*2600*/  ISETP.GE.AND P1, PT, R248, UR4, PT ;  /* 0x00000004f8007c0c */ /* 0x020fe4000bf26270 */
        /* <DEDUP_REMOVED lines=18> */
.L_x_86:
[----:B------:R4:W-:Y:S01]  /*2730*/  STS.128 [R224+0xb000], RZ ;  /* 0x00b000ffe0007388 */ /* 0x0009e20000000c00 */
[----:B------:R-:W-:Y:S05]  /*2740*/  BRA `(.L_x_87) ;  /* 0x00000000000c7947 */ /* 0x000fea0003800000 */
.L_x_85:
[----:B------:R1:W-:Y:S04]  /*2750*/  STS.128 [R224+0x9000], RZ ;  /* 0x009000ffe0007388 */ /* 0x0003e80000000c00 */
[----:B------:R1:W-:Y:S04]  /*2760*/  STS.128 [R224+0xa000], RZ ;  /* 0x00a000ffe0007388 */ /* 0x0003e80000000c00 */
[----:B------:R1:W-:Y:S02]  /*2770*/  STS.128 [R224+0xb000], RZ ;  /* 0x00b000ffe0007388 */ /* 0x0003e40000000c00 */
.L_x_87:
[----:B------:R-:W-:Y:S05]  /*2780*/  BSYNC.RECONVERGENT B0 ;  /* 0x0000000000007941 */ /* 0x000fea0003800200 */
.L_x_84:
[----:B------:R-:W-:Y:S01]  /*2790*/  ISETP.GE.AND P0, PT, R11, R7, PT ;  /* 0x000000070b00720c */ /* 0x000fe20003f06270 */
[----:B------:R-:W-:Y:S01]  /*27a0*/  BSSY.RECONVERGENT B0, `(.L_x_88) ;  /* 0x0000023000007945 */ /* 0x000fe20003800200 */
[----:B------:R-:W-:Y:S02]  /*27b0*/  SHF.R.U32.HI R149, RZ, 0x1, R222 ;  /* 0x00000001ff957819 */ /* 0x000fe400000116de */
[----:B------:R-:W-:Y:S02]  /*27c0*/  LOP3.LUT R8, R222, 0x8, RZ, 0xc0, !PT ;  /* 0x00000008de087812 */ /* 0x000fe400078ec0ff */
[----:B------:R-:W-:Y:S02]  /*27d0*/  LOP3.LUT R6, R219, 0x3e00, RZ, 0xc0, !PT ;  /* 0x00003e00db067812 */ /* 0x000fe400078ec0ff */
[----:B------:R-:W-:Y:S02]  /*27e0*/  LOP3.LUT R7, R150, 0x120, RZ, 0xc0, !PT ;  /* 0x0000012096077812 */ /* 0x000fe400078ec0ff */
[----:B------:R-:W-:-:S03]  /*27f0*/  LOP3.LUT R149, R10, 0x8, R149, 0x78, !PT ;  /* 0x000000080a957812 */ /* 0x000fc600078e7895 */
[----:B------:R1:W-:Y:S04]  /*2800*/  @P0 STS.128 [R224+0x9800], RZ ;  /* 0x009800ffe0000388 */ /* 0x0003e80000000c00 */
[----:B------:R1:W-:Y:S04]  /*2810*/  @P0 STS.128 [R224+0xa800], RZ ;  /* 0x00a800ffe0000388 */ /* 0x0003e80000000c00 */
[----:B------:R1:W-:Y:S01]  /*2820*/  @P0 STS.128 [R224+0xb800], RZ ;  /* 0x00b800ffe0000388 */ /* 0x0003e20000000c00 */
[----:B------:R-:W-:Y:S05]  /*2830*/  @P0 BRA `(.L_x_89) ;  /* 0x0000000000640947 */ /* 0x000fea0003800000 */
[----:B------:R-:W5:Y:S01]  /*2840*/  LDCU UR4, c[0x0][0x440] ;  /* 0x00008800ff0477ac */ /* 0x000f620008000800 */
[----:B------:R-:W-:-:S04]  /*2850*/  LEA R4, P0, R12, R4, 0x5 ;  /* 0x000000040c047211 */ /* 0x000fc800078028ff */
[----:B------:R-:W-:Y:S02]  /*2860*/  LEA.HI.X R0, R12, R0, R13, 0x5, P0 ;  /* 0x000000000c007211 */ /* 0x000fe400000f2c0d */
        /* <DEDUP_REMOVED lines=21> */
.L_x_90:
[----:B------:R3:W-:Y:S02]  /*29c0*/  STS.128 [R224+0xb800], RZ ;  /* 0x00b800ffe0007388 */ /* 0x0007e40000000c00 */
.L_x_89:
[----:B------:R-:W-:Y:S05]  /*29d0*/  BSYNC.RECONVERGENT B0 ;  /* 0x0000000000007941 */ /* 0x000fea0003800200 */
.L_x_88:
[----:B------:R-:W-:Y:S01]  /*29e0*/  LOP3.LUT R0, R219, 0x100, RZ, 0xc0, !PT ;  /* 0x00000100db007812 */ /* 0x000fe200078ec0ff */
[----:B------:R-:W-:Y:S01]  /*29f0*/  IMAD.MOV.U32 R148, RZ, RZ, 0x20 ;  /* 0x00000020ff947424 */ /* 0x000fe200078e00ff */
[----:B-1-34-:R-:W-:Y:S01]  /*2a00*/  LOP3.LUT R3, R10, R8, RZ, 0x3c, !PT ;  /* 0x000000080a037212 */ /* 0x01afe200078e3cff */
[----:B------:R-:W0:Y:S01]  /*2a10*/  LDGDEPBAR ;  /* 0x00000000000079af */ /* 0x000e220000000000 */
[----:B------:R-:W-:Y:S02]  /*2a20*/  LOP3.LUT R2, R0, 0x20, R150, 0xf8, !PT ;  /* 0x0000002000027812 */ /* 0x000fe400078ef896 */
[----:B------:R-:W-:Y:S02]  /*2a30*/  IADD3 R0, PT, PT, R149, R7, R6 ;  /* 0x0000000795007210 */ /* 0x000fe40007ffe006 */
[----:B------:R-:W-:Y:S01]  /*2a40*/  LOP3.LUT P0, RZ, R222, 0x4, RZ, 0xc0, !PT ;  /* 0x00000004deff7812 */ /* 0x000fe2000780c0ff */
[----:B------:R-:W-:Y:S01]  /*2a50*/  IMAD.IADD R2, R3, 0x1, R2 ;  /* 0x0000000103027824 */ /* 0x000fe200078e0202 */
[----:B------:R-:W-:-:S02]  /*2a60*/  LEA R216, R0, UR5, 0x1 ;  /* 0x0000000500d87c11 */ /* 0x000fc4000f8e08ff */
[----:B------:R-:W-:Y:S02]  /*2a70*/  SEL R148, R148, 0xffffffe0, !P0 ;  /* 0xffffffe094947807 */ /* 0x000fe40004000000 */
[----:B------:R-:W-:Y:S01]  /*2a80*/  LEA R0, R2, UR5, 0x1 ;  /* 0x0000000502007c11 */ /* 0x000fe2000f8e08ff */
[----:B------:R-:W-:Y:S02]  /*2a90*/  LDSM.16.M88.4 R12, [R216] ;  /* 0x00000000d80c783b */ /* 0x000fe40000000200 */
[--C-:B------:R-:W-:Y:S02]  /*2aa0*/  IMAD.IADD R3, R216, 0x1, R148.reuse ;  /* 0x00000001d8037824 */ /* 0x100fe400078e0294 */
[----:B------:R-:W1:Y:S01]  /*2ab0*/  LDSM.16.M88.4 R8, [R0+0x6000] ;  /* 0x006000000008783b */ /* 0x000e620000000200 */
[----:B------:R-:W-:-:S03]  /*2ac0*/  IMAD.IADD R2, R0, 0x1, R148 ;  /* 0x0000000100027824 */ /* 0x000fc600078e0294 */
[----:B------:R-:W3:Y:S04]  /*2ad0*/  LDSM.16.M88.4 R4, [R216+0x1000] ;  /* 0x00100000d804783b */ /* 0x000ee80000000200 */
[----:B------:R-:W4:Y:S04]  /*2ae0*/  LDSM.16.M88.4 R20, [R0+0x6400] ;  /* 0x006400000014783b */ /* 0x000f280000000200 */
[----:B------:R-:W5:Y:S04]  /*2af0*/  LDSM.16.M88.4 R16, [R0+0x6800] ;  /* 0x006800000010783b */ /* 0x000f680000000200 */
[----:B------:R-:W2:Y:S04]  /*2b00*/  LDSM.16.M88.4 R40, [R0+0x6c00] ;  /* 0x006c00000028783b */ /* 0x000ea80000000200 */
[----:B------:R-:W-:Y:S04]  /*2b10*/  LDSM.16.M88.4 R36, [R2+0x6400] ;  /* 0x006400000224783b */ /* 0x000fe80000000200 */
[----:B------:R-:W-:Y:S04]  /*2b20*/  LDSM.16.M88.4 R32, [R2+0x6800] ;  /* 0x006800000220783b */ /* 0x000fe80000000200 */
[----:B------:R-:W-:Y:S04]  /*2b30*/  LDSM.16.M88.4 R44, [R2+0x6000] ;  /* 0x00600000022c783b */ /* 0x000fe80000000200 */
[----:B------:R-:W-:Y:S04]  /*2b40*/  LDSM.16.M88.4 R28, [R2+0x6c00] ;  /* 0x006c0000021c783b */ /* 0x000fe80000000200 */
[----:B------:R-:W-:Y:S01]  /*2b50*/  LDSM.16.M88.4 R52, [R0+0x7400] ;  /* 0x007400000034783b */ /* 0x000fe20000000200 */
[-C--:B-1----:R-:W-:Y:S03]  /*2b60*/  HMMA.16816.F32.BF16 R120, R12, R8.reuse, RZ ;  /* 0x000000080c78723c */ /* 0x082fe600000418ff */
[----:B------:R-:W-:Y:S04]  /*2b70*/  LDSM.16.M88.4 R56, [R0+0x7000] ;  /* 0x007000000038783b */ /* 0x000fe80000000200 */
[----:B------:R-:W-:Y:S01]  /*2b80*/  LDSM.16.M88.4 R48, [R0+0x7c00] ;  /* 0x007c00000030783b */ /* 0x000fe20000000200 */
[C---:B---3--:R-:W-:Y:S08]  /*2b90*/  HMMA.16816.F32.BF16 R60, R4.reuse, R8, RZ ;  /* 0x00000008043c723c */ /* 0x048ff000000418ff */
[-C--:B------:R-:W-:Y:S08]  /*2ba0*/  HMMA.16816.F32.BF16 R108, R4, R10.reuse, RZ ;  /* 0x0000000a046c723c */ /* 0x080ff000000418ff */
[----:B------:R-:W-:Y:S01]  /*2bb0*/  HMMA.16816.F32.BF16 R116, R12, R10, RZ ;  /* 0x0000000a0c74723c */ /* 0x000fe200000418ff */
[----:B------:R-:W1:Y:S07]  /*2bc0*/  LDSM.16.M88.4 R8, [R3+0x1000] ;  /* 0x001000000308783b */ /* 0x000e6e0000000200 */
[C---:B----4-:R-:W-:Y:S08]  /*2bd0*/  HMMA.16816.F32.BF16 R64, R4.reuse, R20, RZ ;  /* 0x000000140440723c */ /* 0x050ff000000418ff */
[C---:B-----5:R-:W-:Y:S08]  /*2be0*/  HMMA.16816.F32.BF16 R80, R4.reuse, R16, RZ ;  /* 0x000000100450723c */ /* 0x060ff000000418ff */
[C---:B--2---:R-:W-:Y:S08]  /*2bf0*/  HMMA.16816.F32.BF16 R92, R4.reuse, R40, RZ ;  /* 0x00000028045c723c */ /* 0x044ff000000418ff */
[C---:B------:R-:W-:Y:S08]  /*2c00*/  HMMA.16816.F32.BF16 R104, R4.reuse, R22, RZ ;  /* 0x000000160468723c */ /* 0x040ff000000418ff */
[C---:B------:R-:W-:Y:S08]  /*2c10*/  HMMA.16816.F32.BF16 R112, R4.reuse, R18, RZ ;  /* 0x000000120470723c */ /* 0x040ff000000418ff */
[----:B------:R-:W-:Y:S01]  /*2c20*/  HMMA.16816.F32.BF16 R88, R4, R42, RZ ;  /* 0x0000002a0458723c */ /* 0x000fe200000418ff */
[----:B------:R-:W2:Y:S07]  /*2c30*/  LDSM.16.M88.4 R4, [R3] ;  /* 0x000000000304783b */ /* 0x000eae0000000200 */
[C---:B------:R-:W-:Y:S08]  /*2c40*/  HMMA.16816.F32.BF16 R72, R12.reuse, R16, RZ ;  /* 0x000000100c48723c */ /* 0x040ff000000418ff */
[C---:B------:R-:W-:Y:S01]  /*2c50*/  HMMA.16816.F32.BF16 R96, R12.reuse, R18, RZ ;  /* 0x000000120c60723c */ /* 0x040fe200000418ff */
[----:B------:R-:W3:Y:S07]  /*2c60*/  LDSM.16.M88.4 R16, [R216+0x3000] ;  /* 0x00300000d810783b */ /* 0x000eee0000000200 */
[C---:B------:R-:W-:Y:S08]  /*2c70*/  HMMA.16816.F32.BF16 R68, R12.reuse, R40, RZ ;  /* 0x000000280c44723c */ /* 0x040ff000000418ff */
[C---:B------:R-:W-:Y:S08]  /*2c80*/  HMMA.16816.F32.BF16 R84, R12.reuse, R20, RZ ;  /* 0x000000140c54723c */ /* 0x040ff000000418ff */
[C---:B------:R-:W-:Y:S01]  /*2c90*/  HMMA.16816.F32.BF16 R100, R12.reuse, R22, RZ ;  /* 0x000000160c64723c */ /* 0x040fe200000418ff */
[----:B------:R-:W4:Y:S07]  /*2ca0*/  LDSM.16.M88.4 R20, [R216+0x2000] ;  /* 0x00200000d814783b */ /* 0x000f2e0000000200 */
[----:B------:R-:W-:Y:S01]  /*2cb0*/  HMMA.16816.F32.BF16 R76, R12, R42, RZ ;  /* 0x0000002a0c4c723c */ /* 0x000fe200000418ff */
[----:B------:R-:W5:Y:S07]  /*2cc0*/  LDSM.16.M88.4 R12, [R0+0x7800] ;  /* 0x00780000000c783b */ /* 0x000f6e0000000200 */
[C---:B-1----:R-:W-:Y:S08]  /*2cd0*/  HMMA.16816.F32.BF16 R40, R8.reuse, R36, R64 ;  /* 0x000000240828723c */ /* 0x042ff00000041840 */
[----:B------:R-:W-:Y:S08]  /*2ce0*/  HMMA.16816.F32.BF16 R144, R8, R38, R104 ;  /* 0x000000260890723c */ /* 0x000ff00000041868 */
[----:B--2---:R-:W-:Y:S08]  /*2cf0*/  HMMA.16816.F32.BF16 R132, R4, R32, R72 ;  /* 0x000000200484723c */ /* 0x004ff00000041848 */
[C---:B------:R-:W-:Y:S08]  /*2d00*/  HMMA.16816.F32.BF16 R60, R8.reuse, R44, R60 ;  /* 0x0000002c083c723c */ /* 0x040ff0000004183c */
[C---:B------:R-:W-:Y:S08]  /*2d10*/  HMMA.16816.F32.BF16 R64, R8.reuse, R32, R80 ;  /* 0x000000200840723c */ /* 0x040ff00000041850 */
[C---:B------:R-:W-:Y:S08]  /*2d20*/  HMMA.16816.F32.BF16 R108, R8.reuse, R46, R108 ;  /* 0x0000002e086c723c */ /* 0x040ff0000004186c */
[----:B------:R-:W-:Y:S08]  /*2d30*/  HMMA.16816.F32.BF16 R140, R8, R34, R112 ;  /* 0x00000022088c723c */ /* 0x000ff00000041870 */
[C---:B------:R-:W-:Y:S08]  /*2d40*/  HMMA.16816.F32.BF16 R104, R4.reuse, R44, R120 ;  /* 0x0000002c0468723c */ /* 0x040ff00000041878 */
[C---:B------:R-:W-:Y:S08]  /*2d50*/  HMMA.16816.F32.BF16 R136, R4.reuse, R28, R68 ;  /* 0x0000001c0488723c */ /* 0x040ff00000041844 */
[----:B------:R-:W-:Y:S08]  /*2d60*/  HMMA.16816.F32.BF16 R72, R4, R46, R116 ;  /* 0x0000002e0448723c */ /* 0x000ff00000041874 */
[C---:B------:R-:W-:Y:S08]  /*2d70*/  HMMA.16816.F32.BF16 R124, R8.reuse, R28, R92 ;  /* 0x0000001c087c723c */ /* 0x040ff0000004185c */
[----:B------:R-:W-:Y:S01]  /*2d80*/  HMMA.16816.F32.BF16 R80, R8, R30, R88 ;  /* 0x0000001e0850723c */ /* 0x000fe20000041858 */
[----:B------:R-:W-:Y:S07]  /*2d90*/  LDSM.16.M88.4 R8, [R3+0x2000] ;  /* 0x002000000308783b */ /* 0x000fee0000000200 */
[C---:B------:R-:W-:Y:S08]  /*2da0*/  HMMA.16816.F32.BF16 R128, R4.reuse, R36, R84 ;  /* 0x000000240480723c */ /* 0x040ff00000041854 */
[C---:B------:R-:W-:Y:S01]  /*2db0*/  HMMA.16816.F32.BF16 R68, R4.reuse, R38, R100 ;  /* 0x000000260444723c */ /* 0x040fe20000041864 */
[----:B------:R-:W-:Y:S07]  /*2dc0*/  LDSM.16.M88.4 R36, [R2+0x7800] ;  /* 0x007800000224783b */ /* 0x000fee0000000200 */
[C---:B------:R-:W-:Y:S01]  /*2dd0*/  HMMA.16816.F32.BF16 R44, R4.reuse, R34, R96 ;  /* 0x00000022042c723c */ /* 0x040fe20000041860 */
[----:B------:R-:W-:Y:S07]  /*2de0*/  LDSM.16.M88.4 R32, [R2+0x7c00] ;  /* 0x007c00000220783b */ /* 0x000fee0000000200 */
[----:B------:R-:W-:Y:S01]  /*2df0*/  HMMA.16816.F32.BF16 R112, R4, R30, R76 ;  /* 0x0000001e0470723c */ /* 0x000fe2000004184c */
[----:B------:R-:W-:Y:S04]  /*2e00*/  LDSM.16.M88.4 R4, [R3+0x3000] ;  /* 0x003000000304783b */ /* 0x000fe80000000200 */
[----:B------:R-:W1:Y:S03]  /*2e10*/  LDSM.16.M88.4 R28, [R2+0x7000] ;  /* 0x00700000021c783b */ /* 0x000e660000000200 */
[C---:B---3--:R-:W-:Y:S01]  /*2e20*/  HMMA.16816.F32.BF16 R116, R16.reuse, R52, R40 ;  /* 0x000000341074723c */ /* 0x048fe20000041828 */
[----:B------:R-:W2:Y:S07]  /*2e30*/  LDSM.16.M88.4 R40, [R2+0x7400] ;  /* 0x007400000228783b */ /* 0x000eae0000000200 */
[-C--:B------:R-:W-:Y:S08]  /*2e40*/  HMMA.16816.F32.BF16 R120, R16, R56.reuse, R60 ;  /* 0x000000381078723c */ /* 0x080ff0000004183c */
[----:B----4-:R-:W-:Y:S08]  /*2e50*/  HMMA.16816.F32.BF16 R76, R20, R56, R104 ;  /* 0x00000038144c723c */ /* 0x010ff00000041868 */
[C---:B-----5:R-:W-:Y:S08]  /*2e60*/  HMMA.16816.F32.BF16 R92, R16.reuse, R12, R64 ;  /* 0x0000000c105c723c */ /* 0x060ff00000041840 */
[C---:B------:R-:W-:Y:S08]  /*2e70*/  HMMA.16816.F32.BF16 R84, R16.reuse, R48, R124 ;  /* 0x000000301054723c */ /* 0x040ff0000004187c */
[-C--:B------:R-:W-:Y:S08]  /*2e80*/  HMMA.16816.F32.BF16 R108, R16, R58.reuse, R108 ;  /* 0x0000003a106c723c */ /* 0x080ff0000004186c */
[----:B------:R-:W-:Y:S08]  /*2e90*/  HMMA.16816.F32.BF16 R104, R20, R58, R72 ;  /* 0x0000003a1468723c */ /* 0x000ff00000041848 */
[C---:B------:R-:W-:Y:S08]  /*2ea0*/  HMMA.16816.F32.BF16 R100, R16.reuse, R54, R144 ;  /* 0x000000361064723c */ /* 0x040ff00000041890 */
[----:B------:R-:W-:Y:S08]  /*2eb0*/  HMMA.16816.F32.BF16 R88, R16, R14, R140 ;  /* 0x0000000e1058723c */ /* 0x000ff0000004188c */
[C---:B------:R-:W-:Y:S08]  /*2ec0*/  HMMA.16816.F32.BF16 R124, R20.reuse, R52, R128 ;  /* 0x00000034147c723c */ /* 0x040ff00000041880 */
[C---:B------:R-:W-:Y:S01]  /*2ed0*/  HMMA.16816.F32.BF16 R96, R20.reuse, R54, R68 ;  /* 0x000000361460723c */ /* 0x040fe20000041844 */
[----:B------:R-:W-:Y:S07]  /*2ee0*/  LDSM.16.M88.4 R52, [R0+0x8000] ;  /* 0x008000000034783b */ /* 0x000fee0000000200 */
[C---:B------:R-:W-:Y:S08]  /*2ef0*/  HMMA.16816.F32.BF16 R72, R20.reuse, R12, R132 ;  /* 0x0000000c1448723c */ /* 0x040ff00000041884 */
[C---:B------:R-:W-:Y:S01]  /*2f00*/  HMMA.16816.F32.BF16 R64, R20.reuse, R14, R44 ;  /* 0x0000000e1440723c */ /* 0x040fe2000004182c */
[----:B------:R-:W3:Y:S04]  /*2f10*/  LDSM.16.M88.4 R12, [R216+0x5000] ;  /* 0x00500000d80c783b */ /* 0x000ee80000000200 */
[----:B------:R-:W-:Y:S03]  /*2f20*/  LDSM.16.M88.4 R44, [R0+0x8800] ;  /* 0x00880000002c783b */ /* 0x000fe60000000200 */
[----:B------:R-:W-:Y:S08]  /*2f30*/  HMMA.16816.F32.BF16 R60, R20, R48, R136 ;  /* 0x00000030143c723c */ /* 0x000ff00000041888 */
[-C--:B------:R-:W-:Y:S01]  /*2f40*/  HMMA.16816.F32.BF16 R80, R16, R50.reuse, R80 ;  /* 0x000000321050723c */ /* 0x080fe20000041850 */
[----:B------:R-:W4:Y:S07]  /*2f50*/  LDSM.16.M88.4 R16, [R216+0x4000] ;  /* 0x00400000d810783b */ /* 0x000f2e0000000200 */
[----:B------:R-:W-:Y:S01]  /*2f60*/  HMMA.16816.F32.BF16 R20, R20, R50, R112 ;  /* 0x000000321414723c */ /* 0x000fe20000041870 */
[----:B------:R-:W5:Y:S07]  /*2f70*/  LDSM.16.M88.4 R48, [R0+0x8400] ;  /* 0x008400000030783b */ /* 0x000f6e0000000200 */
[-C--:B-1----:R-:W-:Y:S08]  /*2f80*/  HMMA.16816.F32.BF16 R56, R4, R28.reuse, R120 ;  /* 0x0000001c0438723c */ /* 0x082ff00000041878 */
[----:B------:R-:W-:Y:S08]  /*2f90*/  HMMA.16816.F32.BF16 R68, R8, R28, R76 ;  /* 0x0000001c0844723c */ /* 0x000ff0000004184c */
[C---:B------:R-:W-:Y:S08]  /*2fa0*/  HMMA.16816.F32.BF16 R120, R4.reuse, R30, R108 ;  /* 0x0000001e0478723c */ /* 0x040ff0000004186c */
[----:B--2---:R-:W-:Y:S08]  /*2fb0*/  HMMA.16816.F32.BF16 R136, R4, R40, R116 ;  /* 0x000000280488723c */ /* 0x004ff00000041874 */
[----:B------:R-:W-:Y:S01]  /*2fc0*/  HMMA.16816.F32.BF16 R76, R8, R30, R104 ;  /* 0x0000001e084c723c */ /* 0x000fe20000041868 */
[----:B------:R1:W2:Y:S07]  /*2fd0*/  LDSM.16.M88.4 R28, [R0+0x8c00] ;  /* 0x008c0000001c783b */ /* 0x0002ae0000000200 */
[C---:B------:R-:W-:Y:S08]  /*2fe0*/  HMMA.16816.F32.BF16 R132, R4.reuse, R42, R100 ;  /* 0x0000002a0484723c */ /* 0x040ff00000041864 */
[C---:B------:R-:W-:Y:S08]  /*2ff0*/  HMMA.16816.F32.BF16 R128, R4.reuse, R36, R92 ;  /* 0x000000240480723c */ /* 0x040ff0000004185c */
[----:B------:R-:W-:Y:S01]  /*3000*/  HMMA.16816.F32.BF16 R116, R4, R32, R84 ;  /* 0x000000200474723c */ /* 0x000fe20000041854 */
[----:B-1----:R-:W-:-:S05]  /*3010*/  IMAD.SHL.U32 R0, R222, 0x2, RZ ;  /* 0x00000002de007824 */ /* 0x002fca00078e00ff */
[----:B------:R-:W-:Y:S02]  /*3020*/  LOP3.LUT R0, R0, 0x6, RZ, 0xc0, !PT ;  /* 0x0000000600007812 */ /* 0x000fe400078ec0ff */
[----:B------:R-:W-:Y:S03]  /*3030*/  HMMA.16816.F32.BF16 R108, R8, R40, R124 ;  /* 0x00000028086c723c */ /* 0x000fe6000004187c */
[----:B------:R-:W-:-:S05]  /*3040*/  IMAD R0, R25, 0x40, R0 ;  /* 0x0000004019007824 */ /* 0x000fca00078e0200 */
[----:B------:R-:W-:Y:S01]  /*3050*/  HMMA.16816.F32.BF16 R112, R8, R42, R96 ;  /* 0x0000002a0870723c */ /* 0x000fe20000041860 */
[----:B------:R-:W-:-:S07]  /*3060*/  ISETP.GE.AND P2, PT, R0, R24, PT ;  /* 0x000000180000720c */ /* 0x000fce0003f46270 */
[C---:B------:R-:W-:Y:S08]  /*3070*/  HMMA.16816.F32.BF16 R88, R4.reuse, R38, R88 ;  /* 0x000000260458723c */ /* 0x040ff00000041858 */
[----:B------:R-:W-:Y:S01]  /*3080*/  HMMA.16816.F32.BF16 R100, R4, R34, R80 ;  /* 0x000000220464723c */ /* 0x000fe20000041850 */
[----:B------:R-:W-:Y:S07]  /*3090*/  LDSM.16.M88.4 R4, [R3+0x5000] ;  /* 0x005000000304783b */ /* 0x000fee0000000200 */
[C---:B------:R-:W-:Y:S08]  /*30a0*/  HMMA.16816.F32.BF16 R104, R8.reuse, R36, R72 ;  /* 0x000000240868723c */ /* 0x040ff00000041848 */
[C---:B------:R-:W-:Y:S01]  /*30b0*/  HMMA.16816.F32.BF16 R92, R8.reuse, R38, R64 ;  /* 0x00000026085c723c */ /* 0x040fe20000041840 */
[----:B------:R-:W-:Y:S07]  /*30c0*/  LDSM.16.M88.4 R64, [R2+0x8c00] ;  /* 0x008c00000240783b */ /* 0x000fee0000000200 */
[C---:B------:R-:W-:Y:S08]  /*30d0*/  HMMA.16816.F32.BF16 R84, R8.reuse, R32, R60 ;  /* 0x000000200854723c */ /* 0x040ff0000004183c */
[----:B------:R-:W-:Y:S01]  /*30e0*/  HMMA.16816.F32.BF16 R40, R8, R34, R20 ;  /* 0x000000220828723c */ /* 0x000fe20000041814 */
[----:B------:R-:W1:Y:S04]  /*30f0*/  LDSM.16.M88.4 R20, [R2+0x8000] ;  /* 0x008000000214783b */ /* 0x000e680000000200 */
[----:B------:R5:W1:Y:S03]  /*3100*/  LDSM.16.M88.4 R8, [R3+0x4000] ;  /* 0x004000000308783b */ /* 0x000a660000000200 */
[-C--:B---3--:R-:W-:Y:S01]  /*3110*/  HMMA.16816.F32.BF16 R36, R12, R52.reuse, R56 ;  /* 0x000000340c24723c */ /* 0x088fe20000041838 */
[----:B------:R-:W3:Y:S07]  /*3120*/  LDSM.16.M88.4 R32, [R2+0x8400] ;  /* 0x008400000220783b */ /* 0x000eee0000000200 */
[----:B----4-:R-:W-:Y:S08]  /*3130*/  HMMA.16816.F32.BF16 R56, R16, R52, R68 ;  /* 0x000000341038723c */ /* 0x010ff00000041844 */
[----:B------:R-:W-:Y:S01]  /*3140*/  HMMA.16816.F32.BF16 R60, R12, R54, R120 ;  /* 0x000000360c3c723c */ /* 0x000fe20000041878 */
[----:B-----5:R-:W-:-:S07]  /*3150*/  VIADD R3, R0, 0x11 ;  /* 0x0000001100037836 */ /* 0x020fce0000000000 */
[----:B------:R-:W-:Y:S01]  /*3160*/  HMMA.16816.F32.BF16 R68, R16, R54, R76 ;  /* 0x000000361044723c */ /* 0x000fe2000004184c */
[----:B------:R4:W5:Y:S01]  /*3170*/  LDSM.16.M88.4 R52, [R2+0x8800] ;  /* 0x008800000234783b */ /* 0x0009620000000200 */
[----:B------:R-:W-:Y:S01]  /*3180*/  ISETP.GE.AND P4, PT, R3, R24, PT ;  /* 0x000000180300720c */ /* 0x000fe20003f86270 */
[----:B------:R-:W-:-:S05]  /*3190*/  DEPBAR.LE SB0, 0x0 ;  /* 0x000080000000791a */ /* 0x000fca0000000000 */
[----:B------:R-:W-:Y:S08]  /*31a0*/  HMMA.16816.F32.BF16 R72, R12, R48, R136 ;  /* 0x000000300c48723c */ /* 0x000ff00000041888 */
[----:B--2---:R-:W-:Y:S01]  /*31b0*/  HMMA.16816.F32.BF16 R120, R16, R28, R84 ;  /* 0x0000001c1078723c */ /* 0x004fe20000041854 */
[----:B----4-:R-:W-:-:S07]  /*31c0*/  VIADD R2, R0, 0x1 ;  /* 0x0000000100027836 */ /* 0x010fce0000000000 */
[----:B------:R-:W-:Y:S01]  /*31d0*/  HMMA.16816.F32.BF16 R96, R12, R28, R116 ;  /* 0x0000001c0c60723c */ /* 0x000fe20000041874 */
[----:B------:R-:W-:Y:S01]  /*31e0*/  ISETP.GE.AND P1, PT, R2, R24, PT ;  /* 0x000000180200720c */ /* 0x000fe20003f26270 */
[----:B------:R-:W-:-:S06]  /*31f0*/  VIADD R2, R0, 0x8 ;  /* 0x0000000800027836 */ /* 0x000fcc0000000000 */
[----:B------:R-:W-:Y:S01]  /*3200*/  HMMA.16816.F32.BF16 R100, R12, R30, R100 ;  /* 0x0000001e0c64723c */ /* 0x000fe20000041864 */
[----:B------:R-:W-:Y:S01]  /*3210*/  ISETP.GE.AND P0, PT, R2, R24, PT ;  /* 0x000000180200720c */ /* 0x000fe20003f06270 */
[----:B------:R-:W-:-:S06]  /*3220*/  VIADD R2, R0, 0x18 ;  /* 0x0000001800027836 */ /* 0x000fcc0000000000 */
[----:B------:R-:W-:Y:S01]  /*3230*/  HMMA.16816.F32.BF16 R108, R16, R48, R108 ;  /* 0x00000030106c723c */ /* 0x000fe2000004186c */
[----:B------:R-:W-:Y:S01]  /*3240*/  ISETP.GE.AND P3, PT, R2, R24, PT ;  /* 0x000000180200720c */ /* 0x000fe20003f66270 */
[----:B------:R-:W-:-:S06]  /*3250*/  VIADD R2, R0, 0x19 ;  /* 0x0000001900027836 */ /* 0x000fcc0000000000 */
[C---:B------:R-:W-:Y:S08]  /*3260*/  HMMA.16816.F32.BF16 R112, R16.reuse, R50, R112 ;  /* 0x000000321070723c */ /* 0x040ff00000041870 */
[C---:B------:R-:W-:Y:S08]  /*3270*/  HMMA.16816.F32.BF16 R104, R16.reuse, R44, R104 ;  /* 0x0000002c1068723c */ /* 0x040ff00000041868 */
[C---:B------:R-:W-:Y:S08]  /*3280*/  HMMA.16816.F32.BF16 R92, R16.reuse, R46, R92 ;  /* 0x0000002e105c723c */ /* 0x040ff0000004185c */
[----:B------:R-:W-:Y:S08]  /*3290*/  HMMA.16816.F32.BF16 R84, R16, R30, R40 ;  /* 0x0000001e1054723c */ /* 0x000ff00000041828 */
[-C--:B-1----:R-:W-:Y:S08]  /*32a0*/  HMMA.16816.F32.BF16 R28, R4, R20.reuse, R36 ;  /* 0x00000014041c723c */ /* 0x082ff00000041824 */
[----:B------:R-:W-:Y:S08]  /*32b0*/  HMMA.16816.F32.BF16 R16, R8, R20, R56 ;  /* 0x000000140810723c */ /* 0x000ff00000041838 */
[----:B------:R-:W-:Y:S03]  /*32c0*/  HMMA.16816.F32.BF16 R76, R12, R50, R132 ;  /* 0x000000320c4c723c */ /* 0x000fe60000041884 */
[----:B------:R-:W-:-:S02]  /*32d0*/  FSEL R30, R30, -INF , !P2 ;  /* 0xff8000001e1e7808 */ /* 0x000fc40005000000 */
[----:B------:R-:W-:Y:S02]  /*32e0*/  FSEL R28, R28, -INF , !P2 ;  /* 0xff8000001c1c7808 */ /* 0x000fe40005000000 */
[----:B------:R-:W-:Y:S01]  /*32f0*/  FSEL R31, R31, -INF , !P1 ;  /* 0xff8000001f1f7808 */ /* 0x000fe20004800000 */
[----:B------:R-:W-:Y:S01]  /*3300*/  HMMA.16816.F32.BF16 R80, R12, R44, R128 ;  /* 0x0000002c0c50723c */ /* 0x000fe20000041880 */
[----:B------:R-:W-:Y:S02]  /*3310*/  FSEL R26, R29, -INF , !P1 ;  /* 0xff8000001d1a7808 */ /* 0x000fe40004800000 */
[----:B------:R-:W-:-:S05]  /*3320*/  FSEL R27, R16, -INF , !P2 ;  /* 0xff800000101b7808 */ /* 0x000fca0005000000 */
[----:B------:R-:W-:Y:S01]  /*3330*/  HMMA.16816.F32.BF16 R88, R12, R46, R88 ;  /* 0x0000002e0c58723c */ /* 0x000fe20000041858 */
[C---:B------:R-:W-:Y:S02]  /*3340*/  VIADD R13, R0.reuse, 0x9 ;  /* 0x00000009000d7836 */ /* 0x040fe40000000000 */
[----:B------:R-:W-:Y:S01]  /*3350*/  VIADD R12, R0, 0x10 ;  /* 0x00000010000c7836 */ /* 0x000fe20000000000 */
[----:B------:R-:W-:Y:S02]  /*3360*/  BAR.SYNC.DEFER_BLOCKING 0x0 ;  /* 0x0000000000007b1d */ /* 0x000fe40000010000 */
[-C--:B------:R-:W-:Y:S02]  /*3370*/  ISETP.GE.AND P6, PT, R13, R24.reuse, PT ;  /* 0x000000180d00720c */ /* 0x080fe40003fc6270 */
[----:B------:R-:W-:Y:S01]  /*3380*/  HMMA.16816.F32.BF16 R36, R4, R22, R60 ;  /* 0x000000160424723c */ /* 0x000fe2000004183c */
[----:B------:R-:W-:-:S07]  /*3390*/  ISETP.GE.AND P5, PT, R12, R24, PT ;  /* 0x000000180c00720c */ /* 0x000fce0003fa6270 */
[----:B------:R-:W-:Y:S08]  /*33a0*/  HMMA.16816.F32.BF16 R20, R8, R22, R68 ;  /* 0x000000160814723c */ /* 0x000ff00000041844 */
[----:B---3--:R-:W-:Y:S01]  /*33b0*/  HMMA.16816.F32.BF16 R40, R4, R32, R72 ;  /* 0x000000200428723c */ /* 0x008fe20000041848 */
[----:B------:R-:W-:Y:S02]  /*33c0*/  FSEL R74, R18, -INF , !P2 ;  /* 0xff800000124a7808 */ /* 0x000fe40005000000 */
[----:B------:R-:W-:Y:S01]  /*33d0*/  ISETP.GE.AND P2, PT, R2, R24, PT ;  /* 0x000000180200720c */ /* 0x000fe20003f46270 */
[----:B------:R-:W-:Y:S01]  /*33e0*/  VIADD R2, R0, 0x20 ;  /* 0x0000002000027836 */ /* 0x000fe20000000000 */
[----:B------:R-:W-:-:S02]  /*33f0*/  FSEL R73, R19, -INF , !P1 ;  /* 0xff80000013497808 */ /* 0x000fc40004800000 */
[----:B------:R-:W-:Y:S01]  /*3400*/  FSEL R25, R36, -INF , !P0 ;  /* 0xff80000024197808 */ /* 0x000fe20004000000 */
[----:B------:R-:W-:Y:S01]  /*3410*/  HMMA.16816.F32.BF16 R12, R8, R32, R108 ;  /* 0x00000020080c723c */ /* 0x000fe2000004186c */
[----:B------:R-:W-:Y:S02]  /*3420*/  FSEL R33, R17, -INF , !P1 ;  /* 0xff80000011217808 */ /* 0x000fe40004800000 */
[----:B------:R-:W-:Y:S01]  /*3430*/  ISETP.GE.AND P1, PT, R2, R24, PT ;  /* 0x000000180200720c */ /* 0x000fe20003f26270 */
[----:B------:R-:W-:Y:S01]  /*3440*/  VIADD R2, R0, 0x21 ;  /* 0x0000002100027836 */ /* 0x000fe20000000000 */
[----:B------:R-:W-:Y:S02]  /*3450*/  FSEL R29, R38, -INF , !P0 ;  /* 0xff800000261d7808 */ /* 0x000fe40004000000 */
[----:B------:R-:W-:Y:S01]  /*3460*/  FSEL R72, R22, -INF , !P0 ;  /* 0xff80000016487808 */ /* 0x000fe20004000000 */
[----:B------:R-:W-:Y:S01]  /*3470*/  HMMA.16816.F32.BF16 R44, R4, R34, R76 ;  /* 0x00000022042c723c */ /* 0x000fe2000004184c */
[----:B------:R-:W-:-:S02]  /*3480*/  FSEL R36, R20, -INF , !P0 ;  /* 0xff80000014247808 */ /* 0x000fc40004000000 */
[-C--:B------:R-:W-:Y:S01]  /*3490*/  ISETP.GE.AND P0, PT, R2, R24.reuse, PT ;  /* 0x000000180200720c */ /* 0x080fe20003f06270 */
[----:B------:R-:W-:Y:S01]  /*34a0*/  VIADD R2, R0, 0x28 ;  /* 0x0000002800027836 */ /* 0x000fe20000000000 */
[----:B------:R-:W-:Y:S02]  /*34b0*/  FSEL R20, R37, -INF , !P6 ;  /* 0xff80000025147808 */ /* 0x000fe40007000000 */
[----:B------:R-:W-:Y:S01]  /*34c0*/  FSEL R32, R39, -INF , !P6 ;  /* 0xff80000027207808 */ /* 0x000fe20007000000 */
[C---:B-----5:R-:W-:Y:S01]  /*34d0*/  HMMA.16816.F32.BF16 R56, R4.reuse, R52, R80 ;  /* 0x000000340438723c */ /* 0x060fe20000041850 */
        /* <DEDUP_REMOVED lines=9> */
[----:B------:R-:W-:Y:S01]  /*3570*/  ISETP.GE.AND P5, PT, R2, R24, PT ;  /* 0x000000180200720c */ /* 0x000fe20003fa6270 */
[----:B------:R-:W-:Y:S01]  /*3580*/  HMMA.16816.F32.BF16 R60, R4, R64, R96 ;  /* 0x00000040043c723c */ /* 0x000fe20000041860 */
[----:B------:R-:W-:Y:S01]  /*3590*/  VIADD R2, R0, 0x30 ;  /* 0x0000003000027836 */ /* 0x000fe20000000000 */
[----:B------:R-:W-:Y:S02]  /*35a0*/  FSEL R129, R15, -INF , !P4 ;  /* 0xff8000000f817808 */ /* 0x000fe40006000000 */
[----:B------:R-:W-:Y:S02]  /*35b0*/  FSEL R127, R13, -INF , !P4 ;  /* 0xff8000000d7f7808 */ /* 0x000fe40006000000 */
[----:B------:R-:W-:-:S02]  /*35c0*/  FSEL R43, R43, -INF , !P4 ;  /* 0xff8000002b2b7808 */ /* 0x000fc40006000000 */
[----:B------:R-:W-:Y:S01]  /*35d0*/  HMMA.16816.F32.BF16 R48, R4, R66, R100 ;  /* 0x000000420430723c */ /* 0x000fe20000041864 */
[----:B------:R-:W-:Y:S02]  /*35e0*/  FSEL R42, R41, -INF , !P4 ;  /* 0xff800000292a7808 */ /* 0x000fe40006000000 */
[----:B------:R-:W-:Y:S01]  /*35f0*/  ISETP.GE.AND P4, PT, R2, R24, PT ;  /* 0x000000180200720c */ /* 0x000fe20003f86270 */
[----:B------:R-:W-:Y:S01]  /*3600*/  VIADD R2, R0, 0x31 ;  /* 0x0000003100027836 */ /* 0x000fe20000000000 */
[----:B------:R-:W-:Y:S02]  /*3610*/  FSEL R158, R59, -INF , !P0 ;  /* 0xff8000003b9e7808 */ /* 0x000fe40004000000 */
[----:B------:R-:W-:Y:S01]  /*3620*/  FSEL R138, R57, -INF , !P0 ;  /* 0xff800000398a7808 */ /* 0x000fe20004000000 */
[----:B------:R-:W-:Y:S01]  /*3630*/  HMMA.16816.F32.BF16 R4, R8, R34, R112 ;  /* 0x000000220804723c */ /* 0x000fe20000041870 */
[----:B------:R-:W-:Y:S02]  /*3640*/  FSEL R118, R46, -INF , !P3 ;  /* 0xff8000002e767808 */ /* 0x000fe40005800000 */
[----:B------:R-:W-:-:S02]  /*3650*/  FSEL R41, R44, -INF , !P3 ;  /* 0xff8000002c297808 */ /* 0x000fc40005800000 */
[----:B------:R-:W-:Y:S02]  /*3660*/  FSEL R117, R47, -INF , !P2 ;  /* 0xff8000002f757808 */ /* 0x000fe40005000000 */
[----:B------:R-:W-:Y:S01]  /*3670*/  FSEL R39, R45, -INF , !P2 ;  /* 0xff8000002d277808 */ /* 0x000fe20005000000 */
[C---:B------:R-:W-:Y:S01]  /*3680*/  HMMA.16816.F32.BF16 R16, R8.reuse, R52, R104 ;  /* 0x000000340810723c */ /* 0x040fe20000041868 */
[----:B------:R-:W-:Y:S02]  /*3690*/  FSEL R159, R58, -INF , !P1 ;  /* 0xff8000003a9f7808 */ /* 0x000fe40004800000 */
[----:B------:R-:W-:Y:S02]  /*36a0*/  FSEL R156, R56, -INF , !P1 ;  /* 0xff800000389c7808 */ /* 0x000fe40004800000 */
[----:B------:R-:W-:Y:S02]  /*36b0*/  FSEL R157, R70, -INF , !P6 ;  /* 0xff800000469d7808 */ /* 0x000fe40007000000 */
[----:B------:R-:W-:Y:S01]  /*36c0*/  FSEL R133, R68, -INF , !P6 ;  /* 0xff80000044857808 */ /* 0x000fe20007000000 */
[----:B------:R-:W-:Y:S01]  /*36d0*/  HMMA.16816.F32.BF16 R12, R8, R54, R92 ;  /* 0x00000036080c723c */ /* 0x000fe2000004185c */
[----:B------:R-:W-:-:S02]  /*36e0*/  FSEL R172, R71, -INF , !P5 ;  /* 0xff80000047ac7808 */ /* 0x000fc40006800000 */
[----:B------:R-:W-:Y:S02]  /*36f0*/  FSEL R128, R6, -INF , !P3 ;  /* 0xff80000006807808 */ /* 0x000fe40005800000 */
[----:B------:R-:W-:Y:S02]  /*3700*/  FSEL R125, R4, -INF , !P3 ;  /* 0xff800000047d7808 */ /* 0x000fe40005800000 */
[----:B------:R-:W-:Y:S02]  /*3710*/  FSEL R126, R7, -INF , !P2 ;  /* 0xff800000077e7808 */ /* 0x000fe40005000000 */
[----:B------:R-:W-:Y:S02]  /*3720*/  FSEL R124, R5, -INF , !P2 ;  /* 0xff800000057c7808 */ /* 0x000fe40005000000 */
[----:B------:R-:W-:Y:S01]  /*3730*/  HMMA.16816.F32.BF16 R4, R8, R64, R120 ;  /* 0x000000400804723c */ /* 0x000fe20000041878 */
[----:B------:R-:W-:Y:S02]  /*3740*/  FSEL R181, R19, -INF , !P0 ;  /* 0xff80000013b57808 */ /* 0x000fe40004000000 */
[----:B------:R-:W-:-:S02]  /*3750*/  FSEL R173, R17, -INF , !P0 ;  /* 0xff80000011ad7808 */ /* 0x000fc40004000000 */
[----:B------:R-:W-:Y:S02]  /*3760*/  ISETP.GE.U32.AND P0, PT, R24, 0x41, PT ;  /* 0x000000411800780c */ /* 0x000fe40003f06070 */
[-C--:B------:R-:W-:Y:S01]  /*3770*/  ISETP.GE.AND P3, PT, R2, R24.reuse, PT ;  /* 0x000000180200720c */ /* 0x080fe20003f66270 */
[----:B------:R-:W-:Y:S01]  /*3780*/  HMMA.16816.F32.BF16 R8, R8, R66, R84 ;  /* 0x000000420808723c */ /* 0x000fe20000041854 */
[----:B------:R-:W-:Y:S01]  /*3790*/  VIADD R2, R0, 0x38 ;  /* 0x0000003800027836 */ /* 0x000fe20000000000 */
[----:B------:R-:W-:Y:S01]  /*37a0*/  FSEL R180, R18, -INF , !P1 ;  /* 0xff80000012b47808 */ /* 0x000fe20004800000 */
[----:B------:R-:W-:Y:S01]  /*37b0*/  VIADD R0, R0, 0x39 ;  /* 0x0000003900007836 */ /* 0x000fe20000000000 */
[----:B------:R-:W-:Y:S02]  /*37c0*/  FSEL R137, R16, -INF , !P1 ;  /* 0xff80000010897808 */ /* 0x000fe40004800000 */
[-C--:B------:R-:W-:Y:S02]  /*37d0*/  ISETP.GE.AND P2, PT, R2, R24.reuse, PT ;  /* 0x000000180200720c */ /* 0x080fe40003f46270 */
[----:B------:R-:W-:-:S02]  /*37e0*/  ISETP.GE.AND P1, PT, R0, R24, PT ;  /* 0x000000180000720c */ /* 0x000fc40003f26270 */
[----:B------:R-:W-:Y:S02]  /*37f0*/  FSEL R174, R14, -INF , !P6 ;  /* 0xff8000000eae7808 */ /* 0x000fe40007000000 */
[----:B------:R-:W-:Y:S02]  /*3800*/  FSEL R175, R15, -INF , !P5 ;  /* 0xff8000000faf7808 */ /* 0x000fe40006800000 */
[----:B------:R-:W-:Y:S02]  /*3810*/  FSEL R131, R69, -INF , !P5 ;  /* 0xff80000045837808 */ /* 0x000fe40006800000 */
[----:B------:R-:W-:Y:S02]  /*3820*/  FSEL R14, R12, -INF , !P6 ;  /* 0xff8000000c0e7808 */ /* 0x000fe40007000000 */
[----:B------:R-:W-:Y:S02]  /*3830*/  FSEL R15, R13, -INF , !P5 ;  /* 0xff8000000d0f7808 */ /* 0x000fe40006800000 */
[----:B------:R-:W-:-:S02]  /*3840*/  FSEL R201, R6, -INF , !P4 ;  /* 0xff80000006c97808 */ /* 0x000fc40006000000 */
        /* <DEDUP_REMOVED lines=14> */
[----:B------:R-:W-:Y:S01]  /*3930*/  FSEL R199, R9, -INF , !P1 ;  /* 0xff80000009c77808 */ /* 0x000fe20004800000 */
[----:B------:R-:W-:Y:S06]  /*3940*/  @!P0 BRA `(.L_x_91) ;  /* 0x0000000000c48947 */ /* 0x000fec0003800000 */
[----:B------:R-:W1:Y:S01]  /*3950*/  LDCU UR4, c[0x0][0x440] ;  /* 0x00008800ff0477ac */ /* 0x000e620008000800 */
[----:B------:R-:W-:Y:S01]  /*3960*/  LEA.HI.SX32 R6, R225, 0xfffffffe, 0x1a ;  /* 0xfffffffee1067811 */ /* 0x000fe200078fd2ff */
[----:B------:R-:W-:Y:S04]  /*3970*/  BSSY.RECONVERGENT B0, `(.L_x_92) ;  /* 0x000002d000007945 */ /* 0x000fe80003800200 */
[C---:B------:R-:W-:Y:S02]  /*3980*/  IMAD R0, R6.reuse, UR12, RZ ;  /* 0x0000000c06007c24 */ /* 0x040fe4000f8e02ff */
[----:B------:R-:W-:-:S04]  /*3990*/  IMAD.WIDE.U32 R6, R6, UR13, RZ ;  /* 0x0000000d06067c25 */ /* 0x000fc8000f8e00ff */
[----:B------:R-:W-:Y:S01]  /*39a0*/  IMAD.IADD R0, R7, 0x1, R0 ;  /* 0x0000000107007824 */ /* 0x000fe200078e0200 */
[C---:B------:R-:W-:Y:S02]  /*39b0*/  LEA R4, P5, R6.reuse, R227, 0x1 ;  /* 0x000000e306047211 */ /* 0x040fe400078a08ff */
[C---:B------:R-:W-:Y:S02]  /*39c0*/  IADD3 R3, P4, PT, R6.reuse, UR8, RZ ;  /* 0x0000000806037c10 */ /* 0x040fe4000ff9e0ff */
[----:B------:R-:W-:Y:S02]  /*39d0*/  LEA.HI.X R5, R6, R226, R0, 0x1, P5 ;  /* 0x000000e206057211 */ /* 0x000fe400028f0c00 */
[----:B-1----:R-:W-:Y:S02]  /*39e0*/  ISETP.GE.AND P3, PT, R248, UR4, PT ;  /* 0x00000004f8007c0c */ /* 0x002fe4000bf66270 */
[----:B------:R-:W-:Y:S02]  /*39f0*/  ISETP.GE.AND P2, PT, R243, UR4, PT ;  /* 0x00000004f3007c0c */ /* 0x000fe4000bf46270 */
[----:B------:R-:W-:-:S02]  /*3a00*/  ISETP.GE.AND P1, PT, R244, UR4, PT ;  /* 0x00000004f4007c0c */ /* 0x000fc4000bf26270 */
[----:B------:R-:W-:Y:S02]  /*3a10*/  IADD3.X R7, PT, PT, R0, UR9, RZ, P4, !PT ;  /* 0x0000000900077c10 */ /* 0x000fe4000a7fe4ff */
[----:B------:R-:W-:-:S04]  /*3a20*/  LEA R2, P4, R3, R227, 0x1 ;  /* 0x000000e303027211 */ /* 0x000fc800078808ff */
[----:B------:R-:W-:Y:S01]  /*3a30*/  LEA.HI.X R3, R3, R226, R7, 0x1, P4 ;  /* 0x000000e203037211 */ /* 0x000fe200020f0c07 */
        /* <DEDUP_REMOVED lines=25> */
[----:B------:R-:W-:Y:S05]  /*3bd0*/  @P1 BRA `(.L_x_93) ;  /* 0x0000000000141947 */ /* 0x000fea0003800000 */
[----:B------:R-:W-:Y:S01]  /*3be0*/  @!PT LDS RZ, [RZ] ;  /* 0x00000000fffff984 */ /* 0x000fe20000000800 */
[----:B------:R-:W-:Y:S01]  /*3bf0*/  @!PT LDS RZ, [RZ] ;  /* 0x00000000fffff984 */ /* 0x000fe20000000800 */
[----:B------:R-:W-:Y:S01]  /*3c00*/  @!PT LDS RZ, [RZ] ;  /* 0x00000000fffff984 */ /* 0x000fe20000000800 */
[----:B------:R2:W-:Y:S01]  /*3c10*/  LDGSTS.E.BYPASS.LTC128B.128 [R224+0x8800], desc[UR16][R2.64+0x80] ;  /* 0x0880008002e07fae */ /* 0x0005e2000b981a10 */
[----:B------:R-:W-:Y:S05]  /*3c20*/  BRA `(.L_x_94) ;  /* 0x0000000000047947 */ /* 0x000fea0003800000 */
.L_x_93:
[----:B------:R3:W-:Y:S02]  /*3c30*/  STS.128 [R224+0x8800], RZ ;  /* 0x008800ffe0007388 */ /* 0x0007e40000000c00 */
.L_x_94:
[----:B------:R-:W-:Y:S05]  /*3c40*/  BSYNC.RECONVERGENT B0 ;  /* 0x0000000000007941 */ /* 0x000fea0003800200 */
.L_x_92:
[----:B------:R-:W0:Y:S02]  /*3c50*/  LDGDEPBAR ;  /* 0x00000000000079af */ /* 0x000e240000000000 */
.L_x_91:
[----:B-12---:R-:W-:Y:S01]  /*3c60*/  FMNMX3.FTZ R2, R27, R33, R36, !PT ;  /* 0x000000211b027276 */ /* 0x006fe20007810024 */
[----:B------:R-:W1:Y:S01]  /*3c70*/  LDCU UR4, c[0x0][0x45c] ;  /* 0x00008b80ff0477ac */ /* 0x000e620008000800 */
        /* <DEDUP_REMOVED lines=13> */
[----:B------:R-:W-:Y:S02]  /*3d50*/  FMNMX.FTZ R3, R199, R3, !PT ;  /* 0x00000003c7037209 */ /* 0x000fe40007810000 */
[----:B------:R-:W-:Y:S02]  /*3d60*/  FMNMX3.FTZ R2, R2, R190, R191, !PT ;  /* 0x000000be02027276 */ /* 0x000fe400078100bf */
[----:B------:R-:W-:Y:S01]  /*3d70*/  FMNMX3.FTZ R0, R0, R32, R119, !PT ;  /* 0x0000002000007276 */ /* 0x000fe20007810077 */
[----:B------:R-:W2:Y:S01]  /*3d80*/  SHFL.BFLY PT, R136, R3, 0x2, 0x1f ;  /* 0x0c401f0003887f89 */ /* 0x000ea200000e0000 */
[----:B------:R-:W-:-:S02]  /*3d90*/  FMNMX.FTZ R2, R192, R2, !PT ;  /* 0x00000002c0027209 */ /* 0x000fc40007810000 */
[----:B------:R-:W-:-:S03]  /*3da0*/  FMNMX3.FTZ R0, R0, R43, R118, !PT ;  /* 0x0000002b00007276 */ /* 0x000fc60007810076 */
[----:B------:R-:W4:Y:S01]  /*3db0*/  SHFL.BFLY PT, R134, R2, 0x2, 0x1f ;  /* 0x0c401f0002867f89 */ /* 0x000f2200000e0000 */
[----:B------:R-:W-:-:S04]  /*3dc0*/  FMNMX3.FTZ R0, R0, R117, R159, !PT ;  /* 0x0000007500007276 */ /* 0x000fc8000781009f */
[----:B------:R-:W-:-:S04]  /*3dd0*/  FMNMX3.FTZ R0, R0, R158, R157, !PT ;  /* 0x0000009e00007276 */ /* 0x000fc8000781009d */
[----:B------:R-:W-:-:S04]  /*3de0*/  FMNMX3.FTZ R0, R0, R172, R193, !PT ;  /* 0x000000ac00007276 */ /* 0x000fc800078100c1 */
[----:B------:R-:W-:-:S04]  /*3df0*/  FMNMX3.FTZ R0, R0, R194, R195, !PT ;  /* 0x000000c200007276 */ /* 0x000fc800078100c3 */
[----:B------:R-:W-:Y:S02]  /*3e00*/  FMNMX.FTZ R0, R196, R0, !PT ;  /* 0x00000000c4007209 */ /* 0x000fe40007810000 */
[----:B--2---:R-:W-:-:S03]  /*3e10*/  FMNMX.FTZ R136, R3, R136, !PT ;  /* 0x0000008803887209 */ /* 0x004fc60007810000 */
[----:B------:R-:W2:Y:S01]  /*3e20*/  SHFL.BFLY PT, R3, R0, 0x2, 0x1f ;  /* 0x0c401f0000037f89 */ /* 0x000ea200000e0000 */
[----:B----4-:R-:W-:-:S03]  /*3e30*/  FMNMX.FTZ R134, R2, R134, !PT ;  /* 0x0000008602867209 */ /* 0x010fc60007810000 */
[----:B------:R-:W4:Y:S01]  /*3e40*/  SHFL.BFLY PT, R4, R136, 0x1, 0x1f ;  /* 0x0c201f0088047f89 */ /* 0x000f2200000e0000 */
[----:B------:R-:W-:-:S03]  /*3e50*/  FMNMX3.FTZ R2, R74, R73, R72, !PT ;  /* 0x000000494a027276 */ /* 0x000fc60007810048 */
[----:B------:R-:W5:Y:S01]  /*3e60*/  SHFL.BFLY PT, R5, R134, 0x1, 0x1f ;  /* 0x0c201f0086057f89 */ /* 0x000f6200000e0000 */
[----:B------:R-:W-:-:S04]  /*3e70*/  FMNMX3.FTZ R2, R2, R38, R130, !PT ;  /* 0x0000002602027276 */ /* 0x000fc80007810082 */
[----:B------:R-:W-:Y:S02]  /*3e80*/  FMNMX3.FTZ R2, R2, R129, R128, !PT ;  /* 0x0000008102027276 */ /* 0x000fe40007810080 */
[----:B--2---:R-:W-:Y:S02]  /*3e90*/  FMNMX.FTZ R132, R0, R3, !PT ;  /* 0x0000000300847209 */ /* 0x004fe40007810000 */
[----:B------:R-:W-:Y:S02]  /*3ea0*/  FMNMX3.FTZ R0, R2, R126, R180, !PT ;  /* 0x0000007e02007276 */ /* 0x000fe400078100b4 */
[----:B----4-:R-:W-:Y:S01]  /*3eb0*/  FMNMX.FTZ R136, R136, R4, !PT ;  /* 0x0000000488887209 */ /* 0x010fe20007810000 */
[----:B------:R-:W2:Y:S01]  /*3ec0*/  SHFL.BFLY PT, R2, R132, 0x1, 0x1f ;  /* 0x0c201f0084027f89 */ /* 0x000ea200000e0000 */
[----:B------:R-:W-:Y:S02]  /*3ed0*/  FMNMX3.FTZ R0, R0, R181, R174, !PT ;  /* 0x000000b500007276 */ /* 0x000fe400078100ae */
[----:B-----5:R-:W-:Y:S01]  /*3ee0*/  FMNMX.FTZ R134, R134, R5, !PT ;  /* 0x0000000586867209 */ /* 0x020fe20007810000 */
[C---:B-1----:R-:W-:Y:S01]  /*3ef0*/  FMUL.FTZ R12, R136.reuse, UR4 ;  /* 0x00000004880c7c20 */ /* 0x042fe20008410000 */
[----:B------:R-:W-:-:S02]  /*3f00*/  FSETP.NEU.FTZ.AND P2, PT, R136, -INF , PT ;  /* 0xff8000008800780b */ /* 0x000fc40003f5d000 */
[----:B------:R-:W-:Y:S01]  /*3f10*/  FMNMX3.FTZ R0, R0, R175, R201, !PT ;  /* 0x000000af00007276 */ /* 0x000fe200078100c9 */
[----:B------:R-:W-:Y:S01]  /*3f20*/  FMUL.FTZ R3, R134, UR4 ;  /* 0x0000000486037c20 */ /* 0x000fe20008410000 */
[----:B------:R-:W-:Y:S02]  /*3f30*/  FSEL R12, R12, RZ, P2 ;  /* 0x000000ff0c0c7208 */ /* 0x000fe40001000000 */
[----:B------:R-:W-:Y:S02]  /*3f40*/  FMNMX3.FTZ R4, R0, R203, R200, !PT ;  /* 0x000000cb00047276 */ /* 0x000fe400078100c8 */
[----:B------:R-:W-:Y:S01]  /*3f50*/  FSETP.NEU.FTZ.AND P1, PT, R134, -INF , PT ;  /* 0xff8000008600780b */ /* 0x000fe20003f3d000 */
[----:B------:R-:W-:Y:S01]  /*3f60*/  FFMA.FTZ R0, R27, UR4, -R12 ;  /* 0x000000041b007c23 */ /* 0x000fe2000801080c */
[----:B------:R-:W-:Y:S02]  /*3f70*/  FMNMX.FTZ R4, R202, R4, !PT ;  /* 0x00000004ca047209 */ /* 0x000fe40007810000 */
[----:B------:R-:W-:Y:S01]  /*3f80*/  FSEL R3, R3, RZ, P1 ;  /* 0x000000ff03037208 */ /* 0x000fe20000800000 */
[----:B------:R1:W-:Y:S02]  /*3f90*/  MUFU.EX2 R233, R0 ;  /* 0x0000000000e97308 */ /* 0x0003e40000000800 */
[----:B------:R-:W4:Y:S01]  /*3fa0*/  SHFL.BFLY PT, R5, R4, 0x2, 0x1f ;  /* 0x0c401f0004057f89 */ /* 0x000f2200000e0000 */
[----:B--2---:R-:W-:-:S04]  /*3fb0*/  FMNMX.FTZ R132, R132, R2, !PT ;  /* 0x0000000284847209 */ /* 0x004fc80007810000 */
[C---:B------:R-:W-:Y:S01]  /*3fc0*/  FSETP.NEU.FTZ.AND P1, PT, R132.reuse, -INF , PT ;  /* 0xff8000008400780b */ /* 0x040fe20003f3d000 */
[----:B------:R-:W-:-:S05]  /*3fd0*/  FMUL.FTZ R2, R132, UR4 ;  /* 0x0000000484027c20 */ /* 0x000fca0008410000 */
[----:B------:R-:W-:Y:S01]  /*3fe0*/  FSEL R2, R2, RZ, P1 ;  /* 0x000000ff02027208 */ /* 0x000fe20000800000 */
[----:B-1----:R-:W-:-:S04]  /*3ff0*/  FFMA.FTZ R0, R28, UR4, -R3 ;  /* 0x000000041c007c23 */ /* 0x002fc80008010803 */
[----:B------:R1:W-:Y:S01]  /*4000*/  MUFU.EX2 R205, R0 ;  /* 0x0000000000cd7308 */ /* 0x0003e20000000800 */
[----:B----4-:R-:W-:Y:S01]  /*4010*/  FMNMX.FTZ R4, R4, R5, !PT ;  /* 0x0000000504047209 */ /* 0x010fe20007810000 */
[----:B------:R-:W-:-:S06]  /*4020*/  FFMA.FTZ R5, R30, UR4, -R2 ;  /* 0x000000041e057c23 */ /* 0x000fcc0008010802 */
[----:B------:R2:W-:Y:S01]  /*4030*/  MUFU.EX2 R165, R5 ;  /* 0x0000000500a57308 */ /* 0x0005e20000000800 */
[----:B-1----:R-:W-:-:S07]  /*4040*/  FFMA.FTZ R0, R26, UR4, -R3 ;  /* 0x000000041a007c23 */ /* 0x002fce0008010803 */
[----:B------:R1:W4:Y:S01]  /*4050*/  MUFU.EX2 R183, R0 ;  /* 0x0000000000b77308 */ /* 0x0003220000000800 */
[----:B--2---:R-:W2:Y:S01]  /*4060*/  SHFL.BFLY PT, R5, R4, 0x1, 0x1f ;  /* 0x0c201f0004057f89 */ /* 0x004ea200000e0000 */
[----:B-1----:R-:W-:-:S06]  /*4070*/  FFMA.FTZ R0, R25, UR4, -R3 ;  /* 0x0000000419007c23 */ /* 0x002fcc0008010803 */
[----:B------:R1:W-:Y:S01]  /*4080*/  MUFU.EX2 R184, R0 ;  /* 0x0000000000b87308 */ /* 0x0003e20000000800 */
[----:B--2---:R-:W-:Y:S02]  /*4090*/  FMNMX.FTZ R135, R4, R5, !PT ;  /* 0x0000000504877209 */ /* 0x004fe40007810000 */
[----:B----4-:R-:W-:Y:S02]  /*40a0*/  F2FP.BF16.F32.PACK_AB R4, R183, R205 ;  /* 0x000000cdb704723e */ /* 0x010fe400000010ff */
[C---:B------:R-:W-:Y:S01]  /*40b0*/  FSETP.NEU.FTZ.AND P1, PT, R135.reuse, -INF , PT ;  /* 0xff8000008700780b */ /* 0x040fe20003f3d000 */
[----:B------:R-:W-:Y:S01]  /*40c0*/  FMUL.FTZ R8, R135, UR4 ;  /* 0x0000000487087c20 */ /* 0x000fe20008410000 */
[----:B-1----:R-:W-:-:S04]  /*40d0*/  FFMA.FTZ R0, R20, UR4, -R3 ;  /* 0x0000000414007c23 */ /* 0x002fc80008010803 */
[----:B------:R1:W2:Y:S02]  /*40e0*/  MUFU.EX2 R210, R0 ;  /* 0x0000000000d27308 */ /* 0x0002a40000000800 */
[----:B-1----:R-:W-:Y:S02]  /*40f0*/  LOP3.LUT R0, R149, 0x120, R150, 0xf8, !PT ;  /* 0x0000012095007812 */ /* 0x002fe400078ef896 */
[----:B--2---:R-:W-:Y:S02]  /*4100*/  F2FP.BF16.F32.PACK_AB R6, R210, R184 ;  /* 0x000000b8d206723e */ /* 0x004fe400000010ff */
[----:B------:R-:W-:Y:S01]  /*4110*/  LEA R139, R0, UR5, 0x1 ;  /* 0x00000005008b7c11 */ /* 0x000fe2000f8e08ff */
[----:B------:R-:W-:-:S03]  /*4120*/  FFMA.FTZ R0, R31, UR4, -R2 ;  /* 0x000000041f007c23 */ /* 0x000fc60008010802 */
[----:B------:R-:W-:Y:S01]  /*4130*/  IADD3 R13, PT, PT, R148, R139, RZ ;  /* 0x0000008b940d7210 */ /* 0x000fe20007ffe0ff */
[----:B------:R1:W2:Y:S01]  /*4140*/  MUFU.EX2 R204, R0 ;  /* 0x0000000000cc7308 */ /* 0x0002a20000000800 */
[----:B------:R-:W4:Y:S04]  /*4150*/  LDSM.16.MT88.4 R16, [R139+0x9000] ;  /* 0x009000008b10783b */ /* 0x000f280000004200 */
[----:B------:R-:W5:Y:S04]  /*4160*/  LDSM.16.MT88.4 R20, [R13+0x9000] ;  /* 0x009000000d14783b */ /* 0x000f680000004200 */
[----:B------:R-:W3:Y:S04]  /*4170*/  LDSM.16.MT88.4 R24, [R139+0xa000] ;  /* 0x00a000008b18783b */ /* 0x000ee80000004200 */
[----:B------:R-:W-:Y:S01]  /*4180*/  LDSM.16.MT88.4 R44, [R13+0xb000] ;  /* 0x00b000000d2c783b */ /* 0x000fe20000004200 */
[----:B-1----:R-:W-:Y:S01]  /*4190*/  FFMA.FTZ R0, R29, UR4, -R2 ;  /* 0x000000041d007c23 */ /* 0x002fe20008010802 */
[----:B--2---:R-:W-:-:S02]  /*41a0*/  F2FP.BF16.F32.PACK_AB R5, R204, R165 ;  /* 0x000000a5cc05723e */ /* 0x004fc400000010ff */
[----:B------:R-:W1:Y:S01]  /*41b0*/  LDSM.16.MT88.4 R28, [R13+0xa000] ;  /* 0x00a000000d1c783b */ /* 0x000e620000004200 */
[----:B------:R2:W-:Y:S02]  /*41c0*/  MUFU.EX2 R232, R0 ;  /* 0x0000000000e87308 */ /* 0x0005e40000000800 */
[----:B--2---:R-:W-:-:S06]  /*41d0*/  FFMA.FTZ R0, R32, UR4, -R2 ;  /* 0x0000000420007c23 */ /* 0x004fcc0008010802 */
[----:B------:R2:W4:Y:S02]  /*41e0*/  MUFU.EX2 R209, R0 ;  /* 0x0000000000d17308 */ /* 0x0005240000000800 */
[--C-:B--2---:R-:W-:Y:S01]  /*41f0*/  FFMA.FTZ R0, R33, UR4, -R12.reuse ;  /* 0x0000000421007c23 */ /* 0x104fe2000801080c */
[----:B----4-:R-:W-:Y:S01]  /*4200*/  F2FP.BF16.F32.PACK_AB R7, R209, R232 ;  /* 0x000000e8d107723e */ /* 0x010fe200000010ff */
[----:B------:R-:W2:Y:S04]  /*4210*/  LDSM.16.MT88.4 R32, [R139+0xb000] ;  /* 0x00b000008b20783b */ /* 0x000ea80000004200 */
[----:B------:R4:W-:Y:S02]  /*4220*/  MUFU.EX2 R231, R0 ;  /* 0x0000000000e77308 */ /* 0x0009e40000000800 */
[C---:B------:R-:W-:Y:S08]  /*4230*/  HMMA.16816.F32.BF16 R112, R4.reuse, R16, RZ ;  /* 0x000000100470723c */ /* 0x040ff000000418ff */
[----:B-----5:R-:W-:Y:S01]  /*4240*/  HMMA.16816.F32.BF16 R108, R4, R20, RZ ;  /* 0x00000014046c723c */ /* 0x020fe200000418ff */
[----:B----4-:R-:W-:-:S07]  /*4250*/  FFMA.FTZ R0, R36, UR4, -R12 ;  /* 0x0000000424007c23 */ /* 0x010fce000801080c */
[C---:B---3--:R-:W-:Y:S01]  /*4260*/  HMMA.16816.F32.BF16 R104, R4.reuse, R24, RZ ;  /* 0x000000180468723c */ /* 0x048fe200000418ff */
[----:B------:R3:W-:Y:S07]  /*4270*/  MUFU.EX2 R164, R0 ;  /* 0x0000000000a47308 */ /* 0x0007ee0000000800 */
[C---:B-1----:R-:W-:Y:S08]  /*4280*/  HMMA.16816.F32.BF16 R100, R4.reuse, R28, RZ ;  /* 0x0000001c0464723c */ /* 0x042ff000000418ff */
[----:B------:R-:W-:Y:S01]  /*4290*/  HMMA.16816.F32.BF16 R92, R4, R18, RZ ;  /* 0x00000012045c723c */ /* 0x000fe200000418ff */
[----:B---3--:R-:W-:Y:S01]  /*42a0*/  FSEL R0, R8, RZ, P1 ;  /* 0x000000ff08007208 */ /* 0x008fe20000800000 */
[----:B------:R-:W-:-:S04]  /*42b0*/  FFMA.FTZ R8, R37, UR4, -R12 ;  /* 0x0000000425087c23 */ /* 0x000fc8000801080c */
[----:B------:R1:W3:Y:S02]  /*42c0*/  MUFU.EX2 R212, R8 ;  /* 0x0000000800d47308 */ /* 0x0002e40000000800 */
[C---:B--2---:R-:W-:Y:S08]  /*42d0*/  HMMA.16816.F32.BF16 R96, R4.reuse, R32, RZ ;  /* 0x000000200460723c */ /* 0x044ff000000418ff */
[----:B------:R-:W-:Y:S01]  /*42e0*/  HMMA.16816.F32.BF16 R88, R4, R22, RZ ;  /* 0x000000160458723c */ /* 0x000fe200000418ff */
[----:B-1----:R-:W-:-:S07]  /*42f0*/  FFMA.FTZ R8, R74, UR4, -R0 ;  /* 0x000000044a087c23 */ /* 0x002fce0008010800 */
[C---:B------:R-:W-:Y:S01]  /*4300*/  HMMA.16816.F32.BF16 R84, R4.reuse, R26, RZ ;  /* 0x0000001a0454723c */ /* 0x040fe200000418ff */
[----:B---3--:R-:W-:Y:S01]  /*4310*/  F2FP.BF16.F32.PACK_AB R10, R212, R164 ;  /* 0x000000a4d40a723e */ /* 0x008fe200000010ff */
[----:B------:R1:W-:Y:S06]  /*4320*/  MUFU.EX2 R246, R8 ;  /* 0x0000000800f67308 */ /* 0x0003ec0000000800 */
[C---:B------:R-:W-:Y:S08]  /*4330*/  HMMA.16816.F32.BF16 R80, R4.reuse, R30, RZ ;  /* 0x0000001e0450723c */ /* 0x040ff000000418ff */
[----:B------:R-:W-:Y:S01]  /*4340*/  HMMA.16816.F32.BF16 R76, R4, R34, RZ ;  /* 0x00000022044c723c */ /* 0x000fe200000418ff */
[----:B-1----:R-:W-:-:S04]  /*4350*/  FFMA.FTZ R8, R73, UR4, -R0 ;  /* 0x0000000449087c23 */ /* 0x002fc80008010800 */
[----:B------:R1:W2:Y:S03]  /*4360*/  MUFU.EX2 R245, R8 ;  /* 0x0000000800f57308 */ /* 0x0002a60000000800 */
[----:B------:R-:W-:Y:S01]  /*4370*/  HMMA.16816.F32.BF16 R64, R4, R46, RZ ;  /* 0x0000002e0440723c */ /* 0x000fe200000418ff */
[----:B-1----:R-:W-:Y:S01]  /*4380*/  FFMA.FTZ R8, R72, UR4, -R0 ;  /* 0x0000000448087c23 */ /* 0x002fe20008010800 */
[----:B--2---:R-:W-:-:S06]  /*4390*/  F2FP.BF16.F32.PACK_AB R9, R245, R246 ;  /* 0x000000f6f509723e */ /* 0x004fcc00000010ff */
[----:B------:R-:W-:Y:S01]  /*43a0*/  HMMA.16816.F32.BF16 R72, R4, R44, RZ ;  /* 0x0000002c0448723c */ /* 0x000fe200000418ff */
[----:B------:R-:W-:Y:S01]  /*43b0*/  FFMA.FTZ R4, R40, UR4, -R12 ;  /* 0x0000000428047c23 */ /* 0x000fe2000801080c */
[----:B------:R1:W-:Y:S08]  /*43c0*/  MUFU.EX2 R151, R8 ;  /* 0x0000000800977308 */ /* 0x0003f00000000800 */
[----:B------:R2:W-:Y:S01]  /*43d0*/  MUFU.EX2 R208, R4 ;  /* 0x0000000400d07308 */ /* 0x0005e20000000800 */
[----:B-1----:R-:W-:-:S07]  /*43e0*/  FFMA.FTZ R8, R38, UR4, -R0 ;  /* 0x0000000426087c23 */ /* 0x002fce0008010800 */
[----:B------:R1:W3:Y:S01]  /*43f0*/  MUFU.EX2 R211, R8 ;  /* 0x0000000800d37308 */ /* 0x0002e20000000800 */
[----:B--2---:R-:W-:-:S07]  /*4400*/  FFMA.FTZ R4, R116, UR4, -R3 ;  /* 0x0000000474047c23 */ /* 0x004fce0008010803 */
[----:B------:R2:W-:Y:S01]  /*4410*/  MUFU.EX2 R252, R4 ;  /* 0x0000000400fc7308 */ /* 0x0005e20000000800 */
[----:B-1----:R-:W-:Y:S02]  /*4420*/  F2FP.BF16.F32.PACK_AB R8, R231, R233 ;  /* 0x000000e9e708723e */ /* 0x002fe400000010ff */
[----:B---3--:R-:W-:Y:S01]  /*4430*/  F2FP.BF16.F32.PACK_AB R11, R211, R151 ;  /* 0x00000097d30b723e */ /* 0x008fe200000010ff */
[----:B--2---:R-:W-:-:S06]  /*4440*/  FFMA.FTZ R4, R42, UR4, -R3 ;  /* 0x000000042a047c23 */ /* 0x004fcc0008010803 */
[C---:B------:R-:W-:Y:S01]  /*4450*/  HMMA.16816.F32.BF16 R52, R8.reuse, R28, RZ ;  /* 0x0000001c0834723c */ /* 0x040fe200000418ff */
[----:B------:R1:W-:Y:S07]  /*4460*/  MUFU.EX2 R207, R4 ;  /* 0x0000000400cf7308 */ /* 0x0003ee0000000800 */
[C---:B------:R-:W-:Y:S08]  /*4470*/  HMMA.16816.F32.BF16 R144, R8.reuse, R30, RZ ;  /* 0x0000001e0890723c */ /* 0x040ff000000418ff */
[----:B------:R-:W-:Y:S01]  /*4480*/  HMMA.16816.F32.BF16 R68, R8, R16, RZ ;  /* 0x000000100844723c */ /* 0x000fe200000418ff */
[----:B-1----:R-:W-:-:S04]  /*4490*/  FFMA.FTZ R4, R41, UR4, -R3 ;  /* 0x0000000429047c23 */ /* 0x002fc80008010803 */
[----:B------:R1:W-:Y:S03]  /*44a0*/  MUFU.EX2 R206, R4 ;  /* 0x0000000400ce7308 */ /* 0x0003e60000000800 */
[C---:B------:R-:W-:Y:S01]  /*44b0*/  HMMA.16816.F32.BF16 R152, R8.reuse, R18, RZ ;  /* 0x000000120898723c */ /* 0x040fe200000418ff */
[----:B------:R-:W-:Y:S07]  /*44c0*/  LDSM.16.MT88.4 R16, [R139+0xa400] ;  /* 0x00a400008b10783b */ /* 0x000fee0000004200 */
[----:B------:R-:W-:Y:S01]  /*44d0*/  HMMA.16816.F32.BF16 R60, R8, R20, RZ ;  /* 0x00000014083c723c */ /* 0x000fe200000418ff */
[----:B-1----:R-:W-:-:S07]  /*44e0*/  FFMA.FTZ R4, R39, UR4, -R3 ;  /* 0x0000000427047c23 */ /* 0x002fce0008010803 */
[C---:B------:R-:W-:Y:S01]  /*44f0*/  HMMA.16816.F32.BF16 R120, R8.reuse, R22, RZ ;  /* 0x000000160878723c */ /* 0x040fe200000418ff */
[----:B------:R-:W-:Y:S01]  /*4500*/  LDSM.16.MT88.4 R20, [R13+0x9400] ;  /* 0x009400000d14783b */ /* 0x000fe20000004200 */
[----:B------:R1:W2:Y:S03]  /*4510*/  MUFU.EX2 R182, R4 ;  /* 0x0000000400b67308 */ /* 0x0002a60000000800 */
[----:B------:R-:W-:Y:S03]  /*4520*/  LDSM.16.MT88.4 R36, [R13+0xa400] ;  /* 0x00a400000d24783b */ /* 0x000fe60000004200 */
[C---:B------:R-:W-:Y:S08]  /*4530*/  HMMA.16816.F32.BF16 R56, R8.reuse, R24, RZ ;  /* 0x000000180838723c */ /* 0x040ff000000418ff */
[----:B------:R-:W-:Y:S01]  /*4540*/  HMMA.16816.F32.BF16 R140, R8, R26, RZ ;  /* 0x0000001a088c723c */ /* 0x000fe200000418ff */
[----:B------:R-:W3:Y:S01]  /*4550*/  LDSM.16.MT88.4 R24, [R139+0x9400] ;  /* 0x009400008b18783b */ /* 0x000ee20000004200 */
[----:B-1----:R-:W-:Y:S01]  /*4560*/  FFMA.FTZ R4, R119, UR4, -R2 ;  /* 0x0000000477047c23 */ /* 0x002fe20008010802 */
[----:B--2---:R-:W-:-:S03]  /*4570*/  F2FP.BF16.F32.PACK_AB R6, R182, R206 ;  /* 0x000000ceb606723e */ /* 0x004fc600000010ff */
[----:B------:R1:W-:Y:S02]  /*4580*/  MUFU.EX2 R237, R4 ;  /* 0x0000000400ed7308 */ /* 0x0003e40000000800 */
[C---:B------:R-:W-:Y:S08]  /*4590*/  HMMA.16816.F32.BF16 R48, R8.reuse, R32, RZ ;  /* 0x000000200830723c */ /* 0x040ff000000418ff */
[----:B------:R-:W-:Y:S01]  /*45a0*/  HMMA.16816.F32.BF16 R160, R8, R34, RZ ;  /* 0x0000002208a0723c */ /* 0x000fe200000418ff */
[----:B------:R-:W-:Y:S01]  /*45b0*/  LDSM.16.MT88.4 R32, [R13+0xb400] ;  /* 0x00b400000d20783b */ /* 0x000fe20000004200 */
[----:B-1----:R-:W-:-:S06]  /*45c0*/  FFMA.FTZ R4, R43, UR4, -R2 ;  /* 0x000000042b047c23 */ /* 0x002fcc0008010802 */
[----:B------:R-:W-:Y:S01]  /*45d0*/  HMMA.16816.F32.BF16 R28, R8, R44, RZ ;  /* 0x0000002c081c723c */ /* 0x000fe200000418ff */
[----:B------:R-:W1:Y:S01]  /*45e0*/  LDSM.16.MT88.4 R40, [R139+0xb400] ;  /* 0x00b400008b28783b */ /* 0x000e620000004200 */
[----:B------:R2:W4:Y:S02]  /*45f0*/  MUFU.EX2 R240, R4 ;  /* 0x0000000400f07308 */ /* 0x0005240000000800 */
[----:B--2---:R-:W-:Y:S01]  /*4600*/  FFMA.FTZ R4, R118, UR4, -R2 ;  /* 0x0000000476047c23 */ /* 0x004fe20008010802 */
[----:B----4-:R-:W-:-:S05]  /*4610*/  F2FP.BF16.F32.PACK_AB R5, R240, R237 ;  /* 0x000000edf005723e */ /* 0x010fca00000010ff */
[----:B------:R2:W-:Y:S02]  /*4620*/  MUFU.EX2 R239, R4 ;  /* 0x0000000400ef7308 */ /* 0x0005e40000000800 */
[----:B--2---:R-:W-:Y:S02]  /*4630*/  FFMA.FTZ R4, R117, UR4, -R2 ;  /* 0x0000000475047c23 */ /* 0x004fe40008010802 */
[----:B------:R-:W-:Y:S01]  /*4640*/  HMMA.16816.F32.BF16 R116, R8, R46, RZ ;  /* 0x0000002e0874723c */ /* 0x000fe200000418ff */
[----:B------:R-:W-:-:S03]  /*4650*/  FFMA.FTZ R8, R124, UR4, -R12 ;  /* 0x000000047c087c23 */ /* 0x000fc6000801080c */
[----:B------:R2:W4:Y:S01]  /*4660*/  MUFU.EX2 R238, R4 ;  /* 0x0000000400ee7308 */ /* 0x0005220000000800 */
[----:B------:R-:W-:Y:S02]  /*4670*/  MOV R10, R205 ;  /* 0x000000cd000a7202 */ /* 0x000fe40000000f00 */
[----:B------:R-:W-:Y:S02]  /*4680*/  MOV R9, R204 ;  /* 0x000000cc00097202 */ /* 0x000fe40000000f00 */
[----:B------:R-:W-:-:S03]  /*4690*/  MOV R11, R183 ;  /* 0x000000b7000b7202 */ /* 0x000fc60000000f00 */
[----:B------:R5:W-:Y:S01]  /*46a0*/  MUFU.EX2 R234, R8 ;  /* 0x0000000800ea7308 */ /* 0x000be20000000800 */
[----:B--2---:R-:W-:Y:S01]  /*46b0*/  FFMA.FTZ R4, R127, UR4, -R12 ;  /* 0x000000047f047c23 */ /* 0x004fe2000801080c */
[----:B----4-:R-:W-:-:S06]  /*46c0*/  F2FP.BF16.F32.PACK_AB R7, R238, R239 ;  /* 0x000000efee07723e */ /* 0x010fcc00000010ff */
[----:B------:R2:W4:Y:S01]  /*46d0*/  MUFU.EX2 R236, R4 ;  /* 0x0000000400ec7308 */ /* 0x0005220000000800 */
[----:B-----5:R-:W-:Y:S01]  /*46e0*/  FFMA.FTZ R8, R130, UR4, -R0 ;  /* 0x0000000482087c23 */ /* 0x020fe20008010800 */
[----:B------:R-:W-:-:S06]  /*46f0*/  MOV R130, R165 ;  /* 0x000000a500827202 */ /* 0x000fcc0000000f00 */
[----:B------:R5:W-:Y:S01]  /*4700*/  MUFU.EX2 R229, R8 ;  /* 0x0000000800e57308 */ /* 0x000be20000000800 */
[----:B--2---:R-:W-:-:S07]  /*4710*/  FFMA.FTZ R4, R125, UR4, -R12 ;  /* 0x000000047d047c23 */ /* 0x004fce000801080c */
[----:B------:R2:W-:Y:S01]  /*4720*/  MUFU.EX2 R235, R4 ;  /* 0x0000000400eb7308 */ /* 0x0005e20000000800 */
[----:B-----5:R-:W-:Y:S01]  /*4730*/  FFMA.FTZ R8, R129, UR4, -R0 ;  /* 0x0000000481087c23 */ /* 0x020fe20008010800 */
[----:B------:R-:W-:-:S06]  /*4740*/  MOV R129, R164 ;  /* 0x000000a400817202 */ /* 0x000fcc0000000f00 */
[----:B------:R5:W4:Y:S01]  /*4750*/  MUFU.EX2 R230, R8 ;  /* 0x0000000800e67308 */ /* 0x000b220000000800 */
[----:B--2---:R-:W-:-:S07]  /*4760*/  F2FP.BF16.F32.PACK_AB R4, R207, R252 ;  /* 0x000000fccf04723e */ /* 0x004fce00000010ff */
[----:B---3--:R-:W-:Y:S01]  /*4770*/  HMMA.16816.F32.BF16 R176, R4, R24, R112 ;  /* 0x0000001804b0723c */ /* 0x008fe20000041870 */
[----:B-----5:R-:W-:Y:S01]  /*4780*/  FFMA.FTZ R8, R128, UR4, -R0 ;  /* 0x0000000480087c23 */ /* 0x020fe20008010800 */
[----:B------:R-:W-:-:S03]  /*4790*/  MOV R128, R151 ;  /* 0x0000009700807202 */ /* 0x000fc60000000f00 */
[----:B------:R2:W-:Y:S03]  /*47a0*/  MUFU.EX2 R228, R8 ;  /* 0x0000000800e47308 */ /* 0x0005e60000000800 */
[C---:B------:R-:W-:Y:S08]  /*47b0*/  HMMA.16816.F32.BF16 R168, R4.reuse, R20, R108 ;  /* 0x0000001404a8723c */ /* 0x040ff0000004186c */
[----:B------:R-:W-:Y:S01]  /*47c0*/  HMMA.16816.F32.BF16 R112, R4, R36, R100 ;  /* 0x000000240470723c */ /* 0x000fe20000041864 */
[----:B--2---:R-:W-:-:S07]  /*47d0*/  FFMA.FTZ R8, R126, UR4, -R0 ;  /* 0x000000047e087c23 */ /* 0x004fce0008010800 */
[C---:B-1----:R-:W-:Y:S01]  /*47e0*/  HMMA.16816.F32.BF16 R108, R4.reuse, R40, R96 ;  /* 0x00000028046c723c */ /* 0x042fe20000041860 */
[----:B------:R1:W2:Y:S07]  /*47f0*/  MUFU.EX2 R223, R8 ;  /* 0x0000000800df7308 */ /* 0x0002ae0000000800 */
[C---:B------:R-:W-:Y:S08]  /*4800*/  HMMA.16816.F32.BF16 R164, R4.reuse, R16, R104 ;  /* 0x0000001004a4723c */ /* 0x040ff00000041868 */
[----:B------:R-:W-:Y:S01]  /*4810*/  HMMA.16816.F32.BF16 R148, R4, R26, R92 ;  /* 0x0000001a0494723c */ /* 0x000fe2000004185c */
[----:B-1----:R-:W-:Y:S01]  /*4820*/  FFMA.FTZ R8, R137, UR4, -R12 ;  /* 0x0000000489087c23 */ /* 0x002fe2000801080c */
[----:B------:R-:W-:-:S03]  /*4830*/  MOV R137, R182 ;  /* 0x000000b600897202 */ /* 0x000fc60000000f00 */
[----:B------:R1:W-:Y:S03]  /*4840*/  MUFU.EX2 R221, R8 ;  /* 0x0000000800dd7308 */ /* 0x0003e60000000800 */
[C---:B------:R-:W-:Y:S08]  /*4850*/  HMMA.16816.F32.BF16 R100, R4.reuse, R22, R88 ;  /* 0x000000160464723c */ /* 0x040ff00000041858 */
[----:B------:R-:W-:Y:S01]  /*4860*/  HMMA.16816.F32.BF16 R96, R4, R18, R84 ;  /* 0x000000120460723c */ /* 0x000fe20000041854 */
[----:B-1----:R-:W-:-:S07]  /*4870*/  FFMA.FTZ R8, R156, UR4, -R3 ;  /* 0x000000049c087c23 */ /* 0x002fce0008010803 */
[C---:B------:R-:W-:Y:S01]  /*4880*/  HMMA.16816.F32.BF16 R104, R4.reuse, R32, R72 ;  /* 0x000000200468723c */ /* 0x040fe20000041848 */
[----:B------:R-:W-:Y:S01]  /*4890*/  MOV R156, R184 ;  /* 0x000000b8009c7202 */ /* 0x000fe20000000f00 */
[----:B------:R1:W-:Y:S06]  /*48a0*/  MUFU.EX2 R220, R8 ;  /* 0x0000000800dc7308 */ /* 0x0003ec0000000800 */
[C---:B------:R-:W-:Y:S08]  /*48b0*/  HMMA.16816.F32.BF16 R92, R4.reuse, R38, R80 ;  /* 0x00000026045c723c */ /* 0x040ff00000041850 */
[----:B------:R-:W-:Y:S01]  /*48c0*/  HMMA.16816.F32.BF16 R88, R4, R42, R76 ;  /* 0x0000002a0458723c */ /* 0x000fe2000004184c */
[----:B-1----:R-:W-:-:S04]  /*48d0*/  FFMA.FTZ R8, R138, UR4, -R3 ;  /* 0x000000048a087c23 */ /* 0x002fc80008010803 */
[----:B------:R1:W3:Y:S03]  /*48e0*/  MUFU.EX2 R217, R8 ;  /* 0x0000000800d97308 */ /* 0x0002e60000000800 */
[----:B------:R-:W-:Y:S01]  /*48f0*/  HMMA.16816.F32.BF16 R84, R4, R34, R64 ;  /* 0x000000220454723c */ /* 0x000fe20000041840 */
[----:B----4-:R-:W-:Y:S02]  /*4900*/  F2FP.BF16.F32.PACK_AB R4, R236, R208 ;  /* 0x000000d0ec04723e */ /* 0x010fe400000010ff */
[----:B------:R-:W-:Y:S02]  /*4910*/  F2FP.BF16.F32.PACK_AB R5, R230, R229 ;  /* 0x000000e5e605723e */ /* 0x000fe400000010ff */
[----:B------:R-:W-:Y:S02]  /*4920*/  F2FP.BF16.F32.PACK_AB R6, R234, R235 ;  /* 0x000000ebea06723e */ /* 0x000fe400000010ff */
[----:B--2---:R-:W-:-:S07]  /*4930*/  F2FP.BF16.F32.PACK_AB R7, R223, R228 ;  /* 0x000000e4df07723e */ /* 0x004fce00000010ff */
[----:B------:R-:W-:Y:S01]  /*4940*/  HMMA.16816.F32.BF16 R72, R4, R20, R60 ;  /* 0x000000140448723c */ /* 0x000fe2000004183c */
[----:B-1----:R-:W-:Y:S01]  /*4950*/  FFMA.FTZ R8, R133, UR4, -R3 ;  /* 0x0000000485087c23 */ /* 0x002fe20008010803 */
[----:B------:R-:W-:-:S03]  /*4960*/  MOV R133, R206 ;  /* 0x000000ce00857202 */ /* 0x000fc60000000f00 */
[----:B------:R1:W-:Y:S03]  /*4970*/  MUFU.EX2 R215, R8 ;  /* 0x0000000800d77308 */ /* 0x0003e60000000800 */
[C---:B------:R-:W-:Y:S01]  /*4980*/  HMMA.16816.F32.BF16 R60, R4.reuse, R26, R152 ;  /* 0x0000001a043c723c */ /* 0x040fe20000041898 */
[----:B------:R-:W-:Y:S02]  /*4990*/  MOV R155, R211 ;  /* 0x000000d3009b7202 */ /* 0x000fe40000000f00 */
[----:B------:R-:W-:Y:S02]  /*49a0*/  MOV R154, R210 ;  /* 0x000000d2009a7202 */ /* 0x000fe40000000f00 */
[----:B------:R-:W-:Y:S02]  /*49b0*/  MOV R153, R209 ;  /* 0x000000d100997202 */ /* 0x000fe40000000f00 */
[----:B------:R-:W-:Y:S01]  /*49c0*/  MOV R152, R208 ;  /* 0x000000d000987202 */ /* 0x000fe20000000f00 */
[----:B------:R-:W-:Y:S01]  /*49d0*/  HMMA.16816.F32.BF16 R80, R4, R24, R68 ;  /* 0x000000180450723c */ /* 0x000fe20000041844 */
[----:B------:R-:W-:Y:S01]  /*49e0*/  LDSM.16.MT88.4 R24, [R139+0xa800] ;  /* 0x00a800008b18783b */ /* 0x000fe20000004200 */
[----:B-1----:R-:W-:Y:S01]  /*49f0*/  FFMA.FTZ R8, R131, UR4, -R3 ;  /* 0x0000000483087c23 */ /* 0x002fe20008010803 */
[----:B------:R-:W-:-:S05]  /*4a00*/  MOV R131, R212 ;  /* 0x000000d400837202 */ /* 0x000fca0000000f00 */
[C---:B------:R-:W-:Y:S01]  /*4a10*/  HMMA.16816.F32.BF16 R68, R4.reuse, R16, R56 ;  /* 0x000000100444723c */ /* 0x040fe20000041838 */
[----:B------:R1:W-:Y:S07]  /*4a20*/  MUFU.EX2 R214, R8 ;  /* 0x0000000800d67308 */ /* 0x0003ee0000000800 */
[C---:B------:R-:W-:Y:S08]  /*4a30*/  HMMA.16816.F32.BF16 R124, R4.reuse, R40, R48 ;  /* 0x00000028047c723c */ /* 0x040ff00000041830 */
[----:B------:R-:W-:Y:S01]  /*4a40*/  HMMA.16816.F32.BF16 R184, R4, R32, R28 ;  /* 0x0000002004b8723c */ /* 0x000fe2000004181c */
[----:B------:R-:W2:Y:S01]  /*4a50*/  LDSM.16.MT88.4 R28, [R139+0x9800] ;  /* 0x009800008b1c783b */ /* 0x000ea20000004200 */
[----:B-1----:R-:W-:Y:S01]  /*4a60*/  FFMA.FTZ R8, R159, UR4, -R2 ;  /* 0x000000049f087c23 */ /* 0x002fe20008010802 */
[----:B------:R-:W-:-:S03]  /*4a70*/  MOV R159, R207 ;  /* 0x000000cf009f7202 */ /* 0x000fc60000000f00 */
[----:B------:R1:W-:Y:S02]  /*4a80*/  MUFU.EX2 R213, R8 ;  /* 0x0000000800d57308 */ /* 0x0003e40000000800 */
[C---:B------:R-:W-:Y:S08]  /*4a90*/  HMMA.16816.F32.BF16 R64, R4.reuse, R36, R52 ;  /* 0x000000240440723c */ /* 0x040ff00000041834 */
[----:B------:R-:W-:Y:S01]  /*4aa0*/  HMMA.16816.F32.BF16 R48, R4, R18, R140 ;  /* 0x000000120430723c */ /* 0x000fe2000004188c */
[----:B------:R-:W4:Y:S01]  /*4ab0*/  LDSM.16.MT88.4 R16, [R13+0x9800] ;  /* 0x009800000d10783b */ /* 0x000f220000004200 */
[----:B-1----:R-:W-:-:S06]  /*4ac0*/  FFMA.FTZ R8, R158, UR4, -R2 ;  /* 0x000000049e087c23 */ /* 0x002fcc0008010802 */
[C---:B------:R-:W-:Y:S01]  /*4ad0*/  HMMA.16816.F32.BF16 R56, R4.reuse, R42, R160 ;  /* 0x0000002a0438723c */ /* 0x040fe200000418a0 */
[----:B------:R-:W1:Y:S01]  /*4ae0*/  LDSM.16.MT88.4 R40, [R139+0xb800] ;  /* 0x00b800008b28783b */ /* 0x000e620000004200 */
[----:B------:R5:W2:Y:S06]  /*4af0*/  MUFU.EX2 R212, R8 ;  /* 0x0000000800d47308 */ /* 0x000aac0000000800 */
[C---:B------:R-:W-:Y:S01]  /*4b00*/  HMMA.16816.F32.BF16 R52, R4.reuse, R22, R120 ;  /* 0x000000160434723c */ /* 0x040fe20000041878 */
[----:B------:R-:W-:Y:S04]  /*4b10*/  LDSM.16.MT88.4 R20, [R13+0xb800] ;  /* 0x00b800000d14783b */ /* 0x000fe80000004200 */
[----:B------:R-:W-:Y:S03]  /*4b20*/  LDSM.16.MT88.4 R120, [R139+0xbc00] ;  /* 0x00bc00008b78783b */ /* 0x000fe60000004200 */
[----:B------:R-:W-:Y:S01]  /*4b30*/  HMMA.16816.F32.BF16 R44, R4, R38, R144 ;  /* 0x00000026042c723c */ /* 0x000fe20000041890 */
[----:B------:R-:W1:Y:S01]  /*4b40*/  LDSM.16.MT88.4 R36, [R13+0xa800] ;  /* 0x00a800000d24783b */ /* 0x000e620000004200 */
[----:B-----5:R-:W-:-:S04]  /*4b50*/  FFMA.FTZ R8, R157, UR4, -R2 ;  /* 0x000000049d087c23 */ /* 0x020fc80008010802 */
[----:B------:R5:W-:Y:S02]  /*4b60*/  MUFU.EX2 R211, R8 ;  /* 0x0000000800d37308 */ /* 0x000be40000000800 */
[----:B------:R-:W-:Y:S01]  /*4b70*/  HMMA.16816.F32.BF16 R32, R4, R34, R116 ;  /* 0x000000220420723c */ /* 0x000fe20000041874 */
[----:B---3--:R-:W-:Y:S02]  /*4b80*/  F2FP.BF16.F32.PACK_AB R4, R217, R220 ;  /* 0x000000dcd904723e */ /* 0x008fe400000010ff */
[----:B--2---:R-:W-:Y:S02]  /*4b90*/  F2FP.BF16.F32.PACK_AB R5, R212, R213 ;  /* 0x000000d5d405723e */ /* 0x004fe400000010ff */
[----:B------:R-:W-:Y:S01]  /*4ba0*/  F2FP.BF16.F32.PACK_AB R6, R214, R215 ;  /* 0x000000d7d606723e */ /* 0x000fe200000010ff */
[----:B-----5:R-:W-:-:S04]  /*4bb0*/  FFMA.FTZ R8, R172, UR4, -R2 ;  /* 0x00000004ac087c23 */ /* 0x020fc80008010802 */
[----:B------:R2:W3:Y:S02]  /*4bc0*/  MUFU.EX2 R210, R8 ;  /* 0x0000000800d27308 */ /* 0x0004e40000000800 */
[----:B--2---:R-:W-:Y:S01]  /*4bd0*/  FFMA.FTZ R8, R173, UR4, -R12 ;  /* 0x00000004ad087c23 */ /* 0x004fe2000801080c */
[----:B---3--:R-:W-:-:S05]  /*4be0*/  F2FP.BF16.F32.PACK_AB R7, R210, R211 ;  /* 0x000000d3d207723e */ /* 0x008fca00000010ff */
[----:B------:R2:W3:Y:S02]  /*4bf0*/  MUFU.EX2 R209, R8 ;  /* 0x0000000800d17308 */ /* 0x0004e40000000800 */
[C---:B------:R-:W-:Y:S08]  /*4c00*/  HMMA.16816.F32.BF16 R140, R4.reuse, R28, R176 ;  /* 0x0000001c048c723c */ /* 0x040ff000000418b0 */
[----:B----4-:R-:W-:Y:S01]  /*4c10*/  HMMA.16816.F32.BF16 R116, R4, R16, R168 ;  /* 0x000000100474723c */ /* 0x010fe200000418a8 */
[----:B--2---:R-:W-:-:S07]  /*4c20*/  FFMA.FTZ R8, R14, UR4, -R12 ;  /* 0x000000040e087c23 */ /* 0x004fce000801080c */
[C---:B-1----:R-:W-:Y:S01]  /*4c30*/  HMMA.16816.F32.BF16 R176, R4.reuse, R40, R108 ;  /* 0x0000002804b0723c */ /* 0x042fe2000004186c */
[----:B------:R1:W-:Y:S07]  /*4c40*/  MUFU.EX2 R208, R8 ;  /* 0x0000000800d07308 */ /* 0x0003ee0000000800 */
[C---:B------:R-:W-:Y:S08]  /*4c50*/  HMMA.16816.F32.BF16 R76, R4.reuse, R18, R100 ;  /* 0x00000012044c723c */ /* 0x040ff00000041864 */
[----:B------:R-:W-:Y:S01]  /*4c60*/  HMMA.16816.F32.BF16 R164, R4, R24, R164 ;  /* 0x0000001804a4723c */ /* 0x000fe200000418a4 */
[----:B-1----:R-:W-:-:S04]  /*4c70*/  FFMA.FTZ R8, R15, UR4, -R12 ;  /* 0x000000040f087c23 */ /* 0x002fc8000801080c */
[----:B------:R1:W2:Y:S03]  /*4c80*/  MUFU.EX2 R207, R8 ;  /* 0x0000000800cf7308 */ /* 0x0002a60000000800 */
[C---:B------:R-:W-:Y:S08]  /*4c90*/  HMMA.16816.F32.BF16 R168, R4.reuse, R36, R112 ;  /* 0x0000002404a8723c */ /* 0x040ff00000041870 */
[----:B------:R-:W-:Y:S01]  /*4ca0*/  HMMA.16816.F32.BF16 R148, R4, R30, R148 ;  /* 0x0000001e0494723c */ /* 0x000fe20000041894 */
[----:B-1----:R-:W-:-:S07]  /*4cb0*/  FFMA.FTZ R8, R180, UR4, -R0 ;  /* 0x00000004b4087c23 */ /* 0x002fce0008010800 */
[C---:B------:R-:W-:Y:S01]  /*4cc0*/  HMMA.16816.F32.BF16 R100, R4.reuse, R26, R96 ;  /* 0x0000001a0464723c */ /* 0x040fe20000041860 */
[----:B------:R-:W-:Y:S01]  /*4cd0*/  LDSM.16.MT88.4 R96, [R139+0xac00] ;  /* 0x00ac00008b60783b */ /* 0x000fe20000004200 */
[----:B------:R1:W-:Y:S06]  /*4ce0*/  MUFU.EX2 R206, R8 ;  /* 0x0000000800ce7308 */ /* 0x0003ec0000000800 */
[C---:B------:R-:W-:Y:S08]  /*4cf0*/  HMMA.16816.F32.BF16 R108, R4.reuse, R38, R92 ;  /* 0x00000026046c723c */ /* 0x040ff0000004185c */
[----:B------:R-:W-:Y:S01]  /*4d00*/  HMMA.16816.F32.BF16 R160, R4, R42, R88 ;  /* 0x0000002a04a0723c */ /* 0x000fe20000041858 */
[----:B-1----:R-:W-:-:S04]  /*4d10*/  FFMA.FTZ R8, R181, UR4, -R0 ;  /* 0x00000004b5087c23 */ /* 0x002fc80008010800 */
[----:B------:R1:W4:Y:S03]  /*4d20*/  MUFU.EX2 R205, R8 ;  /* 0x0000000800cd7308 */ /* 0x0003260000000800 */
[C---:B------:R-:W-:Y:S08]  /*4d30*/  HMMA.16816.F32.BF16 R180, R4.reuse, R20, R104 ;  /* 0x0000001404b4723c */ /* 0x040ff00000041868 */
[----:B------:R-:W-:Y:S01]  /*4d40*/  HMMA.16816.F32.BF16 R144, R4, R22, R84 ;  /* 0x000000160490723c */ /* 0x000fe20000041854 */
[----:B---3--:R-:W-:-:S02]  /*4d50*/  F2FP.BF16.F32.PACK_AB R4, R209, R221 ;  /* 0x000000ddd104723e */ /* 0x008fc400000010ff */
[----:B--2---:R-:W-:Y:S01]  /*4d60*/  F2FP.BF16.F32.PACK_AB R6, R207, R208 ;  /* 0x000000d0cf06723e */ /* 0x004fe200000010ff */
[----:B-1----:R-:W-:Y:S01]  /*4d70*/  FFMA.FTZ R8, R174, UR4, -R0 ;  /* 0x00000004ae087c23 */ /* 0x002fe20008010800 */
[----:B----4-:R-:W-:-:S03]  /*4d80*/  F2FP.BF16.F32.PACK_AB R5, R205, R206 ;  /* 0x000000cecd05723e */ /* 0x010fc600000010ff */
[----:B------:R1:W-:Y:S02]  /*4d90*/  MUFU.EX2 R204, R8 ;  /* 0x0000000800cc7308 */ /* 0x0003e40000000800 */
[----:B-1----:R-:W-:-:S06]  /*4da0*/  FFMA.FTZ R8, R175, UR4, -R0 ;  /* 0x00000004af087c23 */ /* 0x002fcc0008010800 */
[----:B------:R1:W2:Y:S02]  /*4db0*/  MUFU.EX2 R138, R8 ;  /* 0x00000008008a7308 */ /* 0x0002a40000000800 */
[----:B-1----:R-:W-:Y:S01]  /*4dc0*/  FFMA.FTZ R8, R188, UR4, -R12 ;  /* 0x00000004bc087c23 */ /* 0x002fe2000801080c */
[----:B------:R-:W-:Y:S02]  /*4dd0*/  MOV R188, R137 ;  /* 0x0000008900bc7202 */ /* 0x000fe40000000f00 */
[----:B--2---:R-:W-:-:S03]  /*4de0*/  F2FP.BF16.F32.PACK_AB R7, R138, R204 ;  /* 0x000000cc8a07723e */ /* 0x004fc600000010ff */
[----:B------:R1:W-:Y:S04]  /*4df0*/  MUFU.EX2 R137, R8 ;  /* 0x0000000800897308 */ /* 0x0003e80000000800 */
[C---:B------:R-:W-:Y:S08]  /*4e00*/  HMMA.16816.F32.BF16 R52, R4.reuse, R18, R52 ;  /* 0x000000120434723c */ /* 0x040ff00000041834 */
[----:B------:R-:W-:Y:S01]  /*4e10*/  HMMA.16816.F32.BF16 R172, R4, R28, R80 ;  /* 0x0000001c04ac723c */ /* 0x000fe20000041850 */
[----:B------:R-:W-:Y:S01]  /*4e20*/  LDSM.16.MT88.4 R80, [R13+0x9c00] ;  /* 0x009c00000d50783b */ /* 0x000fe20000004200 */
[----:B-1----:R-:W-:Y:S01]  /*4e30*/  FFMA.FTZ R8, R189, UR4, -R3 ;  /* 0x00000004bd087c23 */ /* 0x002fe20008010803 */
[----:B------:R-:W-:-:S03]  /*4e40*/  MOV R189, R133 ;  /* 0x0000008500bd7202 */ /* 0x000fc60000000f00 */
[----:B------:R1:W-:Y:S02]  /*4e50*/  MUFU.EX2 R133, R8 ;  /* 0x0000000800857308 */ /* 0x0003e40000000800 */
[C---:B------:R-:W-:Y:S08]  /*4e60*/  HMMA.16816.F32.BF16 R60, R4.reuse, R30, R60 ;  /* 0x0000001e043c723c */ /* 0x040ff0000004183c */
[----:B------:R-:W-:Y:S01]  /*4e70*/  HMMA.16816.F32.BF16 R28, R4, R16, R72 ;  /* 0x00000010041c723c */ /* 0x000fe20000041848 */
[----:B-1----:R-:W-:-:S07]  /*4e80*/  FFMA.FTZ R8, R190, UR4, -R3 ;  /* 0x00000004be087c23 */ /* 0x002fce0008010803 */
[----:B------:R-:W-:Y:S01]  /*4e90*/  HMMA.16816.F32.BF16 R112, R4, R40, R124 ;  /* 0x000000280470723c */ /* 0x000fe2000004187c */
[----:B------:R-:W-:Y:S01]  /*4ea0*/  MOV R41, R233 ;  /* 0x000000e900297202 */ /* 0x000fe20000000f00 */
[----:B------:R1:W2:Y:S01]  /*4eb0*/  MUFU.EX2 R19, R8 ;  /* 0x0000000800137308 */ /* 0x0002a20000000800 */
[----:B------:R-:W-:Y:S02]  /*4ec0*/  MOV R190, R159 ;  /* 0x0000009f00be7202 */ /* 0x000fe40000000f00 */
[----:B------:R-:W-:-:S03]  /*4ed0*/  MOV R40, R231 ;  /* 0x000000e700287202 */ /* 0x000fc60000000f00 */
[----:B------:R-:W-:Y:S01]  /*4ee0*/  HMMA.16816.F32.BF16 R64, R4, R36, R64 ;  /* 0x000000240440723c */ /* 0x000fe20000041840 */
[----:B------:R-:W-:Y:S02]  /*4ef0*/  MOV R37, R156 ;  /* 0x0000009c00257202 */ /* 0x000fe40000000f00 */
[----:B------:R-:W3:Y:S01]  /*4f00*/  LDSM.16.MT88.4 R156, [R13+0xac00] ;  /* 0x00ac00000d9c783b */ /* 0x000ee20000004200 */
[----:B------:R-:W-:-:S04]  /*4f10*/  MOV R36, R128 ;  /* 0x0000008000247202 */ /* 0x000fc80000000f00 */
[C---:B------:R-:W-:Y:S01]  /*4f20*/  HMMA.16816.F32.BF16 R84, R4.reuse, R24, R68 ;  /* 0x000000180454723c */ /* 0x040fe20000041844 */
[----:B------:R-:W-:Y:S02]  /*4f30*/  MOV R24, R153 ;  /* 0x0000009900187202 */ /* 0x000fe40000000f00 */
[----:B------:R-:W-:Y:S01]  /*4f40*/  MOV R25, R152 ;  /* 0x0000009800197202 */ /* 0x000fe20000000f00 */
[--C-:B-1----:R-:W-:Y:S01]  /*4f50*/  FFMA.FTZ R8, R191, UR4, -R3.reuse ;  /* 0x00000004bf087c23 */ /* 0x102fe20008010803 */
[----:B------:R-:W-:Y:S01]  /*4f60*/  FFMA.FTZ R3, R192, UR4, -R3 ;  /* 0x00000004c0037c23 */ /* 0x000fe20008010803 */
[----:B------:R-:W-:Y:S02]  /*4f70*/  MOV R192, R232 ;  /* 0x000000e800c07202 */ /* 0x000fe40000000f00 */
[----:B------:R-:W-:Y:S01]  /*4f80*/  HMMA.16816.F32.BF16 R48, R4, R26, R48 ;  /* 0x0000001a0430723c */ /* 0x000fe20000041830 */
[----:B------:R1:W-:Y:S01]  /*4f90*/  MUFU.EX2 R232, R3 ;  /* 0x0000000300e87308 */ /* 0x0003e20000000800 */
[----:B------:R-:W-:-:S02]  /*4fa0*/  MOV R26, R131 ;  /* 0x00000083001a7202 */ /* 0x000fc40000000f00 */
[----:B--2---:R-:W-:Y:S02]  /*4fb0*/  F2FP.BF16.F32.PACK_AB R128, R19, R133 ;  /* 0x000000851380723e */ /* 0x004fe400000010ff */
[----:B------:R-:W-:Y:S02]  /*4fc0*/  MOV R27, R155 ;  /* 0x0000009b001b7202 */ /* 0x000fe40000000f00 */
[----:B------:R-:W-:Y:S01]  /*4fd0*/  HMMA.16816.F32.BF16 R44, R4, R38, R44 ;  /* 0x00000026042c723c */ /* 0x000fe2000004182c */
[----:B------:R2:W4:Y:S01]  /*4fe0*/  MUFU.EX2 R18, R8 ;  /* 0x0000000800127308 */ /* 0x0005220000000800 */
[----:B------:R-:W-:Y:S02]  /*4ff0*/  MOV R38, R10 ;  /* 0x0000000a00267202 */ /* 0x000fe40000000f00 */
[----:B------:R-:W-:Y:S02]  /*5000*/  MOV R39, R9 ;  /* 0x0000000900277202 */ /* 0x000fe40000000f00 */
[----:B------:R-:W-:-:S02]  /*5010*/  MOV R191, R154 ;  /* 0x0000009a00bf7202 */ /* 0x000fc40000000f00 */
[----:B------:R-:W-:Y:S01]  /*5020*/  HMMA.16816.F32.BF16 R56, R4, R42, R56 ;  /* 0x0000002a0438723c */ /* 0x000fe20000041838 */
[----:B------:R-:W-:Y:S01]  /*5030*/  LDSM.16.MT88.4 R152, [R139+0x9c00] ;  /* 0x009c00008b98783b */ /* 0x000fe20000004200 */
[----:B-1----:R-:W-:Y:S01]  /*5040*/  FFMA.FTZ R3, R193, UR4, -R2 ;  /* 0x00000004c1037c23 */ /* 0x002fe20008010802 */
[----:B------:R-:W-:-:S03]  /*5050*/  MOV R193, R129 ;  /* 0x0000008100c17202 */ /* 0x000fc60000000f00 */
[----:B------:R1:W-:Y:S02]  /*5060*/  MUFU.EX2 R17, R3 ;  /* 0x0000000300117308 */ /* 0x0003e40000000800 */
[----:B------:R-:W-:Y:S01]  /*5070*/  HMMA.16816.F32.BF16 R124, R4, R20, R184 ;  /* 0x00000014047c723c */ /* 0x000fe200000418b8 */
[----:B--2---:R-:W-:Y:S02]  /*5080*/  MOV R8, R130 ;  /* 0x0000008200087202 */ /* 0x004fe40000000f00 */
[----:B----4-:R-:W-:-:S03]  /*5090*/  F2FP.BF16.F32.PACK_AB R130, R232, R18 ;  /* 0x00000012e882723e */ /* 0x010fc600000010ff */
[----:B------:R-:W-:Y:S02]  /*50a0*/  FADD.FTZ R8, R8, R39 ;  /* 0x0000002708087221 */ /* 0x000fe40000010000 */
[----:B------:R-:W-:Y:S01]  /*50b0*/  HMMA.16816.F32.BF16 R32, R4, R22, R32 ;  /* 0x000000160420723c */ /* 0x000fe20000041820 */
[----:B------:R-:W2:Y:S01]  /*50c0*/  LDSM.16.MT88.4 R4, [R13+0xbc00] ;  /* 0x00bc00000d04783b */ /* 0x000ea20000004200 */
[----:B------:R-:W-:Y:S01]  /*50d0*/  FADD.FTZ R8, R192, R8 ;  /* 0x00000008c0087221 */ /* 0x000fe20000010000 */
[----:B-1----:R-:W-:Y:S01]  /*50e0*/  FFMA.FTZ R3, R194, UR4, -R2 ;  /* 0x00000004c2037c23 */ /* 0x002fe20008010802 */
[----:B------:R-:W-:-:S03]  /*50f0*/  MOV R194, R11 ;  /* 0x0000000b00c27202 */ /* 0x000fc60000000f00 */
[----:B------:R1:W4:Y:S02]  /*5100*/  MUFU.EX2 R16, R3 ;  /* 0x0000000300107308 */ /* 0x0003240000000800 */
[--C-:B-1----:R-:W-:Y:S01]  /*5110*/  FFMA.FTZ R3, R195, UR4, -R2.reuse ;  /* 0x00000004c3037c23 */ /* 0x102fe20008010802 */
[----:B------:R-:W-:Y:S01]  /*5120*/  FFMA.FTZ R2, R196, UR4, -R2 ;  /* 0x00000004c4027c23 */ /* 0x000fe20008010802 */
[----:B----4-:R-:W-:-:S04]  /*5130*/  F2FP.BF16.F32.PACK_AB R129, R16, R17 ;  /* 0x000000111081723e */ /* 0x010fc800000010ff */
[----:B------:R1:W-:Y:S08]  /*5140*/  MUFU.EX2 R15, R3 ;  /* 0x00000003000f7308 */ /* 0x0003f00000000800 */
[----:B------:R4:W5:Y:S01]  /*5150*/  MUFU.EX2 R233, R2 ;  /* 0x0000000200e97308 */ /* 0x0009620000000800 */
[----:B-1----:R-:W-:-:S04]  /*5160*/  FADD.FTZ R3, R41, R40 ;  /* 0x0000002829037221 */ /* 0x002fc80000010000 */
[----:B------:R-:W-:Y:S01]  /*5170*/  FADD.FTZ R3, R193, R3 ;  /* 0x00000003c1037221 */ /* 0x000fe20000010000 */
[----:B----4-:R-:W-:Y:S01]  /*5180*/  FFMA.FTZ R2, R198, UR4, -R12 ;  /* 0x00000004c6027c23 */ /* 0x010fe2000801080c */
[----:B-----5:R-:W-:Y:S02]  /*5190*/  F2FP.BF16.F32.PACK_AB R131, R233, R15 ;  /* 0x0000000fe983723e */ /* 0x020fe400000010ff */
[----:B------:R-:W-:Y:S01]  /*51a0*/  FADD.FTZ R3, R26, R3 ;  /* 0x000000031a037221 */ /* 0x000fe20000010000 */
[----:B------:R1:W4:Y:S03]  /*51b0*/  MUFU.EX2 R14, R2 ;  /* 0x00000002000e7308 */ /* 0x0003260000000800 */
[----:B------:R-:W-:Y:S01]  /*51c0*/  FADD.FTZ R3, R25, R3 ;  /* 0x0000000319037221 */ /* 0x000fe20000010000 */
[----:B---3--:R-:W-:Y:S03]  /*51d0*/  HMMA.16816.F32.BF16 R104, R128, R156, R168 ;  /* 0x0000009c8068723c */ /* 0x008fe600000418a8 */
[----:B------:R-:W-:-:S05]  /*51e0*/  FADD.FTZ R3, R236, R3 ;  /* 0x00000003ec037221 */ /* 0x000fca0000010000 */
[----:B------:R-:W-:Y:S01]  /*51f0*/  HMMA.16816.F32.BF16 R88, R128, R96, R164 ;  /* 0x000000608058723c */ /* 0x000fe200000418a4 */
[----:B-1----:R-:W-:Y:S01]  /*5200*/  FFMA.FTZ R2, R197, UR4, -R12 ;  /* 0x00000004c5027c23 */ /* 0x002fe2000801080c */
[----:B----4-:R-:W-:-:S06]  /*5210*/  F2FP.BF16.F32.PACK_AB R168, R14, R137 ;  /* 0x000000890ea8723e */ /* 0x010fcc00000010ff */
[C---:B--2---:R-:W-:Y:S01]  /*5220*/  HMMA.16816.F32.BF16 R164, R128.reuse, R4, R180 ;  /* 0x0000000480a4723c */ /* 0x044fe200000418b4 */
[----:B------:R1:W-:Y:S07]  /*5230*/  MUFU.EX2 R13, R2 ;  /* 0x00000002000d7308 */ /* 0x0003ee0000000800 */
[C---:B------:R-:W-:Y:S08]  /*5240*/  HMMA.16816.F32.BF16 R72, R128.reuse, R80, R116 ;  /* 0x000000508048723c */ /* 0x040ff00000041874 */
[----:B------:R-:W-:Y:S01]  /*5250*/  HMMA.16816.F32.BF16 R140, R128, R152, R140 ;  /* 0x00000098808c723c */ /* 0x000fe2000004188c */
[----:B-1----:R-:W-:-:S04]  /*5260*/  FFMA.FTZ R2, R199, UR4, -R12 ;  /* 0x00000004c7027c23 */ /* 0x002fc8000801080c */
[----:B------:R1:W2:Y:S03]  /*5270*/  MUFU.EX2 R12, R2 ;  /* 0x00000002000c7308 */ /* 0x0002a60000000800 */
[C---:B------:R-:W-:Y:S08]  /*5280*/  HMMA.16816.F32.BF16 R148, R128.reuse, R154, R148 ;  /* 0x0000009a8094723c */ /* 0x040ff00000041894 */
[----:B------:R-:W-:Y:S01]  /*5290*/  HMMA.16816.F32.BF16 R76, R128, R82, R76 ;  /* 0x00000052804c723c */ /* 0x000fe2000004184c */
[----:B-1----:R-:W-:Y:S01]  /*52a0*/  FFMA.FTZ R2, R201, UR4, -R0 ;  /* 0x00000004c9027c23 */ /* 0x002fe20008010800 */
[----:B--2---:R-:W-:-:S06]  /*52b0*/  F2FP.BF16.F32.PACK_AB R170, R12, R13 ;  /* 0x0000000d0caa723e */ /* 0x004fcc00000010ff */
[C---:B------:R-:W-:Y:S01]  /*52c0*/  HMMA.16816.F32.BF16 R92, R128.reuse, R98, R100 ;  /* 0x00000062805c723c */ /* 0x040fe20000041864 */
[----:B------:R1:W-:Y:S07]  /*52d0*/  MUFU.EX2 R11, R2 ;  /* 0x00000002000b7308 */ /* 0x0003ee0000000800 */
[C---:B------:R-:W-:Y:S08]  /*52e0*/  HMMA.16816.F32.BF16 R108, R128.reuse, R158, R108 ;  /* 0x0000009e806c723c */ /* 0x040ff0000004186c */
[----:B------:R-:W-:Y:S01]  /*52f0*/  HMMA.16816.F32.BF16 R116, R128, R120, R176 ;  /* 0x000000788074723c */ /* 0x000fe200000418b0 */
[----:B-1----:R-:W-:-:S04]  /*5300*/  FFMA.FTZ R2, R203, UR4, -R0 ;  /* 0x00000004cb027c23 */ /* 0x002fc80008010800 */
[----:B------:R1:W2:Y:S03]  /*5310*/  MUFU.EX2 R10, R2 ;  /* 0x00000002000a7308 */ /* 0x0002a60000000800 */
[C---:B------:R-:W-:Y:S08]  /*5320*/  HMMA.16816.F32.BF16 R160, R128.reuse, R122, R160 ;  /* 0x0000007a80a0723c */ /* 0x040ff000000418a0 */
[----:B------:R-:W-:Y:S01]  /*5330*/  HMMA.16816.F32.BF16 R128, R128, R6, R144 ;  /* 0x000000068080723c */ /* 0x000fe20000041890 */
[--C-:B-1----:R-:W-:Y:S01]  /*5340*/  FFMA.FTZ R2, R200, UR4, -R0.reuse ;  /* 0x00000004c8027c23 */ /* 0x102fe20008010800 */
[----:B------:R-:W-:Y:S01]  /*5350*/  FFMA.FTZ R0, R202, UR4, -R0 ;  /* 0x00000004ca007c23 */ /* 0x000fe20008010800 */
[----:B--2---:R-:W-:-:S02]  /*5360*/  F2FP.BF16.F32.PACK_AB R169, R10, R11 ;  /* 0x0000000b0aa9723e */ /* 0x004fc400000010ff */
[----:B------:R1:W-:Y:S08]  /*5370*/  MUFU.EX2 R9, R2 ;  /* 0x0000000200097308 */ /* 0x0003f00000000800 */
[----:B------:R2:W3:Y:S01]  /*5380*/  MUFU.EX2 R231, R0 ;  /* 0x0000000000e77308 */ /* 0x0004e20000000800 */
[----:B-1----:R-:W-:-:S04]  /*5390*/  FADD.FTZ R2, R246, R245 ;  /* 0x000000f5f6027221 */ /* 0x002fc80000010000 */
[----:B------:R-:W-:Y:S01]  /*53a0*/  FADD.FTZ R2, R36, R2 ;  /* 0x0000000224027221 */ /* 0x000fe20000010000 */
[----:B--2---:R-:W-:Y:S01]  /*53b0*/  FADD.FTZ R0, R38, R194 ;  /* 0x000000c226007221 */ /* 0x004fe20000010000 */
[----:B---3--:R-:W-:Y:S02]  /*53c0*/  F2FP.BF16.F32.PACK_AB R171, R231, R9 ;  /* 0x00000009e7ab723e */ /* 0x008fe400000010ff */
[----:B------:R-:W-:Y:S01]  /*53d0*/  FADD.FTZ R2, R27, R2 ;  /* 0x000000021b027221 */ /* 0x000fe20000010000 */
[----:B------:R-:W-:-:S03]  /*53e0*/  FADD.FTZ R0, R37, R0 ;  /* 0x0000000025007221 */ /* 0x000fc60000010000 */
[----:B------:R-:W-:Y:S01]  /*53f0*/  FADD.FTZ R2, R229, R2 ;  /* 0x00000002e5027221 */ /* 0x000fe20000010000 */
[C---:B------:R-:W-:Y:S01]  /*5400*/  HMMA.16816.F32.BF16 R124, R168.reuse, R4, R124 ;  /* 0x00000004a87c723c */ /* 0x040fe2000004187c */
[----:B------:R-:W-:Y:S01]  /*5410*/  FADD.FTZ R0, R191, R0 ;  /* 0x00000000bf007221 */ /* 0x000fe20000010000 */
        /* <DEDUP_REMOVED lines=42> */
[----:B------:R-:W-:Y:S01]  /*56c0*/  HMMA.16816.F32.BF16 R68, R168, R80, R28 ;  /* 0x00000050a844723c */ /* 0x000fe2000004181c */
[----:B------:R-:W-:Y:S01]  /*56d0*/  FADD.FTZ R2, R18, R2 ;  /* 0x0000000212027221 */ /* 0x000fe20000010000 */
[----:B------:R-:W-:Y:S01]  /*56e0*/  FADD.FTZ R0, R15, R0 ;  /* 0x000000000f007221 */ /* 0x000fe20000010000 */
[----:B------:R-:W-:-:S02]  /*56f0*/  FADD.FTZ R231, R231, R3 ;  /* 0x00000003e7e77221 */ /* 0x000fc40000010000 */
[----:B------:R-:W-:Y:S01]  /*5700*/  FADD.FTZ R232, R232, R2 ;  /* 0x00000002e8e87221 */ /* 0x000fe20000010000 */
[----:B------:R-:W-:Y:S02]  /*5710*/  FADD.FTZ R233, R233, R0 ;  /* 0x00000000e9e97221 */ /* 0x000fe40000010000 */
        /* <DEDUP_REMOVED lines=11> */
[----:B------:R-:W1:Y:S01]  /*57d0*/  S2R R222, SR_TID.X ;  /* 0x0000000000de7919 */ /* 0x000e620000002100 */
[----:B------:R-:W2:Y:S01]  /*57e0*/  S2UR UR5, SR_CgaCtaId ;  /* 0x00000000000579c3 */ /* 0x000ea20000008800 */
[----:B------:R-:W3:Y:S01]  /*57f0*/  LDCU UR8, c[0x0][0x440] ;  /* 0x00008800ff0877ac */ /* 0x000ee20008000800 */
[----:B------:R-:W-:Y:S01]  /*5800*/  IMAD.MOV.U32 R220, RZ, RZ, 0x20 ;  /* 0x00000020ffdc7424 */ /* 0x000fe200078e00ff */
[----:B------:R-:W-:Y:S01]  /*5810*/  LEA.HI.SX32 R225, R225, 0xfffffffe, 0x1a ;  /* 0xfffffffee1e17811 */ /* 0x000fe200078fd2ff */
[----:B------:R-:W-:Y:S01]  /*5820*/  IMAD.MOV.U32 R138, RZ, RZ, R132 ;  /* 0x000000ffff8a7224 */ /* 0x000fe200078e0084 */
[----:B------:R-:W-:Y:S01]  /*5830*/  MOV R3, R136 ;  /* 0x0000008800037202 */ /* 0x000fe20000000f00 */
[----:B------:R-:W-:Y:S01]  /*5840*/  IMAD.MOV.U32 R137, RZ, RZ, R134 ;  /* 0x000000ffff897224 */ /* 0x000fe200078e0086 */
[C---:B------:R-:W-:Y:S01]  /*5850*/  IADD3 R245, PT, PT, R139.reuse, 0x9020, RZ ;  /* 0x000090208bf57810 */ /* 0x040fe20007ffe0ff */
[----:B------:R-:W4:Y:S01]  /*5860*/  LDC.64 R228, c[0x0][0x3c0] ;  /* 0x0000f000ffe47b82 */ /* 0x000f220000000a00 */
[----:B------:R-:W-:Y:S01]  /*5870*/  IMAD.MOV.U32 R133, RZ, RZ, R135 ;  /* 0x000000ffff857224 */ /* 0x000fe200078e0087 */
[----:B------:R-:W-:Y:S01]  /*5880*/  UMOV UR7, 0x400 ;  /* 0x0000040000077882 */ /* 0x000fe20000000000 */
[----:B------:R-:W-:Y:S01]  /*5890*/  VIADD R246, R139, 0x9000 ;  /* 0x000090008bf67836 */ /* 0x000fe20000000000 */
[----:B------:R-:W1:Y:S01]  /*58a0*/  LDCU UR6, c[0x0][0x440] ;  /* 0x00008800ff0677ac */ /* 0x000e620008000800 */
[----:B------:R-:W1:Y:S01]  /*58b0*/  LDCU UR4, c[0x0][0x45c] ;  /* 0x00008b80ff0477ac */ /* 0x000e620008000800 */
[----:B---3--:R-:W-:Y:S01]  /*58c0*/  ISETP.GE.AND P5, PT, R248, UR8, PT ;  /* 0x00000008f8007c0c */ /* 0x008fe2000bfa6270 */
[----:B--2---:R-:W-:Y:S01]  /*58d0*/  ULEA UR5, UR5, UR7, 0x18 ;  /* 0x0000000705057291 */ /* 0x004fe2000f8ec0ff */
[C---:B-1----:R-:W-:Y:S01]  /*58e0*/  LOP3.LUT P0, RZ, R222.reuse, 0x4, RZ, 0xc0, !PT ;  /* 0x00000004deff7812 */ /* 0x042fe2000780c0ff */
[C---:B------:R-:W-:Y:S01]  /*58f0*/  IMAD.SHL.U32 R221, R222.reuse, 0x20, RZ ;  /* 0x00000020dedd7824 */ /* 0x040fe200078e00ff */
[----:B------:R-:W-:-:S02]  /*5900*/  LOP3.LUT R223, R222, 0x8, RZ, 0xc0, !PT ;  /* 0x00000008dedf7812 */ /* 0x000fc400078ec0ff */
[----:B------:R-:W-:-:S04]  /*5910*/  SEL R220, R220, 0xffffffe0, !P0 ;  /* 0xffffffe0dcdc7807 */ /* 0x000fc80004000000 */
[----:B------:R-:W-:Y:S01]  /*5920*/  IADD3 R217, PT, PT, R216, R220, RZ ;  /* 0x000000dcd8d97210 */ /* 0x000fe20007ffe0ff */
[----:B------:R-:W-:Y:S06]  /*5930*/  BRA `(.L_x_96) ;  /* 0x0000000000c07947 */ /* 0x000fec0003800000 */
.L_x_98:
[----:B------:R-:W1:Y:S01]  /*5940*/  LDC.64 R172, c[0x0][0x3b8] ;  /* 0x0000ee00ffac7b82 */ /* 0x000e620000000a00 */
[----:B------:R-:W-:Y:S04]  /*5950*/  VIADD R0, R225, 0xffffffff ;  /* 0xffffffffe1007836 */ /* 0x000fe80000000000 */
[C---:B-1----:R-:W-:Y:S04]  /*5960*/  IMAD.WIDE.U32 R134, R0.reuse, R172, RZ ;  /* 0x000000ac00867225 */ /* 0x042fe800078e00ff */
[----:B------:R-:W-:Y:S02]  /*5970*/  IMAD R135, R0, R173, R135 ;  /* 0x000000ad00877224 */ /* 0x000fe400078e0287 */
[C---:B------:R-:W-:Y:S03]  /*5980*/  IMAD.SHL.U32 R0, R134.reuse, 0x40, RZ ;  /* 0x0000004086007824 */ /* 0x040fe600078e00ff */
[----:B------:R-:W-:Y:S02]  /*5990*/  SHF.L.U64.HI R2, R134, 0x6, R135 ;  /* 0x0000000686027819 */ /* 0x000fe40000010287 */
[CC--:B------:R-:W-:Y:S02]  /*59a0*/  @!P5 LEA R176, P6, R0.reuse, R227.reuse, 0x1 ;  /* 0x000000e300b0d211 */ /* 0x0c0fe400078c08ff */
[CC--:B------:R-:W-:Y:S02]  /*59b0*/  @!P4 LEA R174, P2, R0.reuse, R227.reuse, 0x1 ;  /* 0x000000e300aec211 */ /* 0x0c0fe400078408ff */
[CCC-:B------:R-:W-:Y:S02]  /*59c0*/  @!P5 LEA.HI.X R177, R0.reuse, R226.reuse, R2.reuse, 0x1, P6 ;  /* 0x000000e200b1d211 */ /* 0x1c0fe400030f0c02 */
[--C-:B------:R-:W-:Y:S02]  /*59d0*/  @!P4 LEA.HI.X R175, R0, R226, R2.reuse, 0x1, P2 ;  /* 0x000000e200afc211 */ /* 0x100fe400010f0c02 */
[----:B------:R-:W-:Y:S01]  /*59e0*/  LEA R132, P1, R172, R0, 0x5 ;  /* 0x00000000ac847211 */ /* 0x000fe200078228ff */
[----:B------:R-:W-:Y:S01]  /*59f0*/  @!PT LDS RZ, [RZ] ;  /* 0x00000000fffff984 */ /* 0x000fe20000000800 */
[----:B------:R-:W-:Y:S01]  /*5a00*/  @!PT LDS RZ, [RZ] ;  /* 0x00000000fffff984 */ /* 0x000fe20000000800 */
[----:B------:R-:W-:Y:S01]  /*5a10*/  @!PT LDS RZ, [RZ] ;  /* 0x00000000fffff984 */ /* 0x000fe20000000800 */
[----:B------:R1:W-:Y:S03]  /*5a20*/  @!P5 LDGSTS.E.BYPASS.LTC128B.128 [R224+0x6000], desc[UR16][R176.64] ;  /* 0x06000000b0e0dfae */ /* 0x0003e6000b981a10 */
[-C--:B------:R-:W-:Y:S01]  /*5a30*/  LEA R134, P6, R132, R227.reuse, 0x1 ;  /* 0x000000e384867211 */ /* 0x080fe200078c08ff */
[----:B------:R1:W-:Y:S01]  /*5a40*/  @P5 STS.128 [R224+0x6000], RZ ;  /* 0x006000ffe0005388 */ /* 0x0003e20000000c00 */
[----:B------:R-:W-:Y:S02]  /*5a50*/  LEA.HI.X R135, R172, R2, R173, 0x5, P1 ;  /* 0x00000002ac877211 */ /* 0x000fe400008f2cad */
[----:B------:R-:W-:Y:S01]  /*5a60*/  @!P3 LEA R172, P1, R0, R227, 0x1 ;  /* 0x000000e300acb211 */ /* 0x000fe200078208ff */
[----:B------:R-:W-:Y:S01]  /*5a70*/  @!PT LDS RZ, [RZ] ;  /* 0x00000000fffff984 */ /* 0x000fe20000000800 */
[----:B------:R-:W-:Y:S01]  /*5a80*/  @!PT LDS RZ, [RZ] ;  /* 0x00000000fffff984 */ /* 0x000fe20000000800 */
[----:B------:R-:W-:Y:S01]  /*5a90*/  @!PT LDS RZ, [RZ] ;  /* 0x00000000fffff984 */ /* 0x000fe20000000800 */
[----:B------:R1:W-:Y:S01]  /*5aa0*/  @!P4 LDGSTS.E.BYPASS.LTC128B.128 [R224+0x7000], desc[UR16][R174.64+0x40] ;  /* 0x07000040aee0cfae */ /* 0x0003e2000b981a10 */
[-C--:B------:R-:W-:Y:S02]  /*5ab0*/  LEA.HI.X R135, R132, R226.reuse, R135, 0x1, P6 ;  /* 0x000000e284877211 */ /* 0x080fe400030f0c87 */
[----:B------:R-:W-:Y:S01]  /*5ac0*/  @!P3 LEA.HI.X R173, R0, R226, R2, 0x1, P1 ;  /* 0x000000e200adb211 */ /* 0x000fe200008f0c02 */
        /* <DEDUP_REMOVED lines=21> */
[----:B------:R-:W0:Y:S01]  /*5c20*/  LDGDEPBAR ;  /* 0x00000000000079af */ /* 0x000e220000000000 */
[----:B------:R-:W-:Y:S05]  /*5c30*/  BRA `(.L_x_97) ;  /* 0x0000000c00607947 */ /* 0x000fea0003800000 */
.L_x_96:
[----:B------:R-:W-:Y:S04]  /*5c40*/  DEPBAR.LE SB0, 0x0 ;  /* 0x000080000000791a */ /* 0x000fe80000000000 */
[----:B------:R-:W-:Y:S01]  /*5c50*/  BAR.SYNC.DEFER_BLOCKING 0x0 ;  /* 0x0000000000007b1d */ /* 0x000fe20000010000 */
[----:B----4-:R-:W-:Y:S01]  /*5c60*/  IMAD.WIDE.U32 R4, R225, R228, RZ ;  /* 0x000000e4e1047225 */ /* 0x010fe200078e00ff */
[----:B------:R-:W-:Y:S02]  /*5c70*/  ISETP.GE.AND P4, PT, R243, UR6, PT ;  /* 0x00000006f3007c0c */ /* 0x000fe4000bf86270 */
[----:B------:R-:W-:Y:S01]  /*5c80*/  ISETP.GE.AND P3, PT, R244, UR6, PT ;  /* 0x00000006f4007c0c */ /* 0x000fe2000bf66270 */
[----:B------:R-:W-:Y:S01]  /*5c90*/  IMAD R0, R225, R229, R5 ;  /* 0x000000e5e1007224 */ /* 0x000fe200078e0205 */
[C---:B------:R-:W-:Y:S01]  /*5ca0*/  LEA R6, P1, R4.reuse, R242, 0x7 ;  /* 0x000000f204067211 */ /* 0x040fe200078238ff */
[----:B------:R-:W-:Y:S02]  /*5cb0*/  IMAD.SHL.U32 R5, R4, 0x40, RZ ;  /* 0x0000004004057824 */ /* 0x000fe400078e00ff */
[----:B------:R-:W-:Y:S01]  /*5cc0*/  IMAD.SHL.U32 R219, R222, 0x10, RZ ;  /* 0x00000010dedb7824 */ /* 0x000fe200078e00ff */
[--C-:B------:R-:W-:Y:S01]  /*5cd0*/  LEA.HI.X R7, R4, R241, R0.reuse, 0x7, P1 ;  /* 0x000000f104077211 */ /* 0x100fe200008f3c00 */
[----:B------:R-:W-:Y:S01]  /*5ce0*/  IMAD.SHL.U32 R218, R222, 0x4, RZ ;  /* 0x00000004deda7824 */ /* 0x000fe200078e00ff */
[----:B------:R-:W-:Y:S02]  /*5cf0*/  SHF.L.U64.HI R4, R4, 0x6, R0 ;  /* 0x0000000604047819 */ /* 0x000fe40000010200 */
[C---:B------:R-:W-:Y:S02]  /*5d00*/  LEA R5, P1, R228.reuse, R5, 0x5 ;  /* 0x00000005e4057211 */ /* 0x040fe400078228ff */
[----:B------:R-:W-:Y:S02]  /*5d10*/  LOP3.LUT R2, R219, 0x100, RZ, 0xc0, !PT ;  /* 0x00000100db027812 */ /* 0x000fe400078ec0ff */
[----:B------:R-:W-:Y:S02]  /*5d20*/  LEA.HI.X R8, R228, R4, R229, 0x5, P1 ;  /* 0x00000004e4087211 */ /* 0x000fe400008f2ce5 */
[C---:B------:R-:W-:Y:S02]  /*5d30*/  LEA R4, P1, R5.reuse, R242, 0x1 ;  /* 0x000000f205047211 */ /* 0x040fe400078208ff */
[----:B------:R-:W-:Y:S01]  /*5d40*/  LOP3.LUT R0, R218, 0x18, RZ, 0xc0, !PT ;  /* 0x00000018da007812 */ /* 0x000fe200078ec0ff */
[----:B------:R-:W-:Y:S01]  /*5d50*/  @!PT LDS RZ, [RZ] ;  /* 0x00000000fffff984 */ /* 0x000fe20000000800 */
[----:B------:R-:W-:Y:S01]  /*5d60*/  @!PT LDS RZ, [RZ] ;  /* 0x00000000fffff984 */ /* 0x000fe20000000800 */
[----:B------:R-:W-:Y:S01]  /*5d70*/  @!PT LDS RZ, [RZ] ;  /* 0x00000000fffff984 */ /* 0x000fe20000000800 */
[----:B------:R-:W-:Y:S01]  /*5d80*/  @!P5 LDGSTS.E.BYPASS.LTC128B.128 [R224+0x9000], desc[UR16][R6.64] ;  /* 0x0900000006e0dfae */ /* 0x000fe2000b981a10 */
[----:B------:R-:W-:Y:S02]  /*5d90*/  LEA.HI.X R5, R5, R241, R8, 0x1, P1 ;  /* 0x000000f105057211 */ /* 0x000fe400008f0c08 */
[--C-:B------:R-:W-:Y:S03]  /*5da0*/  LOP3.LUT R2, R2, 0x20, R221.reuse, 0xf8, !PT ;  /* 0x0000002002027812 */ /* 0x100fe600078ef8dd */
[----:B------:R-:W-:Y:S01]  /*5db0*/  @P5 STS.128 [R224+0x9000], RZ ;  /* 0x009000ffe0005388 */ /* 0x000fe20000000c00 */
[----:B------:R-:W-:Y:S02]  /*5dc0*/  ISETP.GE.AND P5, PT, R248, UR6, PT ;  /* 0x00000006f8007c0c */ /* 0x000fe4000bfa6270 */
[----:B------:R-:W-:Y:S03]  /*5dd0*/  LOP3.LUT R0, R0, 0xc0, R221, 0xf8, !PT ;  /* 0x000000c000007812 */ /* 0x000fe600078ef8dd */
[----:B------:R-:W-:Y:S01]  /*5de0*/  @!PT LDS RZ, [RZ] ;  /* 0x00000000fffff984 */ /* 0x000fe20000000800 */
[----:B------:R-:W-:Y:S01]  /*5df0*/  @!PT LDS RZ, [RZ] ;  /* 0x00000000fffff984 */ /* 0x000fe20000000800 */
[----:B------:R-:W-:Y:S01]  /*5e00*/  @!PT LDS RZ, [RZ] ;  /* 0x00000000fffff984 */ /* 0x000fe20000000800 */
[----:B------:R-:W-:Y:S01]  /*5e10*/  @!P4 LDGSTS.E.BYPASS.LTC128B.128 [R224+0xa000], desc[UR16][R6.64+0x40] ;  /* 0x0a00004006e0cfae */ /* 0x000fe2000b981a10 */
[----:B------:R-:W-:Y:S02]  /*5e20*/  ISETP.NE.AND P1, PT, R225, RZ, PT ;  /* 0x000000ffe100720c */ /* 0x000fe40003f25270 */
[----:B------:R-:W-:Y:S03]  /*5e30*/  LOP3.LUT R0, R2, R0, R223, 0xf6, !PT ;  /* 0x0000000002007212 */ /* 0x000fe600078ef6df */
[----:B------:R-:W-:Y:S01]  /*5e40*/  @P4 STS.128 [R224+0xa000], RZ ;  /* 0x00a000ffe0004388 */ /* 0x000fe20000000c00 */
[----:B------:R-:W-:Y:S05]  /*5e50*/  LEA R0, R0, UR5, 0x1 ;  /* 0x0000000500007c11 */ /* 0x000fea000f8e08ff */
[----:B------:R-:W-:Y:S01]  /*5e60*/  @!PT LDS RZ, [RZ] ;  /* 0x00000000fffff984 */ /* 0x000fe20000000800 */
[----:B------:R-:W-:Y:S01]  /*5e70*/  @!PT LDS RZ, [RZ] ;  /* 0x00000000fffff984 */ /* 0x000fe20000000800 */
[----:B------:R-:W-:Y:S01]  /*5e80*/  @!PT LDS RZ, [RZ] ;  /* 0x00000000fffff984 */ /* 0x000fe20000000800 */
[----:B------:R-:W-:Y:S06]  /*5e90*/  @!P3 LDGSTS.E.BYPASS.LTC128B.128 [R224+0xb000], desc[UR16][R6.64+0x80] ;  /* 0x0b00008006e0bfae */ /* 0x000fec000b981a10 */
[----:B------:R-:W-:Y:S01]  /*5ea0*/  @P3 STS.128 [R224+0xb000], RZ ;  /* 0x00b000ffe0003388 */ /* 0x000fe20000000c00 */
[----:B------:R-:W-:Y:S05]  /*5eb0*/  IMAD.IADD R2, R220, 0x1, R0 ;  /* 0x00000001dc027824 */ /* 0x000fea00078e0200 */
[----:B------:R-:W-:Y:S01]  /*5ec0*/  @!PT LDS RZ, [RZ] ;  /* 0x00000000fffff984 */ /* 0x000fe20000000800 */
[----:B------:R-:W-:Y:S01]  /*5ed0*/  @!PT LDS RZ, [RZ] ;  /* 0x00000000fffff984 */ /* 0x000fe20000000800 */
[----:B------:R-:W-:Y:S01]  /*5ee0*/  @!PT LDS RZ, [RZ] ;  /* 0x00000000fffff984 */ /* 0x000fe20000000800 */
[----:B------:R-:W-:Y:S06]  /*5ef0*/  @!P5 LDGSTS.E.BYPASS.LTC128B.128 [R224+0x9800], desc[UR16][R4.64] ;  /* 0x0980000004e0dfae */ /* 0x000fec000b981a10 */
[----:B------:R-:W-:Y:S06]  /*5f00*/  @P5 STS.128 [R224+0x9800], RZ ;  /* 0x009800ffe0005388 */ /* 0x000fec0000000c00 */
        /* <DEDUP_REMOVED lines=8> */
[----:B------:R1:W-:Y:S06]  /*5f90*/  @!P3 LDGSTS.E.BYPASS.LTC128B.128 [R224+0xb800], desc[UR16][R4.64+0x80] ;  /* 0x0b80008004e0bfae */ /* 0x0003ec000b981a10 */
[----:B------:R-:W-:Y:S06]  /*5fa0*/  @P3 STS.128 [R224+0xb800], RZ ;  /* 0x00b800ffe0003388 */ /* 0x000fec0000000c00 */
[----:B------:R-:W-:Y:S06]  /*5fb0*/  LDSM.16.M88.4 R64, [R216] ;  /* 0x00000000d840783b */ /* 0x000fec0000000200 */
[----:B------:R-:W1:Y:S06]  /*5fc0*/  LDSM.16.M88.4 R16, [R0+0x6000] ;  /* 0x006000000010783b */ /* 0x000e6c0000000200 */
[----:B------:R-:W2:Y:S06]  /*5fd0*/  LDSM.16.M88.4 R60, [R216+0x1000] ;  /* 0x00100000d83c783b */ /* 0x000eac0000000200 */
[----:B------:R-:W3:Y:S06]  /*5fe0*/  LDSM.16.M88.4 R32, [R0+0x6400] ;  /* 0x006400000020783b */ /* 0x000eec0000000200 */
[----:B------:R-:W0:Y:S06]  /*5ff0*/  LDGDEPBAR ;  /* 0x00000000000079af */ /* 0x000e2c0000000000 */
[----:B------:R-:W4:Y:S06]  /*6000*/  LDSM.16.M88.4 R48, [R0+0x6800] ;  /* 0x006800000030783b */ /* 0x000f2c0000000200 */
[----:B------:R-:W5:Y:S06]  /*6010*/  LDSM.16.M88.4 R172, [R0+0x6c00] ;  /* 0x006c000000ac783b */ /* 0x000f6c0000000200 */
[----:B------:R-:W-:Y:S01]  /*6020*/  LDSM.16.M88.4 R176, [R217] ;  /* 0x00000000d9b0783b */ /* 0x000fe20000000200 */
[-C--:B-1----:R-:W-:Y:S05]  /*6030*/  HMMA.16816.F32.BF16 R4, R64, R16.reuse, RZ ;  /* 0x000000104004723c */ /* 0x082fea00000418ff */
[----:B------:R-:W1:Y:S06]  /*6040*/  LDSM.16.M88.4 R180, [R2+0x6000] ;  /* 0x0060000002b4783b */ /* 0x000e6c0000000200 */
[----:B------:R-:W1:Y:S01]  /*6050*/  LDSM.16.M88.4 R184, [R217+0x1000] ;  /* 0x00100000d9b8783b */ /* 0x000e620000000200 */
[C---:B--2---:R-:W-:Y:S05]  /*6060*/  HMMA.16816.F32.BF16 R8, R60.reuse, R16, RZ ;  /* 0x000000103c08723c */ /* 0x044fea00000418ff */
[----:B------:R-:W2:Y:S03]  /*6070*/  LDSM.16.M88.4 R188, [R2+0x6400] ;  /* 0x0064000002bc783b */ /* 0x000ea60000000200 */
[-C--:B------:R-:W-:Y:S03]  /*6080*/  HMMA.16816.F32.BF16 R12, R60, R18.reuse, RZ ;  /* 0x000000123c0c723c */ /* 0x080fe600000418ff */
[----:B------:R-:W2:Y:S05]  /*6090*/  LDSM.16.M88.4 R192, [R2+0x6800] ;  /* 0x0068000002c0783b */ /* 0x000eaa0000000200 */
[C---:B------:R-:W-:Y:S01]  /*60a0*/  HMMA.16816.F32.BF16 R16, R64.reuse, R18, RZ ;  /* 0x000000124010723c */ /* 0x040fe200000418ff */
[----:B------:R-:W2:Y:S06]  /*60b0*/  LDSM.16.M88.4 R196, [R2+0x6c00] ;  /* 0x006c000002c4783b */ /* 0x000eac0000000200 */
[----:B------:R-:W-:Y:S01]  /*60c0*/  LDSM.16.M88.4 R200, [R216+0x3000] ;  /* 0x00300000d8c8783b */ /* 0x000fe20000000200 */
[-C--:B---3--:R-:W-:Y:S05]  /*60d0*/  HMMA.16816.F32.BF16 R20, R64, R32.reuse, RZ ;  /* 0x000000204014723c */ /* 0x088fea00000418ff */
[----:B------:R-:W-:Y:S03]  /*60e0*/  LDSM.16.M88.4 R204, [R0+0x7c00] ;  /* 0x007c000000cc783b */ /* 0x000fe60000000200 */
[C---:B------:R-:W-:Y:S03]  /*60f0*/  HMMA.16816.F32.BF16 R24, R60.reuse, R32, RZ ;  /* 0x000000203c18723c */ /* 0x040fe600000418ff */
[----:B------:R-:W-:Y:S05]  /*6100*/  LDSM.16.M88.4 R208, [R2+0x7000] ;  /* 0x0070000002d0783b */ /* 0x000fea0000000200 */
[-C--:B------:R-:W-:Y:S01]  /*6110*/  HMMA.16816.F32.BF16 R28, R60, R34.reuse, RZ ;  /* 0x000000223c1c723c */ /* 0x080fe200000418ff */
[----:B------:R-:W-:Y:S07]  /*6120*/  LDSM.16.M88.4 R212, [R217+0x3000] ;  /* 0x00300000d9d4783b */ /* 0x000fee0000000200 */
[C---:B------:R-:W-:Y:S08]  /*6130*/  HMMA.16816.F32.BF16 R32, R64.reuse, R34, RZ ;  /* 0x000000224020723c */ /* 0x040ff000000418ff */
[-C--:B----4-:R-:W-:Y:S08]  /*6140*/  HMMA.16816.F32.BF16 R36, R64, R48.reuse, RZ ;  /* 0x000000304024723c */ /* 0x090ff000000418ff */
[C---:B------:R-:W-:Y:S08]  /*6150*/  HMMA.16816.F32.BF16 R40, R60.reuse, R48, RZ ;  /* 0x000000303c28723c */ /* 0x040ff000000418ff */
[-C--:B------:R-:W-:Y:S08]  /*6160*/  HMMA.16816.F32.BF16 R44, R60, R50.reuse, RZ ;  /* 0x000000323c2c723c */ /* 0x080ff000000418ff */
[C---:B------:R-:W-:Y:S08]  /*6170*/  HMMA.16816.F32.BF16 R48, R64.reuse, R50, RZ ;  /* 0x000000324030723c */ /* 0x040ff000000418ff */
[-C--:B-----5:R-:W-:Y:S08]  /*6180*/  HMMA.16816.F32.BF16 R52, R64, R172.reuse, RZ ;  /* 0x000000ac4034723c */ /* 0x0a0ff000000418ff */
[C---:B------:R-:W-:Y:S08]  /*6190*/  HMMA.16816.F32.BF16 R56, R60.reuse, R172, RZ ;  /* 0x000000ac3c38723c */ /* 0x040ff000000418ff */
[-C--:B------:R-:W-:Y:S08]  /*61a0*/  HMMA.16816.F32.BF16 R60, R60, R174.reuse, RZ ;  /* 0x000000ae3c3c723c */ /* 0x080ff000000418ff */
[----:B------:R-:W-:Y:S01]  /*61b0*/  HMMA.16816.F32.BF16 R64, R64, R174, RZ ;  /* 0x000000ae4040723c */ /* 0x000fe200000418ff */
[----:B------:R-:W-:Y:S07]  /*61c0*/  LDSM.16.M88.4 R172, [R216+0x2000] ;  /* 0x00200000d8ac783b */ /* 0x000fee0000000200 */
[-C--:B-1----:R-:W-:Y:S08]  /*61d0*/  HMMA.16816.F32.BF16 R4, R176, R180.reuse, R4 ;  /* 0x000000b4b004723c */ /* 0x082ff00000041804 */
[C---:B------:R-:W-:Y:S08]  /*61e0*/  HMMA.16816.F32.BF16 R8, R184.reuse, R180, R8 ;  /* 0x000000b4b808723c */ /* 0x040ff00000041808 */
[-C--:B------:R-:W-:Y:S08]  /*61f0*/  HMMA.16816.F32.BF16 R12, R184, R182.reuse, R12 ;  /* 0x000000b6b80c723c */ /* 0x080ff0000004180c */
[C---:B------:R-:W-:Y:S01]  /*6200*/  HMMA.16816.F32.BF16 R16, R176.reuse, R182, R16 ;  /* 0x000000b6b010723c */ /* 0x040fe20000041810 */
[----:B------:R-:W1:Y:S07]  /*6210*/  LDSM.16.M88.4 R180, [R0+0x7000] ;  /* 0x0070000000b4783b */ /* 0x000e6e0000000200 */
[-C--:B--2---:R-:W-:Y:S08]  /*6220*/  HMMA.16816.F32.BF16 R20, R176, R188.reuse, R20 ;  /* 0x000000bcb014723c */ /* 0x084ff00000041814 */
[C---:B------:R-:W-:Y:S08]  /*6230*/  HMMA.16816.F32.BF16 R24, R184.reuse, R188, R24 ;  /* 0x000000bcb818723c */ /* 0x040ff00000041818 */
[-C--:B------:R-:W-:Y:S08]  /*6240*/  HMMA.16816.F32.BF16 R28, R184, R190.reuse, R28 ;  /* 0x000000beb81c723c */ /* 0x080ff0000004181c */
[C---:B------:R-:W-:Y:S01]  /*6250*/  HMMA.16816.F32.BF16 R32, R176.reuse, R190, R32 ;  /* 0x000000beb020723c */ /* 0x040fe20000041820 */
[----:B------:R-:W2:Y:S07]  /*6260*/  LDSM.16.M88.4 R188, [R0+0x7400] ;  /* 0x0074000000bc783b */ /* 0x000eae0000000200 */
[-C--:B------:R-:W-:Y:S08]  /*6270*/  HMMA.16816.F32.BF16 R36, R176, R192.reuse, R36 ;  /* 0x000000c0b024723c */ /* 0x080ff00000041824 */
        /* <DEDUP_REMOVED lines=9> */
[----:B------:R-:W5:Y:S06]  /*6310*/  LDSM.16.M88.4 R176, [R2+0x7400] ;  /* 0x0074000002b0783b */ /* 0x000f6c0000000200 */
[----:B------:R-:W5:Y:S01]  /*6320*/  LDSM.16.M88.4 R196, [R2+0x7800] ;  /* 0x0078000002c4783b */ /* 0x000f620000000200 */
[-C--:B-1----:R-:W-:Y:S08]  /*6330*/  HMMA.16816.F32.BF16 R4, R172, R180.reuse, R4 ;  /* 0x000000b4ac04723c */ /* 0x082ff00000041804 */
        /* <DEDUP_REMOVED lines=19> */
[----:B------:R-:W1:Y:S06]  /*6470*/  LDSM.16.M88.4 R172, [R2+0x7c00] ;  /* 0x007c000002ac783b */ /* 0x000e6c0000000200 */
[----:B------:R-:W-:Y:S01]  /*6480*/  LDSM.16.M88.4 R204, [R217+0x5000] ;  /* 0x00500000d9cc783b */ /* 0x000fe20000000200 */
[-C--:B----4-:R-:W-:Y:S08]  /*6490*/  HMMA.16816.F32.BF16 R4, R184, R208.reuse, R4 ;  /* 0x000000d0b804723c */ /* 0x090ff00000041804 */
        /* <DEDUP_REMOVED lines=14> */
[-C--:B-1----:R-:W-:Y:S08]  /*6580*/  HMMA.16816.F32.BF16 R52, R184, R172.reuse, R52 ;  /* 0x000000acb834723c */ /* 0x082ff00000041834 */
[C---:B------:R-:W-:Y:S08]  /*6590*/  HMMA.16816.F32.BF16 R56, R212.reuse, R172, R56 ;  /* 0x000000acd438723c */ /* 0x040ff00000041838 */
[-C--:B------:R-:W-:Y:S01]  /*65a0*/  HMMA.16816.F32.BF16 R60, R212, R174.reuse, R60 ;  /* 0x000000aed43c723c */ /* 0x080fe2000004183c */
[----:B------:R-:W-:Y:S07]  /*65b0*/  LDSM.16.M88.4 R212, [R2+0x8800] ;  /* 0x0088000002d4783b */ /* 0x000fee0000000200 */
[----:B------:R-:W-:Y:S01]  /*65c0*/  HMMA.16816.F32.BF16 R64, R184, R174, R64 ;  /* 0x000000aeb840723c */ /* 0x000fe20000041840 */
[----:B------:R-:W1:Y:S06]  /*65d0*/  LDSM.16.M88.4 R172, [R0+0x8c00] ;  /* 0x008c000000ac783b */ /* 0x000e6c0000000200 */
[----:B------:R-:W4:Y:S01]  /*65e0*/  LDSM.16.M88.4 R184, [R217+0x4000] ;  /* 0x00400000d9b8783b */ /* 0x000f220000000200 */
[-C--:B--2---:R-:W-:Y:S08]  /*65f0*/  HMMA.16816.F32.BF16 R4, R176, R180.reuse, R4 ;  /* 0x000000b4b004723c */ /* 0x084ff00000041804 */
[C---:B------:R-:W-:Y:S08]  /*6600*/  HMMA.16816.F32.BF16 R8, R188.reuse, R180, R8 ;  /* 0x000000b4bc08723c */ /* 0x040ff00000041808 */
[-C--:B------:R-:W-:Y:S08]  /*6610*/  HMMA.16816.F32.BF16 R12, R188, R182.reuse, R12 ;  /* 0x000000b6bc0c723c */ /* 0x080ff0000004180c */
[C---:B------:R-:W-:Y:S01]  /*6620*/  HMMA.16816.F32.BF16 R16, R176.reuse, R182, R16 ;  /* 0x000000b6b010723c */ /* 0x040fe20000041810 */
[----:B------:R2:W5:Y:S01]  /*6630*/  LDSM.16.M88.4 R180, [R2+0x8c00] ;  /* 0x008c000002b4783b */ /* 0x0005620000000200 */
[----:B------:R-:W-:Y:S04]  /*6640*/  DEPBAR.LE SB0, 0x0 ;  /* 0x000080000000791a */ /* 0x000fe80000000000 */
[----:B------:R-:W-:Y:S02]  /*6650*/  BAR.SYNC.DEFER_BLOCKING 0x0 ;  /* 0x0000000000007b1d */ /* 0x000fe40000010000 */
        /* <DEDUP_REMOVED lines=12> */
[-C--:B----4-:R-:W-:Y:S08]  /*6720*/  HMMA.16816.F32.BF16 R4, R184, R200.reuse, R4 ;  /* 0x000000c8b804723c */ /* 0x090ff00000041804 */
[C---:B------:R-:W-:Y:S08]  /*6730*/  HMMA.16816.F32.BF16 R8, R204.reuse, R200, R8 ;  /* 0x000000c8cc08723c */ /* 0x040ff00000041808 */
[-C--:B------:R-:W-:Y:S03]  /*6740*/  HMMA.16816.F32.BF16 R12, R204, R202.reuse, R12 ;  /* 0x000000cacc0c723c */ /* 0x080fe6000004180c */
[----:B------:R-:W-:Y:S02]  /*6750*/  FMNMX3.FTZ R0, R3, R4, R5, !PT ;  /* 0x0000000403007276 */ /* 0x000fe40007810005 */
[----:B--2---:R-:W-:Y:S03]  /*6760*/  FMNMX3.FTZ R2, R133, R6, R7, !PT ;  /* 0x0000000685027276 */ /* 0x004fe60007810007 */
        /* <DEDUP_REMOVED lines=23> */
[-C--:B-----5:R-:W-:Y:S03]  /*68e0*/  HMMA.16816.F32.BF16 R52, R184, R180.reuse, R52 ;  /* 0x000000b4b834723c */ /* 0x0a0fe60000041834 */
[----:B------:R-:W-:Y:S04]  /*68f0*/  FMNMX3.FTZ R0, R2, R28, R29, !PT ;  /* 0x0000001c02007276 */ /* 0x000fe8000781001d */
[----:B------:R-:W-:Y:S01]  /*6900*/  FMNMX3.FTZ R178, R0, R40, R41, !PT ;  /* 0x0000002800b27276 */ /* 0x000fe20007810029 */
        /* <DEDUP_REMOVED lines=11> */
.L_x_97:
        /* <DEDUP_REMOVED lines=498> */
.L_x_95:
[----:B------:R-:W1:Y:S01]  /*88e0*/  SHFL.BFLY PT, R2, R230, 0x2, 0x1f ;  /* 0x0c401f00e6027f89 */ /* 0x000e6200000e0000 */
[----:B------:R-:W-:Y:S01]  /*88f0*/  SHF.R.U32.HI R46, RZ, 0x2, R222 ;  /* 0x00000002ff2e7819 */ /* 0x000fe200000116de */
[----:B------:R-:W2:Y:S01]  /*8900*/  LDC.U8 R45, c[0x0][0x549] ;  /* 0x00015240ff2d7b82 */ /* 0x000ea20000000000 */
[----:B------:R-:W-:Y:S01]  /*8910*/  LEA.HI R7, R222, 0x40, RZ, 0x1e ;  /* 0x00000040de077811 */ /* 0x000fe200078ff0ff */
[----:B------:R-:W3:Y:S03]  /*8920*/  SHFL.BFLY PT, R0, R231, 0x2, 0x1f ;  /* 0x0c401f00e7007f89 */ /* 0x000ee600000e0000 */
[----:B------:R-:W-:Y:S01]  /*8930*/  ISETP.GE.AND P3, PT, R7, R249, PT ;  /* 0x000000f90700720c */ /* 0x000fe20003f66270 */
[----:B------:R-:W4:Y:S04]  /*8940*/  SHFL.BFLY PT, R4, R232, 0x2, 0x1f ;  /* 0x0c401f00e8047f89 */ /* 0x000f2800000e0000 */
[----:B------:R-:W5:Y:S01]  /*8950*/  SHFL.BFLY PT, R3, R233, 0x2, 0x1f ;  /* 0x0c401f00e9037f89 */ /* 0x000f6200000e0000 */
[----:B-1----:R-:W-:Y:S01]  /*8960*/  FADD.FTZ R2, R2, R230 ;  /* 0x000000e602027221 */ /* 0x002fe20000010000 */
[----:B--2---:R-:W-:Y:S01]  /*8970*/  ISETP.NE.AND P1, PT, R45, RZ, PT ;  /* 0x000000ff2d00720c */ /* 0x004fe20003f25270 */
[----:B---3--:R-:W-:-:S03]  /*8980*/  FADD.FTZ R0, R0, R231 ;  /* 0x000000e700007221 */ /* 0x008fc60000010000 */
[----:B------:R-:W1:Y:S01]  /*8990*/  SHFL.BFLY PT, R41, R2, 0x1, 0x1f ;  /* 0x0c201f0002297f89 */ /* 0x000e6200000e0000 */
[----:B----4-:R-:W-:-:S03]  /*89a0*/  FADD.FTZ R4, R4, R232 ;  /* 0x000000e804047221 */ /* 0x010fc60000010000 */
[----:B------:R-:W2:Y:S01]  /*89b0*/  SHFL.BFLY PT, R42, R0, 0x1, 0x1f ;  /* 0x0c201f00002a7f89 */ /* 0x000ea200000e0000 */
[----:B-----5:R-:W-:-:S03]  /*89c0*/  FADD.FTZ R3, R3, R233 ;  /* 0x000000e903037221 */ /* 0x020fc60000010000 */
[----:B------:R-:W3:Y:S04]  /*89d0*/  SHFL.BFLY PT, R43, R4, 0x1, 0x1f ;  /* 0x0c201f00042b7f89 */ /* 0x000ee800000e0000 */
[----:B------:R-:W4:Y:S01]  /*89e0*/  SHFL.BFLY PT, R44, R3, 0x1, 0x1f ;  /* 0x0c201f00032c7f89 */ /* 0x000f2200000e0000 */
[----:B-1----:R-:W-:Y:S01]  /*89f0*/  FADD.FTZ R41, R2, R41 ;  /* 0x0000002902297221 */ /* 0x002fe20000010000 */
[----:B------:R-:W-:-:S03]  /*8a00*/  LEA.HI R2, R222, 0x20, RZ, 0x1e ;  /* 0x00000020de027811 */ /* 0x000fc600078ff0ff */
[----:B------:R-:W1:Y:S01]  /*8a10*/  MUFU.RCP R5, R41 ;  /* 0x0000002900057308 */ /* 0x000e620000001000 */
[----:B--2---:R-:W-:Y:S01]  /*8a20*/  FADD.FTZ R42, R0, R42 ;  /* 0x0000002a002a7221 */ /* 0x004fe20000010000 */
[----:B------:R-:W-:Y:S02]  /*8a30*/  SHF.L.U32 R0, R222, 0x1, RZ ;  /* 0x00000001de007819 */ /* 0x000fe400000006ff */
[----:B------:R-:W-:Y:S01]  /*8a40*/  ISETP.GE.AND P4, PT, R2, R249, PT ;  /* 0x000000f90200720c */ /* 0x000fe20003f86270 */
[----:B---3--:R-:W-:Y:S01]  /*8a50*/  FADD.FTZ R43, R4, R43 ;  /* 0x0000002b042b7221 */ /* 0x008fe20000010000 */
[----:B------:R-:W-:Y:S02]  /*8a60*/  LOP3.LUT R0, R0, 0x6, RZ, 0xc0, !PT ;  /* 0x0000000600007812 */ /* 0x000fe400078ec0ff */
[----:B------:R-:W2:Y:S01]  /*8a70*/  MUFU.RCP R6, R42 ;  /* 0x0000002a00067308 */ /* 0x000ea20000001000 */
[----:B------:R-:W-:Y:S01]  /*8a80*/  SHF.L.U32 R2, R222, 0x3, RZ ;  /* 0x00000003de027819 */ /* 0x000fe200000006ff */
[----:B----4-:R-:W-:Y:S01]  /*8a90*/  FADD.FTZ R44, R3, R44 ;  /* 0x0000002c032c7221 */ /* 0x010fe20000010000 */
[----:B------:R-:W-:-:S02]  /*8aa0*/  LOP3.LUT R219, R0, 0x3e00, R219, 0xf8, !PT ;  /* 0x00003e0000db7812 */ /* 0x000fc400078ef8db */
[----:B------:R-:W-:Y:S02]  /*8ab0*/  SHF.L.U32 R0, R46, 0x5, RZ ;  /* 0x000000052e007819 */ /* 0x000fe400000006ff */
[----:B------:R-:W-:Y:S02]  /*8ac0*/  LOP3.LUT R2, R2, 0xc0, RZ, 0xc0, !PT ;  /* 0x000000c002027812 */ /* 0x000fe400078ec0ff */
[----:B------:R-:W-:Y:S02]  /*8ad0*/  FSETP.NE.FTZ.AND P5, PT, R41, RZ, PT ;  /* 0x000000ff2900720b */ /* 0x000fe40003fb5000 */
[----:B------:R-:W-:Y:S02]  /*8ae0*/  LOP3.LUT R219, R219, 0x20, R0, 0xf8, !PT ;  /* 0x00000020dbdb7812 */ /* 0x000fe400078ef800 */
[----:B------:R-:W-:Y:S02]  /*8af0*/  LOP3.LUT R2, R2, 0x18, R222, 0xf8, !PT ;  /* 0x0000001802027812 */ /* 0x000fe400078ef8de */
[----:B------:R-:W-:-:S02]  /*8b00*/  FSETP.NE.FTZ.AND P2, PT, R42, RZ, PT ;  /* 0x000000ff2a00720b */ /* 0x000fc40003f55000 */
[----:B-1----:R-:W-:Y:S02]  /*8b10*/  FSEL R0, R5, 1, P5 ;  /* 0x3f80000005007808 */ /* 0x002fe40002800000 */
[----:B--2---:R-:W-:Y:S02]  /*8b20*/  FSEL R3, R6, 1, P2 ;  /* 0x3f80000006037808 */ /* 0x004fe40001000000 */
[----:B------:R-:W-:Y:S01]  /*8b30*/  LOP3.LUT R219, R219, R2, RZ, 0xfc, !PT ;  /* 0x00000002dbdb7212 */ /* 0x000fe200078efcff */
        /* <DEDUP_REMOVED lines=24> */
[----:B------:R-:W1:Y:S01]  /*8cc0*/  MUFU.RCP R2, R43 ;  /* 0x0000002b00027308 */ /* 0x000e620000001000 */
[----:B------:R-:W-:Y:S01]  /*8cd0*/  FSETP.NE.FTZ.AND P0, PT, R43, RZ, PT ;  /* 0x000000ff2b00720b */ /* 0x000fe20003f15000 */
[C---:B------:R-:W-:Y:S01]  /*8ce0*/  FMUL.FTZ R146, R3.reuse, R146 ;  /* 0x0000009203927220 */ /* 0x040fe20000410000 */
[----:B------:R-:W-:Y:S01]  /*8cf0*/  FSETP.NE.FTZ.AND P6, PT, R44, RZ, PT ;  /* 0x000000ff2c00720b */ /* 0x000fe20003fd5000 */
[C---:B------:R-:W-:Y:S01]  /*8d00*/  FMUL.FTZ R147, R3.reuse, R147 ;  /* 0x0000009303937220 */ /* 0x040fe20000410000 */
[C---:B------:R-:W-:Y:S01]  /*8d10*/  FMUL.FTZ R154, R3.reuse, R154 ;  /* 0x0000009a039a7220 */ /* 0x040fe20000410000 */
[C---:B------:R-:W-:Y:S01]  /*8d20*/  FMUL.FTZ R5, R3.reuse, R155 ;  /* 0x0000009b03057220 */ /* 0x040fe20000410000 */
[C---:B------:R-:W-:Y:S01]  /*8d30*/  FMUL.FTZ R70, R3.reuse, R70 ;  /* 0x0000004603467220 */ /* 0x040fe20000410000 */
[----:B------:R-:W2:Y:S01]  /*8d40*/  MUFU.RCP R0, R44 ;  /* 0x0000002c00007308 */ /* 0x000ea20000001000 */
        /* <DEDUP_REMOVED lines=8> */
[----:B-1----:R-:W-:Y:S01]  /*8dd0*/  FSEL R2, R2, 1, P0 ;  /* 0x3f80000002027808 */ /* 0x002fe20000000000 */
[C---:B------:R-:W-:Y:S01]  /*8de0*/  FMUL.FTZ R35, R3.reuse, R103 ;  /* 0x0000006703237220 */ /* 0x040fe20000410000 */
[C---:B------:R-:W-:Y:S01]  /*8df0*/  FMUL.FTZ R158, R3.reuse, R158 ;  /* 0x0000009e039e7220 */ /* 0x040fe20000410000 */
[C---:B------:R-:W-:Y:S01]  /*8e00*/  FMUL.FTZ R31, R3.reuse, R159 ;  /* 0x0000009f031f7220 */ /* 0x040fe20000410000 */
[----:B------:R-:W-:Y:S01]  /*8e10*/  FMUL.FTZ R114, R3, R114 ;  /* 0x0000007203727220 */ /* 0x000fe20000410000 */
[C---:B------:R-:W-:Y:S01]  /*8e20*/  FMUL.FTZ R140, R2.reuse, R140 ;  /* 0x0000008c028c7220 */ /* 0x040fe20000410000 */
[C---:B------:R-:W-:Y:S01]  /*8e30*/  FMUL.FTZ R7, R2.reuse, R141 ;  /* 0x0000008d02077220 */ /* 0x040fe20000410000 */
[----:B------:R-:W-:Y:S01]  /*8e40*/  FMUL.FTZ R148, R2, R148 ;  /* 0x0000009402947220 */ /* 0x000fe20000410000 */
        /* <DEDUP_REMOVED lines=47> */
[----:B------:R-:W-:Y:S01]  /*9140*/  FMUL.FTZ R38, R3, R115 ;  /* 0x0000007303267220 */ /* 0x000fe20000410000 */
[----:B------:R-:W-:Y:S01]  /*9150*/  LEA R2, R219, UR5, 0x1 ;  /* 0x00000005db027c11 */ /* 0x000fe2000f8e08ff */
[C---:B------:R-:W-:Y:S01]  /*9160*/  FMUL.FTZ R122, R3.reuse, R122 ;  /* 0x0000007a037a7220 */ /* 0x040fe20000410000 */
[C---:B------:R-:W-:Y:S01]  /*9170*/  FMUL.FTZ R36, R3.reuse, R123 ;  /* 0x0000007b03247220 */ /* 0x040fe20000410000 */
[C---:B------:R-:W-:Y:S01]  /*9180*/  FMUL.FTZ R126, R3.reuse, R126 ;  /* 0x0000007e037e7220 */ /* 0x040fe20000410000 */
[C---:B------:R-:W-:Y:S01]  /*9190*/  FMUL.FTZ R127, R3.reuse, R127 ;  /* 0x0000007f037f7220 */ /* 0x040fe20000410000 */
[C---:B------:R-:W-:Y:S01]  /*91a0*/  FMUL.FTZ R170, R3.reuse, R170 ;  /* 0x000000aa03aa7220 */ /* 0x040fe20000410000 */
[----:B------:R-:W-:Y:S01]  /*91b0*/  FMUL.FTZ R171, R3, R171 ;  /* 0x000000ab03ab7220 */ /* 0x000fe20000410000 */
[----:B------:R-:W-:Y:S01]  /*91c0*/  LOP3.LUT R4, R218, 0x20, RZ, 0xc0, !PT ;  /* 0x00000020da047812 */ /* 0x000fe200078ec0ff */
[----:B------:R1:W-:Y:S01]  /*91d0*/  STS [R2+0x200], R0 ;  /* 0x0002000002007388 */ /* 0x0003e20000000800 */
[----:B------:R-:W-:Y:S01]  /*91e0*/  F2FP.BF16.F32.PACK_AB R3, R145, R144 ;  /* 0x000000909103723e */ /* 0x000fe200000010ff */
[----:B------:R-:W2:Y:S01]  /*91f0*/  S2UR UR5, SR_CTAID.Z ;  /* 0x00000000000579c3 */ /* 0x000ea20000002700 */
[----:B------:R-:W-:-:S02]  /*9200*/  F2FP.BF16.F32.PACK_AB R6, R6, R152 ;  /* 0x000000980606723e */ /* 0x000fc400000010ff */
[----:B------:R-:W-:Y:S01]  /*9210*/  F2FP.BF16.F32.PACK_AB R5, R5, R154 ;  /* 0x0000009a0505723e */ /* 0x000fe200000010ff */
[----:B------:R3:W-:Y:S01]  /*9220*/  STS [R2], R3 ;  /* 0x0000000302007388 */ /* 0x0007e20000000800 */
[----:B------:R-:W-:Y:S02]  /*9230*/  IADD3 R4, PT, PT, R2, -R4, RZ ;  /* 0x8000000402047210 */ /* 0x000fe40007ffe0ff */
[----:B------:R-:W-:Y:S02]  /*9240*/  F2FP.BF16.F32.PACK_AB R7, R7, R140 ;  /* 0x0000008c0707723e */ /* 0x000fe400000010ff */
[----:B------:R-:W-:Y:S01]  /*9250*/  F2FP.BF16.F32.PACK_AB R8, R8, R142 ;  /* 0x0000008e0808723e */ /* 0x000fe200000010ff */
[----:B------:R-:W-:Y:S01]  /*9260*/  STS [R4+0x10], R6 ;  /* 0x0000100604007388 */ /* 0x000fe20000000800 */
[----:B------:R-:W-:Y:S02]  /*9270*/  F2FP.BF16.F32.PACK_AB R26, R26, R148 ;  /* 0x000000941a1a723e */ /* 0x000fe400000010ff */
[----:B------:R-:W-:Y:S01]  /*9280*/  F2FP.BF16.F32.PACK_AB R25, R25, R150 ;  /* 0x000000961919723e */ /* 0x000fe200000010ff */
[----:B------:R4:W-:Y:S01]  /*9290*/  STS [R4+0x210], R5 ;  /* 0x0002100504007388 */ /* 0x0009e20000000800 */
[----:B------:R-:W-:-:S02]  /*92a0*/  F2FP.BF16.F32.PACK_AB R24, R24, R68 ;  /* 0x000000441818723e */ /* 0x000fc400000010ff */
[----:B------:R-:W-:Y:S01]  /*92b0*/  F2FP.BF16.F32.PACK_AB R23, R23, R70 ;  /* 0x000000461717723e */ /* 0x000fe200000010ff */
[----:B------:R-:W-:Y:S01]  /*92c0*/  STS [R2+0x1000], R7 ;  /* 0x0010000702007388 */ /* 0x000fe20000000800 */
[----:B------:R-:W-:Y:S02]  /*92d0*/  F2FP.BF16.F32.PACK_AB R20, R20, R80 ;  /* 0x000000501414723e */ /* 0x000fe400000010ff */
[----:B------:R-:W-:Y:S01]  /*92e0*/  F2FP.BF16.F32.PACK_AB R19, R19, R82 ;  /* 0x000000521313723e */ /* 0x000fe200000010ff */
[----:B------:R-:W-:Y:S01]  /*92f0*/  STS [R2+0x1200], R8 ;  /* 0x0012000802007388 */ /* 0x000fe20000000800 */
[----:B-1----:R-:W-:Y:S02]  /*9300*/  LOP3.LUT R0, R218, 0x40, RZ, 0xc0, !PT ;  /* 0x00000040da007812 */ /* 0x002fe400078ec0ff */
[----:B------:R-:W-:Y:S01]  /*9310*/  F2FP.BF16.F32.PACK_AB R22, R22, R72 ;  /* 0x000000481616723e */ /* 0x000fe200000010ff */
[----:B------:R1:W-:Y:S01]  /*9320*/  STS [R4+0x1010], R26 ;  /* 0x0010101a04007388 */ /* 0x0003e20000000800 */
[----:B------:R-:W-:-:S02]  /*9330*/  F2FP.BF16.F32.PACK_AB R21, R21, R74 ;  /* 0x0000004a1515723e */ /* 0x000fc400000010ff */
[-C--:B---3--:R-:W-:Y:S01]  /*9340*/  IADD3 R3, PT, PT, R2, -R0.reuse, RZ ;  /* 0x8000000002037210 */ /* 0x088fe20007ffe0ff */
[----:B------:R-:W-:Y:S01]  /*9350*/  STS [R4+0x1210], R25 ;  /* 0x0012101904007388 */ /* 0x000fe20000000800 */
[----:B------:R-:W-:Y:S02]  /*9360*/  IADD3 R0, PT, PT, R4, -R0, RZ ;  /* 0x8000000004007210 */ /* 0x000fe40007ffe0ff */
[----:B------:R-:W-:Y:S01]  /*9370*/  F2FP.BF16.F32.PACK_AB R18, R18, R76 ;  /* 0x0000004c1212723e */ /* 0x000fe200000010ff */
[----:B------:R-:W-:Y:S01]  /*9380*/  STS [R3+0x20], R24 ;  /* 0x0000201803007388 */ /* 0x000fe20000000800 */
[----:B------:R-:W-:Y:S02]  /*9390*/  F2FP.BF16.F32.PACK_AB R17, R17, R78 ;  /* 0x0000004e1111723e */ /* 0x000fe400000010ff */
[----:B------:R-:W-:Y:S01]  /*93a0*/  F2FP.BF16.F32.PACK_AB R16, R16, R84 ;  /* 0x000000541010723e */ /* 0x000fe200000010ff */
[----:B------:R-:W-:Y:S01]  /*93b0*/  STS [R3+0x220], R23 ;  /* 0x0002201703007388 */ /* 0x000fe20000000800 */
[----:B----4-:R-:W3:Y:S01]  /*93c0*/  @P5 MUFU.LG2 R5, R41 ;  /* 0x0000002900055308 */ /* 0x010ee20000000c00 */
[----:B------:R-:W-:-:S02]  /*93d0*/  F2FP.BF16.F32.PACK_AB R15, R15, R86 ;  /* 0x000000560f0f723e */ /* 0x000fc400000010ff */
[----:B------:R-:W-:Y:S01]  /*93e0*/  STS [R0+0x30], R20 ;  /* 0x0000301400007388 */ /* 0x000fe20000000800 */
[----:B------:R-:W-:Y:S02]  /*93f0*/  F2FP.BF16.F32.PACK_AB R12, R12, R96 ;  /* 0x000000600c0c723e */ /* 0x000fe400000010ff */
[----:B------:R-:W-:Y:S01]  /*9400*/  F2FP.BF16.F32.PACK_AB R11, R11, R98 ;  /* 0x000000620b0b723e */ /* 0x000fe200000010ff */
[----:B------:R-:W-:Y:S01]  /*9410*/  STS [R0+0x230], R19 ;  /* 0x0002301300007388 */ /* 0x000fe20000000800 */
[----:B------:R-:W-:Y:S02]  /*9420*/  F2FP.BF16.F32.PACK_AB R14, R14, R88 ;  /* 0x000000580e0e723e */ /* 0x000fe400000010ff */
[----:B------:R-:W-:Y:S01]  /*9430*/  F2FP.BF16.F32.PACK_AB R13, R13, R90 ;  /* 0x0000005a0d0d723e */ /* 0x000fe200000010ff */
[----:B------:R4:W-:Y:S01]  /*9440*/  STS [R3+0x1020], R22 ;  /* 0x0010201603007388 */ /* 0x0009e20000000800 */
[----:B------:R-:W-:Y:S02]  /*9450*/  F2FP.BF16.F32.PACK_AB R10, R10, R92 ;  /* 0x0000005c0a0a723e */ /* 0x000fe400000010ff */
[----:B------:R-:W-:Y:S01]  /*9460*/  F2FP.BF16.F32.PACK_AB R9, R9, R94 ;  /* 0x0000005e0909723e */ /* 0x000fe200000010ff */
[----:B------:R-:W-:Y:S01]  /*9470*/  STS [R3+0x1220], R21 ;  /* 0x0012201503007388 */ /* 0x000fe20000000800 */
[----:B------:R-:W-:Y:S01]  /*9480*/  F2FP.BF16.F32.PACK_AB R27, R27, R100 ;  /* 0x000000641b1b723e */ /* 0x000fe200000010ff */
[----:B---3--:R-:W-:Y:S01]  /*9490*/  @P5 FMUL.FTZ R6, R5, 0.69314718246459960938 ;  /* 0x3f31721805065820 */ /* 0x008fe20000410000 */
[----:B------:R-:W-:Y:S01]  /*94a0*/  F2FP.BF16.F32.PACK_AB R35, R35, R102 ;  /* 0x000000662323723e */ /* 0x000fe200000010ff */
[----:B------:R3:W-:Y:S01]  /*94b0*/  STS [R0+0x1030], R18 ;  /* 0x0010301200007388 */ /* 0x0007e20000000800 */
[----:B------:R-:W-:-:S02]  /*94c0*/  F2FP.BF16.F32.PACK_AB R32, R32, R156 ;  /* 0x0000009c2020723e */ /* 0x000fc400000010ff */
[----:B------:R-:W-:Y:S01]  /*94d0*/  F2FP.BF16.F32.PACK_AB R31, R31, R158 ;  /* 0x0000009e1f1f723e */ /* 0x000fe200000010ff */
[----:B------:R-:W-:Y:S01]  /*94e0*/  STS [R0+0x1230], R17 ;  /* 0x0012301100007388 */ /* 0x000fe20000000800 */
[----:B------:R-:W-:Y:S02]  /*94f0*/  F2FP.BF16.F32.PACK_AB R34, R34, R104 ;  /* 0x000000682222723e */ /* 0x000fe400000010ff */
[----:B------:R-:W-:Y:S01]  /*9500*/  F2FP.BF16.F32.PACK_AB R33, R33, R106 ;  /* 0x0000006a2121723e */ /* 0x000fe200000010ff */
[----:B------:R5:W-:Y:S01]  /*9510*/  STS [R2+0x2000], R16 ;  /* 0x0020001002007388 */ /* 0x000be20000000800 */
[----:B------:R-:W-:Y:S02]  /*9520*/  F2FP.BF16.F32.PACK_AB R30, R30, R108 ;  /* 0x0000006c1e1e723e */ /* 0x000fe400000010ff */
[----:B------:R-:W-:Y:S01]  /*9530*/  F2FP.BF16.F32.PACK_AB R29, R29, R110 ;  /* 0x0000006e1d1d723e */ /* 0x000fe200000010ff */
[----:B------:R2:W-:Y:S01]  /*9540*/  STS [R2+0x2200], R15 ;  /* 0x0022000f02007388 */ /* 0x0005e20000000800 */
[----:B------:R-:W-:-:S02]  /*9550*/  F2FP.BF16.F32.PACK_AB R28, R28, R112 ;  /* 0x000000701c1c723e */ /* 0x000fc400000010ff */
[----:B-1----:R-:W-:Y:S01]  /*9560*/  MOV R26, 0x7f800000 ;  /* 0x7f800000001a7802 */ /* 0x002fe20000000f00 */
[----:B------:R1:W-:Y:S01]  /*9570*/  STS [R4+0x2010], R12 ;  /* 0x0020100c04007388 */ /* 0x0003e20000000800 */
[----:B----4-:R-:W4:Y:S01]  /*9580*/  LDC R22, c[0x0][0x434] ;  /* 0x00010d00ff167b82 */ /* 0x010f220000000800 */
[----:B------:R-:W-:Y:S02]  /*9590*/  F2FP.BF16.F32.PACK_AB R38, R38, R114 ;  /* 0x000000722626723e */ /* 0x000fe400000010ff */
[----:B------:R1:W-:Y:S01]  /*95a0*/  STS [R4+0x2210], R11 ;  /* 0x0022100b04007388 */ /* 0x0003e20000000800 */
[----:B------:R-:W-:Y:S02]  /*95b0*/  F2FP.BF16.F32.PACK_AB R40, R40, R116 ;  /* 0x000000742828723e */ /* 0x000fe400000010ff */
[----:B------:R-:W-:Y:S01]  /*95c0*/  F2FP.BF16.F32.PACK_AB R39, R39, R118 ;  /* 0x000000762727723e */ /* 0x000fe200000010ff */
[----:B------:R1:W-:Y:S01]  /*95d0*/  STS [R2+0x3000], R14 ;  /* 0x0030000e02007388 */ /* 0x0003e20000000800 */
[----:B---3--:R-:W4:Y:S01]  /*95e0*/  @P1 LDC R18, c[0x0][0x430] ;  /* 0x00010c00ff121b82 */ /* 0x008f220000000800 */
[----:B------:R-:W-:-:S02]  /*95f0*/  F2FP.BF16.F32.PACK_AB R37, R37, R120 ;  /* 0x000000782525723e */ /* 0x000fc400000010ff */
[----:B------:R3:W-:Y:S01]  /*9600*/  STS [R2+0x3200], R13 ;  /* 0x0032000d02007388 */ /* 0x0007e20000000800 */
[----:B------:R-:W-:Y:S02]  /*9610*/  F2FP.BF16.F32.PACK_AB R36, R36, R122 ;  /* 0x0000007a2424723e */ /* 0x000fe400000010ff */
[----:B------:R-:W-:Y:S01]  /*9620*/  F2FP.BF16.F32.PACK_AB R8, R171, R170 ;  /* 0x000000aaab08723e */ /* 0x000fe200000010ff */
[----:B------:R4:W-:Y:S01]  /*9630*/  STS [R4+0x3010], R10 ;  /* 0x0030100a04007388 */ /* 0x0009e20000000800 */
[----:B-----5:R-:W5:Y:S01]  /*9640*/  @P5 LDC R16, c[0x0][0x458] ;  /* 0x00011600ff105b82 */ /* 0x020f620000000800 */
[----:B------:R-:W-:Y:S02]  /*9650*/  F2FP.BF16.F32.PACK_AB R7, R129, R128 ;  /* 0x000000808107723e */ /* 0x000fe400000010ff */
[----:B------:R4:W-:Y:S01]  /*9660*/  STS [R4+0x3210], R9 ;  /* 0x0032100904007388 */ /* 0x0009e20000000800 */
[----:B--2---:R-:W-:Y:S02]  /*9670*/  F2FP.BF16.F32.PACK_AB R15, R161, R160 ;  /* 0x000000a0a10f723e */ /* 0x004fe400000010ff */
[----:B------:R-:W-:Y:S01]  /*9680*/  F2FP.BF16.F32.PACK_AB R5, R131, R130 ;  /* 0x000000828305723e */ /* 0x000fe200000010ff */
[----:B------:R2:W-:Y:S01]  /*9690*/  STS [R3+0x2020], R27 ;  /* 0x0020201b03007388 */ /* 0x0005e20000000800 */
[----:B------:R-:W2:Y:S01]  /*96a0*/  LDC R17, c[0x0][0x434] ;  /* 0x00010d00ff117b82 */ /* 0x000ea20000000800 */
[----:B-1----:R-:W-:-:S02]  /*96b0*/  F2FP.BF16.F32.PACK_AB R12, R127, R126 ;  /* 0x0000007e7f0c723e */ /* 0x002fc400000010ff */
[----:B------:R1:W-:Y:S01]  /*96c0*/  STS [R3+0x2220], R35 ;  /* 0x0022202303007388 */ /* 0x0003e20000000800 */
[----:B------:R-:W-:-:S03]  /*96d0*/  F2FP.BF16.F32.PACK_AB R11, R165, R164 ;  /* 0x000000a4a50b723e */ /* 0x000fc600000010ff */
[----:B------:R1:W-:Y:S01]  /*96e0*/  STS [R0+0x2030], R32 ;  /* 0x0020302000007388 */ /* 0x0003e20000000800 */
[----:B------:R-:W1:Y:S01]  /*96f0*/  LDC.U8 R21, c[0x0][0x548] ;  /* 0x00015200ff157b82 */ /* 0x000e620000000000 */
[----:B------:R-:W-:Y:S02]  /*9700*/  F2FP.BF16.F32.PACK_AB R14, R163, R162 ;  /* 0x000000a2a30e723e */ /* 0x000fe400000010ff */
[----:B------:R1:W-:Y:S01]  /*9710*/  STS [R0+0x2230], R31 ;  /* 0x0022301f00007388 */ /* 0x0003e20000000800 */
[----:B---3--:R-:W-:-:S03]  /*9720*/  F2FP.BF16.F32.PACK_AB R13, R125, R124 ;  /* 0x0000007c7d0d723e */ /* 0x008fc600000010ff */
[----:B------:R3:W-:Y:S01]  /*9730*/  STS [R3+0x3020], R34 ;  /* 0x0030202203007388 */ /* 0x0007e20000000800 */
[----:B-----5:R-:W-:Y:S01]  /*9740*/  @P5 FFMA.FTZ R26, R136, R16, R6 ;  /* 0x00000010881a5223 */ /* 0x020fe20000010006 */
[----:B----4-:R-:W-:Y:S01]  /*9750*/  F2FP.BF16.F32.PACK_AB R10, R167, R166 ;  /* 0x000000a6a70a723e */ /* 0x010fe200000010ff */
[----:B------:R-:W4:Y:S01]  /*9760*/  @P1 LDC R6, c[0x0][0x430] ;  /* 0x00010c00ff061b82 */ /* 0x000f220000000800 */
[----:B------:R3:W-:Y:S01]  /*9770*/  STS [R3+0x3220], R33 ;  /* 0x0032202103007388 */ /* 0x0007e20000000800 */
[----:B------:R-:W-:Y:S02]  /*9780*/  F2FP.BF16.F32.PACK_AB R9, R169, R168 ;  /* 0x000000a8a909723e */ /* 0x000fe400000010ff */
[----:B------:R-:W-:Y:S01]  /*9790*/  @P1 MOV R16, 0x1 ;  /* 0x0000000100101802 */ /* 0x000fe20000000f00 */
[----:B------:R3:W-:Y:S01]  /*97a0*/  STS [R0+0x3030], R30 ;  /* 0x0030301e00007388 */ /* 0x0007e20000000800 */
[----:B--2---:R-:W-:-:S03]  /*97b0*/  @P1 IMAD R17, R18, R22, RZ ;  /* 0x0000001612111224 */ /* 0x004fc600078e02ff */
[----:B------:R3:W-:Y:S04]  /*97c0*/  STS [R0+0x3230], R29 ;  /* 0x0032301d00007388 */ /* 0x0007e80000000800 */
[----:B------:R3:W-:Y:S01]  /*97d0*/  STS [R2+0x4000], R28 ;  /* 0x0040001c02007388 */ /* 0x0007e20000000800 */
[----:B-1----:R-:W-:Y:S05]  /*97e0*/  @P1 BRA `(.L_x_99) ;  /* 0x0000000000201947 */ /* 0x002fea0003800000 */
[----:B------:R-:W-:Y:S01]  /*97f0*/  ISETP.NE.AND P5, PT, R21, RZ, PT ;  /* 0x000000ff1500720c */ /* 0x000fe20003fa5270 */
[----:B------:R-:W1:-:S12]  /*9800*/  LDC R18, c[0x0][0x3e0] ;  /* 0x0000f800ff127b82 */ /* 0x000e580000000800 */
[----:B------:R-:W1:Y:S01]  /*9810*/  @P5 LDC R16, c[0x0][0x454] ;  /* 0x00011500ff105b82 */ /* 0x000e620000000800 */
[----:B----4-:R-:W-:Y:S02]  /*9820*/  @P5 MOV R6, 0x1 ;  /* 0x0000000100065802 */ /* 0x010fe40000000f00 */
[----:B------:R-:W-:-:S05]  /*9830*/  @!P5 MOV R6, 0x1 ;  /* 0x000000010006d802 */ /* 0x000fca0000000f00 */
[----:B------:R-:W2:Y:S01]  /*9840*/  @P5 LDC R17, c[0x0][0x454] ;  /* 0x00011500ff115b82 */ /* 0x000ea20000000800 */
[-C--:B-1----:R-:W-:Y:S02]  /*9850*/  @P5 IMAD R16, R16, R18.reuse, RZ ;  /* 0x0000001210105224 */ /* 0x082fe400078e02ff */
[----:B------:R-:W-:-:S07]  /*9860*/  @!P5 IMAD R16, R22, R18, RZ ;  /* 0x000000121610d224 */ /* 0x000fce00078e02ff */
.L_x_99:
[----:B------:R-:W-:Y:S01]  /*9870*/  STS [R2+0x4200], R38 ;  /* 0x0042002602007388 */ /* 0x000fe20000000800 */
[----:B------:R-:W-:Y:S01]  /*9880*/  ISETP.NE.AND P5, PT, R247, -0x1, PT ;  /* 0xfffffffff700780c */ /* 0x000fe20003fa5270 */
[----:B------:R-:W3:Y:S01]  /*9890*/  @P2 MUFU.LG2 R20, R42 ;  /* 0x0000002a00142308 */ /* 0x000ee20000000c00 */
[----:B------:R-:W4:Y:S01]  /*98a0*/  S2UR UR4, SR_CTAID.X ;  /* 0x00000000000479c3 */ /* 0x000f220000002500 */
[----:B------:R-:W-:Y:S01]  /*98b0*/  STS [R4+0x4010], R37 ;  /* 0x0040102504007388 */ /* 0x000fe20000000800 */
[----:B------:R-:W-:Y:S01]  /*98c0*/  IMAD.MOV.U32 R24, RZ, RZ, 0x7f800000 ;  /* 0x7f800000ff187424 */ /* 0x000fe200078e00ff */
[----:B------:R-:W-:Y:S01]  /*98d0*/  ISETP.NE.AND P1, PT, R21, RZ, !P1 ;  /* 0x000000ff1500720c */ /* 0x000fe20004f25270 */
[----:B------:R-:W-:Y:S01]  /*98e0*/  IMAD.MOV.U32 R25, RZ, RZ, 0x7f800000 ;  /* 0x7f800000ff197424 */ /* 0x000fe200078e00ff */
[----:B------:R-:W-:Y:S01]  /*98f0*/  STS [R4+0x4210], R36 ;  /* 0x0042102404007388 */ /* 0x000fe20000000800 */
[----:B------:R-:W-:Y:S03]  /*9900*/  BSSY.RECONVERGENT B0, `(.L_x_100) ;  /* 0x0000063000007945 */ /* 0x000fe60003800200 */
[----:B------:R-:W-:Y:S02]  /*9910*/  STS [R2+0x5000], R40 ;  /* 0x0050002802007388 */ /* 0x000fe40000000800 */
[----:B------:R-:W1:Y:S02]  /*9920*/  @!P5 LDC.64 R18, c[0x0][0x400] ;  /* 0x00010000ff12db82 */ /* 0x000e640000000a00 */
[----:B------:R3:W-:Y:S04]  /*9930*/  STS [R2+0x5200], R39 ;  /* 0x0052002702007388 */ /* 0x0007e80000000800 */
[----:B------:R-:W-:Y:S04]  /*9940*/  STS [R4+0x5010], R15 ;  /* 0x0050100f04007388 */ /* 0x000fe80000000800 */
[----:B------:R5:W-:Y:S04]  /*9950*/  STS [R4+0x5210], R14 ;  /* 0x0052100e04007388 */ /* 0x000be80000000800 */
[----:B------:R-:W-:Y:S04]  /*9960*/  STS [R3+0x4020], R13 ;  /* 0x0040200d03007388 */ /* 0x000fe80000000800 */
[----:B------:R2:W-:Y:S04]  /*9970*/  STS [R3+0x4220], R12 ;  /* 0x0042200c03007388 */ /* 0x0005e80000000800 */
[----:B------:R-:W-:Y:S04]  /*9980*/  STS [R0+0x4030], R9 ;  /* 0x0040300900007388 */ /* 0x000fe80000000800 */
[----:B------:R-:W-:Y:S01]  /*9990*/  STS [R0+0x4230], R8 ;  /* 0x0042300800007388 */ /* 0x000fe20000000800 */
[----:B---3--:R-:W-:-:S02]  /*99a0*/  @P2 FMUL.FTZ R2, R20, 0.69314718246459960938 ;  /* 0x3f31721814022820 */ /* 0x008fc40000410000 */
[----:B------:R-:W3:Y:S01]  /*99b0*/  LDC.64 R20, c[0x0][0x410] ;  /* 0x00010400ff147b82 */ /* 0x000ee20000000a00 */
[----:B------:R-:W-:Y:S04]  /*99c0*/  STS [R3+0x5020], R11 ;  /* 0x0050200b03007388 */ /* 0x000fe80000000800 */
[----:B------:R4:W-:Y:S01]  /*99d0*/  STS [R3+0x5220], R10 ;  /* 0x0052200a03007388 */ /* 0x0009e20000000800 */
[----:B-----5:R-:W5:Y:S02]  /*99e0*/  @P0 MUFU.LG2 R4, R43 ;  /* 0x0000002b00040308 */ /* 0x020f640000000c00 */
[----:B------:R-:W1:Y:S01]  /*99f0*/  @P0 LDC R14, c[0x0][0x458] ;  /* 0x00011600ff0e0b82 */ /* 0x000e620000000800 */
[----:B------:R-:W-:Y:S04]  /*9a00*/  STS [R0+0x5030], R7 ;  /* 0x0050300700007388 */ /* 0x000fe80000000800 */
[----:B------:R5:W-:Y:S03]  /*9a10*/  STS [R0+0x5230], R5 ;  /* 0x0052300500007388 */ /* 0x000be60000000800 */
[----:B------:R-:W3:Y:S08]  /*9a20*/  @P2 LDC R15, c[0x0][0x458] ;  /* 0x00011600ff0f2b82 */ /* 0x000ef00000000800 */
[----:B------:R-:W-:Y:S08]  /*9a30*/  BAR.SYNC.DEFER_BLOCKING 0x0 ;  /* 0x0000000000007b1d */ /* 0x000ff00000010000 */
[----:B--2---:R-:W2:Y:S01]  /*9a40*/  @P5 LDC.64 R12, c[0x0][0x408] ;  /* 0x00010200ff0c5b82 */ /* 0x004ea20000000a00 */
[----:B------:R-:W2:Y:S01]  /*9a50*/  S2R R23, SR_CTAID.Y ;  /* 0x0000000000177919 */ /* 0x000ea20000002600 */
[----:B----4-:R-:W4:Y:S06]  /*9a60*/  @P6 MUFU.LG2 R3, R44 ;  /* 0x0000002c00036308 */ /* 0x010f2c0000000c00 */
[----:B------:R-:W2:Y:S01]  /*9a70*/  @P6 LDC R8, c[0x0][0x458] ;  /* 0x00011600ff086b82 */ /* 0x000ea20000000800 */
[----:B-----5:R-:W-:Y:S01]  /*9a80*/  @P0 FMUL.FTZ R0, R4, 0.69314718246459960938 ;  /* 0x3f31721804000820 */ /* 0x020fe20000410000 */
[----:B------:R-:W-:Y:S01]  /*9a90*/  LEA.HI R5, R222, 0x60, RZ, 0x1e ;  /* 0x00000060de057811 */ /* 0x000fe200078ff0ff */
[----:B---3--:R-:W-:Y:S01]  /*9aa0*/  @P2 FFMA.FTZ R25, R135, R15, R2 ;  /* 0x0000000f87192223 */ /* 0x008fe20000010002 */
[----:B------:R3:W3:Y:S01]  /*9ab0*/  LDS.128 R28, [R224+0x1800] ;  /* 0x00180000e01c7984 */ /* 0x0006e20000000c00 */
[----:B-1----:R-:W-:Y:S01]  /*9ac0*/  @P0 FFMA.FTZ R24, R134, R14, R0 ;  /* 0x0000000e86180223 */ /* 0x002fe20000010000 */
[----:B------:R-:W-:-:S02]  /*9ad0*/  ISETP.NE.AND P0, PT, R247, -0x1, PT ;  /* 0xfffffffff700780c */ /* 0x000fc40003f05270 */
[----:B------:R-:W-:Y:S01]  /*9ae0*/  ISETP.GE.AND P2, PT, R5, R249, PT ;  /* 0x000000f90500720c */ /* 0x000fe20003f46270 */
[----:B----4-:R-:W-:Y:S01]  /*9af0*/  @P6 FMUL.FTZ R0, R3, 0.69314718246459960938 ;  /* 0x3f31721803006820 */ /* 0x010fe20000410000 */
[----:B--2---:R-:W-:-:S04]  /*9b00*/  @P5 IMAD.WIDE.U32 R2, R247, R12, RZ ;  /* 0x0000000cf7025225 */ /* 0x004fc800078e00ff */
[----:B------:R-:W-:Y:S01]  /*9b10*/  @!P5 IMAD.WIDE.U32 R4, R23, R18, RZ ;  /* 0x000000121704d225 */ /* 0x000fe200078e00ff */
[----:B------:R-:W-:-:S03]  /*9b20*/  MOV R18, 0x7f800000 ;  /* 0x7f80000000127802 */ /* 0x000fc60000000f00 */
[----:B------:R-:W-:Y:S01]  /*9b30*/  @P6 FFMA.FTZ R18, R132, R8, R0 ;  /* 0x0000000884126223 */ /* 0x000fe20000010000 */
[----:B------:R-:W-:Y:S01]  /*9b40*/  LOP3.LUT P6, RZ, R222, 0x3, RZ, 0xc0, !PT ;  /* 0x00000003deff7812 */ /* 0x000fe200078cc0ff */
[----:B------:R-:W-:Y:S02]  /*9b50*/  @!P5 IMAD R7, R23, R19, R5 ;  /* 0x000000131707d224 */ /* 0x000fe400078e0205 */
[----:B------:R-:W-:Y:S02]  /*9b60*/  @P5 IMAD R7, R247, R13, R3 ;  /* 0x0000000df7075224 */ /* 0x000fe400078e0203 */
[----:B------:R-:W-:Y:S02]  /*9b70*/  @P5 IMAD.MOV.U32 R4, RZ, RZ, R2 ;  /* 0x000000ffff045224 */ /* 0x000fe400078e0002 */
[----:B------:R-:W-:Y:S01]  /*9b80*/  @!P0 IMAD R247, R23, R22, RZ ;  /* 0x0000001617f78224 */ /* 0x000fe200078e02ff */
[----:B------:R-:W-:Y:S01]  /*9b90*/  ISETP.GE.AND P0, PT, R46, R249, PT ;  /* 0x000000f92e00720c */ /* 0x000fe20003f06270 */
[----:B------:R-:W-:Y:S01]  /*9ba0*/  IMAD R0, R17, UR5, RZ ;  /* 0x0000000511007c24 */ /* 0x000fe2000f8e02ff */
[----:B------:R-:W-:Y:S01]  /*9bb0*/  IADD3 R2, P5, PT, R248, R4, RZ ;  /* 0x00000004f8027210 */ /* 0x000fe20007fbe0ff */
[----:B------:R-:W-:Y:S01]  /*9bc0*/  IMAD R3, R6, UR4, RZ ;  /* 0x0000000406037c24 */ /* 0x000fe2000f8e02ff */
[----:B------:R-:W-:Y:S01]  /*9bd0*/  SHF.R.S32.HI R4, RZ, 0x1f, R247 ;  /* 0x0000001fff047819 */ /* 0x000fe200000114f7 */
[----:B------:R-:W-:Y:S01]  /*9be0*/  @!P1 IMAD R0, R23, R16, R0 ;  /* 0x0000001017009224 */ /* 0x000fe200078e0200 */
[----:B------:R-:W-:-:S02]  /*9bf0*/  SEL R5, R247, RZ, P1 ;  /* 0x000000fff7057207 */ /* 0x000fc40000800000 */
[----:B------:R-:W-:Y:S02]  /*9c00*/  SHF.L.U32 R8, R3, 0x7, RZ ;  /* 0x0000000703087819 */ /* 0x000fe400000006ff */
[----:B------:R-:W-:Y:S02]  /*9c10*/  IADD3.X R3, PT, PT, RZ, R7, RZ, P5, !PT ;  /* 0x00000007ff037210 */ /* 0x000fe40002ffe4ff */
[----:B------:R-:W-:Y:S02]  /*9c20*/  SEL R7, R4, RZ, P1 ;  /* 0x000000ff04077207 */ /* 0x000fe40000800000 */
[----:B------:R-:W-:Y:S01]  /*9c30*/  IADD3 R5, P5, P1, R8, R5, R0 ;  /* 0x0000000508057210 */ /* 0x000fe200079be000 */
[----:B------:R-:W-:Y:S01]  /*9c40*/  IMAD.WIDE.U32 R22, R20, UR5, R2 ;  /* 0x0000000514167c25 */ /* 0x000fe2000f8e0002 */
[----:B------:R-:W-:Y:S02]  /*9c50*/  SHF.R.S32.HI R0, RZ, 0x1f, R0 ;  /* 0x0000001fff007819 */ /* 0x000fe40000011400 */
[----:B------:R-:W-:-:S04]  /*9c60*/  SHF.R.S32.HI R4, RZ, 0x1f, R8 ;  /* 0x0000001fff047819 */ /* 0x000fc80000011408 */
[----:B------:R-:W-:Y:S01]  /*9c70*/  IADD3.X R4, PT, PT, R4, R7, R0, P5, P1 ;  /* 0x0000000704047210 */ /* 0x000fe20002fe2400 */
[----:B---3--:R-:W-:Y:S06]  /*9c80*/  @P6 BRA `(.L_x_101) ;  /* 0x0000000000a86947 */ /* 0x008fec0003800000 */
        /* <DEDUP_REMOVED lines=11> */
[-C--:B------:R-:W-:Y:S02]  /*9d40*/  @!P2 LEA.HI.X.SX32 R9, R3, R4.reuse, 0x1, P1 ;  /* 0x000000040309a211 */ /* 0x080fe400008f0eff */
[C---:B------:R-:W-:Y:S01]  /*9d50*/  LOP3.LUT R3, R0.reuse, 0x40, RZ, 0xfc, !PT ;  /* 0x0000004000037812 */ /* 0x040fe200078efcff */
[----:B------:R-:W-:Y:S01]  /*9d60*/  VIADD R0, R0, 0x48 ;  /* 0x0000004800007836 */ /* 0x000fe20000000000 */
[C---:B------:R-:W-:Y:S02]  /*9d70*/  @!P0 IADD3 R10, P1, PT, R2.reuse, R5, RZ ;  /* 0x00000005020a8210 */ /* 0x040fe40007f3e0ff */
[-C--:B------:R-:W-:Y:S02]  /*9d80*/  ISETP.GE.AND P6, PT, R3, R249.reuse, PT ;  /* 0x000000f90300720c */ /* 0x080fe40003fc6270 */
        /* <DEDUP_REMOVED lines=26> */
.L_x_101:
[----:B------:R-:W-:Y:S05]  /*9f30*/  BSYNC.RECONVERGENT B0 ;  /* 0x0000000000007941 */ /* 0x000fea0003800200 */
.L_x_100:
[----:B--2---:R1:W2:Y:S01]  /*9f40*/  LDS.128 R16, [R224] ;  /* 0x00000000e0107984 */ /* 0x0042a20000000c00 */
[----:B------:R-:W-:Y:S01]  /*9f50*/  BSSY.RECONVERGENT B0, `(.L_x_102) ;  /* 0x0000015000007945 */ /* 0x000fe20003800200 */
[----:B------:R-:W-:Y:S02]  /*9f60*/  IMAD R7, R21, UR5, R23 ;  /* 0x0000000515077c24 */ /* 0x000fe4000f8e0217 */
[----:B------:R1:W3:Y:S04]  /*9f70*/  LDS.128 R12, [R224+0x2000] ;  /* 0x00200000e00c7984 */ /* 0x0002e80000000c00 */
[----:B------:R1:W4:Y:S01]  /*9f80*/  LDS.128 R8, [R224+0x4000] ;  /* 0x00400000e0087984 */ /* 0x0003220000000c00 */
[----:B------:R-:W-:Y:S05]  /*9f90*/  @P0 BRA `(.L_x_103) ;  /* 0x0000000000400947 */ /* 0x000fea0003800000 */
[----:B------:R-:W5:Y:S01]  /*9fa0*/  LDCU.64 UR6, c[0x0][0x408] ;  /* 0x00008100ff0677ac */ /* 0x000f620008000a00 */
[----:B------:R-:W-:Y:S01]  /*9fb0*/  IMAD.MOV.U32 R6, RZ, RZ, R22 ;  /* 0x000000ffff067224 */ /* 0x000fe200078e0016 */
[----:B------:R-:W1:Y:S01]  /*9fc0*/  LDCU UR8, c[0x0][0x440] ;  /* 0x00008800ff0877ac */ /* 0x000e620008000800 */
[----:B------:R-:W2:Y:S01]  /*9fd0*/  LDCU.64 UR4, c[0x0][0x3f0] ;  /* 0x00007e00ff0477ac */ /* 0x000ea20008000a00 */
[----:B-----5:R-:W-:Y:S02]  /*9fe0*/  IMAD R0, R251, UR6, RZ ;  /* 0x00000006fb007c24 */ /* 0x020fe4000f8e02ff */
[----:B------:R-:W-:Y:S01]  /*9ff0*/  IMAD.WIDE.U32 R4, R250, UR6, R6 ;  /* 0x00000006fa047c25 */ /* 0x000fe2000f8e0006 */
[----:B-1----:R-:W-:-:S03]  /*a000*/  ISETP.GE.AND P5, PT, R248, UR8, PT ;  /* 0x00000008f8007c0c */ /* 0x002fc6000bfa6270 */
[----:B------:R-:W-:Y:S01]  /*a010*/  IMAD R0, R250, UR7, R0 ;  /* 0x00000007fa007c24 */ /* 0x000fe2000f8e0200 */
[----:B------:R-:W-:Y:S02]  /*a020*/  ISETP.GE.AND P1, PT, R243, UR8, PT ;  /* 0x00000008f3007c0c */ /* 0x000fe4000bf26270 */
[----:B------:R-:W-:Y:S01]  /*a030*/  ISETP.GE.AND P0, PT, R244, UR8, PT ;  /* 0x00000008f4007c0c */ /* 0x000fe2000bf06270 */
[----:B------:R-:W-:Y:S01]  /*a040*/  IMAD.IADD R0, R5, 0x1, R0 ;  /* 0x0000000105007824 */ /* 0x000fe200078e0200 */
[----:B--2---:R-:W-:-:S04]  /*a050*/  LEA R2, P6, R4, UR4, 0x1 ;  /* 0x0000000404027c11 */ /* 0x004fc8000f8c08ff */
[----:B------:R-:W-:-:S05]  /*a060*/  LEA.HI.X R3, R4, UR5, R0, 0x1, P6 ;  /* 0x0000000504037c11 */ /* 0x000fca000b0f0c00 */
[----:B------:R1:W-:Y:S04]  /*a070*/  @!P5 STG.E.128 desc[UR16][R2.64], R16 ;  /* 0x000000100200d986 */ /* 0x0003e8000c101d10 */
[----:B---3--:R1:W-:Y:S04]  /*a080*/  @!P1 STG.E.128 desc[UR16][R2.64+0x40], R12 ;  /* 0x0000400c02009986 */ /* 0x0083e8000c101d10 */
[----:B----4-:R1:W-:Y:S02]  /*a090*/  @!P0 STG.E.128 desc[UR16][R2.64+0x80], R8 ;  /* 0x0000800802008986 */ /* 0x0103e4000c101d10 */
.L_x_103:
[----:B------:R-:W-:Y:S05]  /*a0a0*/  BSYNC.RECONVERGENT B0 ;  /* 0x0000000000007941 */ /* 0x000fea0003800200 */
.L_x_102:
[----:B-12---:R1:W2:Y:S01]  /*a0b0*/  LDS.128 R16, [R224+0x800] ;  /* 0x00080000e0107984 */ /* 0x0062a20000000c00 */
[----:B------:R-:W-:Y:S03]  /*a0c0*/  BSSY.RECONVERGENT B0, `(.L_x_104) ;  /* 0x0000017000007945 */ /* 0x000fe60003800200 */
[----:B---3--:R1:W3:Y:S04]  /*a0d0*/  LDS.128 R12, [R224+0x2800] ;  /* 0x00280000e00c7984 */ /* 0x0082e80000000c00 */
[----:B----4-:R1:W4:Y:S01]  /*a0e0*/  LDS.128 R8, [R224+0x4800] ;  /* 0x00480000e0087984 */ /* 0x0103220000000c00 */
[----:B------:R-:W-:Y:S05]  /*a0f0*/  @P4 BRA `(.L_x_105) ;  /* 0x00000000004c4947 */ /* 0x000fea0003800000 */
[----:B------:R-:W5:Y:S01]  /*a100*/  LDCU.64 UR6, c[0x0][0x408] ;  /* 0x00008100ff0677ac */ /* 0x000f620008000a00 */
[----:B------:R-:W-:Y:S02]  /*a110*/  IADD3 R0, P0, PT, R250, 0x20, RZ ;  /* 0x00000020fa007810 */ /* 0x000fe40007f1e0ff */
[----:B------:R-:W-:Y:S01]  /*a120*/  MOV R3, R7 ;  /* 0x0000000700037202 */ /* 0x000fe20000000f00 */
[----:B------:R-:W1:Y:S02]  /*a130*/  LDCU UR8, c[0x0][0x440] ;  /* 0x00008800ff0877ac */ /* 0x000e640008000800 */
[----:B------:R-:W-:Y:S01]  /*a140*/  IMAD.X R2, RZ, RZ, R251, P0 ;  /* 0x000000ffff027224 */ /* 0x000fe200000e06fb */
[----:B------:R-:W2:Y:S03]  /*a150*/  LDCU.64 UR4, c[0x0][0x3f0] ;  /* 0x00007e00ff0477ac */ /* 0x000ea60008000a00 */
[----:B-----5:R-:W-:-:S02]  /*a160*/  IMAD R20, R2, UR6, RZ ;  /* 0x0000000602147c24 */ /* 0x020fc4000f8e02ff */
[----:B------:R-:W-:Y:S01]  /*a170*/  IMAD.MOV.U32 R2, RZ, RZ, R22 ;  /* 0x000000ffff027224 */ /* 0x000fe200078e0016 */
[----:B-1----:R-:W-:-:S03]  /*a180*/  ISETP.GE.AND P4, PT, R248, UR8, PT ;  /* 0x00000008f8007c0c */ /* 0x002fc6000bf86270 */
[----:B------:R-:W-:Y:S01]  /*a190*/  IMAD.WIDE.U32 R4, R0, UR6, R2 ;  /* 0x0000000600047c25 */ /* 0x000fe2000f8e0002 */
[----:B------:R-:W-:Y:S02]  /*a1a0*/  ISETP.GE.AND P1, PT, R243, UR8, PT ;  /* 0x00000008f3007c0c */ /* 0x000fe4000bf26270 */
[----:B------:R-:W-:Y:S01]  /*a1b0*/  ISETP.GE.AND P0, PT, R244, UR8, PT ;  /* 0x00000008f4007c0c */ /* 0x000fe2000bf06270 */
[----:B------:R-:W-:Y:S01]  /*a1c0*/  IMAD R0, R0, UR7, R20 ;  /* 0x0000000700007c24 */ /* 0x000fe2000f8e0214 */
[----:B--2---:R-:W-:-:S03]  /*a1d0*/  LEA R2, P5, R4, UR4, 0x1 ;  /* 0x0000000404027c11 */ /* 0x004fc6000f8a08ff */
[----:B------:R-:W-:-:S05]  /*a1e0*/  IMAD.IADD R0, R5, 0x1, R0 ;  /* 0x0000000105007824 */ /* 0x000fca00078e0200 */
[----:B------:R-:W-:-:S05]  /*a1f0*/  LEA.HI.X R3, R4, UR5, R0, 0x1, P5 ;  /* 0x0000000504037c11 */ /* 0x000fca000a8f0c00 */
[----:B------:R1:W-:Y:S04]  /*a200*/  @!P4 STG.E.128 desc[UR16][R2.64], R16 ;  /* 0x000000100200c986 */ /* 0x0003e8000c101d10 */
[----:B---3--:R1:W-:Y:S04]  /*a210*/  @!P1 STG.E.128 desc[UR16][R2.64+0x40], R12 ;  /* 0x0000400c02009986 */ /* 0x0083e8000c101d10 */
[----:B----4-:R1:W-:Y:S02]  /*a220*/  @!P0 STG.E.128 desc[UR16][R2.64+0x80], R8 ;  /* 0x0000800802008986 */ /* 0x0103e4000c101d10 */
.L_x_105:
[----:B------:R-:W-:Y:S05]  /*a230*/  BSYNC.RECONVERGENT B0 ;  /* 0x0000000000007941 */ /* 0x000fea0003800200 */
.L_x_104:
        /* <DEDUP_REMOVED lines=24> */
.L_x_107:
[----:B------:R-:W-:Y:S05]  /*a3c0*/  BSYNC.RECONVERGENT B0 ;  /* 0x0000000000007941 */ /* 0x000fea0003800200 */
.L_x_106:
[----:B-1--4-:R1:W4:Y:S01]  /*a3d0*/  LDS.128 R8, [R224+0x3800] ;  /* 0x00380000e0087984 */ /* 0x0123220000000c00 */
[----:B------:R-:W-:Y:S05]  /*a3e0*/  @P2 EXIT ;  /* 0x000000000000294d */ /* 0x000fea0003800000 */
[----:B------:R-:W5:Y:S01]  /*a3f0*/  LDCU.64 UR6, c[0x0][0x408] ;  /* 0x00008100ff0677ac */ /* 0x000f620008000a00 */
[----:B-1----:R-:W1:Y:S01]  /*a400*/  LDS.128 R224, [R224+0x5800] ;  /* 0x00580000e0e07984 */ /* 0x002e620000000c00 */
[----:B------:R-:W-:Y:S01]  /*a410*/  IADD3 R4, P0, PT, R250, 0x60, RZ ;  /* 0x00000060fa047810 */ /* 0x000fe20007f1e0ff */
[----:B------:R-:W-:Y:S01]  /*a420*/  IMAD.MOV.U32 R2, RZ, RZ, R22 ;  /* 0x000000ffff027224 */ /* 0x000fe200078e0016 */
[----:B------:R-:W2:Y:S01]  /*a430*/  LDCU UR8, c[0x0][0x440] ;  /* 0x00008800ff0877ac */ /* 0x000ea20008000800 */
[----:B------:R-:W-:Y:S02]  /*a440*/  MOV R3, R7 ;  /* 0x0000000700037202 */ /* 0x000fe40000000f00 */
[----:B------:R-:W-:Y:S01]  /*a450*/  IMAD.X R0, RZ, RZ, R251, P0 ;  /* 0x000000ffff007224 */ /* 0x000fe200000e06fb */
[----:B------:R-:W3:Y:S03]  /*a460*/  LDCU.64 UR4, c[0x0][0x3f0] ;  /* 0x00007e00ff0477ac */ /* 0x000ee60008000a00 */
[----:B-----5:R-:W-:-:S02]  /*a470*/  IMAD R0, R0, UR6, RZ ;  /* 0x0000000600007c24 */ /* 0x020fc4000f8e02ff */
[----:B------:R-:W-:Y:S01]  /*a480*/  IMAD.WIDE.U32 R6, R4, UR6, R2 ;  /* 0x0000000604067c25 */ /* 0x000fe2000f8e0002 */
[----:B--2---:R-:W-:-:S03]  /*a490*/  ISETP.GE.AND P2, PT, R248, UR8, PT ;  /* 0x00000008f8007c0c */ /* 0x004fc6000bf46270 */
[----:B------:R-:W-:Y:S01]  /*a4a0*/  IMAD R0, R4, UR7, R0 ;  /* 0x0000000704007c24 */ /* 0x000fe2000f8e0200 */
[----:B------:R-:W-:Y:S02]  /*a4b0*/  ISETP.GE.AND P1, PT, R243, UR8, PT ;  /* 0x00000008f3007c0c */ /* 0x000fe4000bf26270 */
[----:B------:R-:W-:Y:S01]  /*a4c0*/  ISETP.GE.AND P0, PT, R244, UR8, PT ;  /* 0x00000008f4007c0c */ /* 0x000fe2000bf06270 */
[----:B------:R-:W-:Y:S01]  /*a4d0*/  IMAD.IADD R0, R7, 0x1, R0 ;  /* 0x0000000107007824 */ /* 0x000fe200078e0200 */
[----:B---3--:R-:W-:-:S04]  /*a4e0*/  LEA R2, P3, R6, UR4, 0x1 ;  /* 0x0000000406027c11 */ /* 0x008fc8000f8608ff */
[----:B------:R-:W-:-:S05]  /*a4f0*/  LEA.HI.X R3, R6, UR5, R0, 0x1, P3 ;  /* 0x0000000506037c11 */ /* 0x000fca00098f0c00 */
[----:B------:R2:W-:Y:S04]  /*a500*/  @!P2 STG.E.128 desc[UR16][R2.64], R28 ;  /* 0x0000001c0200a986 */ /* 0x0005e8000c101d10 */
[----:B----4-:R2:W-:Y:S01]  /*a510*/  @!P1 STG.E.128 desc[UR16][R2.64+0x40], R8 ;  /* 0x0000400802009986 */ /* 0x0105e2000c101d10 */
[----:B-1----:R-:W-:Y:S05]  /*a520*/  @P0 EXIT ;  /* 0x000000000000094d */ /* 0x002fea0003800000 */
[----:B------:R-:W-:Y:S01]  /*a530*/  STG.E.128 desc[UR16][R2.64+0x80], R224 ;  /* 0x000080e002007986 */ /* 0x000fe2000c101d10 */
[----:B------:R-:W-:Y:S05]  /*a540*/  EXIT ;  /* 0x000000000000794d */ /* 0x000fea0003800000 */
.L_x_108:
        /* <DEDUP_REMOVED lines=11> */
.L_x_1349:


//--------------------- .text._ZN5flash16flash_fwd_kernelI23Flash_fwd_kernel_traitsILi96ELi128ELi64ELi4ELb0ELb0EN7cutlass10bfloat16_tE19Flash_kernel_traitsILi96ELi128ELi64ELi4ES3_EELb0ELb0ELb0ELb1ELb0ELb0ELb0ELb0EEEvNS_16Flash_fwd_paramsE --------------------------
	.section	.text._ZN5flash16flash_fwd_kernelI23Flash_fwd_kernel_traitsILi96ELi128ELi64ELi4ELb0ELb0EN7cutlass10bfloat16_tE19Flash_kernel_traitsILi96ELi128ELi64ELi4ES3_EELb0ELb0ELb0ELb1ELb0ELb0ELb0ELb0EEEvNS_16Flash_fwd_paramsE,"ax",@progbits
	.align	128
        .global         _ZN5flash16flash_fwd_kernelI23Flash_fwd_kernel_traitsILi96ELi128ELi64ELi4ELb0ELb0EN7cutlass10bfloat16_tE19Flash_kernel_traitsILi96ELi128ELi64ELi4ES3_EELb0ELb0ELb0ELb1ELb0ELb0ELb0ELb0EEEvNS_16Flash_fwd_paramsE
        .type           _ZN5flash16flash_fwd_kernelI23Flash_fwd_kernel_traitsILi96ELi128ELi64ELi4ELb0ELb0EN7cutlass10bfloat16_tE19Flash_kernel_traitsILi96ELi128ELi64ELi4ES3_EELb0ELb0ELb0ELb1ELb0ELb0ELb0ELb0EEEvNS_16Flash_fwd_paramsE,@function
        .size           _ZN5flash16flash_fwd_kernelI23Flash_fwd_kernel_traitsILi96ELi128ELi64ELi4ELb0ELb0EN7cutlass10bfloat16_tE19Flash_kernel_traitsILi96ELi128ELi64ELi4ES3_EELb0ELb0ELb0ELb1ELb0ELb0ELb0ELb0EEEvNS_16Flash_fwd_paramsE,(.L_x_1350 - _ZN5flash16flash_fwd_kernelI23Flash_fwd_kernel_traitsILi96ELi128ELi64ELi4ELb0ELb0EN7cutlass10bfloat16_tE19Flash_kernel_traitsILi96ELi128ELi64ELi4ES3_EELb0ELb0ELb0ELb1ELb0ELb0ELb0ELb0EEEvNS_16Flash_fwd_paramsE)
        .other          _ZN5flash16flash_fwd_kernelI23Flash_fwd_kernel_traitsILi96ELi128ELi64ELi4ELb0ELb0EN7cutlass10bfloat16_tE19Flash_kernel_traitsILi96ELi128ELi64ELi4ES3_EELb0ELb0ELb0ELb1ELb0ELb0ELb0ELb0EEEvNS_16Flash_fwd_paramsE,@"STO_CUDA_ENTRY STV_DEFAULT"
_ZN5flash16flash_fwd_kernelI23Flash_fwd_kernel_traitsILi96ELi128ELi64ELi4ELb0ELb0EN7cutlass10bfloat16_tE19Flash_kernel_traitsILi96ELi128ELi64ELi4ES3_EELb0ELb0ELb0ELb1ELb0ELb0ELb0ELb0EEEvNS_16Flash_fwd_paramsE:
.text._ZN5flash16flash_fwd_kernelI23Flash_fwd_kernel_traitsILi96ELi128ELi64ELi4ELb0ELb0EN7cutlass10bfloat16_tE19Flash_kernel_traitsILi96ELi128ELi64ELi4ES3_EELb0ELb0ELb0ELb1ELb0ELb0ELb0ELb0EEEvNS_16Flash_fwd_paramsE:
[----:B------:R-:W1:Y:S01]  /*0000*/  LDC R1, c[0x0][0x37c] ;  /* 0x0000df00ff017b82 */ /* 0x000e620000000800 */
[----:B------:R-:W2:Y:S01]  /*0010*/  S2R R24, SR_CTAID.Y ;  /* 0x0000000000187919 */ /* 0x000ea20000002600 */
[----:B------:R-:W3:Y:S06]  /*0020*/  LDCU.64 UR8, c[0x0][0x460] ;  /* 0x00008c00ff0877ac */ /* 0x000eec0008000a00 */
[----:B------:R-:W2:Y:S01]  /*0030*/  LDC.64 R2, c[0x0][0x460] ;  /* 0x00011800ff027b82 */ /* 0x000ea20000000a00 */
[----:B------:R-:W-:Y:S01]  /*0040*/  IMAD.MOV.U32 R252, RZ, RZ, -0x1 ;  /* 0xfffffffffffc7424 */ /* 0x000fe200078e00ff */
[----:B------:R-:W4:Y:S01]  /*0050*/  LDCU.64 UR6, c[0x0][0x470] ;  /* 0x00008e00ff0677ac */ /* 0x000f220008000a00 */
[----:B-1----:R-:W-:Y:S01]  /*0060*/  VIADD R1, R1, 0xfffffff0 ;  /* 0xfffffff001017836 */ /* 0x002fe20000000000 */
[----:B------:R-:W1:Y:S04]  /*0070*/  LDCU.64 UR4, c[0x0][0x478] ;  /* 0x00008f00ff0477ac */ /* 0x000e680008000a00 */
[----:B------:R-:W2:Y:S01]  /*0080*/  LDC.64 R6, c[0x0][0x468] ;  /* 0x00011a00ff067b82 */ /* 0x000ea20000000a00 */
[----:B------:R-:W2:Y:S01]  /*0090*/  LDCU.64 UR16, c[0x0][0x358] ;  /* 0x00006b00ff1077ac */ /* 0x000ea20008000a00 */
[----:B---3--:R-:W-:-:S02]  /*00a0*/  ISETP.NE.U32.AND P1, PT, RZ, UR8, PT ;  /* 0x00000008ff007c0c */ /* 0x008fc4000bf25070 */
[----:B------:R-:W-:Y:S02]  /*00b0*/  ISETP.NE.U32.AND P0, PT, RZ, UR8, PT ;  /* 0x00000008ff007c0c */ /* 0x000fe4000bf05070 */
[----:B----4-:R-:W-:Y:S02]  /*00c0*/  ISETP.NE.U32.AND P4, PT, RZ, UR6, PT ;  /* 0x00000006ff007c0c */ /* 0x010fe4000bf85070 */
[----:B------:R-:W-:Y:S02]  /*00d0*/  ISETP.NE.AND.EX P1, PT, RZ, UR9, PT, P1 ;  /* 0x00000009ff007c0c */ /* 0x000fe4000bf25310 */
[----:B-1----:R-:W-:Y:S02]  /*00e0*/  ISETP.NE.U32.AND P2, PT, RZ, UR4, PT ;  /* 0x00000004ff007c0c */ /* 0x002fe4000bf45070 */
[----:B------:R-:W-:Y:S02]  /*00f0*/  ISETP.NE.AND.EX P0, PT, RZ, UR9, PT, P0 ;  /* 0x00000009ff007c0c */ /* 0x000fe4000bf05300 */
[----:B------:R-:W-:Y:S01]  /*0100*/  ISETP.NE.AND.EX P4, PT, RZ, UR7, PT, P4 ;  /* 0x00000007ff007c0c */ /* 0x000fe2000bf85340 */
[----:B--2---:R-:W-:Y:S01]  /*0110*/  IMAD.WIDE.U32 R2, R24, 0x4, R2 ;  /* 0x0000000418027825 */ /* 0x004fe200078e0002 */
[----:B------:R-:W-:-:S02]  /*0120*/  ISETP.NE.AND.EX P2, PT, RZ, UR5, PT, P2 ;  /* 0x00000005ff007c0c */ /* 0x000fc4000bf45320 */
[----:B------:R-:W-:Y:S01]  /*0130*/  SHF.R.U32.HI R9, RZ, 0x1e, R24 ;  /* 0x0000001eff097819 */ /* 0x000fe20000011618 */
[----:B------:R-:W-:Y:S02]  /*0140*/  IMAD.SHL.U32 R11, R24, 0x4, RZ ;  /* 0x00000004180b7824 */ /* 0x000fe400078e00ff */
[----:B------:R-:W2:Y:S04]  /*0150*/  @P1 LDG.E R252, desc[UR16][R2.64] ;  /* 0x0000001002fc1981 */ /* 0x000ea8000c1e1900 */
[----:B------:R1:W2:Y:S02]  /*0160*/  @P0 LDG.E R8, desc[UR16][R2.64+0x4] ;  /* 0x0000041002080981 */ /* 0x0002a4000c1e1900 */
[----:B------:R-:W-:Y:S01]  /*0170*/  @P4 IADD3 R4, P3, PT, R11, UR6, RZ ;  /* 0x000000060b044c10 */ /* 0x000fe2000ff7e0ff */
[----:B------:R-:W-:-:S03]  /*0180*/  IMAD.MOV.U32 R10, RZ, RZ, RZ ;  /* 0x000000ffff0a7224 */ /* 0x000fc600078e00ff */
[----:B------:R-:W-:-:S05]  /*0190*/  @P4 IADD3.X R5, PT, PT, R9, UR7, RZ, P3, !PT ;  /* 0x0000000709054c10 */ /* 0x000fca0009ffe4ff */
[----:B------:R3:W4:Y:S01]  /*01a0*/  @P4 LDG.E R10, desc[UR16][R4.64] ;  /* 0x00000010040a4981 */ /* 0x000722000c1e1900 */
[----:B-1----:R-:W-:-:S04]  /*01b0*/  @P2 IADD3 R2, P1, PT, R11, UR4, RZ ;  /* 0x000000040b022c10 */ /* 0x002fc8000ff3e0ff */
[----:B------:R-:W-:-:S05]  /*01c0*/  @P2 IADD3.X R3, PT, PT, R9, UR5, RZ, P1, !PT ;  /* 0x0000000509032c10 */ /* 0x000fca0008ffe4ff */
[----:B------:R1:W4:Y:S01]  /*01d0*/  @P2 LDG.E R0, desc[UR16][R2.64] ;  /* 0x0000001002002981 */ /* 0x000322000c1e1900 */
[----:B------:R-:W1:Y:S01]  /*01e0*/  LDCU.U8 UR4, c[0x0][0x532] ;  /* 0x0000a640ff0477ac */ /* 0x000e620008000000 */
[----:B------:R-:W-:Y:S01]  /*01f0*/  ISETP.EQ.U32.AND P3, PT, R6, RZ, PT ;  /* 0x000000ff0600720c */ /* 0x000fe20003f62070 */
[----:B------:R-:W1:Y:S01]  /*0200*/  S2R R17, SR_CTAID.X ;  /* 0x0000000000117919 */ /* 0x000e620000002500 */
[----:B------:R-:W2:Y:S08]  /*0210*/  @!P0 LDC R200, c[0x0][0x434] ;  /* 0x00010d00ffc88b82 */ /* 0x000eb00000000800 */
[----:B---3--:R-:W3:Y:S01]  /*0220*/  @!P2 LDC.64 R4, c[0x0][0x488] ;  /* 0x00012200ff04ab82 */ /* 0x008ee20000000a00 */
[----:B-1----:R-:W-:-:S04]  /*0230*/  ISETP.NE.AND P4, PT, RZ, UR4, PT ;  /* 0x00000004ff007c0c */ /* 0x002fc8000bf85270 */
[----:B------:R-:W-:Y:S02]  /*0240*/  ISETP.EQ.OR.EX P3, PT, R7, RZ, !P4, P3 ;  /* 0x000000ff0700720c */ /* 0x000fe40006762730 */
[----:B------:R-:W-:Y:S01]  /*0250*/  IADD3 R2, P1, PT, R11, R6, RZ ;  /* 0x000000060b027210 */ /* 0x000fe20007f3e0ff */
[----:B------:R-:W-:-:S04]  /*0260*/  IMAD.MOV.U32 R11, RZ, RZ, -0x1 ;  /* 0xffffffffff0b7424 */ /* 0x000fc800078e00ff */
[----:B------:R-:W-:Y:S02]  /*0270*/  IMAD.X R3, R9, 0x1, R7, P1 ;  /* 0x0000000109037824 */ /* 0x000fe400008e0607 */
[----:B------:R-:W1:Y:S04]  /*0280*/  @!P2 LDC R9, c[0x0][0x43c] ;  /* 0x00010f00ff09ab82 */ /* 0x000e680000000800 */
[----:B------:R1:W5:Y:S01]  /*0290*/  @!P3 LDG.E R11, desc[UR16][R2.64] ;  /* 0x00000010020bb981 */ /* 0x000362000c1e1900 */
[----:B------:R-:W-:-:S04]  /*02a0*/  ISETP.NE.U32.AND P3, PT, R6, RZ, PT ;  /* 0x000000ff0600720c */ /* 0x000fc80003f65070 */
[----:B------:R-:W-:Y:S01]  /*02b0*/  ISETP.NE.AND.EX P3, PT, R7, RZ, PT, P3 ;  /* 0x000000ff0700720c */ /* 0x000fe20003f65330 */
[----:B------:R-:W1:Y:S01]  /*02c0*/  S2R R16, SR_CTAID.Z ;  /* 0x0000000000107919 */ /* 0x000e620000002700 */
[----:B------:R-:W1:Y:S01]  /*02d0*/  S2R R230, SR_TID.X ;  /* 0x0000000000e67919 */ /* 0x000e620000002100 */
[----:B------:R-:W-:Y:S02]  /*02e0*/  IMAD.SHL.U32 R132, R17, 0x80, RZ ;  /* 0x0000008011847824 */ /* 0x000fe400078e00ff */
[----:B--2---:R-:W-:Y:S01]  /*02f0*/  @P0 IMAD.IADD R200, R8, 0x1, -R252 ;  /* 0x0000000108c80824 */ /* 0x004fe200078e0afc */
[----:B---3--:R-:W-:-:S04]  /*0300*/  @!P2 ISETP.NE.U32.AND P0, PT, R4, RZ, PT ;  /* 0x000000ff0400a20c */ /* 0x008fc80003f05070 */
[----:B------:R-:W-:Y:S02]  /*0310*/  @!P2 ISETP.NE.AND.EX P0, PT, R5, RZ, PT, P0 ;  /* 0x000000ff0500a20c */ /* 0x000fe40003f05300 */
[----:B------:R-:W-:Y:S02]  /*0320*/  ISETP.GT.AND P1, PT, R200, R132, PT ;  /* 0x00000084c800720c */ /* 0x000fe40003f24270 */
[----:B-1----:R-:W-:Y:S01]  /*0330*/  @!P2 SEL R4, R9, RZ, P0 ;  /* 0x000000ff0904a207 */ /* 0x002fe20000000000 */
[----:B----4-:R-:W-:Y:S02]  /*0340*/  @P2 IMAD.IADD R134, R0, 0x1, -R10 ;  /* 0x0000000100862824 */ /* 0x010fe400078e0a0a */
[----:B------:R-:W1:Y:S01]  /*0350*/  @!P3 LDC R0, c[0x0][0x438] ;  /* 0x00010e00ff00bb82 */ /* 0x000e620000000800 */
[----:B------:R-:W-:Y:S07]  /*0360*/  @!P3 BRA `(.L_x_109) ;  /* 0x00000000000cb947 */ /* 0x000fee0003800000 */
[----:B-1----:R-:W2:Y:S02]  /*0370*/  @P4 LDG.E R0, desc[UR16][R2.64+0x4] ;  /* 0x0000041002004981 */ /* 0x002ea4000c1e1900 */
[----:B--2--5:R-:W-:-:S06]  /*0380*/  @P4 IADD3 R0, PT, PT, R0, -R11, RZ ;  /* 0x8000000b00004210 */ /* 0x024fcc0007ffe0ff */
[----:B------:R2:W5:Y:S02]  /*0390*/  @!P4 LDG.E R0, desc[UR16][R2.64] ;  /* 0x000000100200c981 */ /* 0x000564000c1e1900 */
.L_x_109:
[----:B-1---5:R-:W-:Y:S01]  /*03a0*/  @!P2 IADD3 R134, PT, PT, R4, R0, -R10 ;  /* 0x000000000486a210 */ /* 0x022fe20007ffe80a */
[----:B------:R-:W-:Y:S06]  /*03b0*/  @!P1 EXIT ;  /* 0x000000000000994d */ /* 0x000fec0003800000 */
[----:B------:R-:W-:-:S13]  /*03c0*/  ISETP.GT.AND P0, PT, R134, RZ, PT ;  /* 0x000000ff8600720c */ /* 0x000fda0003f04270 */
[----:B------:R-:W-:Y:S05]  /*03d0*/  @P0 BRA `(.L_x_110) ;  /* 0x0000000c000c0947 */ /* 0x000fea0003800000 */
[----:B------:R-:W1:Y:S01]  /*03e0*/  LDC.U8 R0, c[0x0][0x549] ;  /* 0x00015240ff007b82 */ /* 0x000e620000000000 */
[----:B------:R-:W-:Y:S02]  /*03f0*/  ISETP.NE.AND P1, PT, R252, -0x1, PT ;  /* 0xfffffffffc00780c */ /* 0x000fe40003f25270 */
[----:B------:R-:W-:-:S05]  /*0400*/  SHF.L.U32 R20, R230, 0x3, RZ ;  /* 0x00000003e6147819 */ /* 0x000fca00000006ff */
[----:B------:R-:W3:Y:S08]  /*0410*/  LDC.U8 R11, c[0x0][0x548] ;  /* 0x00015200ff0b7b82 */ /* 0x000ef00000000000 */
[----:B------:R-:W4:Y:S01]  /*0420*/  @!P1 LDC.64 R6, c[0x0][0x400] ;  /* 0x00010000ff069b82 */ /* 0x000f220000000a00 */
[----:B-1----:R-:W-:-:S07]  /*0430*/  ISETP.NE.AND P6, PT, R0, RZ, PT ;  /* 0x000000ff0000720c */ /* 0x002fce0003fc5270 */
[----:B------:R-:W1:Y:S08]  /*0440*/  @P1 LDC.64 R8, c[0x0][0x408] ;  /* 0x00010200ff081b82 */ /* 0x000e700000000a00 */
[----:B--2---:R-:W2:Y:S01]  /*0450*/  @P6 LDC.64 R2, c[0x0][0x430] ;  /* 0x00010c00ff026b82 */ /* 0x004ea20000000a00 */
[----:B------:R-:W-:Y:S01]  /*0460*/  @P6 MOV R13, 0x1 ;  /* 0x00000001000d6802 */ /* 0x000fe20000000f00 */
[----:B----4-:R-:W-:-:S06]  /*0470*/  @!P1 IMAD.WIDE.U32 R4, R24, R6, RZ ;  /* 0x0000000618049225 */ /* 0x010fcc00078e00ff */
[----:B------:R-:W4:Y:S01]  /*0480*/  @P6 LDC R12, c[0x0][0x430] ;  /* 0x00010c00ff0c6b82 */ /* 0x000f220000000800 */
[----:B------:R-:W-:Y:S01]  /*0490*/  @!P1 MOV R0, R4 ;  /* 0x0000000400009202 */ /* 0x000fe20000000f00 */
[----:B--2---:R-:W-:Y:S02]  /*04a0*/  @P6 IMAD R14, R2, R3, RZ ;  /* 0x00000003020e6224 */ /* 0x004fe400078e02ff */
[----:B-1----:R-:W-:Y:S01]  /*04b0*/  @P1 IMAD.WIDE.U32 R2, R252, R8, RZ ;  /* 0x00000008fc021225 */ /* 0x002fe200078e00ff */
[----:B---3--:R-:W-:Y:S06]  /*04c0*/  @P6 BRA `(.L_x_111) ;  /* 0x0000000000286947 */ /* 0x008fec0003800000 */
        /* <DEDUP_REMOVED lines=10> */
.L_x_111:
        /* <DEDUP_REMOVED lines=26> */
[----:B------:R-:W3:Y:S01]  /*0710*/  LDCU UR8, c[0x0][0x440] ;  /* 0x00008800ff0877ac */ /* 0x000ee20008000800 */
[----:B------:R-:W5:Y:S01]  /*0720*/  LDCU.64 UR6, c[0x0][0x3f0] ;  /* 0x00007e00ff0677ac */ /* 0x000f620008000a00 */
[----:B-1----:R-:W-:Y:S02]  /*0730*/  IMAD R2, R5, UR4, RZ ;  /* 0x0000000405027c24 */ /* 0x002fe4000f8e02ff */
[----:B------:R-:W-:Y:S01]  /*0740*/  IMAD.WIDE.U32 R6, R4, UR4, R8 ;  /* 0x0000000404067c25 */ /* 0x000fe2000f8e0008 */
[----:B---3--:R-:W-:-:S03]  /*0750*/  ISETP.GE.AND P5, PT, R20, UR8, PT ;  /* 0x0000000814007c0c */ /* 0x008fc6000bfa6270 */
        /* <DEDUP_REMOVED lines=9> */
.L_x_113:
[----:B------:R-:W-:Y:S05]  /*07f0*/  BSYNC.RECONVERGENT B0 ;  /* 0x0000000000007941 */ /* 0x000fea0003800200 */
.L_x_112:
[----:B------:R-:W-:Y:S01]  /*0800*/  BSSY.RECONVERGENT B0, `(.L_x_114) ;  /* 0x0000016000007945 */ /* 0x000fe20003800200 */
[----:B------:R-:W-:-:S03]  /*0810*/  ISETP.GE.AND P0, PT, R19, R0, PT ;  /* 0x000000001300720c */ /* 0x000fc60003f06270 */
[----:B------:R-:W-:Y:S10]  /*0820*/  @P2 BRA `(.L_x_115) ;  /* 0x00000000004c2947 */ /* 0x000ff40003800000 */
[----:B------:R-:W3:Y:S01]  /*0830*/  LDCU.64 UR6, c[0x0][0x408] ;  /* 0x00008100ff0677ac */ /* 0x000ee20008000a00 */
[----:B-1----:R-:W-:Y:S01]  /*0840*/  IADD3 R2, P2, PT, R4, 0x20, RZ ;  /* 0x0000002004027810 */ /* 0x002fe20007f5e0ff */
[----:B------:R-:W-:Y:S01]  /*0850*/  IMAD.MOV.U32 R6, RZ, RZ, R10 ;  /* 0x000000ffff067224 */ /* 0x000fe200078e000a */
[----:B------:R-:W-:Y:S01]  /*0860*/  MOV R7, R9 ;  /* 0x0000000900077202 */ /* 0x000fe20000000f00 */
[----:B------:R-:W1:Y:S02]  /*0870*/  LDCU UR8, c[0x0][0x440] ;  /* 0x00008800ff0877ac */ /* 0x000e640008000800 */
[----:B------:R-:W-:Y:S01]  /*0880*/  IMAD.X R3, RZ, RZ, R5, P2 ;  /* 0x000000ffff037224 */ /* 0x000fe200010e0605 */
[----:B------:R-:W5:Y:S03]  /*0890*/  LDCU.64 UR4, c[0x0][0x3f0] ;  /* 0x00007e00ff0477ac */ /* 0x000f660008000a00 */
[----:B---3--:R-:W-:-:S02]  /*08a0*/  IMAD R3, R3, UR6, RZ ;  /* 0x0000000603037c24 */ /* 0x008fc4000f8e02ff */
        /* <DEDUP_REMOVED lines=11> */
.L_x_115:
[----:B------:R-:W-:Y:S05]  /*0960*/  BSYNC.RECONVERGENT B0 ;  /* 0x0000000000007941 */ /* 0x000fea0003800200 */
.L_x_114:
[----:B------:R-:W-:Y:S01]  /*0970*/  BSSY.RECONVERGENT B0, `(.L_x_116) ;  /* 0x0000018000007945 */ /* 0x000fe20003800200 */
[----:B------:R-:W-:Y:S01]  /*0980*/  ISETP.NE.AND P2, PT, R20, RZ, PT ;  /* 0x000000ff1400720c */ /* 0x000fe20003f45270 */
[----:B--2---:R-:W-:Y:S01]  /*0990*/  IMAD R21, R24, R21, RZ ;  /* 0x0000001518157224 */ /* 0x004fe200078e02ff */
[----:B------:R-:W-:Y:S01]  /*09a0*/  IADD3 R15, PT, PT, R230, 0x60, RZ ;  /* 0x00000060e60f7810 */ /* 0x000fe20007ffe0ff */
[----:B------:R-:W-:Y:S05]  /*09b0*/  @P0 BRA `(.L_x_117) ;  /* 0x00000000004c0947 */ /* 0x000fea0003800000 */
[----:B------:R-:W2:Y:S01]  /*09c0*/  LDCU.64 UR6, c[0x0][0x408] ;  /* 0x00008100ff0677ac */ /* 0x000ea20008000a00 */
[----:B-1-3--:R-:W-:Y:S01]  /*09d0*/  IADD3 R2, P0, PT, R4, 0x40, RZ ;  /* 0x0000004004027810 */ /* 0x00afe20007f1e0ff */
[----:B------:R-:W-:Y:S01]  /*09e0*/  IMAD.MOV.U32 R6, RZ, RZ, R10 ;  /* 0x000000ffff067224 */ /* 0x000fe200078e000a */
[----:B------:R-:W-:Y:S01]  /*09f0*/  MOV R7, R9 ;  /* 0x0000000900077202 */ /* 0x000fe20000000f00 */
[----:B------:R-:W1:Y:S02]  /*0a00*/  LDCU UR8, c[0x0][0x440] ;  /* 0x00008800ff0877ac */ /* 0x000e640008000800 */
[----:B------:R-:W-:Y:S01]  /*0a10*/  IMAD.X R3, RZ, RZ, R5, P0 ;  /* 0x000000ffff037224 */ /* 0x000fe200000e0605 */
[----:B------:R-:W3:Y:S03]  /*0a20*/  LDCU.64 UR4, c[0x0][0x3f0] ;  /* 0x00007e00ff0477ac */ /* 0x000ee60008000a00 */
[----:B--2---:R-:W-:-:S02]  /*0a30*/  IMAD R3, R3, UR6, RZ ;  /* 0x0000000603037c24 */ /* 0x004fc4000f8e02ff */
        /* <DEDUP_REMOVED lines=11> */
.L_x_117:
[----:B------:R-:W-:Y:S05]  /*0af0*/  BSYNC.RECONVERGENT B0 ;  /* 0x0000000000007941 */ /* 0x000fea0003800200 */
.L_x_116:
[----:B------:R-:W-:Y:S01]  /*0b00*/  ISETP.GE.AND P0, PT, R15, R0, PT ;  /* 0x000000000f00720c */ /* 0x000fe20003f06270 */
[----:B----4-:R-:W-:Y:S01]  /*0b10*/  IMAD R6, R16, R14, RZ ;  /* 0x0000000e10067224 */ /* 0x010fe200078e02ff */
[-C--:B------:R-:W-:Y:S01]  /*0b20*/  ISETP.GE.OR P5, PT, R230, R0.reuse, P2 ;  /* 0x00000000e600720c */ /* 0x080fe200017a6670 */
[----:B------:R-:W-:Y:S01]  /*0b30*/  BSSY.RECONVERGENT B0, `(.L_x_118) ;  /* 0x000001d000007945 */ /* 0x000fe20003800200 */
[-C--:B------:R-:W-:Y:S01]  /*0b40*/  ISETP.GE.OR P4, PT, R18, R0.reuse, P2 ;  /* 0x000000001200720c */ /* 0x080fe20001786670 */
[----:B------:R-:W-:Y:S01]  /*0b50*/  @!P6 IMAD R6, R24, R13, R6 ;  /* 0x0000000d1806e224 */ /* 0x000fe200078e0206 */
[----:B------:R-:W-:Y:S01]  /*0b60*/  ISETP.GE.OR P3, PT, R19, R0, P2 ;  /* 0x000000001300720c */ /* 0x000fe20001766670 */
[----:B------:R-:W-:Y:S01]  /*0b70*/  IMAD R7, R132, R12, RZ ;  /* 0x0000000c84077224 */ /* 0x000fe200078e02ff */
[----:B------:R-:W-:Y:S02]  /*0b80*/  ISETP.GE.OR P2, PT, R15, R0, P2 ;  /* 0x000000000f00720c */ /* 0x000fe40001746670 */
[----:B------:R-:W-:-:S04]  /*0b90*/  SEL R0, R21, R252, !P1 ;  /* 0x000000fc15007207 */ /* 0x000fc80004800000 */
[----:B------:R-:W-:Y:S02]  /*0ba0*/  SHF.R.S32.HI R14, RZ, 0x1f, R0 ;  /* 0x0000001fff0e7819 */ /* 0x000fe40000011400 */
[----:B------:R-:W-:Y:S01]  /*0bb0*/  SEL R13, R0, RZ, P6 ;  /* 0x000000ff000d7207 */ /* 0x000fe20003000000 */
[----:B------:R-:W-:Y:S06]  /*0bc0*/  @P0 BRA `(.L_x_119) ;  /* 0x00000000004c0947 */ /* 0x000fec0003800000 */
[----:B------:R-:W4:Y:S01]  /*0bd0*/  LDCU.64 UR6, c[0x0][0x408] ;  /* 0x00008100ff0677ac */ /* 0x000f220008000a00 */
[----:B------:R-:W-:Y:S01]  /*0be0*/  IADD3 R0, P0, PT, R4, 0x60, RZ ;  /* 0x0000006004007810 */ /* 0x000fe20007f1e0ff */
[----:B-123--:R-:W-:Y:S01]  /*0bf0*/  IMAD.MOV.U32 R2, RZ, RZ, R10 ;  /* 0x000000ffff027224 */ /* 0x00efe200078e000a */
[----:B------:R-:W-:Y:S01]  /*0c00*/  MOV R3, R9 ;  /* 0x0000000900037202 */ /* 0x000fe20000000f00 */
[----:B------:R-:W1:Y:S02]  /*0c10*/  LDCU UR8, c[0x0][0x440] ;  /* 0x00008800ff0877ac */ /* 0x000e640008000800 */
[----:B------:R-:W-:Y:S01]  /*0c20*/  IMAD.X R4, RZ, RZ, R5, P0 ;  /* 0x000000ffff047224 */ /* 0x000fe200000e0605 */
[----:B------:R-:W2:Y:S03]  /*0c30*/  LDCU.64 UR4, c[0x0][0x3f0] ;  /* 0x00007e00ff0477ac */ /* 0x000ea60008000a00 */
[----:B----4-:R-:W-:-:S02]  /*0c40*/  IMAD R8, R4, UR6, RZ ;  /* 0x0000000604087c24 */ /* 0x010fc4000f8e02ff */
        /* <DEDUP_REMOVED lines=11> */
.L_x_119:
[----:B------:R-:W-:Y:S05]  /*0d00*/  BSYNC.RECONVERGENT B0 ;  /* 0x0000000000007941 */ /* 0x000fea0003800200 */
.L_x_118:
[----:B------:R-:W-:Y:S01]  /*0d10*/  SEL R0, R14, RZ, P6 ;  /* 0x000000ff0e007207 */ /* 0x000fe20003000000 */
[----:B------:R-:W-:Y:S01]  /*0d20*/  BSSY.RECONVERGENT B0, `(.L_x_120) ;  /* 0x000000e000007945 */ /* 0x000fe20003800200 */
[--C-:B------:R-:W-:Y:S02]  /*0d30*/  IADD3 R5, P1, P0, R7, R13, R6.reuse ;  /* 0x0000000d07057210 */ /* 0x100fe4000783e006 */
[----:B-1234-:R-:W-:Y:S02]  /*0d40*/  SHF.R.S32.HI R2, RZ, 0x1f, R7 ;  /* 0x0000001fff027819 */ /* 0x01efe40000011407 */
        /* <DEDUP_REMOVED lines=11> */
.L_x_121:
[----:B------:R-:W-:Y:S05]  /*0e00*/  BSYNC.RECONVERGENT B0 ;  /* 0x0000000000007941 */ /* 0x000fea0003800200 */
.L_x_120:
        /* <DEDUP_REMOVED lines=10> */
.L_x_123:
[----:B------:R-:W-:Y:S05]  /*0eb0*/  BSYNC.RECONVERGENT B0 ;  /* 0x0000000000007941 */ /* 0x000fea0003800200 */
.L_x_122:
        /* <DEDUP_REMOVED lines=10> */
.L_x_125:
[----:B------:R-:W-:Y:S05]  /*0f60*/  BSYNC.RECONVERGENT B0 ;  /* 0x0000000000007941 */ /* 0x000fea0003800200 */
.L_x_124:
        /* <DEDUP_REMOVED lines=10> */
.L_x_110:
        /* <DEDUP_REMOVED lines=22> */
.L_x_126:
[----:B------:R-:W1:Y:S01]  /*1170*/  LDCU.64 UR8, c[0x0][0x3b8] ;  /* 0x00007700ff0877ac */ /* 0x000e620008000a00 */
[----:B------:R-:W-:-:S05]  /*1180*/  IADD3 R2, PT, PT, R10, R11, RZ ;  /* 0x0000000b0a027210 */ /* 0x000fca0007ffe0ff */
[C---:B-1----:R-:W-:Y:S02]  /*1190*/  IMAD R0, R2.reuse, UR9, RZ ;  /* 0x0000000902007c24 */ /* 0x042fe4000f8e02ff */
[----:B------:R-:W-:-:S05]  /*11a0*/  IMAD.WIDE.U32 R2, R2, UR8, RZ ;  /* 0x0000000802027c25 */ /* 0x000fca000f8e00ff */
[----:B------:R-:W-:Y:S02]  /*11b0*/  IADD3 R7, PT, PT, R3, R0, RZ ;  /* 0x0000000003077210 */ /* 0x000fe40007ffe0ff */
[----:B------:R-:W-:-:S07]  /*11c0*/  MOV R5, R2 ;  /* 0x0000000200057202 */ /* 0x000fce0000000f00 */
.L_x_127:
        /* <DEDUP_REMOVED lines=39> */
.L_x_128:
[----:B------:R-:W1:Y:S01]  /*1440*/  LDC.64 R14, c[0x0][0x3c0] ;  /* 0x0000f000ff0e7b82 */ /* 0x000e620000000a00 */
[----:B------:R-:W-:-:S05]  /*1450*/  IADD3 R0, PT, PT, R10, R11, RZ ;  /* 0x0000000b0a007210 */ /* 0x000fca0007ffe0ff */
[C---:B-1----:R-:W-:Y:S02]  /*1460*/  IMAD R4, R0.reuse, R15, RZ ;  /* 0x0000000f00047224 */ /* 0x042fe400078e02ff */
[----:B------:R-:W-:-:S05]  /*1470*/  IMAD.WIDE.U32 R2, R0, R14, RZ ;  /* 0x0000000e00027225 */ /* 0x000fca00078e00ff */
[----:B------:R-:W-:-:S07]  /*1480*/  IADD3 R0, PT, PT, R3, R4, RZ ;  /* 0x0000000403007210 */ /* 0x000fce0007ffe0ff */
.L_x_129:
[----:B------:R-:W-:Y:S01]  /*1490*/  IMAD.SHL.U32 R244, R230, 0x8, RZ ;  /* 0x00000008e6f47824 */ /* 0x000fe200078e00ff */
        /* <DEDUP_REMOVED lines=11> */
[----:B------:R2:W-:Y:S01]  /*1550*/  STL [R1], R20 ;  /* 0x0000001401007387 */ /* 0x0005e20000100800 */
[----:B------:R-:W-:Y:S01]  /*1560*/  IMAD.SHL.U32 R162, R230, 0x20, RZ ;  /* 0x00000020e6a27824 */ /* 0x000fe200078e00ff */
[----:B------:R-:W5:Y:S01]  /*1570*/  LDCU.64 UR10, c[0x0][0x3c8] ;  /* 0x00007900ff0a77ac */ /* 0x000f620008000a00 */
[----:B------:R-:W-:Y:S01]  /*1580*/  IMAD.X R3, RZ, RZ, R0, P0 ;  /* 0x000000ffff037224 */ /* 0x000fe200000e0600 */
[----:B------:R-:W-:Y:S01]  /*1590*/  SHF.R.S32.HI R0, RZ, 0x1f, R6 ;  /* 0x0000001fff007819 */ /* 0x000fe20000011406 */
[----:B------:R-:W-:Y:S01]  /*15a0*/  IMAD.X R5, RZ, RZ, R7, P1 ;  /* 0x000000ffff057224 */ /* 0x000fe200008e0607 */
[----:B------:R-:W-:Y:S01]  /*15b0*/  IADD3 R8, P0, PT, R238, R8, RZ ;  /* 0x00000008ee087210 */ /* 0x000fe20007f1e0ff */
[----:B------:R-:W-:Y:S01]  /*15c0*/  IMAD.WIDE.U32 R2, R50, R14, R2 ;  /* 0x0000000e32027225 */ /* 0x000fe200078e0002 */
[----:B------:R-:W-:Y:S01]  /*15d0*/  BSSY.RECONVERGENT B0, `(.L_x_130) ;  /* 0x0000042000007945 */ /* 0x000fe20003800200 */
[----:B------:R-:W-:-:S02]  /*15e0*/  SHF.R.U32.HI R226, RZ, 0x1, R230 ;  /* 0x00000001ffe27819 */ /* 0x000fc400000116e6 */
[----:B-1----:R-:W-:Y:S01]  /*15f0*/  IMAD R7, R0, UR4, RZ ;  /* 0x0000000400077c24 */ /* 0x002fe2000f8e02ff */
[----:B------:R-:W-:Y:S01]  /*1600*/  LOP3.LUT R247, R238, 0x20, RZ, 0xfc, !PT ;  /* 0x00000020eef77812 */ /* 0x000fe200078efcff */
[----:B------:R-:W-:Y:S01]  /*1610*/  IMAD R3, R50, R15, R3 ;  /* 0x0000000f32037224 */ /* 0x000fe200078e0203 */
[----:B------:R-:W-:Y:S01]  /*1620*/  LOP3.LUT R243, R238, 0x40, RZ, 0xfc, !PT ;  /* 0x00000040eef37812 */ /* 0x000fe200078efcff */
[----:B------:R-:W-:Y:S02]  /*1630*/  IMAD R0, R0, UR6, RZ ;  /* 0x0000000600007c24 */ /* 0x000fe4000f8e02ff */
[----:B------:R-:W-:-:S04]  /*1640*/  IMAD.WIDE.U32 R2, R6, UR6, R2 ;  /* 0x0000000606027c25 */ /* 0x000fc8000f8e0002 */
[----:B------:R-:W-:Y:S02]  /*1650*/  IMAD R10, R6, UR7, R0 ;  /* 0x00000007060a7c24 */ /* 0x000fe4000f8e0200 */
[----:B------:R-:W-:Y:S01]  /*1660*/  IMAD.X R9, RZ, RZ, R13, P0 ;  /* 0x000000ffff097224 */ /* 0x000fe200000e060d */
[----:B---3--:R-:W-:Y:S01]  /*1670*/  LEA R246, P0, R2, UR12, 0x1 ;  /* 0x0000000c02f67c11 */ /* 0x008fe2000f8008ff */
[----:B------:R-:W-:Y:S02]  /*1680*/  IMAD.IADD R3, R3, 0x1, R10 ;  /* 0x0000000103037824 */ /* 0x000fe400078e020a */
[----:B------:R-:W-:-:S03]  /*1690*/  IMAD.WIDE.U32 R4, R50, UR8, R4 ;  /* 0x0000000832047c25 */ /* 0x000fc6000f8e0004 */
[----:B------:R-:W-:Y:S01]  /*16a0*/  LEA.HI.X R245, R2, UR13, R3, 0x1, P0 ;  /* 0x0000000d02f57c11 */ /* 0x000fe200080f0c03 */
[----:B------:R-:W-:Y:S01]  /*16b0*/  IMAD R5, R50, UR9, R5 ;  /* 0x0000000932057c24 */ /* 0x000fe2000f8e0205 */
[C---:B------:R-:W-:Y:S01]  /*16c0*/  LEA R19, P0, R17.reuse, R50, 0x7 ;  /* 0x0000003211137211 */ /* 0x040fe200078038ff */
[----:B------:R-:W-:Y:S01]  /*16d0*/  IMAD R11, R6, UR5, R7 ;  /* 0x00000005060b7c24 */ /* 0x000fe2000f8e0207 */
[----:B------:R-:W-:Y:S01]  /*16e0*/  LOP3.LUT R7, R244, 0x1f20, RZ, 0xc0, !PT ;  /* 0x00001f20f4077812 */ /* 0x000fe200078ec0ff */
[----:B------:R-:W-:Y:S01]  /*16f0*/  IMAD.WIDE.U32 R4, R6, UR4, R4 ;  /* 0x0000000406047c25 */ /* 0x000fe2000f8e0004 */
[----:B------:R-:W-:Y:S01]  /*1700*/  LEA.HI.X R18, R17, RZ, RZ, 0x7, P0 ;  /* 0x000000ff11127211 */ /* 0x000fe200000f3cff */
[----:B------:R1:W-:Y:S01]  /*1710*/  STL [R1+0x4], R19 ;  /* 0x0000041301007387 */ /* 0x0003e20000100800 */
[----:B------:R-:W-:Y:S01]  /*1720*/  LOP3.LUT R6, R12, 0x18, R230, 0x78, !PT ;  /* 0x000000180c067812 */ /* 0x000fe200078e78e6 */
[----:B------:R-:W-:Y:S01]  /*1730*/  IMAD.IADD R0, R5, 0x1, R11 ;  /* 0x0000000105007824 */ /* 0x000fe200078e020b */
[----:B----4-:R-:W-:Y:S01]  /*1740*/  LEA R235, P1, R4, UR14, 0x1 ;  /* 0x0000000e04eb7c11 */ /* 0x010fe2000f8208ff */
[----:B------:R1:W-:Y:S01]  /*1750*/  STL [R1+0x8], R18 ;  /* 0x0000081201007387 */ /* 0x0003e20000100800 */
[----:B------:R-:W-:Y:S01]  /*1760*/  UMOV UR5, 0x400 ;  /* 0x0000040000057882 */ /* 0x000fe20000000000 */
[----:B-----5:R-:W-:Y:S01]  /*1770*/  IMAD.WIDE.U32 R8, R16, UR10, R8 ;  /* 0x0000000a10087c25 */ /* 0x020fe2000f8e0008 */
[----:B------:R-:W-:Y:S01]  /*1780*/  LEA.HI.X R234, R4, UR15, R0, 0x1, P1 ;  /* 0x0000000f04ea7c11 */ /* 0x000fe200088f0c00 */
[----:B--2---:R-:W-:Y:S01]  /*1790*/  ULEA UR5, UR18, UR5, 0x18 ;  /* 0x0000000512057291 */ /* 0x004fe2000f8ec0ff */
[----:B------:R-:W-:Y:S01]  /*17a0*/  ISETP.GE.AND P1, PT, R50, R20, PT ;  /* 0x000000143200720c */ /* 0x000fe20003f26270 */
[----:B------:R-:W-:Y:S01]  /*17b0*/  IMAD R3, R16, UR11, R9 ;  /* 0x0000000b10037c24 */ /* 0x000fe2000f8e0209 */
[----:B------:R-:W-:-:S02]  /*17c0*/  LOP3.LUT R6, R7, R6, RZ, 0xfc, !PT ;  /* 0x0000000607067212 */ /* 0x000fc400078efcff */
[----:B------:R-:W-:Y:S02]  /*17d0*/  LOP3.LUT R0, R225, 0x18, RZ, 0xc0, !PT ;  /* 0x00000018e1007812 */ /* 0x000fe400078ec0ff */
[----:B------:R-:W-:Y:S02]  /*17e0*/  LEA R232, R6, UR5, 0x1 ;  /* 0x0000000506e87c11 */ /* 0x000fe4000f8e08ff */
[----:B------:R-:W-:-:S05]  /*17f0*/  LOP3.LUT R10, R0, 0xc0, R162, 0xf8, !PT ;  /* 0x000000c0000a7812 */ /* 0x000fca00078ef8a2 */
[----:B------:R-:W-:Y:S05]  /*1800*/  @P1 BRA `(.L_x_131) ;  /* 0x0000000000781947 */ /* 0x000fea0003800000 */
[----:B------:R-:W2:Y:S01]  /*1810*/  LDCU.64 UR6, c[0x0][0x3b0] ;  /* 0x00007600ff0677ac */ /* 0x000ea20008000a00 */
[----:B------:R-:W-:Y:S01]  /*1820*/  IMAD.MOV.U32 R2, RZ, RZ, R8 ;  /* 0x000000ffff027224 */ /* 0x000fe200078e0008 */
[----:B------:R-:W3:Y:S01]  /*1830*/  LDCU UR4, c[0x0][0x440] ;  /* 0x00008800ff0477ac */ /* 0x000ee20008000800 */
[----:B------:R-:W4:Y:S01]  /*1840*/  LDCU.64 UR10, c[0x0][0x380] ;  /* 0x00007000ff0a77ac */ /* 0x000f220008000a00 */
[----:B--2---:R-:W-:Y:S02]  /*1850*/  IMAD R0, R18, UR6, RZ ;  /* 0x0000000612007c24 */ /* 0x004fe4000f8e02ff */
[----:B------:R-:W-:Y:S01]  /*1860*/  IMAD.WIDE.U32 R6, R19, UR6, R2 ;  /* 0x0000000613067c25 */ /* 0x000fe2000f8e0002 */
[----:B---3--:R-:W-:-:S03]  /*1870*/  ISETP.GE.AND P1, PT, R238, UR4, PT ;  /* 0x00000004ee007c0c */ /* 0x008fc6000bf26270 */
[----:B------:R-:W-:Y:S01]  /*1880*/  IMAD R0, R19, UR7, R0 ;  /* 0x0000000713007c24 */ /* 0x000fe2000f8e0200 */
[----:B------:R-:W-:Y:S02]  /*1890*/  ISETP.GE.AND P0, PT, R247, UR4, PT ;  /* 0x00000004f7007c0c */ /* 0x000fe4000bf06270 */
[----:B----4-:R-:W-:Y:S01]  /*18a0*/  LEA R4, P2, R6, UR10, 0x1 ;  /* 0x0000000a06047c11 */ /* 0x010fe2000f8408ff */
        /* <DEDUP_REMOVED lines=19> */
.L_x_132:
[----:B------:R3:W-:Y:S02]  /*19e0*/  STS.128 [R232+0x4000], RZ ;  /* 0x004000ffe8007388 */ /* 0x0007e40000000c00 */
.L_x_131:
[----:B------:R-:W-:Y:S05]  /*19f0*/  BSYNC.RECONVERGENT B0 ;  /* 0x0000000000007941 */ /* 0x000fea0003800200 */
.L_x_130:
        /* <DEDUP_REMOVED lines=8> */
[----:B------:R-:W1:Y:S02]  /*1a80*/  LDCU UR4, c[0x0][0x440] ;  /* 0x00008800ff0477ac */ /* 0x000e640008000800 */
[----:B--2-4-:R-:W-:Y:S01]  /*1a90*/  IMAD.X R4, RZ, RZ, R18, P0 ;  /* 0x000000ffff047224 */ /* 0x014fe200000e0612 */
[----:B------:R-:W2:Y:S03]  /*1aa0*/  LDCU.64 UR6, c[0x0][0x380] ;  /* 0x00007000ff0677ac */ /* 0x000ea60008000a00 */
[----:B-----5:R-:W-:-:S02]  /*1ab0*/  IMAD R4, R4, UR10, RZ ;  /* 0x0000000a04047c24 */ /* 0x020fc4000f8e02ff */
[----:B------:R-:W-:Y:S01]  /*1ac0*/  IMAD.WIDE.U32 R6, R0, UR10, R6 ;  /* 0x0000000a00067c25 */ /* 0x000fe2000f8e0006 */
[----:B-1----:R-:W-:-:S03]  /*1ad0*/  ISETP.GE.AND P1, PT, R238, UR4, PT ;  /* 0x00000004ee007c0c */ /* 0x002fc6000bf26270 */
[----:B------:R-:W-:Y:S01]  /*1ae0*/  IMAD R0, R0, UR11, R4 ;  /* 0x0000000b00007c24 */ /* 0x000fe2000f8e0204 */
[----:B------:R-:W-:Y:S02]  /*1af0*/  ISETP.GE.AND P0, PT, R247, UR4, PT ;  /* 0x00000004f7007c0c */ /* 0x000fe4000bf06270 */
[----:B--2---:R-:W-:Y:S01]  /*1b00*/  LEA R4, P2, R6, UR6, 0x1 ;  /* 0x0000000606047c11 */ /* 0x004fe2000f8408ff */
        /* <DEDUP_REMOVED lines=19> */
.L_x_135:
[----:B------:R2:W-:Y:S02]  /*1c40*/  STS.128 [R232+0x4800], RZ ;  /* 0x004800ffe8007388 */ /* 0x0005e40000000c00 */
.L_x_134:
[----:B------:R-:W-:Y:S05]  /*1c50*/  BSYNC.RECONVERGENT B0 ;  /* 0x0000000000007941 */ /* 0x000fea0003800200 */
.L_x_133:
        /* <DEDUP_REMOVED lines=8> */
[----:B------:R-:W3:Y:S02]  /*1ce0*/  LDCU UR4, c[0x0][0x440] ;  /* 0x00008800ff0477ac */ /* 0x000ee40008000800 */
[----:B-12-4-:R-:W-:Y:S01]  /*1cf0*/  IMAD.X R4, RZ, RZ, R18, P0 ;  /* 0x000000ffff047224 */ /* 0x016fe200000e0612 */
[----:B------:R-:W1:Y:S03]  /*1d00*/  LDCU.64 UR6, c[0x0][0x380] ;  /* 0x00007000ff0677ac */ /* 0x000e660008000a00 */
[----:B-----5:R-:W-:-:S02]  /*1d10*/  IMAD R4, R4, UR10, RZ ;  /* 0x0000000a04047c24 */ /* 0x020fc4000f8e02ff */
[----:B------:R-:W-:Y:S01]  /*1d20*/  IMAD.WIDE.U32 R6, R0, UR10, R6 ;  /* 0x0000000a00067c25 */ /* 0x000fe2000f8e0006 */
[----:B---3--:R-:W-:-:S03]  /*1d30*/  ISETP.GE.AND P1, PT, R238, UR4, PT ;  /* 0x00000004ee007c0c */ /* 0x008fc6000bf26270 */
        /* <DEDUP_REMOVED lines=22> */
.L_x_138:
[----:B------:R2:W-:Y:S02]  /*1ea0*/  STS.128 [R232+0x5000], RZ ;  /* 0x005000ffe8007388 */ /* 0x0005e40000000c00 */
.L_x_137:
[----:B------:R-:W-:Y:S05]  /*1eb0*/  BSYNC.RECONVERGENT B0 ;  /* 0x0000000000007941 */ /* 0x000fea0003800200 */
.L_x_136:
[----:B-12-4-:R-:W-:Y:S01]  /*1ec0*/  VIADD R4, R50, 0x60 ;  /* 0x0000006032047836 */ /* 0x016fe20000000000 */
[----:B------:R-:W-:Y:S01]  /*1ed0*/  USHF.L.U64.HI UR4, UR8, 0x6, UR9 ;  /* 0x0000000608047899 */ /* 0x000fe20008010209 */
[----:B------:R-:W-:Y:S01]  /*1ee0*/  VIADD R0, R134, 0x3f ;  /* 0x0000003f86007836 */ /* 0x000fe20000000000 */
[----:B------:R-:W-:Y:S01]  /*1ef0*/  USHF.L.U32 UR12, UR8, 0x6, URZ ;  /* 0x00000006080c7899 */ /* 0x000fe200080006ff */
[----:B------:R-:W-:Y:S01]  /*1f00*/  BSSY.RECONVERGENT B0, `(.L_x_139) ;  /* 0x0000025000007945 */ /* 0x000fe20003800200 */
[----:B------:R-:W-:Y:S02]  /*1f10*/  ISETP.GE.AND P0, PT, R4, R20, PT ;  /* 0x000000140400720c */ /* 0x000fe40003f06270 */
[----:B------:R-:W-:-:S04]  /*1f20*/  SHF.R.S32.HI R4, RZ, 0x1f, R0 ;  /* 0x0000001fff047819 */ /* 0x000fc80000011400 */
[----:B------:R-:W-:-:S07]  /*1f30*/  LEA.HI R233, R4, R0, RZ, 0x6 ;  /* 0x0000000004e97211 */ /* 0x000fce00078f30ff */
[----:B------:R-:W-:Y:S05]  /*1f40*/  @P0 BRA `(.L_x_140) ;  /* 0x0000000000800947 */ /* 0x000fea0003800000 */
[----:B------:R-:W1:Y:S01]  /*1f50*/  LDCU.64 UR10, c[0x0][0x3b0] ;  /* 0x00007600ff0a77ac */ /* 0x000e620008000a00 */
[----:B------:R-:W-:Y:S01]  /*1f60*/  IADD3 R0, P0, PT, R19, 0x60, RZ ;  /* 0x0000006013007810 */ /* 0x000fe20007f1e0ff */
[----:B------:R-:W2:Y:S04]  /*1f70*/  LDCU UR13, c[0x0][0x440] ;  /* 0x00008800ff0d77ac */ /* 0x000ea80008000800 */
[----:B------:R-:W-:Y:S01]  /*1f80*/  IMAD.X R2, RZ, RZ, R18, P0 ;  /* 0x000000ffff027224 */ /* 0x000fe200000e0612 */
[----:B------:R-:W4:Y:S03]  /*1f90*/  LDCU.64 UR6, c[0x0][0x380] ;  /* 0x00007000ff0677ac */ /* 0x000f260008000a00 */
[----:B-1----:R-:W-:-:S02]  /*1fa0*/  IMAD R6, R2, UR10, RZ ;  /* 0x0000000a02067c24 */ /* 0x002fc4000f8e02ff */
[----:B------:R-:W-:Y:S01]  /*1fb0*/  IMAD.MOV.U32 R2, RZ, RZ, R8 ;  /* 0x000000ffff027224 */ /* 0x000fe200078e0008 */
[----:B--2---:R-:W-:-:S03]  /*1fc0*/  ISETP.GE.AND P1, PT, R238, UR13, PT ;  /* 0x0000000dee007c0c */ /* 0x004fc6000bf26270 */
[----:B------:R-:W-:Y:S01]  /*1fd0*/  IMAD.WIDE.U32 R4, R0, UR10, R2 ;  /* 0x0000000a00047c25 */ /* 0x000fe2000f8e0002 */
[----:B------:R-:W-:-:S03]  /*1fe0*/  ISETP.GE.AND P0, PT, R247, UR13, PT ;  /* 0x0000000df7007c0c */ /* 0x000fc6000bf06270 */
[----:B------:R-:W-:Y:S01]  /*1ff0*/  IMAD R0, R0, UR11, R6 ;  /* 0x0000000b00007c24 */ /* 0x000fe2000f8e0206 */
[----:B----4-:R-:W-:-:S03]  /*2000*/  LEA R2, P2, R4, UR6, 0x1 ;  /* 0x0000000604027c11 */ /* 0x010fc6000f8408ff */
        /* <DEDUP_REMOVED lines=19> */
.L_x_141:
[----:B------:R4:W-:Y:S02]  /*2140*/  STS.128 [R232+0x5800], RZ ;  /* 0x005800ffe8007388 */ /* 0x0009e40000000c00 */
.L_x_140:
[----:B------:R-:W-:Y:S05]  /*2150*/  BSYNC.RECONVERGENT B0 ;  /* 0x0000000000007941 */ /* 0x000fea0003800200 */
.L_x_139:
[----:B------:R-:W-:Y:S01]  /*2160*/  LEA.HI.SX32 R48, R233, 0xffffffff, 0x1a ;  /* 0xffffffffe9307811 */ /* 0x000fe200078fd2ff */
[----:B------:R-:W-:Y:S03]  /*2170*/  BSSY.RECONVERGENT B0, `(.L_x_142) ;  /* 0x0000020000007945 */ /* 0x000fe60003800200 */
[----:B------:R-:W-:Y:S01]  /*2180*/  SHF.R.S32.HI R8, RZ, 0x1f, R48 ;  /* 0x0000001fff087819 */ /* 0x000fe20000011430 */
[C---:B------:R-:W-:Y:S02]  /*2190*/  IMAD R7, R48.reuse, -0x40, R134 ;  /* 0xffffffc030077824 */ /* 0x040fe400078e0286 */
[C---:B------:R-:W-:Y:S02]  /*21a0*/  IMAD R0, R48.reuse, UR4, RZ ;  /* 0x0000000430007c24 */ /* 0x040fe4000f8e02ff */
[----:B------:R-:W-:Y:S01]  /*21b0*/  IMAD.WIDE.U32 R4, R48, UR12, RZ ;  /* 0x0000000c30047c25 */ /* 0x000fe2000f8e00ff */
[----:B------:R-:W-:-:S03]  /*21c0*/  ISETP.GE.AND P3, PT, R50, R7, PT ;  /* 0x000000073200720c */ /* 0x000fc60003f66270 */
[----:B------:R-:W-:-:S05]  /*21d0*/  IMAD R0, R8, UR12, R0 ;  /* 0x0000000c08007c24 */ /* 0x000fca000f8e0200 */
[----:B------:R-:W-:-:S05]  /*21e0*/  IADD3 R0, PT, PT, R5, R0, RZ ;  /* 0x0000000005007210 */ /* 0x000fca0007ffe0ff */
[----:B------:R-:W-:Y:S05]  /*21f0*/  @P3 BRA `(.L_x_143) ;  /* 0x00000000005c3947 */ /* 0x000fea0003800000 */
[----:B------:R-:W5:Y:S01]  /*2200*/  LDCU UR6, c[0x0][0x440] ;  /* 0x00008800ff0677ac */ /* 0x000f620008000800 */
[----:B-12---:R-:W-:-:S04]  /*2210*/  LEA R2, P2, R4, R235, 0x1 ;  /* 0x000000eb04027211 */ /* 0x006fc800078408ff */
        /* <DEDUP_REMOVED lines=20> */
.L_x_144:
[----:B------:R2:W-:Y:S02]  /*2360*/  STS.128 [R232+0x8000], RZ ;  /* 0x008000ffe8007388 */ /* 0x0005e40000000c00 */
.L_x_143:
[----:B------:R-:W-:Y:S05]  /*2370*/  BSYNC.RECONVERGENT B0 ;  /* 0x0000000000007941 */ /* 0x000fea0003800200 */
.L_x_142:
[----:B------:R-:W-:Y:S01]  /*2380*/  ISETP.GE.AND P0, PT, R11, R7, PT ;  /* 0x000000070b00720c */ /* 0x000fe20003f06270 */
[----:B------:R-:W-:Y:S01]  /*2390*/  USHF.L.U64.HI UR9, UR8, 0x5, UR9 ;  /* 0x0000000508097899 */ /* 0x000fe20008010209 */
[----:B------:R-:W-:Y:S01]  /*23a0*/  BSSY.RECONVERGENT B0, `(.L_x_145) ;  /* 0x000001c000007945 */ /* 0x000fe20003800200 */
[----:B------:R-:W-:-:S10]  /*23b0*/  USHF.L.U32 UR8, UR8, 0x5, URZ ;  /* 0x0000000508087899 */ /* 0x000fd400080006ff */
[----:B------:R-:W-:Y:S05]  /*23c0*/  @P0 BRA `(.L_x_146) ;  /* 0x0000000000640947 */ /* 0x000fea0003800000 */
[----:B------:R-:W5:Y:S01]  /*23d0*/  LDCU UR6, c[0x0][0x440] ;  /* 0x00008800ff0677ac */ /* 0x000f620008000800 */
[----:B------:R-:W-:-:S04]  /*23e0*/  IADD3 R4, P0, PT, R4, UR8, RZ ;  /* 0x0000000804047c10 */ /* 0x000fc8000ff1e0ff */
[----:B------:R-:W-:Y:S02]  /*23f0*/  IADD3.X R0, PT, PT, R0, UR9, RZ, P0, !PT ;  /* 0x0000000900007c10 */ /* 0x000fe400087fe4ff */
        /* <DEDUP_REMOVED lines=21> */
.L_x_147:
[----:B------:R2:W-:Y:S02]  /*2550*/  STS.128 [R232+0x8800], RZ ;  /* 0x008800ffe8007388 */ /* 0x0005e40000000c00 */
.L_x_146:
[----:B------:R-:W-:Y:S05]  /*2560*/  BSYNC.RECONVERGENT B0 ;  /* 0x0000000000007941 */ /* 0x000fea0003800200 */
.L_x_145:
[----:B------:R-:W5:Y:S01]  /*2570*/  LDCU.64 UR6, c[0x0][0x538] ;  /* 0x0000a700ff0677ac */ /* 0x000f620008000a00 */
[----:B------:R-:W0:Y:S01]  /*2580*/  LDGDEPBAR ;  /* 0x00000000000079af */ /* 0x000e220000000000 */
[----:B-----5:R-:W-:-:S04]  /*2590*/  ISETP.NE.U32.AND P1, PT, RZ, UR6, PT ;  /* 0x00000006ff007c0c */ /* 0x020fc8000bf25070 */
[----:B------:R-:W-:Y:S01]  /*25a0*/  ISETP.NE.AND.EX P1, PT, RZ, UR7, PT, P1 ;  /* 0x00000007ff007c0c */ /* 0x000fe2000bf25310 */
[----:B------:R-:W-:Y:S01]  /*25b0*/  BSSY.RECONVERGENT B0, `(.L_x_148) ;  /* 0x0000030000007945 */ /* 0x000fe20003800200 */
[----:B------:R-:W-:-:S11]  /*25c0*/  DEPBAR.LE SB0, 0x0 ;  /* 0x000080000000791a */ /* 0x000fd60000000000 */
[----:B------:R-:W1:Y:S01]  /*25d0*/  @P1 LDC.64 R4, c[0x0][0x540] ;  /* 0x00015000ff041b82 */ /* 0x000e620000000a00 */
[----:B------:R-:W-:-:S07]  /*25e0*/  @P1 MOV R17, RZ ;  /* 0x000000ff00111202 */ /* 0x000fce0000000f00 */
[----:B------:R-:W5:Y:S01]  /*25f0*/  @P1 LDC R0, c[0x0][0x458] ;  /* 0x00011600ff001b82 */ /* 0x000f620000000800 */
[----:B-12---:R-:W-:-:S04]  /*2600*/  @P1 IMAD.WIDE.U32 R2, R24, R4, R16 ;  /* 0x0000000418021225 */ /* 0x006fc800078e0010 */
[----:B------:R-:W-:Y:S01]  /*2610*/  @P1 IMAD R5, R24, R5, R3 ;  /* 0x0000000518051224 */ /* 0x000fe200078e0203 */
[----:B------:R-:W-:-:S04]  /*2620*/  @P1 LEA R4, P0, R2, UR6, 0x2 ;  /* 0x0000000602041c11 */ /* 0x000fc8000f8010ff */
[----:B------:R-:W-:-:S05]  /*2630*/  @P1 LEA.HI.X R5, R2, UR7, R5, 0x2, P0 ;  /* 0x0000000702051c11 */ /* 0x000fca00080f1405 */
[----:B------:R1:W2:Y:S01]  /*2640*/  @P1 LDG.E R6, desc[UR16][R4.64] ;  /* 0x0000001004061981 */ /* 0x0002a2000c1e1900 */
[----:B-----5:R5:W2:Y:S01]  /*2650*/  @P1 MUFU.RCP R3, R0 ;  /* 0x0000000000031308 */ /* 0x020aa20000001000 */
[----:B------:R-:W-:Y:S02]  /*2660*/  SHF.L.U64.HI R2, R14, 0x6, R15 ;  /* 0x000000060e027819 */ /* 0x000fe4000001020f */
[----:B------:R-:W-:-:S03]  /*2670*/  MOV R133, RZ ;  /* 0x000000ff00857202 */ /* 0x000fc60000000f00 */
[----:B------:R-:W-:Y:S01]  /*2680*/  IMAD R2, R2, R48, RZ ;  /* 0x0000003002027224 */ /* 0x000fe200078e02ff */
[----:B-----5:R-:W-:-:S05]  /*2690*/  SHF.L.U32 R0, R14, 0x6, RZ ;  /* 0x000000060e007819 */ /* 0x020fca00000006ff */
[----:B------:R-:W-:Y:S02]  /*26a0*/  IMAD R2, R8, R0, R2 ;  /* 0x0000000008027224 */ /* 0x000fe400078e0202 */
[----:B-1----:R-:W-:-:S05]  /*26b0*/  IMAD.WIDE.U32 R4, R0, R48, RZ ;  /* 0x0000003000047225 */ /* 0x002fca00078e00ff */
[----:B------:R-:W-:Y:S01]  /*26c0*/  IADD3 R0, PT, PT, R5, R2, RZ ;  /* 0x0000000205007210 */ /* 0x000fe20007ffe0ff */
[----:B------:R-:W-:Y:S01]  /*26d0*/  BAR.SYNC.DEFER_BLOCKING 0x0 ;  /* 0x0000000000007b1d */ /* 0x000fe20000010000 */
[----:B--2---:R-:W-:-:S05]  /*26e0*/  @P1 FMUL.FTZ R133, R6, R3 ;  /* 0x0000000306851220 */ /* 0x004fca0000410000 */
        /* <DEDUP_REMOVED lines=23> */
.L_x_150:
[----:B------:R2:W-:Y:S01]  /*2860*/  STS.128 [R232+0xb000], RZ ;  /* 0x00b000ffe8007388 */ /* 0x0005e20000000c00 */
[----:B------:R-:W-:Y:S05]  /*2870*/  BRA `(.L_x_151) ;  /* 0x00000000000c7947 */ /* 0x000fea0003800000 */
.L_x_149:
[----:B------:R1:W-:Y:S04]  /*2880*/  STS.128 [R232+0x9000], RZ ;  /* 0x009000ffe8007388 */ /* 0x0003e80000000c00 */
[----:B------:R1:W-:Y:S04]  /*2890*/  STS.128 [R232+0xa000], RZ ;  /* 0x00a000ffe8007388 */ /* 0x0003e80000000c00 */
[----:B------:R1:W-:Y:S02]  /*28a0*/  STS.128 [R232+0xb000], RZ ;  /* 0x00b000ffe8007388 */ /* 0x0003e40000000c00 */
.L_x_151:
[----:B------:R-:W-:Y:S05]  /*28b0*/  BSYNC.RECONVERGENT B0 ;  /* 0x0000000000007941 */ /* 0x000fea0003800200 */
.L_x_148:
[----:B------:R-:W-:Y:S01]  /*28c0*/  ISETP.GE.AND P0, PT, R11, R7, PT ;  /* 0x000000070b00720c */ /* 0x000fe20003f06270 */
[----:B------:R-:W-:Y:S01]  /*28d0*/  IMAD.SHL.U32 R6, R230, 0x10, RZ ;  /* 0x00000010e6067824 */ /* 0x000fe200078e00ff */
[----:B------:R-:W-:Y:S01]  /*28e0*/  BSSY.RECONVERGENT B0, `(.L_x_152) ;  /* 0x0000022000007945 */ /* 0x000fe20003800200 */
[----:B------:R-:W-:Y:S02]  /*28f0*/  LOP3.LUT R7, R162, 0x120, RZ, 0xc0, !PT ;  /* 0x00000120a2077812 */ /* 0x000fe400078ec0ff */
[----:B------:R-:W-:Y:S02]  /*2900*/  LOP3.LUT R161, R10, 0x8, R226, 0x78, !PT ;  /* 0x000000080aa17812 */ /* 0x000fe400078e78e2 */
[----:B------:R-:W-:Y:S02]  /*2910*/  LOP3.LUT R8, R230, 0x8, RZ, 0xc0, !PT ;  /* 0x00000008e6087812 */ /* 0x000fe400078ec0ff */
[----:B------:R-:W-:-:S04]  /*2920*/  LOP3.LUT R227, R6, 0x3e00, RZ, 0xc0, !PT ;  /* 0x00003e0006e37812 */ /* 0x000fc800078ec0ff */
[----:B------:R1:W-:Y:S04]  /*2930*/  @P0 STS.128 [R232+0x9800], RZ ;  /* 0x009800ffe8000388 */ /* 0x0003e80000000c00 */
[----:B------:R1:W-:Y:S04]  /*2940*/  @P0 STS.128 [R232+0xa800], RZ ;  /* 0x00a800ffe8000388 */ /* 0x0003e80000000c00 */
[----:B------:R1:W-:Y:S01]  /*2950*/  @P0 STS.128 [R232+0xb800], RZ ;  /* 0x00b800ffe8000388 */ /* 0x0003e20000000c00 */
[----:B------:R-:W-:Y:S05]  /*2960*/  @P0 BRA `(.L_x_153) ;  /* 0x0000000000640947 */ /* 0x000fea0003800000 */
[----:B------:R-:W5:Y:S01]  /*2970*/  LDCU UR6, c[0x0][0x440] ;  /* 0x00008800ff0677ac */ /* 0x000f620008000800 */
[----:B------:R-:W-:-:S04]  /*2980*/  LEA R4, P0, R14, R4, 0x5 ;  /* 0x000000040e047211 */ /* 0x000fc800078028ff */
[----:B------:R-:W-:Y:S02]  /*2990*/  LEA.HI.X R0, R14, R0, R15, 0x5, P0 ;  /* 0x000000000e007211 */ /* 0x000fe400000f2c0f */
        /* <DEDUP_REMOVED lines=21> */
.L_x_154:
[----:B------:R2:W-:Y:S02]  /*2af0*/  STS.128 [R232+0xb800], RZ ;  /* 0x00b800ffe8007388 */ /* 0x0005e40000000c00 */
.L_x_153:
[----:B------:R-:W-:Y:S05]  /*2b00*/  BSYNC.RECONVERGENT B0 ;  /* 0x0000000000007941 */ /* 0x000fea0003800200 */
.L_x_152:
[----:B------:R-:W-:Y:S01]  /*2b10*/  LOP3.LUT R0, R6, 0x100, RZ, 0xc0, !PT ;  /* 0x0000010006007812 */ /* 0x000fe200078ec0ff */
[----:B------:R-:W-:Y:S01]  /*2b20*/  IMAD.MOV.U32 R160, RZ, RZ, 0x20 ;  /* 0x00000020ffa07424 */ /* 0x000fe200078e00ff */
[----:B-12---:R-:W-:Y:S01]  /*2b30*/  LOP3.LUT R2, R10, R8, RZ, 0x3c, !PT ;  /* 0x000000080a027212 */ /* 0x006fe200078e3cff */
        /* <DEDUP_REMOVED lines=8> */
[----:B------:R-:W-:Y:S01]  /*2bc0*/  LDSM.16.M88.4 R12, [R49] ;  /* 0x00000000310c783b */ /* 0x000fe20000000200 */
[----:B------:R-:W-:Y:S01]  /*2bd0*/  LOP3.LUT R250, R50, 0x7, RZ, 0xc0, !PT ;  /* 0x0000000732fa7812 */ /* 0x000fe200078ec0ff */
[--C-:B------:R-:W-:Y:S02]  /*2be0*/  IMAD.IADD R3, R49, 0x1, R160.reuse ;  /* 0x0000000131037824 */ /* 0x100fe400078e02a0 */
[----:B------:R-:W1:Y:S01]  /*2bf0*/  LDSM.16.M88.4 R16, [R2+0x6000] ;  /* 0x006000000210783b */ /* 0x000e620000000200 */
[----:B------:R-:W-:-:S03]  /*2c00*/  IMAD.IADD R0, R2, 0x1, R160 ;  /* 0x0000000102007824 */ /* 0x000fc600078e02a0 */
[----:B------:R-:W2:Y:S04]  /*2c10*/  LDSM.16.M88.4 R8, [R49+0x1000] ;  /* 0x001000003108783b */ /* 0x000ea80000000200 */
[----:B------:R-:W5:Y:S04]  /*2c20*/  LDSM.16.M88.4 R28, [R2+0x6400] ;  /* 0x00640000021c783b */ /* 0x000f680000000200 */
[----:B------:R-:W3:Y:S04]  /*2c30*/  LDSM.16.M88.4 R24, [R2+0x6800] ;  /* 0x006800000218783b */ /* 0x000ee80000000200 */
[----:B------:R-:W4:Y:S04]  /*2c40*/  LDSM.16.M88.4 R20, [R2+0x6c00] ;  /* 0x006c00000214783b */ /* 0x000f280000000200 */
[----:B------:R-:W-:Y:S04]  /*2c50*/  LDSM.16.M88.4 R4, [R3+0x1000] ;  /* 0x001000000304783b */ /* 0x000fe80000000200 */
[----:B------:R-:W4:Y:S04]  /*2c60*/  LDSM.16.M88.4 R36, [R0+0x6000] ;  /* 0x006000000024783b */ /* 0x000f280000000200 */
[----:B------:R-:W4:Y:S04]  /*2c70*/  LDSM.16.M88.4 R40, [R0+0x6400] ;  /* 0x006400000028783b */ /* 0x000f280000000200 */
[----:B------:R-:W4:Y:S04]  /*2c80*/  LDSM.16.M88.4 R52, [R0+0x6800] ;  /* 0x006800000034783b */ /* 0x000f280000000200 */
[----:B------:R-:W4:Y:S01]  /*2c90*/  LDSM.16.M88.4 R44, [R0+0x6c00] ;  /* 0x006c0000002c783b */ /* 0x000f220000000200 */
[-C--:B-1----:R-:W-:Y:S03]  /*2ca0*/  HMMA.16816.F32.BF16 R100, R12, R16.reuse, RZ ;  /* 0x000000100c64723c */ /* 0x082fe600000418ff */
[----:B------:R-:W-:Y:S05]  /*2cb0*/  LDSM.16.M88.4 R156, [R0+0x8c00] ;  /* 0x008c0000009c783b */ /* 0x000fea0000000200 */
[C---:B--2---:R-:W-:Y:S08]  /*2cc0*/  HMMA.16816.F32.BF16 R76, R8.reuse, R16, RZ ;  /* 0x00000010084c723c */ /* 0x044ff000000418ff */
[-C--:B------:R-:W-:Y:S08]  /*2cd0*/  HMMA.16816.F32.BF16 R72, R8, R18.reuse, RZ ;  /* 0x000000120848723c */ /* 0x080ff000000418ff */
[----:B------:R-:W-:Y:S01]  /*2ce0*/  HMMA.16816.F32.BF16 R96, R12, R18, RZ ;  /* 0x000000120c60723c */ /* 0x000fe200000418ff */
[----:B------:R-:W1:Y:S07]  /*2cf0*/  LDSM.16.M88.4 R16, [R3] ;  /* 0x000000000310783b */ /* 0x000e6e0000000200 */
[C---:B-----5:R-:W-:Y:S08]  /*2d00*/  HMMA.16816.F32.BF16 R68, R8.reuse, R28, RZ ;  /* 0x0000001c0844723c */ /* 0x060ff000000418ff */
[C---:B---3--:R-:W-:Y:S08]  /*2d10*/  HMMA.16816.F32.BF16 R60, R8.reuse, R24, RZ ;  /* 0x00000018083c723c */ /* 0x048ff000000418ff */
[C---:B----4-:R-:W-:Y:S08]  /*2d20*/  HMMA.16816.F32.BF16 R32, R8.reuse, R20, RZ ;  /* 0x000000140820723c */ /* 0x050ff000000418ff */
[C---:B------:R-:W-:Y:S08]  /*2d30*/  HMMA.16816.F32.BF16 R64, R8.reuse, R30, RZ ;  /* 0x0000001e0840723c */ /* 0x040ff000000418ff */
[C---:B------:R-:W-:Y:S08]  /*2d40*/  HMMA.16816.F32.BF16 R56, R8.reuse, R26, RZ ;  /* 0x0000001a0838723c */ /* 0x040ff000000418ff */
[----:B------:R-:W-:Y:S08]  /*2d50*/  HMMA.16816.F32.BF16 R8, R8, R22, RZ ;  /* 0x000000160808723c */ /* 0x000ff000000418ff */
[----:B------:R-:W-:Y:S08]  /*2d60*/  HMMA.16816.F32.BF16 R140, R4, R36, R76 ;  /* 0x00000024048c723c */ /* 0x000ff0000004184c */
[C---:B------:R-:W-:Y:S08]  /*2d70*/  HMMA.16816.F32.BF16 R88, R12.reuse, R28, RZ ;  /* 0x0000001c0c58723c */ /* 0x040ff000000418ff */
[C---:B------:R-:W-:Y:S08]  /*2d80*/  HMMA.16816.F32.BF16 R84, R12.reuse, R24, RZ ;  /* 0x000000180c54723c */ /* 0x040ff000000418ff */
[C---:B------:R-:W-:Y:S01]  /*2d90*/  HMMA.16816.F32.BF16 R148, R12.reuse, R26, RZ ;  /* 0x0000001a0c94723c */ /* 0x040fe200000418ff */
[----:B------:R-:W-:Y:S07]  /*2da0*/  LDSM.16.M88.4 R24, [R2+0x7800] ;  /* 0x007800000218783b */ /* 0x000fee0000000200 */
[C---:B------:R-:W-:Y:S08]  /*2db0*/  HMMA.16816.F32.BF16 R80, R12.reuse, R20, RZ ;  /* 0x000000140c50723c */ /* 0x040ff000000418ff */
[----:B------:R-:W-:Y:S01]  /*2dc0*/  HMMA.16816.F32.BF16 R144, R12, R22, RZ ;  /* 0x000000160c90723c */ /* 0x000fe200000418ff */
[----:B------:R-:W-:Y:S07]  /*2dd0*/  LDSM.16.M88.4 R20, [R2+0x7c00] ;  /* 0x007c00000214783b */ /* 0x000fee0000000200 */
[C---:B------:R-:W-:Y:S08]  /*2de0*/  HMMA.16816.F32.BF16 R124, R4.reuse, R40, R68 ;  /* 0x00000028047c723c */ /* 0x040ff00000041844 */
[C---:B------:R-:W-:Y:S08]  /*2df0*/  HMMA.16816.F32.BF16 R60, R4.reuse, R52, R60 ;  /* 0x00000034043c723c */ /* 0x040ff0000004183c */
[C---:B------:R-:W-:Y:S01]  /*2e00*/  HMMA.16816.F32.BF16 R76, R4.reuse, R44, R32 ;  /* 0x0000002c044c723c */ /* 0x040fe20000041820 */
[----:B------:R-:W-:Y:S07]  /*2e10*/  LDSM.16.M88.4 R32, [R2+0x7000] ;  /* 0x007000000220783b */ /* 0x000fee0000000200 */
[C---:B------:R-:W-:Y:S01]  /*2e20*/  HMMA.16816.F32.BF16 R136, R4.reuse, R38, R72 ;  /* 0x000000260488723c */ /* 0x040fe20000041848 */
[----:B------:R-:W-:Y:S07]  /*2e30*/  LDSM.16.M88.4 R72, [R0+0x7400] ;  /* 0x007400000048783b */ /* 0x000fee0000000200 */
[C---:B------:R-:W-:Y:S08]  /*2e40*/  HMMA.16816.F32.BF16 R120, R4.reuse, R42, R64 ;  /* 0x0000002a0478723c */ /* 0x040ff00000041840 */
[C---:B------:R-:W-:Y:S01]  /*2e50*/  HMMA.16816.F32.BF16 R116, R4.reuse, R54, R56 ;  /* 0x000000360474723c */ /* 0x040fe20000041838 */
[----:B------:R-:W-:Y:S07]  /*2e60*/  LDSM.16.M88.4 R56, [R0+0x7000] ;  /* 0x007000000038783b */ /* 0x000fee0000000200 */
[----:B------:R-:W-:Y:S01]  /*2e70*/  HMMA.16816.F32.BF16 R104, R4, R46, R8 ;  /* 0x0000002e0468723c */ /* 0x000fe20000041808 */
[----:B------:R-:W2:Y:S04]  /*2e80*/  LDSM.16.M88.4 R4, [R49+0x3000] ;  /* 0x003000003104783b */ /* 0x000ea80000000200 */
[----:B------:R-:W-:Y:S03]  /*2e90*/  LDSM.16.M88.4 R8, [R49+0x2000] ;  /* 0x002000003108783b */ /* 0x000fe60000000200 */
[----:B------:R-:W-:Y:S01]  /*2ea0*/  HMMA.16816.F32.BF16 R92, R12, R30, RZ ;  /* 0x0000001e0c5c723c */ /* 0x000fe200000418ff */
[----:B------:R-:W3:Y:S04]  /*2eb0*/  LDSM.16.M88.4 R28, [R2+0x7400] ;  /* 0x00740000021c783b */ /* 0x000ee80000000200 */
[----:B------:R-:W-:Y:S03]  /*2ec0*/  LDSM.16.M88.4 R12, [R3+0x3000] ;  /* 0x00300000030c783b */ /* 0x000fe60000000200 */
[C---:B-1----:R-:W-:Y:S01]  /*2ed0*/  HMMA.16816.F32.BF16 R128, R16.reuse, R40, R88 ;  /* 0x000000281080723c */ /* 0x042fe20000041858 */
[----:B------:R-:W1:Y:S07]  /*2ee0*/  LDSM.16.M88.4 R88, [R0+0x7c00] ;  /* 0x007c00000058783b */ /* 0x000e6e0000000200 */
[C---:B------:R-:W-:Y:S08]  /*2ef0*/  HMMA.16816.F32.BF16 R152, R16.reuse, R52, R84 ;  /* 0x000000341098723c */ /* 0x040ff00000041854 */
[C---:B------:R-:W-:Y:S01]  /*2f00*/  HMMA.16816.F32.BF16 R84, R16.reuse, R42, R92 ;  /* 0x0000002a1054723c */ /* 0x040fe2000004185c */
[----:B------:R-:W4:Y:S07]  /*2f10*/  LDSM.16.M88.4 R92, [R0+0x7800] ;  /* 0x00780000005c783b */ /* 0x000f2e0000000200 */
[C---:B------:R-:W-:Y:S08]  /*2f20*/  HMMA.16816.F32.BF16 R108, R16.reuse, R44, R80 ;  /* 0x0000002c106c723c */ /* 0x040ff00000041850 */
[C---:B------:R-:W-:Y:S08]  /*2f30*/  HMMA.16816.F32.BF16 R112, R16.reuse, R36, R100 ;  /* 0x000000241070723c */ /* 0x040ff00000041864 */
[C---:B------:R-:W-:Y:S08]  /*2f40*/  HMMA.16816.F32.BF16 R96, R16.reuse, R38, R96 ;  /* 0x000000261060723c */ /* 0x040ff00000041860 */
[C---:B------:R-:W-:Y:S08]  /*2f50*/  HMMA.16816.F32.BF16 R80, R16.reuse, R54, R148 ;  /* 0x000000361050723c */ /* 0x040ff00000041894 */
[----:B------:R-:W-:Y:S01]  /*2f60*/  HMMA.16816.F32.BF16 R68, R16, R46, R144 ;  /* 0x0000002e1044723c */ /* 0x000fe20000041890 */
[----:B------:R-:W5:Y:S07]  /*2f70*/  LDSM.16.M88.4 R16, [R3+0x2000] ;  /* 0x002000000310783b */ /* 0x000f6e0000000200 */
[C---:B--2---:R-:W-:Y:S08]  /*2f80*/  HMMA.16816.F32.BF16 R40, R4.reuse, R24, R60 ;  /* 0x000000180428723c */ /* 0x044ff0000004183c */
[C---:B------:R-:W-:Y:S08]  /*2f90*/  HMMA.16816.F32.BF16 R76, R4.reuse, R20, R76 ;  /* 0x00000014044c723c */ /* 0x040ff0000004184c */
[C---:B------:R-:W-:Y:S08]  /*2fa0*/  HMMA.16816.F32.BF16 R64, R4.reuse, R32, R140 ;  /* 0x000000200440723c */ /* 0x040ff0000004188c */
[C---:B---3--:R-:W-:Y:S08]  /*2fb0*/  HMMA.16816.F32.BF16 R52, R4.reuse, R28, R124 ;  /* 0x0000001c0434723c */ /* 0x048ff0000004187c */
[C---:B------:R-:W-:Y:S08]  /*2fc0*/  HMMA.16816.F32.BF16 R60, R4.reuse, R34, R136 ;  /* 0x00000022043c723c */ /* 0x040ff00000041888 */
[C---:B------:R-:W-:Y:S08]  /*2fd0*/  HMMA.16816.F32.BF16 R44, R4.reuse, R30, R120 ;  /* 0x0000001e042c723c */ /* 0x040ff00000041878 */
[C---:B------:R-:W-:Y:S08]  /*2fe0*/  HMMA.16816.F32.BF16 R36, R4.reuse, R26, R116 ;  /* 0x0000001a0424723c */ /* 0x040ff00000041874 */
[----:B------:R-:W-:Y:S08]  /*2ff0*/  HMMA.16816.F32.BF16 R100, R4, R22, R104 ;  /* 0x000000160464723c */ /* 0x000ff00000041868 */
[C---:B------:R-:W-:Y:S08]  /*3000*/  HMMA.16816.F32.BF16 R104, R8.reuse, R32, R112 ;  /* 0x000000200868723c */ /* 0x040ff00000041870 */
[C---:B------:R-:W-:Y:S08]  /*3010*/  HMMA.16816.F32.BF16 R148, R8.reuse, R26, R80 ;  /* 0x0000001a0894723c */ /* 0x040ff00000041850 */
[C---:B------:R-:W-:Y:S01]  /*3020*/  HMMA.16816.F32.BF16 R96, R8.reuse, R34, R96 ;  /* 0x000000220860723c */ /* 0x040fe20000041860 */
[----:B------:R-:W-:Y:S07]  /*3030*/  LDSM.16.M88.4 R32, [R0+0x8400] ;  /* 0x008400000020783b */ /* 0x000fee0000000200 */
[C---:B------:R-:W-:Y:S08]  /*3040*/  HMMA.16816.F32.BF16 R4, R8.reuse, R28, R128 ;  /* 0x0000001c0804723c */ /* 0x040ff00000041880 */
[C---:B------:R-:W-:Y:S01]  /*3050*/  HMMA.16816.F32.BF16 R112, R8.reuse, R30, R84 ;  /* 0x0000001e0870723c */ /* 0x040fe20000041854 */
[----:B------:R-:W-:Y:S07]  /*3060*/  LDSM.16.M88.4 R28, [R2+0x8000] ;  /* 0x00800000021c783b */ /* 0x000fee0000000200 */
[----:B------:R-:W-:Y:S08]  /*3070*/  HMMA.16816.F32.BF16 R120, R8, R20, R108 ;  /* 0x000000140878723c */ /* 0x000ff0000004186c */
[----:B-1----:R-:W-:Y:S08]  /*3080*/  HMMA.16816.F32.BF16 R80, R12, R88, R76 ;  /* 0x000000580c50723c */ /* 0x002ff0000004184c */
[C---:B------:R-:W-:Y:S01]  /*3090*/  HMMA.16816.F32.BF16 R152, R8.reuse, R24, R152 ;  /* 0x000000180898723c */ /* 0x040fe20000041898 */
[----:B------:R-:W-:Y:S07]  /*30a0*/  LDSM.16.M88.4 R24, [R2+0x8400] ;  /* 0x008400000218783b */ /* 0x000fee0000000200 */
[----:B------:R-:W-:Y:S01]  /*30b0*/  HMMA.16816.F32.BF16 R108, R8, R22, R68 ;  /* 0x00000016086c723c */ /* 0x000fe20000041844 */
[----:B------:R-:W-:Y:S04]  /*30c0*/  LDSM.16.M88.4 R8, [R49+0x5000] ;  /* 0x005000003108783b */ /* 0x000fe80000000200 */
[----:B------:R-:W1:Y:S03]  /*30d0*/  LDSM.16.M88.4 R20, [R2+0x8800] ;  /* 0x008800000214783b */ /* 0x000e660000000200 */
[C---:B------:R-:W-:Y:S08]  /*30e0*/  HMMA.16816.F32.BF16 R144, R12.reuse, R56, R64 ;  /* 0x000000380c90723c */ /* 0x040ff00000041840 */
[C---:B------:R-:W-:Y:S08]  /*30f0*/  HMMA.16816.F32.BF16 R140, R12.reuse, R58, R60 ;  /* 0x0000003a0c8c723c */ /* 0x040ff0000004183c */
[C---:B------:R-:W-:Y:S01]  /*3100*/  HMMA.16816.F32.BF16 R136, R12.reuse, R72, R52 ;  /* 0x000000480c88723c */ /* 0x040fe20000041834 */
[----:B------:R-:W-:Y:S07]  /*3110*/  LDSM.16.M88.4 R52, [R3+0x4000] ;  /* 0x004000000334783b */ /* 0x000fee0000000200 */
[C---:B------:R-:W-:Y:S01]  /*3120*/  HMMA.16816.F32.BF16 R128, R12.reuse, R74, R44 ;  /* 0x0000004a0c80723c */ /* 0x040fe2000004182c */
[----:B------:R2:W3:Y:S07]  /*3130*/  LDSM.16.M88.4 R44, [R2+0x8c00] ;  /* 0x008c0000022c783b */ /* 0x0004ee0000000200 */
[C---:B----4-:R-:W-:Y:S01]  /*3140*/  HMMA.16816.F32.BF16 R124, R12.reuse, R92, R40 ;  /* 0x0000005c0c7c723c */ /* 0x050fe20000041828 */
[----:B------:R-:W-:Y:S07]  /*3150*/  LDSM.16.M88.4 R40, [R0+0x8800] ;  /* 0x008800000028783b */ /* 0x000fee0000000200 */
[C---:B------:R-:W-:Y:S01]  /*3160*/  HMMA.16816.F32.BF16 R84, R12.reuse, R94, R36 ;  /* 0x0000005e0c54723c */ /* 0x040fe20000041824 */
[----:B------:R4:W-:Y:S07]  /*3170*/  LDSM.16.M88.4 R36, [R0+0x8000] ;  /* 0x008000000024783b */ /* 0x0009ee0000000200 */
[----:B------:R-:W-:Y:S01]  /*3180*/  HMMA.16816.F32.BF16 R76, R12, R90, R100 ;  /* 0x0000005a0c4c723c */ /* 0x000fe20000041864 */
[----:B------:R-:W3:Y:S01]  /*3190*/  LDSM.16.M88.4 R12, [R49+0x4000] ;  /* 0x00400000310c783b */ /* 0x000ee20000000200 */
[----:B--2---:R-:W-:-:S05]  /*31a0*/  IMAD.SHL.U32 R2, R230, 0x2, RZ ;  /* 0x00000002e6027824 */ /* 0x004fca00078e00ff */
[----:B------:R-:W-:Y:S01]  /*31b0*/  LOP3.LUT R51, R2, 0x6, RZ, 0xc0, !PT ;  /* 0x0000000602337812 */ /* 0x000fe200078ec0ff */
[C---:B-----5:R-:W-:Y:S08]  /*31c0*/  HMMA.16816.F32.BF16 R116, R16.reuse, R56, R104 ;  /* 0x000000381074723c */ /* 0x060ff00000041868 */
[----:B------:R-:W-:Y:S01]  /*31d0*/  HMMA.16816.F32.BF16 R60, R16, R58, R96 ;  /* 0x0000003a103c723c */ /* 0x000fe20000041860 */
[----:B----4-:R-:W-:-:S04]  /*31e0*/  LOP3.LUT R0, R226, 0x1f0, RZ, 0xc0, !PT ;  /* 0x000001f0e2007812 */ /* 0x010fc800078ec0ff */
[----:B------:R-:W-:-:S03]  /*31f0*/  IADD3 R250, PT, PT, R250, R0, R132 ;  /* 0x00000000fafa7210 */ /* 0x000fc60007ffe084 */
[----:B------:R-:W-:Y:S01]  /*3200*/  HMMA.16816.F32.BF16 R56, R16, R72, R4 ;  /* 0x000000481038723c */ /* 0x000fe20000041804 */
[----:B------:R-:W2:Y:S01]  /*3210*/  LDSM.16.M88.4 R4, [R3+0x5000] ;  /* 0x005000000304783b */ /* 0x000ea20000000200 */
[----:B------:R-:W-:-:S06]  /*3220*/  DEPBAR.LE SB0, 0x0 ;  /* 0x000080000000791a */ /* 0x000fcc0000000000 */
[C---:B------:R-:W-:Y:S08]  /*3230*/  HMMA.16816.F32.BF16 R64, R16.reuse, R74, R112 ;  /* 0x0000004a1040723c */ /* 0x040ff00000041870 */
[C---:B------:R-:W-:Y:S08]  /*3240*/  HMMA.16816.F32.BF16 R68, R16.reuse, R92, R152 ;  /* 0x0000005c1044723c */ /* 0x040ff00000041898 */
[C---:B------:R-:W-:Y:S08]  /*3250*/  HMMA.16816.F32.BF16 R112, R16.reuse, R94, R148 ;  /* 0x0000005e1070723c */ /* 0x040ff00000041894 */
[C---:B------:R-:W-:Y:S08]  /*3260*/  HMMA.16816.F32.BF16 R120, R16.reuse, R88, R120 ;  /* 0x000000581078723c */ /* 0x040ff00000041878 */
[----:B------:R-:W-:Y:S08]  /*3270*/  HMMA.16816.F32.BF16 R108, R16, R90, R108 ;  /* 0x0000005a106c723c */ /* 0x000ff0000004186c */
[C---:B-1----:R-:W-:Y:S08]  /*3280*/  HMMA.16816.F32.BF16 R88, R8.reuse, R20, R124 ;  /* 0x000000140858723c */ /* 0x042ff0000004187c */
[C---:B------:R-:W-:Y:S08]  /*3290*/  HMMA.16816.F32.BF16 R84, R8.reuse, R22, R84 ;  /* 0x000000160854723c */ /* 0x040ff00000041854 */
[----:B---3--:R-:W-:Y:S08]  /*32a0*/  HMMA.16816.F32.BF16 R80, R8, R44, R80 ;  /* 0x0000002c0850723c */ /* 0x008ff00000041850 */
[----:B------:R-:W-:Y:S08]  /*32b0*/  HMMA.16816.F32.BF16 R16, R12, R20, R68 ;  /* 0x000000140c10723c */ /* 0x000ff00000041844 */
[C---:B------:R-:W-:Y:S08]  /*32c0*/  HMMA.16816.F32.BF16 R104, R8.reuse, R28, R144 ;  /* 0x0000001c0868723c */ /* 0x040ff00000041890 */
[C---:B------:R-:W-:Y:S08]  /*32d0*/  HMMA.16816.F32.BF16 R100, R8.reuse, R30, R140 ;  /* 0x0000001e0864723c */ /* 0x040ff0000004188c */
        /* <DEDUP_REMOVED lines=9> */
[----:B------:R-:W-:Y:S01]  /*3370*/  HMMA.16816.F32.BF16 R108, R12, R46, R108 ;  /* 0x0000002e0c6c723c */ /* 0x000fe2000004186c */
[----:B------:R-:W-:-:S04]  /*3380*/  IMAD R12, R48, 0x40, R51 ;  /* 0x00000040300c7824 */ /* 0x000fc800078e0233 */
[C---:B------:R-:W-:Y:S01]  /*3390*/  VIADD R14, R12.reuse, 0x10 ;  /* 0x000000100c0e7836 */ /* 0x040fe20000000000 */
[CC--:B------:R-:W-:Y:S01]  /*33a0*/  ISETP.GE.AND P2, PT, R12.reuse, R134.reuse, PT ;  /* 0x000000860c00720c */ /* 0x0c0fe20003f46270 */
[C---:B------:R-:W-:Y:S01]  /*33b0*/  VIADD R13, R12.reuse, 0x11 ;  /* 0x000000110c0d7836 */ /* 0x040fe20000000000 */
[C---:B--2---:R-:W-:Y:S01]  /*33c0*/  HMMA.16816.F32.BF16 R120, R4.reuse, R156, R80 ;  /* 0x0000009c0478723c */ /* 0x044fe20000041850 */
[----:B------:R-:W-:Y:S01]  /*33d0*/  VIADD R15, R12, 0x18 ;  /* 0x000000180c0f7836 */ /* 0x000fe20000000000 */
[-C--:B------:R-:W-:Y:S02]  /*33e0*/  ISETP.GE.AND P5, PT, R14, R134.reuse, PT ;  /* 0x000000860e00720c */ /* 0x080fe40003fa6270 */
[-C--:B------:R-:W-:Y:S02]  /*33f0*/  ISETP.GE.AND P4, PT, R13, R134.reuse, PT ;  /* 0x000000860d00720c */ /* 0x080fe40003f86270 */
[----:B------:R-:W-:Y:S02]  /*3400*/  ISETP.GE.AND P3, PT, R15, R134, PT ;  /* 0x000000860f00720c */ /* 0x000fe40003f66270 */
[-C--:B------:R-:W-:Y:S08]  /*3410*/  HMMA.16816.F32.BF16 R112, R4, R42.reuse, R84 ;  /* 0x0000002a0470723c */ /* 0x080ff00000041854 */
[----:B------:R-:W-:Y:S01]  /*3420*/  HMMA.16816.F32.BF16 R80, R52, R42, R20 ;  /* 0x0000002a3450723c */ /* 0x000fe20000041814 */
[----:B------:R-:W-:-:S05]  /*3430*/  IADD3 R22, PT, PT, R134, R250, -R200 ;  /* 0x000000fa86167210 */ /* 0x000fca0007ffe8c8 */
[C---:B------:R-:W-:Y:S02]  /*3440*/  IMAD.IADD R0, R22.reuse, 0x1, -R12 ;  /* 0x0000000116007824 */ /* 0x040fe400078e0a0c */
[----:B------:R-:W-:Y:S01]  /*3450*/  HMMA.16816.F32.BF16 R72, R52, R36, R72 ;  /* 0x000000243448723c */ /* 0x000fe20000041848 */
[----:B------:R-:W-:Y:S02]  /*3460*/  VIADD R20, R22, 0x48 ;  /* 0x0000004816147836 */ /* 0x000fe40000000000 */
[----:B------:R-:W-:-:S04]  /*3470*/  IABS R0, R0 ;  /* 0x0000000000007213 */ /* 0x000fc80000000000 */
[----:B------:R-:W-:Y:S01]  /*3480*/  I2FP.F32.S32 R0, R0 ;  /* 0x0000000000007245 */ /* 0x000fe20000201400 */
[C---:B------:R-:W-:Y:S01]  /*3490*/  HMMA.16816.F32.BF16 R84, R52.reuse, R156, R8 ;  /* 0x0000009c3454723c */ /* 0x040fe20000041808 */
[C---:B------:R-:W-:Y:S02]  /*34a0*/  VIADD R9, R12.reuse, 0x1 ;  /* 0x000000010c097836 */ /* 0x040fe40000000000 */
[C---:B------:R-:W-:Y:S02]  /*34b0*/  VIADD R11, R12.reuse, 0x8 ;  /* 0x000000080c0b7836 */ /* 0x040fe40000000000 */
[----:B------:R-:W-:Y:S01]  /*34c0*/  VIADD R10, R12, 0x9 ;  /* 0x000000090c0a7836 */ /* 0x000fe20000000000 */
[-C--:B------:R-:W-:Y:S01]  /*34d0*/  ISETP.GE.AND P1, PT, R9, R134.reuse, PT ;  /* 0x000000860900720c */ /* 0x080fe20003f26270 */
[C---:B------:R-:W-:Y:S01]  /*34e0*/  IMAD.IADD R3, R22.reuse, 0x1, -R9 ;  /* 0x0000000116037824 */ /* 0x040fe200078e0a09 */
[----:B------:R-:W-:Y:S01]  /*34f0*/  HMMA.16816.F32.BF16 R60, R52, R38, R60 ;  /* 0x00000026343c723c */ /* 0x000fe2000004183c */
[----:B------:R-:W-:Y:S01]  /*3500*/  IMAD.IADD R2, R22, 0x1, -R11 ;  /* 0x0000000116027824 */ /* 0x000fe200078e0a0b */
[----:B------:R-:W-:Y:S01]  /*3510*/  ISETP.GE.AND P0, PT, R11, R134, PT ;  /* 0x000000860b00720c */ /* 0x000fe20003f06270 */
[----:B------:R-:W-:Y:S01]  /*3520*/  FFMA.FTZ R42, R0, -R133, R72 ;  /* 0x80000085002a7223 */ /* 0x000fe20000010048 */
[----:B------:R-:W-:-:S02]  /*3530*/  IABS R3, R3 ;  /* 0x0000000300037213 */ /* 0x000fc40000000000 */
[----:B------:R-:W-:Y:S02]  /*3540*/  IABS R2, R2 ;  /* 0x0000000200027213 */ /* 0x000fe40000000000 */
[----:B------:R-:W-:Y:S01]  /*3550*/  HMMA.16816.F32.BF16 R56, R52, R32, R56 ;  /* 0x000000203438723c */ /* 0x000fe20000041838 */
[----:B------:R-:W-:-:S07]  /*3560*/  ISETP.GE.AND P6, PT, R10, R134, PT ;  /* 0x000000860a00720c */ /* 0x000fce0003fc6270 */
[----:B------:R-:W-:Y:S03]  /*3570*/  HMMA.16816.F32.BF16 R104, R4, R36, R104 ;  /* 0x000000240468723c */ /* 0x000fe60000041868 */
[----:B------:R-:W-:-:S05]  /*3580*/  FFMA.FTZ R50, R0, -R133, R62 ;  /* 0x8000008500327223 */ /* 0x000fca000001003e */
[----:B------:R-:W-:Y:S01]  /*3590*/  HMMA.16816.F32.BF16 R100, R4, R38, R100 ;  /* 0x000000260464723c */ /* 0x000fe20000041864 */
[----:B------:R-:W-:-:S07]  /*35a0*/  FSEL R66, R50, -INF , !P0 ;  /* 0xff80000032427808 */ /* 0x000fce0004000000 */
[C---:B------:R-:W-:Y:S08]  /*35b0*/  HMMA.16816.F32.BF16 R96, R4.reuse, R32, R96 ;  /* 0x000000200460723c */ /* 0x040ff00000041860 */
[C---:B------:R-:W-:Y:S08]  /*35c0*/  HMMA.16816.F32.BF16 R92, R4.reuse, R34, R92 ;  /* 0x00000022045c723c */ /* 0x040ff0000004185c */
[C---:B------:R-:W-:Y:S08]  /*35d0*/  HMMA.16816.F32.BF16 R88, R4.reuse, R40, R88 ;  /* 0x000000280458723c */ /* 0x040ff00000041858 */
[----:B------:R-:W-:Y:S01]  /*35e0*/  HMMA.16816.F32.BF16 R124, R4, R158, R76 ;  /* 0x0000009e047c723c */ /* 0x000fe2000004184c */
[C---:B------:R-:W-:Y:S01]  /*35f0*/  IMAD.IADD R5, R22.reuse, 0x1, -R10 ;  /* 0x0000000116057824 */ /* 0x040fe200078e0a0a */
[----:B------:R-:W-:Y:S01]  /*3600*/  I2FP.F32.S32 R6, R3 ;  /* 0x0000000300067245 */ /* 0x000fe20000201400 */
[----:B------:R-:W-:Y:S01]  /*3610*/  IMAD.IADD R7, R22, 0x1, -R14 ;  /* 0x0000000116077824 */ /* 0x000fe200078e0a0e */
[----:B------:R-:W-:-:S02]  /*3620*/  I2FP.F32.S32 R4, R2 ;  /* 0x0000000200047245 */ /* 0x000fc40000201400 */
[----:B------:R-:W-:Y:S02]  /*3630*/  IABS R5, R5 ;  /* 0x0000000500057213 */ /* 0x000fe40000000000 */
[----:B------:R-:W-:Y:S01]  /*3640*/  IABS R7, R7 ;  /* 0x0000000700077213 */ /* 0x000fe20000000000 */
[----:B------:R-:W-:Y:S01]  /*3650*/  HMMA.16816.F32.BF16 R76, R52, R40, R16 ;  /* 0x00000028344c723c */ /* 0x000fe20000041810 */
[----:B------:R-:W-:Y:S01]  /*3660*/  I2FP.F32.S32 R3, R5 ;  /* 0x0000000500037245 */ /* 0x000fe20000201400 */
[C---:B------:R-:W-:Y:S01]  /*3670*/  VIADD R16, R12.reuse, 0x19 ;  /* 0x000000190c107836 */ /* 0x040fe20000000000 */
[----:B------:R-:W-:Y:S01]  /*3680*/  I2FP.F32.S32 R2, R7 ;  /* 0x0000000700027245 */ /* 0x000fe20000201400 */
[----:B------:R-:W-:Y:S02]  /*3690*/  VIADD R17, R12, 0x20 ;  /* 0x000000200c117836 */ /* 0x000fe40000000000 */
[-C--:B------:R-:W-:Y:S01]  /*36a0*/  FFMA.FTZ R41, R6, -R133.reuse, R73 ;  /* 0x8000008506297223 */ /* 0x080fe20000010049 */
[----:B------:R-:W-:Y:S01]  /*36b0*/  FFMA.FTZ R51, R3, -R133, R61 ;  /* 0x8000008503337223 */ /* 0x000fe2000001003d */
[----:B------:R-:W-:-:S02]  /*36c0*/  IMAD.IADD R3, R22, 0x1, -R13 ;  /* 0x0000000116037824 */ /* 0x000fc400078e0a0d */
[----:B------:R-:W-:Y:S01]  /*36d0*/  FFMA.FTZ R72, R2, -R133, R56 ;  /* 0x8000008502487223 */ /* 0x000fe20000010038 */
[C---:B------:R-:W-:Y:S01]  /*36e0*/  IMAD.IADD R2, R22.reuse, 0x1, -R15 ;  /* 0x0000000116027824 */ /* 0x040fe200078e0a0f */
[----:B------:R-:W-:Y:S01]  /*36f0*/  HMMA.16816.F32.BF16 R44, R52, R34, R24 ;  /* 0x00000022342c723c */ /* 0x000fe20000041818 */
[C---:B------:R-:W-:Y:S01]  /*3700*/  VIADD R24, R22.reuse, 0x8 ;  /* 0x0000000816187836 */ /* 0x040fe20000000000 */
[----:B------:R-:W-:Y:S01]  /*3710*/  IABS R6, R3 ;  /* 0x0000000300067213 */ /* 0x000fe20000000000 */
[C---:B------:R-:W-:Y:S01]  /*3720*/  IMAD.IADD R0, R22.reuse, 0x1, -R16 ;  /* 0x0000000116007824 */ /* 0x040fe200078e0a10 */
[----:B------:R-:W-:Y:S01]  /*3730*/  IABS R5, R2 ;  /* 0x0000000200057213 */ /* 0x000fe20000000000 */
[----:B------:R-:W-:Y:S02]  /*3740*/  IMAD.IADD R7, R22, 0x1, -R17 ;  /* 0x0000000116077824 */ /* 0x000fe400078e0a11 */
[----:B------:R-:W-:Y:S01]  /*3750*/  FFMA.FTZ R48, R4, -R133, R60 ;  /* 0x8000008504307223 */ /* 0x000fe2000001003c */
[----:B------:R-:W-:Y:S01]  /*3760*/  IMAD.IADD R8, R24, 0x1, -R12 ;  /* 0x0000000118087824 */ /* 0x000fe200078e0a0c */
[----:B------:R-:W-:Y:S01]  /*3770*/  IABS R4, R0 ;  /* 0x0000000000047213 */ /* 0x000fe20000000000 */
[----:B------:R-:W-:Y:S01]  /*3780*/  IMAD.MOV.U32 R2, RZ, RZ, R6 ;  /* 0x000000ffff027224 */ /* 0x000fe200078e0006 */
[----:B------:R-:W-:Y:S01]  /*3790*/  IABS R3, R7 ;  /* 0x0000000700037213 */ /* 0x000fe20000000000 */
[----:B------:R-:W-:Y:S01]  /*37a0*/  IMAD.MOV.U32 R0, RZ, RZ, R5 ;  /* 0x000000ffff007224 */ /* 0x000fe200078e0005 */
[----:B------:R-:W-:Y:S01]  /*37b0*/  IABS R7, R8 ;  /* 0x0000000800077213 */ /* 0x000fe20000000000 */
[----:B------:R-:W-:Y:S01]  /*37c0*/  VIADD R18, R22, 0x40 ;  /* 0x0000004016127836 */ /* 0x000fe20000000000 */
[----:B------:R-:W-:Y:S01]  /*37d0*/  I2FP.F32.S32 R5, R2 ;  /* 0x0000000200057245 */ /* 0x000fe20000201400 */
[----:B------:R-:W-:Y:S01]  /*37e0*/  IMAD.IADD R6, R20, 0x1, -R9 ;  /* 0x0000000114067824 */ /* 0x000fe200078e0a09 */
[----:B------:R-:W-:Y:S01]  /*37f0*/  I2FP.F32.S32 R0, R0 ;  /* 0x0000000000007245 */ /* 0x000fe20000201400 */
[----:B------:R-:W-:Y:S01]  /*3800*/  IMAD.MOV.U32 R2, RZ, RZ, R7 ;  /* 0x000000ffff027224 */ /* 0x000fe200078e0007 */
[----:B------:R-:W-:Y:S01]  /*3810*/  I2FP.F32.S32 R3, R3 ;  /* 0x0000000300037245 */ /* 0x000fe20000201400 */
[-C--:B------:R-:W-:Y:S01]  /*3820*/  FFMA.FTZ R43, R5, -R133.reuse, R57 ;  /* 0x80000085052b7223 */ /* 0x080fe20000010039 */
[----:B------:R-:W-:Y:S01]  /*3830*/  I2FP.F32.S32 R4, R4 ;  /* 0x0000000400047245 */ /* 0x000fe20000201400 */
[----:B------:R-:W-:Y:S01]  /*3840*/  FFMA.FTZ R49, R0, -R133, R44 ;  /* 0x8000008500317223 */ /* 0x000fe2000001002c */
[----:B------:R-:W-:Y:S01]  /*3850*/  I2FP.F32.S32 R0, R2 ;  /* 0x0000000200007245 */ /* 0x000fe20000201400 */
[----:B------:R-:W-:-:S02]  /*3860*/  IMAD.IADD R2, R18, 0x1, -R12 ;  /* 0x0000000112027824 */ /* 0x000fc400078e0a0c */
[-C--:B------:R-:W-:Y:S01]  /*3870*/  FFMA.FTZ R71, R3, -R133.reuse, R76 ;  /* 0x8000008503477223 */ /* 0x080fe2000001004c */
[-C--:B------:R-:W-:Y:S01]  /*3880*/  FFMA.FTZ R68, R4, -R133.reuse, R45 ;  /* 0x8000008504447223 */ /* 0x080fe2000001002d */
[--C-:B------:R-:W-:Y:S02]  /*3890*/  IMAD.IADD R3, R24, 0x1, -R9.reuse ;  /* 0x0000000118037824 */ /* 0x100fe400078e0a09 */
[----:B------:R-:W-:Y:S01]  /*38a0*/  FFMA.FTZ R40, R0, -R133, R74 ;  /* 0x8000008500287223 */ /* 0x000fe2000001004a */
[----:B------:R-:W-:Y:S01]  /*38b0*/  IMAD.IADD R0, R20, 0x1, -R12 ;  /* 0x0000000114007824 */ /* 0x000fe200078e0a0c */
[----:B------:R-:W-:Y:S01]  /*38c0*/  IABS R5, R2 ;  /* 0x0000000200057213 */ /* 0x000fe20000000000 */
[----:B------:R-:W-:Y:S01]  /*38d0*/  IMAD.IADD R4, R18, 0x1, -R9 ;  /* 0x0000000112047824 */ /* 0x000fe200078e0a09 */
[----:B------:R-:W-:Y:S01]  /*38e0*/  FSEL R60, R42, -INF , !P2 ;  /* 0xff8000002a3c7808 */ /* 0x000fe20005000000 */
[----:B------:R-:W-:Y:S01]  /*38f0*/  IMAD.IADD R7, R20, 0x1, -R10 ;  /* 0x0000000114077824 */ /* 0x000fe200078e0a0a */
[----:B------:R-:W-:Y:S01]  /*3900*/  IABS R2, R0 ;  /* 0x0000000000027213 */ /* 0x000fe20000000000 */
[----:B------:R-:W-:Y:S01]  /*3910*/  HMMA.16816.F32.BF16 R52, R52, R158, R108 ;  /* 0x0000009e3434723c */ /* 0x000fe2000004186c */
[----:B------:R-:W-:-:S02]  /*3920*/  IABS R0, R3 ;  /* 0x0000000300007213 */ /* 0x000fc40000000000 */
[----:B------:R-:W-:Y:S02]  /*3930*/  IABS R3, R4 ;  /* 0x0000000400037213 */ /* 0x000fe40000000000 */
[----:B------:R-:W-:Y:S01]  /*3940*/  IABS R4, R6 ;  /* 0x0000000600047213 */ /* 0x000fe20000000000 */
[----:B------:R-:W-:Y:S01]  /*3950*/  IMAD.MOV.U32 R6, RZ, RZ, R5 ;  /* 0x000000ffff067224 */ /* 0x000fe200078e0005 */
[----:B------:R-:W-:Y:S01]  /*3960*/  IABS R7, R7 ;  /* 0x0000000700077213 */ /* 0x000fe20000000000 */
[----:B------:R-:W-:Y:S01]  /*3970*/  IMAD.MOV.U32 R5, RZ, RZ, R2 ;  /* 0x000000ffff057224 */ /* 0x000fe200078e0002 */
[----:B------:R-:W-:Y:S01]  /*3980*/  FSEL R70, R40, -INF , !P2 ;  /* 0xff80000028467808 */ /* 0x000fe20005000000 */
[----:B------:R-:W-:Y:S01]  /*3990*/  IMAD.MOV.U32 R2, RZ, RZ, R0 ;  /* 0x000000ffff027224 */ /* 0x000fe200078e0000 */
[----:B------:R-:W-:Y:S01]  /*39a0*/  I2FP.F32.S32 R6, R6 ;  /* 0x0000000600067245 */ /* 0x000fe20000201400 */
[----:B------:R-:W-:Y:S01]  /*39b0*/  IMAD.MOV.U32 R0, RZ, RZ, R3 ;  /* 0x000000ffff007224 */ /* 0x000fe200078e0003 */
[----:B------:R-:W-:-:S02]  /*39c0*/  I2FP.F32.S32 R5, R5 ;  /* 0x0000000500057245 */ /* 0x000fc40000201400 */
[----:B------:R-:W-:Y:S01]  /*39d0*/  I2FP.F32.S32 R3, R2 ;  /* 0x0000000200037245 */ /* 0x000fe20000201400 */
[-C--:B------:R-:W-:Y:S01]  /*39e0*/  FFMA.FTZ R29, R6, -R133.reuse, R104 ;  /* 0x80000085061d7223 */ /* 0x080fe20000010068 */
[----:B------:R-:W-:Y:S01]  /*39f0*/  I2FP.F32.S32 R2, R0 ;  /* 0x0000000000027245 */ /* 0x000fe20000201400 */
[-C--:B------:R-:W-:Y:S01]  /*3a00*/  FFMA.FTZ R9, R5, -R133.reuse, R106 ;  /* 0x8000008505097223 */ /* 0x080fe2000001006a */
[----:B------:R-:W-:Y:S01]  /*3a10*/  I2FP.F32.S32 R0, R4 ;  /* 0x0000000400007245 */ /* 0x000fe20000201400 */
[-C--:B------:R-:W-:Y:S01]  /*3a20*/  FFMA.FTZ R21, R3, -R133.reuse, R75 ;  /* 0x8000008503157223 */ /* 0x080fe2000001004b */
[----:B------:R-:W-:Y:S02]  /*3a30*/  IMAD.IADD R3, R20, 0x1, -R11 ;  /* 0x0000000114037824 */ /* 0x000fe400078e0a0b */
[-C--:B------:R-:W-:Y:S01]  /*3a40*/  FFMA.FTZ R19, R2, -R133.reuse, R105 ;  /* 0x8000008502137223 */ /* 0x080fe20000010069 */
[--C-:B------:R-:W-:Y:S02]  /*3a50*/  IMAD.IADD R4, R24, 0x1, -R10.reuse ;  /* 0x0000000118047824 */ /* 0x100fe400078e0a0a */
[----:B------:R-:W-:Y:S01]  /*3a60*/  FFMA.FTZ R8, R0, -R133, R107 ;  /* 0x8000008500087223 */ /* 0x000fe2000001006b */
[C---:B------:R-:W-:Y:S01]  /*3a70*/  IMAD.IADD R0, R18.reuse, 0x1, -R11 ;  /* 0x0000000112007824 */ /* 0x040fe200078e0a0b */
[----:B------:R-:W-:Y:S01]  /*3a80*/  FSEL R62, R9, -INF , !P2 ;  /* 0xff800000093e7808 */ /* 0x000fe20005000000 */
[----:B------:R-:W-:Y:S01]  /*3a90*/  IMAD.IADD R5, R18, 0x1, -R10 ;  /* 0x0000000112057824 */ /* 0x000fe200078e0a0a */
[----:B------:R-:W-:-:S02]  /*3aa0*/  FSEL R152, R43, -INF , !P4 ;  /* 0xff8000002b987808 */ /* 0x000fc40006000000 */
[----:B------:R-:W-:Y:S02]  /*3ab0*/  IABS R2, R0 ;  /* 0x0000000000027213 */ /* 0x000fe40000000000 */
[----:B------:R-:W-:Y:S02]  /*3ac0*/  IABS R0, R3 ;  /* 0x0000000300007213 */ /* 0x000fe40000000000 */
[----:B------:R-:W-:Y:S02]  /*3ad0*/  IABS R3, R4 ;  /* 0x0000000400037213 */ /* 0x000fe40000000000 */
[----:B------:R-:W-:Y:S01]  /*3ae0*/  IABS R4, R5 ;  /* 0x0000000500047213 */ /* 0x000fe20000000000 */
[----:B------:R-:W-:Y:S01]  /*3af0*/  IMAD.MOV.U32 R5, RZ, RZ, R2 ;  /* 0x000000ffff057224 */ /* 0x000fe200078e0002 */
[----:B------:R-:W-:Y:S01]  /*3b00*/  FSEL R61, R8, -INF , !P1 ;  /* 0xff800000083d7808 */ /* 0x000fe20004800000 */
[----:B------:R-:W-:Y:S01]  /*3b10*/  IMAD.MOV.U32 R2, RZ, RZ, R3 ;  /* 0x000000ffff027224 */ /* 0x000fe200078e0003 */
[----:B------:R-:W-:-:S02]  /*3b20*/  FSEL R65, R41, -INF , !P1 ;  /* 0xff80000029417808 */ /* 0x000fc40004800000 */
[----:B------:R-:W-:Y:S02]  /*3b30*/  I2FP.F32.S32 R6, R5 ;  /* 0x0000000500067245 */ /* 0x000fe40000201400 */
[----:B------:R-:W-:Y:S02]  /*3b40*/  I2FP.F32.S32 R3, R2 ;  /* 0x0000000200037245 */ /* 0x000fe40000201400 */
[----:B------:R-:W-:Y:S01]  /*3b50*/  I2FP.F32.S32 R5, R0 ;  /* 0x0000000000057245 */ /* 0x000fe20000201400 */
[-C--:B------:R-:W-:Y:S01]  /*3b60*/  FFMA.FTZ R33, R6, -R133.reuse, R100 ;  /* 0x8000008506217223 */ /* 0x080fe20000010064 */
[----:B------:R-:W-:Y:S01]  /*3b70*/  I2FP.F32.S32 R2, R4 ;  /* 0x0000000400027245 */ /* 0x000fe20000201400 */
[----:B------:R-:W-:Y:S01]  /*3b80*/  FFMA.FTZ R39, R3, -R133, R63 ;  /* 0x8000008503277223 */ /* 0x000fe2000001003f */
[----:B------:R-:W-:Y:S01]  /*3b90*/  I2FP.F32.S32 R0, R7 ;  /* 0x0000000700007245 */ /* 0x000fe20000201400 */
[----:B------:R-:W-:Y:S02]  /*3ba0*/  IMAD.IADD R3, R20, 0x1, -R14 ;  /* 0x0000000114037824 */ /* 0x000fe400078e0a0e */
[-C--:B------:R-:W-:Y:S01]  /*3bb0*/  FFMA.FTZ R30, R5, -R133.reuse, R102 ;  /* 0x80000085051e7223 */ /* 0x080fe20000010066 */
[----:B------:R-:W-:Y:S01]  /*3bc0*/  FFMA.FTZ R32, R2, -R133, R101 ;  /* 0x8000008502207223 */ /* 0x000fe20000010065 */
[----:B------:R-:W-:-:S02]  /*3bd0*/  IMAD.IADD R2, R24, 0x1, -R14 ;  /* 0x0000000118027824 */ /* 0x000fc400078e0a0e */
[----:B------:R-:W-:Y:S01]  /*3be0*/  FFMA.FTZ R31, R0, -R133, R103 ;  /* 0x80000085001f7223 */ /* 0x000fe20000010067 */
[----:B------:R-:W-:Y:S01]  /*3bf0*/  IMAD.IADD R0, R18, 0x1, -R14 ;  /* 0x0000000112007824 */ /* 0x000fe200078e0a0e */
[----:B------:R-:W-:Y:S01]  /*3c00*/  IABS R3, R3 ;  /* 0x0000000300037213 */ /* 0x000fe20000000000 */
[--C-:B------:R-:W-:Y:S01]  /*3c10*/  IMAD.IADD R5, R24, 0x1, -R13.reuse ;  /* 0x0000000118057824 */ /* 0x100fe200078e0a0d */
[----:B------:R-:W-:Y:S01]  /*3c20*/  IABS R2, R2 ;  /* 0x0000000200027213 */ /* 0x000fe20000000000 */
[----:B------:R-:W-:Y:S01]  /*3c30*/  IMAD.IADD R6, R18, 0x1, -R13 ;  /* 0x0000000112067824 */ /* 0x000fe200078e0a0d */
[----:B------:R-:W-:Y:S01]  /*3c40*/  IABS R0, R0 ;  /* 0x0000000000007213 */ /* 0x000fe20000000000 */
[----:B------:R-:W-:Y:S01]  /*3c50*/  IMAD.IADD R7, R20, 0x1, -R17 ;  /* 0x0000000114077824 */ /* 0x000fe200078e0a11 */
[----:B------:R-:W-:Y:S01]  /*3c60*/  IABS R5, R5 ;  /* 0x0000000500057213 */ /* 0x000fe20000000000 */
[----:B------:R-:W-:Y:S01]  /*3c70*/  IMAD.MOV.U32 R4, RZ, RZ, R2 ;  /* 0x000000ffff047224 */ /* 0x000fe200078e0002 */
[----:B------:R-:W-:Y:S01]  /*3c80*/  IABS R6, R6 ;  /* 0x0000000600067213 */ /* 0x000fe20000000000 */
[----:B------:R-:W-:Y:S01]  /*3c90*/  IMAD.MOV.U32 R2, RZ, RZ, R0 ;  /* 0x000000ffff027224 */ /* 0x000fe200078e0000 */
[----:B------:R-:W-:Y:S01]  /*3ca0*/  IABS R7, R7 ;  /* 0x0000000700077213 */ /* 0x000fe20000000000 */
[----:B------:R-:W-:Y:S01]  /*3cb0*/  IMAD.MOV.U32 R0, RZ, RZ, R3 ;  /* 0x000000ffff007224 */ /* 0x000fe200078e0003 */
[----:B------:R-:W-:Y:S01]  /*3cc0*/  FSEL R69, R21, -INF , !P1 ;  /* 0xff80000015457808 */ /* 0x000fe20004800000 */
[----:B------:R-:W-:Y:S01]  /*3cd0*/  IMAD.MOV.U32 R3, RZ, RZ, R5 ;  /* 0x000000ffff037224 */ /* 0x000fe200078e0005 */
[----:B------:R-:W-:-:S02]  /*3ce0*/  I2FP.F32.S32 R5, R4 ;  /* 0x0000000400057245 */ /* 0x000fc40000201400 */
        /* <DEDUP_REMOVED lines=11> */
[--C-:B------:R-:W-:Y:S01]  /*3da0*/  IMAD.IADD R3, R18, 0x1, -R15.reuse ;  /* 0x0000000112037824 */ /* 0x100fe200078e0a0f */
[----:B------:R-:W-:Y:S01]  /*3db0*/  IABS R0, R0 ;  /* 0x0000000000007213 */ /* 0x000fe20000000000 */
[----:B------:R-:W-:Y:S01]  /*3dc0*/  IMAD.IADD R4, R20, 0x1, -R15 ;  /* 0x0000000114047824 */ /* 0x000fe200078e0a0f */
[----:B------:R-:W-:Y:S01]  /*3dd0*/  IABS R2, R2 ;  /* 0x0000000200027213 */ /* 0x000fe20000000000 */
[----:B------:R-:W-:Y:S01]  /*3de0*/  IMAD.IADD R5, R24, 0x1, -R16 ;  /* 0x0000000118057824 */ /* 0x000fe200078e0a10 */
[----:B------:R-:W-:Y:S02]  /*3df0*/  I2FP.F32.S32 R0, R0 ;  /* 0x0000000000007245 */ /* 0x000fe40000201400 */
[----:B------:R-:W-:Y:S02]  /*3e00*/  IABS R6, R3 ;  /* 0x0000000300067213 */ /* 0x000fe40000000000 */
[----:B------:R-:W-:Y:S01]  /*3e10*/  IABS R3, R4 ;  /* 0x0000000400037213 */ /* 0x000fe20000000000 */
[----:B------:R-:W-:Y:S01]  /*3e20*/  IMAD.MOV.U32 R4, RZ, RZ, R2 ;  /* 0x000000ffff047224 */ /* 0x000fe200078e0002 */
[----:B------:R-:W-:Y:S01]  /*3e30*/  IABS R5, R5 ;  /* 0x0000000500057213 */ /* 0x000fe20000000000 */
[----:B------:R-:W-:Y:S01]  /*3e40*/  FFMA.FTZ R28, R0, -R133, R99 ;  /* 0x80000085001c7223 */ /* 0x000fe20000010063 */
[----:B------:R-:W-:Y:S01]  /*3e50*/  IMAD.MOV.U32 R2, RZ, RZ, R6 ;  /* 0x000000ffff027224 */ /* 0x000fe200078e0006 */
[----:B------:R-:W-:-:S02]  /*3e60*/  I2FP.F32.S32 R0, R3 ;  /* 0x0000000300007245 */ /* 0x000fc40000201400 */
[----:B------:R-:W-:Y:S01]  /*3e70*/  I2FP.F32.S32 R3, R5 ;  /* 0x0000000500037245 */ /* 0x000fe20000201400 */
[----:B------:R-:W-:Y:S01]  /*3e80*/  IMAD.IADD R5, R18, 0x1, -R17 ;  /* 0x0000000112057824 */ /* 0x000fe200078e0a11 */
[----:B------:R-:W-:Y:S01]  /*3e90*/  I2FP.F32.S32 R4, R4 ;  /* 0x0000000400047245 */ /* 0x000fe20000201400 */
[-C--:B------:R-:W-:Y:S01]  /*3ea0*/  FFMA.FTZ R25, R0, -R133.reuse, R94 ;  /* 0x8000008500197223 */ /* 0x080fe2000001005e */
[----:B------:R-:W-:Y:S01]  /*3eb0*/  I2FP.F32.S32 R2, R2 ;  /* 0x0000000200027245 */ /* 0x000fe20000201400 */
[----:B------:R-:W-:Y:S02]  /*3ec0*/  IMAD.IADD R0, R18, 0x1, -R16 ;  /* 0x0000000112007824 */ /* 0x000fe400078e0a10 */
[-C--:B------:R-:W-:Y:S01]  /*3ed0*/  FFMA.FTZ R23, R3, -R133.reuse, R47 ;  /* 0x8000008503177223 */ /* 0x080fe2000001002f */
[-C--:B------:R-:W-:Y:S01]  /*3ee0*/  FFMA.FTZ R27, R4, -R133.reuse, R46 ;  /* 0x80000085041b7223 */ /* 0x080fe2000001002e */
[----:B------:R-:W-:Y:S02]  /*3ef0*/  IMAD.IADD R3, R20, 0x1, -R16 ;  /* 0x0000000114037824 */ /* 0x000fe400078e0a10 */
[----:B------:R-:W-:Y:S01]  /*3f00*/  FFMA.FTZ R26, R2, -R133, R92 ;  /* 0x80000085021a7223 */ /* 0x000fe2000001005c */
[----:B------:R-:W-:Y:S01]  /*3f10*/  IMAD.IADD R4, R24, 0x1, -R17 ;  /* 0x0000000118047824 */ /* 0x000fe200078e0a11 */
[----:B------:R-:W-:-:S02]  /*3f20*/  IABS R2, R0 ;  /* 0x0000000000027213 */ /* 0x000fc40000000000 */
[----:B------:R-:W-:Y:S02]  /*3f30*/  IABS R0, R3 ;  /* 0x0000000300007213 */ /* 0x000fe40000000000 */
[----:B------:R-:W-:Y:S02]  /*3f40*/  IABS R3, R4 ;  /* 0x0000000400037213 */ /* 0x000fe40000000000 */
[----:B------:R-:W-:Y:S01]  /*3f50*/  IABS R4, R5 ;  /* 0x0000000500047213 */ /* 0x000fe20000000000 */
[----:B------:R-:W-:Y:S01]  /*3f60*/  IMAD.MOV.U32 R5, RZ, RZ, R2 ;  /* 0x000000ffff057224 */ /* 0x000fe200078e0002 */
[----:B------:R-:W-:Y:S01]  /*3f70*/  FSEL R59, R29, -INF , !P2 ;  /* 0xff8000001d3b7808 */ /* 0x000fe20005000000 */
[----:B------:R-:W-:Y:S01]  /*3f80*/  IMAD.MOV.U32 R2, RZ, RZ, R3 ;  /* 0x000000ffff027224 */ /* 0x000fe200078e0003 */
[----:B------:R-:W-:Y:S02]  /*3f90*/  ISETP.GE.AND P2, PT, R16, R134, PT ;  /* 0x000000861000720c */ /* 0x000fe40003f46270 */
[----:B------:R-:W-:-:S02]  /*3fa0*/  I2FP.F32.S32 R6, R5 ;  /* 0x0000000500067245 */ /* 0x000fc40000201400 */
[----:B------:R-:W-:Y:S02]  /*3fb0*/  I2FP.F32.S32 R5, R0 ;  /* 0x0000000000057245 */ /* 0x000fe40000201400 */
[----:B------:R-:W-:Y:S01]  /*3fc0*/  I2FP.F32.S32 R3, R2 ;  /* 0x0000000200037245 */ /* 0x000fe20000201400 */
[-C--:B------:R-:W-:Y:S01]  /*3fd0*/  FFMA.FTZ R11, R6, -R133.reuse, R93 ;  /* 0x80000085060b7223 */ /* 0x080fe2000001005d */
[----:B------:R-:W-:Y:S01]  /*3fe0*/  I2FP.F32.S32 R2, R4 ;  /* 0x0000000400027245 */ /* 0x000fe20000201400 */
[----:B------:R-:W-:Y:S01]  /*3ff0*/  FFMA.FTZ R9, R5, -R133, R95 ;  /* 0x8000008505097223 */ /* 0x000fe2000001005f */
[C---:B------:R-:W-:Y:S01]  /*4000*/  VIADD R5, R12.reuse, 0x28 ;  /* 0x000000280c057836 */ /* 0x040fe20000000000 */
[----:B------:R-:W-:Y:S01]  /*4010*/  I2FP.F32.S32 R0, R7 ;  /* 0x0000000700007245 */ /* 0x000fe20000201400 */
[-C--:B------:R-:W-:Y:S01]  /*4020*/  FFMA.FTZ R15, R3, -R133.reuse, R78 ;  /* 0x80000085030f7223 */ /* 0x080fe2000001004e */
[----:B------:R-:W-:Y:S02]  /*4030*/  VIADD R3, R12, 0x30 ;  /* 0x000000300c037836 */ /* 0x000fe40000000000 */
[----:B------:R-:W-:Y:S01]  /*4040*/  FFMA.FTZ R14, R2, -R133, R88 ;  /* 0x80000085020e7223 */ /* 0x000fe20000010058 */
[----:B------:R-:W-:-:S02]  /*4050*/  IMAD.IADD R10, R22, 0x1, -R5 ;  /* 0x00000001160a7824 */ /* 0x000fc400078e0a05 */
[-C--:B------:R-:W-:Y:S01]  /*4060*/  FFMA.FTZ R13, R0, -R133.reuse, R90 ;  /* 0x80000085000d7223 */ /* 0x080fe2000001005a */
[C---:B------:R-:W-:Y:S01]  /*4070*/  VIADD R6, R12.reuse, 0x21 ;  /* 0x000000210c067836 */ /* 0x040fe20000000000 */
[----:B------:R-:W-:Y:S01]  /*4080*/  FSEL R169, R35, -INF , !P4 ;  /* 0xff80000023a97808 */ /* 0x000fe20006000000 */
[----:B------:R-:W-:Y:S01]  /*4090*/  VIADD R4, R12, 0x29 ;  /* 0x000000290c047836 */ /* 0x000fe20000000000 */
[----:B------:R-:W-:Y:S01]  /*40a0*/  FSEL R129, R34, -INF , !P4 ;  /* 0xff80000022817808 */ /* 0x000fe20006000000 */
[----:B------:R-:W-:Y:S01]  /*40b0*/  VIADD R2, R12, 0x31 ;  /* 0x000000310c027836 */ /* 0x000fe20000000000 */
[----:B------:R-:W-:Y:S01]  /*40c0*/  FSEL R144, R28, -INF , !P4 ;  /* 0xff8000001c907808 */ /* 0x000fe20006000000 */
[----:B------:R-:W-:Y:S01]  /*40d0*/  VIADD R0, R12, 0x38 ;  /* 0x000000380c007836 */ /* 0x000fe20000000000 */
[-C--:B------:R-:W-:Y:S01]  /*40e0*/  ISETP.GE.AND P4, PT, R3, R134.reuse, PT ;  /* 0x000000860300720c */ /* 0x080fe20003f86270 */
[--C-:B------:R-:W-:Y:S01]  /*40f0*/  IMAD.IADD R16, R22, 0x1, -R3.reuse ;  /* 0x0000000116107824 */ /* 0x100fe200078e0a03 */
[----:B------:R-:W-:Y:S01]  /*4100*/  FSEL R57, R19, -INF , !P1 ;  /* 0xff80000013397808 */ /* 0x000fe20004800000 */
[--C-:B------:R-:W-:Y:S01]  /*4110*/  IMAD.IADD R28, R24, 0x1, -R3.reuse ;  /* 0x00000001181c7824 */ /* 0x100fe200078e0a03 */
[----:B------:R-:W-:Y:S01]  /*4120*/  ISETP.GE.AND P1, PT, R17, R134, PT ;  /* 0x000000861100720c */ /* 0x000fe20003f26270 */
[--C-:B------:R-:W-:Y:S01]  /*4130*/  IMAD.IADD R34, R18, 0x1, -R3.reuse ;  /* 0x0000000112227824 */ /* 0x100fe200078e0a03 */
[----:B------:R-:W-:Y:S01]  /*4140*/  FSEL R64, R51, -INF , !P6 ;  /* 0xff80000033407808 */ /* 0x000fe20007000000 */
[----:B------:R-:W-:Y:S01]  /*4150*/  IMAD.IADD R44, R20, 0x1, -R3 ;  /* 0x00000001142c7824 */ /* 0x000fe200078e0a03 */
[----:B------:R-:W-:Y:S01]  /*4160*/  IABS R3, R10 ;  /* 0x0000000a00037213 */ /* 0x000fe20000000000 */
[----:B------:R-:W-:Y:S01]  /*4170*/  IMAD.IADD R8, R22, 0x1, -R6 ;  /* 0x0000000116087824 */ /* 0x000fe200078e0a06 */
[----:B------:R-:W-:Y:S01]  /*4180*/  FSEL R147, R49, -INF , !P3 ;  /* 0xff80000031937808 */ /* 0x000fe20005800000 */
[----:B------:R-:W-:Y:S01]  /*4190*/  VIADD R7, R12, 0x39 ;  /* 0x000000390c077836 */ /* 0x000fe20000000000 */
[----:B------:R-:W-:Y:S01]  /*41a0*/  FSEL R155, R27, -INF , !P3 ;  /* 0xff8000001b9b7808 */ /* 0x000fe20005800000 */
[----:B------:R-:W-:Y:S01]  /*41b0*/  IMAD.IADD R12, R22, 0x1, -R4 ;  /* 0x00000001160c7824 */ /* 0x000fe200078e0a04 */
[----:B------:R-:W-:Y:S01]  /*41c0*/  FSEL R128, R26, -INF , !P3 ;  /* 0xff8000001a807808 */ /* 0x000fe20005800000 */
[C---:B------:R-:W-:Y:S01]  /*41d0*/  IMAD.IADD R17, R22.reuse, 0x1, -R2 ;  /* 0x0000000116117824 */ /* 0x040fe200078e0a02 */
[----:B------:R-:W-:Y:S01]  /*41e0*/  FSEL R145, R25, -INF , !P3 ;  /* 0xff80000019917808 */ /* 0x000fe20005800000 */
[----:B------:R-:W-:Y:S01]  /*41f0*/  IMAD.IADD R19, R22, 0x1, -R0 ;  /* 0x0000000116137824 */ /* 0x000fe200078e0a00 */
[----:B------:R-:W-:Y:S01]  /*4200*/  FSEL R153, R68, -INF , !P2 ;  /* 0xff80000044997808 */ /* 0x000fe20005000000 */
[--C-:B------:R-:W-:Y:S01]  /*4210*/  IMAD.IADD R40, R24, 0x1, -R2.reuse ;  /* 0x0000000118287824 */ /* 0x100fe200078e0a02 */
[----:B------:R-:W-:Y:S01]  /*4220*/  FSEL R154, R23, -INF , !P2 ;  /* 0xff800000179a7808 */ /* 0x000fe20005000000 */
[--C-:B------:R-:W-:Y:S01]  /*4230*/  IMAD.IADD R42, R18, 0x1, -R2.reuse ;  /* 0x00000001122a7824 */ /* 0x100fe200078e0a02 */
[----:B------:R-:W-:Y:S01]  /*4240*/  FSEL R138, R11, -INF , !P2 ;  /* 0xff8000000b8a7808 */ /* 0x000fe20005000000 */
[----:B------:R-:W-:Y:S01]  /*4250*/  IMAD.IADD R41, R20, 0x1, -R2 ;  /* 0x0000000114297824 */ /* 0x000fe200078e0a02 */
[----:B------:R-:W-:Y:S01]  /*4260*/  FSEL R146, R9, -INF , !P2 ;  /* 0xff80000009927808 */ /* 0x000fe20005000000 */
[--C-:B------:R-:W-:Y:S01]  /*4270*/  IMAD.IADD R45, R24, 0x1, -R0.reuse ;  /* 0x00000001182d7824 */ /* 0x100fe200078e0a00 */
[-C--:B------:R-:W-:Y:S01]  /*4280*/  ISETP.GE.AND P3, PT, R2, R134.reuse, PT ;  /* 0x000000860200720c */ /* 0x080fe20003f66270 */
[--C-:B------:R-:W-:Y:S01]  /*4290*/  IMAD.IADD R51, R18, 0x1, -R0.reuse ;  /* 0x0000000112337824 */ /* 0x100fe200078e0a00 */
[----:B------:R-:W-:Y:S01]  /*42a0*/  ISETP.GE.AND P2, PT, R0, R134, PT ;  /* 0x000000860000720c */ /* 0x000fe20003f46270 */
[----:B------:R-:W-:Y:S01]  /*42b0*/  IMAD.IADD R46, R20, 0x1, -R0 ;  /* 0x00000001142e7824 */ /* 0x000fe200078e0a00 */
[----:B------:R-:W-:Y:S01]  /*42c0*/  FSEL R116, R72, -INF , !P5 ;  /* 0xff80000048747808 */ /* 0x000fe20006800000 */
[----:B------:R-:W-:Y:S01]  /*42d0*/  IMAD.MOV.U32 R0, RZ, RZ, R3 ;  /* 0x000000ffff007224 */ /* 0x000fe200078e0003 */
[----:B------:R-:W-:Y:S01]  /*42e0*/  FSEL R156, R38, -INF , !P5 ;  /* 0xff800000269c7808 */ /* 0x000fe20006800000 */
[--C-:B------:R-:W-:Y:S01]  /*42f0*/  IMAD.IADD R38, R18, 0x1, -R4.reuse ;  /* 0x0000000112267824 */ /* 0x100fe200078e0a04 */
[----:B------:R-:W-:Y:S01]  /*4300*/  FSEL R117, R37, -INF , !P5 ;  /* 0xff80000025757808 */ /* 0x000fe20006800000 */
[--C-:B------:R-:W-:Y:S01]  /*4310*/  IMAD.IADD R37, R20, 0x1, -R4.reuse ;  /* 0x0000000114257824 */ /* 0x100fe200078e0a04 */
[----:B------:R-:W-:Y:S01]  /*4320*/  FSEL R140, R36, -INF , !P5 ;  /* 0xff800000248c7808 */ /* 0x000fe20006800000 */
[----:B------:R-:W-:Y:S01]  /*4330*/  IMAD.IADD R36, R24, 0x1, -R4 ;  /* 0x0000000118247824 */ /* 0x000fe200078e0a04 */
[----:B------:R-:W-:Y:S01]  /*4340*/  IABS R2, R8 ;  /* 0x0000000800027213 */ /* 0x000fe20000000000 */
[--C-:B------:R-:W-:Y:S01]  /*4350*/  IMAD.IADD R22, R22, 0x1, -R7.reuse ;  /* 0x0000000116167824 */ /* 0x100fe200078e0a07 */
[----:B------:R-:W-:Y:S01]  /*4360*/  ISETP.GE.AND P5, PT, R4, R134, PT ;  /* 0x000000860400720c */ /* 0x000fe20003fa6270 */
[--C-:B------:R-:W-:Y:S01]  /*4370*/  IMAD.IADD R49, R24, 0x1, -R7.reuse ;  /* 0x0000000118317824 */ /* 0x100fe200078e0a07 */
[----:B------:R-:W-:Y:S01]  /*4380*/  IABS R4, R12 ;  /* 0x0000000c00047213 */ /* 0x000fe20000000000 */
[--C-:B------:R-:W-:Y:S01]  /*4390*/  IMAD.IADD R50, R18, 0x1, -R7.reuse ;  /* 0x0000000112327824 */ /* 0x100fe200078e0a07 */
[----:B------:R-:W-:Y:S01]  /*43a0*/  I2FP.F32.S32 R3, R2 ;  /* 0x0000000200037245 */ /* 0x000fe20000201400 */
[----:B------:R-:W-:Y:S01]  /*43b0*/  IMAD.IADD R43, R20, 0x1, -R7 ;  /* 0x00000001142b7824 */ /* 0x000fe200078e0a07 */
[----:B------:R-:W-:Y:S01]  /*43c0*/  I2FP.F32.S32 R2, R0 ;  /* 0x0000000000027245 */ /* 0x000fe20000201400 */
[--C-:B------:R-:W-:Y:S01]  /*43d0*/  IMAD.IADD R21, R24, 0x1, -R6.reuse ;  /* 0x0000000118157824 */ /* 0x100fe200078e0a06 */
[----:B------:R-:W-:Y:S01]  /*43e0*/  I2FP.F32.S32 R0, R4 ;  /* 0x0000000400007245 */ /* 0x000fe20000201400 */
[----:B------:R-:W-:Y:S01]  /*43f0*/  IMAD.IADD R29, R20, 0x1, -R6 ;  /* 0x00000001141d7824 */ /* 0x000fe200078e0a06 */
[----:B------:R-:W-:Y:S01]  /*4400*/  FSEL R67, R39, -INF , !P6 ;  /* 0xff80000027437808 */ /* 0x000fe20007000000 */
[-C--:B------:R-:W-:Y:S01]  /*4410*/  FFMA.FTZ R35, R2, -R133.reuse, R80 ;  /* 0x8000008502237223 */ /* 0x080fe20000010050 */
[----:B------:R-:W-:Y:S01]  /*4420*/  IABS R2, R16 ;  /* 0x0000001000027213 */ /* 0x000fe20000000000 */
[----:B------:R-:W-:Y:S01]  /*4430*/  FFMA.FTZ R27, R0, -R133, R81 ;  /* 0x80000085001b7223 */ /* 0x000fe20000010051 */
[----:B------:R-:W-:Y:S01]  /*4440*/  IABS R0, R17 ;  /* 0x0000001100007213 */ /* 0x000fe20000000000 */
[----:B------:R-:W-:Y:S01]  /*4450*/  FFMA.FTZ R39, R3, -R133, R77 ;  /* 0x8000008503277223 */ /* 0x000fe2000001004d */
[----:B------:R-:W-:-:S02]  /*4460*/  FSEL R170, R71, -INF , !P1 ;  /* 0xff80000047aa7808 */ /* 0x000fc40004800000 */
[----:B------:R-:W-:Y:S02]  /*4470*/  FSEL R174, R15, -INF , !P1 ;  /* 0xff8000000fae7808 */ /* 0x000fe40004800000 */
[----:B------:R-:W-:Y:S02]  /*4480*/  FSEL R171, R14, -INF , !P1 ;  /* 0xff8000000eab7808 */ /* 0x000fe40004800000 */
[----:B------:R-:W-:Y:S02]  /*4490*/  FSEL R173, R13, -INF , !P1 ;  /* 0xff8000000dad7808 */ /* 0x000fe40004800000 */
[----:B------:R-:W-:Y:S01]  /*44a0*/  IABS R3, R19 ;  /* 0x0000001300037213 */ /* 0x000fe20000000000 */
[----:B------:R-:W-:Y:S01]  /*44b0*/  BAR.SYNC.DEFER_BLOCKING 0x0 ;  /* 0x0000000000007b1d */ /* 0x000fe20000010000 */
[----:B------:R-:W-:Y:S01]  /*44c0*/  ISETP.GE.AND P1, PT, R7, R134, PT ;  /* 0x000000860700720c */ /* 0x000fe20003f26270 */
[----:B------:R-:W-:Y:S01]  /*44d0*/  IMAD.MOV.U32 R7, RZ, RZ, R2 ;  /* 0x000000ffff077224 */ /* 0x000fe200078e0002 */
[----:B------:R-:W-:Y:S01]  /*44e0*/  IABS R4, R22 ;  /* 0x0000001600047213 */ /* 0x000fe20000000000 */
[----:B------:R-:W-:Y:S01]  /*44f0*/  IMAD.MOV.U32 R2, RZ, RZ, R0 ;  /* 0x000000ffff027224 */ /* 0x000fe200078e0000 */
[----:B------:R-:W-:Y:S01]  /*4500*/  FSEL R63, R48, -INF , !P0 ;  /* 0xff800000303f7808 */ /* 0x000fe20004000000 */
[----:B------:R-:W-:Y:S01]  /*4510*/  IMAD.MOV.U32 R0, RZ, RZ, R3 ;  /* 0x000000ffff007224 */ /* 0x000fe200078e0003 */
[----:B------:R-:W-:Y:S01]  /*4520*/  FSEL R47, R33, -INF , !P0 ;  /* 0xff800000212f7808 */ /* 0x000fe20004000000 */
[----:B------:R-:W-:Y:S01]  /*4530*/  IMAD.IADD R33, R18, 0x1, -R5 ;  /* 0x0000000112217824 */ /* 0x000fe200078e0a05 */
[----:B------:R-:W-:Y:S01]  /*4540*/  FSEL R56, R30, -INF , !P0 ;  /* 0xff8000001e387808 */ /* 0x000fe20004000000 */
[----:B------:R-:W-:Y:S01]  /*4550*/  IMAD.IADD R30, R18, 0x1, -R6 ;  /* 0x00000001121e7824 */ /* 0x000fe200078e0a06 */
[----:B------:R-:W-:-:S02]  /*4560*/  ISETP.GE.AND P0, PT, R6, R134, PT ;  /* 0x000000860600720c */ /* 0x000fc40003f06270 */
[----:B------:R-:W-:Y:S02]  /*4570*/  I2FP.F32.S32 R6, R2 ;  /* 0x0000000200067245 */ /* 0x000fe40000201400 */
[----:B------:R-:W-:Y:S02]  /*4580*/  I2FP.F32.S32 R2, R4 ;  /* 0x0000000400027245 */ /* 0x000fe40000201400 */
[----:B------:R-:W-:Y:S01]  /*4590*/  FSEL R58, R31, -INF , !P6 ;  /* 0xff8000001f3a7808 */ /* 0x000fe20007000000 */
[----:B------:R-:W-:Y:S01]  /*45a0*/  IMAD.IADD R31, R24, 0x1, -R5 ;  /* 0x00000001181f7824 */ /* 0x000fe200078e0a05 */
[----:B------:R-:W-:Y:S01]  /*45b0*/  I2FP.F32.S32 R3, R0 ;  /* 0x0000000000037245 */ /* 0x000fe20000201400 */
[-C--:B------:R-:W-:Y:S01]  /*45c0*/  FFMA.FTZ R23, R2, -R133.reuse, R53 ;  /* 0x8000008502177223 */ /* 0x080fe20000010035 */
[----:B------:R-:W-:Y:S01]  /*45d0*/  FSEL R48, R32, -INF , !P6 ;  /* 0xff80000020307808 */ /* 0x000fe20007000000 */
[----:B------:R-:W-:Y:S01]  /*45e0*/  IMAD.IADD R32, R20, 0x1, -R5 ;  /* 0x0000000114207824 */ /* 0x000fe200078e0a05 */
[----:B------:R-:W-:Y:S01]  /*45f0*/  ISETP.GE.AND P6, PT, R5, R134, PT ;  /* 0x000000860500720c */ /* 0x000fe20003fc6270 */
[----:B------:R-:W-:Y:S01]  /*4600*/  FFMA.FTZ R24, R3, -R133, R52 ;  /* 0x8000008503187223 */ /* 0x000fe20000010034 */
[----:B------:R-:W-:Y:S01]  /*4610*/  IABS R5, R21 ;  /* 0x0000001500057213 */ /* 0x000fe20000000000 */
[----:B------:R-:W-:Y:S01]  /*4620*/  FFMA.FTZ R25, R6, -R133, R85 ;  /* 0x8000008506197223 */ /* 0x000fe20000010055 */
[----:B------:R-:W-:-:S02]  /*4630*/  IABS R2, R30 ;  /* 0x0000001e00027213 */ /* 0x000fc40000000000 */
[----:B------:R-:W-:Y:S02]  /*4640*/  IABS R3, R31 ;  /* 0x0000001f00037213 */ /* 0x000fe40000000000 */
[----:B------:R-:W-:Y:S01]  /*4650*/  I2FP.F32.S32 R0, R5 ;  /* 0x0000000500007245 */ /* 0x000fe20000201400 */
[----:B------:R-:W-:Y:S01]  /*4660*/  IMAD.MOV.U32 R5, RZ, RZ, R2 ;  /* 0x000000ffff057224 */ /* 0x000fe200078e0002 */
[----:B------:R-:W-:Y:S01]  /*4670*/  I2FP.F32.S32 R7, R7 ;  /* 0x0000000700077245 */ /* 0x000fe20000201400 */
[----:B------:R-:W-:Y:S01]  /*4680*/  IMAD.MOV.U32 R2, RZ, RZ, R3 ;  /* 0x000000ffff027224 */ /* 0x000fe200078e0003 */
[----:B------:R-:W-:Y:S01]  /*4690*/  IABS R4, R33 ;  /* 0x0000002100047213 */ /* 0x000fe20000000000 */
[----:B------:R-:W-:Y:S01]  /*46a0*/  FFMA.FTZ R22, R0, -R133, R79 ;  /* 0x8000008500167223 */ /* 0x000fe2000001004f */
[----:B------:R-:W-:Y:S01]  /*46b0*/  IABS R0, R29 ;  /* 0x0000001d00007213 */ /* 0x000fe20000000000 */
[----:B------:R-:W-:Y:S01]  /*46c0*/  FFMA.FTZ R26, R7, -R133, R84 ;  /* 0x80000085071a7223 */ /* 0x000fe20000010054 */
[----:B------:R-:W-:-:S02]  /*46d0*/  IABS R7, R32 ;  /* 0x0000002000077213 */ /* 0x000fc40000000000 */
[----:B------:R-:W-:Y:S02]  /*46e0*/  I2FP.F32.S32 R6, R5 ;  /* 0x0000000500067245 */ /* 0x000fe40000201400 */
[----:B------:R-:W-:Y:S02]  /*46f0*/  I2FP.F32.S32 R3, R2 ;  /* 0x0000000200037245 */ /* 0x000fe40000201400 */
[----:B------:R-:W-:Y:S01]  /*4700*/  I2FP.F32.S32 R5, R0 ;  /* 0x0000000000057245 */ /* 0x000fe20000201400 */
[-C--:B------:R-:W-:Y:S01]  /*4710*/  FFMA.FTZ R21, R6, -R133.reuse, R89 ;  /* 0x8000008506157223 */ /* 0x080fe20000010059 */
[----:B------:R-:W-:Y:S01]  /*4720*/  I2FP.F32.S32 R2, R4 ;  /* 0x0000000400027245 */ /* 0x000fe20000201400 */
[----:B------:R-:W-:Y:S01]  /*4730*/  FFMA.FTZ R19, R3, -R133, R82 ;  /* 0x8000008503137223 */ /* 0x000fe20000010052 */
[----:B------:R-:W-:Y:S01]  /*4740*/  I2FP.F32.S32 R0, R7 ;  /* 0x0000000700007245 */ /* 0x000fe20000201400 */
[----:B------:R-:W-:Y:S01]  /*4750*/  FFMA.FTZ R20, R5, -R133, R91 ;  /* 0x8000008505147223 */ /* 0x000fe2000001005b */
[----:B------:R-:W-:Y:S01]  /*4760*/  IABS R3, R37 ;  /* 0x0000002500037213 */ /* 0x000fe20000000000 */
[-C--:B------:R-:W-:Y:S01]  /*4770*/  FFMA.FTZ R18, R2, -R133.reuse, R112 ;  /* 0x8000008502127223 */ /* 0x080fe20000010070 */
[----:B------:R-:W-:Y:S01]  /*4780*/  IABS R2, R36 ;  /* 0x0000002400027213 */ /* 0x000fe20000000000 */
[----:B------:R-:W-:Y:S01]  /*4790*/  FFMA.FTZ R17, R0, -R133, R114 ;  /* 0x8000008500117223 */ /* 0x000fe20000010072 */
[----:B------:R-:W-:-:S02]  /*47a0*/  IABS R0, R38 ;  /* 0x0000002600007213 */ /* 0x000fc40000000000 */
[----:B------:R-:W-:Y:S01]  /*47b0*/  IABS R5, R28 ;  /* 0x0000001c00057213 */ /* 0x000fe20000000000 */
[----:B------:R-:W-:Y:S01]  /*47c0*/  IMAD.MOV.U32 R4, RZ, RZ, R2 ;  /* 0x000000ffff047224 */ /* 0x000fe200078e0002 */
[----:B------:R-:W-:Y:S01]  /*47d0*/  IABS R6, R34 ;  /* 0x0000002200067213 */ /* 0x000fe20000000000 */
[----:B------:R-:W-:Y:S01]  /*47e0*/  IMAD.MOV.U32 R2, RZ, RZ, R0 ;  /* 0x000000ffff027224 */ /* 0x000fe200078e0000 */
[----:B------:R-:W-:Y:S01]  /*47f0*/  FSEL R165, R39, -INF , !P0 ;  /* 0xff80000027a57808 */ /* 0x000fe20004000000 */
[----:B------:R-:W-:Y:S01]  /*4800*/  IMAD.MOV.U32 R0, RZ, RZ, R3 ;  /* 0x000000ffff007224 */ /* 0x000fe200078e0003 */
[----:B------:R-:W-:Y:S01]  /*4810*/  FSEL R167, R22, -INF , !P0 ;  /* 0xff80000016a77808 */ /* 0x000fe20004000000 */
[----:B------:R-:W-:Y:S01]  /*4820*/  IMAD.MOV.U32 R3, RZ, RZ, R5 ;  /* 0x000000ffff037224 */ /* 0x000fe200078e0005 */
[----:B------:R-:W-:Y:S02]  /*4830*/  I2FP.F32.S32 R5, R4 ;  /* 0x0000000400057245 */ /* 0x000fe40000201400 */
[----:B------:R-:W-:-:S02]  /*4840*/  I2FP.F32.S32 R0, R0 ;  /* 0x0000000000007245 */ /* 0x000fc40000201400 */
[----:B------:R-:W-:Y:S01]  /*4850*/  I2FP.F32.S32 R3, R3 ;  /* 0x0000000300037245 */ /* 0x000fe20000201400 */
[-C--:B------:R-:W-:Y:S01]  /*4860*/  FFMA.FTZ R16, R5, -R133.reuse, R83 ;  /* 0x8000008505107223 */ /* 0x080fe20000010053 */
[----:B------:R-:W-:Y:S01]  /*4870*/  I2FP.F32.S32 R4, R2 ;  /* 0x0000000200047245 */ /* 0x000fe20000201400 */
[-C--:B------:R-:W-:Y:S01]  /*4880*/  FFMA.FTZ R14, R0, -R133.reuse, R115 ;  /* 0x80000085000e7223 */ /* 0x080fe20000010073 */
[----:B------:R-:W-:Y:S01]  /*4890*/  IABS R0, R44 ;  /* 0x0000002c00007213 */ /* 0x000fe20000000000 */
[-C--:B------:R-:W-:Y:S01]  /*48a0*/  FFMA.FTZ R13, R3, -R133.reuse, R86 ;  /* 0x80000085030d7223 */ /* 0x080fe20000010056 */
[----:B------:R-:W-:Y:S01]  /*48b0*/  I2FP.F32.S32 R2, R6 ;  /* 0x0000000600027245 */ /* 0x000fe20000201400 */
[----:B------:R-:W-:Y:S01]  /*48c0*/  FFMA.FTZ R15, R4, -R133, R113 ;  /* 0x80000085040f7223 */ /* 0x000fe20000010071 */
[----:B------:R-:W-:Y:S01]  /*48d0*/  IABS R3, R42 ;  /* 0x0000002a00037213 */ /* 0x000fe20000000000 */
[----:B------:R-:W-:Y:S01]  /*48e0*/  IMAD.MOV.U32 R4, RZ, RZ, R0 ;  /* 0x000000ffff047224 */ /* 0x000fe200078e0000 */
[----:B------:R-:W-:Y:S01]  /*48f0*/  IABS R5, R41 ;  /* 0x0000002900057213 */ /* 0x000fe20000000000 */
[----:B------:R-:W-:Y:S01]  /*4900*/  FFMA.FTZ R12, R2, -R133, R120 ;  /* 0x80000085020c7223 */ /* 0x000fe20000010078 */
[----:B------:R-:W-:Y:S01]  /*4910*/  IABS R2, R40 ;  /* 0x0000002800027213 */ /* 0x000fe20000000000 */
[----:B------:R-:W-:Y:S01]  /*4920*/  IMAD.MOV.U32 R0, RZ, RZ, R3 ;  /* 0x000000ffff007224 */ /* 0x000fe200078e0003 */
[----:B------:R-:W-:Y:S01]  /*4930*/  IABS R6, R45 ;  /* 0x0000002d00067213 */ /* 0x000fe20000000000 */
[----:B------:R-:W-:Y:S01]  /*4940*/  IMAD.MOV.U32 R3, RZ, RZ, R5 ;  /* 0x000000ffff037224 */ /* 0x000fe200078e0005 */
[----:B------:R-:W-:-:S02]  /*4950*/  I2FP.F32.S32 R5, R4 ;  /* 0x0000000400057245 */ /* 0x000fc40000201400 */
[----:B------:R-:W-:Y:S02]  /*4960*/  I2FP.F32.S32 R4, R2 ;  /* 0x0000000200047245 */ /* 0x000fe40000201400 */
[----:B------:R-:W-:Y:S01]  /*4970*/  I2FP.F32.S32 R2, R0 ;  /* 0x0000000000027245 */ /* 0x000fe20000201400 */
[----:B------:R-:W-:Y:S01]  /*4980*/  FFMA.FTZ R11, R5, -R133, R122 ;  /* 0x80000085050b7223 */ /* 0x000fe2000001007a */
[----:B------:R-:W-:Y:S01]  /*4990*/  I2FP.F32.S32 R0, R3 ;  /* 0x0000000300007245 */ /* 0x000fe20000201400 */
[-C--:B------:R-:W-:Y:S01]  /*49a0*/  FFMA.FTZ R10, R4, -R133.reuse, R87 ;  /* 0x80000085040a7223 */ /* 0x080fe20000010057 */
[----:B------:R-:W-:Y:S01]  /*49b0*/  I2FP.F32.S32 R3, R6 ;  /* 0x0000000600037245 */ /* 0x000fe20000201400 */
[----:B------:R-:W-:Y:S01]  /*49c0*/  FFMA.FTZ R9, R2, -R133, R121 ;  /* 0x8000008502097223 */ /* 0x000fe20000010079 */
[----:B------:R-:W-:Y:S01]  /*49d0*/  IABS R2, R49 ;  /* 0x0000003100027213 */ /* 0x000fe20000000000 */
[----:B------:R-:W-:Y:S01]  /*49e0*/  FFMA.FTZ R8, R0, -R133, R123 ;  /* 0x8000008500087223 */ /* 0x000fe2000001007b */
[----:B------:R-:W-:Y:S01]  /*49f0*/  IABS R0, R51 ;  /* 0x0000003300007213 */ /* 0x000fe20000000000 */
[----:B------:R-:W-:Y:S01]  /*4a00*/  FFMA.FTZ R7, R3, -R133, R54 ;  /* 0x8000008503077223 */ /* 0x000fe20000010036 */
        /* <DEDUP_REMOVED lines=10> */
[----:B------:R-:W-:Y:S02]  /*4ab0*/  I2FP.F32.S32 R2, R0 ;  /* 0x0000000000027245 */ /* 0x000fe40000201400 */
[----:B------:R-:W-:Y:S02]  /*4ac0*/  I2FP.F32.S32 R0, R3 ;  /* 0x0000000300007245 */ /* 0x000fe40000201400 */
[----:B------:R-:W-:Y:S01]  /*4ad0*/  I2FP.F32.S32 R3, R6 ;  /* 0x0000000600037245 */ /* 0x000fe20000201400 */
[-C--:B------:R-:W-:Y:S01]  /*4ae0*/  FFMA.FTZ R6, R5, -R133.reuse, R55 ;  /* 0x8000008505067223 */ /* 0x080fe20000010037 */
[-C--:B------:R-:W-:Y:S01]  /*4af0*/  FFMA.FTZ R5, R4, -R133.reuse, R124 ;  /* 0x8000008504057223 */ /* 0x080fe2000001007c */
[-C--:B------:R-:W-:Y:S01]  /*4b00*/  FFMA.FTZ R4, R2, -R133.reuse, R125 ;  /* 0x8000008502047223 */ /* 0x080fe2000001007d */
[-C--:B------:R-:W-:Y:S01]  /*4b10*/  FFMA.FTZ R2, R0, -R133.reuse, R126 ;  /* 0x8000008500027223 */ /* 0x080fe2000001007e */
[----:B------:R-:W-:Y:S01]  /*4b20*/  FSEL R125, R21, -INF , !P0 ;  /* 0xff800000157d7808 */ /* 0x000fe20004000000 */
[----:B------:R-:W-:Y:S01]  /*4b30*/  FFMA.FTZ R0, R3, -R133, R127 ;  /* 0x8000008503007223 */ /* 0x000fe2000001007f */
[----:B------:R-:W-:-:S02]  /*4b40*/  FSEL R126, R20, -INF , !P0 ;  /* 0xff800000147e7808 */ /* 0x000fc40004000000 */
[----:B------:R-:W-:Y:S02]  /*4b50*/  ISETP.GE.U32.AND P0, PT, R134, 0x41, PT ;  /* 0x000000418600780c */ /* 0x000fe40003f06070 */
        /* <DEDUP_REMOVED lines=70> */
.L_x_157:
[----:B------:R3:W-:Y:S02]  /*4fc0*/  STS.128 [R232+0x8800], RZ ;  /* 0x008800ffe8007388 */ /* 0x0007e40000000c00 */
.L_x_158:
[----:B------:R-:W-:Y:S05]  /*4fd0*/  BSYNC.RECONVERGENT B0 ;  /* 0x0000000000007941 */ /* 0x000fea0003800200 */
.L_x_156:
[----:B------:R-:W0:Y:S02]  /*4fe0*/  LDGDEPBAR ;  /* 0x00000000000079af */ /* 0x000e240000000000 */
.L_x_155:
        /* <DEDUP_REMOVED lines=19> */
[----:B------:R-:W-:-:S02]  /*5120*/  FMNMX3.FTZ R0, R0, R144, R145, !PT ;  /* 0x0000009000007276 */ /* 0x000fc40007810091 */
[----:B------:R-:W-:Y:S02]  /*5130*/  FMNMX.FTZ R2, R188, R2, !PT ;  /* 0x00000002bc027209 */ /* 0x000fe40007810000 */
[----:B------:R-:W-:-:S03]  /*5140*/  FMNMX3.FTZ R0, R0, R146, R173, !PT ;  /* 0x0000009200007276 */ /* 0x000fc600078100ad */
[----:B------:R-:W4:Y:S01]  /*5150*/  SHFL.BFLY PT, R135, R2, 0x2, 0x1f ;  /* 0x0c401f0002877f89 */ /* 0x000f2200000e0000 */
[----:B------:R-:W-:-:S04]  /*5160*/  FMNMX3.FTZ R0, R0, R126, R127, !PT ;  /* 0x0000007e00007276 */ /* 0x000fc8000781007f */
[----:B------:R-:W-:-:S04]  /*5170*/  FMNMX3.FTZ R0, R0, R139, R189, !PT ;  /* 0x0000008b00007276 */ /* 0x000fc800078100bd */
[----:B------:R-:W-:-:S04]  /*5180*/  FMNMX3.FTZ R0, R0, R190, R191, !PT ;  /* 0x000000be00007276 */ /* 0x000fc800078100bf */
[----:B------:R-:W-:Y:S02]  /*5190*/  FMNMX.FTZ R0, R192, R0, !PT ;  /* 0x00000000c0007209 */ /* 0x000fe40007810000 */
[----:B--2---:R-:W-:-:S03]  /*51a0*/  FMNMX.FTZ R137, R3, R137, !PT ;  /* 0x0000008903897209 */ /* 0x004fc60007810000 */
[----:B------:R-:W2:Y:S04]  /*51b0*/  SHFL.BFLY PT, R3, R0, 0x2, 0x1f ;  /* 0x0c401f0000037f89 */ /* 0x000ea800000e0000 */
[----:B------:R-:W5:Y:S01]  /*51c0*/  SHFL.BFLY PT, R4, R137, 0x1, 0x1f ;  /* 0x0c201f0089047f89 */ /* 0x000f6200000e0000 */
[----:B----4-:R-:W-:Y:S02]  /*51d0*/  FMNMX.FTZ R135, R2, R135, !PT ;  /* 0x0000008702877209 */ /* 0x010fe40007810000 */
[----:B------:R-:W-:-:S03]  /*51e0*/  FMNMX3.FTZ R2, R70, R69, R66, !PT ;  /* 0x0000004546027276 */ /* 0x000fc60007810042 */
[----:B------:R-:W4:Y:S01]  /*51f0*/  SHFL.BFLY PT, R5, R135, 0x1, 0x1f ;  /* 0x0c201f0087057f89 */ /* 0x000f2200000e0000 */
[----:B------:R-:W-:-:S04]  /*5200*/  FMNMX3.FTZ R2, R2, R67, R156, !PT ;  /* 0x0000004302027276 */ /* 0x000fc8000781009c */
[----:B------:R-:W-:Y:S02]  /*5210*/  FMNMX3.FTZ R2, R2, R169, R155, !PT ;  /* 0x000000a902027276 */ /* 0x000fe4000781009b */
[----:B--2---:R-:W-:Y:S02]  /*5220*/  FMNMX.FTZ R132, R0, R3, !PT ;  /* 0x0000000300847209 */ /* 0x004fe40007810000 */
[----:B------:R-:W-:Y:S02]  /*5230*/  FMNMX3.FTZ R0, R2, R154, R174, !PT ;  /* 0x0000009a02007276 */ /* 0x000fe400078100ae */
[----:B-----5:R-:W-:Y:S01]  /*5240*/  FMNMX.FTZ R137, R137, R4, !PT ;  /* 0x0000000489897209 */ /* 0x020fe20007810000 */
[----:B------:R-:W2:Y:S01]  /*5250*/  SHFL.BFLY PT, R2, R132, 0x1, 0x1f ;  /* 0x0c201f0084027f89 */ /* 0x000ea200000e0000 */
[----:B------:R-:W-:Y:S02]  /*5260*/  FMNMX3.FTZ R0, R0, R167, R168, !PT ;  /* 0x000000a700007276 */ /* 0x000fe400078100a8 */
[C---:B------:R-:W-:Y:S01]  /*5270*/  FSETP.NEU.FTZ.AND P2, PT, R137.reuse, -INF , PT ;  /* 0xff8000008900780b */ /* 0x040fe20003f5d000 */
[----:B-1----:R-:W-:Y:S01]  /*5280*/  FMUL.FTZ R12, R137, UR4 ;  /* 0x00000004890c7c20 */ /* 0x002fe20008410000 */
[----:B------:R-:W-:-:S02]  /*5290*/  FMNMX3.FTZ R0, R0, R172, R196, !PT ;  /* 0x000000ac00007276 */ /* 0x000fc400078100c4 */
[----:B----4-:R-:W-:Y:S02]  /*52a0*/  FMNMX.FTZ R135, R135, R5, !PT ;  /* 0x0000000587877209 */ /* 0x010fe40007810000 */
[----:B------:R-:W-:Y:S02]  /*52b0*/  FMNMX3.FTZ R4, R0, R197, R198, !PT ;  /* 0x000000c500047276 */ /* 0x000fe400078100c6 */
[----:B------:R-:W-:Y:S01]  /*52c0*/  FSEL R12, R12, RZ, P2 ;  /* 0x000000ff0c0c7208 */ /* 0x000fe20001000000 */
[----:B------:R-:W-:Y:S01]  /*52d0*/  FMUL.FTZ R3, R135, UR4 ;  /* 0x0000000487037c20 */ /* 0x000fe20008410000 */
[----:B------:R-:W-:Y:S02]  /*52e0*/  FMNMX.FTZ R4, R199, R4, !PT ;  /* 0x00000004c7047209 */ /* 0x000fe40007810000 */
[----:B------:R-:W-:Y:S01]  /*52f0*/  FSETP.NEU.FTZ.AND P1, PT, R135, -INF , PT ;  /* 0xff8000008700780b */ /* 0x000fe20003f3d000 */
[----:B------:R-:W-:Y:S02]  /*5300*/  FFMA.FTZ R0, R60, UR4, -R12 ;  /* 0x000000043c007c23 */ /* 0x000fe4000801080c */
[----:B------:R-:W1:Y:S01]  /*5310*/  SHFL.BFLY PT, R5, R4, 0x2, 0x1f ;  /* 0x0c401f0004057f89 */ /* 0x000e6200000e0000 */
[----:B------:R-:W-:Y:S01]  /*5320*/  FSEL R3, R3, RZ, P1 ;  /* 0x000000ff03037208 */ /* 0x000fe20000800000 */
[----:B------:R4:W-:Y:S01]  /*5330*/  MUFU.EX2 R242, R0 ;  /* 0x0000000000f27308 */ /* 0x0009e20000000800 */
[----:B--2---:R-:W-:-:S04]  /*5340*/  FMNMX.FTZ R132, R132, R2, !PT ;  /* 0x0000000284847209 */ /* 0x004fc80007810000 */
[C---:B------:R-:W-:Y:S01]  /*5350*/  FSETP.NEU.FTZ.AND P1, PT, R132.reuse, -INF , PT ;  /* 0xff8000008400780b */ /* 0x040fe20003f3d000 */
[----:B------:R-:W-:-:S05]  /*5360*/  FMUL.FTZ R2, R132, UR4 ;  /* 0x0000000484027c20 */ /* 0x000fca0008410000 */
[----:B------:R-:W-:Y:S01]  /*5370*/  FSEL R2, R2, RZ, P1 ;  /* 0x000000ff02027208 */ /* 0x000fe20000800000 */
[----:B----4-:R-:W-:-:S04]  /*5380*/  FFMA.FTZ R0, R59, UR4, -R3 ;  /* 0x000000043b007c23 */ /* 0x010fc80008010803 */
[----:B------:R2:W-:Y:S01]  /*5390*/  MUFU.EX2 R180, R0 ;  /* 0x0000000000b47308 */ /* 0x0005e20000000800 */
[----:B-1----:R-:W-:Y:S01]  /*53a0*/  FMNMX.FTZ R4, R4, R5, !PT ;  /* 0x0000000504047209 */ /* 0x002fe20007810000 */
[----:B------:R-:W-:-:S06]  /*53b0*/  FFMA.FTZ R5, R62, UR4, -R2 ;  /* 0x000000043e057c23 */ /* 0x000fcc0008010802 */
[----:B------:R1:W-:Y:S01]  /*53c0*/  MUFU.EX2 R207, R5 ;  /* 0x0000000500cf7308 */ /* 0x0003e20000000800 */
[----:B--2---:R-:W-:-:S07]  /*53d0*/  FFMA.FTZ R0, R57, UR4, -R3 ;  /* 0x0000000439007c23 */ /* 0x004fce0008010803 */
[----:B------:R2:W4:Y:S01]  /*53e0*/  MUFU.EX2 R176, R0 ;  /* 0x0000000000b07308 */ /* 0x0005220000000800 */
[----:B-1----:R-:W1:Y:S01]  /*53f0*/  SHFL.BFLY PT, R5, R4, 0x1, 0x1f ;  /* 0x0c201f0004057f89 */ /* 0x002e6200000e0000 */
[----:B--2---:R-:W-:-:S06]  /*5400*/  FFMA.FTZ R0, R47, UR4, -R3 ;  /* 0x000000042f007c23 */ /* 0x004fcc0008010803 */
[----:B------:R2:W-:Y:S01]  /*5410*/  MUFU.EX2 R205, R0 ;  /* 0x0000000000cd7308 */ /* 0x0005e20000000800 */
[----:B-1----:R-:W-:Y:S02]  /*5420*/  FMNMX.FTZ R136, R4, R5, !PT ;  /* 0x0000000504887209 */ /* 0x002fe40007810000 */
[----:B----4-:R-:W-:Y:S02]  /*5430*/  F2FP.BF16.F32.PACK_AB R4, R176, R180 ;  /* 0x000000b4b004723e */ /* 0x010fe400000010ff */
[C---:B------:R-:W-:Y:S01]  /*5440*/  FSETP.NEU.FTZ.AND P1, PT, R136.reuse, -INF , PT ;  /* 0xff8000008800780b */ /* 0x040fe20003f3d000 */
[----:B------:R-:W-:Y:S01]  /*5450*/  FMUL.FTZ R8, R136, UR4 ;  /* 0x0000000488087c20 */ /* 0x000fe20008410000 */
[----:B--2---:R-:W-:-:S04]  /*5460*/  FFMA.FTZ R0, R48, UR4, -R3 ;  /* 0x0000000430007c23 */ /* 0x004fc80008010803 */
        /* <DEDUP_REMOVED lines=10> */
[----:B------:R-:W3:Y:S01]  /*5510*/  LDSM.16.MT88.4 R28, [R14+0xa000] ;  /* 0x00a000000e1c783b */ /* 0x000ee20000004200 */
[----:B-1----:R-:W-:-:S03]  /*5520*/  FFMA.FTZ R0, R56, UR4, -R2 ;  /* 0x0000000438007c23 */ /* 0x002fc60008010802 */
[----:B------:R-:W1:Y:S01]  /*5530*/  LDSM.16.MT88.4 R32, [R224+0xb000] ;  /* 0x00b00000e020783b */ /* 0x000e620000004200 */
[----:B--2---:R-:W-:Y:S01]  /*5540*/  F2FP.BF16.F32.PACK_AB R5, R208, R207 ;  /* 0x000000cfd005723e */ /* 0x004fe200000010ff */
[----:B------:R2:W-:Y:S02]  /*5550*/  MUFU.EX2 R241, R0 ;  /* 0x0000000000f17308 */ /* 0x0005e40000000800 */
[----:B------:R-:W1:Y:S01]  /*5560*/  LDSM.16.MT88.4 R40, [R14+0xb000] ;  /* 0x00b000000e28783b */ /* 0x000e620000004200 */
[----:B--2---:R-:W-:-:S05]  /*5570*/  FFMA.FTZ R0, R58, UR4, -R2 ;  /* 0x000000043a007c23 */ /* 0x004fca0008010802 */
[----:B------:R2:W4:Y:S02]  /*5580*/  MUFU.EX2 R202, R0 ;  /* 0x0000000000ca7308 */ /* 0x0005240000000800 */
[----:B--2---:R-:W-:Y:S01]  /*5590*/  FFMA.FTZ R0, R65, UR4, -R12 ;  /* 0x0000000441007c23 */ /* 0x004fe2000801080c */
[----:B----4-:R-:W-:-:S05]  /*55a0*/  F2FP.BF16.F32.PACK_AB R7, R202, R241 ;  /* 0x000000f1ca07723e */ /* 0x010fca00000010ff */
[----:B------:R2:W-:Y:S02]  /*55b0*/  MUFU.EX2 R240, R0 ;  /* 0x0000000000f07308 */ /* 0x0005e40000000800 */
[C---:B------:R-:W-:Y:S08]  /*55c0*/  HMMA.16816.F32.BF16 R112, R4.reuse, R16, RZ ;  /* 0x000000100470723c */ /* 0x040ff000000418ff */
[----:B-----5:R-:W-:Y:S01]  /*55d0*/  HMMA.16816.F32.BF16 R108, R4, R20, RZ ;  /* 0x00000014046c723c */ /* 0x020fe200000418ff */
[----:B--2---:R-:W-:-:S07]  /*55e0*/  FFMA.FTZ R0, R63, UR4, -R12 ;  /* 0x000000043f007c23 */ /* 0x004fce000801080c */
[C---:B---3--:R-:W-:Y:S01]  /*55f0*/  HMMA.16816.F32.BF16 R104, R4.reuse, R24, RZ ;  /* 0x000000180468723c */ /* 0x048fe200000418ff */
[----:B------:R2:W-:Y:S07]  /*5600*/  MUFU.EX2 R206, R0 ;  /* 0x0000000000ce7308 */ /* 0x0005ee0000000800 */
[C---:B------:R-:W-:Y:S08]  /*5610*/  HMMA.16816.F32.BF16 R100, R4.reuse, R28, RZ ;  /* 0x0000001c0464723c */ /* 0x040ff000000418ff */
[----:B-1----:R-:W-:Y:S01]  /*5620*/  HMMA.16816.F32.BF16 R96, R4, R32, RZ ;  /* 0x000000200460723c */ /* 0x002fe200000418ff */
[----:B--2---:R-:W-:Y:S01]  /*5630*/  FSEL R0, R8, RZ, P1 ;  /* 0x000000ff08007208 */ /* 0x004fe20000800000 */
[----:B------:R-:W-:-:S04]  /*5640*/  FFMA.FTZ R8, R64, UR4, -R12 ;  /* 0x0000000440087c23 */ /* 0x000fc8000801080c */
[----:B------:R1:W2:Y:S02]  /*5650*/  MUFU.EX2 R13, R8 ;  /* 0x00000008000d7308 */ /* 0x0002a40000000800 */
[C---:B------:R-:W-:Y:S08]  /*5660*/  HMMA.16816.F32.BF16 R72, R4.reuse, R40, RZ ;  /* 0x000000280448723c */ /* 0x040ff000000418ff */
[----:B------:R-:W-:Y:S01]  /*5670*/  HMMA.16816.F32.BF16 R92, R4, R18, RZ ;  /* 0x00000012045c723c */ /* 0x000fe200000418ff */
[----:B-1----:R-:W-:-:S07]  /*5680*/  FFMA.FTZ R8, R70, UR4, -R0 ;  /* 0x0000000446087c23 */ /* 0x002fce0008010800 */
[C---:B------:R-:W-:Y:S01]  /*5690*/  HMMA.16816.F32.BF16 R88, R4.reuse, R22, RZ ;  /* 0x000000160458723c */ /* 0x040fe200000418ff */
[----:B--2---:R-:W-:Y:S01]  /*56a0*/  F2FP.BF16.F32.PACK_AB R10, R13, R206 ;  /* 0x000000ce0d0a723e */ /* 0x004fe200000010ff */
[----:B------:R1:W-:Y:S06]  /*56b0*/  MUFU.EX2 R237, R8 ;  /* 0x0000000800ed7308 */ /* 0x0003ec0000000800 */
[C---:B------:R-:W-:Y:S08]  /*56c0*/  HMMA.16816.F32.BF16 R84, R4.reuse, R26, RZ ;  /* 0x0000001a0454723c */ /* 0x040ff000000418ff */
[----:B------:R-:W-:Y:S01]  /*56d0*/  HMMA.16816.F32.BF16 R80, R4, R30, RZ ;  /* 0x0000001e0450723c */ /* 0x000fe200000418ff */
[----:B-1----:R-:W-:-:S04]  /*56e0*/  FFMA.FTZ R8, R69, UR4, -R0 ;  /* 0x0000000445087c23 */ /* 0x002fc80008010800 */
[----:B------:R1:W2:Y:S03]  /*56f0*/  MUFU.EX2 R236, R8 ;  /* 0x0000000800ec7308 */ /* 0x0002a60000000800 */
[----:B------:R-:W-:Y:S01]  /*5700*/  HMMA.16816.F32.BF16 R76, R4, R34, RZ ;  /* 0x00000022044c723c */ /* 0x000fe200000418ff */
[----:B-1----:R-:W-:Y:S01]  /*5710*/  FFMA.FTZ R8, R66, UR4, -R0 ;  /* 0x0000000442087c23 */ /* 0x002fe20008010800 */
[----:B--2---:R-:W-:-:S03]  /*5720*/  F2FP.BF16.F32.PACK_AB R9, R236, R237 ;  /* 0x000000edec09723e */ /* 0x004fc600000010ff */
[----:B------:R1:W-:Y:S02]  /*5730*/  MUFU.EX2 R251, R8 ;  /* 0x0000000800fb7308 */ /* 0x0003e40000000800 */
[----:B-1----:R-:W-:Y:S02]  /*5740*/  FFMA.FTZ R8, R67, UR4, -R0 ;  /* 0x0000000443087c23 */ /* 0x002fe40008010800 */
[----:B------:R-:W-:Y:S01]  /*5750*/  HMMA.16816.F32.BF16 R64, R4, R42, RZ ;  /* 0x0000002a0440723c */ /* 0x000fe200000418ff */
[----:B------:R-:W-:-:S03]  /*5760*/  FFMA.FTZ R4, R116, UR4, -R12 ;  /* 0x0000000474047c23 */ /* 0x000fc6000801080c */
[----:B------:R1:W2:Y:S08]  /*5770*/  MUFU.EX2 R204, R8 ;  /* 0x0000000800cc7308 */ /* 0x0002b00000000800 */
[----:B------:R3:W-:Y:S01]  /*5780*/  MUFU.EX2 R249, R4 ;  /* 0x0000000400f97308 */ /* 0x0007e20000000800 */
[----:B-1----:R-:W-:Y:S02]  /*5790*/  F2FP.BF16.F32.PACK_AB R8, R240, R242 ;  /* 0x000000f2f008723e */ /* 0x002fe400000010ff */
[----:B--2---:R-:W-:Y:S01]  /*57a0*/  F2FP.BF16.F32.PACK_AB R11, R204, R251 ;  /* 0x000000fbcc0b723e */ /* 0x004fe200000010ff */
[----:B---3--:R-:W-:-:S06]  /*57b0*/  FFMA.FTZ R4, R117, UR4, -R3 ;  /* 0x0000000475047c23 */ /* 0x008fcc0008010803 */
[C---:B------:R-:W-:Y:S01]  /*57c0*/  HMMA.16816.F32.BF16 R60, R8.reuse, R20, RZ ;  /* 0x00000014083c723c */ /* 0x040fe200000418ff */
[----:B------:R1:W-:Y:S07]  /*57d0*/  MUFU.EX2 R248, R4 ;  /* 0x0000000400f87308 */ /* 0x0003ee0000000800 */
[C---:B------:R-:W-:Y:S01]  /*57e0*/  HMMA.16816.F32.BF16 R116, R8.reuse, R22, RZ ;  /* 0x000000160874723c */ /* 0x040fe200000418ff */
[----:B------:R-:W2:Y:S07]  /*57f0*/  LDSM.16.MT88.4 R20, [R224+0x9400] ;  /* 0x00940000e014783b */ /* 0x000eae0000004200 */
[----:B------:R-:W-:Y:S01]  /*5800*/  HMMA.16816.F32.BF16 R56, R8, R24, RZ ;  /* 0x000000180838723c */ /* 0x000fe200000418ff */
[----:B-1----:R-:W-:-:S04]  /*5810*/  FFMA.FTZ R4, R129, UR4, -R3 ;  /* 0x0000000481047c23 */ /* 0x002fc80008010803 */
[----:B------:R1:W-:Y:S03]  /*5820*/  MUFU.EX2 R201, R4 ;  /* 0x0000000400c97308 */ /* 0x0003e60000000800 */
[C---:B------:R-:W-:Y:S08]  /*5830*/  HMMA.16816.F32.BF16 R68, R8.reuse, R16, RZ ;  /* 0x000000100844723c */ /* 0x040ff000000418ff */
[----:B------:R-:W-:Y:S01]  /*5840*/  HMMA.16816.F32.BF16 R120, R8, R18, RZ ;  /* 0x000000120878723c */ /* 0x000fe200000418ff */
[----:B------:R-:W-:Y:S01]  /*5850*/  LDSM.16.MT88.4 R16, [R14+0x9400] ;  /* 0x009400000e10783b */ /* 0x000fe20000004200 */
[----:B-1----:R-:W-:-:S06]  /*5860*/  FFMA.FTZ R4, R128, UR4, -R3 ;  /* 0x0000000480047c23 */ /* 0x002fcc0008010803 */
[C---:B------:R-:W-:Y:S01]  /*5870*/  HMMA.16816.F32.BF16 R48, R8.reuse, R32, RZ ;  /* 0x000000200830723c */ /* 0x040fe200000418ff */
[----:B------:R1:W3:Y:S07]  /*5880*/  MUFU.EX2 R36, R4 ;  /* 0x0000000400247308 */ /* 0x0002ee0000000800 */
[C---:B------:R-:W-:Y:S01]  /*5890*/  HMMA.16816.F32.BF16 R128, R8.reuse, R26, RZ ;  /* 0x0000001a0880723c */ /* 0x040fe200000418ff */
[----:B------:R-:W4:Y:S07]  /*58a0*/  LDSM.16.MT88.4 R24, [R224+0xa400] ;  /* 0x00a40000e018783b */ /* 0x000f2e0000004200 */
[----:B------:R-:W-:Y:S01]  /*58b0*/  HMMA.16816.F32.BF16 R148, R8, R34, RZ ;  /* 0x000000220894723c */ /* 0x000fe200000418ff */
[----:B------:R-:W-:Y:S01]  /*58c0*/  LDSM.16.MT88.4 R32, [R14+0xa400] ;  /* 0x00a400000e20783b */ /* 0x000fe20000004200 */
[----:B-1----:R-:W-:Y:S01]  /*58d0*/  FFMA.FTZ R4, R138, UR4, -R3 ;  /* 0x000000048a047c23 */ /* 0x002fe20008010803 */
[----:B---3--:R-:W-:-:S02]  /*58e0*/  MOV R138, R36 ;  /* 0x00000024008a7202 */ /* 0x008fc40000000f00 */
[----:B------:R-:W1:Y:S01]  /*58f0*/  LDSM.16.MT88.4 R36, [R224+0xb400] ;  /* 0x00b40000e024783b */ /* 0x000e620000004200 */
[----:B------:R3:W5:Y:S02]  /*5900*/  MUFU.EX2 R175, R4 ;  /* 0x0000000400af7308 */ /* 0x0007640000000800 */
[C---:B------:R-:W-:Y:S08]  /*5910*/  HMMA.16816.F32.BF16 R52, R8.reuse, R28, RZ ;  /* 0x0000001c0834723c */ /* 0x040ff000000418ff */
[----:B------:R-:W-:Y:S01]  /*5920*/  HMMA.16816.F32.BF16 R44, R8, R40, RZ ;  /* 0x00000028082c723c */ /* 0x000fe200000418ff */
[----:B---3--:R-:W-:Y:S01]  /*5930*/  FFMA.FTZ R4, R140, UR4, -R2 ;  /* 0x000000048c047c23 */ /* 0x008fe20008010802 */
[----:B-----5:R-:W-:-:S06]  /*5940*/  F2FP.BF16.F32.PACK_AB R6, R175, R138 ;  /* 0x0000008aaf06723e */ /* 0x020fcc00000010ff */
[----:B------:R-:W-:Y:S01]  /*5950*/  HMMA.16816.F32.BF16 R140, R8, R30, RZ ;  /* 0x0000001e088c723c */ /* 0x000fe200000418ff */
[----:B------:R-:W3:Y:S01]  /*5960*/  LDSM.16.MT88.4 R28, [R14+0xb400] ;  /* 0x00b400000e1c783b */ /* 0x000ee20000004200 */
[----:B------:R5:W-:Y:S02]  /*5970*/  MUFU.EX2 R223, R4 ;  /* 0x0000000400df7308 */ /* 0x000be40000000800 */
[----:B-----5:R-:W-:-:S06]  /*5980*/  FFMA.FTZ R4, R144, UR4, -R2 ;  /* 0x0000000490047c23 */ /* 0x020fcc0008010802 */
[----:B------:R5:W2:Y:S02]  /*5990*/  MUFU.EX2 R231, R4 ;  /* 0x0000000400e77308 */ /* 0x000aa40000000800 */
[----:B-----5:R-:W-:Y:S01]  /*59a0*/  FFMA.FTZ R4, R145, UR4, -R2 ;  /* 0x0000000491047c23 */ /* 0x020fe20008010802 */
[----:B--2---:R-:W-:-:S05]  /*59b0*/  F2FP.BF16.F32.PACK_AB R5, R231, R223 ;  /* 0x000000dfe705723e */ /* 0x004fca00000010ff */
[----:B------:R2:W-:Y:S02]  /*59c0*/  MUFU.EX2 R229, R4 ;  /* 0x0000000400e57308 */ /* 0x0005e40000000800 */
[----:B--2---:R-:W-:-:S06]  /*59d0*/  FFMA.FTZ R4, R146, UR4, -R2 ;  /* 0x0000000492047c23 */ /* 0x004fcc0008010802 */
[----:B------:R2:W5:Y:S02]  /*59e0*/  MUFU.EX2 R228, R4 ;  /* 0x0000000400e47308 */ /* 0x0005640000000800 */
[----:B--2---:R-:W-:Y:S01]  /*59f0*/  FFMA.FTZ R4, R152, UR4, -R12 ;  /* 0x0000000498047c23 */ /* 0x004fe2000801080c */
[----:B-----5:R-:W-:-:S05]  /*5a00*/  F2FP.BF16.F32.PACK_AB R7, R228, R229 ;  /* 0x000000e5e407723e */ /* 0x020fca00000010ff */
[----:B------:R2:W5:Y:S02]  /*5a10*/  MUFU.EX2 R222, R4 ;  /* 0x0000000400de7308 */ /* 0x0005640000000800 */
[--C-:B--2---:R-:W-:Y:S02]  /*5a20*/  FFMA.FTZ R4, R147, UR4, -R12.reuse ;  /* 0x0000000493047c23 */ /* 0x104fe4000801080c */
[----:B------:R-:W-:Y:S01]  /*5a30*/  HMMA.16816.F32.BF16 R144, R8, R42, RZ ;  /* 0x0000002a0890723c */ /* 0x000fe200000418ff */
[----:B------:R-:W-:-:S03]  /*5a40*/  FFMA.FTZ R8, R153, UR4, -R12 ;  /* 0x0000000499087c23 */ /* 0x000fc6000801080c */
[----:B------:R2:W-:Y:S08]  /*5a50*/  MUFU.EX2 R239, R4 ;  /* 0x0000000400ef7308 */ /* 0x0005f00000000800 */
[----:B------:R4:W-:Y:S01]  /*5a60*/  MUFU.EX2 R221, R8 ;  /* 0x0000000800dd7308 */ /* 0x0009e20000000800 */
[----:B--2---:R-:W-:-:S07]  /*5a70*/  F2FP.BF16.F32.PACK_AB R4, R201, R248 ;  /* 0x000000f8c904723e */ /* 0x004fce00000010ff */
[----:B------:R-:W-:Y:S01]  /*5a80*/  HMMA.16816.F32.BF16 R160, R4, R20, R112 ;  /* 0x0000001404a0723c */ /* 0x000fe20000041870 */
[----:B----4-:R-:W-:-:S04]  /*5a90*/  FFMA.FTZ R8, R156, UR4, -R0 ;  /* 0x000000049c087c23 */ /* 0x010fc80008010800 */
[----:B------:R2:W-:Y:S03]  /*5aa0*/  MUFU.EX2 R219, R8 ;  /* 0x0000000800db7308 */ /* 0x0005e60000000800 */
[C---:B------:R-:W-:Y:S08]  /*5ab0*/  HMMA.16816.F32.BF16 R112, R4.reuse, R24, R104 ;  /* 0x000000180470723c */ /* 0x040ff00000041868 */
[----:B-1----:R-:W-:Y:S01]  /*5ac0*/  HMMA.16816.F32.BF16 R104, R4, R36, R96 ;  /* 0x000000240468723c */ /* 0x002fe20000041860 */
[----:B--2---:R-:W-:-:S07]  /*5ad0*/  FFMA.FTZ R8, R169, UR4, -R0 ;  /* 0x00000004a9087c23 */ /* 0x004fce0008010800 */
[C---:B------:R-:W-:Y:S01]  /*5ae0*/  HMMA.16816.F32.BF16 R156, R4.reuse, R16, R108 ;  /* 0x00000010049c723c */ /* 0x040fe2000004186c */
[----:B------:R1:W2:Y:S07]  /*5af0*/  MUFU.EX2 R220, R8 ;  /* 0x0000000800dc7308 */ /* 0x0002ae0000000800 */
[C---:B------:R-:W-:Y:S08]  /*5b00*/  HMMA.16816.F32.BF16 R96, R4.reuse, R18, R88 ;  /* 0x000000120460723c */ /* 0x040ff00000041858 */
[----:B------:R-:W-:Y:S01]  /*5b10*/  HMMA.16816.F32.BF16 R108, R4, R32, R100 ;  /* 0x00000020046c723c */ /* 0x000fe20000041864 */
[----:B-1----:R-:W-:-:S04]  /*5b20*/  FFMA.FTZ R8, R155, UR4, -R0 ;  /* 0x000000049b087c23 */ /* 0x002fc80008010800 */
[----:B------:R1:W-:Y:S03]  /*5b30*/  MUFU.EX2 R218, R8 ;  /* 0x0000000800da7308 */ /* 0x0003e60000000800 */
[C---:B------:R-:W-:Y:S08]  /*5b40*/  HMMA.16816.F32.BF16 R88, R4.reuse, R34, R80 ;  /* 0x000000220458723c */ /* 0x040ff00000041850 */
[----:B---3--:R-:W-:Y:S01]  /*5b50*/  HMMA.16816.F32.BF16 R100, R4, R28, R72 ;  /* 0x0000001c0464723c */ /* 0x008fe20000041848 */
[----:B-1----:R-:W-:-:S07]  /*5b60*/  FFMA.FTZ R8, R154, UR4, -R0 ;  /* 0x000000049a087c23 */ /* 0x002fce0008010800 */
[C---:B------:R-:W-:Y:S01]  /*5b70*/  HMMA.16816.F32.BF16 R80, R4.reuse, R30, R64 ;  /* 0x0000001e0450723c */ /* 0x040fe20000041840 */
[----:B------:R1:W3:Y:S07]  /*5b80*/  MUFU.EX2 R217, R8 ;  /* 0x0000000800d97308 */ /* 0x0002ee0000000800 */
[C---:B------:R-:W-:Y:S08]  /*5b90*/  HMMA.16816.F32.BF16 R152, R4.reuse, R22, R92 ;  /* 0x000000160498723c */ /* 0x040ff0000004185c */
[----:B------:R-:W-:Y:S01]  /*5ba0*/  HMMA.16816.F32.BF16 R92, R4, R26, R84 ;  /* 0x0000001a045c723c */ /* 0x000fe20000041854 */
[----:B-1----:R-:W-:-:S07]  /*5bb0*/  FFMA.FTZ R8, R170, UR4, -R12 ;  /* 0x00000004aa087c23 */ /* 0x002fce000801080c */
[----:B------:R-:W-:Y:S01]  /*5bc0*/  HMMA.16816.F32.BF16 R84, R4, R38, R76 ;  /* 0x000000260454723c */ /* 0x000fe2000004184c */
[----:B-----5:R-:W-:Y:S01]  /*5bd0*/  F2FP.BF16.F32.PACK_AB R4, R222, R249 ;  /* 0x000000f9de04723e */ /* 0x020fe200000010ff */
[----:B------:R1:W-:Y:S01]  /*5be0*/  MUFU.EX2 R216, R8 ;  /* 0x0000000800d87308 */ /* 0x0003e20000000800 */
[----:B--2---:R-:W-:Y:S02]  /*5bf0*/  F2FP.BF16.F32.PACK_AB R5, R220, R219 ;  /* 0x000000dbdc05723e */ /* 0x004fe400000010ff */
[----:B------:R-:W-:Y:S02]  /*5c00*/  F2FP.BF16.F32.PACK_AB R6, R221, R239 ;  /* 0x000000efdd06723e */ /* 0x000fe400000010ff */
[----:B---3--:R-:W-:-:S07]  /*5c10*/  F2FP.BF16.F32.PACK_AB R7, R217, R218 ;  /* 0x000000dad907723e */ /* 0x008fce00000010ff */
[----:B------:R-:W-:Y:S01]  /*5c20*/  HMMA.16816.F32.BF16 R64, R4, R24, R56 ;  /* 0x000000180440723c */ /* 0x000fe20000041838 */
[----:B-1----:R-:W-:-:S07]  /*5c30*/  FFMA.FTZ R8, R171, UR4, -R3 ;  /* 0x00000004ab087c23 */ /* 0x002fce0008010803 */
[C---:B------:R-:W-:Y:S01]  /*5c40*/  HMMA.16816.F32.BF16 R56, R4.reuse, R22, R120 ;  /* 0x000000160438723c */ /* 0x040fe20000041878 */
[----:B------:R-:W-:Y:S01]  /*5c50*/  MOV R120, R13 ;  /* 0x0000000d00787202 */ /* 0x000fe20000000f00 */
[----:B------:R-:W-:Y:S01]  /*5c60*/  FFMA.FTZ R13, R126, UR4, -R2 ;  /* 0x000000047e0d7c23 */ /* 0x000fe20008010802 */
[----:B------:R1:W-:Y:S01]  /*5c70*/  MUFU.EX2 R215, R8 ;  /* 0x0000000800d77308 */ /* 0x0003e20000000800 */
[----:B------:R-:W-:Y:S02]  /*5c80*/  MOV R123, R207 ;  /* 0x000000cf007b7202 */ /* 0x000fe40000000f00 */
[----:B------:R-:W-:Y:S02]  /*5c90*/  MOV R122, R206 ;  /* 0x000000ce007a7202 */ /* 0x000fe40000000f00 */
[----:B------:R-:W-:Y:S01]  /*5ca0*/  HMMA.16816.F32.BF16 R72, R4, R20, R68 ;  /* 0x000000140448723c */ /* 0x000fe20000041844 */
[----:B------:R-:W-:Y:S01]  /*5cb0*/  LDSM.16.MT88.4 R20, [R14+0xb800] ;  /* 0x00b800000e14783b */ /* 0x000fe20000004200 */
[----:B------:R-:W-:Y:S01]  /*5cc0*/  MOV R121, R205 ;  /* 0x000000cd00797202 */ /* 0x000fe20000000f00 */
[----:B------:R2:W-:Y:S01]  /*5cd0*/  MUFU.EX2 R210, R13 ;  /* 0x0000000d00d27308 */ /* 0x0005e20000000800 */
[----:B------:R-:W-:-:S04]  /*5ce0*/  MOV R126, R204 ;  /* 0x000000cc007e7202 */ /* 0x000fc80000000f00 */
[----:B------:R-:W-:Y:S01]  /*5cf0*/  HMMA.16816.F32.BF16 R68, R4, R16, R60 ;  /* 0x000000100444723c */ /* 0x000fe2000004183c */
[----:B-1----:R-:W-:Y:S01]  /*5d00*/  FFMA.FTZ R8, R125, UR4, -R3 ;  /* 0x000000047d087c23 */ /* 0x002fe20008010803 */
[----:B------:R-:W-:-:S03]  /*5d10*/  MOV R125, R176 ;  /* 0x000000b0007d7202 */ /* 0x000fc60000000f00 */
[----:B------:R1:W3:Y:S03]  /*5d20*/  MUFU.EX2 R214, R8 ;  /* 0x0000000800d67308 */ /* 0x0002e60000000800 */
[----:B------:R-:W-:Y:S01]  /*5d30*/  HMMA.16816.F32.BF16 R60, R4, R32, R52 ;  /* 0x00000020043c723c */ /* 0x000fe20000041834 */
[----:B--2---:R-:W-:-:S04]  /*5d40*/  FFMA.FTZ R13, R127, UR4, -R2 ;  /* 0x000000047f0d7c23 */ /* 0x004fc80008010802 */
[----:B------:R2:W-:Y:S03]  /*5d50*/  MUFU.EX2 R209, R13 ;  /* 0x0000000d00d17308 */ /* 0x0005e60000000800 */
[----:B------:R-:W-:Y:S01]  /*5d60*/  HMMA.16816.F32.BF16 R176, R4, R36, R48 ;  /* 0x0000002404b0723c */ /* 0x000fe20000041830 */
[----:B-1----:R-:W-:Y:S01]  /*5d70*/  FFMA.FTZ R8, R124, UR4, -R3 ;  /* 0x000000047c087c23 */ /* 0x002fe20008010803 */
[----:B------:R-:W-:-:S06]  /*5d80*/  MOV R124, R180 ;  /* 0x000000b4007c7202 */ /* 0x000fcc0000000f00 */
[----:B------:R-:W-:Y:S01]  /*5d90*/  HMMA.16816.F32.BF16 R40, R4, R34, R140 ;  /* 0x000000220428723c */ /* 0x000fe2000004188c */
[----:B------:R-:W-:Y:S01]  /*5da0*/  LDSM.16.MT88.4 R32, [R14+0xa800] ;  /* 0x00a800000e20783b */ /* 0x000fe20000004200 */
[----:B------:R1:W-:Y:S01]  /*5db0*/  MUFU.EX2 R213, R8 ;  /* 0x0000000800d57308 */ /* 0x0003e20000000800 */
[----:B--2---:R-:W-:-:S05]  /*5dc0*/  FFMA.FTZ R13, R139, UR4, -R2 ;  /* 0x000000048b0d7c23 */ /* 0x004fca0008010802 */
[C---:B------:R-:W-:Y:S08]  /*5dd0*/  HMMA.16816.F32.BF16 R180, R4.reuse, R28, R44 ;  /* 0x0000001c04b4723c */ /* 0x040ff0000004182c */
[----:B------:R-:W-:Y:S01]  /*5de0*/  HMMA.16816.F32.BF16 R52, R4, R38, R148 ;  /* 0x000000260434723c */ /* 0x000fe20000041894 */
[----:B------:R-:W-:Y:S01]  /*5df0*/  LDSM.16.MT88.4 R36, [R224+0xb800] ;  /* 0x00b80000e024783b */ /* 0x000fe20000004200 */
[----:B-1----:R-:W-:Y:S01]  /*5e00*/  FFMA.FTZ R8, R15, UR4, -R3 ;  /* 0x000000040f087c23 */ /* 0x002fe20008010803 */
[----:B------:R-:W-:-:S02]  /*5e10*/  MOV R15, R208 ;  /* 0x000000d0000f7202 */ /* 0x000fc40000000f00 */
[----:B------:R1:W2:Y:S03]  /*5e20*/  MUFU.EX2 R208, R13 ;  /* 0x0000000d00d07308 */ /* 0x0002a60000000800 */
[C---:B------:R-:W-:Y:S01]  /*5e30*/  HMMA.16816.F32.BF16 R48, R4.reuse, R18, R116 ;  /* 0x000000120430723c */ /* 0x040fe20000041874 */
[----:B------:R-:W4:Y:S04]  /*5e40*/  LDSM.16.MT88.4 R16, [R14+0x9800] ;  /* 0x009800000e10783b */ /* 0x000f280000004200 */
[----:B------:R5:W5:Y:S03]  /*5e50*/  MUFU.EX2 R212, R8 ;  /* 0x0000000800d47308 */ /* 0x000b660000000800 */
[----:B------:R-:W-:Y:S01]  /*5e60*/  HMMA.16816.F32.BF16 R44, R4, R26, R128 ;  /* 0x0000001a042c723c */ /* 0x000fe20000041880 */
[----:B------:R-:W4:Y:S01]  /*5e70*/  LDSM.16.MT88.4 R24, [R224+0xa800] ;  /* 0x00a80000e018783b */ /* 0x000f220000004200 */
[----:B------:R-:W-:-:S02]  /*5e80*/  MOV R131, R203 ;  /* 0x000000cb00837202 */ /* 0x000fc40000000f00 */
[----:B------:R-:W-:Y:S02]  /*5e90*/  MOV R130, R202 ;  /* 0x000000ca00827202 */ /* 0x000fe40000000f00 */
[----:B------:R-:W-:Y:S01]  /*5ea0*/  MOV R129, R201 ;  /* 0x000000c900817202 */ /* 0x000fe20000000f00 */
[----:B-1----:R-:W-:Y:S01]  /*5eb0*/  FFMA.FTZ R13, R165, UR4, -R12 ;  /* 0x00000004a50d7c23 */ /* 0x002fe2000801080c */
[----:B------:R-:W-:Y:S01]  /*5ec0*/  HMMA.16816.F32.BF16 R28, R4, R30, R144 ;  /* 0x0000001e041c723c */ /* 0x000fe20000041890 */
[----:B---3--:R-:W-:Y:S02]  /*5ed0*/  F2FP.BF16.F32.PACK_AB R4, R214, R215 ;  /* 0x000000d7d604723e */ /* 0x008fe400000010ff */
[----:B------:R1:W-:Y:S01]  /*5ee0*/  MUFU.EX2 R207, R13 ;  /* 0x0000000d00cf7308 */ /* 0x0003e20000000800 */
[----:B--2---:R-:W-:Y:S02]  /*5ef0*/  F2FP.BF16.F32.PACK_AB R7, R208, R209 ;  /* 0x000000d1d007723e */ /* 0x004fe400000010ff */
[----:B------:R-:W-:Y:S01]  /*5f00*/  MOV R128, R175 ;  /* 0x000000af00807202 */ /* 0x000fe20000000f00 */
[----:B-----5:R-:W-:Y:S01]  /*5f10*/  FFMA.FTZ R8, R173, UR4, -R2 ;  /* 0x00000004ad087c23 */ /* 0x020fe20008010802 */
[----:B------:R-:W-:-:S03]  /*5f20*/  F2FP.BF16.F32.PACK_AB R6, R212, R213 ;  /* 0x000000d5d406723e */ /* 0x000fc600000010ff */
[----:B------:R2:W3:Y:S01]  /*5f30*/  MUFU.EX2 R211, R8 ;  /* 0x0000000800d37308 */ /* 0x0004e20000000800 */
[----:B-1----:R-:W-:-:S07]  /*5f40*/  FFMA.FTZ R13, R164, UR4, -R12 ;  /* 0x00000004a40d7c23 */ /* 0x002fce000801080c */
[----:B------:R1:W-:Y:S01]  /*5f50*/  MUFU.EX2 R206, R13 ;  /* 0x0000000d00ce7308 */ /* 0x0003e20000000800 */
[----:B--2---:R-:W2:Y:S01]  /*5f60*/  LDSM.16.MT88.4 R8, [R224+0x9800] ;  /* 0x00980000e008783b */ /* 0x004ea20000004200 */
[----:B---3--:R-:W-:-:S07]  /*5f70*/  F2FP.BF16.F32.PACK_AB R5, R210, R211 ;  /* 0x000000d3d205723e */ /* 0x008fce00000010ff */
[----:B----4-:R-:W-:Y:S01]  /*5f80*/  HMMA.16816.F32.BF16 R116, R4, R16, R156 ;  /* 0x000000100474723c */ /* 0x010fe2000004189c */
[----:B------:R-:W-:Y:S01]  /*5f90*/  LDSM.16.MT88.4 R156, [R224+0x9c00] ;  /* 0x009c0000e09c783b */ /* 0x000fe20000004200 */
[----:B-1----:R-:W-:-:S06]  /*5fa0*/  FFMA.FTZ R13, R166, UR4, -R12 ;  /* 0x00000004a60d7c23 */ /* 0x002fcc000801080c */
[C---:B------:R-:W-:Y:S01]  /*5fb0*/  HMMA.16816.F32.BF16 R140, R4.reuse, R24, R112 ;  /* 0x00000018048c723c */ /* 0x040fe20000041870 */
[----:B------:R1:W-:Y:S01]  /*5fc0*/  MUFU.EX2 R205, R13 ;  /* 0x0000000d00cd7308 */ /* 0x0003e20000000800 */
[----:B------:R-:W-:Y:S06]  /*5fd0*/  LDSM.16.MT88.4 R112, [R14+0xac00] ;  /* 0x00ac00000e70783b */ /* 0x000fec0000004200 */
[C---:B------:R-:W-:Y:S08]  /*5fe0*/  HMMA.16816.F32.BF16 R100, R4.reuse, R20, R100 ;  /* 0x000000140464723c */ /* 0x040ff00000041864 */
[----:B------:R-:W-:Y:S01]  /*5ff0*/  HMMA.16816.F32.BF16 R76, R4, R18, R96 ;  /* 0x00000012044c723c */ /* 0x000fe20000041860 */
[----:B------:R-:W-:Y:S01]  /*6000*/  LDSM.16.MT88.4 R96, [R224+0xac00] ;  /* 0x00ac0000e060783b */ /* 0x000fe20000004200 */
[----:B-1----:R-:W-:-:S04]  /*6010*/  FFMA.FTZ R13, R174, UR4, -R0 ;  /* 0x00000004ae0d7c23 */ /* 0x002fc80008010800 */
[----:B------:R1:W-:Y:S02]  /*6020*/  MUFU.EX2 R204, R13 ;  /* 0x0000000d00cc7308 */ /* 0x0003e40000000800 */
[C---:B--2---:R-:W-:Y:S08]  /*6030*/  HMMA.16816.F32.BF16 R144, R4.reuse, R8, R160 ;  /* 0x000000080490723c */ /* 0x044ff000000418a0 */
[----:B------:R-:W-:Y:S01]  /*6040*/  HMMA.16816.F32.BF16 R152, R4, R10, R152 ;  /* 0x0000000a0498723c */ /* 0x000fe20000041898 */
[----:B-1----:R-:W-:-:S07]  /*6050*/  FFMA.FTZ R13, R167, UR4, -R0 ;  /* 0x00000004a70d7c23 */ /* 0x002fce0008010800 */
[C---:B------:R-:W-:Y:S01]  /*6060*/  HMMA.16816.F32.BF16 R92, R4.reuse, R26, R92 ;  /* 0x0000001a045c723c */ /* 0x040fe2000004185c */
[----:B------:R1:W2:Y:S07]  /*6070*/  MUFU.EX2 R203, R13 ;  /* 0x0000000d00cb7308 */ /* 0x0002ae0000000800 */
[C---:B------:R-:W-:Y:S08]  /*6080*/  HMMA.16816.F32.BF16 R164, R4.reuse, R38, R84 ;  /* 0x0000002604a4723c */ /* 0x040ff00000041854 */
[----:B------:R-:W-:Y:S01]  /*6090*/  HMMA.16816.F32.BF16 R84, R4, R22, R80 ;  /* 0x000000160454723c */ /* 0x000fe20000041850 */
[----:B------:R-:W3:Y:S01]  /*60a0*/  LDSM.16.MT88.4 R80, [R14+0x9c00] ;  /* 0x009c00000e50783b */ /* 0x000ee20000004200 */
[----:B-1----:R-:W-:-:S04]  /*60b0*/  FFMA.FTZ R13, R168, UR4, -R0 ;  /* 0x00000004a80d7c23 */ /* 0x002fc80008010800 */
[----:B------:R1:W-:Y:S02]  /*60c0*/  MUFU.EX2 R202, R13 ;  /* 0x0000000d00ca7308 */ /* 0x0003e40000000800 */
[C---:B------:R-:W-:Y:S08]  /*60d0*/  HMMA.16816.F32.BF16 R168, R4.reuse, R32, R108 ;  /* 0x0000002004a8723c */ /* 0x040ff0000004186c */
[----:B------:R-:W-:Y:S01]  /*60e0*/  HMMA.16816.F32.BF16 R108, R4, R34, R88 ;  /* 0x00000022046c723c */ /* 0x000fe20000041858 */
[----:B-1----:R-:W-:-:S07]  /*60f0*/  FFMA.FTZ R13, R172, UR4, -R0 ;  /* 0x00000004ac0d7c23 */ /* 0x002fce0008010800 */
[----:B------:R-:W-:Y:S01]  /*6100*/  HMMA.16816.F32.BF16 R172, R4, R36, R104 ;  /* 0x0000002404ac723c */ /* 0x000fe20000041868 */
[----:B------:R-:W-:Y:S01]  /*6110*/  F2FP.BF16.F32.PACK_AB R4, R207, R216 ;  /* 0x000000d8cf04723e */ /* 0x000fe200000010ff */
[----:B------:R-:W1:Y:S01]  /*6120*/  MUFU.EX2 R201, R13 ;  /* 0x0000000d00c97308 */ /* 0x000e620000000800 */
[----:B--2---:R-:W-:Y:S02]  /*6130*/  F2FP.BF16.F32.PACK_AB R5, R203, R204 ;  /* 0x000000cccb05723e */ /* 0x004fe400000010ff */
[----:B------:R-:W-:Y:S02]  /*6140*/  F2FP.BF16.F32.PACK_AB R6, R205, R206 ;  /* 0x000000cecd06723e */ /* 0x000fe400000010ff */
[----:B-1----:R-:W-:-:S07]  /*6150*/  F2FP.BF16.F32.PACK_AB R7, R201, R202 ;  /* 0x000000cac907723e */ /* 0x002fce00000010ff */
[----:B------:R-:W-:Y:S01]  /*6160*/  HMMA.16816.F32.BF16 R148, R4, R8, R72 ;  /* 0x000000080494723c */ /* 0x000fe20000041848 */
[----:B------:R-:W-:-:S04]  /*6170*/  FFMA.FTZ R8, R184, UR4, -R12 ;  /* 0x00000004b8087c23 */ /* 0x000fc8000801080c */
[----:B------:R1:W-:Y:S03]  /*6180*/  MUFU.EX2 R184, R8 ;  /* 0x0000000800b87308 */ /* 0x0003e60000000800 */
[C---:B------:R-:W-:Y:S08]  /*6190*/  HMMA.16816.F32.BF16 R48, R4.reuse, R18, R48 ;  /* 0x000000120430723c */ /* 0x040ff00000041830 */
[----:B------:R-:W-:Y:S01]  /*61a0*/  HMMA.16816.F32.BF16 R68, R4, R16, R68 ;  /* 0x000000100444723c */ /* 0x000fe20000041844 */
[----:B-1----:R-:W-:Y:S01]  /*61b0*/  FFMA.FTZ R8, R185, UR4, -R3 ;  /* 0x00000004b9087c23 */ /* 0x002fe20008010803 */
[----:B------:R-:W-:-:S06]  /*61c0*/  MOV R185, R128 ;  /* 0x0000008000b97202 */ /* 0x000fcc0000000f00 */
[----:B------:R-:W-:Y:S01]  /*61d0*/  HMMA.16816.F32.BF16 R44, R4, R26, R44 ;  /* 0x0000001a042c723c */ /* 0x000fe2000004182c */
[----:B------:R-:W-:Y:S01]  /*61e0*/  MOV R26, R120 ;  /* 0x00000078001a7202 */ /* 0x000fe20000000f00 */
[----:B------:R1:W-:Y:S01]  /*61f0*/  MUFU.EX2 R139, R8 ;  /* 0x00000008008b7308 */ /* 0x0003e20000000800 */
[----:B------:R-:W-:-:S05]  /*6200*/  MOV R27, R126 ;  /* 0x0000007e001b7202 */ /* 0x000fca0000000f00 */
[----:B------:R-:W-:Y:S01]  /*6210*/  HMMA.16816.F32.BF16 R60, R4, R32, R60 ;  /* 0x00000020043c723c */ /* 0x000fe2000004183c */
[----:B------:R-:W-:Y:S02]  /*6220*/  MOV R33, R121 ;  /* 0x0000007900217202 */ /* 0x000fe40000000f00 */
[----:B------:R-:W-:-:S05]  /*6230*/  MOV R32, R122 ;  /* 0x0000007a00207202 */ /* 0x000fca0000000f00 */
[C---:B------:R-:W-:Y:S01]  /*6240*/  HMMA.16816.F32.BF16 R40, R4.reuse, R34, R40 ;  /* 0x000000220428723c */ /* 0x040fe20000041828 */
[----:B------:R-:W-:Y:S01]  /*6250*/  MOV R35, R124 ;  /* 0x0000007c00237202 */ /* 0x000fe20000000f00 */
[----:B-1----:R-:W-:Y:S01]  /*6260*/  FFMA.FTZ R8, R186, UR4, -R3 ;  /* 0x00000004ba087c23 */ /* 0x002fe20008010803 */
[----:B------:R-:W-:Y:S02]  /*6270*/  MOV R186, R138 ;  /* 0x0000008a00ba7202 */ /* 0x000fe40000000f00 */
[----:B------:R-:W-:Y:S01]  /*6280*/  MOV R34, R125 ;  /* 0x0000007d00227202 */ /* 0x000fe20000000f00 */
[----:B------:R1:W2:Y:S02]  /*6290*/  MUFU.EX2 R138, R8 ;  /* 0x00000008008a7308 */ /* 0x0002a40000000800 */
[C---:B------:R-:W-:Y:S08]  /*62a0*/  HMMA.16816.F32.BF16 R56, R4.reuse, R10, R56 ;  /* 0x0000000a0438723c */ /* 0x040ff00000041838 */
[----:B------:R-:W-:Y:S01]  /*62b0*/  HMMA.16816.F32.BF16 R64, R4, R24, R64 ;  /* 0x000000180440723c */ /* 0x000fe20000041840 */
[----:B------:R-:W-:-:S02]  /*62c0*/  MOV R25, R129 ;  /* 0x0000008100197202 */ /* 0x000fc40000000f00 */
[----:B------:R-:W-:Y:S01]  /*62d0*/  MOV R24, R130 ;  /* 0x0000008200187202 */ /* 0x000fe20000000f00 */
[--C-:B-1----:R-:W-:Y:S01]  /*62e0*/  FFMA.FTZ R8, R187, UR4, -R3.reuse ;  /* 0x00000004bb087c23 */ /* 0x102fe20008010803 */
[----:B------:R-:W-:Y:S01]  /*62f0*/  FFMA.FTZ R3, R188, UR4, -R3 ;  /* 0x00000004bc037c23 */ /* 0x000fe20008010803 */
[----:B------:R-:W-:Y:S02]  /*6300*/  MOV R188, R241 ;  /* 0x000000f100bc7202 */ /* 0x000fe40000000f00 */
[----:B------:R-:W-:Y:S01]  /*6310*/  HMMA.16816.F32.BF16 R160, R4, R36, R176 ;  /* 0x0000002404a0723c */ /* 0x000fe200000418b0 */
[----:B------:R1:W-:Y:S01]  /*6320*/  MUFU.EX2 R19, R8 ;  /* 0x0000000800137308 */ /* 0x0003e20000000800 */
[----:B------:R-:W-:Y:S02]  /*6330*/  MOV R179, R240 ;  /* 0x000000f000b37202 */ /* 0x000fe40000000f00 */
[----:B------:R-:W-:Y:S02]  /*6340*/  MOV R187, R131 ;  /* 0x0000008300bb7202 */ /* 0x000fe40000000f00 */
[----:B--2---:R-:W-:-:S02]  /*6350*/  F2FP.BF16.F32.PACK_AB R128, R138, R139 ;  /* 0x0000008b8a80723e */ /* 0x004fc400000010ff */
[C---:B------:R-:W-:Y:S01]  /*6360*/  HMMA.16816.F32.BF16 R52, R4.reuse, R38, R52 ;  /* 0x000000260434723c */ /* 0x040fe20000041834 */
[----:B------:R2:W4:Y:S07]  /*6370*/  MUFU.EX2 R241, R3 ;  /* 0x0000000300f17308 */ /* 0x00052e0000000800 */
[C---:B------:R-:W-:Y:S01]  /*6380*/  HMMA.16816.F32.BF16 R124, R4.reuse, R20, R180 ;  /* 0x00000014047c723c */ /* 0x040fe200000418b4 */
[----:B-1----:R-:W-:Y:S02]  /*6390*/  MOV R8, R123 ;  /* 0x0000007b00087202 */ /* 0x002fe40000000f00 */
[----:B------:R-:W1:Y:S05]  /*63a0*/  LDSM.16.MT88.4 R120, [R224+0xbc00] ;  /* 0x00bc0000e078783b */ /* 0x000e6a0000004200 */
[----:B------:R-:W-:Y:S01]  /*63b0*/  HMMA.16816.F32.BF16 R28, R4, R22, R28 ;  /* 0x00000016041c723c */ /* 0x000fe2000004181c */
[----:B------:R-:W5:Y:S01]  /*63c0*/  LDSM.16.MT88.4 R4, [R14+0xbc00] ;  /* 0x00bc00000e04783b */ /* 0x000f620000004200 */
[----:B--2---:R-:W-:Y:S01]  /*63d0*/  FFMA.FTZ R3, R189, UR4, -R2 ;  /* 0x00000004bd037c23 */ /* 0x004fe20008010802 */
[----:B------:R-:W-:-:S02]  /*63e0*/  MOV R189, R15 ;  /* 0x0000000f00bd7202 */ /* 0x000fc40000000f00 */
[----:B----4-:R-:W-:Y:S01]  /*63f0*/  F2FP.BF16.F32.PACK_AB R130, R241, R19 ;  /* 0x00000013f182723e */ /* 0x010fe200000010ff */
[----:B------:R2:W-:Y:S02]  /*6400*/  MUFU.EX2 R18, R3 ;  /* 0x0000000300127308 */ /* 0x0005e40000000800 */
[----:B------:R-:W-:-:S04]  /*6410*/  FADD.FTZ R8, R8, R189 ;  /* 0x000000bd08087221 */ /* 0x000fc80000010000 */
[----:B------:R-:W-:Y:S01]  /*6420*/  FADD.FTZ R8, R188, R8 ;  /* 0x00000008bc087221 */ /* 0x000fe20000010000 */
[----:B--2---:R-:W-:Y:S01]  /*6430*/  FFMA.FTZ R3, R190, UR4, -R2 ;  /* 0x00000004be037c23 */ /* 0x004fe20008010802 */
[----:B------:R-:W-:-:S03]  /*6440*/  MOV R190, R242 ;  /* 0x000000f200be7202 */ /* 0x000fc60000000f00 */
[----:B------:R2:W4:Y:S02]  /*6450*/  MUFU.EX2 R17, R3 ;  /* 0x0000000300117308 */ /* 0x0005240000000800 */
[--C-:B--2---:R-:W-:Y:S01]  /*6460*/  FFMA.FTZ R3, R191, UR4, -R2.reuse ;  /* 0x00000004bf037c23 */ /* 0x104fe20008010802 */
[----:B------:R-:W-:Y:S01]  /*6470*/  FFMA.FTZ R2, R192, UR4, -R2 ;  /* 0x00000004c0027c23 */ /* 0x000fe20008010802 */
[----:B----4-:R-:W-:-:S04]  /*6480*/  F2FP.BF16.F32.PACK_AB R129, R17, R18 ;  /* 0x000000121181723e */ /* 0x010fc800000010ff */
[----:B------:R2:W-:Y:S08]  /*6490*/  MUFU.EX2 R16, R3 ;  /* 0x0000000300107308 */ /* 0x0005f00000000800 */
[----:B------:R4:W3:Y:S01]  /*64a0*/  MUFU.EX2 R242, R2 ;  /* 0x0000000200f27308 */ /* 0x0008e20000000800 */
[----:B--2---:R-:W-:-:S04]  /*64b0*/  FADD.FTZ R3, R190, R179 ;  /* 0x000000b3be037221 */ /* 0x004fc80000010000 */
[----:B------:R-:W-:Y:S01]  /*64c0*/  FADD.FTZ R3, R32, R3 ;  /* 0x0000000320037221 */ /* 0x000fe20000010000 */
[----:B----4-:R-:W-:Y:S01]  /*64d0*/  FFMA.FTZ R2, R193, UR4, -R12 ;  /* 0x00000004c1027c23 */ /* 0x010fe2000801080c */
[----:B---3--:R-:W-:Y:S02]  /*64e0*/  F2FP.BF16.F32.PACK_AB R131, R242, R16 ;  /* 0x00000010f283723e */ /* 0x008fe400000010ff */
[----:B------:R-:W-:Y:S01]  /*64f0*/  FADD.FTZ R3, R26, R3 ;  /* 0x000000031a037221 */ /* 0x000fe20000010000 */
[----:B------:R2:W3:Y:S03]  /*6500*/  MUFU.EX2 R15, R2 ;  /* 0x00000002000f7308 */ /* 0x0004e60000000800 */
[----:B------:R-:W-:Y:S01]  /*6510*/  FADD.FTZ R3, R249, R3 ;  /* 0x00000003f9037221 */ /* 0x000fe20000010000 */
[----:B------:R-:W-:Y:S03]  /*6520*/  HMMA.16816.F32.BF16 R72, R128, R80, R116 ;  /* 0x000000508048723c */ /* 0x000fe60000041874 */
[----:B------:R-:W-:-:S04]  /*6530*/  FADD.FTZ R3, R222, R3 ;  /* 0x00000003de037221 */ /* 0x000fc80000010000 */
[----:B------:R-:W-:Y:S01]  /*6540*/  FADD.FTZ R239, R239, R3 ;  /* 0x00000003efef7221 */ /* 0x000fe20000010000 */
[C---:B-1----:R-:W-:Y:S03]  /*6550*/  HMMA.16816.F32.BF16 R116, R128.reuse, R120, R172 ;  /* 0x000000788074723c */ /* 0x042fe600000418ac */
[----:B------:R-:W-:Y:S01]  /*6560*/  FADD.FTZ R239, R221, R239 ;  /* 0x000000efddef7221 */ /* 0x000fe20000010000 */
[----:B--2---:R-:W-:Y:S01]  /*6570*/  FFMA.FTZ R2, R194, UR4, -R12 ;  /* 0x00000004c2027c23 */ /* 0x004fe2000801080c */
[----:B---3--:R-:W-:Y:S02]  /*6580*/  F2FP.BF16.F32.PACK_AB R172, R15, R184 ;  /* 0x000000b80fac723e */ /* 0x008fe400000010ff */
[----:B------:R-:W-:Y:S01]  /*6590*/  FADD.FTZ R239, R216, R239 ;  /* 0x000000efd8ef7221 */ /* 0x000fe20000010000 */
[----:B------:R-:W-:Y:S01]  /*65a0*/  HMMA.16816.F32.BF16 R104, R128, R112, R168 ;  /* 0x000000708068723c */ /* 0x000fe200000418a8 */
[----:B------:R1:W2:Y:S02]  /*65b0*/  MUFU.EX2 R13, R2 ;  /* 0x00000002000d7308 */ /* 0x0002a40000000800 */
[----:B------:R-:W-:-:S04]  /*65c0*/  FADD.FTZ R239, R207, R239 ;  /* 0x000000efcfef7221 */ /* 0x000fc80000010000 */
[----:B------:R-:W-:Y:S01]  /*65d0*/  FADD.FTZ R239, R206, R239 ;  /* 0x000000efceef7221 */ /* 0x000fe20000010000 */
[----:B-----5:R-:W-:Y:S03]  /*65e0*/  HMMA.16816.F32.BF16 R168, R128, R4, R100 ;  /* 0x0000000480a8723c */ /* 0x020fe60000041864 */
[----:B------:R-:W-:-:S04]  /*65f0*/  FADD.FTZ R239, R205, R239 ;  /* 0x000000efcdef7221 */ /* 0x000fc80000010000 */
[----:B------:R-:W-:Y:S01]  /*6600*/  FADD.FTZ R239, R184, R239 ;  /* 0x000000efb8ef7221 */ /* 0x000fe20000010000 */
[C---:B------:R-:W-:Y:S01]  /*6610*/  HMMA.16816.F32.BF16 R144, R128.reuse, R156, R144 ;  /* 0x0000009c8090723c */ /* 0x040fe20000041890 */
[----:B-1----:R-:W-:Y:S02]  /*6620*/  FFMA.FTZ R2, R195, UR4, -R12 ;  /* 0x00000004c3027c23 */ /* 0x002fe4000801080c */
[----:B------:R-:W-:Y:S02]  /*6630*/  FADD.FTZ R239, R15, R239 ;  /* 0x000000ef0fef7221 */ /* 0x000fe40000010000 */
[----:B------:R1:W3:Y:S02]  /*6640*/  MUFU.EX2 R12, R2 ;  /* 0x00000002000c7308 */ /* 0x0002e40000000800 */
[----:B--2---:R-:W-:Y:S01]  /*6650*/  FADD.FTZ R239, R13, R239 ;  /* 0x000000ef0def7221 */ /* 0x004fe20000010000 */
[C---:B------:R-:W-:Y:S08]  /*6660*/  HMMA.16816.F32.BF16 R152, R128.reuse, R158, R152 ;  /* 0x0000009e8098723c */ /* 0x040ff00000041898 */
[----:B------:R-:W-:Y:S01]  /*6670*/  HMMA.16816.F32.BF16 R76, R128, R82, R76 ;  /* 0x00000052804c723c */ /* 0x000fe2000004184c */
[----:B-1----:R-:W-:Y:S01]  /*6680*/  FFMA.FTZ R2, R196, UR4, -R0 ;  /* 0x00000004c4027c23 */ /* 0x002fe20008010800 */
[----:B---3--:R-:W-:-:S06]  /*6690*/  F2FP.BF16.F32.PACK_AB R174, R12, R13 ;  /* 0x0000000d0cae723e */ /* 0x008fcc00000010ff */
[C---:B------:R-:W-:Y:S01]  /*66a0*/  HMMA.16816.F32.BF16 R88, R128.reuse, R96, R140 ;  /* 0x000000608058723c */ /* 0x040fe2000004188c */
[----:B------:R-:W-:Y:S01]  /*66b0*/  FADD.FTZ R239, R12, R239 ;  /* 0x000000ef0cef7221 */ /* 0x000fe20000010000 */
[----:B------:R1:W-:Y:S06]  /*66c0*/  MUFU.EX2 R11, R2 ;  /* 0x00000002000b7308 */ /* 0x0003ec0000000800 */
        /* <DEDUP_REMOVED lines=21> */
[----:B------:R-:W-:Y:S02]  /*6820*/  FADD.FTZ R2, R220, R2 ;  /* 0x00000002dc027221 */ /* 0x000fe40000010000 */
        /* <DEDUP_REMOVED lines=8> */
[----:B------:R-:W-:Y:S01]  /*68b0*/  FADD.FTZ R0, R229, R4 ;  /* 0x00000004e5007221 */ /* 0x000fe20000010000 */
        /* <DEDUP_REMOVED lines=42> */
[----:B------:R-:W4:Y:S01]  /*6b60*/  S2R R230, SR_TID.X ;  /* 0x0000000000e67919 */ /* 0x000f220000002100 */
[----:B------:R-:W-:Y:S01]  /*6b70*/  IMAD.IADD R250, R250, 0x1, R134 ;  /* 0x00000001fafa7824 */ /* 0x000fe200078e0286 */
[----:B------:R-:W-:Y:S01]  /*6b80*/  LEA.HI.SX32 R233, R233, 0xfffffffe, 0x1a ;  /* 0xfffffffee9e97811 */ /* 0x000fe200078fd2ff */
[----:B------:R-:W-:Y:S01]  /*6b90*/  IMAD.MOV.U32 R139, RZ, RZ, R135 ;  /* 0x000000ffff8b7224 */ /* 0x000fe200078e0087 */
[----:B------:R-:W-:Y:S01]  /*6ba0*/  MOV R140, R132 ;  /* 0x00000084008c7202 */ /* 0x000fe20000000f00 */
[----:B------:R-:W4:Y:S01]  /*6bb0*/  LDC.64 R236, c[0x0][0x3c0] ;  /* 0x0000f000ffec7b82 */ /* 0x000f220000000a00 */
[----:B------:R-:W-:Y:S01]  /*6bc0*/  IMAD.MOV.U32 R138, RZ, RZ, R136 ;  /* 0x000000ffff8a7224 */ /* 0x000fe200078e0088 */
[----:B------:R-:W-:Y:S01]  /*6bd0*/  MOV R134, R137 ;  /* 0x0000008900867202 */ /* 0x000fe20000000f00 */
[C---:B------:R-:W-:Y:S01]  /*6be0*/  VIADD R249, R224.reuse, 0x9020 ;  /* 0x00009020e0f97836 */ /* 0x040fe20000000000 */
[----:B------:R-:W-:Y:S01]  /*6bf0*/  IADD3 R248, PT, PT, R224, 0x9000, RZ ;  /* 0x00009000e0f87810 */ /* 0x000fe20007ffe0ff */
[----:B------:R-:W-:Y:S01]  /*6c00*/  UMOV UR7, 0x400 ;  /* 0x0000040000077882 */ /* 0x000fe20000000000 */
[----:B------:R-:W4:Y:S01]  /*6c10*/  LDCU UR6, c[0x0][0x440] ;  /* 0x00008800ff0677ac */ /* 0x000f220008000800 */
[----:B---3--:R-:W-:Y:S01]  /*6c20*/  ISETP.GE.AND P5, PT, R238, UR4, PT ;  /* 0x00000004ee007c0c */ /* 0x008fe2000bfa6270 */
[----:B------:R-:W3:Y:S01]  /*6c30*/  LDCU UR4, c[0x0][0x45c] ;  /* 0x00008b80ff0477ac */ /* 0x000ee20008000800 */
[----:B--2---:R-:W-:Y:S01]  /*6c40*/  ULEA UR5, UR5, UR7, 0x18 ;  /* 0x0000000705057291 */ /* 0x004fe2000f8ec0ff */
[----:B-1----:R-:W-:Y:S01]  /*6c50*/  IMAD.SHL.U32 R185, R185, 0x2, RZ ;  /* 0x00000002b9b97824 */ /* 0x002fe200078e00ff */
[C---:B----4-:R-:W-:Y:S01]  /*6c60*/  SHF.L.U32 R0, R230.reuse, 0x4, RZ ;  /* 0x00000004e6007819 */ /* 0x050fe200000006ff */
[----:B------:R-:W-:-:S03]  /*6c70*/  IMAD.SHL.U32 R231, R230, 0x20, RZ ;  /* 0x00000020e6e77824 */ /* 0x000fc600078e00ff */
[----:B------:R-:W-:Y:S02]  /*6c80*/  LOP3.LUT R185, R185, 0x6, RZ, 0xc0, !PT ;  /* 0x00000006b9b97812 */ /* 0x000fe400078ec0ff */
[----:B------:R-:W-:Y:S02]  /*6c90*/  LOP3.LUT P0, RZ, R230, 0x4, RZ, 0xc0, !PT ;  /* 0x00000004e6ff7812 */ /* 0x000fe4000780c0ff */
[----:B------:R-:W-:Y:S01]  /*6ca0*/  LOP3.LUT R228, R0, 0x100, RZ, 0xc0, !PT ;  /* 0x0000010000e47812 */ /* 0x000fe200078ec0ff */
[----:B------:R-:W-:Y:S01]  /*6cb0*/  IMAD.IADD R251, R185, 0x1, R200 ;  /* 0x00000001b9fb7824 */ /* 0x000fe200078e02c8 */
[----:B------:R-:W-:Y:S02]  /*6cc0*/  SEL R229, R229, 0xffffffe0, !P0 ;  /* 0xffffffe0e5e57807 */ /* 0x000fe40004000000 */
[----:B------:R-:W-:Y:S01]  /*6cd0*/  LOP3.LUT R228, R228, 0x20, R231, 0xf8, !PT ;  /* 0x00000020e4e47812 */ /* 0x000fe200078ef8e7 */
[----:B---3--:R-:W-:Y:S06]  /*6ce0*/  BRA `(.L_x_160) ;  /* 0x0000000000c07947 */ /* 0x008fec0003800000 */
.L_x_162:
[----:B------:R-:W1:Y:S01]  /*6cf0*/  LDC.64 R142, c[0x0][0x3b8] ;  /* 0x0000ee00ff8e7b82 */ /* 0x000e620000000a00 */
[----:B------:R-:W-:Y:S04]  /*6d00*/  VIADD R3, R233, 0xffffffff ;  /* 0xffffffffe9037836 */ /* 0x000fe80000000000 */
[C---:B-1----:R-:W-:Y:S04]  /*6d10*/  IMAD.WIDE.U32 R136, R3.reuse, R142, RZ ;  /* 0x0000008e03887225 */ /* 0x042fe800078e00ff */
[----:B------:R-:W-:Y:S02]  /*6d20*/  IMAD R137, R3, R143, R137 ;  /* 0x0000008f03897224 */ /* 0x000fe400078e0289 */
[C---:B------:R-:W-:Y:S03]  /*6d30*/  IMAD.SHL.U32 R3, R136.reuse, 0x40, RZ ;  /* 0x0000004088037824 */ /* 0x040fe600078e00ff */
[----:B------:R-:W-:Y:S02]  /*6d40*/  SHF.L.U64.HI R132, R136, 0x6, R137 ;  /* 0x0000000688847819 */ /* 0x000fe40000010289 */
[CC--:B------:R-:W-:Y:S02]  /*6d50*/  @!P5 LEA R178, P6, R3.reuse, R235.reuse, 0x1 ;  /* 0x000000eb03b2d211 */ /* 0x0c0fe400078c08ff */
[C---:B------:R-:W-:Y:S02]  /*6d60*/  @!P4 LEA R176, P2, R3.reuse, R235, 0x1 ;  /* 0x000000eb03b0c211 */ /* 0x040fe400078408ff */
[CCC-:B------:R-:W-:Y:S02]  /*6d70*/  @!P5 LEA.HI.X R179, R3.reuse, R234.reuse, R132.reuse, 0x1, P6 ;  /* 0x000000ea03b3d211 */ /* 0x1c0fe400030f0c84 */
[--C-:B------:R-:W-:Y:S02]  /*6d80*/  @!P4 LEA.HI.X R177, R3, R234, R132.reuse, 0x1, P2 ;  /* 0x000000ea03b1c211 */ /* 0x100fe400010f0c84 */
[C---:B------:R-:W-:Y:S01]  /*6d90*/  LEA R135, P1, R142.reuse, R3, 0x5 ;  /* 0x000000038e877211 */ /* 0x040fe200078228ff */
        /* <DEDUP_REMOVED lines=37> */
.L_x_160:
[----:B------:R-:W-:Y:S04]  /*6ff0*/  DEPBAR.LE SB0, 0x0 ;  /* 0x000080000000791a */ /* 0x000fe80000000000 */
[----:B------:R-:W-:Y:S01]  /*7000*/  BAR.SYNC.DEFER_BLOCKING 0x0 ;  /* 0x0000000000007b1d */ /* 0x000fe20000010000 */
[----:B------:R-:W-:Y:S01]  /*7010*/  IMAD.WIDE.U32 R2, R233, R236, RZ ;  /* 0x000000ece9027225 */ /* 0x000fe200078e00ff */
[----:B------:R-:W-:Y:S02]  /*7020*/  ISETP.GE.AND P4, PT, R247, UR6, PT ;  /* 0x00000006f7007c0c */ /* 0x000fe4000bf86270 */
[----:B------:R-:W-:Y:S01]  /*7030*/  SHF.R.U32.HI R226, RZ, 0x1, R230 ;  /* 0x00000001ffe27819 */ /* 0x000fe200000116e6 */
[----:B------:R-:W-:Y:S01]  /*7040*/  IMAD R0, R233, R237, R3 ;  /* 0x000000ede9007224 */ /* 0x000fe200078e0203 */
[-C--:B------:R-:W-:Y:S01]  /*7050*/  LEA R6, P1, R2, R246.reuse, 0x7 ;  /* 0x000000f602067211 */ /* 0x080fe200078238ff */
[----:B------:R-:W-:Y:S02]  /*7060*/  IMAD.SHL.U32 R244, R230, 0x8, RZ ;  /* 0x00000008e6f47824 */ /* 0x000fe400078e00ff */
[C---:B------:R-:W-:Y:S01]  /*7070*/  IMAD.SHL.U32 R5, R2.reuse, 0x40, RZ ;  /* 0x0000004002057824 */ /* 0x040fe200078e00ff */
[--C-:B------:R-:W-:Y:S01]  /*7080*/  LEA.HI.X R7, R2, R245, R0.reuse, 0x7, P1 ;  /* 0x000000f502077211 */ /* 0x100fe200008f3c00 */
[----:B------:R-:W-:Y:S01]  /*7090*/  IMAD.SHL.U32 R225, R230, 0x4, RZ ;  /* 0x00000004e6e17824 */ /* 0x000fe200078e00ff */
[----:B------:R-:W-:Y:S01]  /*70a0*/  LOP3.LUT R238, R244, 0x18, RZ, 0xc0, !PT ;  /* 0x00000018f4ee7812 */ /* 0x000fe200078ec0ff */
[----:B------:R-:W-:Y:S01]  /*70b0*/  IMAD.SHL.U32 R4, R230, 0x10, RZ ;  /* 0x00000010e6047824 */ /* 0x000fe200078e00ff */
[----:B------:R-:W-:Y:S02]  /*70c0*/  LEA R5, P1, R236, R5, 0x5 ;  /* 0x00000005ec057211 */ /* 0x000fe400078228ff */
[----:B------:R-:W-:Y:S02]  /*70d0*/  LOP3.LUT R243, R238, 0x40, RZ, 0xfc, !PT ;  /* 0x00000040eef37812 */ /* 0x000fe400078efcff */
[----:B------:R-:W-:Y:S02]  /*70e0*/  SHF.L.U64.HI R3, R2, 0x6, R0 ;  /* 0x0000000602037819 */ /* 0x000fe40000010200 */
[----:B------:R-:W-:Y:S02]  /*70f0*/  ISETP.GE.AND P3, PT, R243, UR6, PT ;  /* 0x00000006f3007c0c */ /* 0x000fe4000bf66270 */
[----:B------:R-:W-:Y:S01]  /*7100*/  LEA.HI.X R9, R236, R3, R237, 0x5, P1 ;  /* 0x00000003ec097211 */ /* 0x000fe200008f2ced */
[----:B------:R-:W-:Y:S01]  /*7110*/  @!PT LDS RZ, [RZ] ;  /* 0x00000000fffff984 */ /* 0x000fe20000000800 */
[----:B------:R-:W-:Y:S01]  /*7120*/  @!PT LDS RZ, [RZ] ;  /* 0x00000000fffff984 */ /* 0x000fe20000000800 */
[----:B------:R-:W-:Y:S01]  /*7130*/  @!PT LDS RZ, [RZ] ;  /* 0x00000000fffff984 */ /* 0x000fe20000000800 */
[----:B------:R-:W-:Y:S01]  /*7140*/  @!P5 LDGSTS.E.BYPASS.LTC128B.128 [R232+0x9000], desc[UR16][R6.64] ;  /* 0x0900000006e8dfae */ /* 0x000fe2000b981a10 */
[----:B------:R-:W-:Y:S02]  /*7150*/  LEA R8, P1, R5, R246, 0x1 ;  /* 0x000000f605087211 */ /* 0x000fe400078208ff */
[----:B------:R-:W-:Y:S02]  /*7160*/  LOP3.LUT R0, R225, 0x18, RZ, 0xc0, !PT ;  /* 0x00000018e1007812 */ /* 0x000fe400078ec0ff */
[----:B------:R-:W-:Y:S02]  /*7170*/  LEA.HI.X R9, R5, R245, R9, 0x1, P1 ;  /* 0x000000f505097211 */ /* 0x000fe400008f0c09 */
[----:B------:R-:W-:Y:S01]  /*7180*/  LOP3.LUT R227, R4, 0x3e00, RZ, 0xc0, !PT ;  /* 0x00003e0004e37812 */ /* 0x000fe200078ec0ff */
[----:B------:R-:W-:Y:S01]  /*7190*/  @P5 STS.128 [R232+0x9000], RZ ;  /* 0x009000ffe8005388 */ /* 0x000fe20000000c00 */
[----:B------:R-:W-:Y:S02]  /*71a0*/  ISETP.GE.AND P5, PT, R238, UR6, PT ;  /* 0x00000006ee007c0c */ /* 0x000fe4000bfa6270 */
[--C-:B------:R-:W-:Y:S02]  /*71b0*/  LOP3.LUT R0, R0, 0xc0, R231.reuse, 0xf8, !PT ;  /* 0x000000c000007812 */ /* 0x100fe400078ef8e7 */
[----:B------:R-:W-:Y:S02]  /*71c0*/  LOP3.LUT R4, R227, 0x120, R231, 0xf8, !PT ;  /* 0x00000120e3047812 */ /* 0x000fe400078ef8e7 */
[----:B------:R-:W-:Y:S01]  /*71d0*/  LOP3.LUT R2, R226, 0x8, RZ, 0xc0, !PT ;  /* 0x00000008e2027812 */ /* 0x000fe200078ec0ff */
[----:B------:R-:W-:Y:S01]  /*71e0*/  @!PT LDS RZ, [RZ] ;  /* 0x00000000fffff984 */ /* 0x000fe20000000800 */
[----:B------:R-:W-:Y:S01]  /*71f0*/  @!PT LDS RZ, [RZ] ;  /* 0x00000000fffff984 */ /* 0x000fe20000000800 */
[----:B------:R-:W-:Y:S01]  /*7200*/  @!PT LDS RZ, [RZ] ;  /* 0x00000000fffff984 */ /* 0x000fe20000000800 */
[----:B------:R-:W-:Y:S01]  /*7210*/  @!P4 LDGSTS.E.BYPASS.LTC128B.128 [R232+0xa000], desc[UR16][R6.64+0x40] ;  /* 0x0a00004006e8cfae */ /* 0x000fe2000b981a10 */
[----:B------:R-:W-:Y:S02]  /*7220*/  LOP3.LUT R3, R0, 0x8, R230, 0x78, !PT ;  /* 0x0000000800037812 */ /* 0x000fe400078e78e6 */
[----:B------:R-:W-:Y:S02]  /*7230*/  LOP3.LUT R0, R4, R0, R2, 0xf6, !PT ;  /* 0x0000000004007212 */ /* 0x000fe400078ef602 */
[----:B------:R-:W-:Y:S02]  /*7240*/  LOP3.LUT R2, R228, R3, RZ, 0xfc, !PT ;  /* 0x00000003e4027212 */ /* 0x000fe400078efcff */
[----:B------:R-:W-:Y:S01]  /*7250*/  LEA R3, R0, UR5, 0x1 ;  /* 0x0000000500037c11 */ /* 0x000fe2000f8e08ff */
[----:B------:R-:W-:Y:S01]  /*7260*/  @P4 STS.128 [R232+0xa000], RZ ;  /* 0x00a000ffe8004388 */ /* 0x000fe20000000c00 */
[----:B------:R-:W-:Y:S02]  /*7270*/  LEA R0, R2, UR5, 0x1 ;  /* 0x0000000502007c11 */ /* 0x000fe4000f8e08ff */
[----:B------:R-:W-:Y:S01]  /*7280*/  ISETP.NE.AND P1, PT, R233, RZ, PT ;  /* 0x000000ffe900720c */ /* 0x000fe20003f25270 */
[C---:B------:R-:W-:Y:S02]  /*7290*/  IMAD.IADD R220, R229.reuse, 0x1, R3 ;  /* 0x00000001e5dc7824 */ /* 0x040fe400078e0203 */
[----:B------:R-:W-:Y:S02]  /*72a0*/  IMAD.IADD R2, R229, 0x1, R0 ;  /* 0x00000001e5027824 */ /* 0x000fe400078e0200 */
[----:B------:R-:W-:Y:S01]  /*72b0*/  @!PT LDS RZ, [RZ] ;  /* 0x00000000fffff984 */ /* 0x000fe20000000800 */
[----:B------:R-:W-:Y:S01]  /*72c0*/  @!PT LDS RZ, [RZ] ;  /* 0x00000000fffff984 */ /* 0x000fe20000000800 */
[----:B------:R-:W-:Y:S01]  /*72d0*/  @!PT LDS RZ, [RZ] ;  /* 0x00000000fffff984 */ /* 0x000fe20000000800 */
[----:B------:R1:W-:Y:S08]  /*72e0*/  @!P3 LDGSTS.E.BYPASS.LTC128B.128 [R232+0xb000], desc[UR16][R6.64+0x80] ;  /* 0x0b00008006e8bfae */ /* 0x0003f0000b981a10 */
[----:B------:R-:W-:Y:S08]  /*72f0*/  @P3 STS.128 [R232+0xb000], RZ ;  /* 0x00b000ffe8003388 */ /* 0x000ff00000000c00 */
[----:B------:R-:W-:Y:S01]  /*7300*/  @!PT LDS RZ, [RZ] ;  /* 0x00000000fffff984 */ /* 0x000fe20000000800 */
[----:B------:R-:W-:Y:S01]  /*7310*/  @!PT LDS RZ, [RZ] ;  /* 0x00000000fffff984 */ /* 0x000fe20000000800 */
[----:B------:R-:W-:Y:S01]  /*7320*/  @!PT LDS RZ, [RZ] ;  /* 0x00000000fffff984 */ /* 0x000fe20000000800 */
[----:B------:R-:W-:Y:S08]  /*7330*/  @!P5 LDGSTS.E.BYPASS.LTC128B.128 [R232+0x9800], desc[UR16][R8.64] ;  /* 0x0980000008e8dfae */ /* 0x000ff0000b981a10 */
        /* <DEDUP_REMOVED lines=9> */
[----:B------:R2:W-:Y:S08]  /*73d0*/  @!P3 LDGSTS.E.BYPASS.LTC128B.128 [R232+0xb800], desc[UR16][R8.64+0x80] ;  /* 0x0b80008008e8bfae */ /* 0x0005f0000b981a10 */
[----:B------:R-:W-:Y:S08]  /*73e0*/  @P3 STS.128 [R232+0xb800], RZ ;  /* 0x00b800ffe8003388 */ /* 0x000ff00000000c00 */
[----:B------:R-:W-:Y:S08]  /*73f0*/  LDSM.16.M88.4 R64, [R3] ;  /* 0x000000000340783b */ /* 0x000ff00000000200 */
[----:B------:R-:W1:Y:S08]  /*7400*/  LDSM.16.M88.4 R16, [R0+0x6000] ;  /* 0x006000000010783b */ /* 0x000e700000000200 */
[----:B------:R-:W2:Y:S08]  /*7410*/  LDSM.16.M88.4 R60, [R3+0x1000] ;  /* 0x00100000033c783b */ /* 0x000eb00000000200 */
[----:B------:R-:W3:Y:S08]  /*7420*/  LDSM.16.M88.4 R32, [R0+0x6400] ;  /* 0x006400000020783b */ /* 0x000ef00000000200 */
[----:B------:R-:W0:Y:S08]  /*7430*/  LDGDEPBAR ;  /* 0x00000000000079af */ /* 0x000e300000000000 */
[----:B------:R-:W4:Y:S08]  /*7440*/  LDSM.16.M88.4 R48, [R0+0x6800] ;  /* 0x006800000030783b */ /* 0x000f300000000200 */
[----:B------:R-:W5:Y:S01]  /*7450*/  LDSM.16.M88.4 R176, [R0+0x6c00] ;  /* 0x006c000000b0783b */ /* 0x000f620000000200 */
[-C--:B-1----:R-:W-:Y:S07]  /*7460*/  HMMA.16816.F32.BF16 R4, R64, R16.reuse, RZ ;  /* 0x000000104004723c */ /* 0x082fee00000418ff */
[----:B------:R-:W-:Y:S01]  /*7470*/  LDSM.16.M88.4 R180, [R220] ;  /* 0x00000000dcb4783b */ /* 0x000fe20000000200 */
[C---:B--2---:R-:W-:Y:S07]  /*7480*/  HMMA.16816.F32.BF16 R8, R60.reuse, R16, RZ ;  /* 0x000000103c08723c */ /* 0x044fee00000418ff */
[----:B------:R-:W1:Y:S01]  /*7490*/  LDSM.16.M88.4 R184, [R2+0x6000] ;  /* 0x0060000002b8783b */ /* 0x000e620000000200 */
[-C--:B------:R-:W-:Y:S07]  /*74a0*/  HMMA.16816.F32.BF16 R12, R60, R18.reuse, RZ ;  /* 0x000000123c0c723c */ /* 0x080fee00000418ff */
[----:B------:R-:W2:Y:S01]  /*74b0*/  LDSM.16.M88.4 R188, [R220+0x1000] ;  /* 0x00100000dcbc783b */ /* 0x000ea20000000200 */
[C---:B------:R-:W-:Y:S07]  /*74c0*/  HMMA.16816.F32.BF16 R16, R64.reuse, R18, RZ ;  /* 0x000000124010723c */ /* 0x040fee00000418ff */
[----:B------:R-:W2:Y:S01]  /*74d0*/  LDSM.16.M88.4 R192, [R2+0x6400] ;  /* 0x0064000002c0783b */ /* 0x000ea20000000200 */
[-C--:B---3--:R-:W-:Y:S07]  /*74e0*/  HMMA.16816.F32.BF16 R20, R64, R32.reuse, RZ ;  /* 0x000000204014723c */ /* 0x088fee00000418ff */
[----:B------:R-:W3:Y:S01]  /*74f0*/  LDSM.16.M88.4 R196, [R2+0x6800] ;  /* 0x0068000002c4783b */ /* 0x000ee20000000200 */
[C---:B------:R-:W-:Y:S07]  /*7500*/  HMMA.16816.F32.BF16 R24, R60.reuse, R32, RZ ;  /* 0x000000203c18723c */ /* 0x040fee00000418ff */
[----:B------:R-:W3:Y:S01]  /*7510*/  LDSM.16.M88.4 R200, [R2+0x6c00] ;  /* 0x006c000002c8783b */ /* 0x000ee20000000200 */
[-C--:B------:R-:W-:Y:S07]  /*7520*/  HMMA.16816.F32.BF16 R28, R60, R34.reuse, RZ ;  /* 0x000000223c1c723c */ /* 0x080fee00000418ff */
[----:B------:R-:W-:Y:S01]  /*7530*/  LDSM.16.M88.4 R204, [R0+0x7400] ;  /* 0x0074000000cc783b */ /* 0x000fe20000000200 */
[C---:B------:R-:W-:Y:S07]  /*7540*/  HMMA.16816.F32.BF16 R32, R64.reuse, R34, RZ ;  /* 0x000000224020723c */ /* 0x040fee00000418ff */
[----:B------:R-:W-:Y:S01]  /*7550*/  LDSM.16.M88.4 R208, [R220+0x2000] ;  /* 0x00200000dcd0783b */ /* 0x000fe20000000200 */
[-C--:B----4-:R-:W-:Y:S07]  /*7560*/  HMMA.16816.F32.BF16 R36, R64, R48.reuse, RZ ;  /* 0x000000304024723c */ /* 0x090fee00000418ff */
[----:B------:R-:W-:Y:S01]  /*7570*/  LDSM.16.M88.4 R212, [R2+0x7000] ;  /* 0x0070000002d4783b */ /* 0x000fe20000000200 */
[C---:B------:R-:W-:Y:S07]  /*7580*/  HMMA.16816.F32.BF16 R40, R60.reuse, R48, RZ ;  /* 0x000000303c28723c */ /* 0x040fee00000418ff */
[----:B------:R-:W-:Y:S01]  /*7590*/  LDSM.16.M88.4 R216, [R220+0x3000] ;  /* 0x00300000dcd8783b */ /* 0x000fe20000000200 */
        /* <DEDUP_REMOVED lines=8> */
[C---:B--2---:R-:W-:Y:S08]  /*7620*/  HMMA.16816.F32.BF16 R8, R188.reuse, R184, R8 ;  /* 0x000000b8bc08723c */ /* 0x044ff00000041808 */
        /* <DEDUP_REMOVED lines=8> */
[-C--:B---3--:R-:W-:Y:S08]  /*76b0*/  HMMA.16816.F32.BF16 R36, R180, R196.reuse, R36 ;  /* 0x000000c4b424723c */ /* 0x088ff00000041824 */
        /* <DEDUP_REMOVED lines=12> */
[C---:B--2---:R-:W-:Y:S08]  /*7780*/  HMMA.16816.F32.BF16 R8, R192.reuse, R184, R8 ;  /* 0x000000b8c008723c */ /* 0x044ff00000041808 */
[-C--:B------:R-:W-:Y:S08]  /*7790*/  HMMA.16816.F32.BF16 R12, R192, R186.reuse, R12 ;  /* 0x000000bac00c723c */ /* 0x080ff0000004180c */
[C---:B------:R-:W-:Y:S01]  /*77a0*/  HMMA.16816.F32.BF16 R16, R176.reuse, R186, R16 ;  /* 0x000000bab010723c */ /* 0x040fe20000041810 */
[----:B------:R-:W2:Y:S07]  /*77b0*/  LDSM.16.M88.4 R184, [R2+0x7c00] ;  /* 0x007c000002b8783b */ /* 0x000eae0000000200 */
[-C--:B------:R-:W-:Y:S08]  /*77c0*/  HMMA.16816.F32.BF16 R20, R176, R204.reuse, R20 ;  /* 0x000000ccb014723c */ /* 0x080ff00000041814 */
[C---:B------:R-:W-:Y:S08]  /*77d0*/  HMMA.16816.F32.BF16 R24, R192.reuse, R204, R24 ;  /* 0x000000ccc018723c */ /* 0x040ff00000041818 */
[-C--:B------:R-:W-:Y:S08]  /*77e0*/  HMMA.16816.F32.BF16 R28, R192, R206.reuse, R28 ;  /* 0x000000cec01c723c */ /* 0x080ff0000004181c */
[C---:B------:R-:W-:Y:S01]  /*77f0*/  HMMA.16816.F32.BF16 R32, R176.reuse, R206, R32 ;  /* 0x000000ceb020723c */ /* 0x040fe20000041820 */
[----:B------:R-:W-:Y:S07]  /*7800*/  LDSM.16.M88.4 R204, [R220+0x4000] ;  /* 0x00400000dccc783b */ /* 0x000fee0000000200 */
[-C--:B---3--:R-:W-:Y:S01]  /*7810*/  HMMA.16816.F32.BF16 R36, R176, R196.reuse, R36 ;  /* 0x000000c4b024723c */ /* 0x088fe20000041824 */
[----:B------:R-:W-:Y:S07]  /*7820*/  LDSM.16.M88.4 R220, [R220+0x5000] ;  /* 0x00500000dcdc783b */ /* 0x000fee0000000200 */
[C---:B------:R-:W-:Y:S08]  /*7830*/  HMMA.16816.F32.BF16 R40, R192.reuse, R196, R40 ;  /* 0x000000c4c028723c */ /* 0x040ff00000041828 */
[-C--:B------:R-:W-:Y:S08]  /*7840*/  HMMA.16816.F32.BF16 R44, R192, R198.reuse, R44 ;  /* 0x000000c6c02c723c */ /* 0x080ff0000004182c */
[C---:B------:R-:W-:Y:S01]  /*7850*/  HMMA.16816.F32.BF16 R48, R176.reuse, R198, R48 ;  /* 0x000000c6b030723c */ /* 0x040fe20000041830 */
[----:B------:R-:W-:Y:S07]  /*7860*/  LDSM.16.M88.4 R196, [R0+0x8800] ;  /* 0x0088000000c4783b */ /* 0x000fee0000000200 */
[-C--:B----4-:R-:W-:Y:S08]  /*7870*/  HMMA.16816.F32.BF16 R52, R176, R188.reuse, R52 ;  /* 0x000000bcb034723c */ /* 0x090ff00000041834 */
[C---:B------:R-:W-:Y:S08]  /*7880*/  HMMA.16816.F32.BF16 R56, R192.reuse, R188, R56 ;  /* 0x000000bcc038723c */ /* 0x040ff00000041838 */
[-C--:B------:R-:W-:Y:S01]  /*7890*/  HMMA.16816.F32.BF16 R60, R192, R190.reuse, R60 ;  /* 0x000000bec03c723c */ /* 0x080fe2000004183c */
[----:B------:R-:W-:Y:S07]  /*78a0*/  LDSM.16.M88.4 R192, [R0+0x8400] ;  /* 0x0084000000c0783b */ /* 0x000fee0000000200 */
[----:B------:R-:W-:Y:S01]  /*78b0*/  HMMA.16816.F32.BF16 R64, R176, R190, R64 ;  /* 0x000000beb040723c */ /* 0x000fe20000041840 */
[----:B------:R-:W-:Y:S07]  /*78c0*/  LDSM.16.M88.4 R176, [R3+0x4000] ;  /* 0x0040000003b0783b */ /* 0x000fee0000000200 */
[-C--:B------:R-:W-:Y:S01]  /*78d0*/  HMMA.16816.F32.BF16 R4, R208, R212.reuse, R4 ;  /* 0x000000d4d004723c */ /* 0x080fe20000041804 */
        /* <DEDUP_REMOVED lines=14> */
[----:B------:R1:W4:Y:S07]  /*79c0*/  LDSM.16.M88.4 R200, [R0+0x8c00] ;  /* 0x008c000000c8783b */ /* 0x00032e0000000200 */
[-C--:B--2---:R-:W-:Y:S08]  /*79d0*/  HMMA.16816.F32.BF16 R52, R208, R184.reuse, R52 ;  /* 0x000000b8d034723c */ /* 0x084ff00000041834 */
[C---:B------:R-:W-:Y:S08]  /*79e0*/  HMMA.16816.F32.BF16 R56, R216.reuse, R184, R56 ;  /* 0x000000b8d838723c */ /* 0x040ff00000041838 */
[-C--:B------:R-:W-:Y:S03]  /*79f0*/  HMMA.16816.F32.BF16 R60, R216, R186.reuse, R60 ;  /* 0x000000bad83c723c */ /* 0x080fe6000004183c */
[----:B-1----:R-:W-:Y:S04]  /*7a00*/  IMAD R0, R233, 0x40, R251 ;  /* 0x00000040e9007824 */ /* 0x002fe800078e02fb */
[----:B------:R-:W-:Y:S01]  /*7a10*/  IMAD.IADD R0, R250, 0x1, -R0 ;  /* 0x00000001fa007824 */ /* 0x000fe200078e0a00 */
[----:B------:R-:W-:Y:S04]  /*7a20*/  HMMA.16816.F32.BF16 R64, R208, R186, R64 ;  /* 0x000000bad040723c */ /* 0x000fe80000041840 */
[C---:B------:R-:W-:Y:S01]  /*7a30*/  VIADD R3, R0.reuse, 0x8 ;  /* 0x0000000800037836 */ /* 0x040fe20000000000 */
[----:B------:R-:W-:Y:S01]  /*7a40*/  IABS R141, R0 ;  /* 0x00000000008d7213 */ /* 0x000fe20000000000 */
[C---:B------:R-:W-:Y:S02]  /*7a50*/  VIADD R142, R0.reuse, 0x40 ;  /* 0x00000040008e7836 */ /* 0x040fe40000000000 */
[-C--:B---3--:R-:W-:Y:S05]  /*7a60*/  HMMA.16816.F32.BF16 R4, R176, R180.reuse, R4 ;  /* 0x000000b4b004723c */ /* 0x088fea0000041804 */
[C---:B------:R-:W-:Y:S01]  /*7a70*/  VIADD R132, R0.reuse, 0x3f ;  /* 0x0000003f00847836 */ /* 0x040fe20000000000 */
[----:B------:R-:W-:Y:S01]  /*7a80*/  IABS R3, R3 ;  /* 0x0000000300037213 */ /* 0x000fe20000000000 */
[C---:B------:R-:W-:Y:S01]  /*7a90*/  VIADD R135, R0.reuse, 0xffffffff ;  /* 0xffffffff00877836 */ /* 0x040fe20000000000 */
[C---:B------:R-:W-:Y:S04]  /*7aa0*/  HMMA.16816.F32.BF16 R8, R188.reuse, R180, R8 ;  /* 0x000000b4bc08723c */ /* 0x040fe80000041808 */
[----:B------:R-:W-:Y:S01]  /*7ab0*/  IABS R142, R142 ;  /* 0x0000008e008e7213 */ /* 0x000fe20000000000 */
[C---:B------:R-:W-:Y:S01]  /*7ac0*/  VIADD R137, R0.reuse, 0x47 ;  /* 0x0000004700897836 */ /* 0x040fe20000000000 */
[----:B------:R-:W-:Y:S01]  /*7ad0*/  I2FP.F32.S32 R143, R3 ;  /* 0x00000003008f7245 */ /* 0x000fe20000201400 */
[C---:B------:R-:W-:Y:S01]  /*7ae0*/  VIADD R136, R0.reuse, 0x48 ;  /* 0x0000004800887836 */ /* 0x040fe20000000000 */
[-C--:B------:R-:W-:Y:S03]  /*7af0*/  HMMA.16816.F32.BF16 R12, R188, R182.reuse, R12 ;  /* 0x000000b6bc0c723c */ /* 0x080fe6000004180c */
[----:B------:R-:W-:Y:S01]  /*7b00*/  IABS R132, R132 ;  /* 0x0000008400847213 */ /* 0x000fe20000000000 */
[C---:B------:R-:W-:Y:S01]  /*7b10*/  VIADD R184, R0.reuse, 0x7 ;  /* 0x0000000700b87836 */ /* 0x040fe20000000000 */
[----:B------:R-:W-:Y:S01]  /*7b20*/  I2FP.F32.S32 R3, R142 ;  /* 0x0000008e00037245 */ /* 0x000fe20000201400 */
[----:B------:R-:W-:Y:S01]  /*7b30*/  VIADD R142, R0, 0xfffffff7 ;  /* 0xfffffff7008e7836 */ /* 0x000fe20000000000 */
[----:B------:R-:W-:Y:S01]  /*7b40*/  I2FP.F32.S32 R132, R132 ;  /* 0x0000008400847245 */ /* 0x000fe20000201400 */
[C---:B------:R-:W-:Y:S01]  /*7b50*/  HMMA.16816.F32.BF16 R16, R176.reuse, R182, R16 ;  /* 0x000000b6b010723c */ /* 0x040fe20000041810 */
[----:B------:R-:W-:Y:S03]  /*7b60*/  LDSM.16.M88.4 R180, [R2+0x8800] ;  /* 0x0088000002b4783b */ /* 0x000fe60000000200 */
[----:B------:R-:W-:Y:S02]  /*7b70*/  IABS R142, R142 ;  /* 0x0000008e008e7213 */ /* 0x000fe40000000000 */
[----:B------:R-:W-:Y:S02]  /*7b80*/  IABS R135, R135 ;  /* 0x0000008700877213 */ /* 0x000fe40000000000 */
[-C--:B------:R-:W-:Y:S03]  /*7b90*/  HMMA.16816.F32.BF16 R20, R176, R192.reuse, R20 ;  /* 0x000000c0b014723c */ /* 0x080fe60000041814 */
[----:B------:R-:W-:Y:S02]  /*7ba0*/  I2FP.F32.S32 R135, R135 ;  /* 0x0000008700877245 */ /* 0x000fe40000201400 */
[----:B------:R-:W-:Y:S02]  /*7bb0*/  I2FP.F32.S32 R141, R141 ;  /* 0x0000008d008d7245 */ /* 0x000fe40000201400 */
[----:B------:R-:W-:Y:S01]  /*7bc0*/  IABS R137, R137 ;  /* 0x0000008900897213 */ /* 0x000fe20000000000 */
[C---:B------:R-:W-:Y:S04]  /*7bd0*/  HMMA.16816.F32.BF16 R24, R188.reuse, R192, R24 ;  /* 0x000000c0bc18723c */ /* 0x040fe80000041818 */
[----:B------:R-:W-:Y:S02]  /*7be0*/  I2FP.F32.S32 R137, R137 ;  /* 0x0000008900897245 */ /* 0x000fe40000201400 */
[----:B------:R-:W-:Y:S02]  /*7bf0*/  IABS R136, R136 ;  /* 0x0000008800887213 */ /* 0x000fe40000000000 */
[-C--:B------:R-:W-:Y:S03]  /*7c00*/  HMMA.16816.F32.BF16 R28, R188, R194.reuse, R28 ;  /* 0x000000c2bc1c723c */ /* 0x080fe6000004181c */
[----:B------:R-:W-:Y:S02]  /*7c10*/  I2FP.F32.S32 R136, R136 ;  /* 0x0000008800887245 */ /* 0x000fe40000201400 */
[----:B------:R-:W-:Y:S03]  /*7c20*/  IABS R184, R184 ;  /* 0x000000b800b87213 */ /* 0x000fe60000000000 */
[C---:B------:R-:W-:Y:S04]  /*7c30*/  HMMA.16816.F32.BF16 R32, R176.reuse, R194, R32 ;  /* 0x000000c2b020723c */ /* 0x040fe80000041820 */
[----:B------:R-:W-:Y:S04]  /*7c40*/  I2FP.F32.S32 R184, R184 ;  /* 0x000000b800b87245 */ /* 0x000fe80000201400 */
[-C--:B------:R-:W-:Y:S08]  /*7c50*/  HMMA.16816.F32.BF16 R36, R176, R196.reuse, R36 ;  /* 0x000000c4b024723c */ /* 0x080ff00000041824 */
[C---:B------:R-:W-:Y:S08]  /*7c60*/  HMMA.16816.F32.BF16 R40, R188.reuse, R196, R40 ;  /* 0x000000c4bc28723c */ /* 0x040ff00000041828 */
[-C--:B------:R-:W-:Y:S08]  /*7c70*/  HMMA.16816.F32.BF16 R44, R188, R198.reuse, R44 ;  /* 0x000000c6bc2c723c */ /* 0x080ff0000004182c */
[C---:B------:R-:W-:Y:S08]  /*7c80*/  HMMA.16816.F32.BF16 R48, R176.reuse, R198, R48 ;  /* 0x000000c6b030723c */ /* 0x040ff00000041830 */
[-C--:B----4-:R-:W-:Y:S08]  /*7c90*/  HMMA.16816.F32.BF16 R52, R176, R200.reuse, R52 ;  /* 0x000000c8b034723c */ /* 0x090ff00000041834 */
[C---:B------:R-:W-:Y:S08]  /*7ca0*/  HMMA.16816.F32.BF16 R56, R188.reuse, R200, R56 ;  /* 0x000000c8bc38723c */ /* 0x040ff00000041838 */
[-C--:B------:R-:W-:Y:S08]  /*7cb0*/  HMMA.16816.F32.BF16 R60, R188, R202.reuse, R60 ;  /* 0x000000cabc3c723c */ /* 0x080ff0000004183c */
[----:B------:R-:W-:Y:S01]  /*7cc0*/  HMMA.16816.F32.BF16 R64, R176, R202, R64 ;  /* 0x000000cab040723c */ /* 0x000fe20000041840 */
[----:B------:R-:W1:Y:S07]  /*7cd0*/  LDSM.16.M88.4 R176, [R2+0x8400] ;  /* 0x0084000002b0783b */ /* 0x000e6e0000000200 */
[-C--:B------:R-:W-:Y:S08]  /*7ce0*/  HMMA.16816.F32.BF16 R4, R204, R212.reuse, R4 ;  /* 0x000000d4cc04723c */ /* 0x080ff00000041804 */
[C---:B------:R-:W-:Y:S08]  /*7cf0*/  HMMA.16816.F32.BF16 R8, R220.reuse, R212, R8 ;  /* 0x000000d4dc08723c */ /* 0x040ff00000041808 */
[-C--:B------:R-:W-:Y:S03]  /*7d00*/  HMMA.16816.F32.BF16 R12, R220, R214.reuse, R12 ;  /* 0x000000d6dc0c723c */ /* 0x080fe6000004180c */
[-C--:B------:R-:W-:Y:S01]  /*7d10*/  FFMA.FTZ R5, R135, -R133.reuse, R5 ;  /* 0x8000008587057223 */ /* 0x080fe20000010005 */
[-C--:B------:R-:W-:Y:S01]  /*7d20*/  FFMA.FTZ R4, R141, -R133.reuse, R4 ;  /* 0x800000858d047223 */ /* 0x080fe20000010004 */
[-C--:B------:R-:W-:Y:S01]  /*7d30*/  FFMA.FTZ R6, R143, -R133.reuse, R6 ;  /* 0x800000858f067223 */ /* 0x080fe20000010006 */
[-C--:B------:R-:W-:Y:S02]  /*7d40*/  FFMA.FTZ R7, R184, -R133.reuse, R7 ;  /* 0x80000085b8077223 */ /* 0x080fe40000010007 */
[C---:B------:R-:W-:Y:S04]  /*7d50*/  HMMA.16816.F32.BF16 R16, R204.reuse, R214, R16 ;  /* 0x000000d6cc10723c */ /* 0x040fe80000041810 */
[-C--:B------:R-:W-:Y:S01]  /*7d60*/  FFMA.FTZ R9, R132, -R133.reuse, R9 ;  /* 0x8000008584097223 */ /* 0x080fe20000010009 */
[-C--:B------:R-:W-:Y:S01]  /*7d70*/  FFMA.FTZ R8, R3, -R133.reuse, R8 ;  /* 0x8000008503087223 */ /* 0x080fe20000010008 */
[-C--:B------:R-:W-:Y:S01]  /*7d80*/  FFMA.FTZ R11, R137, -R133.reuse, R11 ;  /* 0x80000085890b7223 */ /* 0x080fe2000001000b */
[----:B------:R-:W-:Y:S02]  /*7d90*/  VIADD R137, R0, 0x37 ;  /* 0x0000003700897836 */ /* 0x000fe40000000000 */
[----:B------:R-:W-:Y:S01]  /*7da0*/  FFMA.FTZ R10, R136, -R133, R10 ;  /* 0x80000085880a7223 */ /* 0x000fe2000001000a */
[-C--:B-1----:R-:W-:Y:S03]  /*7db0*/  HMMA.16816.F32.BF16 R20, R204, R176.reuse, R20 ;  /* 0x000000b0cc14723c */ /* 0x082fe60000041814 */
[----:B------:R-:W-:Y:S01]  /*7dc0*/  IABS R137, R137 ;  /* 0x0000008900897213 */ /* 0x000fe20000000000 */
[----:B------:R-:W-:Y:S01]  /*7dd0*/  FFMA.FTZ R15, R132, -R133, R15 ;  /* 0x80000085840f7223 */ /* 0x000fe2000001000f */
[----:B------:R-:W-:Y:S01]  /*7de0*/  I2FP.F32.S32 R132, R142 ;  /* 0x0000008e00847245 */ /* 0x000fe20000201400 */
[C---:B------:R-:W-:Y:S01]  /*7df0*/  VIADD R142, R0.reuse, 0x30 ;  /* 0x00000030008e7836 */ /* 0x040fe20000000000 */
[----:B------:R-:W-:Y:S01]  /*7e00*/  I2FP.F32.S32 R137, R137 ;  /* 0x0000008900897245 */ /* 0x000fe20000201400 */
[C---:B------:R-:W-:Y:S04]  /*7e10*/  HMMA.16816.F32.BF16 R24, R220.reuse, R176, R24 ;  /* 0x000000b0dc18723c */ /* 0x040fe80000041818 */
[----:B------:R-:W-:Y:S01]  /*7e20*/  IABS R142, R142 ;  /* 0x0000008e008e7213 */ /* 0x000fe20000000000 */
[-C--:B------:R-:W-:Y:S01]  /*7e30*/  FFMA.FTZ R14, R3, -R133.reuse, R14 ;  /* 0x80000085030e7223 */ /* 0x080fe2000001000e */
[----:B------:R-:W-:Y:S02]  /*7e40*/  VIADD R3, R0, 0xfffffff8 ;  /* 0xfffffff800037836 */ /* 0x000fe40000000000 */
[C---:B------:R-:W-:Y:S01]  /*7e50*/  FFMA.FTZ R17, R132.reuse, -R133, R17 ;  /* 0x8000008584117223 */ /* 0x040fe20000010011 */
[-C--:B------:R-:W-:Y:S03]  /*7e60*/  HMMA.16816.F32.BF16 R28, R220, R178.reuse, R28 ;  /* 0x000000b2dc1c723c */ /* 0x080fe6000004181c */
[----:B------:R-:W-:Y:S01]  /*7e70*/  IABS R3, R3 ;  /* 0x0000000300037213 */ /* 0x000fe20000000000 */
[-C--:B------:R-:W-:Y:S01]  /*7e80*/  FFMA.FTZ R23, R132, -R133.reuse, R23 ;  /* 0x8000008584177223 */ /* 0x080fe20000010017 */
[----:B------:R-:W-:Y:S02]  /*7e90*/  IMAD.MOV.U32 R132, RZ, RZ, R142 ;  /* 0x000000ffff847224 */ /* 0x000fe400078e008e */
[----:B------:R-:W-:Y:S01]  /*7ea0*/  FFMA.FTZ R19, R135, -R133, R19 ;  /* 0x8000008587137223 */ /* 0x000fe20000010013 */
[----:B------:R-:W-:Y:S01]  /*7eb0*/  I2FP.F32.S32 R3, R3 ;  /* 0x0000000300037245 */ /* 0x000fe20000201400 */
[C---:B------:R-:W-:Y:S01]  /*7ec0*/  HMMA.16816.F32.BF16 R32, R204.reuse, R178, R32 ;  /* 0x000000b2cc20723c */ /* 0x040fe20000041820 */
[----:B------:R1:W2:Y:S01]  /*7ed0*/  LDSM.16.M88.4 R176, [R2+0x8c00] ;  /* 0x008c000002b0783b */ /* 0x0002a20000000200 */
[----:B------:R-:W-:Y:S04]  /*7ee0*/  DEPBAR.LE SB0, 0x0 ;  /* 0x000080000000791a */ /* 0x000fe80000000000 */
[----:B------:R-:W-:Y:S01]  /*7ef0*/  I2FP.F32.S32 R132, R132 ;  /* 0x0000008400847245 */ /* 0x000fe20000201400 */
[CC--:B------:R-:W-:Y:S01]  /*7f00*/  FFMA.FTZ R16, R3.reuse, -R133.reuse, R16 ;  /* 0x8000008503107223 */ /* 0x0c0fe20000010010 */
[-C--:B------:R-:W-:Y:S01]  /*7f10*/  HMMA.16816.F32.BF16 R36, R204, R180.reuse, R36 ;  /* 0x000000b4cc24723c */ /* 0x080fe20000041824 */
[----:B------:R-:W-:Y:S04]  /*7f20*/  BAR.SYNC.DEFER_BLOCKING 0x0 ;  /* 0x0000000000007b1d */ /* 0x000fe80000010000 */
[CC--:B------:R-:W-:Y:S01]  /*7f30*/  FFMA.FTZ R24, R132.reuse, -R133.reuse, R24 ;  /* 0x8000008584187223 */ /* 0x0c0fe20000010018 */
[-C--:B------:R-:W-:Y:S01]  /*7f40*/  FFMA.FTZ R30, R132, -R133.reuse, R30 ;  /* 0x80000085841e7223 */ /* 0x080fe2000001001e */
[-C--:B------:R-:W-:Y:S01]  /*7f50*/  FFMA.FTZ R22, R3, -R133.reuse, R22 ;  /* 0x8000008503167223 */ /* 0x080fe20000010016 */
[C---:B------:R-:W-:Y:S04]  /*7f60*/  HMMA.16816.F32.BF16 R40, R220.reuse, R180, R40 ;  /* 0x000000b4dc28723c */ /* 0x040fe80000041828 */
[C---:B------:R-:W-:Y:S02]  /*7f70*/  VIADD R132, R0.reuse, 0xffffffe8 ;  /* 0xffffffe800847836 */ /* 0x040fe40000000000 */
[-C--:B------:R-:W-:Y:S01]  /*7f80*/  FFMA.FTZ R18, R141, -R133.reuse, R18 ;  /* 0x800000858d127223 */ /* 0x080fe20000010012 */
[C---:B------:R-:W-:Y:S02]  /*7f90*/  VIADD R3, R0.reuse, 0x2f ;  /* 0x0000002f00037836 */ /* 0x040fe40000000000 */
[----:B------:R-:W-:Y:S01]  /*7fa0*/  FFMA.FTZ R13, R137, -R133, R13 ;  /* 0x80000085890d7223 */ /* 0x000fe2000001000d */
[-C--:B------:R-:W-:Y:S03]  /*7fb0*/  HMMA.16816.F32.BF16 R44, R220, R182.reuse, R44 ;  /* 0x000000b6dc2c723c */ /* 0x080fe6000004182c */
[----:B------:R-:W-:Y:S01]  /*7fc0*/  IABS R132, R132 ;  /* 0x0000008400847213 */ /* 0x000fe20000000000 */
[C---:B------:R-:W-:Y:S01]  /*7fd0*/  VIADD R135, R0.reuse, 0xffffffef ;  /* 0xffffffef00877836 */ /* 0x040fe20000000000 */
[----:B------:R-:W-:Y:S01]  /*7fe0*/  IABS R3, R3 ;  /* 0x0000000300037213 */ /* 0x000fe20000000000 */
[----:B------:R-:W-:Y:S01]  /*7ff0*/  VIADD R141, R0, 0xfffffff0 ;  /* 0xfffffff0008d7836 */ /* 0x000fe20000000000 */
[----:B-1----:R-:W-:Y:S01]  /*8000*/  I2FP.F32.S32 R2, R132 ;  /* 0x0000008400027245 */ /* 0x002fe20000201400 */
[C---:B------:R-:W-:Y:S04]  /*8010*/  HMMA.16816.F32.BF16 R48, R204.reuse, R182, R48 ;  /* 0x000000b6cc30723c */ /* 0x040fe80000041830 */
[----:B------:R-:W-:Y:S01]  /*8020*/  I2FP.F32.S32 R3, R3 ;  /* 0x0000000300037245 */ /* 0x000fe20000201400 */
[C---:B------:R-:W-:Y:S01]  /*8030*/  FFMA.FTZ R32, R2.reuse, -R133, R32 ;  /* 0x8000008502207223 */ /* 0x040fe20000010020 */
[----:B------:R-:W-:Y:S01]  /*8040*/  IABS R135, R135 ;  /* 0x0000008700877213 */ /* 0x000fe20000000000 */
[----:B------:R-:W-:Y:S01]  /*8050*/  FFMA.FTZ R38, R2, -R133, R38 ;  /* 0x8000008502267223 */ /* 0x000fe20000010026 */
[----:B------:R-:W-:Y:S01]  /*8060*/  IABS R141, R141 ;  /* 0x0000008d008d7213 */ /* 0x000fe20000000000 */
[C---:B------:R-:W-:Y:S01]  /*8070*/  FFMA.FTZ R25, R3.reuse, -R133, R25 ;  /* 0x8000008503197223 */ /* 0x040fe20000010019 */
[----:B------:R-:W-:Y:S01]  /*8080*/  I2FP.F32.S32 R135, R135 ;  /* 0x0000008700877245 */ /* 0x000fe20000201400 */
[----:B------:R-:W-:Y:S01]  /*8090*/  FFMA.FTZ R31, R3, -R133, R31 ;  /* 0x80000085031f7223 */ /* 0x000fe2000001001f */
[----:B------:R-:W-:Y:S01]  /*80a0*/  I2FP.F32.S32 R141, R141 ;  /* 0x0000008d008d7245 */ /* 0x000fe20000201400 */
[C---:B------:R-:W-:Y:S01]  /*80b0*/  VIADD R2, R0.reuse, 0x20 ;  /* 0x0000002000027836 */ /* 0x040fe20000000000 */
[-C--:B--2---:R-:W-:Y:S03]  /*80c0*/  HMMA.16816.F32.BF16 R52, R204, R176.reuse, R52 ;  /* 0x000000b0cc34723c */ /* 0x084fe60000041834 */
[C---:B------:R-:W-:Y:S01]  /*80d0*/  VIADD R3, R0.reuse, 0xffffffe7 ;  /* 0xffffffe700037836 */ /* 0x040fe20000000000 */
[----:B------:R-:W-:Y:S01]  /*80e0*/  IABS R2, R2 ;  /* 0x0000000200027213 */ /* 0x000fe20000000000 */
[CC--:B------:R-:W-:Y:S01]  /*80f0*/  FFMA.FTZ R21, R135.reuse, -R133.reuse, R21 ;  /* 0x8000008587157223 */ /* 0x0c0fe20000010015 */
[-C--:B------:R-:W-:Y:S01]  /*8100*/  FFMA.FTZ R35, R135, -R133.reuse, R35 ;  /* 0x8000008587237223 */ /* 0x080fe20000010023 */
[C---:B------:R-:W-:Y:S01]  /*8110*/  FFMA.FTZ R20, R141.reuse, -R133, R20 ;  /* 0x800000858d147223 */ /* 0x040fe20000010014 */
[----:B------:R-:W-:Y:S01]  /*8120*/  IABS R3, R3 ;  /* 0x0000000300037213 */ /* 0x000fe20000000000 */
[----:B------:R-:W-:Y:S01]  /*8130*/  FFMA.FTZ R34, R141, -R133, R34 ;  /* 0x800000858d227223 */ /* 0x000fe20000010022 */
[----:B------:R-:W-:Y:S01]  /*8140*/  I2FP.F32.S32 R2, R2 ;  /* 0x0000000200027245 */ /* 0x000fe20000201400 */
[C---:B------:R-:W-:Y:S01]  /*8150*/  VIADD R135, R0.reuse, 0xffffffe0 ;  /* 0xffffffe000877836 */ /* 0x040fe20000000000 */
[----:B------:R-:W-:Y:S01]  /*8160*/  I2FP.F32.S32 R3, R3 ;  /* 0x0000000300037245 */ /* 0x000fe20000201400 */
[C---:B------:R-:W-:Y:S04]  /*8170*/  HMMA.16816.F32.BF16 R56, R220.reuse, R176, R56 ;  /* 0x000000b0dc38723c */ /* 0x040fe80000041838 */
[----:B------:R-:W-:Y:S01]  /*8180*/  IABS R135, R135 ;  /* 0x0000008700877213 */ /* 0x000fe20000000000 */
[----:B------:R-:W-:Y:S02]  /*8190*/  VIADD R141, R0, 0x1f ;  /* 0x0000001f008d7836 */ /* 0x000fe40000000000 */
[CC--:B------:R-:W-:Y:S01]  /*81a0*/  FFMA.FTZ R40, R2.reuse, -R133.reuse, R40 ;  /* 0x8000008502287223 */ /* 0x0c0fe20000010028 */
[----:B------:R-:W-:Y:S01]  /*81b0*/  FFMA.FTZ R46, R2, -R133, R46 ;  /* 0x80000085022e7223 */ /* 0x000fe2000001002e */
[----:B------:R-:W-:Y:S01]  /*81c0*/  I2FP.F32.S32 R135, R135 ;  /* 0x0000008700877245 */ /* 0x000fe20000201400 */
[CC--:B------:R-:W-:Y:S01]  /*81d0*/  FFMA.FTZ R33, R3.reuse, -R133.reuse, R33 ;  /* 0x8000008503217223 */ /* 0x0c0fe20000010021 */
[----:B------:R-:W-:Y:S01]  /*81e0*/  FFMA.FTZ R39, R3, -R133, R39 ;  /* 0x8000008503277223 */ /* 0x000fe20000010027 */
[----:B------:R-:W-:Y:S01]  /*81f0*/  IABS R3, R141 ;  /* 0x0000008d00037213 */ /* 0x000fe20000000000 */
[C---:B------:R-:W-:Y:S01]  /*8200*/  VIADD R2, R0.reuse, 0xffffffd8 ;  /* 0xffffffd800027836 */ /* 0x040fe20000000000 */
[-C--:B------:R-:W-:Y:S03]  /*8210*/  HMMA.16816.F32.BF16 R60, R220, R178.reuse, R60 ;  /* 0x000000b2dc3c723c */ /* 0x080fe6000004183c */
[----:B------:R-:W-:Y:S01]  /*8220*/  I2FP.F32.S32 R3, R3 ;  /* 0x0000000300037245 */ /* 0x000fe20000201400 */
[C---:B------:R-:W-:Y:S01]  /*8230*/  VIADD R136, R0.reuse, 0x38 ;  /* 0x0000003800887836 */ /* 0x040fe20000000000 */
[----:B------:R-:W-:Y:S01]  /*8240*/  IABS R2, R2 ;  /* 0x0000000200027213 */ /* 0x000fe20000000000 */
[C---:B------:R-:W-:Y:S02]  /*8250*/  VIADD R132, R0.reuse, 0xffffffdf ;  /* 0xffffffdf00847836 */ /* 0x040fe40000000000 */
[-C--:B------:R-:W-:Y:S01]  /*8260*/  FFMA.FTZ R27, R137, -R133.reuse, R27 ;  /* 0x80000085891b7223 */ /* 0x080fe2000001001b */
[C---:B------:R-:W-:Y:S01]  /*8270*/  VIADD R137, R0.reuse, 0x28 ;  /* 0x0000002800897836 */ /* 0x040fe20000000000 */
[----:B------:R-:W-:Y:S01]  /*8280*/  IABS R136, R136 ;  /* 0x0000008800887213 */ /* 0x000fe20000000000 */
[CC--:B------:R-:W-:Y:S01]  /*8290*/  FFMA.FTZ R36, R135.reuse, -R133.reuse, R36 ;  /* 0x8000008587247223 */ /* 0x0c0fe20000010024 */
[----:B------:R-:W-:Y:S01]  /*82a0*/  I2FP.F32.S32 R2, R2 ;  /* 0x0000000200027245 */ /* 0x000fe20000201400 */
[-C--:B------:R-:W-:Y:S01]  /*82b0*/  FFMA.FTZ R50, R135, -R133.reuse, R50 ;  /* 0x8000008587327223 */ /* 0x080fe20000010032 */
[----:B------:R-:W-:Y:S01]  /*82c0*/  I2FP.F32.S32 R136, R136 ;  /* 0x0000008800887245 */ /* 0x000fe20000201400 */
[CC--:B------:R-:W-:Y:S01]  /*82d0*/  FFMA.FTZ R41, R3.reuse, -R133.reuse, R41 ;  /* 0x8000008503297223 */ /* 0x0c0fe20000010029 */
[----:B------:R-:W-:Y:S01]  /*82e0*/  IABS R132, R132 ;  /* 0x0000008400847213 */ /* 0x000fe20000000000 */
[----:B------:R-:W-:Y:S01]  /*82f0*/  FFMA.FTZ R47, R3, -R133, R47 ;  /* 0x80000085032f7223 */ /* 0x000fe2000001002f */
[----:B------:R-:W-:Y:S01]  /*8300*/  IABS R137, R137 ;  /* 0x0000008900897213 */ /* 0x000fe20000000000 */
[C---:B------:R-:W-:Y:S01]  /*8310*/  VIADD R135, R0.reuse, 0xffffffcf ;  /* 0xffffffcf00877836 */ /* 0x040fe20000000000 */
[----:B------:R-:W-:Y:S01]  /*8320*/  I2FP.F32.S32 R132, R132 ;  /* 0x0000008400847245 */ /* 0x000fe20000201400 */
[----:B------:R-:W-:Y:S01]  /*8330*/  VIADD R3, R0, 0xffffffd7 ;  /* 0xffffffd700037836 */ /* 0x000fe20000000000 */
[----:B------:R-:W-:Y:S01]  /*8340*/  I2FP.F32.S32 R137, R137 ;  /* 0x0000008900897245 */ /* 0x000fe20000201400 */
[----:B------:R-:W-:Y:S04]  /*8350*/  HMMA.16816.F32.BF16 R64, R204, R178, R64 ;  /* 0x000000b2cc40723c */ /* 0x000fe80000041840 */
[----:B------:R-:W-:Y:S01]  /*8360*/  IABS R3, R3 ;  /* 0x0000000300037213 */ /* 0x000fe20000000000 */
[CC--:B------:R-:W-:Y:S01]  /*8370*/  FFMA.FTZ R48, R2.reuse, -R133.reuse, R48 ;  /* 0x8000008502307223 */ /* 0x0c0fe20000010030 */
[----:B------:R-:W-:Y:S01]  /*8380*/  FFMA.FTZ R54, R2, -R133, R54 ;  /* 0x8000008502367223 */ /* 0x000fe20000010036 */
[----:B------:R-:W-:Y:S01]  /*8390*/  IABS R2, R135 ;  /* 0x0000008700027213 */ /* 0x000fe20000000000 */
[CC--:B------:R-:W-:Y:S01]  /*83a0*/  FFMA.FTZ R12, R136.reuse, -R133.reuse, R12 ;  /* 0x80000085880c7223 */ /* 0x0c0fe2000001000c */
[-C--:B------:R-:W-:Y:S01]  /*83b0*/  FFMA.FTZ R26, R136, -R133.reuse, R26 ;  /* 0x80000085881a7223 */ /* 0x080fe2000001001a */
[C---:B------:R-:W-:Y:S01]  /*83c0*/  VIADD R136, R0.reuse, 0x27 ;  /* 0x0000002700887836 */ /* 0x040fe20000000000 */
[----:B------:R-:W-:Y:S01]  /*83d0*/  I2FP.F32.S32 R2, R2 ;  /* 0x0000000200027245 */ /* 0x000fe20000201400 */
[----:B------:R-:W-:Y:S02]  /*83e0*/  VIADD R135, R0, 0xffffffc8 ;  /* 0xffffffc800877836 */ /* 0x000fe40000000000 */
[CC--:B------:R-:W-:Y:S01]  /*83f0*/  FFMA.FTZ R37, R132.reuse, -R133.reuse, R37 ;  /* 0x8000008584257223 */ /* 0x0c0fe20000010025 */
[----:B------:R-:W-:Y:S01]  /*8400*/  FFMA.FTZ R51, R132, -R133, R51 ;  /* 0x8000008584337223 */ /* 0x000fe20000010033 */
[----:B------:R-:W-:Y:S01]  /*8410*/  I2FP.F32.S32 R132, R3 ;  /* 0x0000000300847245 */ /* 0x000fe20000201400 */
[C---:B------:R-:W-:Y:S01]  /*8420*/  VIADD R3, R0.reuse, 0xffffffd0 ;  /* 0xffffffd000037836 */ /* 0x040fe20000000000 */
[----:B------:R-:W-:Y:S01]  /*8430*/  IABS R136, R136 ;  /* 0x0000008800887213 */ /* 0x000fe20000000000 */
[C---:B------:R-:W-:Y:S01]  /*8440*/  FFMA.FTZ R28, R137.reuse, -R133, R28 ;  /* 0x80000085891c7223 */ /* 0x040fe2000001001c */
[----:B------:R-:W-:Y:S01]  /*8450*/  IABS R135, R135 ;  /* 0x0000008700877213 */ /* 0x000fe20000000000 */
[----:B------:R-:W-:Y:S01]  /*8460*/  FFMA.FTZ R42, R137, -R133, R42 ;  /* 0x80000085892a7223 */ /* 0x000fe2000001002a */
[----:B------:R-:W-:Y:S01]  /*8470*/  I2FP.F32.S32 R136, R136 ;  /* 0x0000008800887245 */ /* 0x000fe20000201400 */
[----:B------:R-:W-:Y:S01]  /*8480*/  VIADD R137, R0, 0xffffffc7 ;  /* 0xffffffc700897836 */ /* 0x000fe20000000000 */
[----:B------:R-:W-:Y:S01]  /*8490*/  I2FP.F32.S32 R135, R135 ;  /* 0x0000008700877245 */ /* 0x000fe20000201400 */
[C---:B------:R-:W-:Y:S01]  /*84a0*/  FFMA.FTZ R49, R132.reuse, -R133, R49 ;  /* 0x8000008584317223 */ /* 0x040fe20000010031 */
[----:B------:R-:W-:Y:S01]  /*84b0*/  IABS R3, R3 ;  /* 0x0000000300037213 */ /* 0x000fe20000000000 */
[----:B------:R-:W-:Y:S01]  /*84c0*/  FFMA.FTZ R55, R132, -R133, R55 ;  /* 0x8000008584377223 */ /* 0x000fe20000010037 */
[----:B------:R-:W-:Y:S01]  /*84d0*/  IABS R132, R137 ;  /* 0x0000008900847213 */ /* 0x000fe20000000000 */
[C---:B------:R-:W-:Y:S01]  /*84e0*/  FFMA.FTZ R29, R136.reuse, -R133, R29 ;  /* 0x80000085881d7223 */ /* 0x040fe2000001001d */
[----:B------:R-:W-:Y:S01]  /*84f0*/  I2FP.F32.S32 R3, R3 ;  /* 0x0000000300037245 */ /* 0x000fe20000201400 */
[-C--:B------:R-:W-:Y:S01]  /*8500*/  FFMA.FTZ R43, R136, -R133.reuse, R43 ;  /* 0x80000085882b7223 */ /* 0x080fe2000001002b */
[----:B------:R-:W-:Y:S01]  /*8510*/  I2FP.F32.S32 R132, R132 ;  /* 0x0000008400847245 */ /* 0x000fe20000201400 */
[-C--:B------:R-:W-:Y:S01]  /*8520*/  FFMA.FTZ R64, R135, -R133.reuse, R64 ;  /* 0x8000008587407223 */ /* 0x080fe20000010040 */
[C---:B------:R-:W-:Y:S02]  /*8530*/  VIADD R136, R0.reuse, 0x18 ;  /* 0x0000001800887836 */ /* 0x040fe40000000000 */
[CC--:B------:R-:W-:Y:S01]  /*8540*/  FFMA.FTZ R52, R3.reuse, -R133.reuse, R52 ;  /* 0x8000008503347223 */ /* 0x0c0fe20000010034 */
[----:B------:R-:W-:Y:S02]  /*8550*/  VIADD R135, R0, 0x10 ;  /* 0x0000001000877836 */ /* 0x000fe40000000000 */
[-C--:B------:R-:W-:Y:S01]  /*8560*/  FFMA.FTZ R66, R3, -R133.reuse, R66 ;  /* 0x8000008503427223 */ /* 0x080fe20000010042 */
[-C--:B------:R-:W-:Y:S01]  /*8570*/  FFMA.FTZ R65, R132, -R133.reuse, R65 ;  /* 0x8000008584417223 */ /* 0x080fe20000010041 */
[----:B------:R-:W-:Y:S01]  /*8580*/  IABS R136, R136 ;  /* 0x0000008800887213 */ /* 0x000fe20000000000 */
[C---:B------:R-:W-:Y:S01]  /*8590*/  FFMA.FTZ R53, R2.reuse, -R133, R53 ;  /* 0x8000008502357223 */ /* 0x040fe20000010035 */
[----:B------:R-:W-:Y:S01]  /*85a0*/  IABS R3, R135 ;  /* 0x0000008700037213 */ /* 0x000fe20000000000 */
[-C--:B------:R-:W-:Y:S01]  /*85b0*/  FFMA.FTZ R67, R2, -R133.reuse, R67 ;  /* 0x8000008502437223 */ /* 0x080fe20000010043 */
[----:B------:R-:W-:Y:S01]  /*85c0*/  FMNMX3.FTZ R132, R134, R4, R5, !PT ;  /* 0x0000000486847276 */ /* 0x000fe20007810005 */
[----:B------:R-:W-:Y:S01]  /*85d0*/  VIADD R180, R0, 0x17 ;  /* 0x0000001700b47836 */ /* 0x000fe20000000000 */
[----:B------:R-:W-:Y:S01]  /*85e0*/  I2FP.F32.S32 R136, R136 ;  /* 0x0000008800887245 */ /* 0x000fe20000201400 */
[----:B------:R-:W-:Y:S01]  /*85f0*/  IMAD.MOV.U32 R2, RZ, RZ, R3 ;  /* 0x000000ffff027224 */ /* 0x000fe200078e0003 */
[----:B------:R-:W-:Y:S01]  /*8600*/  FMNMX3.FTZ R3, R138, R6, R7, !PT ;  /* 0x000000068a037276 */ /* 0x000fe20007810007 */
[----:B------:R-:W-:Y:S01]  /*8610*/  VIADD R0, R0, 0xf ;  /* 0x0000000f00007836 */ /* 0x000fe20000000000 */
[----:B------:R-:W-:Y:S01]  /*8620*/  FMNMX3.FTZ R132, R132, R16, R17, !PT ;  /* 0x0000001084847276 */ /* 0x000fe20007810011 */
[CC--:B------:R-:W-:Y:S01]  /*8630*/  FFMA.FTZ R44, R136.reuse, -R133.reuse, R44 ;  /* 0x80000085882c7223 */ /* 0x0c0fe2000001002c */
[----:B------:R-:W-:Y:S01]  /*8640*/  FMNMX3.FTZ R3, R3, R18, R19, !PT ;  /* 0x0000001203037276 */ /* 0x000fe20007810013 */
[-C--:B------:R-:W-:Y:S01]  /*8650*/  FFMA.FTZ R58, R136, -R133.reuse, R58 ;  /* 0x80000085883a7223 */ /* 0x080fe2000001003a */
[----:B------:R-:W-:Y:S01]  /*8660*/  FMNMX3.FTZ R136, R132, R20, R21, !PT ;  /* 0x0000001484887276 */ /* 0x000fe20007810015 */
[-C--:B------:R-:W-:Y:S01]  /*8670*/  FFMA.FTZ R60, R143, -R133.reuse, R60 ;  /* 0x800000858f3c7223 */ /* 0x080fe2000001003c */
[----:B------:R-:W-:Y:S02]  /*8680*/  FMNMX3.FTZ R135, R139, R8, R9, !PT ;  /* 0x000000088b877276 */ /* 0x000fe40007810009 */
[----:B------:R-:W-:Y:S02]  /*8690*/  FMNMX3.FTZ R132, R3, R22, R23, !PT ;  /* 0x0000001603847276 */ /* 0x000fe40007810017 */
[----:B------:R-:W-:Y:S02]  /*86a0*/  FMNMX3.FTZ R141, R136, R32, R33, !PT ;  /* 0x00000020888d7276 */ /* 0x000fe40007810021 */
[----:B------:R-:W-:Y:S02]  /*86b0*/  FMNMX3.FTZ R3, R140, R10, R11, !PT ;  /* 0x0000000a8c037276 */ /* 0x000fe4000781000b */
[----:B------:R-:W-:Y:S02]  /*86c0*/  FMNMX3.FTZ R135, R135, R12, R13, !PT ;  /* 0x0000000c87877276 */ /* 0x000fe4000781000d */
[----:B------:R-:W-:Y:S02]  /*86d0*/  FMNMX3.FTZ R136, R132, R34, R35, !PT ;  /* 0x0000002284887276 */ /* 0x000fe40007810023 */
[----:B------:R-:W-:Y:S02]  /*86e0*/  FMNMX3.FTZ R141, R141, R36, R37, !PT ;  /* 0x000000248d8d7276 */ /* 0x000fe40007810025 */
[----:B------:R-:W-:Y:S02]  /*86f0*/  FMNMX3.FTZ R3, R3, R14, R15, !PT ;  /* 0x0000000e03037276 */ /* 0x000fe4000781000f */
[----:B------:R-:W-:Y:S02]  /*8700*/  IABS R180, R180 ;  /* 0x000000b400b47213 */ /* 0x000fe40000000000 */
[----:B------:R-:W-:Y:S02]  /*8710*/  IABS R0, R0 ;  /* 0x0000000000007213 */ /* 0x000fe40000000000 */
[----:B------:R-:W-:Y:S02]  /*8720*/  FMNMX3.FTZ R132, R135, R24, R25, !PT ;  /* 0x0000001887847276 */ /* 0x000fe40007810019 */
[----:B------:R-:W-:Y:S02]  /*8730*/  FMNMX3.FTZ R136, R136, R38, R39, !PT ;  /* 0x0000002688887276 */ /* 0x000fe40007810027 */
[----:B------:R-:W-:Y:S02]  /*8740*/  FMNMX3.FTZ R141, R141, R48, R49, !PT ;  /* 0x000000308d8d7276 */ /* 0x000fe40007810031 */
[----:B------:R-:W-:Y:S02]  /*8750*/  FMNMX3.FTZ R135, R3, R26, R27, !PT ;  /* 0x0000001a03877276 */ /* 0x000fe4000781001b */
[----:B------:R-:W-:Y:S02]  /*8760*/  I2FP.F32.S32 R180, R180 ;  /* 0x000000b400b47245 */ /* 0x000fe40000201400 */
[----:B------:R-:W-:Y:S02]  /*8770*/  I2FP.F32.S32 R2, R2 ;  /* 0x0000000200027245 */ /* 0x000fe40000201400 */
[----:B------:R-:W-:Y:S01]  /*8780*/  I2FP.F32.S32 R0, R0 ;  /* 0x0000000000007245 */ /* 0x000fe20000201400 */
[-C--:B------:R-:W-:Y:S01]  /*8790*/  FFMA.FTZ R45, R180, -R133.reuse, R45 ;  /* 0x80000085b42d7223 */ /* 0x080fe2000001002d */
[----:B------:R-:W-:Y:S01]  /*87a0*/  FMNMX3.FTZ R3, R132, R28, R29, !PT ;  /* 0x0000001c84037276 */ /* 0x000fe2000781001d */
[-C--:B------:R-:W-:Y:S01]  /*87b0*/  FFMA.FTZ R56, R2, -R133.reuse, R56 ;  /* 0x8000008502387223 */ /* 0x080fe20000010038 */
[----:B------:R-:W-:Y:S01]  /*87c0*/  FMNMX3.FTZ R132, R136, R50, R51, !PT ;  /* 0x0000003288847276 */ /* 0x000fe20007810033 */
[----:B------:R-:W-:Y:S01]  /*87d0*/  FFMA.FTZ R57, R0, -R133, R57 ;  /* 0x8000008500397223 */ /* 0x000fe20000010039 */
[----:B------:R-:W-:Y:S02]  /*87e0*/  FMNMX3.FTZ R141, R141, R52, R53, !PT ;  /* 0x000000348d8d7276 */ /* 0x000fe40007810035 */
[----:B------:R-:W-:Y:S02]  /*87f0*/  FMNMX3.FTZ R183, R135, R30, R31, !PT ;  /* 0x0000001e87b77276 */ /* 0x000fe4000781001f */
[----:B------:R-:W-:Y:S02]  /*8800*/  FMNMX3.FTZ R182, R3, R40, R41, !PT ;  /* 0x0000002803b67276 */ /* 0x000fe40007810029 */
[----:B------:R-:W-:Y:S02]  /*8810*/  FMNMX3.FTZ R181, R132, R54, R55, !PT ;  /* 0x0000003684b57276 */ /* 0x000fe40007810037 */
[----:B------:R-:W-:Y:S01]  /*8820*/  FMNMX3.FTZ R141, R141, R64, R65, !PT ;  /* 0x000000408d8d7276 */ /* 0x000fe20007810041 */
[----:B------:R-:W-:Y:S06]  /*8830*/  @P1 BRA `(.L_x_162) ;  /* 0xffffffe4002c1947 */ /* 0x000fec000383ffff */
.L_x_161:
[----:B-1----:R-:W1:Y:S01]  /*8840*/  SHFL.BFLY PT, R137, R141, 0x2, 0x1f ;  /* 0x0c401f008d897f89 */ /* 0x002e6200000e0000 */
[----:B------:R-:W-:Y:S01]  /*8850*/  FMNMX3.FTZ R132, R182, R44, R45, !PT ;  /* 0x0000002cb6847276 */ /* 0x000fe2000781002d */
[-C--:B------:R-:W-:Y:S01]  /*8860*/  FFMA.FTZ R61, R184, -R133.reuse, R61 ;  /* 0x80000085b83d7223 */ /* 0x080fe2000001003d */
[----:B------:R-:W-:Y:S01]  /*8870*/  FMNMX3.FTZ R135, R181, R66, R67, !PT ;  /* 0x00000042b5877276 */ /* 0x000fe20007810043 */
[-C--:B------:R-:W-:Y:S01]  /*8880*/  FFMA.FTZ R59, R180, -R133.reuse, R59 ;  /* 0x80000085b43b7223 */ /* 0x080fe2000001003b */
[----:B------:R-:W-:Y:S01]  /*8890*/  FMNMX3.FTZ R3, R183, R42, R43, !PT ;  /* 0x0000002ab7037276 */ /* 0x000fe2000781002b */
[-C--:B------:R-:W-:Y:S01]  /*88a0*/  FFMA.FTZ R63, R0, -R133.reuse, R63 ;  /* 0x80000085003f7223 */ /* 0x080fe2000001003f */
[----:B------:R-:W-:Y:S01]  /*88b0*/  FMNMX3.FTZ R132, R132, R56, R57, !PT ;  /* 0x0000003884847276 */ /* 0x000fe20007810039 */
[----:B------:R-:W2:Y:S01]  /*88c0*/  SHFL.BFLY PT, R142, R135, 0x2, 0x1f ;  /* 0x0c401f00878e7f89 */ /* 0x000ea200000e0000 */
[----:B------:R-:W-:Y:S01]  /*88d0*/  FMNMX3.FTZ R3, R3, R46, R47, !PT ;  /* 0x0000002e03037276 */ /* 0x000fe2000781002f */
[----:B------:R-:W-:Y:S01]  /*88e0*/  FFMA.FTZ R62, R2, -R133, R62 ;  /* 0x80000085023e7223 */ /* 0x000fe2000001003e */
[----:B------:R-:W-:Y:S05]  /*88f0*/  FMNMX3.FTZ R132, R132, R60, R61, !PT ;  /* 0x0000003c84847276 */ /* 0x000fea000781003d */
[----:B------:R-:W-:Y:S01]  /*8900*/  LDSM.16.MT88.4 R176, [R224+0x9000] ;  /* 0x00900000e0b0783b */ /* 0x000fe20000004200 */
[----:B------:R-:W-:Y:S04]  /*8910*/  FMNMX3.FTZ R0, R3, R58, R59, !PT ;  /* 0x0000003a03007276 */ /* 0x000fe8000781003b */
[----:B------:R-:W-:Y:S03]  /*8920*/  FMNMX3.FTZ R0, R0, R62, R63, !PT ;  /* 0x0000003e00007276 */ /* 0x000fe6000781003f */
[----:B------:R-:W3:Y:S08]  /*8930*/  SHFL.BFLY PT, R3, R132, 0x2, 0x1f ;  /* 0x0c401f0084037f89 */ /* 0x000ef000000e0000 */
[----:B------:R-:W4:Y:S01]  /*8940*/  SHFL.BFLY PT, R2, R0, 0x2, 0x1f ;  /* 0x0c401f0000027f89 */ /* 0x000f2200000e0000 */
[----:B-1----:R-:W-:Y:S07]  /*8950*/  FMNMX.FTZ R137, R141, R137, !PT ;  /* 0x000000898d897209 */ /* 0x002fee0007810000 */
[----:B------:R-:W1:Y:S01]  /*8960*/  SHFL.BFLY PT, R136, R137, 0x1, 0x1f ;  /* 0x0c201f0089887f89 */ /* 0x000e6200000e0000 */
[----:B--2---:R-:W-:Y:S07]  /*8970*/  FMNMX.FTZ R143, R135, R142, !PT ;  /* 0x0000008e878f7209 */ /* 0x004fee0007810000 */
[----:B------:R-:W2:Y:S01]  /*8980*/  SHFL.BFLY PT, R141, R143, 0x1, 0x1f ;  /* 0x0c201f008f8d7f89 */ /* 0x000ea200000e0000 */
[----:B---3--:R-:W-:Y:S02]  /*8990*/  FMNMX.FTZ R135, R132, R3, !PT ;  /* 0x0000000384877209 */ /* 0x008fe40007810000 */
[----:B----4-:R-:W-:Y:S05]  /*89a0*/  FMNMX.FTZ R2, R0, R2, !PT ;  /* 0x0000000200027209 */ /* 0x010fea0007810000 */
[----:B------:R-:W3:Y:S08]  /*89b0*/  SHFL.BFLY PT, R142, R135, 0x1, 0x1f ;  /* 0x0c201f00878e7f89 */ /* 0x000ef000000e0000 */
[----:B------:R-:W4:Y:S01]  /*89c0*/  SHFL.BFLY PT, R132, R2, 0x1, 0x1f ;  /* 0x0c201f0002847f89 */ /* 0x000f2200000e0000 */
[----:B-1----:R-:W-:Y:S04]  /*89d0*/  FMNMX.FTZ R137, R137, R136, !PT ;  /* 0x0000008889897209 */ /* 0x002fe80007810000 */
[C---:B------:R-:W-:Y:S01]  /*89e0*/  FSETP.NEU.FTZ.AND P1, PT, R137.reuse, -INF , PT ;  /* 0xff8000008900780b */ /* 0x040fe20003f3d000 */
[----:B------:R-:W-:Y:S01]  /*89f0*/  FADD.FTZ R0, -R137, R134 ;  /* 0x0000008689007221 */ /* 0x000fe20000010100 */
[----:B--2---:R-:W-:Y:S03]  /*8a00*/  FMNMX.FTZ R136, R143, R141, !PT ;  /* 0x0000008d8f887209 */ /* 0x004fe60007810000 */
[----:B------:R-:W-:Y:S02]  /*8a10*/  FMUL.FTZ R3, R0, UR4 ;  /* 0x0000000400037c20 */ /* 0x000fe40008410000 */
[C---:B------:R-:W-:Y:S02]  /*8a20*/  FADD.FTZ R0, -R136.reuse, R138 ;  /* 0x0000008a88007221 */ /* 0x040fe40000010100 */
[----:B------:R1:W2:Y:S01]  /*8a30*/  MUFU.EX2 R134, R3 ;  /* 0x0000000300867308 */ /* 0x0002a20000000800 */
[----:B------:R-:W-:Y:S01]  /*8a40*/  FMUL.FTZ R184, R136, UR4 ;  /* 0x0000000488b87c20 */ /* 0x000fe20008410000 */
[----:B------:R-:W-:Y:S02]  /*8a50*/  MOV R138, R249 ;  /* 0x000000f9008a7202 */ /* 0x000fe40000000f00 */
[----:B------:R-:W-:Y:S02]  /*8a60*/  @P0 IADD3 R138, PT, PT, R248, -0x20, RZ ;  /* 0xffffffe0f88a0810 */ /* 0x000fe40007ffe0ff */
[----:B---3--:R-:W-:Y:S03]  /*8a70*/  FMNMX.FTZ R135, R135, R142, !PT ;  /* 0x0000008e87877209 */ /* 0x008fe60007810000 */
[----:B------:R-:W3:Y:S01]  /*8a80*/  LDSM.16.MT88.4 R180, [R138] ;  /* 0x000000008ab4783b */ /* 0x000ee20000004200 */
[----:B----4-:R-:W-:Y:S01]  /*8a90*/  FMNMX.FTZ R132, R2, R132, !PT ;  /* 0x0000008402847209 */ /* 0x010fe20007810000 */
[C---:B------:R-:W-:Y:S04]  /*8aa0*/  FMUL.FTZ R185, R135.reuse, UR4 ;  /* 0x0000000487b97c20 */ /* 0x040fe80008410000 */
[----:B------:R-:W-:Y:S01]  /*8ab0*/  FMUL.FTZ R186, R132, UR4 ;  /* 0x0000000484ba7c20 */ /* 0x000fe20008410000 */
[----:B-1----:R-:W-:Y:S01]  /*8ac0*/  FMUL.FTZ R3, R0, UR4 ;  /* 0x0000000400037c20 */ /* 0x002fe20008410000 */
[----:B------:R-:W-:Y:S01]  /*8ad0*/  FADD.FTZ R0, -R135, R139 ;  /* 0x0000008b87007221 */ /* 0x000fe20000010100 */
[----:B------:R-:W-:Y:S01]  /*8ae0*/  FMUL.FTZ R139, R137, UR4 ;  /* 0x00000004898b7c20 */ /* 0x000fe20008410000 */
[C---:B--2---:R-:W-:Y:S01]  /*8af0*/  FMUL.FTZ R68, R134.reuse, R68 ;  /* 0x0000004486447220 */ /* 0x044fe20000410000 */
[----:B------:R-:W-:Y:S01]  /*8b00*/  FMUL.FTZ R69, R134, R69 ;  /* 0x0000004586457220 */ /* 0x000fe20000410000 */
[----:B------:R-:W-:Y:S01]  /*8b10*/  FMUL.FTZ R2, R0, UR4 ;  /* 0x0000000400027c20 */ /* 0x000fe20008410000 */
[----:B------:R-:W-:Y:S01]  /*8b20*/  FADD.FTZ R0, -R132, R140 ;  /* 0x0000008c84007221 */ /* 0x000fe20000010100 */
[----:B------:R-:W-:Y:S01]  /*8b30*/  FSEL R139, R139, RZ, P1 ;  /* 0x000000ff8b8b7208 */ /* 0x000fe20000800000 */
[----:B------:R-:W1:Y:S01]  /*8b40*/  MUFU.EX2 R3, R3 ;  /* 0x0000000300037308 */ /* 0x000e620000000800 */
[----:B------:R-:W-:Y:S01]  /*8b50*/  FSETP.NEU.FTZ.AND P1, PT, R136, -INF , PT ;  /* 0xff8000008800780b */ /* 0x000fe20003f3d000 */
[----:B------:R-:W-:Y:S01]  /*8b60*/  FMUL.FTZ R0, R0, UR4 ;  /* 0x0000000400007c20 */ /* 0x000fe20008410000 */
[----:B------:R-:W-:Y:S01]  /*8b70*/  FMUL.FTZ R84, R134, R84 ;  /* 0x0000005486547220 */ /* 0x000fe20000410000 */
        /* <DEDUP_REMOVED lines=17> */
[----:B------:R-:W-:Y:S01]  /*8c90*/  FFMA.FTZ R13, R13, UR4, -R185 ;  /* 0x000000040d0d7c23 */ /* 0x000fe200080108b9 */
[--C-:B------:R-:W-:Y:S01]  /*8ca0*/  FFMA.FTZ R10, R10, UR4, -R186.reuse ;  /* 0x000000040a0a7c23 */ /* 0x100fe200080108ba */
[--C-:B------:R-:W-:Y:S03]  /*8cb0*/  FFMA.FTZ R11, R11, UR4, -R186.reuse ;  /* 0x000000040b0b7c23 */ /* 0x100fe600080108ba */
[----:B------:R4:W5:Y:S01]  /*8cc0*/  MUFU.EX2 R220, R5 ;  /* 0x0000000500dc7308 */ /* 0x0009620000000800 */
[--C-:B------:R-:W-:Y:S01]  /*8cd0*/  FFMA.FTZ R14, R14, UR4, -R186.reuse ;  /* 0x000000040e0e7c23 */ /* 0x100fe200080108ba */
[----:B------:R-:W-:Y:S01]  /*8ce0*/  FFMA.FTZ R15, R15, UR4, -R186 ;  /* 0x000000040f0f7c23 */ /* 0x000fe200080108ba */
[C---:B-1----:R-:W-:Y:S01]  /*8cf0*/  FMUL.FTZ R70, R3.reuse, R70 ;  /* 0x0000004603467220 */ /* 0x042fe20000410000 */
[----:B------:R-:W-:Y:S01]  /*8d00*/  FMUL.FTZ R71, R3, R71 ;  /* 0x0000004703477220 */ /* 0x000fe20000410000 */
[--C-:B------:R-:W-:Y:S01]  /*8d10*/  FFMA.FTZ R36, R36, UR4, -R139.reuse ;  /* 0x0000000424247c23 */ /* 0x100fe2000801088b */
[----:B------:R-:W-:Y:S01]  /*8d20*/  FFMA.FTZ R37, R37, UR4, -R139 ;  /* 0x0000000425257c23 */ /* 0x000fe2000801088b */
[--C-:B------:R-:W-:Y:S03]  /*8d30*/  FFMA.FTZ R38, R38, UR4, -R184.reuse ;  /* 0x0000000426267c23 */ /* 0x100fe600080108b8 */
[----:B------:R1:W-:Y:S01]  /*8d40*/  MUFU.EX2 R213, R6 ;  /* 0x0000000600d57308 */ /* 0x0003e20000000800 */
[----:B--2---:R-:W-:Y:S01]  /*8d50*/  FMUL.FTZ R4, R134, R148 ;  /* 0x0000009486047220 */ /* 0x004fe20000410000 */
[----:B------:R-:W-:Y:S01]  /*8d60*/  FFMA.FTZ R39, R39, UR4, -R184 ;  /* 0x0000000427277c23 */ /* 0x000fe200080108b8 */
[--C-:B------:R-:W-:Y:S01]  /*8d70*/  FFMA.FTZ R40, R40, UR4, -R185.reuse ;  /* 0x0000000428287c23 */ /* 0x100fe200080108b9 */
[----:B------:R-:W-:Y:S01]  /*8d80*/  FFMA.FTZ R41, R41, UR4, -R185 ;  /* 0x0000000429297c23 */ /* 0x000fe200080108b9 */
[--C-:B------:R-:W-:Y:S01]  /*8d90*/  FFMA.FTZ R42, R42, UR4, -R186.reuse ;  /* 0x000000042a2a7c23 */ /* 0x100fe200080108ba */
[----:B------:R-:W-:Y:S01]  /*8da0*/  FFMA.FTZ R43, R43, UR4, -R186 ;  /* 0x000000042b2b7c23 */ /* 0x000fe200080108ba */
[--C-:B------:R-:W-:Y:S03]  /*8db0*/  FFMA.FTZ R48, R48, UR4, -R139.reuse ;  /* 0x0000000430307c23 */ /* 0x100fe6000801088b */
[----:B------:R2:W3:Y:S01]  /*8dc0*/  MUFU.EX2 R217, R7 ;  /* 0x0000000700d97308 */ /* 0x0004e20000000800 */
[----:B----4-:R-:W-:Y:S01]  /*8dd0*/  FMUL.FTZ R5, R134, R149 ;  /* 0x0000009586057220 */ /* 0x010fe20000410000 */
[----:B-----5:R-:W-:Y:S01]  /*8de0*/  F2FP.BF16.F32.PACK_AB R140, R220, R215 ;  /* 0x000000d7dc8c723e */ /* 0x020fe200000010ff */
[--C-:B------:R-:W-:Y:S01]  /*8df0*/  FFMA.FTZ R49, R49, UR4, -R139.reuse ;  /* 0x0000000431317c23 */ /* 0x100fe2000801088b */
[--C-:B------:R-:W-:Y:S01]  /*8e00*/  FFMA.FTZ R50, R50, UR4, -R184.reuse ;  /* 0x0000000432327c23 */ /* 0x100fe200080108b8 */
[--C-:B------:R-:W-:Y:S01]  /*8e10*/  FFMA.FTZ R51, R51, UR4, -R184.reuse ;  /* 0x0000000433337c23 */ /* 0x100fe200080108b8 */
[--C-:B------:R-:W-:Y:S01]  /*8e20*/  FFMA.FTZ R52, R52, UR4, -R139.reuse ;  /* 0x0000000434347c23 */ /* 0x100fe2000801088b */
[----:B------:R-:W-:Y:S03]  /*8e30*/  FFMA.FTZ R53, R53, UR4, -R139 ;  /* 0x0000000435357c23 */ /* 0x000fe6000801088b */
[----:B------:R4:W-:Y:S01]  /*8e40*/  MUFU.EX2 R218, R16 ;  /* 0x0000001000da7308 */ /* 0x0009e20000000800 */
[----:B-1----:R-:W-:Y:S01]  /*8e50*/  FMUL.FTZ R6, R3, R150 ;  /* 0x0000009603067220 */ /* 0x002fe20000410000 */
[--C-:B------:R-:W-:Y:S01]  /*8e60*/  FFMA.FTZ R54, R54, UR4, -R184.reuse ;  /* 0x0000000436367c23 */ /* 0x100fe200080108b8 */
[----:B------:R-:W-:Y:S01]  /*8e70*/  FFMA.FTZ R55, R55, UR4, -R184 ;  /* 0x0000000437377c23 */ /* 0x000fe200080108b8 */
[--C-:B------:R-:W-:Y:S01]  /*8e80*/  FFMA.FTZ R56, R56, UR4, -R185.reuse ;  /* 0x0000000438387c23 */ /* 0x100fe200080108b9 */
[----:B------:R-:W-:Y:S01]  /*8e90*/  FFMA.FTZ R57, R57, UR4, -R185 ;  /* 0x0000000439397c23 */ /* 0x000fe200080108b9 */
[--C-:B------:R-:W-:Y:S01]  /*8ea0*/  FFMA.FTZ R58, R58, UR4, -R186.reuse ;  /* 0x000000043a3a7c23 */ /* 0x100fe200080108ba */
[----:B------:R-:W-:Y:S03]  /*8eb0*/  FFMA.FTZ R59, R59, UR4, -R186 ;  /* 0x000000043b3b7c23 */ /* 0x000fe600080108ba */
[----:B------:R-:W1:Y:S01]  /*8ec0*/  MUFU.EX2 R219, R17 ;  /* 0x0000001100db7308 */ /* 0x000e620000000800 */
[----:B--2---:R-:W-:Y:S01]  /*8ed0*/  FMUL.FTZ R7, R3, R151 ;  /* 0x0000009703077220 */ /* 0x004fe20000410000 */
[----:B---3--:R-:W-:Y:S01]  /*8ee0*/  F2FP.BF16.F32.PACK_AB R141, R217, R213 ;  /* 0x000000d5d98d723e */ /* 0x008fe200000010ff */
[----:B------:R-:W2:Y:S01]  /*8ef0*/  LDSM.16.MT88.4 R148, [R224+0xa000] ;  /* 0x00a00000e094783b */ /* 0x000ea20000004200 */
[C---:B------:R-:W-:Y:S01]  /*8f00*/  FMUL.FTZ R85, R134.reuse, R85 ;  /* 0x0000005586557220 */ /* 0x040fe20000410000 */
[C---:B------:R-:W-:Y:S01]  /*8f10*/  FMUL.FTZ R86, R3.reuse, R86 ;  /* 0x0000005603567220 */ /* 0x040fe20000410000 */
[C---:B------:R-:W-:Y:S01]  /*8f20*/  FMUL.FTZ R87, R3.reuse, R87 ;  /* 0x0000005703577220 */ /* 0x040fe20000410000 */
[C---:B------:R-:W-:Y:S03]  /*8f30*/  FMUL.FTZ R96, R134.reuse, R96 ;  /* 0x0000006086607220 */ /* 0x040fe60000410000 */
[----:B------:R3:W-:Y:S01]  /*8f40*/  MUFU.EX2 R214, R18 ;  /* 0x0000001200d67308 */ /* 0x0007e20000000800 */
[C---:B----4-:R-:W-:Y:S01]  /*8f50*/  FMUL.FTZ R16, R134.reuse, R156 ;  /* 0x0000009c86107220 */ /* 0x050fe20000410000 */
[C---:B------:R-:W-:Y:S01]  /*8f60*/  FMUL.FTZ R97, R134.reuse, R97 ;  /* 0x0000006186617220 */ /* 0x040fe20000410000 */
[C---:B------:R-:W-:Y:S01]  /*8f70*/  FMUL.FTZ R98, R3.reuse, R98 ;  /* 0x0000006203627220 */ /* 0x040fe20000410000 */
[C---:B------:R-:W-:Y:S01]  /*8f80*/  FMUL.FTZ R99, R3.reuse, R99 ;  /* 0x0000006303637220 */ /* 0x040fe20000410000 */
[C---:B------:R-:W-:Y:S01]  /*8f90*/  FMUL.FTZ R100, R134.reuse, R100 ;  /* 0x0000006486647220 */ /* 0x040fe20000410000 */
[C---:B------:R-:W-:Y:S01]  /*8fa0*/  FMUL.FTZ R101, R134.reuse, R101 ;  /* 0x0000006586657220 */ /* 0x040fe20000410000 */
[----:B------:R-:W-:Y:S03]  /*8fb0*/  FMUL.FTZ R102, R3, R102 ;  /* 0x0000006603667220 */ /* 0x000fe60000410000 */
[----:B------:R-:W4:Y:S01]  /*8fc0*/  MUFU.EX2 R216, R19 ;  /* 0x0000001300d87308 */ /* 0x000f220000000800 */
[----:B-1----:R-:W-:Y:S01]  /*8fd0*/  F2FP.BF16.F32.PACK_AB R142, R219, R218 ;  /* 0x000000dadb8e723e */ /* 0x002fe200000010ff */
[----:B------:R-:W-:Y:S01]  /*8fe0*/  FMUL.FTZ R17, R134, R157 ;  /* 0x0000009d86117220 */ /* 0x000fe20000410000 */
[----:B------:R-:W-:Y:S01]  /*8ff0*/  FMUL.FTZ R103, R3, R103 ;  /* 0x0000006703677220 */ /* 0x000fe20000410000 */
[--C-:B------:R-:W-:Y:S01]  /*9000*/  FFMA.FTZ R20, R20, UR4, -R139.reuse ;  /* 0x0000000414147c23 */ /* 0x100fe2000801088b */
[----:B------:R-:W-:Y:S01]  /*9010*/  FFMA.FTZ R21, R21, UR4, -R139 ;  /* 0x0000000415157c23 */ /* 0x000fe2000801088b */
[--C-:B------:R-:W-:Y:S01]  /*9020*/  FFMA.FTZ R22, R22, UR4, -R184.reuse ;  /* 0x0000000416167c23 */ /* 0x100fe200080108b8 */
[----:B------:R-:W-:Y:S03]  /*9030*/  FFMA.FTZ R23, R23, UR4, -R184 ;  /* 0x0000000417177c23 */ /* 0x000fe600080108b8 */
[----:B------:R-:W1:Y:S01]  /*9040*/  MUFU.EX2 R2, R2 ;  /* 0x0000000200027308 */ /* 0x000e620000000800 */
        /* <DEDUP_REMOVED lines=8> */
[----:B----4-:R-:W-:Y:S01]  /*90d0*/  F2FP.BF16.F32.PACK_AB R143, R216, R214 ;  /* 0x000000d6d88f723e */ /* 0x010fe200000010ff */
[C---:B------:R-:W-:Y:S01]  /*90e0*/  FMUL.FTZ R19, R3.reuse, R159 ;  /* 0x0000009f03137220 */ /* 0x040fe20000410000 */
[C---:B------:R-:W-:Y:S01]  /*90f0*/  FMUL.FTZ R122, R3.reuse, R122 ;  /* 0x0000007a037a7220 */ /* 0x040fe20000410000 */
[----:B------:R-:W-:Y:S01]  /*9100*/  LDSM.16.MT88.4 R156, [R138+0x400] ;  /* 0x000400008a9c783b */ /* 0x000fe20000004200 */
[C---:B------:R-:W-:Y:S01]  /*9110*/  FMUL.FTZ R123, R3.reuse, R123 ;  /* 0x0000007b037b7220 */ /* 0x040fe20000410000 */
[C---:B------:R-:W-:Y:S01]  /*9120*/  FMUL.FTZ R124, R134.reuse, R124 ;  /* 0x0000007c867c7220 */ /* 0x040fe20000410000 */
[----:B------:R-:W-:Y:S01]  /*9130*/  FMUL.FTZ R125, R134, R125 ;  /* 0x0000007d867d7220 */ /* 0x000fe20000410000 */
[-C--:B------:R-:W-:Y:S02]  /*9140*/  HMMA.16816.F32.BF16 R4, R140, R176.reuse, R4 ;  /* 0x000000b08c04723c */ /* 0x080fe40000041804 */
[----:B------:R4:W-:Y:S03]  /*9150*/  MUFU.EX2 R207, R8 ;  /* 0x0000000800cf7308 */ /* 0x0009e60000000800 */
[C---:B-1----:R-:W-:Y:S01]  /*9160*/  FMUL.FTZ R72, R2.reuse, R72 ;  /* 0x0000004802487220 */ /* 0x042fe20000410000 */
[C---:B------:R-:W-:Y:S01]  /*9170*/  FMUL.FTZ R73, R2.reuse, R73 ;  /* 0x0000004902497220 */ /* 0x040fe20000410000 */
[C---:B------:R-:W-:Y:S01]  /*9180*/  FMUL.FTZ R76, R2.reuse, R76 ;  /* 0x0000004c024c7220 */ /* 0x040fe20000410000 */
[----:B------:R-:W-:Y:S04]  /*9190*/  FMUL.FTZ R77, R2, R77 ;  /* 0x0000004d024d7220 */ /* 0x000fe80000410000 */
[----:B------:R1:W5:Y:S01]  /*91a0*/  MUFU.EX2 R212, R9 ;  /* 0x0000000900d47308 */ /* 0x0003620000000800 */
[C---:B---3--:R-:W-:Y:S01]  /*91b0*/  FMUL.FTZ R74, R0.reuse, R74 ;  /* 0x0000004a004a7220 */ /* 0x048fe20000410000 */
[C---:B------:R-:W-:Y:S01]  /*91c0*/  FMUL.FTZ R75, R0.reuse, R75 ;  /* 0x0000004b004b7220 */ /* 0x040fe20000410000 */
[C---:B------:R-:W-:Y:S01]  /*91d0*/  FMUL.FTZ R78, R0.reuse, R78 ;  /* 0x0000004e004e7220 */ /* 0x040fe20000410000 */
[----:B------:R-:W-:Y:S01]  /*91e0*/  FMUL.FTZ R79, R0, R79 ;  /* 0x0000004f004f7220 */ /* 0x000fe20000410000 */
[C---:B------:R-:W-:Y:S01]  /*91f0*/  FMUL.FTZ R80, R134.reuse, R80 ;  /* 0x0000005086507220 */ /* 0x040fe20000410000 */
[----:B------:R-:W-:Y:S01]  /*9200*/  FMUL.FTZ R81, R134, R81 ;  /* 0x0000005186517220 */ /* 0x000fe20000410000 */
[C---:B------:R-:W-:Y:S03]  /*9210*/  FMUL.FTZ R82, R3.reuse, R82 ;  /* 0x0000005203527220 */ /* 0x040fe60000410000 */
[----:B------:R3:W-:Y:S01]  /*9220*/  MUFU.EX2 R206, R10 ;  /* 0x0000000a00ce7308 */ /* 0x0007e20000000800 */
[C---:B----4-:R-:W-:Y:S01]  /*9230*/  FMUL.FTZ R8, R2.reuse, R144 ;  /* 0x0000009002087220 */ /* 0x050fe20000410000 */
[----:B------:R-:W-:Y:S01]  /*9240*/  FMUL.FTZ R83, R3, R83 ;  /* 0x0000005303537220 */ /* 0x000fe20000410000 */
[C---:B------:R-:W-:Y:S01]  /*9250*/  FMUL.FTZ R88, R2.reuse, R88 ;  /* 0x0000005802587220 */ /* 0x040fe20000410000 */
[----:B------:R-:W-:Y:S01]  /*9260*/  FMUL.FTZ R89, R2, R89 ;  /* 0x0000005902597220 */ /* 0x000fe20000410000 */
[C---:B------:R-:W-:Y:S01]  /*9270*/  FMUL.FTZ R90, R0.reuse, R90 ;  /* 0x0000005a005a7220 */ /* 0x040fe20000410000 */
[----:B------:R-:W-:Y:S01]  /*9280*/  FMUL.FTZ R91, R0, R91 ;  /* 0x0000005b005b7220 */ /* 0x000fe20000410000 */
[C---:B------:R-:W-:Y:S03]  /*9290*/  FMUL.FTZ R92, R2.reuse, R92 ;  /* 0x0000005c025c7220 */ /* 0x040fe60000410000 */
[----:B------:R4:W2:Y:S01]  /*92a0*/  MUFU.EX2 R209, R11 ;  /* 0x0000000b00d17308 */ /* 0x0008a20000000800 */
[----:B-1----:R-:W-:Y:S01]  /*92b0*/  FMUL.FTZ R9, R2, R145 ;  /* 0x0000009102097220 */ /* 0x002fe20000410000 */
[----:B-----5:R-:W-:Y:S01]  /*92c0*/  F2FP.BF16.F32.PACK_AB R144, R212, R207 ;  /* 0x000000cfd490723e */ /* 0x020fe200000010ff */
[----:B------:R-:W-:Y:S01]  /*92d0*/  FMUL.FTZ R93, R2, R93 ;  /* 0x0000005d025d7220 */ /* 0x000fe20000410000 */
[C---:B------:R-:W-:Y:S01]  /*92e0*/  FMUL.FTZ R94, R0.reuse, R94 ;  /* 0x0000005e005e7220 */ /* 0x040fe20000410000 */
[----:B------:R-:W-:Y:S01]  /*92f0*/  FMUL.FTZ R95, R0, R95 ;  /* 0x0000005f005f7220 */ /* 0x000fe20000410000 */
[C---:B------:R-:W-:Y:S01]  /*9300*/  FMUL.FTZ R104, R2.reuse, R104 ;  /* 0x0000006802687220 */ /* 0x040fe20000410000 */
[----:B------:R-:W-:Y:S03]  /*9310*/  FMUL.FTZ R105, R2, R105 ;  /* 0x0000006902697220 */ /* 0x000fe60000410000 */
[----:B------:R1:W-:Y:S01]  /*9320*/  MUFU.EX2 R210, R12 ;  /* 0x0000000c00d27308 */ /* 0x0003e20000000800 */
[C---:B---3--:R-:W-:Y:S01]  /*9330*/  FMUL.FTZ R10, R0.reuse, R146 ;  /* 0x00000092000a7220 */ /* 0x048fe20000410000 */
[C---:B------:R-:W-:Y:S01]  /*9340*/  FMUL.FTZ R106, R0.reuse, R106 ;  /* 0x0000006a006a7220 */ /* 0x040fe20000410000 */
[----:B------:R-:W-:Y:S01]  /*9350*/  FMUL.FTZ R107, R0, R107 ;  /* 0x0000006b006b7220 */ /* 0x000fe20000410000 */
[C---:B------:R-:W-:Y:S01]  /*9360*/  FMUL.FTZ R108, R2.reuse, R108 ;  /* 0x0000006c026c7220 */ /* 0x040fe20000410000 */
[----:B------:R-:W-:Y:S01]  /*9370*/  FMUL.FTZ R109, R2, R109 ;  /* 0x0000006d026d7220 */ /* 0x000fe20000410000 */
[C---:B------:R-:W-:Y:S01]  /*9380*/  FMUL.FTZ R110, R0.reuse, R110 ;  /* 0x0000006e006e7220 */ /* 0x040fe20000410000 */
[C---:B------:R-:W-:Y:S03]  /*9390*/  FMUL.FTZ R111, R0.reuse, R111 ;  /* 0x0000006f006f7220 */ /* 0x040fe60000410000 */
[----:B------:R-:W3:Y:S01]  /*93a0*/  MUFU.EX2 R211, R13 ;  /* 0x0000000d00d37308 */ /* 0x000ee20000000800 */
[----:B----4-:R-:W-:Y:S01]  /*93b0*/  FMUL.FTZ R11, R0, R147 ;  /* 0x00000093000b7220 */ /* 0x010fe20000410000 */
[----:B--2---:R-:W-:Y:S01]  /*93c0*/  F2FP.BF16.F32.PACK_AB R145, R209, R206 ;  /* 0x000000ced191723e */ /* 0x004fe200000010ff */
[C---:B------:R-:W-:Y:S01]  /*93d0*/  FMUL.FTZ R116, R2.reuse, R116 ;  /* 0x0000007402747220 */ /* 0x040fe20000410000 */
[----:B------:R-:W-:Y:S01]  /*93e0*/  FMUL.FTZ R117, R2, R117 ;  /* 0x0000007502757220 */ /* 0x000fe20000410000 */
[C---:B------:R-:W-:Y:S01]  /*93f0*/  FMUL.FTZ R118, R0.reuse, R118 ;  /* 0x0000007600767220 */ /* 0x040fe20000410000 */
[----:B------:R-:W-:Y:S01]  /*9400*/  FMUL.FTZ R119, R0, R119 ;  /* 0x0000007700777220 */ /* 0x000fe20000410000 */
[C---:B------:R-:W-:Y:S03]  /*9410*/  FMUL.FTZ R126, R3.reuse, R126 ;  /* 0x0000007e037e7220 */ /* 0x040fe60000410000 */
[----:B------:R2:W-:Y:S01]  /*9420*/  MUFU.EX2 R205, R14 ;  /* 0x0000000e00cd7308 */ /* 0x0005e20000000800 */
[C---:B-1----:R-:W-:Y:S01]  /*9430*/  FMUL.FTZ R12, R2.reuse, R152 ;  /* 0x00000098020c7220 */ /* 0x042fe20000410000 */
[----:B------:R-:W-:Y:S01]  /*9440*/  FMUL.FTZ R127, R3, R127 ;  /* 0x0000007f037f7220 */ /* 0x000fe20000410000 */
[C---:B------:R-:W-:Y:S01]  /*9450*/  FMUL.FTZ R128, R2.reuse, R128 ;  /* 0x0000008002807220 */ /* 0x040fe20000410000 */
[----:B------:R-:W-:Y:S01]  /*9460*/  FMUL.FTZ R129, R2, R129 ;  /* 0x0000008102817220 */ /* 0x000fe20000410000 */
[C---:B------:R-:W-:Y:S01]  /*9470*/  FMUL.FTZ R130, R0.reuse, R130 ;  /* 0x0000008200827220 */ /* 0x040fe20000410000 */
[----:B------:R-:W-:Y:S01]  /*9480*/  FMUL.FTZ R131, R0, R131 ;  /* 0x0000008300837220 */ /* 0x000fe20000410000 */
[--C-:B------:R-:W-:Y:S03]  /*9490*/  FFMA.FTZ R44, R44, UR4, -R185.reuse ;  /* 0x000000042c2c7c23 */ /* 0x100fe600080108b9 */
[----:B------:R-:W1:Y:S01]  /*94a0*/  MUFU.EX2 R208, R15 ;  /* 0x0000000f00d07308 */ /* 0x000e620000000800 */
[----:B---3--:R-:W-:Y:S01]  /*94b0*/  F2FP.BF16.F32.PACK_AB R146, R211, R210 ;  /* 0x000000d2d392723e */ /* 0x008fe200000010ff */
[----:B------:R-:W-:Y:S01]  /*94c0*/  FMUL.FTZ R13, R2, R153 ;  /* 0x00000099020d7220 */ /* 0x000fe20000410000 */
[----:B------:R-:W-:Y:S01]  /*94d0*/  FFMA.FTZ R45, R45, UR4, -R185 ;  /* 0x000000042d2d7c23 */ /* 0x000fe200080108b9 */
[--C-:B------:R-:W-:Y:S01]  /*94e0*/  FFMA.FTZ R46, R46, UR4, -R186.reuse ;  /* 0x000000042e2e7c23 */ /* 0x100fe200080108ba */
[----:B------:R-:W-:Y:S01]  /*94f0*/  FFMA.FTZ R47, R47, UR4, -R186 ;  /* 0x000000042f2f7c23 */ /* 0x000fe200080108ba */
[--C-:B------:R-:W-:Y:S01]  /*9500*/  FFMA.FTZ R64, R64, UR4, -R139.reuse ;  /* 0x0000000440407c23 */ /* 0x100fe2000801088b */
[--C-:B------:R-:W-:Y:S03]  /*9510*/  FFMA.FTZ R66, R66, UR4, -R184.reuse ;  /* 0x0000000442427c23 */ /* 0x100fe600080108b8 */
[----:B------:R-:W-:Y:S01]  /*9520*/  MUFU.EX2 R192, R36 ;  /* 0x0000002400c07308 */ /* 0x000fe20000000800 */
[----:B--2---:R-:W-:Y:S01]  /*9530*/  FMUL.FTZ R14, R0, R154 ;  /* 0x0000009a000e7220 */ /* 0x004fe20000410000 */
[--C-:B------:R-:W-:Y:S01]  /*9540*/  FFMA.FTZ R32, R32, UR4, -R139.reuse ;  /* 0x0000000420207c23 */ /* 0x100fe2000801088b */
[--C-:B------:R-:W-:Y:S01]  /*9550*/  FFMA.FTZ R33, R33, UR4, -R139.reuse ;  /* 0x0000000421217c23 */ /* 0x100fe2000801088b */
[----:B------:R-:W-:Y:S01]  /*9560*/  FFMA.FTZ R139, R65, UR4, -R139 ;  /* 0x00000004418b7c23 */ /* 0x000fe2000801088b */
[----:B------:R-:W-:Y:S01]  /*9570*/  FFMA.FTZ R34, R34, UR4, -R184 ;  /* 0x0000000422227c23 */ /* 0x000fe200080108b8 */
[--C-:B------:R-:W-:Y:S01]  /*9580*/  FFMA.FTZ R24, R24, UR4, -R185.reuse ;  /* 0x0000000418187c23 */ /* 0x100fe200080108b9 */
[--C-:B------:R-:W-:Y:S03]  /*9590*/  FFMA.FTZ R25, R25, UR4, -R185.reuse ;  /* 0x0000000419197c23 */ /* 0x100fe600080108b9 */
[----:B------:R-:W-:Y:S01]  /*95a0*/  MUFU.EX2 R191, R37 ;  /* 0x0000002500bf7308 */ /* 0x000fe20000000800 */
[----:B-1----:R-:W-:Y:S01]  /*95b0*/  F2FP.BF16.F32.PACK_AB R147, R208, R205 ;  /* 0x000000cdd093723e */ /* 0x002fe200000010ff */
[----:B------:R-:W-:Y:S01]  /*95c0*/  FMUL.FTZ R15, R0, R155 ;  /* 0x0000009b000f7220 */ /* 0x000fe20000410000 */
[--C-:B------:R-:W-:Y:S01]  /*95d0*/  FFMA.FTZ R26, R26, UR4, -R186.reuse ;  /* 0x000000041a1a7c23 */ /* 0x100fe200080108ba */
[----:B------:R-:W1:Y:S01]  /*95e0*/  LDSM.16.MT88.4 R152, [R138+0x1000] ;  /* 0x001000008a98783b */ /* 0x000e620000004200 */
[--C-:B------:R-:W-:Y:S01]  /*95f0*/  FFMA.FTZ R28, R28, UR4, -R185.reuse ;  /* 0x000000041c1c7c23 */ /* 0x100fe200080108b9 */
[--C-:B------:R-:W-:Y:S01]  /*9600*/  FFMA.FTZ R29, R29, UR4, -R185.reuse ;  /* 0x000000041d1d7c23 */ /* 0x100fe200080108b9 */
[--C-:B------:R-:W-:Y:S01]  /*9610*/  FFMA.FTZ R30, R30, UR4, -R186.reuse ;  /* 0x000000041e1e7c23 */ /* 0x100fe200080108ba */
[C---:B------:R-:W-:Y:S02]  /*9620*/  HMMA.16816.F32.BF16 R8, R144.reuse, R176, R8 ;  /* 0x000000b09008723c */ /* 0x040fe40000041808 */
[----:B------:R-:W-:Y:S02]  /*9630*/  MUFU.EX2 R190, R38 ;  /* 0x0000002600be7308 */ /* 0x000fe40000000800 */
[--C-:B------:R-:W-:Y:S01]  /*9640*/  FFMA.FTZ R60, R60, UR4, -R185.reuse ;  /* 0x000000043c3c7c23 */ /* 0x100fe200080108b9 */
[----:B------:R-:W-:Y:S01]  /*9650*/  ISETP.GT.AND P1, PT, R233, RZ, PT ;  /* 0x000000ffe900720c */ /* 0x000fe20003f24270 */
[----:B------:R-:W-:Y:S01]  /*9660*/  FFMA.FTZ R62, R62, UR4, -R186 ;  /* 0x000000043e3e7c23 */ /* 0x000fe200080108ba */
[----:B------:R-:W-:Y:S01]  /*9670*/  FFMA.FTZ R185, R61, UR4, -R185 ;  /* 0x000000043db97c23 */ /* 0x000fe200080108b9 */
[-C--:B------:R-:W-:Y:S04]  /*9680*/  HMMA.16816.F32.BF16 R12, R144, R178.reuse, R12 ;  /* 0x000000b2900c723c */ /* 0x080fe8000004180c */
[----:B------:R2:W-:Y:S04]  /*9690*/  MUFU.EX2 R189, R39 ;  /* 0x0000002700bd7308 */ /* 0x0005e80000000800 */
[C---:B------:R-:W-:Y:S06]  /*96a0*/  HMMA.16816.F32.BF16 R16, R140.reuse, R178, R16 ;  /* 0x000000b28c10723c */ /* 0x040fec0000041810 */
[----:B------:R-:W-:Y:S02]  /*96b0*/  MUFU.EX2 R188, R48 ;  /* 0x0000003000bc7308 */ /* 0x000fe40000000800 */
[-C--:B------:R-:W-:Y:S08]  /*96c0*/  HMMA.16816.F32.BF16 R68, R140, R180.reuse, R68 ;  /* 0x000000b48c44723c */ /* 0x080ff00000041844 */
[----:B------:R-:W-:Y:S01]  /*96d0*/  MUFU.EX2 R187, R49 ;  /* 0x0000003100bb7308 */ /* 0x000fe20000000800 */
[----:B--2---:R-:W-:Y:S01]  /*96e0*/  LDSM.16.MT88.4 R36, [R138+0x2400] ;  /* 0x002400008a24783b */ /* 0x004fe20000004200 */
[C---:B------:R-:W-:Y:S08]  /*96f0*/  HMMA.16816.F32.BF16 R72, R144.reuse, R180, R72 ;  /* 0x000000b49048723c */ /* 0x040ff00000041848 */
[----:B------:R-:W-:Y:S01]  /*9700*/  MUFU.EX2 R180, R40 ;  /* 0x0000002800b47308 */ /* 0x000fe20000000800 */
[-C--:B------:R-:W-:Y:S09]  /*9710*/  HMMA.16816.F32.BF16 R76, R144, R182.reuse, R76 ;  /* 0x000000b6904c723c */ /* 0x080ff2000004184c */
[----:B------:R-:W-:Y:S01]  /*9720*/  MUFU.EX2 R181, R41 ;  /* 0x0000002900b57308 */ /* 0x000fe20000000800 */
[C---:B------:R-:W-:Y:S09]  /*9730*/  HMMA.16816.F32.BF16 R80, R140.reuse, R182, R80 ;  /* 0x000000b68c50723c */ /* 0x040ff20000041850 */
[----:B------:R-:W-:Y:S01]  /*9740*/  MUFU.EX2 R182, R50 ;  /* 0x0000003200b67308 */ /* 0x000fe20000000800 */
[-C--:B------:R-:W-:Y:S09]  /*9750*/  HMMA.16816.F32.BF16 R84, R140, R148.reuse, R84 ;  /* 0x000000948c54723c */ /* 0x080ff20000041854 */
[----:B------:R2:W-:Y:S01]  /*9760*/  MUFU.EX2 R183, R51 ;  /* 0x0000003300b77308 */ /* 0x0005e20000000800 */
[C---:B------:R-:W-:Y:S09]  /*9770*/  HMMA.16816.F32.BF16 R88, R144.reuse, R148, R88 ;  /* 0x000000949058723c */ /* 0x040ff20000041858 */
[----:B------:R-:W-:Y:S01]  /*9780*/  MUFU.EX2 R176, R52 ;  /* 0x0000003400b07308 */ /* 0x000fe20000000800 */
[-C--:B------:R-:W-:Y:S09]  /*9790*/  HMMA.16816.F32.BF16 R92, R144, R150.reuse, R92 ;  /* 0x00000096905c723c */ /* 0x080ff2000004185c */
[----:B------:R-:W3:Y:S01]  /*97a0*/  MUFU.EX2 R177, R53 ;  /* 0x0000003500b17308 */ /* 0x000ee20000000800 */
[----:B--2---:R-:W-:Y:S01]  /*97b0*/  LDSM.16.MT88.4 R48, [R138+0x800] ;  /* 0x000800008a30783b */ /* 0x004fe20000004200 */
[C---:B------:R-:W-:Y:S08]  /*97c0*/  HMMA.16816.F32.BF16 R96, R140.reuse, R150, R96 ;  /* 0x000000968c60723c */ /* 0x040ff00000041860 */
[----:B------:R-:W-:Y:S01]  /*97d0*/  MUFU.EX2 R65, R58 ;  /* 0x0000003a00417308 */ /* 0x000fe20000000800 */
[----:B------:R-:W2:Y:S01]  /*97e0*/  LDSM.16.MT88.4 R148, [R224+0xb000] ;  /* 0x00b00000e094783b */ /* 0x000ea20000004200 */
[-C--:B-1----:R-:W-:Y:S08]  /*97f0*/  HMMA.16816.F32.BF16 R100, R140, R152.reuse, R100 ;  /* 0x000000988c64723c */ /* 0x082ff00000041864 */
[----:B------:R1:W-:Y:S01]  /*9800*/  MUFU.EX2 R204, R20 ;  /* 0x0000001400cc7308 */ /* 0x0003e20000000800 */
[C---:B------:R-:W-:Y:S09]  /*9810*/  HMMA.16816.F32.BF16 R104, R144.reuse, R152, R104 ;  /* 0x000000989068723c */ /* 0x040ff20000041868 */
[----:B------:R4:W-:Y:S01]  /*9820*/  MUFU.EX2 R203, R21 ;  /* 0x0000001500cb7308 */ /* 0x0009e20000000800 */
[-C--:B------:R-:W-:Y:S09]  /*9830*/  HMMA.16816.F32.BF16 R108, R144, R154.reuse, R108 ;  /* 0x0000009a906c723c */ /* 0x080ff2000004186c */
[----:B------:R5:W-:Y:S01]  /*9840*/  MUFU.EX2 R202, R22 ;  /* 0x0000001600ca7308 */ /* 0x000be20000000800 */
[C---:B-1----:R-:W-:Y:S01]  /*9850*/  FMUL.FTZ R20, R134.reuse, R160 ;  /* 0x000000a086147220 */ /* 0x042fe20000410000 */
[C---:B------:R-:W-:Y:S08]  /*9860*/  HMMA.16816.F32.BF16 R112, R140.reuse, R154, R112 ;  /* 0x0000009a8c70723c */ /* 0x040ff00000041870 */
[----:B------:R1:W-:Y:S01]  /*9870*/  MUFU.EX2 R201, R23 ;  /* 0x0000001700c97308 */ /* 0x0003e20000000800 */
[----:B------:R-:W3:Y:S01]  /*9880*/  LDSM.16.MT88.4 R152, [R138+0x2000] ;  /* 0x002000008a98783b */ /* 0x000ee20000004200 */
[----:B----4-:R-:W-:Y:S08]  /*9890*/  FMUL.FTZ R21, R134, R161 ;  /* 0x000000a186157220 */ /* 0x010ff00000410000 */
[----:B------:R4:W-:Y:S01]  /*98a0*/  MUFU.EX2 R200, R32 ;  /* 0x0000002000c87308 */ /* 0x0009e20000000800 */
[C---:B-----5:R-:W-:Y:S09]  /*98b0*/  FMUL.FTZ R22, R3.reuse, R162 ;  /* 0x000000a203167220 */ /* 0x060ff20000410000 */
[----:B------:R5:W-:Y:S01]  /*98c0*/  MUFU.EX2 R199, R33 ;  /* 0x0000002100c77308 */ /* 0x000be20000000800 */
[----:B-1----:R-:W-:Y:S02]  /*98d0*/  FMUL.FTZ R23, R3, R163 ;  /* 0x000000a303177220 */ /* 0x002fe40000410000 */
[----:B------:R-:W-:Y:S05]  /*98e0*/  LDSM.16.MT88.4 R160, [R224+0xa400] ;  /* 0x00a40000e0a0783b */ /* 0x000fea0000004200 */
[-C--:B--2---:R-:W-:Y:S02]  /*98f0*/  HMMA.16816.F32.BF16 R20, R140, R148.reuse, R20 ;  /* 0x000000948c14723c */ /* 0x084fe40000041814 */
[----:B------:R1:W-:Y:S01]  /*9900*/  MUFU.EX2 R196, R28 ;  /* 0x0000001c00c47308 */ /* 0x0003e20000000800 */
[C---:B----4-:R-:W-:Y:S05]  /*9910*/  FMUL.FTZ R32, R2.reuse, R164 ;  /* 0x000000a402207220 */ /* 0x050fea0000410000 */
[C---:B------:R-:W-:Y:S04]  /*9920*/  HMMA.16816.F32.BF16 R116, R144.reuse, R148, R116 ;  /* 0x000000949074723c */ /* 0x040fe80000041874 */
[----:B------:R2:W-:Y:S01]  /*9930*/  MUFU.EX2 R197, R34 ;  /* 0x0000002200c57308 */ /* 0x0005e20000000800 */
[--C-:B------:R-:W-:Y:S01]  /*9940*/  FFMA.FTZ R148, R35, UR4, -R184.reuse ;  /* 0x0000000423947c23 */ /* 0x100fe200080108b8 */
[----:B-----5:R-:W-:Y:S01]  /*9950*/  FMUL.FTZ R33, R2, R165 ;  /* 0x000000a502217220 */ /* 0x020fe20000410000 */
[----:B------:R-:W-:Y:S01]  /*9960*/  FMUL.FTZ R35, R0, R167 ;  /* 0x000000a700237220 */ /* 0x000fe20000410000 */
[----:B------:R-:W-:Y:S06]  /*9970*/  FFMA.FTZ R184, R67, UR4, -R184 ;  /* 0x0000000443b87c23 */ /* 0x000fec00080108b8 */
[----:B------:R4:W-:Y:S01]  /*9980*/  MUFU.EX2 R198, R148 ;  /* 0x0000009400c67308 */ /* 0x0009e20000000800 */
[----:B-1----:R-:W-:Y:S01]  /*9990*/  FMUL.FTZ R28, R134, R172 ;  /* 0x000000ac861c7220 */ /* 0x002fe20000410000 */
[----:B---3--:R-:W-:Y:S08]  /*99a0*/  F2FP.BF16.F32.PACK_AB R172, R177, R176 ;  /* 0x000000b0b1ac723e */ /* 0x008ff000000010ff */
[----:B------:R1:W-:Y:S01]  /*99b0*/  MUFU.EX2 R167, R24 ;  /* 0x0000001800a77308 */ /* 0x0003e20000000800 */
[C---:B--2---:R-:W-:Y:S07]  /*99c0*/  FMUL.FTZ R34, R0.reuse, R166 ;  /* 0x000000a600227220 */ /* 0x044fee0000410000 */
[-C--:B------:R-:W-:Y:S02]  /*99d0*/  HMMA.16816.F32.BF16 R32, R144, R150.reuse, R32 ;  /* 0x000000969020723c */ /* 0x080fe40000041820 */
[----:B------:R2:W-:Y:S01]  /*99e0*/  MUFU.EX2 R166, R25 ;  /* 0x0000001900a67308 */ /* 0x0005e20000000800 */
[----:B----4-:R-:W-:Y:S01]  /*99f0*/  FFMA.FTZ R148, R27, UR4, -R186 ;  /* 0x000000041b947c23 */ /* 0x010fe200080108ba */
[----:B------:R-:W-:Y:S04]  /*9a00*/  FMUL.FTZ R27, R0, R171 ;  /* 0x000000ab001b7220 */ /* 0x000fe80000410000 */
[C---:B------:R-:W-:Y:S04]  /*9a10*/  HMMA.16816.F32.BF16 R120, R140.reuse, R150, R120 ;  /* 0x000000968c78723c */ /* 0x040fe80000041878 */
[----:B------:R3:W-:Y:S01]  /*9a20*/  MUFU.EX2 R164, R148 ;  /* 0x0000009400a47308 */ /* 0x0007e20000000800 */
[C---:B-1----:R-:W-:Y:S03]  /*9a30*/  FMUL.FTZ R24, R2.reuse, R168 ;  /* 0x000000a802187220 */ /* 0x042fe60000410000 */
[-C--:B------:R-:W-:Y:S06]  /*9a40*/  HMMA.16816.F32.BF16 R124, R140, R152.reuse, R124 ;  /* 0x000000988c7c723c */ /* 0x080fec000004187c */
[----:B------:R1:W4:Y:S01]  /*9a50*/  MUFU.EX2 R165, R26 ;  /* 0x0000001a00a57308 */ /* 0x0003220000000800 */
[C---:B--2---:R-:W-:Y:S01]  /*9a60*/  FMUL.FTZ R25, R2.reuse, R169 ;  /* 0x000000a902197220 */ /* 0x044fe20000410000 */
[----:B------:R-:W-:Y:S08]  /*9a70*/  FFMA.FTZ R2, R2, R241, R207 ;  /* 0x000000f102027223 */ /* 0x000ff000000100cf */
[----:B------:R2:W5:Y:S01]  /*9a80*/  MUFU.EX2 R195, R29 ;  /* 0x0000001d00c37308 */ /* 0x0005620000000800 */
[----:B---3--:R-:W3:Y:S09]  /*9a90*/  LDSM.16.MT88.4 R148, [R224+0x9400] ;  /* 0x00940000e094783b */ /* 0x008ef20000004200 */
[----:B------:R4:W-:Y:S01]  /*9aa0*/  MUFU.EX2 R193, R30 ;  /* 0x0000001e00c17308 */ /* 0x0009e20000000800 */
[C---:B-1----:R-:W-:Y:S01]  /*9ab0*/  FMUL.FTZ R26, R0.reuse, R170 ;  /* 0x000000aa001a7220 */ /* 0x042fe20000410000 */
[----:B------:R-:W-:Y:S04]  /*9ac0*/  FFMA.FTZ R0, R0, R242, R206 ;  /* 0x000000f200007223 */ /* 0x000fe800000100ce */
[----:B------:R-:W-:Y:S02]  /*9ad0*/  FADD.FTZ R0, R209, R0 ;  /* 0x00000000d1007221 */ /* 0x000fe40000010000 */
[C---:B------:R-:W-:Y:S02]  /*9ae0*/  HMMA.16816.F32.BF16 R24, R144.reuse, R152, R24 ;  /* 0x000000989018723c */ /* 0x040fe40000041818 */
[----:B------:R-:W-:Y:S02]  /*9af0*/  MUFU.EX2 R170, R42 ;  /* 0x0000002a00aa7308 */ /* 0x000fe40000000800 */
[C---:B--2---:R-:W-:Y:S01]  /*9b00*/  FMUL.FTZ R29, R134.reuse, R173 ;  /* 0x000000ad861d7220 */ /* 0x044fe20000410000 */
[----:B------:R-:W-:Y:S01]  /*9b10*/  FFMA.FTZ R134, R134, R239, R215 ;  /* 0x000000ef86867223 */ /* 0x000fe200000100d7 */
[----:B------:R-:W-:Y:S02]  /*9b20*/  FADD.FTZ R0, R205, R0 ;  /* 0x00000000cd007221 */ /* 0x000fe40000010000 */
[-C--:B------:R-:W-:Y:S04]  /*9b30*/  HMMA.16816.F32.BF16 R128, R144, R154.reuse, R128 ;  /* 0x0000009a9080723c */ /* 0x080fe80000041880 */
[----:B------:R1:W-:Y:S01]  /*9b40*/  MUFU.EX2 R171, R43 ;  /* 0x0000002b00ab7308 */ /* 0x0003e20000000800 */
[--C-:B------:R-:W-:Y:S01]  /*9b50*/  FFMA.FTZ R144, R31, UR4, -R186.reuse ;  /* 0x000000041f907c23 */ /* 0x100fe200080108ba */
[C---:B----4-:R-:W-:Y:S01]  /*9b60*/  FMUL.FTZ R30, R3.reuse, R174 ;  /* 0x000000ae031e7220 */ /* 0x050fe20000410000 */
[----:B------:R-:W-:Y:S01]  /*9b70*/  FMUL.FTZ R31, R3, R175 ;  /* 0x000000af031f7220 */ /* 0x000fe20000410000 */
[----:B------:R-:W-:Y:S01]  /*9b80*/  F2FP.BF16.F32.PACK_AB R145, R164, R165 ;  /* 0x000000a5a491723e */ /* 0x000fe200000010ff */
[----:B------:R-:W-:Y:S01]  /*9b90*/  FFMA.FTZ R186, R63, UR4, -R186 ;  /* 0x000000043fba7c23 */ /* 0x000fe200080108ba */
[----:B-----5:R-:W-:Y:S04]  /*9ba0*/  F2FP.BF16.F32.PACK_AB R146, R195, R196 ;  /* 0x000000c4c392723e */ /* 0x020fe800000010ff */
[----:B------:R2:W4:Y:S01]  /*9bb0*/  MUFU.EX2 R194, R144 ;  /* 0x0000009000c27308 */ /* 0x0005220000000800 */
[----:B------:R-:W-:Y:S01]  /*9bc0*/  FFMA.FTZ R3, R3, R240, R213 ;  /* 0x000000f003037223 */ /* 0x000fe200000100d5 */
[----:B------:R-:W-:Y:S01]  /*9bd0*/  FADD.FTZ R134, R220, R134 ;  /* 0x00000086dc867221 */ /* 0x000fe20000010000 */
[----:B------:R-:W-:Y:S01]  /*9be0*/  HMMA.16816.F32.BF16 R28, R140, R154, R28 ;  /* 0x0000009a8c1c723c */ /* 0x000fe2000004181c */
[----:B------:R-:W-:Y:S03]  /*9bf0*/  LDSM.16.MT88.4 R152, [R224+0xb400] ;  /* 0x00b40000e098783b */ /* 0x000fe60000004200 */
[----:B------:R-:W-:Y:S03]  /*9c00*/  F2FP.BF16.F32.PACK_AB R140, R203, R204 ;  /* 0x000000cccb8c723e */ /* 0x000fe600000010ff */
[----:B------:R-:W-:Y:S01]  /*9c10*/  MUFU.EX2 R67, R57 ;  /* 0x0000003900437308 */ /* 0x000fe20000000800 */
[----:B------:R-:W-:Y:S01]  /*9c20*/  F2FP.BF16.F32.PACK_AB R141, R201, R202 ;  /* 0x000000cac98d723e */ /* 0x000fe200000010ff */
[----:B------:R-:W-:Y:S01]  /*9c30*/  FADD.FTZ R3, R217, R3 ;  /* 0x00000003d9037221 */ /* 0x000fe20000010000 */
[----:B------:R-:W-:Y:S01]  /*9c40*/  F2FP.BF16.F32.PACK_AB R142, R199, R200 ;  /* 0x000000c8c78e723e */ /* 0x000fe200000010ff */
[----:B-1----:R-:W-:Y:S01]  /*9c50*/  LDSM.16.MT88.4 R40, [R224+0x9800] ;  /* 0x00980000e028783b */ /* 0x002fe20000004200 */
[----:B------:R-:W-:Y:S01]  /*9c60*/  F2FP.BF16.F32.PACK_AB R143, R198, R197 ;  /* 0x000000c5c68f723e */ /* 0x000fe200000010ff */
[----:B------:R-:W-:Y:S01]  /*9c70*/  FADD.FTZ R3, R214, R3 ;  /* 0x00000003d6037221 */ /* 0x000fe20000010000 */
[----:B------:R-:W-:Y:S03]  /*9c80*/  FADD.FTZ R0, R208, R0 ;  /* 0x00000000d0007221 */ /* 0x000fe60000010000 */
[----:B------:R1:W-:Y:S01]  /*9c90*/  MUFU.EX2 R169, R44 ;  /* 0x0000002c00a97308 */ /* 0x0003e20000000800 */
[----:B--2---:R-:W-:Y:S01]  /*9ca0*/  F2FP.BF16.F32.PACK_AB R144, R166, R167 ;  /* 0x000000a7a690723e */ /* 0x004fe200000010ff */
[----:B------:R-:W-:Y:S01]  /*9cb0*/  FADD.FTZ R3, R216, R3 ;  /* 0x00000003d8037221 */ /* 0x000fe20000010000 */
[----:B----4-:R-:W-:Y:S01]  /*9cc0*/  F2FP.BF16.F32.PACK_AB R147, R194, R193 ;  /* 0x000000c1c293723e */ /* 0x010fe200000010ff */
[-C--:B---3--:R-:W-:Y:S03]  /*9cd0*/  HMMA.16816.F32.BF16 R4, R140, R148.reuse, R4 ;  /* 0x000000948c04723c */ /* 0x088fe60000041804 */
[----:B------:R-:W-:Y:S03]  /*9ce0*/  FADD.FTZ R0, R165, R0 ;  /* 0x00000000a5007221 */ /* 0x000fe60000010000 */
[----:B------:R2:W3:Y:S01]  /*9cf0*/  MUFU.EX2 R179, R45 ;  /* 0x0000002d00b37308 */ /* 0x0004e20000000800 */
[----:B------:R-:W-:Y:S01]  /*9d00*/  FADD.FTZ R3, R202, R3 ;  /* 0x00000003ca037221 */ /* 0x000fe20000010000 */
[C---:B------:R-:W-:Y:S08]  /*9d10*/  HMMA.16816.F32.BF16 R8, R144.reuse, R148, R8 ;  /* 0x000000949008723c */ /* 0x040ff00000041808 */
[----:B------:R3:W-:Y:S01]  /*9d20*/  MUFU.EX2 R168, R46 ;  /* 0x0000002e00a87308 */ /* 0x0007e20000000800 */
[----:B-1----:R-:W-:Y:S01]  /*9d30*/  F2FP.BF16.F32.PACK_AB R44, R181, R180 ;  /* 0x000000b4b52c723e */ /* 0x002fe200000010ff */
[-C--:B------:R-:W-:Y:S08]  /*9d40*/  HMMA.16816.F32.BF16 R12, R144, R150.reuse, R12 ;  /* 0x00000096900c723c */ /* 0x080ff0000004180c */
[----:B------:R-:W1:Y:S01]  /*9d50*/  MUFU.EX2 R178, R47 ;  /* 0x0000002f00b27308 */ /* 0x000e620000000800 */
[----:B--2---:R-:W-:Y:S01]  /*9d60*/  F2FP.BF16.F32.PACK_AB R45, R171, R170 ;  /* 0x000000aaab2d723e */ /* 0x004fe200000010ff */
[C---:B------:R-:W-:Y:S01]  /*9d70*/  HMMA.16816.F32.BF16 R16, R140.reuse, R150, R16 ;  /* 0x000000968c10723c */ /* 0x040fe20000041810 */
[----:B------:R-:W2:Y:S07]  /*9d80*/  LDSM.16.MT88.4 R148, [R138+0x1400] ;  /* 0x001400008a94783b */ /* 0x000eae0000004200 */
[----:B------:R-:W-:Y:S01]  /*9d90*/  MUFU.EX2 R184, R184 ;  /* 0x000000b800b87308 */ /* 0x000fe20000000800 */
[----:B---3--:R-:W-:Y:S01]  /*9da0*/  F2FP.BF16.F32.PACK_AB R46, R179, R169 ;  /* 0x000000a9b32e723e */ /* 0x008fe200000010ff */
[-C--:B------:R-:W-:Y:S08]  /*9db0*/  HMMA.16816.F32.BF16 R68, R140, R156.reuse, R68 ;  /* 0x0000009c8c44723c */ /* 0x080ff00000041844 */
[----:B------:R-:W-:Y:S01]  /*9dc0*/  MUFU.EX2 R60, R60 ;  /* 0x0000003c003c7308 */ /* 0x000fe20000000800 */
[----:B-1----:R-:W-:Y:S01]  /*9dd0*/  F2FP.BF16.F32.PACK_AB R47, R178, R168 ;  /* 0x000000a8b22f723e */ /* 0x002fe200000010ff */
[C---:B------:R-:W-:Y:S08]  /*9de0*/  HMMA.16816.F32.BF16 R72, R144.reuse, R156, R72 ;  /* 0x0000009c9048723c */ /* 0x040ff00000041848 */
[----:B------:R-:W-:Y:S01]  /*9df0*/  MUFU.EX2 R185, R185 ;  /* 0x000000b900b97308 */ /* 0x000fe20000000800 */
[-C--:B------:R-:W-:Y:S09]  /*9e00*/  HMMA.16816.F32.BF16 R76, R144, R158.reuse, R76 ;  /* 0x0000009e904c723c */ /* 0x080ff2000004184c */
[----:B------:R-:W-:Y:S01]  /*9e10*/  MUFU.EX2 R62, R62 ;  /* 0x0000003e003e7308 */ /* 0x000fe20000000800 */
[C---:B------:R-:W-:Y:S01]  /*9e20*/  HMMA.16816.F32.BF16 R80, R140.reuse, R158, R80 ;  /* 0x0000009e8c50723c */ /* 0x040fe20000041850 */
[----:B------:R-:W-:Y:S08]  /*9e30*/  LDSM.16.MT88.4 R156, [R224+0x9c00] ;  /* 0x009c0000e09c783b */ /* 0x000ff00000004200 */
[----:B------:R-:W-:Y:S01]  /*9e40*/  MUFU.EX2 R186, R186 ;  /* 0x000000ba00ba7308 */ /* 0x000fe20000000800 */
[-C--:B------:R-:W-:Y:S08]  /*9e50*/  HMMA.16816.F32.BF16 R84, R140, R160.reuse, R84 ;  /* 0x000000a08c54723c */ /* 0x080ff00000041854 */
        /* <DEDUP_REMOVED lines=11> */
[-C--:B------:R-:W-:Y:S08]  /*9f10*/  HMMA.16816.F32.BF16 R124, R140, R36.reuse, R124 ;  /* 0x000000248c7c723c */ /* 0x080ff0000004187c */
[C---:B------:R-:W-:Y:S04]  /*9f20*/  HMMA.16816.F32.BF16 R24, R144.reuse, R36, R24 ;  /* 0x000000249018723c */ /* 0x040fe80000041818 */
[----:B------:R-:W-:Y:S02]  /*9f30*/  F2FP.BF16.F32.PACK_AB R36, R191, R192 ;  /* 0x000000c0bf24723e */ /* 0x000fe400000010ff */
[----:B------:R-:W-:Y:S02]  /*9f40*/  F2FP.BF16.F32.PACK_AB R37, R189, R190 ;  /* 0x000000bebd25723e */ /* 0x000fe400000010ff */
[-C--:B------:R-:W-:Y:S01]  /*9f50*/  HMMA.16816.F32.BF16 R128, R144, R38.reuse, R128 ;  /* 0x000000269080723c */ /* 0x080fe20000041880 */
[----:B------:R-:W1:Y:S07]  /*9f60*/  LDSM.16.MT88.4 R144, [R224+0xa800] ;  /* 0x00a80000e090783b */ /* 0x000e6e0000004200 */
[----:B------:R-:W-:Y:S01]  /*9f70*/  HMMA.16816.F32.BF16 R28, R140, R38, R28 ;  /* 0x000000268c1c723c */ /* 0x000fe2000004181c */
[----:B------:R-:W-:Y:S03]  /*9f80*/  MUFU.EX2 R142, R54 ;  /* 0x00000036008e7308 */ /* 0x000fe60000000800 */
[----:B------:R-:W-:Y:S02]  /*9f90*/  F2FP.BF16.F32.PACK_AB R38, R187, R188 ;  /* 0x000000bcbb26723e */ /* 0x000fe400000010ff */
[----:B------:R-:W-:Y:S05]  /*9fa0*/  F2FP.BF16.F32.PACK_AB R39, R183, R182 ;  /* 0x000000b6b727723e */ /* 0x000fea00000010ff */
[----:B------:R2:W3:Y:S02]  /*9fb0*/  MUFU.EX2 R143, R55 ;  /* 0x00000037008f7308 */ /* 0x0004e40000000800 */
[-C--:B------:R-:W-:Y:S08]  /*9fc0*/  HMMA.16816.F32.BF16 R4, R36, R40.reuse, R4 ;  /* 0x000000282404723c */ /* 0x080ff00000041804 */
[----:B------:R-:W-:Y:S01]  /*9fd0*/  MUFU.EX2 R140, R64 ;  /* 0x00000040008c7308 */ /* 0x000fe20000000800 */
[C---:B------:R-:W-:Y:S09]  /*9fe0*/  HMMA.16816.F32.BF16 R8, R44.reuse, R40, R8 ;  /* 0x000000282c08723c */ /* 0x040ff20000041808 */
[----:B------:R-:W-:Y:S01]  /*9ff0*/  MUFU.EX2 R64, R59 ;  /* 0x0000003b00407308 */ /* 0x000fe20000000800 */
[----:B--2---:R-:W-:Y:S01]  /*a000*/  LDSM.16.MT88.4 R52, [R138+0x2800] ;  /* 0x002800008a34783b */ /* 0x004fe20000004200 */
[----:B---3--:R-:W-:Y:S01]  /*a010*/  F2FP.BF16.F32.PACK_AB R173, R143, R142 ;  /* 0x0000008e8fad723e */ /* 0x008fe200000010ff */
[-C--:B------:R-:W-:Y:S07]  /*a020*/  HMMA.16816.F32.BF16 R12, R44, R42.reuse, R12 ;  /* 0x0000002a2c0c723c */ /* 0x080fee000004180c */
[----:B------:R-:W2:Y:S01]  /*a030*/  MUFU.EX2 R141, R139 ;  /* 0x0000008b008d7308 */ /* 0x000ea20000000800 */
[C---:B------:R-:W-:Y:S01]  /*a040*/  HMMA.16816.F32.BF16 R16, R36.reuse, R42, R16 ;  /* 0x0000002a2410723c */ /* 0x040fe20000041810 */
[----:B------:R-:W3:Y:S08]  /*a050*/  LDSM.16.MT88.4 R40, [R138+0x1800] ;  /* 0x001800008a28783b */ /* 0x000ef00000004200 */
[----:B------:R-:W4:Y:S01]  /*a060*/  MUFU.EX2 R139, R66 ;  /* 0x00000042008b7308 */ /* 0x000f220000000800 */
[-C--:B------:R-:W-:Y:S09]  /*a070*/  HMMA.16816.F32.BF16 R68, R36, R48.reuse, R68 ;  /* 0x000000302444723c */ /* 0x080ff20000041844 */
[----:B------:R5:W3:Y:S01]  /*a080*/  MUFU.EX2 R66, R56 ;  /* 0x0000003800427308 */ /* 0x000ae20000000800 */
[----:B--2---:R-:W-:Y:S01]  /*a090*/  F2FP.BF16.F32.PACK_AB R174, R141, R140 ;  /* 0x0000008c8dae723e */ /* 0x004fe200000010ff */
[C---:B------:R-:W-:Y:S04]  /*a0a0*/  HMMA.16816.F32.BF16 R72, R44.reuse, R48, R72 ;  /* 0x000000302c48723c */ /* 0x040fe80000041848 */
[----:B----4-:R-:W-:Y:S04]  /*a0b0*/  F2FP.BF16.F32.PACK_AB R175, R184, R139 ;  /* 0x0000008bb8af723e */ /* 0x010fe800000010ff */
[-C--:B------:R-:W-:Y:S01]  /*a0c0*/  HMMA.16816.F32.BF16 R76, R44, R50.reuse, R76 ;  /* 0x000000322c4c723c */ /* 0x080fe2000004184c */
[----:B-----5:R-:W-:Y:S07]  /*a0d0*/  LDSM.16.MT88.4 R56, [R138+0x1c00] ;  /* 0x001c00008a38783b */ /* 0x020fee0000004200 */
[C---:B------:R-:W-:Y:S01]  /*a0e0*/  HMMA.16816.F32.BF16 R80, R36.reuse, R50, R80 ;  /* 0x000000322450723c */ /* 0x040fe20000041850 */
[----:B------:R-:W2:Y:S07]  /*a0f0*/  LDSM.16.MT88.4 R48, [R224+0xb800] ;  /* 0x00b80000e030783b */ /* 0x000eae0000004200 */
[-C--:B-1----:R-:W-:Y:S08]  /*a100*/  HMMA.16816.F32.BF16 R84, R36, R144.reuse, R84 ;  /* 0x000000902454723c */ /* 0x082ff00000041854 */
[C---:B------:R-:W-:Y:S08]  /*a110*/  HMMA.16816.F32.BF16 R88, R44.reuse, R144, R88 ;  /* 0x000000902c58723c */ /* 0x040ff00000041858 */
[-C--:B------:R-:W-:Y:S08]  /*a120*/  HMMA.16816.F32.BF16 R92, R44, R146.reuse, R92 ;  /* 0x000000922c5c723c */ /* 0x080ff0000004185c */
[C---:B------:R-:W-:Y:S08]  /*a130*/  HMMA.16816.F32.BF16 R96, R36.reuse, R146, R96 ;  /* 0x000000922460723c */ /* 0x040ff00000041860 */
[-C--:B---3--:R-:W-:Y:S08]  /*a140*/  HMMA.16816.F32.BF16 R100, R36, R40.reuse, R100 ;  /* 0x000000282464723c */ /* 0x088ff00000041864 */
        /* <DEDUP_REMOVED lines=10> */
[C---:B------:R-:W-:Y:S08]  /*a1f0*/  HMMA.16816.F32.BF16 R24, R44.reuse, R52, R24 ;  /* 0x000000342c18723c */ /* 0x040ff00000041818 */
[-C--:B------:R-:W-:Y:S01]  /*a200*/  HMMA.16816.F32.BF16 R128, R44, R54.reuse, R128 ;  /* 0x000000362c80723c */ /* 0x080fe20000041880 */
[----:B------:R-:W3:Y:S07]  /*a210*/  LDSM.16.MT88.4 R44, [R224+0xbc00] ;  /* 0x00bc0000e02c783b */ /* 0x000eee0000004200 */
[----:B------:R-:W-:Y:S04]  /*a220*/  HMMA.16816.F32.BF16 R28, R36, R54, R28 ;  /* 0x00000036241c723c */ /* 0x000fe8000004181c */
[----:B------:R-:W-:Y:S02]  /*a230*/  F2FP.BF16.F32.PACK_AB R36, R67, R66 ;  /* 0x000000424324723e */ /* 0x000fe400000010ff */
[----:B------:R-:W-:Y:S02]  /*a240*/  F2FP.BF16.F32.PACK_AB R37, R64, R65 ;  /* 0x000000414025723e */ /* 0x000fe400000010ff */
[-C--:B------:R-:W-:Y:S01]  /*a250*/  HMMA.16816.F32.BF16 R148, R172, R156.reuse, R4 ;  /* 0x0000009cac94723c */ /* 0x080fe20000041804 */
[----:B------:R4:W5:Y:S04]  /*a260*/  LDSM.16.MT88.4 R4, [R138+0x2c00] ;  /* 0x002c00008a04783b */ /* 0x0009680000004200 */
[----:B------:R-:W-:Y:S02]  /*a270*/  F2FP.BF16.F32.PACK_AB R38, R185, R60 ;  /* 0x0000003cb926723e */ /* 0x000fe400000010ff */
[----:B------:R-:W-:Y:S07]  /*a280*/  F2FP.BF16.F32.PACK_AB R39, R186, R62 ;  /* 0x0000003eba27723e */ /* 0x000fee00000010ff */
        /* <DEDUP_REMOVED lines=8> */
[----:B----4-:R-:W-:Y:S02]  /*a310*/  MOV R138, R136 ;  /* 0x00000088008a7202 */ /* 0x010fe40000000f00 */
[----:B------:R-:W-:Y:S01]  /*a320*/  FADD.FTZ R8, R211, R8 ;  /* 0x00000008d3087221 */ /* 0x000fe20000010000 */
[C---:B------:R-:W-:Y:S04]  /*a330*/  HMMA.16816.F32.BF16 R156, R172.reuse, R158, R16 ;  /* 0x0000009eac9c723c */ /* 0x040fe80000041810 */
[----:B------:R-:W-:Y:S01]  /*a340*/  FADD.FTZ R11, R204, R2 ;  /* 0x00000002cc0b7221 */ /* 0x000fe20000010000 */
[----:B------:R-:W-:Y:S01]  /*a350*/  FADD.FTZ R2, R167, R8 ;  /* 0x00000008a7027221 */ /* 0x000fe20000010000 */
[----:B------:R-:W-:Y:S02]  /*a360*/  FADD.FTZ R8, R164, R0 ;  /* 0x00000000a4087221 */ /* 0x000fe40000010000 */
[-C--:B-1----:R-:W-:Y:S03]  /*a370*/  HMMA.16816.F32.BF16 R68, R172, R40.reuse, R68 ;  /* 0x00000028ac44723c */ /* 0x082fe60000041844 */
        /* <DEDUP_REMOVED lines=21> */
[-C--:B--2---:R-:W-:Y:S03]  /*a4d0*/  HMMA.16816.F32.BF16 R84, R172, R48.reuse, R84 ;  /* 0x00000030ac54723c */ /* 0x084fe60000041854 */
        /* <DEDUP_REMOVED lines=44> */
.L_x_159:
[----:B------:R-:W2:Y:S01]  /*a7a0*/  LDL R55, [R1] ;  /* 0x0000000001377983 */ /* 0x000ea20000100800 */
[----:B------:R-:W-:Y:S01]  /*a7b0*/  ISETP.NE.AND P6, PT, R252, -0x1, PT ;  /* 0xfffffffffc00780c */ /* 0x000fe20003fc5270 */
[----:B------:R-:W1:Y:S01]  /*a7c0*/  S2UR UR4, SR_CTAID.Z ;  /* 0x00000000000479c3 */ /* 0x000e620000002700 */
[----:B------:R-:W-:Y:S01]  /*a7d0*/  LOP3.LUT P5, RZ, R230, 0x3, RZ, 0xc0, !PT ;  /* 0x00000003e6ff7812 */ /* 0x000fe200078ac0ff */
[----:B------:R-:W3:Y:S04]  /*a7e0*/  SHFL.BFLY PT, R2, R239, 0x2, 0x1f ;  /* 0x0c401f00ef027f89 */ /* 0x000ee800000e0000 */
[----:B------:R-:W4:Y:S04]  /*a7f0*/  SHFL.BFLY PT, R0, R240, 0x2, 0x1f ;  /* 0x0c401f00f0007f89 */ /* 0x000f2800000e0000 */
[----:B------:R-:W5:Y:S04]  /*a800*/  SHFL.BFLY PT, R4, R241, 0x2, 0x1f ;  /* 0x0c401f00f1047f89 */ /* 0x000f6800000e0000 */
[----:B------:R-:W1:Y:S01]  /*a810*/  SHFL.BFLY PT, R3, R242, 0x2, 0x1f ;  /* 0x0c401f00f2037f89 */ /* 0x000e6200000e0000 */
[----:B---3--:R-:W-:Y:S01]  /*a820*/  FADD.FTZ R2, R2, R239 ;  /* 0x000000ef02027221 */ /* 0x008fe20000010000 */
[----:B----4-:R-:W-:-:S04]  /*a830*/  FADD.FTZ R0, R0, R240 ;  /* 0x000000f000007221 */ /* 0x010fc80000010000 */
[----:B------:R-:W3:Y:S01]  /*a840*/  SHFL.BFLY PT, R51, R2, 0x1, 0x1f ;  /* 0x0c201f0002337f89 */ /* 0x000ee200000e0000 */
[----:B-----5:R-:W-:-:S03]  /*a850*/  FADD.FTZ R4, R4, R241 ;  /* 0x000000f104047221 */ /* 0x020fc60000010000 */
[----:B------:R-:W4:Y:S01]  /*a860*/  SHFL.BFLY PT, R52, R0, 0x1, 0x1f ;  /* 0x0c201f0000347f89 */ /* 0x000f2200000e0000 */
[----:B-1----:R-:W-:-:S03]  /*a870*/  FADD.FTZ R3, R3, R242 ;  /* 0x000000f203037221 */ /* 0x002fc60000010000 */
[----:B------:R-:W1:Y:S04]  /*a880*/  SHFL.BFLY PT, R53, R4, 0x1, 0x1f ;  /* 0x0c201f0004357f89 */ /* 0x000e6800000e0000 */
[----:B------:R-:W5:Y:S01]  /*a890*/  SHFL.BFLY PT, R54, R3, 0x1, 0x1f ;  /* 0x0c201f0003367f89 */ /* 0x000f6200000e0000 */
[----:B---3--:R-:W-:-:S04]  /*a8a0*/  FADD.FTZ R51, R2, R51 ;  /* 0x0000003302337221 */ /* 0x008fc80000010000 */
[----:B------:R-:W3:Y:S01]  /*a8b0*/  MUFU.RCP R2, R51 ;  /* 0x0000003300027308 */ /* 0x000ee20000001000 */
[----:B----4-:R-:W-:Y:S01]  /*a8c0*/  FADD.FTZ R52, R0, R52 ;  /* 0x0000003400347221 */ /* 0x010fe20000010000 */
[----:B------:R-:W-:Y:S02]  /*a8d0*/  SHF.L.U32 R0, R230, 0x1, RZ ;  /* 0x00000001e6007819 */ /* 0x000fe400000006ff */
[----:B------:R-:W-:Y:S01]  /*a8e0*/  FSETP.NE.FTZ.AND P2, PT, R51, RZ, PT ;  /* 0x000000ff3300720b */ /* 0x000fe20003f55000 */
[----:B-1----:R-:W-:Y:S01]  /*a8f0*/  FADD.FTZ R53, R4, R53 ;  /* 0x0000003504357221 */ /* 0x002fe20000010000 */
[----:B------:R-:W-:Y:S02]  /*a900*/  LOP3.LUT R227, R227, 0x6, R0, 0xf8, !PT ;  /* 0x00000006e3e37812 */ /* 0x000fe400078ef800 */
[----:B------:R-:W-:Y:S01]  /*a910*/  LOP3.LUT R0, R244, 0xc0, RZ, 0xc0, !PT ;  /* 0x000000c0f4007812 */ /* 0x000fe200078ec0ff */
[----:B------:R-:W1:Y:S01]  /*a920*/  MUFU.RCP R5, R52 ;  /* 0x0000003400057308 */ /* 0x000e620000001000 */
[----:B------:R-:W-:Y:S01]  /*a930*/  LOP3.LUT R227, R227, 0x20, R244, 0xf8, !PT ;  /* 0x00000020e3e37812 */ /* 0x000fe200078ef8f4 */
[----:B-----5:R-:W-:Y:S01]  /*a940*/  FADD.FTZ R54, R3, R54 ;  /* 0x0000003603367221 */ /* 0x020fe20000010000 */
[----:B------:R-:W-:-:S02]  /*a950*/  LOP3.LUT R6, R0, 0x18, R230, 0xf8, !PT ;  /* 0x0000001800067812 */ /* 0x000fc400078ef8e6 */
[----:B------:R-:W-:Y:S02]  /*a960*/  FSETP.NE.FTZ.AND P0, PT, R52, RZ, PT ;  /* 0x000000ff3400720b */ /* 0x000fe40003f15000 */
[----:B------:R-:W-:Y:S02]  /*a970*/  LOP3.LUT R4, R227, R6, RZ, 0xfc, !PT ;  /* 0x00000006e3047212 */ /* 0x000fe400078efcff */
[----:B---3--:R-:W-:Y:S02]  /*a980*/  FSEL R0, R2, 1, P2 ;  /* 0x3f80000002007808 */ /* 0x008fe40001000000 */
[----:B------:R-:W3:Y:S01]  /*a990*/  MUFU.RCP R2, R53 ;  /* 0x0000003500027308 */ /* 0x000ee20000001000 */
[----:B------:R-:W-:Y:S02]  /*a9a0*/  FSETP.NE.FTZ.AND P1, PT, R53, RZ, PT ;  /* 0x000000ff3500720b */ /* 0x000fe40003f35000 */
        /* <DEDUP_REMOVED lines=24> */
[----:B-1----:R-:W-:Y:S01]  /*ab30*/  FSEL R3, R5, 1, P0 ;  /* 0x3f80000005037808 */ /* 0x002fe20000000000 */
[----:B------:R-:W1:Y:S01]  /*ab40*/  MUFU.RCP R0, R54 ;  /* 0x0000003600007308 */ /* 0x000e620000001000 */
[----:B------:R-:W-:-:S02]  /*ab50*/  FSETP.NE.FTZ.AND P3, PT, R54, RZ, PT ;  /* 0x000000ff3600720b */ /* 0x000fc40003f75000 */
        /* <DEDUP_REMOVED lines=76> */
[----:B------:R-:W-:-:S02]  /*b020*/  F2FP.BF16.F32.PACK_AB R2, R149, R148 ;  /* 0x000000949502723e */ /* 0x000fc400000010ff */
[----:B------:R-:W-:Y:S02]  /*b030*/  F2FP.BF16.F32.PACK_AB R0, R151, R150 ;  /* 0x000000969700723e */ /* 0x000fe400000010ff */
[----:B------:R-:W-:Y:S01]  /*b040*/  F2FP.BF16.F32.PACK_AB R5, R5, R158 ;  /* 0x0000009e0505723e */ /* 0x000fe200000010ff */
[----:B------:R-:W-:Y:S01]  /*b050*/  STS [R4], R2 ;  /* 0x0000000204007388 */ /* 0x000fe20000000800 */
[----:B------:R-:W-:Y:S02]  /*b060*/  IADD3 R3, PT, PT, R4, -R3, RZ ;  /* 0x8000000304037210 */ /* 0x000fe40007ffe0ff */
        /* <DEDUP_REMOVED lines=22> */
[----:B---3--:R-:W1:Y:S01]  /*b1d0*/  LDC.U8 R5, c[0x0][0x549] ;  /* 0x00015240ff057b82 */ /* 0x008e620000000000 */
[----:B------:R-:W-:-:S02]  /*b1e0*/  IADD3 R2, PT, PT, R4, -R0, RZ ;  /* 0x8000000004027210 */ /* 0x000fc40007ffe0ff */
[----:B------:R-:W-:Y:S02]  /*b1f0*/  IADD3 R0, PT, PT, R3, -R0, RZ ;  /* 0x8000000003007210 */ /* 0x000fe40007ffe0ff */
[----:B------:R-:W-:Y:S01]  /*b200*/  F2FP.BF16.F32.PACK_AB R33, R33, R86 ;  /* 0x000000562121723e */ /* 0x000fe200000010ff */
[----:B------:R-:W-:Y:S01]  /*b210*/  STS [R2+0x20], R42 ;  /* 0x0000202a02007388 */ /* 0x000fe20000000800 */
[----:B------:R-:W-:Y:S01]  /*b220*/  F2FP.BF16.F32.PACK_AB R30, R30, R96 ;  /* 0x000000601e1e723e */ /* 0x000fe200000010ff */
[----:B----4-:R-:W3:Y:S01]  /*b230*/  @P0 LDC R6, c[0x0][0x458] ;  /* 0x00011600ff060b82 */ /* 0x010ee20000000800 */
[----:B------:R-:W-:Y:S01]  /*b240*/  F2FP.BF16.F32.PACK_AB R29, R29, R98 ;  /* 0x000000621d1d723e */ /* 0x000fe200000010ff */
[----:B------:R-:W-:Y:S01]  /*b250*/  STS [R2+0x220], R41 ;  /* 0x0002202902007388 */ /* 0x000fe20000000800 */
[----:B------:R-:W-:Y:S02]  /*b260*/  F2FP.BF16.F32.PACK_AB R32, R32, R88 ;  /* 0x000000582020723e */ /* 0x000fe400000010ff */
[----:B------:R-:W-:Y:S01]  /*b270*/  F2FP.BF16.F32.PACK_AB R31, R31, R90 ;  /* 0x0000005a1f1f723e */ /* 0x000fe200000010ff */
[----:B------:R-:W-:Y:S01]  /*b280*/  STS [R0+0x30], R38 ;  /* 0x0000302600007388 */ /* 0x000fe20000000800 */
[----:B------:R-:W-:Y:S01]  /*b290*/  F2FP.BF16.F32.PACK_AB R28, R28, R92 ;  /* 0x0000005c1c1c723e */ /* 0x000fe200000010ff */
[----:B-----5:R-:W4:Y:S01]  /*b2a0*/  @P2 LDC R7, c[0x0][0x458] ;  /* 0x00011600ff072b82 */ /* 0x020f220000000800 */
[----:B------:R-:W-:Y:S01]  /*b2b0*/  F2FP.BF16.F32.PACK_AB R27, R27, R94 ;  /* 0x0000005e1b1b723e */ /* 0x000fe200000010ff */
[----:B------:R-:W-:Y:S01]  /*b2c0*/  STS [R0+0x230], R37 ;  /* 0x0002302500007388 */ /* 0x000fe20000000800 */
[----:B------:R-:W-:-:S02]  /*b2d0*/  F2FP.BF16.F32.PACK_AB R26, R26, R100 ;  /* 0x000000641a1a723e */ /* 0x000fc400000010ff */
[----:B------:R-:W-:Y:S01]  /*b2e0*/  F2FP.BF16.F32.PACK_AB R25, R25, R102 ;  /* 0x000000661919723e */ /* 0x000fe200000010ff */
[----:B------:R-:W-:Y:S01]  /*b2f0*/  STS [R2+0x1020], R40 ;  /* 0x0010202802007388 */ /* 0x000fe20000000800 */
[----:B------:R-:W-:Y:S01]  /*b300*/  F2FP.BF16.F32.PACK_AB R22, R22, R112 ;  /* 0x000000701616723e */ /* 0x000fe200000010ff */
[----:B------:R-:W5:Y:S01]  /*b310*/  LDC R8, c[0x0][0x434] ;  /* 0x00010d00ff087b82 */ /* 0x000f620000000800 */
[----:B-1----:R-:W-:Y:S01]  /*b320*/  ISETP.NE.AND P4, PT, R5, RZ, PT ;  /* 0x000000ff0500720c */ /* 0x002fe20003f85270 */
[----:B------:R-:W-:Y:S01]  /*b330*/  STS [R2+0x1220], R39 ;  /* 0x0012202702007388 */ /* 0x000fe20000000800 */
[----:B------:R-:W-:Y:S01]  /*b340*/  @P0 MUFU.LG2 R5, R52 ;  /* 0x0000003400050308 */ /* 0x000fe20000000c00 */
[----:B------:R-:W-:Y:S02]  /*b350*/  F2FP.BF16.F32.PACK_AB R21, R21, R114 ;  /* 0x000000721515723e */ /* 0x000fe400000010ff */
        /* <DEDUP_REMOVED lines=30> */
[----:B------:R-:W-:Y:S04]  /*b540*/  STS [R2+0x2020], R26 ;  /* 0x0020201a02007388 */ /* 0x000fe80000000800 */
[----:B------:R1:W-:Y:S04]  /*b550*/  STS [R2+0x2220], R25 ;  /* 0x0022201902007388 */ /* 0x0003e80000000800 */
[----:B------:R3:W-:Y:S04]  /*b560*/  STS [R0+0x2030], R22 ;  /* 0x0020301600007388 */ /* 0x0007e80000000800 */
[----:B------:R4:W-:Y:S04]  /*b570*/  STS [R0+0x2230], R21 ;  /* 0x0022301500007388 */ /* 0x0009e80000000800 */
[----:B------:R5:W-:Y:S04]  /*b580*/  STS [R2+0x3020], R24 ;  /* 0x0030201802007388 */ /* 0x000be80000000800 */
[----:B------:R-:W-:Y:S04]  /*b590*/  STS [R2+0x3220], R23 ;  /* 0x0032201702007388 */ /* 0x000fe80000000800 */
[----:B------:R2:W-:Y:S04]  /*b5a0*/  STS [R0+0x3030], R20 ;  /* 0x0030301400007388 */ /* 0x0005e80000000800 */
[----:B------:R-:W-:Y:S01]  /*b5b0*/  STS [R0+0x3230], R19 ;  /* 0x0032301300007388 */ /* 0x000fe20000000800 */
[----:B-1----:R-:W-:-:S03]  /*b5c0*/  SHF.R.U32.HI R25, RZ, 0x2, R230 ;  /* 0x00000002ff197819 */ /* 0x002fc600000116e6 */
[----:B------:R1:W-:Y:S01]  /*b5d0*/  STS [R4+0x4000], R18 ;  /* 0x0040001204007388 */ /* 0x0003e20000000800 */
[----:B---3--:R-:W3:Y:S03]  /*b5e0*/  LDC R22, c[0x0][0x434] ;  /* 0x00010d00ff167b82 */ /* 0x008ee60000000800 */
[----:B------:R1:W-:Y:S01]  /*b5f0*/  STS [R4+0x4200], R17 ;  /* 0x0042001104007388 */ /* 0x0003e20000000800 */
[----:B----4-:R-:W-:-:S03]  /*b600*/  MOV R21, 0x7f800000 ;  /* 0x7f80000000157802 */ /* 0x010fc60000000f00 */
[----:B------:R4:W-:Y:S01]  /*b610*/  STS [R3+0x4010], R14 ;  /* 0x0040100e03007388 */ /* 0x0009e20000000800 */
[----:B-----5:R-:W-:-:S03]  /*b620*/  MOV R24, 0x7f800000 ;  /* 0x7f80000000187802 */ /* 0x020fc60000000f00 */
[----:B------:R-:W-:Y:S04]  /*b630*/  STS [R3+0x4210], R13 ;  /* 0x0042100d03007388 */ /* 0x000fe80000000800 */
[----:B------:R5:W-:Y:S01]  /*b640*/  STS [R4+0x5000], R16 ;  /* 0x0050001004007388 */ /* 0x000be20000000800 */
[----:B--2---:R-:W-:-:S03]  /*b650*/  MOV R20, 0x7f800000 ;  /* 0x7f80000000147802 */ /* 0x004fc60000000f00 */
[----:B------:R2:W-:Y:S04]  /*b660*/  STS [R4+0x5200], R15 ;  /* 0x0052000f04007388 */ /* 0x0005e80000000800 */
[----:B------:R3:W-:Y:S01]  /*b670*/  STS [R3+0x5010], R12 ;  /* 0x0050100c03007388 */ /* 0x0007e20000000800 */
[----:B-1----:R-:W-:-:S03]  /*b680*/  IADD3 R18, PT, PT, R25, 0x20, RZ ;  /* 0x0000002019127810 */ /* 0x002fc60007ffe0ff */
[----:B------:R1:W-:Y:S01]  /*b690*/  STS [R3+0x5210], R11 ;  /* 0x0052100b03007388 */ /* 0x0003e20000000800 */
[----:B------:R-:W1:Y:S03]  /*b6a0*/  LDC.U8 R17, c[0x0][0x548] ;  /* 0x00015200ff117b82 */ /* 0x000e660000000000 */
[----:B------:R1:W-:Y:S01]  /*b6b0*/  STS [R2+0x4020], R10 ;  /* 0x0040200a02007388 */ /* 0x0003e20000000800 */
[----:B----4-:R-:W-:Y:S03]  /*b6c0*/  @P3 MUFU.LG2 R14, R54 ;  /* 0x00000036000e3308 */ /* 0x010fe60000000c00 */
[----:B------:R4:W-:Y:S04]  /*b6d0*/  STS [R2+0x4220], R9 ;  /* 0x0042200902007388 */ /* 0x0009e80000000800 */
[----:B------:R-:W-:Y:S01]  /*b6e0*/  STS [R0+0x4030], R45 ;  /* 0x0040302d00007388 */ /* 0x000fe20000000800 */
[----:B-----5:R-:W5:Y:S03]  /*b6f0*/  @P4 LDC R16, c[0x0][0x430] ;  /* 0x00010c00ff104b82 */ /* 0x020f660000000800 */
[----:B------:R-:W-:Y:S01]  /*b700*/  STS [R0+0x4230], R48 ;  /* 0x0042303000007388 */ /* 0x000fe20000000800 */
[----:B--2---:R-:W-:Y:S03]  /*b710*/  @P1 MUFU.LG2 R4, R53 ;  /* 0x0000003500041308 */ /* 0x004fe60000000c00 */
[----:B------:R-:W-:Y:S01]  /*b720*/  STS [R2+0x5020], R50 ;  /* 0x0050203202007388 */ /* 0x000fe20000000800 */
[----:B---3--:R-:W2:Y:S03]  /*b730*/  @P6 LDC.64 R12, c[0x0][0x408] ;  /* 0x00010200ff0c6b82 */ /* 0x008ea60000000a00 */
[----:B------:R3:W-:Y:S01]  /*b740*/  STS [R2+0x5220], R49 ;  /* 0x0052203102007388 */ /* 0x0007e20000000800 */
[----:B-1----:R-:W3:Y:S03]  /*b750*/  @P2 MUFU.LG2 R3, R51 ;  /* 0x0000003300032308 */ /* 0x002ee60000000c00 */
[----:B------:R-:W-:Y:S01]  /*b760*/  STS [R0+0x5030], R47 ;  /* 0x0050302f00007388 */ /* 0x000fe20000000800 */
[----:B------:R-:W1:Y:S03]  /*b770*/  @!P6 LDC.64 R10, c[0x0][0x400] ;  /* 0x00010000ff0aeb82 */ /* 0x000e660000000a00 */
[----:B------:R3:W-:Y:S05]  /*b780*/  STS [R0+0x5230], R46 ;  /* 0x0052302e00007388 */ /* 0x0007ea0000000800 */
[----:B----4-:R-:W4:Y:S01]  /*b790*/  @P1 LDC R9, c[0x0][0x458] ;  /* 0x00011600ff091b82 */ /* 0x010f220000000800 */
[----:B-----5:R-:W-:-:S07]  /*b7a0*/  @P4 IMAD R8, R16, R22, RZ ;  /* 0x0000001610084224 */ /* 0x020fce00078e02ff */
[----:B------:R-:W1:Y:S01]  /*b7b0*/  @P3 LDC R15, c[0x0][0x458] ;  /* 0x00011600ff0f3b82 */ /* 0x000e620000000800 */
[----:B---3--:R-:W-:-:S04]  /*b7c0*/  @P2 FMUL.FTZ R2, R3, 0.69314718246459960938 ;  /* 0x3f31721803022820 */ /* 0x008fc80000410000 */
[----:B------:R-:W-:Y:S01]  /*b7d0*/  @P2 FFMA.FTZ R24, R137, R7, R2 ;  /* 0x0000000789182223 */ /* 0x000fe20000010002 */
[----:B------:R-:W-:Y:S02]  /*b7e0*/  ISETP.GE.AND P2, PT, R18, R55, PT ;  /* 0x000000371200720c */ /* 0x000fe40003f46270 */
[----:B------:R-:W-:Y:S01]  /*b7f0*/  @P4 MOV R7, 0x1 ;  /* 0x0000000100074802 */ /* 0x000fe20000000f00 */
[----:B------:R-:W-:-:S04]  /*b800*/  @P0 FMUL.FTZ R0, R5, 0.69314718246459960938 ;  /* 0x3f31721805000820 */ /* 0x000fc80000410000 */
[----:B------:R-:W-:Y:S01]  /*b810*/  @P0 FFMA.FTZ R21, R136, R6, R0 ;  /* 0x0000000688150223 */ /* 0x000fe20000010000 */
[----:B------:R-:W-:Y:S01]  /*b820*/  @P1 FMUL.FTZ R0, R4, 0.69314718246459960938 ;  /* 0x3f31721804001820 */ /* 0x000fe20000410000 */
[----:B------:R-:W3:Y:S01]  /*b830*/  @P4 LDC R6, c[0x0][0x430] ;  /* 0x00010c00ff064b82 */ /* 0x000ee20000000800 */
[----:B--2---:R-:W-:Y:S05]  /*b840*/  @P4 BRA `(.L_x_163) ;  /* 0x0000000000204947 */ /* 0x004fea0003800000 */
[----:B------:R-:W-:Y:S01]  /*b850*/  ISETP.NE.AND P0, PT, R17, RZ, PT ;  /* 0x000000ff1100720c */ /* 0x000fe20003f05270 */
[----:B------:R-:W2:-:S12]  /*b860*/  LDC R2, c[0x0][0x3e0] ;  /* 0x0000f800ff027b82 */ /* 0x000e980000000800 */
[----:B------:R-:W2:Y:S01]  /*b870*/  @P0 LDC R7, c[0x0][0x454] ;  /* 0x00011500ff070b82 */ /* 0x000ea20000000800 */
[----:B---3--:R-:W-:Y:S02]  /*b880*/  @P0 MOV R6, 0x1 ;  /* 0x0000000100060802 */ /* 0x008fe40000000f00 */
[----:B------:R-:W-:-:S05]  /*b890*/  @!P0 MOV R6, 0x1 ;  /* 0x0000000100068802 */ /* 0x000fca0000000f00 */
[----:B------:R-:W3:Y:S01]  /*b8a0*/  @P0 LDC R8, c[0x0][0x454] ;  /* 0x00011500ff080b82 */ /* 0x000ee20000000800 */
[-C--:B--2---:R-:W-:Y:S02]  /*b8b0*/  @P0 IMAD R7, R7, R2.reuse, RZ ;  /* 0x0000000207070224 */ /* 0x084fe400078e02ff */
[----:B------:R-:W-:-:S07]  /*b8c0*/  @!P0 IMAD R7, R22, R2, RZ ;  /* 0x0000000216078224 */ /* 0x000fce00078e02ff */
.L_x_163:
[----:B------:R-:W-:Y:S01]  /*b8d0*/  BAR.SYNC.DEFER_BLOCKING 0x0 ;  /* 0x0000000000007b1d */ /* 0x000fe20000010000 */
[C---:B------:R-:W-:Y:S01]  /*b8e0*/  ISETP.NE.AND P0, PT, R252.reuse, -0x1, PT ;  /* 0xfffffffffc00780c */ /* 0x040fe20003f05270 */
[----:B----4-:R-:W-:Y:S01]  /*b8f0*/  @P1 FFMA.FTZ R20, R135, R9, R0 ;  /* 0x0000000987141223 */ /* 0x010fe20000010000 */
[----:B------:R-:W-:Y:S01]  /*b900*/  ISETP.NE.AND P4, PT, R17, RZ, !P4 ;  /* 0x000000ff1100720c */ /* 0x000fe20006785270 */
[----:B------:R-:W-:Y:S01]  /*b910*/  @P6 IMAD.WIDE.U32 R2, R252, R12, RZ ;  /* 0x0000000cfc026225 */ /* 0x000fe200078e00ff */
[----:B------:R-:W-:-:S03]  /*b920*/  MOV R16, 0x7f800000 ;  /* 0x7f80000000107802 */ /* 0x000fc60000000f00 */
[----:B------:R-:W2:Y:S01]  /*b930*/  LDC.64 R18, c[0x0][0x410] ;  /* 0x00010400ff127b82 */ /* 0x000ea20000000a00 */
[----:B------:R-:W-:Y:S01]  /*b940*/  BSSY.RECONVERGENT B0, `(.L_x_164) ;  /* 0x0000048000007945 */ /* 0x000fe20003800200 */
[----:B------:R-:W1:Y:S01]  /*b950*/  S2R R26, SR_CTAID.Y ;  /* 0x00000000001a7919 */ /* 0x000e620000002600 */
[----:B------:R-:W-:Y:S01]  /*b960*/  VIADD R0, R25, 0x40 ;  /* 0x0000004019007836 */ /* 0x000fe20000000000 */
[----:B------:R-:W4:Y:S04]  /*b970*/  S2R R23, SR_CTAID.X ;  /* 0x0000000000177919 */ /* 0x000f280000002500 */
[----:B------:R-:W-:Y:S01]  /*b980*/  ISETP.GE.AND P1, PT, R0, R55, PT ;  /* 0x000000370000720c */ /* 0x000fe20003f26270 */
[----:B---3--:R-:W-:Y:S01]  /*b990*/  IMAD R0, R8, UR4, RZ ;  /* 0x0000000408007c24 */ /* 0x008fe2000f8e02ff */
[----:B------:R3:W2:Y:S01]  /*b9a0*/  LDS.128 R28, [R232+0x1800] ;  /* 0x00180000e81c7984 */ /* 0x0006a20000000c00 */
[----:B-1----:R-:W-:-:S04]  /*b9b0*/  @!P6 IMAD.WIDE.U32 R4, R26, R10, RZ ;  /* 0x0000000a1a04e225 */ /* 0x002fc800078e00ff */
[----:B------:R-:W-:Y:S01]  /*b9c0*/  @!P6 IMAD R9, R26, R11, R5 ;  /* 0x0000000b1a09e224 */ /* 0x000fe200078e0205 */
[----:B----4-:R-:W-:Y:S01]  /*b9d0*/  SHF.L.U32 R23, R23, 0x7, RZ ;  /* 0x0000000717177819 */ /* 0x010fe200000006ff */
[----:B------:R-:W-:Y:S02]  /*b9e0*/  @P6 IMAD.MOV.U32 R4, RZ, RZ, R2 ;  /* 0x000000ffff046224 */ /* 0x000fe400078e0002 */
[----:B------:R-:W-:Y:S01]  /*b9f0*/  @P3 FMUL.FTZ R2, R14, 0.69314718246459960938 ;  /* 0x3f3172180e023820 */ /* 0x000fe20000410000 */
[----:B------:R-:W-:Y:S02]  /*ba00*/  @P6 IMAD R9, R252, R13, R3 ;  /* 0x0000000dfc096224 */ /* 0x000fe400078e0203 */
[----:B------:R-:W-:Y:S02]  /*ba10*/  @!P0 IMAD R252, R26, R22, RZ ;  /* 0x000000161afc8224 */ /* 0x000fe400078e02ff */
[----:B------:R-:W-:Y:S01]  /*ba20*/  @P3 FFMA.FTZ R16, R132, R15, R2 ;  /* 0x0000000f84103223 */ /* 0x000fe20000010002 */
[----:B------:R-:W-:Y:S01]  /*ba30*/  VIADD R3, R25, 0x60 ;  /* 0x0000006019037836 */ /* 0x000fe20000000000 */
[----:B------:R-:W-:Y:S01]  /*ba40*/  IADD3 R2, P6, PT, R238, R4, RZ ;  /* 0x00000004ee027210 */ /* 0x000fe20007fde0ff */
[----:B------:R-:W-:Y:S01]  /*ba50*/  @!P4 IMAD R0, R26, R7, R0 ;  /* 0x000000071a00c224 */ /* 0x000fe200078e0200 */
[----:B------:R-:W-:Y:S01]  /*ba60*/  SHF.R.S32.HI R5, RZ, 0x1f, R252 ;  /* 0x0000001fff057819 */ /* 0x000fe200000114fc */
[----:B------:R-:W-:Y:S01]  /*ba70*/  IMAD R4, R23, R6, RZ ;  /* 0x0000000617047224 */ /* 0x000fe200078e02ff */
[----:B------:R-:W-:-:S02]  /*ba80*/  SEL R7, R252, RZ, P4 ;  /* 0x000000fffc077207 */ /* 0x000fc40002000000 */
[----:B------:R-:W-:Y:S02]  /*ba90*/  ISETP.GE.AND P0, PT, R3, R55, PT ;  /* 0x000000370300720c */ /* 0x000fe40003f06270 */
[----:B------:R-:W-:Y:S02]  /*baa0*/  IADD3.X R3, PT, PT, RZ, R9, RZ, P6, !PT ;  /* 0x00000009ff037210 */ /* 0x000fe400037fe4ff */
[----:B------:R-:W-:Y:S02]  /*bab0*/  SEL R8, R5, RZ, P4 ;  /* 0x000000ff05087207 */ /* 0x000fe40002000000 */
[----:B------:R-:W-:Y:S01]  /*bac0*/  IADD3 R5, P6, P4, R4, R7, R0 ;  /* 0x0000000704057210 */ /* 0x000fe20007cde000 */
[----:B--2---:R-:W-:Y:S01]  /*bad0*/  IMAD.WIDE.U32 R22, R18, UR4, R2 ;  /* 0x0000000412167c25 */ /* 0x004fe2000f8e0002 */
[----:B------:R-:W-:Y:S02]  /*bae0*/  SHF.R.S32.HI R4, RZ, 0x1f, R4 ;  /* 0x0000001fff047819 */ /* 0x000fe40000011404 */
[----:B------:R-:W-:-:S02]  /*baf0*/  SHF.R.S32.HI R0, RZ, 0x1f, R0 ;  /* 0x0000001fff007819 */ /* 0x000fc40000011400 */
[----:B------:R-:W-:Y:S02]  /*bb00*/  ISETP.GE.AND P3, PT, R25, R55, PT ;  /* 0x000000371900720c */ /* 0x000fe40003f66270 */
[----:B------:R-:W-:Y:S01]  /*bb10*/  IADD3.X R3, PT, PT, R4, R8, R0, P6, P4 ;  /* 0x0000000804037210 */ /* 0x000fe200037e8400 */
[----:B---3--:R-:W-:Y:S10]  /*bb20*/  @P5 BRA `(.L_x_165) ;  /* 0x0000000000a45947 */ /* 0x008ff40003800000 */
[----:B------:R-:W-:Y:S02]  /*bb30*/  LOP3.LUT R0, R226, 0x30, RZ, 0xc0, !PT ;  /* 0x00000030e2007812 */ /* 0x000fe400078ec0ff */
[----:B------:R-:W-:Y:S02]  /*bb40*/  P2R R17, PR, RZ, 0x2 ;  /* 0x00000002ff117803 */ /* 0x000fe40000000000 */
[----:B------:R-:W-:Y:S02]  /*bb50*/  LOP3.LUT R4, R0, 0x7, R25, 0xf8, !PT ;  /* 0x0000000700047812 */ /* 0x000fe400078ef819 */
[----:B------:R-:W-:Y:S02]  /*bb60*/  P2R R15, PR, RZ, 0x1 ;  /* 0x00000001ff0f7803 */ /* 0x000fe40000000000 */
[C---:B------:R-:W-:Y:S01]  /*bb70*/  ISETP.GE.AND P1, PT, R4.reuse, R55, PT ;  /* 0x000000370400720c */ /* 0x040fe20003f26270 */
[----:B------:R-:W-:-:S05]  /*bb80*/  VIADD R0, R4, 0x8 ;  /* 0x0000000804007836 */ /* 0x000fca0000000000 */
[----:B------:R-:W-:-:S07]  /*bb90*/  ISETP.GE.AND P0, PT, R0, R55, PT ;  /* 0x000000370000720c */ /* 0x000fce0003f06270 */
[----:B------:R-:W-:-:S05]  /*bba0*/  @!P1 IMAD R2, R4, R6, RZ ;  /* 0x0000000604029224 */ /* 0x000fca00078e02ff */
[----:B------:R-:W-:Y:S01]  /*bbb0*/  @!P1 IADD3 R7, P4, PT, R2, R5, RZ ;  /* 0x0000000502079210 */ /* 0x000fe20007f9e0ff */
[----:B------:R-:W-:-:S03]  /*bbc0*/  @!P0 IMAD R0, R0, R6, RZ ;  /* 0x0000000600008224 */ /* 0x000fc600078e02ff */
[----:B------:R-:W-:Y:S02]  /*bbd0*/  @!P1 LEA.HI.X.SX32 R9, R2, R3, 0x1, P4 ;  /* 0x0000000302099211 */ /* 0x000fe400020f0eff */
[----:B------:R-:W-:Y:S02]  /*bbe0*/  LOP3.LUT R2, R4, 0x40, RZ, 0xfc, !PT ;  /* 0x0000004004027812 */ /* 0x000fe400078efcff */
[----:B------:R-:W-:Y:S02]  /*bbf0*/  @!P0 IADD3 R10, P4, PT, R0, R5, RZ ;  /* 0x00000005000a8210 */ /* 0x000fe40007f9e0ff */
[----:B------:R-:W-:Y:S02]  /*bc00*/  ISETP.GE.AND P6, PT, R2, R55, PT ;  /* 0x000000370200720c */ /* 0x000fe40003fc6270 */
[----:B------:R-:W-:-:S11]  /*bc10*/  @!P0 LEA.HI.X.SX32 R13, R0, R3, 0x1, P4 ;  /* 0x00000003000d8211 */ /* 0x000fd600020f0eff */
[----:B------:R-:W-:-:S05]  /*bc20*/  @!P6 IMAD R0, R2, R6, RZ ;  /* 0x000000060200e224 */ /* 0x000fca00078e02ff */
[----:B------:R-:W-:-:S04]  /*bc30*/  @!P6 IADD3 R12, P4, PT, R0, R5, RZ ;  /* 0x00000005000ce210 */ /* 0x000fc80007f9e0ff */
[----:B------:R-:W-:Y:S01]  /*bc40*/  @!P6 LEA.HI.X.SX32 R14, R0, R3, 0x1, P4 ;  /* 0x00000003000ee211 */ /* 0x000fe200020f0eff */
[----:B------:R-:W-:-:S05]  /*bc50*/  VIADD R0, R4, 0x48 ;  /* 0x0000004804007836 */ /* 0x000fca0000000000 */
[----:B------:R-:W-:-:S13]  /*bc60*/  ISETP.GE.AND P5, PT, R0, R55, PT ;  /* 0x000000370000720c */ /* 0x000fda0003fa6270 */
[----:B------:R-:W-:-:S05]  /*bc70*/  @!P5 IMAD R0, R0, R6, RZ ;  /* 0x000000060000d224 */ /* 0x000fca00078e02ff */
[----:B------:R-:W-:-:S04]  /*bc80*/  @!P5 IADD3 R11, P4, PT, R0, R5, RZ ;  /* 0x00000005000bd210 */ /* 0x000fc80007f9e0ff */
[----:B------:R-:W-:Y:S02]  /*bc90*/  @!P5 LEA.HI.X.SX32 R0, R0, R3, 0x1, P4 ;  /* 0x000000030000d211 */ /* 0x000fe400020f0eff */
[----:B------:R-:W1:Y:S02]  /*bca0*/  @!P1 LDC.64 R2, c[0x0][0x420] ;  /* 0x00010800ff029b82 */ /* 0x000e640000000a00 */
        /* <DEDUP_REMOVED lines=17> */
.L_x_165:
[----:B------:R-:W-:Y:S05]  /*bdc0*/  BSYNC.RECONVERGENT B0 ;  /* 0x0000000000007941 */ /* 0x000fea0003800200 */
.L_x_164:
[----:B--2---:R1:W5:Y:S04]  /*bdd0*/  LDL R24, [R1+0x4] ;  /* 0x0000040001187983 */ /* 0x0043680000100800 */
[----:B------:R1:W5:Y:S01]  /*bde0*/  LDL R21, [R1+0x8] ;  /* 0x0000080001157983 */ /* 0x0003620000100800 */
[----:B------:R-:W-:Y:S01]  /*bdf0*/  IMAD R7, R19, UR4, R23 ;  /* 0x0000000413077c24 */ /* 0x000fe2000f8e0217 */
[----:B------:R-:W-:Y:S02]  /*be00*/  BSSY.RECONVERGENT B0, `(.L_x_166) ;  /* 0x0000015000007945 */ /* 0x000fe40003800200 */
[----:B------:R1:W2:Y:S04]  /*be10*/  LDS.128 R16, [R232] ;  /* 0x00000000e8107984 */ /* 0x0002a80000000c00 */
[----:B------:R1:W3:Y:S04]  /*be20*/  LDS.128 R12, [R232+0x2000] ;  /* 0x00200000e80c7984 */ /* 0x0002e80000000c00 */
[----:B------:R1:W4:Y:S01]  /*be30*/  LDS.128 R8, [R232+0x4000] ;  /* 0x00400000e8087984 */ /* 0x0003220000000c00 */
[----:B------:R-:W-:Y:S05]  /*be40*/  @P3 BRA `(.L_x_167) ;  /* 0x0000000000403947 */ /* 0x000fea0003800000 */
[----:B------:R-:W1:Y:S01]  /*be50*/  LDCU.64 UR6, c[0x0][0x408] ;  /* 0x00008100ff0677ac */ /* 0x000e620008000a00 */
[----:B------:R-:W-:Y:S01]  /*be60*/  IMAD.MOV.U32 R6, RZ, RZ, R22 ;  /* 0x000000ffff067224 */ /* 0x000fe200078e0016 */
[----:B------:R-:W1:Y:S01]  /*be70*/  LDCU UR8, c[0x0][0x440] ;  /* 0x00008800ff0877ac */ /* 0x000e620008000800 */
[----:B------:R-:W2:Y:S01]  /*be80*/  LDCU.64 UR4, c[0x0][0x3f0] ;  /* 0x00007e00ff0477ac */ /* 0x000ea20008000a00 */
[----:B-1---5:R-:W-:Y:S02]  /*be90*/  IMAD R0, R21, UR6, RZ ;  /* 0x0000000615007c24 */ /* 0x022fe4000f8e02ff */
[----:B------:R-:W-:Y:S01]  /*bea0*/  IMAD.WIDE.U32 R4, R24, UR6, R6 ;  /* 0x0000000618047c25 */ /* 0x000fe2000f8e0006 */
[----:B------:R-:W-:-:S03]  /*beb0*/  ISETP.GE.AND P5, PT, R238, UR8, PT ;  /* 0x00000008ee007c0c */ /* 0x000fc6000bfa6270 */
        /* <DEDUP_REMOVED lines=9> */
.L_x_167:
[----:B------:R-:W-:Y:S05]  /*bf50*/  BSYNC.RECONVERGENT B0 ;  /* 0x0000000000007941 */ /* 0x000fea0003800200 */
.L_x_166:
[----:B-12---:R1:W2:Y:S01]  /*bf60*/  LDS.128 R16, [R232+0x800] ;  /* 0x00080000e8107984 */ /* 0x0062a20000000c00 */
[----:B------:R-:W-:Y:S03]  /*bf70*/  BSSY.RECONVERGENT B0, `(.L_x_168) ;  /* 0x0000017000007945 */ /* 0x000fe60003800200 */
[----:B---3--:R1:W3:Y:S04]  /*bf80*/  LDS.128 R12, [R232+0x2800] ;  /* 0x00280000e80c7984 */ /* 0x0082e80000000c00 */
[----:B----4-:R1:W4:Y:S01]  /*bf90*/  LDS.128 R8, [R232+0x4800] ;  /* 0x00480000e8087984 */ /* 0x0103220000000c00 */
[----:B------:R-:W-:Y:S05]  /*bfa0*/  @P2 BRA `(.L_x_169) ;  /* 0x00000000004c2947 */ /* 0x000fea0003800000 */
[----:B------:R-:W1:Y:S01]  /*bfb0*/  LDCU.64 UR6, c[0x0][0x408] ;  /* 0x00008100ff0677ac */ /* 0x000e620008000a00 */
[----:B-----5:R-:W-:Y:S02]  /*bfc0*/  IADD3 R0, P2, PT, R24, 0x20, RZ ;  /* 0x0000002018007810 */ /* 0x020fe40007f5e0ff */
[----:B------:R-:W-:Y:S01]  /*bfd0*/  MOV R3, R7 ;  /* 0x0000000700037202 */ /* 0x000fe20000000f00 */
[----:B------:R-:W1:Y:S02]  /*bfe0*/  LDCU UR8, c[0x0][0x440] ;  /* 0x00008800ff0877ac */ /* 0x000e640008000800 */
[----:B------:R-:W-:Y:S01]  /*bff0*/  IMAD.X R2, RZ, RZ, R21, P2 ;  /* 0x000000ffff027224 */ /* 0x000fe200010e0615 */
[----:B------:R-:W2:Y:S03]  /*c000*/  LDCU.64 UR4, c[0x0][0x3f0] ;  /* 0x00007e00ff0477ac */ /* 0x000ea60008000a00 */
[----:B-1----:R-:W-:-:S02]  /*c010*/  IMAD R20, R2, UR6, RZ ;  /* 0x0000000602147c24 */ /* 0x002fc4000f8e02ff */
[----:B------:R-:W-:Y:S01]  /*c020*/  IMAD.MOV.U32 R2, RZ, RZ, R22 ;  /* 0x000000ffff027224 */ /* 0x000fe200078e0016 */
[----:B------:R-:W-:-:S03]  /*c030*/  ISETP.GE.AND P4, PT, R238, UR8, PT ;  /* 0x00000008ee007c0c */ /* 0x000fc6000bf86270 */
[C---:B------:R-:W-:Y:S01]  /*c040*/  IMAD.WIDE.U32 R4, R0.reuse, UR6, R2 ;  /* 0x0000000600047c25 */ /* 0x040fe2000f8e0002 */
        /* <DEDUP_REMOVED lines=9> */
.L_x_169:
[----:B------:R-:W-:Y:S05]  /*c0e0*/  BSYNC.RECONVERGENT B0 ;  /* 0x0000000000007941 */ /* 0x000fea0003800200 */
.L_x_168:
        /* <DEDUP_REMOVED lines=24> */
.L_x_171:
[----:B------:R-:W-:Y:S05]  /*c270*/  BSYNC.RECONVERGENT B0 ;  /* 0x0000000000007941 */ /* 0x000fea0003800200 */
.L_x_170:
[----:B-1--4-:R1:W4:Y:S01]  /*c280*/  LDS.128 R8, [R232+0x3800] ;  /* 0x00380000e8087984 */ /* 0x0123220000000c00 */
[----:B------:R-:W-:Y:S05]  /*c290*/  @P0 EXIT ;  /* 0x000000000000094d */ /* 0x000fea0003800000 */
[----:B------:R-:W2:Y:S01]  /*c2a0*/  LDCU.64 UR6, c[0x0][0x408] ;  /* 0x00008100ff0677ac */ /* 0x000ea20008000a00 */
[----:B-1----:R-:W1:Y:S01]  /*c2b0*/  LDS.128 R232, [R232+0x5800] ;  /* 0x00580000e8e87984 */ /* 0x002e620000000c00 */
[----:B-----5:R-:W-:Y:S01]  /*c2c0*/  IADD3 R4, P0, PT, R24, 0x60, RZ ;  /* 0x0000006018047810 */ /* 0x020fe20007f1e0ff */
[----:B------:R-:W-:Y:S01]  /*c2d0*/  IMAD.MOV.U32 R2, RZ, RZ, R22 ;  /* 0x000000ffff027224 */ /* 0x000fe200078e0016 */
[----:B------:R-:W3:Y:S01]  /*c2e0*/  LDCU UR8, c[0x0][0x440] ;  /* 0x00008800ff0877ac */ /* 0x000ee20008000800 */
[----:B------:R-:W-:Y:S02]  /*c2f0*/  MOV R3, R7 ;  /* 0x0000000700037202 */ /* 0x000fe40000000f00 */
[----:B------:R-:W-:Y:S01]  /*c300*/  IMAD.X R0, RZ, RZ, R21, P0 ;  /* 0x000000ffff007224 */ /* 0x000fe200000e0615 */
[----:B------:R-:W3:Y:S03]  /*c310*/  LDCU.64 UR4, c[0x0][0x3f0] ;  /* 0x00007e00ff0477ac */ /* 0x000ee60008000a00 */
[----:B--2---:R-:W-:-:S02]  /*c320*/  IMAD R0, R0, UR6, RZ ;  /* 0x0000000600007c24 */ /* 0x004fc4000f8e02ff */
[----:B------:R-:W-:Y:S01]  /*c330*/  IMAD.WIDE.U32 R6, R4, UR6, R2 ;  /* 0x0000000604067c25 */ /* 0x000fe2000f8e0002 */
[----:B---3--:R-:W-:-:S03]  /*c340*/  ISETP.GE.AND P2, PT, R238, UR8, PT ;  /* 0x00000008ee007c0c */ /* 0x008fc6000bf46270 */
[----:B------:R-:W-:Y:S01]  /*c350*/  IMAD R0, R4, UR7, R0 ;  /* 0x0000000704007c24 */ /* 0x000fe2000f8e0200 */
[----:B------:R-:W-:Y:S02]  /*c360*/  ISETP.GE.AND P1, PT, R247, UR8, PT ;  /* 0x00000008f7007c0c */ /* 0x000fe4000bf26270 */
[----:B------:R-:W-:Y:S01]  /*c370*/  ISETP.GE.AND P0, PT, R243, UR8, PT ;  /* 0x00000008f3007c0c */ /* 0x000fe2000bf06270 */
[----:B------:R-:W-:Y:S01]  /*c380*/  IMAD.IADD R0, R7, 0x1, R0 ;  /* 0x0000000107007824 */ /* 0x000fe200078e0200 */
[----:B------:R-:W-:-:S04]  /*c390*/  LEA R2, P3, R6, UR4, 0x1 ;  /* 0x0000000406027c11 */ /* 0x000fc8000f8608ff */
[----:B------:R-:W-:-:S05]  /*c3a0*/  LEA.HI.X R3, R6, UR5, R0, 0x1, P3 ;  /* 0x0000000506037c11 */ /* 0x000fca00098f0c00 */
[----:B------:R2:W-:Y:S04]  /*c3b0*/  @!P2 STG.E.128 desc[UR16][R2.64], R28 ;  /* 0x0000001c0200a986 */ /* 0x0005e8000c101d10 */
[----:B----4-:R2:W-:Y:S01]  /*c3c0*/  @!P1 STG.E.128 desc[UR16][R2.64+0x40], R8 ;  /* 0x0000400802009986 */ /* 0x0105e2000c101d10 */
[----:B-1----:R-:W-:Y:S05]  /*c3d0*/  @P0 EXIT ;  /* 0x000000000000094d */ /* 0x002fea0003800000 */
[----:B------:R-:W-:Y:S01]  /*c3e0*/  STG.E.128 desc[UR16][R2.64+0x80], R232 ;  /* 0x000080e802007986 */ /* 0x000fe2000c101d10 */
[----:B------:R-:W-:Y:S05]  /*c3f0*/  EXIT ;  /* 0x000000000000794d */ /* 0x000fea0003800000 */
.L_x_172:
        /* <DEDUP_REMOVED lines=16> */
.L_x_1350:


//--------------------- .text._ZN5flash16flash_fwd_kernelI23Flash_fwd_kernel_traitsILi96ELi128ELi64ELi4ELb0ELb0EN7cutlass10bfloat16_tE19Flash_kernel_traitsILi96ELi128ELi64ELi4ES3_EELb0ELb0ELb1ELb0ELb0ELb1ELb0ELb0EEEvNS_16Flash_fwd_paramsE --------------------------
	.section	.text._ZN5flash16flash_fwd_kernelI23Flash_fwd_kernel_traitsILi96ELi128ELi64ELi4ELb0ELb0EN7cutlass10bfloat16_tE19Flash_kernel_traitsILi96ELi128ELi64ELi4ES3_EELb0ELb0ELb1ELb0ELb0ELb1ELb0ELb0EEEvNS_16Flash_fwd_paramsE,"ax",@progbits
	.align	128
        .global         _ZN5flash16flash_fwd_kernelI23Flash_fwd_kernel_traitsILi96ELi128ELi64ELi4ELb0ELb0EN7cutlass10bfloat16_tE19Flash_kernel_traitsILi96ELi128ELi64ELi4ES3_EELb0ELb0ELb1ELb0ELb0ELb1ELb0ELb0EEEvNS_16Flash_fwd_paramsE
        .type           _ZN5flash16flash_fwd_kernelI23Flash_fwd_kernel_traitsILi96ELi128ELi64ELi4ELb0ELb0EN7cutlass10bfloat16_tE19Flash_kernel_traitsILi96ELi128ELi64ELi4ES3_EELb0ELb0ELb1ELb0ELb0ELb1ELb0ELb0EEEvNS_16Flash_fwd_paramsE,@function
        .size           _ZN5flash16flash_fwd_kernelI23Flash_fwd_kernel_traitsILi96ELi128ELi64ELi4ELb0ELb0EN7cutlass10bfloat16_tE19Flash_kernel_traitsILi96ELi128ELi64ELi4ES3_EELb0ELb0ELb1ELb0ELb0ELb1ELb0ELb0EEEvNS_16Flash_fwd_paramsE,(.L_x_1351 - _ZN5flash16flash_fwd_kernelI23Flash_fwd_kernel_traitsILi96ELi128ELi64ELi4ELb0ELb0EN7cutlass10bfloat16_tE19Flash_kernel_traitsILi96ELi128ELi64ELi4ES3_EELb0ELb0ELb1ELb0ELb0ELb1ELb0ELb0EEEvNS_16Flash_fwd_paramsE)
        .other          _ZN5flash16flash_fwd_kernelI23Flash_fwd_kernel_traitsILi96ELi128ELi64ELi4ELb0ELb0EN7cutlass10bfloat16_tE19Flash_kernel_traitsILi96ELi128ELi64ELi4ES3_EELb0ELb0ELb1ELb0ELb0ELb1ELb0ELb0EEEvNS_16Flash_fwd_paramsE,@"STO_CUDA_ENTRY STV_DEFAULT"
_ZN5flash16flash_fwd_kernelI23Flash_fwd_kernel_traitsILi96ELi128ELi64ELi4ELb0ELb0EN7cutlass10bfloat16_tE19Flash_kernel_traitsILi96ELi128ELi64ELi4ES3_EELb0ELb0ELb1ELb0ELb0ELb1ELb0ELb0EEEvNS_16Flash_fwd_paramsE:
.text._ZN5flash16flash_fwd_kernelI23Flash_fwd_kernel_traitsILi96ELi128ELi64ELi4ELb0ELb0EN7cutlass10bfloat16_tE19Flash_kernel_traitsILi96ELi128ELi64ELi4ES3_EELb0ELb0ELb1ELb0ELb0ELb1ELb0ELb0EEEvNS_16Flash_fwd_paramsE:
[----:B------:R-:W1:Y:S01]  /*0000*/  LDC R1, c[0x0][0x37c] ;  /* 0x0000df00ff017b82 */ /* 0x000e620000000800 */
[----:B------:R-:W2:Y:S01]  /*0010*/  S2R R24, SR_CTAID.Y ;  /* 0x0000000000187919 */ /* 0x000ea20000002600 */
[----:B------:R-:W3:Y:S06]  /*0020*/  LDCU.64 UR8, c[0x0][0x460] ;  /* 0x00008c00ff0877ac */ /* 0x000eec0008000a00 */
[----:B------:R-:W2:Y:S01]  /*0030*/  LDC.64 R2, c[0x0][0x460] ;  /* 0x00011800ff027b82 */ /* 0x000ea20000000a00 */
[----:B------:R-:W-:Y:S01]  /*0040*/  IMAD.MOV.U32 R25, RZ, RZ, -0x1 ;  /* 0xffffffffff197424 */ /* 0x000fe200078e00ff */
[----:B------:R-:W4:Y:S01]  /*0050*/  LDCU.64 UR14, c[0x0][0x358] ;  /* 0x00006b00ff0e77ac */ /* 0x000f220008000a00 */
[----:B-1----:R-:W-:Y:S01]  /*0060*/  VIADD R1, R1, 0xffffffb0 ;  /* 0xffffffb001017836 */ /* 0x002fe20000000000 */
[----:B------:R-:W1:Y:S01]  /*0070*/  LDCU.64 UR6, c[0x0][0x470] ;  /* 0x00008e00ff0677ac */ /* 0x000e620008000a00 */
[----:B------:R-:W4:Y:S01]  /*0080*/  LDCU.64 UR4, c[0x0][0x478] ;  /* 0x00008f00ff0477ac */ /* 0x000f220008000a00 */
[----:B---3--:R-:W-:-:S02]  /*0090*/  ISETP.NE.U32.AND P0, PT, RZ, UR8, PT ;  /* 0x00000008ff007c0c */ /* 0x008fc4000bf05070 */
[----:B------:R-:W-:Y:S02]  /*00a0*/  ISETP.NE.U32.AND P4, PT, RZ, UR8, PT ;  /* 0x00000008ff007c0c */ /* 0x000fe4000bf85070 */
[----:B------:R-:W-:Y:S02]  /*00b0*/  ISETP.NE.AND.EX P0, PT, RZ, UR9, PT, P0 ;  /* 0x00000009ff007c0c */ /* 0x000fe4000bf05300 */
[----:B------:R-:W-:Y:S02]  /*00c0*/  ISETP.NE.AND.EX P4, PT, RZ, UR9, PT, P4 ;  /* 0x00000009ff007c0c */ /* 0x000fe4000bf85340 */
[----:B-1----:R-:W-:-:S04]  /*00d0*/  ISETP.NE.U32.AND P3, PT, RZ, UR6, PT ;  /* 0x00000006ff007c0c */ /* 0x002fc8000bf65070 */
[----:B------:R-:W-:Y:S01]  /*00e0*/  ISETP.NE.AND.EX P3, PT, RZ, UR7, PT, P3 ;  /* 0x00000007ff007c0c */ /* 0x000fe2000bf65330 */
[C---:B--2---:R-:W-:Y:S01]  /*00f0*/  IMAD.WIDE.U32 R2, R24.reuse, 0x4, R2 ;  /* 0x0000000418027825 */ /* 0x044fe200078e0002 */
[----:B------:R-:W-:Y:S02]  /*0100*/  SHF.R.U32.HI R7, RZ, 0x1e, R24 ;  /* 0x0000001eff077819 */ /* 0x000fe40000011618 */
[----:B----4-:R-:W-:Y:S02]  /*0110*/  ISETP.NE.U32.AND P2, PT, RZ, UR4, PT ;  /* 0x00000004ff007c0c */ /* 0x010fe4000bf45070 */
[----:B------:R-:W2:Y:S01]  /*0120*/  @P0 LDG.E R25, desc[UR14][R2.64] ;  /* 0x0000000e02190981 */ /* 0x000ea2000c1e1900 */
[----:B------:R-:W-:Y:S01]  /*0130*/  IMAD.SHL.U32 R6, R24, 0x4, RZ ;  /* 0x0000000418067824 */ /* 0x000fe200078e00ff */
[----:B------:R-:W-:Y:S02]  /*0140*/  ISETP.NE.AND.EX P2, PT, RZ, UR5, PT, P2 ;  /* 0x00000005ff007c0c */ /* 0x000fe4000bf45320 */
[----:B------:R-:W3:Y:S03]  /*0150*/  @P4 LDG.E R0, desc[UR14][R2.64+0x4] ;  /* 0x0000040e02004981 */ /* 0x000ee6000c1e1900 */
[----:B------:R-:W-:Y:S01]  /*0160*/  @P3 IADD3 R4, P1, PT, R6, UR6, RZ ;  /* 0x0000000606043c10 */ /* 0x000fe2000ff3e0ff */
[----:B------:R-:W-:-:S03]  /*0170*/  IMAD.MOV.U32 R10, RZ, RZ, RZ ;  /* 0x000000ffff0a7224 */ /* 0x000fc600078e00ff */
[----:B------:R-:W-:Y:S01]  /*0180*/  @P3 IADD3.X R5, PT, PT, R7, UR7, RZ, P1, !PT ;  /* 0x0000000707053c10 */ /* 0x000fe20008ffe4ff */
[----:B------:R-:W1:Y:S01]  /*0190*/  S2R R23, SR_CTAID.X ;  /* 0x0000000000177919 */ /* 0x000e620000002500 */
[----:B------:R-:W4:Y:S03]  /*01a0*/  @!P4 LDC R61, c[0x0][0x434] ;  /* 0x00010d00ff3dcb82 */ /* 0x000f260000000800 */
[----:B------:R1:W5:Y:S05]  /*01b0*/  @P3 LDG.E R10, desc[UR14][R4.64] ;  /* 0x0000000e040a3981 */ /* 0x00036a000c1e1900 */
[----:B------:R-:W2:Y:S08]  /*01c0*/  @!P2 LDC R9, c[0x0][0x43c] ;  /* 0x00010f00ff09ab82 */ /* 0x000eb00000000800 */
[----:B-1----:R-:W1:Y:S01]  /*01d0*/  LDC.64 R4, c[0x0][0x468] ;  /* 0x00011a00ff047b82 */ /* 0x002e620000000a00 */
[----:B------:R-:W-:-:S04]  /*01e0*/  @P2 IADD3 R2, P0, PT, R6, UR4, RZ ;  /* 0x0000000406022c10 */ /* 0x000fc8000ff1e0ff */
[----:B------:R-:W-:-:S05]  /*01f0*/  @P2 IADD3.X R3, PT, PT, R7, UR5, RZ, P0, !PT ;  /* 0x0000000507032c10 */ /* 0x000fca00087fe4ff */
[----:B------:R1:W5:Y:S01]  /*0200*/  @P2 LDG.E R8, desc[UR14][R2.64] ;  /* 0x0000000e02082981 */ /* 0x000362000c1e1900 */
[----:B------:R-:W4:Y:S01]  /*0210*/  LDCU.U8 UR4, c[0x0][0x532] ;  /* 0x0000a640ff0477ac */ /* 0x000f220008000000 */
[----:B-1----:R-:W-:-:S05]  /*0220*/  IADD3 R2, P0, PT, R6, R4, RZ ;  /* 0x0000000406027210 */ /* 0x002fca0007f1e0ff */
[----:B------:R-:W-:Y:S01]  /*0230*/  IMAD.X R3, R7, 0x1, R5, P0 ;  /* 0x0000000107037824 */ /* 0x000fe200000e0605 */
[C---:B------:R-:W-:Y:S01]  /*0240*/  ISETP.NE.U32.AND P0, PT, R4.reuse, RZ, PT ;  /* 0x000000ff0400720c */ /* 0x040fe20003f05070 */
[----:B------:R-:W1:Y:S03]  /*0250*/  @!P2 LDC.64 R6, c[0x0][0x488] ;  /* 0x00012200ff06ab82 */ /* 0x000e660000000a00 */
[----:B------:R-:W-:Y:S02]  /*0260*/  ISETP.NE.AND.EX P0, PT, R5, RZ, PT, P0 ;  /* 0x000000ff0500720c */ /* 0x000fe40003f05300 */
[----:B------:R-:W-:Y:S02]  /*0270*/  ISETP.EQ.U32.AND P3, PT, R4, RZ, PT ;  /* 0x000000ff0400720c */ /* 0x000fe40003f62070 */
[----:B----4-:R-:W-:-:S09]  /*0280*/  ISETP.NE.AND P1, PT, RZ, UR4, PT ;  /* 0x00000004ff007c0c */ /* 0x010fd2000bf25270 */
[----:B------:R-:W4:Y:S01]  /*0290*/  @!P0 LDC R4, c[0x0][0x438] ;  /* 0x00010e00ff048b82 */ /* 0x000f220000000800 */
[----:B------:R-:W-:Y:S01]  /*02a0*/  ISETP.EQ.OR.EX P3, PT, R5, RZ, !P1, P3 ;  /* 0x000000ff0500720c */ /* 0x000fe20004f62730 */
[----:B------:R-:W-:Y:S02]  /*02b0*/  IMAD.MOV.U32 R11, RZ, RZ, -0x1 ;  /* 0xffffffffff0b7424 */ /* 0x000fe400078e00ff */
[----:B------:R-:W-:-:S10]  /*02c0*/  IMAD.SHL.U32 R63, R23, 0x80, RZ ;  /* 0x00000080173f7824 */ /* 0x000fd400078e00ff */
[----:B------:R1:W5:Y:S04]  /*02d0*/  @!P3 LDG.E R11, desc[UR14][R2.64] ;  /* 0x0000000e020bb981 */ /* 0x000368000c1e1900 */
[----:B--2---:R2:W-:Y:S01]  /*02e0*/  STL [R1+0x48], R25 ;  /* 0x0000481901007387 */ /* 0x0045e20000100800 */
[----:B---3--:R-:W-:-:S05]  /*02f0*/  @P4 IMAD.IADD R61, R0, 0x1, -R25 ;  /* 0x00000001003d4824 */ /* 0x008fca00078e0a19 */
[----:B------:R-:W-:Y:S01]  /*0300*/  ISETP.GT.AND P3, PT, R61, R63, PT ;  /* 0x0000003f3d00720c */ /* 0x000fe20003f64270 */
[----:B-1--4-:R-:W-:-:S12]  /*0310*/  @!P0 BRA `(.L_x_173) ;  /* 0x00000000000c8947 */ /* 0x012fd80003800000 */
[----:B------:R-:W3:Y:S02]  /*0320*/  @P1 LDG.E R4, desc[UR14][R2.64+0x4] ;  /* 0x0000040e02041981 */ /* 0x000ee4000c1e1900 */
[----:B---3-5:R-:W-:-:S06]  /*0330*/  @P1 IADD3 R4, PT, PT, R4, -R11, RZ ;  /* 0x8000000b04041210 */ /* 0x028fcc0007ffe0ff */
[----:B------:R1:W5:Y:S02]  /*0340*/  @!P1 LDG.E R4, desc[UR14][R2.64] ;  /* 0x0000000e02049981 */ /* 0x000364000c1e1900 */
.L_x_173:
[----:B------:R-:W-:Y:S05]  /*0350*/  @!P3 EXIT ;  /* 0x000000000000b94d */ /* 0x000fea0003800000 */
[----:B------:R-:W3:Y:S01]  /*0360*/  LDC R230, c[0x0][0x504] ;  /* 0x00014100ffe67b82 */ /* 0x000ee20000000800 */
[----:B------:R-:W-:Y:S01]  /*0370*/  @!P2 ISETP.NE.U32.AND P0, PT, R6, RZ, PT ;  /* 0x000000ff0600a20c */ /* 0x000fe20003f05070 */
[----:B-----5:R-:W-:Y:S01]  /*0380*/  @P2 IMAD.IADD R60, R8, 0x1, -R10 ;  /* 0x00000001083c2824 */ /* 0x020fe200078e0a0a */
[----:B------:R-:W4:Y:S02]  /*0390*/  S2R R22, SR_CTAID.Z ;  /* 0x0000000000167919 */ /* 0x000f240000002700 */
[----:B------:R-:W-:Y:S01]  /*03a0*/  @!P2 ISETP.NE.AND.EX P0, PT, R7, RZ, PT, P0 ;  /* 0x000000ff0700a20c */ /* 0x000fe20003f05300 */
[----:B------:R-:W2:Y:S02]  /*03b0*/  S2R R228, SR_TID.X ;  /* 0x0000000000e47919 */ /* 0x000ea40000002100 */
[----:B------:R-:W4:Y:S01]  /*03c0*/  LDC R155, c[0x0][0x508] ;  /* 0x00014200ff9b7b82 */ /* 0x000f220000000800 */
[----:B------:R-:W-:-:S04]  /*03d0*/  @!P2 SEL R0, R9, RZ, P0 ;  /* 0x000000ff0900a207 */ /* 0x000fc80000000000 */
[----:B------:R-:W-:-:S05]  /*03e0*/  @!P2 IADD3 R60, PT, PT, R0, R4, -R10 ;  /* 0x00000004003ca210 */ /* 0x000fca0007ffe80a */
[----:B-1----:R-:W-:-:S05]  /*03f0*/  VIADD R3, R60, 0x3f ;  /* 0x0000003f3c037836 */ /* 0x002fca0000000000 */
[----:B------:R-:W-:Y:S01]  /*0400*/  IADD3 R0, PT, PT, R3, R63, -R61 ;  /* 0x0000003f03007210 */ /* 0x000fe20007ffe83d */
[----:B---3--:R-:W-:Y:S01]  /*0410*/  IMAD.IADD R230, R61, 0x1, R230 ;  /* 0x000000013de67824 */ /* 0x008fe200078e02e6 */
[----:B------:R-:W-:-:S04]  /*0420*/  SHF.R.S32.HI R5, RZ, 0x1f, R3 ;  /* 0x0000001fff057819 */ /* 0x000fc80000011403 */
[----:B------:R-:W-:Y:S02]  /*0430*/  IADD3 R2, PT, PT, -R230, R63, R60 ;  /* 0x0000003fe6027210 */ /* 0x000fe40007ffe13c */
[----:B------:R-:W-:Y:S02]  /*0440*/  LEA.HI R3, R5, R3, RZ, 0x6 ;  /* 0x0000000305037211 */ /* 0x000fe400078f30ff */
[----:B----4-:R-:W-:Y:S02]  /*0450*/  IADD3 R0, PT, PT, R0, 0x80, R155 ;  /* 0x0000008000007810 */ /* 0x010fe40007ffe09b */
[----:B------:R-:W-:Y:S02]  /*0460*/  SHF.R.S32.HI R6, RZ, 0x1f, R2 ;  /* 0x0000001fff067819 */ /* 0x000fe40000011402 */
[----:B------:R-:W-:Y:S02]  /*0470*/  SHF.R.S32.HI R4, RZ, 0x1f, R0 ;  /* 0x0000001fff047819 */ /* 0x000fe40000011400 */
[----:B------:R-:W-:-:S02]  /*0480*/  LEA.HI R2, R6, R2, RZ, 0x6 ;  /* 0x0000000206027211 */ /* 0x000fc400078f30ff */
[----:B------:R-:W-:Y:S02]  /*0490*/  LEA.HI R0, R4, R0, RZ, 0x6 ;  /* 0x0000000004007211 */ /* 0x000fe400078f30ff */
[----:B------:R-:W-:Y:S02]  /*04a0*/  SHF.R.S32.HI R2, RZ, 0x6, R2 ;  /* 0x00000006ff027819 */ /* 0x000fe40000011402 */
[----:B------:R-:W-:Y:S02]  /*04b0*/  SHF.R.S32.HI R3, RZ, 0x6, R3 ;  /* 0x00000006ff037819 */ /* 0x000fe40000011403 */
[----:B------:R-:W-:Y:S02]  /*04c0*/  SHF.R.S32.HI R0, RZ, 0x6, R0 ;  /* 0x00000006ff007819 */ /* 0x000fe40000011400 */
[----:B------:R-:W-:Y:S02]  /*04d0*/  VIMNMX R154, PT, PT, RZ, R2, !PT ;  /* 0x00000002ff9a7248 */ /* 0x000fe40007fe0100 */
[----:B------:R-:W-:-:S03]  /*04e0*/  VIMNMX R158, PT, PT, R3, R0, PT ;  /* 0x00000000039e7248 */ /* 0x000fc60003fe0100 */
[----:B------:R1:W-:Y:S01]  /*04f0*/  STL [R1+0x3c], R154 ;  /* 0x00003c9a01007387 */ /* 0x0003e20000100800 */
[----:B------:R-:W-:-:S03]  /*0500*/  ISETP.GT.AND P0, PT, R158, R154, PT ;  /* 0x0000009a9e00720c */ /* 0x000fc60003f04270 */
[----:B------:R1:W-:Y:S10]  /*0510*/  STL [R1+0x18], R158 ;  /* 0x0000189e01007387 */ /* 0x0003f40000100800 */
[----:B--2---:R-:W-:Y:S05]  /*0520*/  @P0 BRA `(.L_x_174) ;  /* 0x0000000800c40947 */ /* 0x004fea0003800000 */
[----:B------:R-:W2:Y:S01]  /*0530*/  LDC.U8 R0, c[0x0][0x549] ;  /* 0x00015240ff007b82 */ /* 0x000ea20000000000 */
[----:B------:R-:W-:-:S07]  /*0540*/  ISETP.NE.AND P1, PT, R25, -0x1, PT ;  /* 0xffffffff1900780c */ /* 0x000fce0003f25270 */
[----:B------:R-:W3:Y:S08]  /*0550*/  LDC.U8 R12, c[0x0][0x548] ;  /* 0x00015200ff0c7b82 */ /* 0x000ef00000000000 */
[----:B------:R-:W4:Y:S01]  /*0560*/  @!P1 LDC.64 R4, c[0x0][0x400] ;  /* 0x00010000ff049b82 */ /* 0x000f220000000a00 */
[----:B--2---:R-:W-:-:S07]  /*0570*/  ISETP.NE.AND P0, PT, R0, RZ, PT ;  /* 0x000000ff0000720c */ /* 0x004fce0003f05270 */
[----:B------:R-:W2:Y:S01]  /*0580*/  @P1 LDC.64 R6, c[0x0][0x408] ;  /* 0x00010200ff061b82 */ /* 0x000ea20000000a00 */
[----:B---3--:R-:W-:-:S07]  /*0590*/  ISETP.NE.AND P5, PT, R12, RZ, !P0 ;  /* 0x000000ff0c00720c */ /* 0x008fce00047a5270 */
[----:B------:R-:W3:Y:S01]  /*05a0*/  LDC R11, c[0x0][0x434] ;  /* 0x00010d00ff0b7b82 */ /* 0x000ee20000000800 */
[----:B----4-:R-:W-:-:S07]  /*05b0*/  @!P1 IMAD.WIDE.U32 R2, R24, R4, RZ ;  /* 0x0000000418029225 */ /* 0x010fce00078e00ff */
[----:B------:R-:W4:Y:S01]  /*05c0*/  @P0 LDC.64 R8, c[0x0][0x430] ;  /* 0x00010c00ff080b82 */ /* 0x000f220000000a00 */
[----:B------:R-:W-:Y:S01]  /*05d0*/  @!P1 IMAD R10, R24, R5, R3 ;  /* 0x00000005180a9224 */ /* 0x000fe200078e0203 */
[----:B------:R-:W-:-:S06]  /*05e0*/  @!P1 MOV R4, R2 ;  /* 0x0000000200049202 */ /* 0x000fcc0000000f00 */
[----:B------:R-:W1:Y:S01]  /*05f0*/  @P0 LDC R15, c[0x0][0x430] ;  /* 0x00010c00ff0f0b82 */ /* 0x000e620000000800 */
[----:B--2---:R-:W-:-:S04]  /*0600*/  @P1 IMAD.WIDE.U32 R2, R25, R6, RZ ;  /* 0x0000000619021225 */ /* 0x004fc800078e00ff */
[----:B------:R-:W-:Y:S01]  /*0610*/  @P1 IMAD R10, R25, R7, R3 ;  /* 0x00000007190a1224 */ /* 0x000fe200078e0203 */
[----:B------:R-:W-:Y:S02]  /*0620*/  @P1 MOV R4, R2 ;  /* 0x0000000200041202 */ /* 0x000fe40000000f00 */
[----:B------:R-:W-:Y:S01]  /*0630*/  @P0 MOV R3, 0x1 ;  /* 0x0000000100030802 */ /* 0x000fe20000000f00 */
[----:B----4-:R-:W-:Y:S01]  /*0640*/  @P0 IMAD R0, R8, R9, RZ ;  /* 0x0000000908000224 */ /* 0x010fe200078e02ff */
[----:B---3--:R-:W-:Y:S06]  /*0650*/  @P0 BRA `(.L_x_175) ;  /* 0x0000000000280947 */ /* 0x008fec0003800000 */
[----:B------:R-:W-:Y:S01]  /*0660*/  ISETP.NE.AND P0, PT, R12, RZ, PT ;  /* 0x000000ff0c00720c */ /* 0x000fe20003f05270 */
[----:B------:R-:W2:-:S12]  /*0670*/  LDC R5, c[0x0][0x3e0] ;  /* 0x0000f800ff057b82 */ /* 0x000e980000000800 */
[----:B------:R-:W3:Y:S01]  /*0680*/  @P0 LDC R0, c[0x0][0x454] ;  /* 0x00011500ff000b82 */ /* 0x000ee20000000800 */
[----:B-1----:R-:W-:Y:S02]  /*0690*/  @P0 MOV R15, 0x1 ;  /* 0x00000001000f0802 */ /* 0x002fe40000000f00 */
[----:B------:R-:W-:-:S05]  /*06a0*/  @!P0 MOV R15, 0x1 ;  /* 0x00000001000f8802 */ /* 0x000fca0000000f00 */
[----:B------:R-:W2:Y:S08]  /*06b0*/  @P0 LDC R3, c[0x0][0x454] ;  /* 0x00011500ff030b82 */ /* 0x000eb00000000800 */
[----:B------:R-:W1:Y:S08]  /*06c0*/  @!P0 LDC R2, c[0x0][0x434] ;  /* 0x00010d00ff028b82 */ /* 0x000e700000000800 */
[----:B------:R-:W4:Y:S01]  /*06d0*/  @!P0 LDC R0, c[0x0][0x434] ;  /* 0x00010d00ff008b82 */ /* 0x000f220000000800 */
[----:B--2---:R-:W-:-:S02]  /*06e0*/  @P0 IMAD R3, R3, R5, RZ ;  /* 0x0000000503030224 */ /* 0x004fc400078e02ff */
[----:B-1-3--:R-:W-:-:S07]  /*06f0*/  @!P0 IMAD R3, R2, R5, RZ ;  /* 0x0000000502038224 */ /* 0x00afce00078e02ff */
.L_x_175:
[----:B------:R-:W-:Y:S01]  /*0700*/  SHF.R.U32.HI R12, RZ, 0x2, R228 ;  /* 0x00000002ff0c7819 */ /* 0x000fe200000116e4 */
[----:B------:R-:W-:Y:S01]  /*0710*/  IMAD.SHL.U32 R6, R228, 0x8, RZ ;  /* 0x00000008e4067824 */ /* 0x000fe200078e00ff */
[----:B------:R-:W2:Y:S01]  /*0720*/  LDCU.64 UR4, c[0x0][0x410] ;  /* 0x00008200ff0477ac */ /* 0x000ea20008000a00 */
[----:B------:R-:W-:Y:S01]  /*0730*/  IMAD R5, R24, R11, RZ ;  /* 0x0000000b18057224 */ /* 0x000fe200078e02ff */
[----:B------:R-:W-:Y:S01]  /*0740*/  ISETP.NE.AND P0, PT, R25, -0x1, PT ;  /* 0xffffffff1900780c */ /* 0x000fe20003f05270 */
[----:B------:R-:W-:Y:S01]  /*0750*/  IMAD.IADD R2, R61, 0x1, -R63 ;  /* 0x000000013d027824 */ /* 0x000fe200078e0a3f */
[----:B------:R-:W-:Y:S01]  /*0760*/  LOP3.LUT P6, R228, R228, 0x3, RZ, 0xc0, !PT ;  /* 0x00000003e4e47812 */ /* 0x000fe200078cc0ff */
[----:B------:R-:W-:Y:S01]  /*0770*/  VIADD R18, R12, 0x20 ;  /* 0x000000200c127836 */ /* 0x000fe20000000000 */
[----:B------:R-:W-:Y:S01]  /*0780*/  LOP3.LUT R6, R6, 0x18, RZ, 0xc0, !PT ;  /* 0x0000001806067812 */ /* 0x000fe200078ec0ff */
[C---:B------:R-:W-:Y:S01]  /*0790*/  VIADD R19, R12.reuse, 0x40 ;  /* 0x000000400c137836 */ /* 0x040fe20000000000 */
[----:B------:R-:W-:Y:S01]  /*07a0*/  SEL R5, R5, R25, !P0 ;  /* 0x0000001905057207 */ /* 0x000fe20004000000 */
[C---:B------:R-:W-:Y:S01]  /*07b0*/  VIADD R20, R12.reuse, 0x60 ;  /* 0x000000600c147836 */ /* 0x040fe20000000000 */
[----:B------:R-:W-:Y:S01]  /*07c0*/  ISETP.GE.AND P3, PT, R12, R2, PT ;  /* 0x000000020c00720c */ /* 0x000fe20003f66270 */
[----:B----4-:R-:W-:Y:S01]  /*07d0*/  IMAD R14, R22, R0, RZ ;  /* 0x00000000160e7224 */ /* 0x010fe200078e02ff */
[-C--:B------:R-:W-:Y:S01]  /*07e0*/  ISETP.GE.OR P6, PT, R12, R2.reuse, P6 ;  /* 0x000000020c00720c */ /* 0x080fe200037c6670 */
[----:B------:R-:W-:Y:S01]  /*07f0*/  IMAD.MOV.U32 R13, RZ, RZ, RZ ;  /* 0x000000ffff0d7224 */ /* 0x000fe200078e00ff */
[-C--:B------:R-:W-:Y:S01]  /*0800*/  ISETP.GE.AND P1, PT, R18, R2.reuse, PT ;  /* 0x000000021200720c */ /* 0x080fe20003f26270 */
[----:B------:R-:W-:Y:S01]  /*0810*/  @!P5 IMAD R14, R24, R3, R14 ;  /* 0x00000003180ed224 */ /* 0x000fe200078e020e */
[-C--:B------:R-:W-:Y:S01]  /*0820*/  ISETP.GE.AND P2, PT, R19, R2.reuse, PT ;  /* 0x000000021300720c */ /* 0x080fe20003f46270 */
[----:B------:R-:W-:Y:S01]  /*0830*/  BSSY.RECONVERGENT B0, `(.L_x_176) ;  /* 0x0000019000007945 */ /* 0x000fe20003800200 */
[----:B------:R-:W-:-:S02]  /*0840*/  ISETP.GE.AND P0, PT, R20, R2, PT ;  /* 0x000000021400720c */ /* 0x000fc40003f06270 */
[----:B------:R-:W-:Y:S02]  /*0850*/  IADD3 R2, P4, PT, R6, R4, RZ ;  /* 0x0000000406027210 */ /* 0x000fe40007f9e0ff */
[----:B------:R-:W-:Y:S02]  /*0860*/  SHF.R.S32.HI R0, RZ, 0x1f, R5 ;  /* 0x0000001fff007819 */ /* 0x000fe40000011405 */
[----:B------:R-:W-:Y:S01]  /*0870*/  SEL R17, R5, RZ, P5 ;  /* 0x000000ff05117207 */ /* 0x000fe20002800000 */
[----:B------:R-:W-:Y:S01]  /*0880*/  IMAD.X R3, RZ, RZ, R10, P4 ;  /* 0x000000ffff037224 */ /* 0x000fe200020e060a */
[----:B------:R-:W-:Y:S01]  /*0890*/  SEL R21, R0, RZ, P5 ;  /* 0x000000ff00157207 */ /* 0x000fe20002800000 */
[----:B------:R-:W-:Y:S01]  /*08a0*/  IMAD.WIDE.U32 R4, R23, 0x80, R12 ;  /* 0x0000008017047825 */ /* 0x000fe200078e000c */
[C---:B------:R-:W-:Y:S02]  /*08b0*/  ISETP.NE.OR P5, PT, R228.reuse, RZ, P1 ;  /* 0x000000ffe400720c */ /* 0x040fe40000fa5670 */
[----:B------:R-:W-:Y:S01]  /*08c0*/  ISETP.NE.OR P4, PT, R228, RZ, P2 ;  /* 0x000000ffe400720c */ /* 0x000fe20001785670 */
[----:B--2---:R-:W-:-:S04]  /*08d0*/  IMAD.WIDE.U32 R10, R22, UR4, R2 ;  /* 0x00000004160a7c25 */ /* 0x004fc8000f8e0002 */
[----:B------:R-:W-:Y:S01]  /*08e0*/  IMAD R9, R22, UR5, R11 ;  /* 0x0000000516097c24 */ /* 0x000fe2000f8e020b */
[----:B------:R-:W-:Y:S07]  /*08f0*/  @P3 BRA `(.L_x_177) ;  /* 0x0000000000303947 */ /* 0x000fee0003800000 */
[----:B------:R-:W2:Y:S01]  /*0900*/  LDCU.64 UR4, c[0x0][0x408] ;  /* 0x00008100ff0477ac */ /* 0x000ea20008000a00 */
[----:B------:R-:W-:Y:S01]  /*0910*/  MOV R8, R10 ;  /* 0x0000000a00087202 */ /* 0x000fe20000000f00 */
[----:B------:R-:W3:Y:S01]  /*0920*/  LDCU.64 UR6, c[0x0][0x3f0] ;  /* 0x00007e00ff0677ac */ /* 0x000ee20008000a00 */
[----:B--2---:R-:W-:-:S03]  /*0930*/  IMAD R0, R5, UR4, RZ ;  /* 0x0000000405007c24 */ /* 0x004fc6000f8e02ff */
        /* <DEDUP_REMOVED lines=8> */
.L_x_177:
[----:B------:R-:W-:Y:S05]  /*09c0*/  BSYNC.RECONVERGENT B0 ;  /* 0x0000000000007941 */ /* 0x000fea0003800200 */
.L_x_176:
[----:B------:R-:W-:Y:S01]  /*09d0*/  BSSY.RECONVERGENT B0, `(.L_x_178) ;  /* 0x0000013000007945 */ /* 0x000fe20003800200 */
[----:B------:R-:W-:Y:S01]  /*09e0*/  ISETP.NE.OR P3, PT, R228, RZ, P0 ;  /* 0x000000ffe400720c */ /* 0x000fe20000765670 */
[----:B-1----:R-:W-:Y:S02]  /*09f0*/  IMAD R16, R63, R15, RZ ;  /* 0x0000000f3f107224 */ /* 0x002fe400078e02ff */
[----:B------:R-:W-:Y:S10]  /*0a00*/  @P1 BRA `(.L_x_179) ;  /* 0x00000000003c1947 */ /* 0x000ff40003800000 */
[----:B------:R-:W1:Y:S01]  /*0a10*/  LDCU.64 UR6, c[0x0][0x408] ;  /* 0x00008100ff0677ac */ /* 0x000e620008000a00 */
[----:B------:R-:W-:Y:S01]  /*0a20*/  IADD3 R0, P1, PT, R4, 0x20, RZ ;  /* 0x0000002004007810 */ /* 0x000fe20007f3e0ff */
[----:B------:R-:W-:Y:S01]  /*0a30*/  IMAD.MOV.U32 R6, RZ, RZ, R10 ;  /* 0x000000ffff067224 */ /* 0x000fe200078e000a */
[----:B------:R-:W-:Y:S01]  /*0a40*/  MOV R7, R9 ;  /* 0x0000000900077202 */ /* 0x000fe20000000f00 */
[----:B------:R-:W3:Y:S02]  /*0a50*/  LDCU.64 UR4, c[0x0][0x3f0] ;  /* 0x00007e00ff0477ac */ /* 0x000ee40008000a00 */
[----:B--2---:R-:W-:-:S04]  /*0a60*/  IMAD.X R2, RZ, RZ, R5, P1 ;  /* 0x000000ffff027224 */ /* 0x004fc800008e0605 */
[----:B-1----:R-:W-:Y:S02]  /*0a70*/  IMAD R2, R2, UR6, RZ ;  /* 0x0000000602027c24 */ /* 0x002fe4000f8e02ff */
        /* <DEDUP_REMOVED lines=8> */
.L_x_179:
[----:B------:R-:W-:Y:S05]  /*0b00*/  BSYNC.RECONVERGENT B0 ;  /* 0x0000000000007941 */ /* 0x000fea0003800200 */
.L_x_178:
        /* <DEDUP_REMOVED lines=17> */
.L_x_181:
[----:B------:R-:W-:Y:S05]  /*0c20*/  BSYNC.RECONVERGENT B0 ;  /* 0x0000000000007941 */ /* 0x000fea0003800200 */
.L_x_180:
[----:B------:R-:W-:Y:S01]  /*0c30*/  BSSY.RECONVERGENT B0, `(.L_x_182) ;  /* 0x0000014000007945 */ /* 0x000fe20003800200 */
[----:B------:R-:W-:Y:S02]  /*0c40*/  IADD3 R6, P2, P1, R16, R17, R14 ;  /* 0x0000001110067210 */ /* 0x000fe4000795e00e */
        /* <DEDUP_REMOVED lines=18> */
.L_x_183:
[----:B------:R-:W-:Y:S05]  /*0d70*/  BSYNC.RECONVERGENT B0 ;  /* 0x0000000000007941 */ /* 0x000fea0003800200 */
.L_x_182:
        /* <DEDUP_REMOVED lines=11> */
.L_x_185:
[----:B------:R-:W-:Y:S05]  /*0e30*/  BSYNC.RECONVERGENT B0 ;  /* 0x0000000000007941 */ /* 0x000fea0003800200 */
.L_x_184:
        /* <DEDUP_REMOVED lines=10> */
.L_x_187:
[----:B------:R-:W-:Y:S05]  /*0ee0*/  BSYNC.RECONVERGENT B0 ;  /* 0x0000000000007941 */ /* 0x000fea0003800200 */
.L_x_186:
        /* <DEDUP_REMOVED lines=10> */
.L_x_189:
[----:B------:R-:W-:Y:S05]  /*0f90*/  BSYNC.RECONVERGENT B0 ;  /* 0x0000000000007941 */ /* 0x000fea0003800200 */
.L_x_188:
        /* <DEDUP_REMOVED lines=10> */
.L_x_174:
[----:B------:R-:W-:Y:S02]  /*1040*/  ISETP.NE.AND P0, PT, R25, -0x1, PT ;  /* 0xffffffff1900780c */ /* 0x000fe40003f05270 */
[----:B------:R-:W-:-:S11]  /*1050*/  ISETP.NE.AND P2, PT, R11, -0x1, PT ;  /* 0xffffffff0b00780c */ /* 0x000fd60003f45270 */
[----:B------:R-:W2:Y:S08]  /*1060*/  @!P0 LDC.64 R6, c[0x0][0x398] ;  /* 0x0000e600ff068b82 */ /* 0x000eb00000000a00 */
[----:B------:R-:W3:Y:S01]  /*1070*/  @P0 LDC.64 R8, c[0x0][0x3b0] ;  /* 0x0000ec00ff080b82 */ /* 0x000ee20000000a00 */
[----:B--2---:R-:W-:-:S04]  /*1080*/  @!P0 IMAD.WIDE.U32 R4, R24, R6, RZ ;  /* 0x0000000618048225 */ /* 0x004fc800078e00ff */
[----:B------:R-:W-:Y:S01]  /*1090*/  @!P0 IMAD R15, R24, R7, R5 ;  /* 0x00000007180f8224 */ /* 0x000fe200078e0205 */
[----:B------:R-:W-:Y:S01]  /*10a0*/  @!P0 MOV R7, R4 ;  /* 0x0000000400078202 */ /* 0x000fe20000000f00 */
[----:B---3--:R-:W-:-:S04]  /*10b0*/  @P0 IMAD.WIDE.U32 R2, R25, R8, RZ ;  /* 0x0000000819020225 */ /* 0x008fc800078e00ff */
[----:B------:R-:W-:Y:S01]  /*10c0*/  @P0 IMAD R15, R25, R9, R3 ;  /* 0x00000009190f0224 */ /* 0x000fe200078e0203 */
[----:B------:R-:W-:Y:S01]  /*10d0*/  @P0 MOV R7, R2 ;  /* 0x0000000200070202 */ /* 0x000fe20000000f00 */
[----:B------:R-:W-:Y:S06]  /*10e0*/  @P2 BRA `(.L_x_190) ;  /* 0x00000000003c2947 */ /* 0x000fec0003800000 */
[----:B------:R-:W2:Y:S01]  /*10f0*/  LDCU.64 UR4, c[0x0][0x3b8] ;  /* 0x00007700ff0477ac */ /* 0x000ea20008000a00 */
[----:B------:R-:W-:Y:S01]  /*1100*/  SHF.R.S32.HI R0, RZ, 0x1f, R10 ;  /* 0x0000001fff007819 */ /* 0x000fe2000001140a */
[----:B------:R-:W3:Y:S01]  /*1110*/  LDCU.64 UR6, c[0x0][0x3a0] ;  /* 0x00007400ff0677ac */ /* 0x000ee20008000a00 */
[----:B--2---:R-:W-:Y:S02]  /*1120*/  MOV R2, UR4 ;  /* 0x0000000400027c02 */ /* 0x004fe40008000f00 */
[----:B------:R-:W-:-:S03]  /*1130*/  MOV R4, UR5 ;  /* 0x0000000500047c02 */ /* 0x000fc60008000f00 */
[----:B------:R2:W-:Y:S01]  /*1140*/  STL [R1+0x8], R2 ;  /* 0x0000080201007387 */ /* 0x0005e20000100800 */
[----:B------:R-:W-:-:S03]  /*1150*/  IMAD R0, R0, R2, RZ ;  /* 0x0000000200007224 */ /* 0x000fc600078e02ff */
[----:B------:R4:W-:Y:S01]  /*1160*/  STL [R1+0xc], R4 ;  /* 0x00000c0401007387 */ /* 0x0009e20000100800 */
[C---:B------:R-:W-:Y:S02]  /*1170*/  IMAD R0, R10.reuse, R4, R0 ;  /* 0x000000040a007224 */ /* 0x040fe400078e0200 */
[----:B--2---:R-:W-:-:S05]  /*1180*/  IMAD.WIDE.U32 R2, R10, R2, RZ ;  /* 0x000000020a027225 */ /* 0x004fca00078e00ff */
[----:B------:R-:W-:-:S03]  /*1190*/  IADD3 R3, PT, PT, R3, R0, RZ ;  /* 0x0000000003037210 */ /* 0x000fc60007ffe0ff */
[----:B---3--:R-:W-:-:S04]  /*11a0*/  IMAD.WIDE.U32 R2, R24, UR6, R2 ;  /* 0x0000000618027c25 */ /* 0x008fc8000f8e0002 */
[----:B------:R-:W-:Y:S01]  /*11b0*/  IMAD R6, R24, UR7, R3 ;  /* 0x0000000718067c24 */ /* 0x000fe2000f8e0203 */
[----:B------:R-:W-:Y:S01]  /*11c0*/  MOV R5, R2 ;  /* 0x0000000200057202 */ /* 0x000fe20000000f00 */
[----:B------:R-:W-:Y:S06]  /*11d0*/  BRA `(.L_x_191) ;  /* 0x0000000000247947 */ /* 0x000fec0003800000 */
.L_x_190:
[----:B------:R-:W2:Y:S02]  /*11e0*/  LDC.64 R2, c[0x0][0x3b8] ;  /* 0x0000ee00ff027b82 */ /* 0x000ea40000000a00 */
[----:B--2---:R-:W-:Y:S01]  /*11f0*/  MOV R0, R3 ;  /* 0x0000000300007202 */ /* 0x004fe20000000f00 */
[----:B------:R2:W-:Y:S02]  /*1200*/  STL.64 [R1+0x8], R2 ;  /* 0x0000080201007387 */ /* 0x0005e40000100a00 */
[----:B--2---:R-:W-:Y:S02]  /*1210*/  MOV R3, R2 ;  /* 0x0000000200037202 */ /* 0x004fe40000000f00 */
[----:B------:R-:W-:-:S05]  /*1220*/  IADD3 R2, PT, PT, R10, R11, RZ ;  /* 0x0000000b0a027210 */ /* 0x000fca0007ffe0ff */
[C---:B------:R-:W-:Y:S02]  /*1230*/  IMAD R0, R2.reuse, R0, RZ ;  /* 0x0000000002007224 */ /* 0x040fe400078e02ff */
[----:B------:R-:W-:-:S05]  /*1240*/  IMAD.WIDE.U32 R2, R2, R3, RZ ;  /* 0x0000000302027225 */ /* 0x000fca00078e00ff */
[----:B------:R-:W-:Y:S02]  /*1250*/  IADD3 R6, PT, PT, R3, R0, RZ ;  /* 0x0000000003067210 */ /* 0x000fe40007ffe0ff */
[----:B------:R-:W-:-:S07]  /*1260*/  MOV R5, R2 ;  /* 0x0000000200057202 */ /* 0x000fce0000000f00 */
.L_x_191:
[----:B------:R-:W4:Y:S01]  /*1270*/  LDC R9, c[0x0][0x3e8] ;  /* 0x0000fa00ff097b82 */ /* 0x000f220000000800 */
[----:B------:R-:W-:Y:S02]  /*1280*/  IABS R8, R22 ;  /* 0x0000001600087213 */ /* 0x000fe40000000000 */
[----:B----4-:R-:W-:-:S04]  /*1290*/  IABS R4, R9 ;  /* 0x0000000900047213 */ /* 0x010fc80000000000 */
[----:B------:R-:W2:Y:S08]  /*12a0*/  I2F.RP R2, R4 ;  /* 0x0000000400027306 */ /* 0x000eb00000209400 */
[----:B--2---:R-:W2:Y:S02]  /*12b0*/  MUFU.RCP R2, R2 ;  /* 0x0000000200027308 */ /* 0x004ea40000001000 */
[----:B--2---:R-:W-:-:S06]  /*12c0*/  VIADD R2, R2, 0xffffffe ;  /* 0x0ffffffe02027836 */ /* 0x004fcc0000000000 */
[----:B------:R-:W2:Y:S02]  /*12d0*/  F2I.FTZ.U32.TRUNC.NTZ R3, R2 ;  /* 0x0000000200037305 */ /* 0x000ea4000021f000 */
[----:B--2---:R-:W-:Y:S01]  /*12e0*/  IMAD.MOV R0, RZ, RZ, -R3 ;  /* 0x000000ffff007224 */ /* 0x004fe200078e0a03 */
        /* <DEDUP_REMOVED lines=19> */
[----:B------:R-:W2:Y:S01]  /*1420*/  LDCU.64 UR4, c[0x0][0x3c0] ;  /* 0x00007800ff0477ac */ /* 0x000ea20008000a00 */
[----:B------:R-:W-:Y:S01]  /*1430*/  SHF.R.S32.HI R0, RZ, 0x1f, R10 ;  /* 0x0000001fff007819 */ /* 0x000fe2000001140a */
[----:B------:R-:W3:Y:S01]  /*1440*/  LDCU.64 UR6, c[0x0][0x3a8] ;  /* 0x00007500ff0677ac */ /* 0x000ee20008000a00 */
[----:B--2---:R-:W-:Y:S02]  /*1450*/  MOV R16, UR4 ;  /* 0x0000000400107c02 */ /* 0x004fe40008000f00 */
[----:B------:R-:W-:-:S03]  /*1460*/  MOV R17, UR5 ;  /* 0x0000000500117c02 */ /* 0x000fc60008000f00 */
[-C--:B------:R-:W-:Y:S02]  /*1470*/  IMAD R0, R0, R16.reuse, RZ ;  /* 0x0000001000007224 */ /* 0x080fe400078e02ff */
[----:B------:R-:W-:-:S04]  /*1480*/  IMAD.WIDE.U32 R2, R10, R16, RZ ;  /* 0x000000100a027225 */ /* 0x000fc800078e00ff */
[----:B------:R-:W-:-:S05]  /*1490*/  IMAD R0, R10, R17, R0 ;  /* 0x000000110a007224 */ /* 0x000fca00078e0200 */
[----:B------:R-:W-:-:S03]  /*14a0*/  IADD3 R3, PT, PT, R3, R0, RZ ;  /* 0x0000000003037210 */ /* 0x000fc60007ffe0ff */
[----:B---3--:R-:W-:-:S04]  /*14b0*/  IMAD.WIDE.U32 R2, R24, UR6, R2 ;  /* 0x0000000618027c25 */ /* 0x008fc8000f8e0002 */
[----:B------:R-:W-:Y:S01]  /*14c0*/  IMAD R0, R24, UR7, R3 ;  /* 0x0000000718007c24 */ /* 0x000fe2000f8e0203 */
[----:B------:R-:W-:Y:S06]  /*14d0*/  BRA `(.L_x_193) ;  /* 0x0000000000147947 */ /* 0x000fec0003800000 */
.L_x_192:
[----:B------:R-:W2:Y:S01]  /*14e0*/  LDC.64 R16, c[0x0][0x3c0] ;  /* 0x0000f000ff107b82 */ /* 0x000ea20000000a00 */
[----:B------:R-:W-:-:S05]  /*14f0*/  IADD3 R0, PT, PT, R10, R11, RZ ;  /* 0x0000000b0a007210 */ /* 0x000fca0007ffe0ff */
[C---:B--2---:R-:W-:Y:S02]  /*1500*/  IMAD R4, R0.reuse, R17, RZ ;  /* 0x0000001100047224 */ /* 0x044fe400078e02ff */
[----:B------:R-:W-:-:S05]  /*1510*/  IMAD.WIDE.U32 R2, R0, R16, RZ ;  /* 0x0000001000027225 */ /* 0x000fca00078e00ff */
[----:B------:R-:W-:-:S07]  /*1520*/  IADD3 R0, PT, PT, R3, R4, RZ ;  /* 0x0000000403007210 */ /* 0x000fce0007ffe0ff */
.L_x_193:
[----:B------:R-:W2:Y:S04]  /*1530*/  LDL R31, [R1+0x8] ;  /* 0x00000800011f7983 */ /* 0x000ea80000100800 */
[----:B------:R-:W3:Y:S01]  /*1540*/  LDL R32, [R1+0xc] ;  /* 0x00000c0001207983 */ /* 0x000ee20000100800 */
[----:B------:R-:W-:Y:S01]  /*1550*/  IMAD.SHL.U32 R238, R228, 0x8, RZ ;  /* 0x00000008e4ee7824 */ /* 0x000fe200078e00ff */
[----:B------:R-:W-:Y:S01]  /*1560*/  SHF.R.U32.HI R62, RZ, 0x2, R228 ;  /* 0x00000002ff3e7819 */ /* 0x000fe200000116e4 */
[----:B------:R-:W-:Y:S01]  /*1570*/  IMAD.IADD R9, R61, 0x1, -R63 ;  /* 0x000000013d097824 */ /* 0x000fe200078e0a3f */
[----:B------:R-:W4:Y:S02]  /*1580*/  LDCU.128 UR4, c[0x0][0x3d0] ;  /* 0x00007a00ff0477ac */ /* 0x000f240008000c00 */
[----:B------:R-:W-:Y:S01]  /*1590*/  LOP3.LUT R10, R238, 0x18, RZ, 0xc0, !PT ;  /* 0x00000018ee0a7812 */ /* 0x000fe200078ec0ff */
[----:B------:R-:W-:Y:S01]  /*15a0*/  VIADD R28, R62, 0x20 ;  /* 0x000000203e1c7836 */ /* 0x000fe20000000000 */
[----:B------:R-:W5:Y:S02]  /*15b0*/  LDCU.64 UR12, c[0x0][0x388] ;  /* 0x00007100ff0c77ac */ /* 0x000f640008000a00 */
[----:B------:R-:W-:-:S02]  /*15c0*/  IADD3 R4, P2, PT, R10, R5, RZ ;  /* 0x000000050a047210 */ /* 0x000fc40007f5e0ff */
[-C--:B------:R-:W-:Y:S01]  /*15d0*/  ISETP.GE.AND P3, PT, R62, R9.reuse, PT ;  /* 0x000000093e00720c */ /* 0x080fe20003f66270 */
[----:B------:R-:W1:Y:S02]  /*15e0*/  LDCU.64 UR8, c[0x0][0x3c8] ;  /* 0x00007900ff0877ac */ /* 0x000e640008000a00 */
[----:B------:R-:W-:Y:S01]  /*15f0*/  IMAD.X R5, RZ, RZ, R6, P2 ;  /* 0x000000ffff057224 */ /* 0x000fe200010e0606 */
[-C--:B------:R-:W-:Y:S01]  /*1600*/  ISETP.GE.AND P2, PT, R28, R9.reuse, PT ;  /* 0x000000091c00720c */ /* 0x080fe20003f46270 */
[----:B------:R-:W-:Y:S01]  /*1610*/  VIADD R3, R62, 0x40 ;  /* 0x000000403e037836 */ /* 0x000fe20000000000 */
[----:B------:R-:W-:Y:S01]  /*1620*/  IADD3 R2, P1, PT, R10, R2, RZ ;  /* 0x000000020a027210 */ /* 0x000fe20007f3e0ff */
[----:B------:R-:W1:Y:S01]  /*1630*/  LDCU.64 UR10, c[0x0][0x390] ;  /* 0x00007200ff0a77ac */ /* 0x000e620008000a00 */
[----:B------:R-:W-:Y:S02]  /*1640*/  LOP3.LUT R6, R238, 0xd8, RZ, 0xc0, !PT ;  /* 0x000000d8ee067812 */ /* 0x000fe400078ec0ff */
[----:B------:R-:W-:Y:S01]  /*1650*/  ISETP.GE.AND P6, PT, R3, R9, PT ;  /* 0x000000090300720c */ /* 0x000fe20003fc6270 */
[----:B------:R-:W-:-:S02]  /*1660*/  IMAD.X R3, RZ, RZ, R0, P1 ;  /* 0x000000ffff037224 */ /* 0x000fc400008e0600 */
[----:B------:R-:W1:Y:S01]  /*1670*/  @!P3 LDC.64 R18, c[0x0][0x3b0] ;  /* 0x0000ec00ff12bb82 */ /* 0x000e620000000a00 */
[----:B------:R-:W-:Y:S02]  /*1680*/  SHF.R.S32.HI R0, RZ, 0x1f, R8 ;  /* 0x0000001fff007819 */ /* 0x000fe40000011408 */
[----:B------:R-:W-:Y:S02]  /*1690*/  LOP3.LUT R6, R6, 0x18, R228, 0x78, !PT ;  /* 0x0000001806067812 */ /* 0x000fe400078e78e4 */
[----:B------:R-:W-:-:S03]  /*16a0*/  IADD3 R10, P0, PT, R10, R7, RZ ;  /* 0x000000070a0a7210 */ /* 0x000fc60007f1e0ff */
[----:B------:R-:W1:Y:S01]  /*16b0*/  @!P2 LDC.64 R20, c[0x0][0x3b0] ;  /* 0x0000ec00ff14ab82 */ /* 0x000e620000000a00 */
[----:B------:R-:W-:Y:S01]  /*16c0*/  VIADD R7, R62, 0x60 ;  /* 0x000000603e077836 */ /* 0x000fe20000000000 */
[----:B------:R-:W-:Y:S01]  /*16d0*/  LOP3.LUT R238, R6, 0x1f20, R238, 0xf8, !PT ;  /* 0x00001f2006ee7812 */ /* 0x000fe200078ef8ee */
[----:B----4-:R-:W-:Y:S02]  /*16e0*/  IMAD R6, R0, UR4, RZ ;  /* 0x0000000400067c24 */ /* 0x010fe4000f8e02ff */
[----:B------:R-:W-:Y:S01]  /*16f0*/  IMAD.WIDE.U32 R2, R62, R16, R2 ;  /* 0x000000103e027225 */ /* 0x000fe200078e0002 */
[----:B------:R4:W-:Y:S02]  /*1700*/  STL [R1+0x4c], R9 ;  /* 0x00004c0901007387 */ /* 0x0009e40000100800 */
[----:B------:R-:W1:Y:S01]  /*1710*/  @!P3 LDC.64 R24, c[0x0][0x380] ;  /* 0x0000e000ff18bb82 */ /* 0x000e620000000a00 */
[----:B------:R-:W-:Y:S01]  /*1720*/  ISETP.GE.AND P5, PT, R7, R9, PT ;  /* 0x000000090700720c */ /* 0x000fe20003fa6270 */
[----:B------:R-:W-:Y:S01]  /*1730*/  IMAD R0, R0, UR6, RZ ;  /* 0x0000000600007c24 */ /* 0x000fe2000f8e02ff */
[----:B------:R-:W-:Y:S01]  /*1740*/  LEA R13, P1, R23, R62, 0x7 ;  /* 0x0000003e170d7211 */ /* 0x000fe200078238ff */
[----:B------:R-:W-:-:S02]  /*1750*/  IMAD R3, R62, R17, R3 ;  /* 0x000000113e037224 */ /* 0x000fc400078e0203 */
[C---:B------:R-:W-:Y:S02]  /*1760*/  IMAD R14, R8.reuse, UR7, R0 ;  /* 0x00000007080e7c24 */ /* 0x040fe4000f8e0200 */
[----:B------:R-:W1:Y:S01]  /*1770*/  @!P2 LDC.64 R26, c[0x0][0x380] ;  /* 0x0000e000ff1aab82 */ /* 0x000e620000000a00 */
[----:B------:R-:W-:Y:S01]  /*1780*/  IMAD.X R11, RZ, RZ, R15, P0 ;  /* 0x000000ffff0b7224 */ /* 0x000fe200000e060f */
[----:B------:R-:W-:Y:S01]  /*1790*/  LEA.HI.X R12, R23, RZ, RZ, 0x7, P1 ;  /* 0x000000ff170c7211 */ /* 0x000fe200008f3cff */
[----:B----4-:R-:W-:-:S05]  /*17a0*/  IMAD R9, R8, UR5, R6 ;  /* 0x0000000508097c24 */ /* 0x010fca000f8e0206 */
[----:B------:R-:W4:Y:S01]  /*17b0*/  S2UR UR5, SR_CgaCtaId ;  /* 0x00000000000579c3 */ /* 0x000f220000008800 */
[----:B------:R-:W-:Y:S02]  /*17c0*/  VIADD R172, R158, 0xffffffff ;  /* 0xffffffff9eac7836 */ /* 0x000fe40000000000 */
[C---:B------:R-:W-:Y:S01]  /*17d0*/  IMAD.SHL.U32 R185, R228.reuse, 0x4, RZ ;  /* 0x00000004e4b97824 */ /* 0x040fe200078e00ff */
[----:B------:R-:W-:Y:S02]  /*17e0*/  LOP3.LUT R243, R228, 0x8, RZ, 0xc0, !PT ;  /* 0x00000008e4f37812 */ /* 0x000fe400078ec0ff */
[----:B------:R-:W-:Y:S01]  /*17f0*/  SHF.R.U32.HI R184, RZ, 0x1, R228 ;  /* 0x00000001ffb87819 */ /* 0x000fe200000116e4 */
[----:B--2---:R-:W-:-:S04]  /*1800*/  IMAD.WIDE.U32 R4, R62, R31, R4 ;  /* 0x0000001f3e047225 */ /* 0x004fc800078e0004 */
[----:B---3--:R-:W-:Y:S02]  /*1810*/  IMAD R5, R62, R32, R5 ;  /* 0x000000203e057224 */ /* 0x008fe400078e0205 */
[----:B------:R-:W-:-:S04]  /*1820*/  IMAD.WIDE.U32 R6, R8, UR4, R4 ;  /* 0x0000000408067c25 */ /* 0x000fc8000f8e0004 */
[----:B------:R-:W-:Y:S01]  /*1830*/  IMAD.WIDE.U32 R4, R8, UR6, R2 ;  /* 0x0000000608047c25 */ /* 0x000fe2000f8e0002 */
[----:B------:R-:W-:Y:S02]  /*1840*/  @!P2 IADD3 R8, P0, PT, R13, 0x20, RZ ;  /* 0x000000200d08a810 */ /* 0x000fe40007f1e0ff */
[----:B-----5:R-:W-:Y:S01]  /*1850*/  LEA R157, P1, R6, UR12, 0x1 ;  /* 0x0000000c069d7c11 */ /* 0x020fe2000f8208ff */
[----:B------:R-:W-:Y:S02]  /*1860*/  IMAD.IADD R0, R7, 0x1, R9 ;  /* 0x0000000107007824 */ /* 0x000fe400078e0209 */
[----:B-1----:R-:W-:-:S03]  /*1870*/  IMAD.WIDE.U32 R2, R22, UR8, R10 ;  /* 0x0000000816027c25 */ /* 0x002fc6000f8e000a */
[----:B------:R-:W-:Y:S01]  /*1880*/  LEA.HI.X R156, R6, UR13, R0, 0x1, P1 ;  /* 0x0000000d069c7c11 */ /* 0x000fe200088f0c00 */
[----:B------:R-:W-:Y:S02]  /*1890*/  @!P2 IMAD.X R0, RZ, RZ, R12, P0 ;  /* 0x000000ffff00a224 */ /* 0x000fe400000e060c */
[----:B------:R-:W-:Y:S02]  /*18a0*/  @!P3 IMAD R7, R12, R18, RZ ;  /* 0x000000120c07b224 */ /* 0x000fe400078e02ff */
[----:B------:R-:W-:Y:S01]  /*18b0*/  IMAD R3, R22, UR9, R3 ;  /* 0x0000000916037c24 */ /* 0x000fe2000f8e0203 */
[----:B------:R-:W-:Y:S01]  /*18c0*/  LEA R30, P0, R4, UR10, 0x1 ;  /* 0x0000000a041e7c11 */ /* 0x000fe2000f8008ff */
[----:B------:R-:W-:Y:S01]  /*18d0*/  IMAD.IADD R5, R5, 0x1, R14 ;  /* 0x0000000105057824 */ /* 0x000fe200078e020e */
[----:B------:R-:W1:Y:S01]  /*18e0*/  @!P6 LDC.64 R22, c[0x0][0x3b0] ;  /* 0x0000ec00ff16eb82 */ /* 0x000e620000000a00 */
[----:B------:R-:W-:Y:S02]  /*18f0*/  @!P2 IMAD R0, R0, R20, RZ ;  /* 0x000000140000a224 */ /* 0x000fe400078e02ff */
[----:B------:R-:W-:-:S02]  /*1900*/  @!P3 IMAD R6, R13, R19, R7 ;  /* 0x000000130d06b224 */ /* 0x000fc400078e0207 */
[----:B------:R-:W-:Y:S01]  /*1910*/  @!P3 IMAD.WIDE.U32 R10, R13, R18, R2 ;  /* 0x000000120d0ab225 */ /* 0x000fe200078e0002 */
[----:B------:R-:W-:Y:S01]  /*1920*/  LEA.HI.X R29, R4, UR11, R5, 0x1, P0 ;  /* 0x0000000b041d7c11 */ /* 0x000fe200080f0c05 */
[----:B------:R-:W-:Y:S01]  /*1930*/  UMOV UR4, 0x400 ;  /* 0x0000040000047882 */ /* 0x000fe20000000000 */
[----:B------:R-:W2:Y:S01]  /*1940*/  @!P5 LDC.64 R18, c[0x0][0x3b0] ;  /* 0x0000ec00ff12db82 */ /* 0x000ea20000000a00 */
[----:B------:R-:W-:Y:S02]  /*1950*/  @!P2 IMAD R4, R8, R21, R0 ;  /* 0x000000150804a224 */ /* 0x000fe400078e0200 */
[----:B------:R-:W-:Y:S01]  /*1960*/  @!P3 IMAD.IADD R0, R11, 0x1, R6 ;  /* 0x000000010b00b824 */ /* 0x000fe200078e0206 */
[----:B------:R-:W-:Y:S01]  /*1970*/  @!P3 LEA R6, P0, R10, R24, 0x1 ;  /* 0x000000180a06b211 */ /* 0x000fe200078008ff */
[----:B------:R-:W-:Y:S01]  /*1980*/  @!P2 IMAD.WIDE.U32 R8, R8, R20, R2 ;  /* 0x000000140808a225 */ /* 0x000fe200078e0002 */
[----:B----4-:R-:W-:Y:S02]  /*1990*/  ULEA UR5, UR5, UR4, 0x18 ;  /* 0x0000000405057291 */ /* 0x010fe4000f8ec0ff */
[----:B------:R-:W-:Y:S01]  /*19a0*/  @!P3 LEA.HI.X R7, R10, R25, R0, 0x1, P0 ;  /* 0x000000190a07b211 */ /* 0x000fe200000f0c00 */
[----:B------:R-:W-:Y:S01]  /*19b0*/  @!P2 IMAD.IADD R0, R9, 0x1, R4 ;  /* 0x000000010900a824 */ /* 0x000fe200078e0204 */
[----:B------:R-:W-:Y:S01]  /*19c0*/  @!P6 IADD3 R11, P0, PT, R13, 0x40, RZ ;  /* 0x000000400d0be810 */ /* 0x000fe20007f1e0ff */
[----:B------:R-:W3:Y:S01]  /*19d0*/  @!P6 LDC.64 R20, c[0x0][0x380] ;  /* 0x0000e000ff14eb82 */ /* 0x000ee20000000a00 */
[----:B------:R-:W-:-:S02]  /*19e0*/  @!P2 LEA R4, P1, R8, R26, 0x1 ;  /* 0x0000001a0804a211 */ /* 0x000fc400078208ff */
[----:B------:R-:W-:Y:S02]  /*19f0*/  LEA R238, R238, UR5, 0x1 ;  /* 0x00000005eeee7c11 */ /* 0x000fe4000f8e08ff */
[----:B------:R-:W-:Y:S01]  /*1a00*/  @!P2 LEA.HI.X R5, R8, R27, R0, 0x1, P1 ;  /* 0x0000001b0805a211 */ /* 0x000fe200008f0c00 */
[----:B------:R-:W-:Y:S01]  /*1a10*/  @!P6 IMAD.X R0, RZ, RZ, R12, P0 ;  /* 0x000000ffff00e224 */ /* 0x000fe200000e060c */
[----:B------:R-:W-:Y:S01]  /*1a20*/  @!P5 IADD3 R10, P0, PT, R13, 0x60, RZ ;  /* 0x000000600d0ad810 */ /* 0x000fe20007f1e0ff */
[----:B------:R-:W-:Y:S01]  /*1a30*/  IMAD R13, R172, -0x40, R60 ;  /* 0xffffffc0ac0d7824 */ /* 0x000fe200078e023c */
[----:B------:R-:W4:Y:S01]  /*1a40*/  @!P5 LDC.64 R24, c[0x0][0x380] ;  /* 0x0000e000ff18db82 */ /* 0x000f220000000a00 */
[----:B------:R-:W-:Y:S01]  /*1a50*/  @!PT LDS RZ, [RZ] ;  /* 0x00000000fffff984 */ /* 0x000fe20000000800 */
[----:B------:R-:W-:Y:S01]  /*1a60*/  @!PT LDS RZ, [RZ] ;  /* 0x00000000fffff984 */ /* 0x000fe20000000800 */
[----:B------:R-:W-:Y:S01]  /*1a70*/  @!PT LDS RZ, [RZ] ;  /* 0x00000000fffff984 */ /* 0x000fe20000000800 */
[----:B------:R-:W-:Y:S01]  /*1a80*/  @!P3 LDGSTS.E.BYPASS.LTC128B.128 [R238], desc[UR14][R6.64] ;  /* 0x0000000006eebfae */ /* 0x000fe2000b981a0e */
[----:B-1----:R-:W-:-:S03]  /*1a90*/  @!P6 IMAD R0, R0, R22, RZ ;  /* 0x000000160000e224 */ /* 0x002fc600078e02ff */
[----:B------:R-:W-:Y:S01]  /*1aa0*/  @!P3 LDGSTS.E.BYPASS.LTC128B.128 [R238+0x2000], desc[UR14][R6.64+0x40] ;  /* 0x0200004006eebfae */ /* 0x000fe2000b981a0e */
[----:B------:R-:W-:-:S03]  /*1ab0*/  ISETP.GE.AND P4, PT, R62, R13, PT ;  /* 0x0000000d3e00720c */ /* 0x000fc60003f86270 */
[----:B------:R1:W-:Y:S01]  /*1ac0*/  @!P3 LDGSTS.E.BYPASS.LTC128B.128 [R238+0x4000], desc[UR14][R6.64+0x80] ;  /* 0x0400008006eebfae */ /* 0x0003e2000b981a0e */
[----:B------:R-:W-:Y:S01]  /*1ad0*/  ISETP.GE.AND P3, PT, R28, R13, PT ;  /* 0x0000000d1c00720c */ /* 0x000fe20003f66270 */
[C---:B------:R-:W-:Y:S01]  /*1ae0*/  IMAD.SHL.U32 R151, R31.reuse, 0x40, RZ ;  /* 0x000000401f977824 */ /* 0x040fe200078e00ff */
[----:B------:R-:W-:Y:S01]  /*1af0*/  SHF.L.U64.HI R150, R31, 0x6, R32 ;  /* 0x000000061f967819 */ /* 0x000fe20000010220 */
[----:B------:R-:W-:Y:S01]  /*1b00*/  @!P2 LDGSTS.E.BYPASS.LTC128B.128 [R238+0x800], desc[UR14][R4.64] ;  /* 0x0080000004eeafae */ /* 0x000fe2000b981a0e */
[--C-:B------:R-:W-:Y:S02]  /*1b10*/  @!P5 IMAD.MOV.U32 R14, RZ, RZ, R2.reuse ;  /* 0x000000ffff0ed224 */ /* 0x100fe400078e0002 */
[--C-:B------:R-:W-:Y:S01]  /*1b20*/  @!P5 IMAD.MOV.U32 R15, RZ, RZ, R3.reuse ;  /* 0x000000ffff0fd224 */ /* 0x100fe200078e0003 */
[----:B------:R-:W-:Y:S01]  /*1b30*/  @!P2 LDGSTS.E.BYPASS.LTC128B.128 [R238+0x2800], desc[UR14][R4.64+0x40] ;  /* 0x0280004004eeafae */ /* 0x000fe2000b981a0e */
[----:B------:R-:W-:-:S03]  /*1b40*/  @!P6 IMAD.WIDE.U32 R8, R11, R22, R2 ;  /* 0x000000160b08e225 */ /* 0x000fc600078e0002 */
[----:B------:R5:W-:Y:S01]  /*1b50*/  @!P2 LDGSTS.E.BYPASS.LTC128B.128 [R238+0x4800], desc[UR14][R4.64+0x80] ;  /* 0x0480008004eeafae */ /* 0x000be2000b981a0e */
[----:B------:R-:W-:-:S04]  /*1b60*/  IMAD.WIDE.U32 R2, R151, R172, RZ ;  /* 0x000000ac97027225 */ /* 0x000fc800078e00ff */
[----:B------:R-:W-:Y:S02]  /*1b70*/  IMAD.SHL.U32 R148, R31, 0x20, RZ ;  /* 0x000000201f947824 */ /* 0x000fe400078e00ff */
[----:B-1----:R-:W-:Y:S02]  /*1b80*/  @!P6 IMAD R7, R11, R23, R0 ;  /* 0x000000170b07e224 */ /* 0x002fe400078e0200 */
[----:B------:R-:W-:-:S04]  /*1b90*/  @!P5 IMAD.X R0, RZ, RZ, R12, P0 ;  /* 0x000000ffff00d224 */ /* 0x000fc800000e060c */
[----:B--2---:R-:W-:Y:S01]  /*1ba0*/  @!P5 IMAD R0, R0, R18, RZ ;  /* 0x000000120000d224 */ /* 0x004fe200078e02ff */
[----:B------:R-:W-:Y:S01]  /*1bb0*/  SHF.L.U64.HI R149, R31, 0x5, R32 ;  /* 0x000000051f957819 */ /* 0x000fe20000010220 */
[----:B-----5:R-:W-:Y:S02]  /*1bc0*/  IMAD R4, R150, R172, RZ ;  /* 0x000000ac96047224 */ /* 0x020fe400078e02ff */
[----:B------:R-:W-:Y:S02]  /*1bd0*/  @!P5 IMAD R12, R10, R19, R0 ;  /* 0x000000130a0cd224 */ /* 0x000fe400078e0200 */
[----:B------:R-:W-:Y:S01]  /*1be0*/  IMAD.IADD R0, R3, 0x1, R4 ;  /* 0x0000000103007824 */ /* 0x000fe200078e0204 */
[----:B------:R-:W-:Y:S01]  /*1bf0*/  @!P3 IADD3 R3, P0, PT, R148, R2, RZ ;  /* 0x000000029403b210 */ /* 0x000fe20007f1e0ff */
[----:B------:R-:W-:Y:S01]  /*1c00*/  @!P6 IMAD.IADD R7, R9, 0x1, R7 ;  /* 0x000000010907e824 */ /* 0x000fe200078e0207 */
[----:B------:R-:W-:Y:S01]  /*1c10*/  @!P4 LEA R4, P1, R2, R157, 0x1 ;  /* 0x0000009d0204c211 */ /* 0x000fe200078208ff */
[----:B------:R-:W-:Y:S01]  /*1c20*/  @!P5 IMAD.WIDE.U32 R10, R10, R18, R14 ;  /* 0x000000120a0ad225 */ /* 0x000fe200078e000e */
[----:B---3--:R-:W-:-:S02]  /*1c30*/  @!P6 LEA R6, P2, R8, R20, 0x1 ;  /* 0x000000140806e211 */ /* 0x008fc400078408ff */
[--C-:B------:R-:W-:Y:S01]  /*1c40*/  @!P4 LEA.HI.X R5, R2, R156, R0.reuse, 0x1, P1 ;  /* 0x0000009c0205c211 */ /* 0x100fe200008f0c00 */
[----:B------:R-:W-:Y:S01]  /*1c50*/  @!P3 IMAD.X R9, R149, 0x1, R0, P0 ;  /* 0x000000019509b824 */ /* 0x000fe200000e0600 */
[----:B------:R-:W-:Y:S01]  /*1c60*/  @!P6 LEA.HI.X R7, R8, R21, R7, 0x1, P2 ;  /* 0x000000150807e211 */ /* 0x000fe200010f0c07 */
[----:B------:R-:W-:Y:S01]  /*1c70*/  @!P5 IMAD.IADD R0, R11, 0x1, R12 ;  /* 0x000000010b00d824 */ /* 0x000fe200078e020c */
[C---:B------:R-:W-:Y:S02]  /*1c80*/  @!P3 LEA R8, P0, R3.reuse, R157, 0x1 ;  /* 0x0000009d0308b211 */ /* 0x040fe400078008ff */
[C---:B----4-:R-:W-:Y:S01]  /*1c90*/  @!P5 LEA R2, P1, R10.reuse, R24, 0x1 ;  /* 0x000000180a02d211 */ /* 0x050fe200078208ff */
[----:B------:R-:W-:Y:S01]  /*1ca0*/  @!P6 LDGSTS.E.BYPASS.LTC128B.128 [R238+0x1000], desc[UR14][R6.64] ;  /* 0x0100000006eeefae */ /* 0x000fe2000b981a0e */
[----:B------:R-:W-:Y:S02]  /*1cb0*/  @!P3 LEA.HI.X R9, R3, R156, R9, 0x1, P0 ;  /* 0x0000009c0309b211 */ /* 0x000fe400000f0c09 */
[----:B------:R-:W-:Y:S01]  /*1cc0*/  @!P5 LEA.HI.X R3, R10, R25, R0, 0x1, P1 ;  /* 0x000000190a03d211 */ /* 0x000fe200008f0c00 */
[----:B------:R-:W-:Y:S04]  /*1cd0*/  @!P6 LDGSTS.E.BYPASS.LTC128B.128 [R238+0x3000], desc[UR14][R6.64+0x40] ;  /* 0x0300004006eeefae */ /* 0x000fe8000b981a0e */
[----:B------:R-:W-:Y:S04]  /*1ce0*/  @!P6 LDGSTS.E.BYPASS.LTC128B.128 [R238+0x5000], desc[UR14][R6.64+0x80] ;  /* 0x0500008006eeefae */ /* 0x000fe8000b981a0e */
[----:B------:R-:W-:Y:S04]  /*1cf0*/  @!P5 LDGSTS.E.BYPASS.LTC128B.128 [R238+0x1800], desc[UR14][R2.64] ;  /* 0x0180000002eedfae */ /* 0x000fe8000b981a0e */
[----:B------:R-:W-:Y:S04]  /*1d00*/  @!P5 LDGSTS.E.BYPASS.LTC128B.128 [R238+0x3800], desc[UR14][R2.64+0x40] ;  /* 0x0380004002eedfae */ /* 0x000fe8000b981a0e */
[----:B------:R1:W-:Y:S04]  /*1d10*/  @!P5 LDGSTS.E.BYPASS.LTC128B.128 [R238+0x5800], desc[UR14][R2.64+0x80] ;  /* 0x0580008002eedfae */ /* 0x0003e8000b981a0e */
[----:B------:R-:W-:Y:S04]  /*1d20*/  @!P4 LDGSTS.E.BYPASS.LTC128B.128 [R238+0x6000], desc[UR14][R4.64] ;  /* 0x0600000004eecfae */ /* 0x000fe8000b981a0e */
[----:B------:R-:W-:Y:S04]  /*1d30*/  @!P4 LDGSTS.E.BYPASS.LTC128B.128 [R238+0x7000], desc[UR14][R4.64+0x40] ;  /* 0x0700004004eecfae */ /* 0x000fe8000b981a0e */
[----:B------:R2:W-:Y:S04]  /*1d40*/  @!P4 LDGSTS.E.BYPASS.LTC128B.128 [R238+0x8000], desc[UR14][R4.64+0x80] ;  /* 0x0800008004eecfae */ /* 0x0005e8000b981a0e */
[----:B------:R-:W-:Y:S04]  /*1d50*/  @!P3 LDGSTS.E.BYPASS.LTC128B.128 [R238+0x6800], desc[UR14][R8.64] ;  /* 0x0680000008eebfae */ /* 0x000fe8000b981a0e */
[----:B------:R-:W-:Y:S04]  /*1d60*/  @!P3 LDGSTS.E.BYPASS.LTC128B.128 [R238+0x7800], desc[UR14][R8.64+0x40] ;  /* 0x0780004008eebfae */ /* 0x000fe8000b981a0e */
[----:B------:R3:W-:Y:S04]  /*1d70*/  @!P3 LDGSTS.E.BYPASS.LTC128B.128 [R238+0x8800], desc[UR14][R8.64+0x80] ;  /* 0x0880008008eebfae */ /* 0x0007e8000b981a0e */
[----:B------:R-:W0:Y:S01]  /*1d80*/  LDGDEPBAR ;  /* 0x00000000000079af */ /* 0x000e220000000000 */
[----:B------:R-:W-:Y:S01]  /*1d90*/  ISETP.GE.AND P2, PT, R28, R13, PT ;  /* 0x0000000d1c00720c */ /* 0x000fe20003f46270 */
[C---:B-1----:R-:W-:Y:S01]  /*1da0*/  IMAD.SHL.U32 R2, R16.reuse, 0x40, RZ ;  /* 0x0000004010027824 */ /* 0x042fe200078e00ff */
[----:B------:R-:W-:Y:S01]  /*1db0*/  SHF.L.U64.HI R0, R16, 0x6, R17 ;  /* 0x0000000610007819 */ /* 0x000fe20000010211 */
[----:B------:R-:W-:-:S02]  /*1dc0*/  IMAD.SHL.U32 R15, R228, 0x20, RZ ;  /* 0x00000020e40f7824 */ /* 0x000fc400078e00ff */
[----:B------:R-:W-:-:S04]  /*1dd0*/  IMAD.WIDE.U32 R2, R2, R172, RZ ;  /* 0x000000ac02027225 */ /* 0x000fc800078e00ff */
[----:B------:R-:W-:Y:S01]  /*1de0*/  IMAD R0, R0, R172, RZ ;  /* 0x000000ac00007224 */ /* 0x000fe200078e02ff */
[----:B------:R-:W-:Y:S02]  /*1df0*/  LOP3.LUT R6, R15, 0xc0, RZ, 0xc0, !PT ;  /* 0x000000c00f067812 */ /* 0x000fe400078ec0ff */
[----:B--2---:R-:W-:Y:S01]  /*1e00*/  LOP3.LUT R5, R185, 0x18, RZ, 0xc0, !PT ;  /* 0x00000018b9057812 */ /* 0x004fe200078ec0ff */
[----:B------:R-:W-:Y:S01]  /*1e10*/  IMAD.IADD R0, R3, 0x1, R0 ;  /* 0x0000000103007824 */ /* 0x000fe200078e0200 */
[----:B------:R-:W-:Y:S01]  /*1e20*/  @!P2 LEA R3, P0, R16, R2, 0x5 ;  /* 0x000000021003a211 */ /* 0x000fe200078028ff */
[----:B------:R-:W-:-:S04]  /*1e30*/  DEPBAR.LE SB0, 0x0 ;  /* 0x000080000000791a */ /* 0x000fc80000000000 */
[----:B------:R-:W-:Y:S01]  /*1e40*/  BAR.SYNC.DEFER_BLOCKING 0x0 ;  /* 0x0000000000007b1d */ /* 0x000fe20000010000 */
[----:B------:R-:W-:Y:S01]  /*1e50*/  @!P4 LEA R4, P1, R2, R30, 0x1 ;  /* 0x0000001e0204c211 */ /* 0x000fe200078208ff */
[----:B------:R-:W-:Y:S01]  /*1e60*/  IMAD.SHL.U32 R14, R228, 0x10, RZ ;  /* 0x00000010e40e7824 */ /* 0x000fe200078e00ff */
[----:B------:R-:W-:Y:S02]  /*1e70*/  LOP3.LUT R239, R6, R5, RZ, 0xfc, !PT ;  /* 0x0000000506ef7212 */ /* 0x000fe400078efcff */
[----:B------:R-:W-:Y:S02]  /*1e80*/  @!P2 LEA.HI.X R6, R16, R0, R17, 0x5, P0 ;  /* 0x000000001006a211 */ /* 0x000fe400000f2c11 */
[----:B------:R-:W-:Y:S02]  /*1e90*/  @!P4 LEA.HI.X R5, R2, R29, R0, 0x1, P1 ;  /* 0x0000001d0205c211 */ /* 0x000fe400008f0c00 */
[----:B------:R-:W-:Y:S02]  /*1ea0*/  LOP3.LUT R0, R15, 0x20, RZ, 0xc0, !PT ;  /* 0x000000200f007812 */ /* 0x000fe400078ec0ff */
[----:B------:R-:W-:-:S02]  /*1eb0*/  LOP3.LUT R243, R239, R243, RZ, 0x3c, !PT ;  /* 0x000000f3eff37212 */ /* 0x000fc400078e3cff */
[----:B---3--:R-:W-:Y:S02]  /*1ec0*/  LOP3.LUT R8, R0, 0x100, R14, 0xf8, !PT ;  /* 0x0000010000087812 */ /* 0x008fe400078ef80e */
[----:B------:R-:W-:Y:S02]  /*1ed0*/  LOP3.LUT R7, R14, 0x3e00, RZ, 0xc0, !PT ;  /* 0x00003e000e077812 */ /* 0x000fe400078ec0ff */
[----:B------:R-:W-:Y:S02]  /*1ee0*/  LOP3.LUT R153, R15, 0x120, RZ, 0xc0, !PT ;  /* 0x000001200f997812 */ /* 0x000fe400078ec0ff */
[----:B------:R-:W-:Y:S02]  /*1ef0*/  LOP3.LUT R152, R239, 0x8, R184, 0x78, !PT ;  /* 0x00000008ef987812 */ /* 0x000fe400078e78b8 */
[----:B------:R-:W-:Y:S01]  /*1f00*/  @!P2 LEA R2, P0, R3, R30, 0x1 ;  /* 0x0000001e0302a211 */ /* 0x000fe200078008ff */
[----:B------:R-:W-:Y:S01]  /*1f10*/  IMAD.IADD R12, R243, 0x1, R8 ;  /* 0x00000001f30c7824 */ /* 0x000fe200078e0208 */
[----:B------:R-:W-:Y:S01]  /*1f20*/  IADD3 R0, PT, PT, R152, R153, R7 ;  /* 0x0000009998007210 */ /* 0x000fe20007ffe007 */
[----:B------:R-:W-:Y:S01]  /*1f30*/  @!PT LDS RZ, [RZ] ;  /* 0x00000000fffff984 */ /* 0x000fe20000000800 */
[----:B------:R-:W-:Y:S01]  /*1f40*/  @!PT LDS RZ, [RZ] ;  /* 0x00000000fffff984 */ /* 0x000fe20000000800 */
[----:B------:R-:W-:Y:S01]  /*1f50*/  @!PT LDS RZ, [RZ] ;  /* 0x00000000fffff984 */ /* 0x000fe20000000800 */
[----:B------:R-:W-:Y:S01]  /*1f60*/  @!P4 LDGSTS.E.BYPASS.LTC128B.128 [R238+0x9000], desc[UR14][R4.64] ;  /* 0x0900000004eecfae */ /* 0x000fe2000b981a0e */
[----:B------:R-:W-:-:S02]  /*1f70*/  @!P2 LEA.HI.X R3, R3, R29, R6, 0x1, P0 ;  /* 0x0000001d0303a211 */ /* 0x000fc400000f0c06 */
[----:B------:R-:W-:Y:S01]  /*1f80*/  LEA R13, R0, UR5, 0x1 ;  /* 0x00000005000d7c11 */ /* 0x000fe2000f8e08ff */
[----:B------:R-:W-:Y:S01]  /*1f90*/  @!P4 LDGSTS.E.BYPASS.LTC128B.128 [R238+0xa000], desc[UR14][R4.64+0x40] ;  /* 0x0a00004004eecfae */ /* 0x000fe2000b981a0e */
[----:B------:R-:W-:-:S03]  /*1fa0*/  LEA R12, R12, UR5, 0x1 ;  /* 0x000000050c0c7c11 */ /* 0x000fc6000f8e08ff */
[----:B------:R1:W-:Y:S04]  /*1fb0*/  @!P4 LDGSTS.E.BYPASS.LTC128B.128 [R238+0xb000], desc[UR14][R4.64+0x80] ;  /* 0x0b00008004eecfae */ /* 0x0003e8000b981a0e */
[----:B------:R-:W-:Y:S04]  /*1fc0*/  STL [R1+0x38], R157 ;  /* 0x0000389d01007387 */ /* 0x000fe80000100800 */
[----:B------:R-:W-:Y:S04]  /*1fd0*/  @P4 STS.128 [R238+0x9000], RZ ;  /* 0x009000ffee004388 */ /* 0x000fe80000000c00 */
[----:B------:R-:W-:Y:S04]  /*1fe0*/  @P4 STS.128 [R238+0xa000], RZ ;  /* 0x00a000ffee004388 */ /* 0x000fe80000000c00 */
[----:B------:R-:W-:Y:S04]  /*1ff0*/  @P4 STS.128 [R238+0xb000], RZ ;  /* 0x00b000ffee004388 */ /* 0x000fe80000000c00 */
[----:B------:R-:W-:Y:S04]  /*2000*/  @P2 STS.128 [R238+0x9800], RZ ;  /* 0x009800ffee002388 */ /* 0x000fe80000000c00 */
[----:B------:R-:W-:Y:S04]  /*2010*/  @P2 STS.128 [R238+0xa800], RZ ;  /* 0x00a800ffee002388 */ /* 0x000fe80000000c00 */
[----:B------:R-:W-:Y:S04]  /*2020*/  @P2 STS.128 [R238+0xb800], RZ ;  /* 0x00b800ffee002388 */ /* 0x000fe80000000c00 */
[----:B------:R-:W-:Y:S04]  /*2030*/  STL [R1+0x34], R156 ;  /* 0x0000349c01007387 */ /* 0x000fe80000100800 */
[----:B------:R-:W-:Y:S01]  /*2040*/  @!PT LDS RZ, [RZ] ;  /* 0x00000000fffff984 */ /* 0x000fe20000000800 */
[----:B------:R-:W-:Y:S01]  /*2050*/  @!PT LDS RZ, [RZ] ;  /* 0x00000000fffff984 */ /* 0x000fe20000000800 */
[----:B------:R-:W-:Y:S01]  /*2060*/  @!PT LDS RZ, [RZ] ;  /* 0x00000000fffff984 */ /* 0x000fe20000000800 */
[----:B------:R-:W-:Y:S04]  /*2070*/  @!P2 LDGSTS.E.BYPASS.LTC128B.128 [R238+0x9800], desc[UR14][R2.64] ;  /* 0x0980000002eeafae */ /* 0x000fe8000b981a0e */
[----:B------:R-:W-:Y:S04]  /*2080*/  STL [R1+0x44], R30 ;  /* 0x0000441e01007387 */ /* 0x000fe80000100800 */
[----:B------:R-:W-:Y:S04]  /*2090*/  @!P2 LDGSTS.E.BYPASS.LTC128B.128 [R238+0xa800], desc[UR14][R2.64+0x40] ;  /* 0x0a80004002eeafae */ /* 0x000fe8000b981a0e */
[----:B------:R-:W-:Y:S04]  /*20a0*/  STL [R1+0x40], R29 ;  /* 0x0000401d01007387 */ /* 0x000fe80000100800 */
[----:B------:R2:W-:Y:S04]  /*20b0*/  @!P2 LDGSTS.E.BYPASS.LTC128B.128 [R238+0xb800], desc[UR14][R2.64+0x80] ;  /* 0x0b80008002eeafae */ /* 0x0005e8000b981a0e */
[----:B------:R-:W-:Y:S04]  /*20c0*/  STL [R1+0x10], R15 ;  /* 0x0000100f01007387 */ /* 0x000fe80000100800 */
[----:B------:R-:W-:Y:S04]  /*20d0*/  LDSM.16.M88.4 R16, [R12+0x6000] ;  /* 0x006000000c10783b */ /* 0x000fe80000000200 */
[----:B-1----:R-:W1:Y:S04]  /*20e0*/  LDSM.16.M88.4 R4, [R13+0x1000] ;  /* 0x001000000d04783b */ /* 0x002e680000000200 */
[----:B------:R-:W3:Y:S04]  /*20f0*/  LDSM.16.M88.4 R24, [R12+0x6400] ;  /* 0x006400000c18783b */ /* 0x000ee80000000200 */
[----:B------:R-:W4:Y:S04]  /*2100*/  LDSM.16.M88.4 R28, [R12+0x6800] ;  /* 0x006800000c1c783b */ /* 0x000f280000000200 */
[----:B------:R-:W5:Y:S04]  /*2110*/  LDSM.16.M88.4 R36, [R12+0x6c00] ;  /* 0x006c00000c24783b */ /* 0x000f680000000200 */
[----:B------:R-:W-:Y:S04]  /*2120*/  STL [R1+0x20], R8 ;  /* 0x0000200801007387 */ /* 0x000fe80000100800 */
[----:B------:R-:W5:Y:S01]  /*2130*/  LDSM.16.M88.4 R8, [R13] ;  /* 0x000000000d08783b */ /* 0x000f620000000200 */
[----:B------:R-:W-:Y:S01]  /*2140*/  IMAD.MOV.U32 R0, RZ, RZ, 0x20 ;  /* 0x00000020ff007424 */ /* 0x000fe200078e00ff */
[----:B------:R-:W-:-:S02]  /*2150*/  LOP3.LUT P2, RZ, R228, 0x4, RZ, 0xc0, !PT ;  /* 0x00000004e4ff7812 */ /* 0x000fc4000784c0ff */
[----:B------:R-:W-:Y:S02]  /*2160*/  LDSM.16.M88.4 R68, [R12+0x7c00] ;  /* 0x007c00000c44783b */ /* 0x000fe40000000200 */
[----:B------:R-:W-:Y:S02]  /*2170*/  SEL R0, R0, 0xffffffe0, !P2 ;  /* 0xffffffe000007807 */ /* 0x000fe40005000000 */
[----:B------:R-:W-:Y:S03]  /*2180*/  LDSM.16.M88.4 R52, [R12+0x7800] ;  /* 0x007800000c34783b */ /* 0x000fe60000000200 */
[--C-:B--2---:R-:W-:Y:S01]  /*2190*/  IMAD.IADD R2, R12, 0x1, R0.reuse ;  /* 0x000000010c027824 */ /* 0x104fe200078e0200 */
[----:B------:R-:W-:Y:S01]  /*21a0*/  LOP3.LUT R62, R62, 0x7, RZ, 0xc0, !PT ;  /* 0x000000073e3e7812 */ /* 0x000fe200078ec0ff */
[----:B------:R-:W-:Y:S01]  /*21b0*/  IMAD.IADD R3, R13, 0x1, R0 ;  /* 0x000000010d037824 */ /* 0x000fe200078e0200 */
[----:B------:R-:W0:Y:S04]  /*21c0*/  LDGDEPBAR ;  /* 0x00000000000079af */ /* 0x000e280000000000 */
[----:B------:R-:W-:Y:S04]  /*21d0*/  LDSM.16.M88.4 R20, [R3+0x1000] ;  /* 0x001000000314783b */ /* 0x000fe80000000200 */
[----:B------:R-:W2:Y:S01]  /*21e0*/  LDSM.16.M88.4 R48, [R2+0x6400] ;  /* 0x006400000230783b */ /* 0x000ea20000000200 */
[C---:B-1----:R-:W-:Y:S03]  /*21f0*/  HMMA.16816.F32.BF16 R72, R4.reuse, R16, RZ ;  /* 0x000000100448723c */ /* 0x042fe600000418ff */
[----:B------:R-:W1:Y:S04]  /*2200*/  LDSM.16.M88.4 R32, [R2+0x6000] ;  /* 0x006000000220783b */ /* 0x000e680000000200 */
[----:B------:R-:W1:Y:S01]  /*2210*/  LDSM.16.M88.4 R44, [R2+0x6800] ;  /* 0x00680000022c783b */ /* 0x000e620000000200 */
[C---:B------:R-:W-:Y:S03]  /*2220*/  HMMA.16816.F32.BF16 R84, R4.reuse, R18, RZ ;  /* 0x000000120454723c */ /* 0x040fe600000418ff */
[----:B------:R-:W1:Y:S05]  /*2230*/  LDSM.16.M88.4 R40, [R2+0x6c00] ;  /* 0x006c00000228783b */ /* 0x000e6a0000000200 */
[C---:B---3--:R-:W-:Y:S08]  /*2240*/  HMMA.16816.F32.BF16 R64, R4.reuse, R24, RZ ;  /* 0x000000180440723c */ /* 0x048ff000000418ff */
[C---:B----4-:R-:W-:Y:S08]  /*2250*/  HMMA.16816.F32.BF16 R56, R4.reuse, R28, RZ ;  /* 0x0000001c0438723c */ /* 0x050ff000000418ff */
[C---:B-----5:R-:W-:Y:S08]  /*2260*/  HMMA.16816.F32.BF16 R80, R4.reuse, R36, RZ ;  /* 0x000000240450723c */ /* 0x060ff000000418ff */
[C---:B------:R-:W-:Y:S08]  /*2270*/  HMMA.16816.F32.BF16 R92, R4.reuse, R26, RZ ;  /* 0x0000001a045c723c */ /* 0x040ff000000418ff */
[C---:B------:R-:W-:Y:S08]  /*2280*/  HMMA.16816.F32.BF16 R88, R4.reuse, R30, RZ ;  /* 0x0000001e0458723c */ /* 0x040ff000000418ff */
[----:B------:R-:W-:Y:S01]  /*2290*/  HMMA.16816.F32.BF16 R76, R4, R38, RZ ;  /* 0x00000026044c723c */ /* 0x000fe200000418ff */
[----:B------:R-:W3:Y:S07]  /*22a0*/  LDSM.16.M88.4 R4, [R3] ;  /* 0x000000000304783b */ /* 0x000eee0000000200 */
[C---:B------:R-:W-:Y:S08]  /*22b0*/  HMMA.16816.F32.BF16 R112, R8.reuse, R16, RZ ;  /* 0x000000100870723c */ /* 0x040ff000000418ff */
[C---:B------:R-:W-:Y:S01]  /*22c0*/  HMMA.16816.F32.BF16 R144, R8.reuse, R18, RZ ;  /* 0x000000120890723c */ /* 0x040fe200000418ff */
[----:B------:R-:W-:Y:S07]  /*22d0*/  LDSM.16.M88.4 R16, [R13+0x3000] ;  /* 0x003000000d10783b */ /* 0x000fee0000000200 */
[C---:B------:R-:W-:Y:S08]  /*22e0*/  HMMA.16816.F32.BF16 R104, R8.reuse, R24, RZ ;  /* 0x000000180868723c */ /* 0x040ff000000418ff */
[C---:B------:R-:W-:Y:S01]  /*22f0*/  HMMA.16816.F32.BF16 R140, R8.reuse, R26, RZ ;  /* 0x0000001a088c723c */ /* 0x040fe200000418ff */
[----:B------:R-:W4:Y:S07]  /*2300*/  LDSM.16.M88.4 R24, [R12+0x7400] ;  /* 0x007400000c18783b */ /* 0x000f2e0000000200 */
[C---:B------:R-:W-:Y:S08]  /*2310*/  HMMA.16816.F32.BF16 R100, R8.reuse, R28, RZ ;  /* 0x0000001c0864723c */ /* 0x040ff000000418ff */
[C---:B------:R-:W-:Y:S01]  /*2320*/  HMMA.16816.F32.BF16 R136, R8.reuse, R30, RZ ;  /* 0x0000001e0888723c */ /* 0x040fe200000418ff */
[----:B------:R-:W5:Y:S07]  /*2330*/  LDSM.16.M88.4 R28, [R12+0x7000] ;  /* 0x007000000c1c783b */ /* 0x000f6e0000000200 */
[C---:B------:R-:W-:Y:S08]  /*2340*/  HMMA.16816.F32.BF16 R96, R8.reuse, R36, RZ ;  /* 0x000000240860723c */ /* 0x040ff000000418ff */
[----:B------:R-:W-:Y:S01]  /*2350*/  HMMA.16816.F32.BF16 R124, R8, R38, RZ ;  /* 0x00000026087c723c */ /* 0x000fe200000418ff */
[----:B------:R-:W5:Y:S07]  /*2360*/  LDSM.16.M88.4 R8, [R13+0x2000] ;  /* 0x002000000d08783b */ /* 0x000f6e0000000200 */
[C---:B--2---:R-:W-:Y:S08]  /*2370*/  HMMA.16816.F32.BF16 R64, R20.reuse, R48, R64 ;  /* 0x000000301440723c */ /* 0x044ff00000041840 */
[C---:B-1----:R-:W-:Y:S08]  /*2380*/  HMMA.16816.F32.BF16 R120, R20.reuse, R32, R72 ;  /* 0x000000201478723c */ /* 0x042ff00000041848 */
[C---:B------:R-:W-:Y:S08]  /*2390*/  HMMA.16816.F32.BF16 R56, R20.reuse, R44, R56 ;  /* 0x0000002c1438723c */ /* 0x040ff00000041838 */
[C---:B------:R-:W-:Y:S01]  /*23a0*/  HMMA.16816.F32.BF16 R128, R20.reuse, R40, R80 ;  /* 0x000000281480723c */ /* 0x040fe20000041850 */
[----:B------:R-:W-:Y:S07]  /*23b0*/  LDSM.16.M88.4 R80, [R2+0x7400] ;  /* 0x007400000250783b */ /* 0x000fee0000000200 */
[C---:B------:R-:W-:Y:S08]  /*23c0*/  HMMA.16816.F32.BF16 R132, R20.reuse, R34, R84 ;  /* 0x000000221484723c */ /* 0x040ff00000041854 */
[C---:B------:R-:W-:Y:S01]  /*23d0*/  HMMA.16816.F32.BF16 R116, R20.reuse, R50, R92 ;  /* 0x000000321474723c */ /* 0x040fe2000004185c */
[----:B------:R-:W-:Y:S07]  /*23e0*/  LDSM.16.M88.4 R92, [R2+0x7c00] ;  /* 0x007c0000025c783b */ /* 0x000fee0000000200 */
[C---:B------:R-:W-:Y:S08]  /*23f0*/  HMMA.16816.F32.BF16 R108, R20.reuse, R46, R88 ;  /* 0x0000002e146c723c */ /* 0x040ff00000041858 */
[----:B------:R-:W-:Y:S08]  /*2400*/  HMMA.16816.F32.BF16 R36, R20, R42, R76 ;  /* 0x0000002a1424723c */ /* 0x000ff0000004184c */
[C---:B---3--:R-:W-:Y:S08]  /*2410*/  HMMA.16816.F32.BF16 R20, R4.reuse, R32, R112 ;  /* 0x000000200414723c */ /* 0x048ff00000041870 */
[C---:B------:R-:W-:Y:S08]  /*2420*/  HMMA.16816.F32.BF16 R72, R4.reuse, R48, R104 ;  /* 0x000000300448723c */ /* 0x040ff00000041868 */
[C---:B------:R-:W-:Y:S08]  /*2430*/  HMMA.16816.F32.BF16 R84, R4.reuse, R44, R100 ;  /* 0x0000002c0454723c */ /* 0x040ff00000041864 */
[C---:B------:R-:W-:Y:S01]  /*2440*/  HMMA.16816.F32.BF16 R100, R4.reuse, R40, R96 ;  /* 0x000000280464723c */ /* 0x040fe20000041860 */
[----:B------:R-:W-:Y:S07]  /*2450*/  LDSM.16.M88.4 R96, [R2+0x7800] ;  /* 0x007800000260783b */ /* 0x000fee0000000200 */
[C---:B------:R-:W-:Y:S08]  /*2460*/  HMMA.16816.F32.BF16 R32, R4.reuse, R34, R144 ;  /* 0x000000220420723c */ /* 0x040ff00000041890 */
[C---:B------:R-:W-:Y:S08]  /*2470*/  HMMA.16816.F32.BF16 R48, R4.reuse, R50, R140 ;  /* 0x000000320430723c */ /* 0x040ff0000004188c */
[C---:B------:R-:W-:Y:S08]  /*2480*/  HMMA.16816.F32.BF16 R76, R4.reuse, R46, R136 ;  /* 0x0000002e044c723c */ /* 0x040ff00000041888 */
[----:B------:R-:W-:Y:S01]  /*2490*/  HMMA.16816.F32.BF16 R88, R4, R42, R124 ;  /* 0x0000002a0458723c */ /* 0x000fe2000004187c */
[----:B------:R-:W1:Y:S04]  /*24a0*/  LDSM.16.M88.4 R4, [R3+0x2000] ;  /* 0x002000000304783b */ /* 0x000e680000000200 */
[----:B------:R-:W-:Y:S03]  /*24b0*/  LDSM.16.M88.4 R124, [R2+0x8800] ;  /* 0x00880000027c783b */ /* 0x000fe60000000200 */
[C---:B----4-:R-:W-:Y:S01]  /*24c0*/  HMMA.16816.F32.BF16 R112, R16.reuse, R24, R64 ;  /* 0x000000181070723c */ /* 0x050fe20000041840 */
[----:B------:R-:W2:Y:S07]  /*24d0*/  LDSM.16.M88.4 R64, [R2+0x7000] ;  /* 0x007000000240783b */ /* 0x000eae0000000200 */
[C---:B------:R-:W-:Y:S08]  /*24e0*/  HMMA.16816.F32.BF16 R144, R16.reuse, R68, R128 ;  /* 0x000000441090723c */ /* 0x040ff00000041880 */
[C---:B-----5:R-:W-:Y:S08]  /*24f0*/  HMMA.16816.F32.BF16 R120, R16.reuse, R28, R120 ;  /* 0x0000001c1078723c */ /* 0x060ff00000041878 */
[C---:B------:R-:W-:Y:S08]  /*2500*/  HMMA.16816.F32.BF16 R140, R16.reuse, R52, R56 ;  /* 0x00000034108c723c */ /* 0x040ff00000041838 */
[C---:B------:R-:W-:Y:S08]  /*2510*/  HMMA.16816.F32.BF16 R132, R16.reuse, R30, R132 ;  /* 0x0000001e1084723c */ /* 0x040ff00000041884 */
[C---:B------:R-:W-:Y:S08]  /*2520*/  HMMA.16816.F32.BF16 R116, R16.reuse, R26, R116 ;  /* 0x0000001a1074723c */ /* 0x040ff00000041874 */
[C---:B------:R-:W-:Y:S08]  /*2530*/  HMMA.16816.F32.BF16 R128, R16.reuse, R54, R108 ;  /* 0x000000361080723c */ /* 0x040ff0000004186c */
[----:B------:R-:W-:Y:S08]  /*2540*/  HMMA.16816.F32.BF16 R136, R16, R70, R36 ;  /* 0x000000461088723c */ /* 0x000ff00000041824 */
[C---:B------:R-:W-:Y:S08]  /*2550*/  HMMA.16816.F32.BF16 R40, R8.reuse, R30, R32 ;  /* 0x0000001e0828723c */ /* 0x040ff00000041820 */
[C---:B------:R-:W-:Y:S01]  /*2560*/  HMMA.16816.F32.BF16 R44, R8.reuse, R28, R20 ;  /* 0x0000001c082c723c */ /* 0x040fe20000041814 */
[----:B------:R-:W3:Y:S07]  /*2570*/  LDSM.16.M88.4 R20, [R3+0x3000] ;  /* 0x003000000314783b */ /* 0x000eee0000000200 */
[C---:B------:R-:W-:Y:S08]  /*2580*/  HMMA.16816.F32.BF16 R32, R8.reuse, R24, R72 ;  /* 0x000000180820723c */ /* 0x040ff00000041848 */
[C---:B------:R-:W-:Y:S08]  /*2590*/  HMMA.16816.F32.BF16 R16, R8.reuse, R54, R76 ;  /* 0x000000360810723c */ /* 0x040ff0000004184c */
[C---:B------:R-:W-:Y:S08]  /*25a0*/  HMMA.16816.F32.BF16 R28, R8.reuse, R26, R48 ;  /* 0x0000001a081c723c */ /* 0x040ff00000041830 */
[C---:B------:R-:W-:Y:S08]  /*25b0*/  HMMA.16816.F32.BF16 R36, R8.reuse, R68, R100 ;  /* 0x000000440824723c */ /* 0x040ff00000041864 */
[----:B------:R-:W-:Y:S08]  /*25c0*/  HMMA.16816.F32.BF16 R48, R8, R70, R88 ;  /* 0x000000460830723c */ /* 0x000ff00000041858 */
[C---:B-1----:R-:W-:Y:S01]  /*25d0*/  HMMA.16816.F32.BF16 R100, R4.reuse, R80, R32 ;  /* 0x000000500464723c */ /* 0x042fe20000041820 */
[----:B------:R-:W-:Y:S07]  /*25e0*/  LDSM.16.M88.4 R32, [R12+0x8800] ;  /* 0x008800000c20783b */ /* 0x000fee0000000200 */
[----:B------:R-:W-:Y:S01]  /*25f0*/  HMMA.16816.F32.BF16 R76, R4, R98, R16 ;  /* 0x00000062044c723c */ /* 0x000fe20000041810 */
[----:B------:R-:W1:Y:S07]  /*2600*/  LDSM.16.M88.4 R16, [R13+0x4000] ;  /* 0x004000000d10783b */ /* 0x000e6e0000000200 */
[----:B------:R-:W-:Y:S01]  /*2610*/  HMMA.16816.F32.BF16 R24, R8, R52, R84 ;  /* 0x000000340818723c */ /* 0x000fe20000041854 */
[----:B------:R-:W-:Y:S07]  /*2620*/  LDSM.16.M88.4 R8, [R13+0x5000] ;  /* 0x005000000d08783b */ /* 0x000fee0000000200 */
[C---:B--2---:R-:W-:Y:S01]  /*2630*/  HMMA.16816.F32.BF16 R72, R4.reuse, R66, R40 ;  /* 0x000000420448723c */ /* 0x044fe20000041828 */
[----:B------:R-:W2:Y:S07]  /*2640*/  LDSM.16.M88.4 R40, [R12+0x8000] ;  /* 0x008000000c28783b */ /* 0x000eae0000000200 */
[C---:B------:R-:W-:Y:S01]  /*2650*/  HMMA.16816.F32.BF16 R88, R4.reuse, R82, R28 ;  /* 0x000000520458723c */ /* 0x040fe2000004181c */
[----:B------:R-:W4:Y:S07]  /*2660*/  LDSM.16.M88.4 R28, [R12+0x8c00] ;  /* 0x008c00000c1c783b */ /* 0x000f2e0000000200 */
[C---:B------:R-:W-:Y:S01]  /*2670*/  HMMA.16816.F32.BF16 R68, R4.reuse, R92, R36 ;  /* 0x0000005c0444723c */ /* 0x040fe20000041824 */
[----:B------:R-:W5:Y:S04]  /*2680*/  LDSM.16.M88.4 R36, [R12+0x8400] ;  /* 0x008400000c24783b */ /* 0x000f680000000200 */
[----:B------:R-:W-:Y:S03]  /*2690*/  LDSM.16.M88.4 R12, [R2+0x8000] ;  /* 0x00800000020c783b */ /* 0x000fe60000000200 */
[C---:B------:R-:W-:Y:S01]  /*26a0*/  HMMA.16816.F32.BF16 R104, R4.reuse, R64, R44 ;  /* 0x000000400468723c */ /* 0x040fe2000004182c */
[----:B------:R-:W-:Y:S07]  /*26b0*/  LDSM.16.M88.4 R44, [R2+0x8400] ;  /* 0x00840000022c783b */ /* 0x000fee0000000200 */
[C---:B------:R-:W-:Y:S01]  /*26c0*/  HMMA.16816.F32.BF16 R84, R4.reuse, R96, R24 ;  /* 0x000000600454723c */ /* 0x040fe20000041818 */
[----:B------:R-:W-:Y:S07]  /*26d0*/  LDSM.16.M88.4 R24, [R3+0x5000] ;  /* 0x005000000318783b */ /* 0x000fee0000000200 */
[----:B------:R-:W-:Y:S01]  /*26e0*/  HMMA.16816.F32.BF16 R48, R4, R94, R48 ;  /* 0x0000005e0430723c */ /* 0x000fe20000041830 */
[----:B------:R5:W5:Y:S07]  /*26f0*/  LDSM.16.M88.4 R4, [R3+0x4000] ;  /* 0x004000000304783b */ /* 0x000b6e0000000200 */
[----:B---3--:R-:W-:Y:S01]  /*2700*/  HMMA.16816.F32.BF16 R52, R20, R66, R132 ;  /* 0x000000421434723c */ /* 0x008fe20000041884 */
[----:B------:R-:W3:Y:S01]  /*2710*/  LDSM.16.M88.4 R132, [R2+0x8c00] ;  /* 0x008c00000284783b */ /* 0x000ee20000000200 */
[----:B------:R-:W-:-:S06]  /*2720*/  DEPBAR.LE SB0, 0x0 ;  /* 0x000080000000791a */ /* 0x000fcc0000000000 */
[C---:B------:R-:W-:Y:S08]  /*2730*/  HMMA.16816.F32.BF16 R108, R20.reuse, R80, R112 ;  /* 0x00000050146c723c */ /* 0x040ff00000041870 */
[C---:B------:R-:W-:Y:S08]  /*2740*/  HMMA.16816.F32.BF16 R56, R20.reuse, R64, R120 ;  /* 0x000000401438723c */ /* 0x040ff00000041878 */
[C---:B------:R-:W-:Y:S08]  /*2750*/  HMMA.16816.F32.BF16 R112, R20.reuse, R82, R116 ;  /* 0x000000521470723c */ /* 0x040ff00000041874 */
[C---:B------:R-:W-:Y:S08]  /*2760*/  HMMA.16816.F32.BF16 R120, R20.reuse, R96, R140 ;  /* 0x000000601478723c */ /* 0x040ff0000004188c */
[C---:B------:R-:W-:Y:S08]  /*2770*/  HMMA.16816.F32.BF16 R128, R20.reuse, R98, R128 ;  /* 0x000000621480723c */ /* 0x040ff00000041880 */
[C---:B------:R-:W-:Y:S08]  /*2780*/  HMMA.16816.F32.BF16 R116, R20.reuse, R92, R144 ;  /* 0x0000005c1474723c */ /* 0x040ff00000041890 */
[----:B------:R-:W-:Y:S08]  /*2790*/  HMMA.16816.F32.BF16 R64, R20, R94, R136 ;  /* 0x0000005e1440723c */ /* 0x000ff00000041888 */
[C---:B-1----:R-:W-:Y:S08]  /*27a0*/  HMMA.16816.F32.BF16 R80, R16.reuse, R34, R76 ;  /* 0x000000221050723c */ /* 0x042ff0000004184c */
[C---:B--2---:R-:W-:Y:S08]  /*27b0*/  HMMA.16816.F32.BF16 R20, R16.reuse, R40, R104 ;  /* 0x000000281014723c */ /* 0x044ff00000041868 */
[C---:B------:R-:W-:Y:S08]  /*27c0*/  HMMA.16816.F32.BF16 R84, R16.reuse, R32, R84 ;  /* 0x000000201054723c */ /* 0x040ff00000041854 */
[C---:B----4-:R-:W-:Y:S08]  /*27d0*/  HMMA.16816.F32.BF16 R76, R16.reuse, R28, R68 ;  /* 0x0000001c104c723c */ /* 0x050ff00000041844 */
[C---:B------:R-:W-:Y:S08]  /*27e0*/  HMMA.16816.F32.BF16 R72, R16.reuse, R42, R72 ;  /* 0x0000002a1048723c */ /* 0x040ff00000041848 */
[C---:B-----5:R-:W-:Y:S08]  /*27f0*/  HMMA.16816.F32.BF16 R92, R16.reuse, R36, R100 ;  /* 0x00000024105c723c */ /* 0x060ff00000041864 */
        /* <DEDUP_REMOVED lines=10> */
[----:B------:R-:W-:-:S07]  /*28a0*/  LOP3.LUT R3, R184, 0x1f0, RZ, 0xc0, !PT ;  /* 0x000001f0b8037812 */ /* 0x000fce00078ec0ff */
[C---:B------:R-:W-:Y:S08]  /*28b0*/  HMMA.16816.F32.BF16 R8, R4.reuse, R12, R20 ;  /* 0x0000000c0408723c */ /* 0x040ff00000041814 */
[C---:B------:R-:W-:Y:S08]  /*28c0*/  HMMA.16816.F32.BF16 R52, R4.reuse, R124, R84 ;  /* 0x0000007c0434723c */ /* 0x040ff00000041854 */
[C---:B------:R-:W-:Y:S08]  /*28d0*/  HMMA.16816.F32.BF16 R20, R4.reuse, R14, R72 ;  /* 0x0000000e0414723c */ /* 0x040ff00000041848 */
[C---:B------:R-:W-:Y:S08]  /*28e0*/  HMMA.16816.F32.BF16 R28, R4.reuse, R44, R92 ;  /* 0x0000002c041c723c */ /* 0x040ff0000004185c */
[C---:B------:R-:W-:Y:S08]  /*28f0*/  HMMA.16816.F32.BF16 R48, R4.reuse, R46, R88 ;  /* 0x0000002e0430723c */ /* 0x040ff00000041858 */
[C---:B------:R-:W-:Y:S08]  /*2900*/  HMMA.16816.F32.BF16 R80, R4.reuse, R126, R80 ;  /* 0x0000007e0450723c */ /* 0x040ff00000041850 */
[C---:B---3--:R-:W-:Y:S08]  /*2910*/  HMMA.16816.F32.BF16 R76, R4.reuse, R132, R76 ;  /* 0x00000084044c723c */ /* 0x048ff0000004184c */
[----:B------:R-:W-:Y:S01]  /*2920*/  HMMA.16816.F32.BF16 R84, R4, R134, R68 ;  /* 0x000000860454723c */ /* 0x000fe20000041844 */
[----:B------:R-:W-:Y:S01]  /*2930*/  IMAD.SHL.U32 R4, R228, 0x2, RZ ;  /* 0x00000002e4047824 */ /* 0x000fe200078e00ff */
[----:B------:R-:W-:-:S04]  /*2940*/  IADD3 R3, PT, PT, R62, R3, R63 ;  /* 0x000000033e037210 */ /* 0x000fc80007ffe03f */
[----:B------:R-:W-:Y:S02]  /*2950*/  LOP3.LUT R159, R4, 0x6, RZ, 0xc0, !PT ;  /* 0x00000006049f7812 */ /* 0x000fe400078ec0ff */
[----:B------:R-:W-:Y:S03]  /*2960*/  HMMA.16816.F32.BF16 R72, R24, R44, R16 ;  /* 0x0000002c1848723c */ /* 0x000fe60000041810 */
[----:B------:R-:W-:Y:S01]  /*2970*/  IMAD R16, R172, 0x40, R159 ;  /* 0x00000040ac107824 */ /* 0x000fe200078e029f */
[----:B------:R-:W-:-:S03]  /*2980*/  IADD3 R230, PT, PT, R3, R60, -R230 ;  /* 0x0000003c03e67210 */ /* 0x000fc60007ffe8e6 */
[----:B------:R-:W-:Y:S01]  /*2990*/  VIADD R19, R16, 0x1 ;  /* 0x0000000110137836 */ /* 0x000fe20000000000 */
[----:B------:R-:W-:Y:S01]  /*29a0*/  IADD3 R2, PT, PT, R60, R155, -R61 ;  /* 0x0000009b3c027210 */ /* 0x000fe20007ffe83d */
[C---:B------:R-:W-:Y:S01]  /*29b0*/  VIADD R17, R230.reuse, 0x8 ;  /* 0x00000008e6117836 */ /* 0x040fe20000000000 */
[-C--:B------:R-:W-:Y:S01]  /*29c0*/  ISETP.GT.AND P4, PT, R230, R16.reuse, PT ;  /* 0x00000010e600720c */ /* 0x080fe20003f84270 */
[----:B------:R-:W-:Y:S01]  /*29d0*/  VIADD R7, R16, 0x9 ;  /* 0x0000000910077836 */ /* 0x000fe20000000000 */
[-C--:B------:R-:W-:Y:S01]  /*29e0*/  ISETP.GT.AND P3, PT, R230, R19.reuse, PT ;  /* 0x00000013e600720c */ /* 0x080fe20003f64270 */
[----:B------:R-:W-:Y:S01]  /*29f0*/  HMMA.16816.F32.BF16 R64, R24, R46, R36 ;  /* 0x0000002e1840723c */ /* 0x000fe20000041824 */
[----:B------:R-:W-:Y:S02]  /*2a00*/  IADD3 R2, PT, PT, R3, 0x1, R2 ;  /* 0x0000000103027810 */ /* 0x000fe40007ffe002 */
[----:B------:R-:W-:Y:S01]  /*2a10*/  FSEL R39, R8, -INF , !P4 ;  /* 0xff80000008277808 */ /* 0x000fe20006000000 */
[C---:B------:R-:W-:Y:S01]  /*2a20*/  VIADD R8, R16.reuse, 0x8 ;  /* 0x0000000810087836 */ /* 0x040fe20000000000 */
[C---:B------:R-:W-:Y:S01]  /*2a30*/  ISETP.GT.AND P1, PT, R17.reuse, R16, PT ;  /* 0x000000101100720c */ /* 0x040fe20003f24270 */
[----:B------:R-:W-:Y:S01]  /*2a40*/  VIADD R5, R16, 0x11 ;  /* 0x0000001110057836 */ /* 0x000fe20000000000 */
[----:B------:R-:W-:-:S02]  /*2a50*/  ISETP.GT.AND P0, PT, R17, R19, PT ;  /* 0x000000131100720c */ /* 0x000fc40003f04270 */
[----:B------:R-:W-:Y:S02]  /*2a60*/  FSEL R37, R9, -INF , !P3 ;  /* 0xff80000009257808 */ /* 0x000fe40005800000 */
[----:B------:R-:W-:Y:S02]  /*2a70*/  ISETP.GT.AND P3, PT, R230, R7, PT ;  /* 0x00000007e600720c */ /* 0x000fe40003f64270 */
[C---:B------:R-:W-:Y:S02]  /*2a80*/  VIMNMX R231, PT, PT, R2.reuse, R60, PT ;  /* 0x0000003c02e77248 */ /* 0x040fe40003fe0100 */
[C-C-:B------:R-:W-:Y:S02]  /*2a90*/  VIADDMNMX R232, R2.reuse, 0x8, R60.reuse, PT ;  /* 0x0000000802e87846 */ /* 0x140fe4000380013c */
[C-C-:B------:R-:W-:Y:S02]  /*2aa0*/  VIADDMNMX R233, R2.reuse, 0x40, R60.reuse, PT ;  /* 0x0000004002e97846 */ /* 0x140fe4000380013c */
[----:B------:R-:W-:-:S02]  /*2ab0*/  VIADDMNMX R234, R2, 0x48, R60, PT ;  /* 0x0000004802ea7846 */ /* 0x000fc4000380013c */
[C---:B------:R-:W-:Y:S01]  /*2ac0*/  HMMA.16816.F32.BF16 R60, R24.reuse, R124, R96 ;  /* 0x0000007c183c723c */ /* 0x040fe20000041860 */
[----:B------:R-:W-:Y:S01]  /*2ad0*/  FSEL R94, R10, -INF , !P1 ;  /* 0xff8000000a5e7808 */ /* 0x000fe20004800000 */
[C---:B------:R-:W-:Y:S01]  /*2ae0*/  VIADD R6, R16.reuse, 0x10 ;  /* 0x0000001010067836 */ /* 0x040fe20000000000 */
[----:B------:R-:W-:Y:S01]  /*2af0*/  FSEL R97, R11, -INF , !P0 ;  /* 0xff8000000b617808 */ /* 0x000fe20004000000 */
[----:B------:R-:W-:Y:S01]  /*2b00*/  VIADD R3, R16, 0x19 ;  /* 0x0000001910037836 */ /* 0x000fe20000000000 */
[C---:B------:R-:W-:Y:S02]  /*2b10*/  ISETP.GT.AND P1, PT, R17.reuse, R8, PT ;  /* 0x000000081100720c */ /* 0x040fe40003f24270 */
[----:B------:R-:W-:Y:S02]  /*2b20*/  ISETP.GT.AND P0, PT, R17, R7, PT ;  /* 0x000000071100720c */ /* 0x000fe40003f04270 */
[----:B------:R-:W-:Y:S02]  /*2b30*/  FSEL R35, R21, -INF , !P3 ;  /* 0xff80000015237808 */ /* 0x000fe40005800000 */
[----:B------:R-:W-:Y:S01]  /*2b40*/  ISETP.GT.AND P3, PT, R230, R5, PT ;  /* 0x00000005e600720c */ /* 0x000fe20003f64270 */
[----:B------:R-:W-:Y:S01]  /*2b50*/  HMMA.16816.F32.BF16 R68, R24, R14, R40 ;  /* 0x0000000e1844723c */ /* 0x000fe20000041828 */
[----:B------:R-:W-:Y:S01]  /*2b60*/  FSEL R96, R22, -INF , !P1 ;  /* 0xff80000016607808 */ /* 0x000fe20004800000 */
[C---:B------:R-:W-:Y:S01]  /*2b70*/  VIADD R4, R16.reuse, 0x18 ;  /* 0x0000001810047836 */ /* 0x040fe20000000000 */
[----:B------:R-:W-:Y:S01]  /*2b80*/  FSEL R95, R23, -INF , !P0 ;  /* 0xff800000175f7808 */ /* 0x000fe20004000000 */
[----:B------:R-:W-:Y:S01]  /*2b90*/  VIADD R14, R16, 0x21 ;  /* 0x00000021100e7836 */ /* 0x000fe20000000000 */
[----:B------:R-:W-:-:S02]  /*2ba0*/  ISETP.GT.AND P1, PT, R17, R6, PT ;  /* 0x000000061100720c */ /* 0x000fc40003f24270 */
[----:B------:R-:W-:Y:S02]  /*2bb0*/  ISETP.GT.AND P0, PT, R17, R5, PT ;  /* 0x000000051100720c */ /* 0x000fe40003f04270 */
[----:B------:R-:W-:Y:S02]  /*2bc0*/  FSEL R33, R29, -INF , !P3 ;  /* 0xff8000001d217808 */ /* 0x000fe40005800000 */
[----:B------:R-:W-:Y:S01]  /*2bd0*/  ISETP.GT.AND P3, PT, R230, R3, PT ;  /* 0x00000003e600720c */ /* 0x000fe20003f64270 */
[----:B------:R-:W-:Y:S01]  /*2be0*/  VIADD R15, R16, 0x20 ;  /* 0x00000020100f7836 */ /* 0x000fe20000000000 */
[----:B------:R-:W-:Y:S02]  /*2bf0*/  FSEL R93, R30, -INF , !P1 ;  /* 0xff8000001e5d7808 */ /* 0x000fe40004800000 */
[----:B------:R-:W-:Y:S01]  /*2c00*/  FSEL R92, R31, -INF , !P0 ;  /* 0xff8000001f5c7808 */ /* 0x000fe20004000000 */
[----:B------:R-:W-:Y:S01]  /*2c10*/  VIADD R2, R16, 0x28 ;  /* 0x0000002810027836 */ /* 0x000fe20000000000 */
[----:B------:R-:W-:-:S02]  /*2c20*/  ISETP.GT.AND P4, PT, R230, R8, PT ;  /* 0x00000008e600720c */ /* 0x000fc40003f84270 */
[----:B------:R-:W-:Y:S02]  /*2c30*/  ISETP.GT.AND P1, PT, R17, R4, PT ;  /* 0x000000041100720c */ /* 0x000fe40003f24270 */
[----:B------:R-:W-:Y:S02]  /*2c40*/  FSEL R31, R49, -INF , !P3 ;  /* 0xff800000311f7808 */ /* 0x000fe40005800000 */
[----:B------:R-:W-:Y:S01]  /*2c50*/  ISETP.GT.AND P3, PT, R230, R14, PT ;  /* 0x0000000ee600720c */ /* 0x000fe20003f64270 */
[----:B------:R-:W-:Y:S01]  /*2c60*/  HMMA.16816.F32.BF16 R56, R24, R12, R56 ;  /* 0x0000000c1838723c */ /* 0x000fe20000041838 */
[----:B------:R-:W-:Y:S01]  /*2c70*/  FSEL R36, R20, -INF , !P4 ;  /* 0xff80000014247808 */ /* 0x000fe20006000000 */
[----:B------:R-:W-:Y:S01]  /*2c80*/  VIADD R13, R16, 0x29 ;  /* 0x00000029100d7836 */ /* 0x000fe20000000000 */
        /* <DEDUP_REMOVED lines=11> */
[----:B------:R-:W-:Y:S02]  /*2d40*/  FSEL R28, R80, -INF , !P3 ;  /* 0xff800000501c7808 */ /* 0x000fe40005800000 */
[----:B------:R-:W-:Y:S01]  /*2d50*/  ISETP.GT.AND P3, PT, R17, R12, PT ;  /* 0x0000000c1100720c */ /* 0x000fe20003f64270 */
[----:B------:R-:W-:Y:S01]  /*2d60*/  VIADD R9, R16, 0x39 ;  /* 0x0000003910097836 */ /* 0x000fe20000000000 */
[----:B------:R-:W-:Y:S02]  /*2d70*/  FSEL R23, R81, -INF , !P1 ;  /* 0xff80000051177808 */ /* 0x000fe40004800000 */
[----:B------:R-:W-:Y:S02]  /*2d80*/  ISETP.GT.AND P4, PT, R230, R4, PT ;  /* 0x00000004e600720c */ /* 0x000fe40003f84270 */
[----:B------:R-:W-:Y:S02]  /*2d90*/  ISETP.GT.AND P1, PT, R17, R11, PT ;  /* 0x0000000b1100720c */ /* 0x000fe40003f24270 */
[----:B------:R-:W-:-:S02]  /*2da0*/  FSEL R78, R78, -INF , !P3 ;  /* 0xff8000004e4e7808 */ /* 0x000fc40005800000 */
[----:B------:R-:W-:Y:S02]  /*2db0*/  ISETP.GT.AND P3, PT, R230, R10, PT ;  /* 0x0000000ae600720c */ /* 0x000fe40003f64270 */
[C---:B------:R-:W-:Y:S02]  /*2dc0*/  ISETP.GT.AND P0, PT, R17.reuse, R3, PT ;  /* 0x000000031100720c */ /* 0x040fe40003f04270 */
[----:B------:R-:W-:Y:S02]  /*2dd0*/  FSEL R32, R48, -INF , !P4 ;  /* 0xff80000030207808 */ /* 0x000fe40006000000 */
[----:B------:R-:W-:Y:S02]  /*2de0*/  ISETP.GT.AND P5, PT, R17, R13, PT ;  /* 0x0000000d1100720c */ /* 0x000fe40003fa4270 */
[----:B------:R-:W-:Y:S02]  /*2df0*/  FSEL R79, R79, -INF , !P1 ;  /* 0xff8000004f4f7808 */ /* 0x000fe40004800000 */
[----:B------:R-:W-:-:S02]  /*2e00*/  ISETP.GT.AND P4, PT, R230, R15, PT ;  /* 0x0000000fe600720c */ /* 0x000fc40003f84270 */
[----:B------:R-:W-:Y:S02]  /*2e10*/  ISETP.GT.AND P1, PT, R230, R9, PT ;  /* 0x00000009e600720c */ /* 0x000fe40003f24270 */
[----:B------:R-:W-:Y:S02]  /*2e20*/  FSEL R20, R84, -INF , !P3 ;  /* 0xff80000054147808 */ /* 0x000fe40005800000 */
[----:B------:R-:W-:Y:S02]  /*2e30*/  ISETP.GE.AND P3, PT, R19, R231, PT ;  /* 0x000000e71300720c */ /* 0x000fe40003f66270 */
[----:B------:R-:W-:Y:S02]  /*2e40*/  FSEL R90, R51, -INF , !P0 ;  /* 0xff800000335a7808 */ /* 0x000fe40004000000 */
[----:B------:R-:W-:Y:S02]  /*2e50*/  ISETP.GT.AND P0, PT, R17, R14, PT ;  /* 0x0000000e1100720c */ /* 0x000fe40003f04270 */
[----:B------:R-:W-:-:S02]  /*2e60*/  FSEL R83, R83, -INF , !P5 ;  /* 0xff80000053537808 */ /* 0x000fc40006800000 */
[----:B------:R-:W-:Y:S02]  /*2e70*/  FSEL R30, R52, -INF , !P4 ;  /* 0xff800000341e7808 */ /* 0x000fe40006000000 */
[-C--:B------:R-:W-:Y:S02]  /*2e80*/  ISETP.GE.AND P5, PT, R16, R231.reuse, PT ;  /* 0x000000e71000720c */ /* 0x080fe40003fa6270 */
[----:B------:R-:W-:Y:S02]  /*2e90*/  FSEL R38, R85, -INF , !P1 ;  /* 0xff80000055267808 */ /* 0x000fe40004800000 */
[-C--:B------:R-:W-:Y:S02]  /*2ea0*/  ISETP.GE.AND P1, PT, R8, R231.reuse, PT ;  /* 0x000000e70800720c */ /* 0x080fe40003f26270 */
[----:B------:R-:W-:Y:S02]  /*2eb0*/  FSEL R52, R37, -INF , !P3 ;  /* 0xff80000025347808 */ /* 0x000fe40005800000 */
[----:B------:R-:W-:-:S02]  /*2ec0*/  ISETP.GE.AND P3, PT, R6, R231, PT ;  /* 0x000000e70600720c */ /* 0x000fc40003f66270 */
[----:B------:R-:W-:Y:S02]  /*2ed0*/  FSEL R88, R55, -INF , !P0 ;  /* 0xff80000037587808 */ /* 0x000fe40004000000 */
[----:B------:R-:W-:Y:S02]  /*2ee0*/  ISETP.GT.AND P0, PT, R230, R12, PT ;  /* 0x0000000ce600720c */ /* 0x000fe40003f04270 */
[----:B------:R-:W-:Y:S02]  /*2ef0*/  FSEL R51, R39, -INF , !P5 ;  /* 0xff80000027337808 */ /* 0x000fe40006800000 */
[-C--:B------:R-:W-:Y:S02]  /*2f00*/  ISETP.GE.AND P5, PT, R7, R231.reuse, PT ;  /* 0x000000e70700720c */ /* 0x080fe40003fa6270 */
[----:B------:R-:W-:Y:S02]  /*2f10*/  FSEL R54, R36, -INF , !P1 ;  /* 0xff80000024367808 */ /* 0x000fe40004800000 */
[----:B------:R-:W-:-:S02]  /*2f20*/  ISETP.GE.AND P1, PT, R5, R231, PT ;  /* 0x000000e70500720c */ /* 0x000fc40003f26270 */
[----:B------:R-:W-:Y:S02]  /*2f30*/  FSEL R120, R34, -INF , !P3 ;  /* 0xff80000022787808 */ /* 0x000fe40005800000 */
[-C--:B------:R-:W-:Y:S02]  /*2f40*/  ISETP.GE.AND P3, PT, R3, R231.reuse, PT ;  /* 0x000000e70300720c */ /* 0x080fe40003f66270 */
[----:B------:R-:W-:Y:S02]  /*2f50*/  FSEL R22, R76, -INF , !P0 ;  /* 0xff8000004c167808 */ /* 0x000fe40004000000 */
[----:B------:R-:W-:Y:S02]  /*2f60*/  FSEL R76, R35, -INF , !P5 ;  /* 0xff800000234c7808 */ /* 0x000fe40006800000 */
[----:B------:R-:W-:Y:S02]  /*2f70*/  ISETP.GE.AND P5, PT, R4, R231, PT ;  /* 0x000000e70400720c */ /* 0x000fe40003fa6270 */
[----:B------:R-:W-:-:S02]  /*2f80*/  FSEL R161, R33, -INF , !P1 ;  /* 0xff80000021a17808 */ /* 0x000fc40004800000 */
[----:B------:R-:W-:Y:S02]  /*2f90*/  ISETP.GT.AND P4, PT, R17, R2, PT ;  /* 0x000000021100720c */ /* 0x000fe40003f84270 */
[-C--:B------:R-:W-:Y:S02]  /*2fa0*/  ISETP.GE.AND P1, PT, R15, R231.reuse, PT ;  /* 0x000000e70f00720c */ /* 0x080fe40003f26270 */
[----:B------:R-:W-:Y:S02]  /*2fb0*/  FSEL R165, R31, -INF , !P3 ;  /* 0xff8000001fa57808 */ /* 0x000fe40005800000 */
[----:B------:R-:W-:Y:S02]  /*2fc0*/  ISETP.GE.AND P3, PT, R2, R231, PT ;  /* 0x000000e70200720c */ /* 0x000fe40003f66270 */
[----:B------:R-:W-:Y:S02]  /*2fd0*/  ISETP.GT.AND P6, PT, R230, R11, PT ;  /* 0x0000000be600720c */ /* 0x000fe40003fc4270 */
[----:B------:R-:W-:Y:S01]  /*2fe0*/  FSEL R160, R32, -INF , !P5 ;  /* 0xff80000020a07808 */ /* 0x000fe20006800000 */
[----:B------:R-:W-:Y:S01]  /*2ff0*/  VIADD R18, R230, 0x40 ;  /* 0x00000040e6127836 */ /* 0x000fe20000000000 */
[----:B------:R-:W-:-:S02]  /*3000*/  FSEL R82, R82, -INF , !P4 ;  /* 0xff80000052527808 */ /* 0x000fc40006000000 */
[----:B------:R-:W-:Y:S02]  /*3010*/  ISETP.GE.AND P5, PT, R14, R231, PT ;  /* 0x000000e70e00720c */ /* 0x000fe40003fa6270 */
[----:B------:R-:W-:Y:S02]  /*3020*/  FSEL R166, R30, -INF , !P1 ;  /* 0xff8000001ea67808 */ /* 0x000fe40004800000 */
[C---:B------:R-:W-:Y:S02]  /*3030*/  ISETP.GT.AND P0, PT, R17.reuse, R10, PT ;  /* 0x0000000a1100720c */ /* 0x040fe40003f04270 */
[----:B------:R-:W-:Y:S01]  /*3040*/  ISETP.GT.AND P4, PT, R17, R9, PT ;  /* 0x000000091100720c */ /* 0x000fe20003f84270 */
[----:B------:R-:W-:Y:S01]  /*3050*/  VIADD R17, R230, 0x48 ;  /* 0x00000048e6117836 */ /* 0x000fe20000000000 */
[----:B------:R-:W-:Y:S01]  /*3060*/  BAR.SYNC.DEFER_BLOCKING 0x0 ;  /* 0x0000000000007b1d */ /* 0x000fe20000010000 */
[----:B------:R-:W-:Y:S02]  /*3070*/  ISETP.GE.AND P1, PT, R13, R231, PT ;  /* 0x000000e70d00720c */ /* 0x000fe40003f26270 */
[----:B------:R-:W-:-:S02]  /*3080*/  FSEL R209, R28, -INF , !P3 ;  /* 0xff8000001cd17808 */ /* 0x000fc40005800000 */
[----:B------:R-:W-:Y:S02]  /*3090*/  FSEL R21, R77, -INF , !P6 ;  /* 0xff8000004d157808 */ /* 0x000fe40007000000 */
[-C--:B------:R-:W-:Y:S02]  /*30a0*/  ISETP.GE.AND P3, PT, R11, R231.reuse, PT ;  /* 0x000000e70b00720c */ /* 0x080fe40003f66270 */
[----:B------:R-:W-:Y:S02]  /*30b0*/  FSEL R210, R29, -INF , !P5 ;  /* 0xff8000001dd27808 */ /* 0x000fe40006800000 */
[----:B------:R-:W-:Y:S02]  /*30c0*/  ISETP.GE.AND P5, PT, R12, R231, PT ;  /* 0x000000e70c00720c */ /* 0x000fe40003fa6270 */
[----:B------:R-:W-:Y:S02]  /*30d0*/  FSEL R219, R23, -INF , !P1 ;  /* 0xff80000017db7808 */ /* 0x000fe40004800000 */
[----:B------:R-:W-:-:S02]  /*30e0*/  FSEL R77, R86, -INF , !P0 ;  /* 0xff800000564d7808 */ /* 0x000fc40004000000 */
[----:B------:R-:W-:Y:S02]  /*30f0*/  ISETP.GE.AND P1, PT, R10, R231, PT ;  /* 0x000000e70a00720c */ /* 0x000fe40003f26270 */
[----:B------:R-:W-:Y:S02]  /*3100*/  FSEL R235, R21, -INF , !P3 ;  /* 0xff80000015eb7808 */ /* 0x000fe40005800000 */
[----:B------:R-:W-:Y:S02]  /*3110*/  ISETP.GT.AND P0, PT, R18, R19, PT ;  /* 0x000000131200720c */ /* 0x000fe40003f04270 */
[----:B------:R-:W-:Y:S02]  /*3120*/  ISETP.GT.AND P3, PT, R17, R16, PT ;  /* 0x000000101100720c */ /* 0x000fe40003f64270 */
[----:B------:R-:W-:Y:S02]  /*3130*/  FSEL R229, R22, -INF , !P5 ;  /* 0xff80000016e57808 */ /* 0x000fe40006800000 */
[----:B------:R-:W-:-:S02]  /*3140*/  FSEL R236, R20, -INF , !P1 ;  /* 0xff80000014ec7808 */ /* 0x000fc40004800000 */
[----:B------:R-:W-:Y:S02]  /*3150*/  FSEL R22, R57, -INF , !P0 ;  /* 0xff80000039167808 */ /* 0x000fe40004000000 */
[----:B------:R-:W-:Y:S02]  /*3160*/  FSEL R20, R58, -INF , !P3 ;  /* 0xff8000003a147808 */ /* 0x000fe40005800000 */
[----:B------:R-:W-:Y:S02]  /*3170*/  ISETP.GE.AND P0, PT, R16, R234, PT ;  /* 0x000000ea1000720c */ /* 0x000fe40003f06270 */
[----:B------:R-:W-:Y:S02]  /*3180*/  ISETP.GT.AND P1, PT, R18, R16, PT ;  /* 0x000000101200720c */ /* 0x000fe40003f24270 */
[----:B------:R-:W-:Y:S02]  /*3190*/  FSEL R49, R20, -INF , !P0 ;  /* 0xff80000014317808 */ /* 0x000fe40004000000 */
[----:B------:R-:W-:-:S02]  /*31a0*/  ISETP.GT.AND P0, PT, R18, R7, PT ;  /* 0x000000071200720c */ /* 0x000fc40003f04270 */
[----:B------:R-:W-:Y:S02]  /*31b0*/  ISETP.GT.AND P3, PT, R17, R19, PT ;  /* 0x000000131100720c */ /* 0x000fe40003f64270 */
[----:B------:R-:W-:Y:S02]  /*31c0*/  FSEL R21, R56, -INF , !P1 ;  /* 0xff80000038157808 */ /* 0x000fe40004800000 */
[C---:B------:R-:W-:Y:S02]  /*31d0*/  ISETP.GE.AND P6, PT, R16.reuse, R232, PT ;  /* 0x000000e81000720c */ /* 0x040fe40003fc6270 */
[----:B------:R-:W-:Y:S02]  /*31e0*/  ISETP.GE.AND P1, PT, R16, R233, PT ;  /* 0x000000e91000720c */ /* 0x000fe40003f26270 */
[----:B------:R-:W-:Y:S02]  /*31f0*/  FSEL R33, R69, -INF , !P0 ;  /* 0xff80000045217808 */ /* 0x000fe40004000000 */
[----:B------:R-:W-:-:S02]  /*3200*/  FSEL R16, R59, -INF , !P3 ;  /* 0xff8000003b107808 */ /* 0x000fc40005800000 */
[----:B------:R-:W-:Y:S02]  /*3210*/  ISETP.GE.AND P0, PT, R19, R234, PT ;  /* 0x000000ea1300720c */ /* 0x000fe40003f06270 */
[----:B------:R-:W-:Y:S02]  /*3220*/  FSEL R37, R21, -INF , !P1 ;  /* 0xff80000015257808 */ /* 0x000fe40004800000 */
[----:B------:R-:W-:Y:S02]  /*3230*/  FSEL R39, R16, -INF , !P0 ;  /* 0xff80000010277808 */ /* 0x000fe40004000000 */
[C---:B------:R-:W-:Y:S02]  /*3240*/  ISETP.GT.AND P0, PT, R18.reuse, R5, PT ;  /* 0x000000051200720c */ /* 0x040fe40003f04270 */
[-C--:B------:R-:W-:Y:S01]  /*3250*/  ISETP.GT.AND P1, PT, R17, R8.reuse, PT ;  /* 0x000000081100720c */ /* 0x080fe20003f24270 */
[----:B------:R-:W-:Y:S01]  /*3260*/  HMMA.16816.F32.BF16 R44, R24, R126, R128 ;  /* 0x0000007e182c723c */ /* 0x000fe20000041880 */
[----:B------:R-:W-:-:S02]  /*3270*/  ISETP.GT.AND P3, PT, R18, R8, PT ;  /* 0x000000081200720c */ /* 0x000fc40003f64270 */
[----:B------:R-:W-:-:S05]  /*3280*/  FSEL R23, R70, -INF , !P1 ;  /* 0xff80000046177808 */ /* 0x000fca0004800000 */
[----:B------:R-:W-:Y:S01]  /*3290*/  HMMA.16816.F32.BF16 R40, R24, R132, R116 ;  /* 0x000000841828723c */ /* 0x000fe20000041874 */
[----:B------:R-:W-:-:S07]  /*32a0*/  FSEL R32, R68, -INF , !P3 ;  /* 0xff80000044207808 */ /* 0x000fce0005800000 */
[----:B------:R-:W-:Y:S01]  /*32b0*/  HMMA.16816.F32.BF16 R28, R24, R134, R100 ;  /* 0x00000086181c723c */ /* 0x000fe20000041864 */
[----:B------:R-:W-:Y:S02]  /*32c0*/  FSEL R24, R73, -INF , !P0 ;  /* 0xff80000049187808 */ /* 0x000fe40004000000 */
[----:B------:R-:W-:Y:S02]  /*32d0*/  ISETP.GE.AND P0, PT, R8, R234, PT ;  /* 0x000000ea0800720c */ /* 0x000fe40003f06270 */
[----:B------:R-:W-:Y:S02]  /*32e0*/  ISETP.GE.AND P3, PT, R19, R233, PT ;  /* 0x000000e91300720c */ /* 0x000fe40003f66270 */
[----:B------:R-:W-:Y:S02]  /*32f0*/  FSEL R48, R23, -INF , !P0 ;  /* 0xff80000017307808 */ /* 0x000fe40004000000 */
[----:B------:R-:W-:Y:S02]  /*3300*/  ISETP.GT.AND P1, PT, R17, R7, PT ;  /* 0x000000071100720c */ /* 0x000fe40003f24270 */
[----:B------:R-:W-:-:S02]  /*3310*/  ISETP.GT.AND P0, PT, R18, R3, PT ;  /* 0x000000031200720c */ /* 0x000fc40003f04270 */
[----:B------:R-:W-:Y:S02]  /*3320*/  FSEL R35, R22, -INF , !P3 ;  /* 0xff80000016237808 */ /* 0x000fe40005800000 */
[----:B------:R-:W-:Y:S02]  /*3330*/  FSEL R26, R71, -INF , !P1 ;  /* 0xff800000471a7808 */ /* 0x000fe40004800000 */
[----:B------:R-:W-:Y:S02]  /*3340*/  FSEL R22, R65, -INF , !P0 ;  /* 0xff80000041167808 */ /* 0x000fe40004000000 */
[-C--:B------:R-:W-:Y:S02]  /*3350*/  ISETP.GT.AND P1, PT, R18, R6.reuse, PT ;  /* 0x000000061200720c */ /* 0x080fe40003f24270 */
[----:B------:R-:W-:Y:S02]  /*3360*/  ISETP.GT.AND P3, PT, R17, R6, PT ;  /* 0x000000061100720c */ /* 0x000fe40003f64270 */
[----:B------:R-:W-:-:S02]  /*3370*/  ISETP.GE.AND P0, PT, R7, R234, PT ;  /* 0x000000ea0700720c */ /* 0x000fc40003f06270 */
[----:B------:R-:W-:Y:S02]  /*3380*/  FSEL R25, R72, -INF , !P1 ;  /* 0xff80000048197808 */ /* 0x000fe40004800000 */
[----:B------:R-:W-:Y:S02]  /*3390*/  FSEL R21, R74, -INF , !P3 ;  /* 0xff8000004a157808 */ /* 0x000fe40005800000 */
[----:B------:R-:W-:Y:S02]  /*33a0*/  FSEL R50, R26, -INF , !P0 ;  /* 0xff8000001a327808 */ /* 0x000fe40004000000 */
[----:B------:R-:W-:Y:S02]  /*33b0*/  ISETP.GT.AND P1, PT, R17, R5, PT ;  /* 0x000000051100720c */ /* 0x000fe40003f24270 */
[----:B------:R-:W-:Y:S02]  /*33c0*/  ISETP.GE.AND P3, PT, R8, R233, PT ;  /* 0x000000e90800720c */ /* 0x000fe40003f66270 */
[----:B------:R-:W-:-:S02]  /*33d0*/  ISETP.GT.AND P0, PT, R18, R14, PT ;  /* 0x0000000e1200720c */ /* 0x000fc40003f04270 */
[----:B------:R-:W-:Y:S02]  /*33e0*/  ISETP.GE.AND P5, PT, R9, R231, PT ;  /* 0x000000e70900720c */ /* 0x000fe40003fa6270 */
[----:B------:R-:W-:Y:S02]  /*33f0*/  FSEL R20, R75, -INF , !P1 ;  /* 0xff8000004b147808 */ /* 0x000fe40004800000 */
[----:B------:R-:W-:Y:S02]  /*3400*/  FSEL R34, R32, -INF , !P3 ;  /* 0xff80000020227808 */ /* 0x000fe40005800000 */
[----:B------:R-:W-:Y:S02]  /*3410*/  FSEL R26, R61, -INF , !P0 ;  /* 0xff8000003d1a7808 */ /* 0x000fe40004000000 */
[-C--:B------:R-:W-:Y:S02]  /*3420*/  ISETP.GT.AND P1, PT, R18, R4.reuse, PT ;  /* 0x000000041200720c */ /* 0x080fe40003f24270 */
[----:B------:R-:W-:-:S02]  /*3430*/  ISETP.GT.AND P3, PT, R17, R4, PT ;  /* 0x000000041100720c */ /* 0x000fc40003f64270 */
[----:B------:R-:W-:Y:S02]  /*3440*/  ISETP.GE.AND P0, PT, R6, R234, PT ;  /* 0x000000ea0600720c */ /* 0x000fe40003f06270 */
[----:B------:R-:W-:Y:S02]  /*3450*/  FSEL R237, R38, -INF , !P5 ;  /* 0xff80000026ed7808 */ /* 0x000fe40006800000 */
[----:B------:R-:W-:Y:S02]  /*3460*/  ISETP.GE.AND P5, PT, R19, R232, PT ;  /* 0x000000e81300720c */ /* 0x000fe40003fa6270 */
[----:B------:R-:W-:Y:S02]  /*3470*/  FSEL R23, R64, -INF , !P1 ;  /* 0xff80000040177808 */ /* 0x000fe40004800000 */
[----:B------:R-:W-:Y:S02]  /*3480*/  FSEL R19, R66, -INF , !P3 ;  /* 0xff80000042137808 */ /* 0x000fe40005800000 */
[----:B------:R-:W-:-:S02]  /*3490*/  FSEL R105, R21, -INF , !P0 ;  /* 0xff80000015697808 */ /* 0x000fc40004000000 */
[----:B------:R-:W-:Y:S02]  /*34a0*/  ISETP.GT.AND P1, PT, R17, R3, PT ;  /* 0x000000031100720c */ /* 0x000fe40003f24270 */
[----:B------:R-:W-:Y:S02]  /*34b0*/  ISETP.GE.AND P3, PT, R7, R233, PT ;  /* 0x000000e90700720c */ /* 0x000fe40003f66270 */
[----:B------:R-:W-:Y:S02]  /*34c0*/  ISETP.GT.AND P0, PT, R18, R13, PT ;  /* 0x0000000d1200720c */ /* 0x000fe40003f04270 */
[----:B------:R-:W-:Y:S02]  /*34d0*/  FSEL R16, R67, -INF , !P1 ;  /* 0xff80000043107808 */ /* 0x000fe40004800000 */
[----:B------:R-:W-:Y:S02]  /*34e0*/  FSEL R36, R33, -INF , !P3 ;  /* 0xff80000021247808 */ /* 0x000fe40005800000 */
[----:B------:R-:W-:-:S02]  /*34f0*/  FSEL R32, R45, -INF , !P0 ;  /* 0xff8000002d207808 */ /* 0x000fc40004000000 */
[-C--:B------:R-:W-:Y:S02]  /*3500*/  ISETP.GT.AND P1, PT, R18, R15.reuse, PT ;  /* 0x0000000f1200720c */ /* 0x080fe40003f24270 */
[----:B------:R-:W-:Y:S02]  /*3510*/  ISETP.GT.AND P3, PT, R17, R15, PT ;  /* 0x0000000f1100720c */ /* 0x000fe40003f64270 */
[----:B------:R-:W-:Y:S02]  /*3520*/  ISETP.GE.AND P0, PT, R5, R234, PT ;  /* 0x000000ea0500720c */ /* 0x000fe40003f06270 */
[----:B------:R-:W-:Y:S02]  /*3530*/  FSEL R27, R60, -INF , !P1 ;  /* 0xff8000003c1b7808 */ /* 0x000fe40004800000 */
[----:B------:R-:W-:Y:S02]  /*3540*/  FSEL R33, R62, -INF , !P3 ;  /* 0xff8000003e217808 */ /* 0x000fe40005800000 */
[----:B------:R-:W-:-:S02]  /*3550*/  FSEL R100, R20, -INF , !P0 ;  /* 0xff80000014647808 */ /* 0x000fc40004000000 */
[C---:B------:R-:W-:Y:S02]  /*3560*/  ISETP.GT.AND P1, PT, R17.reuse, R14, PT ;  /* 0x0000000e1100720c */ /* 0x040fe40003f24270 */
[----:B------:R-:W-:Y:S02]  /*3570*/  ISETP.GE.AND P3, PT, R6, R233, PT ;  /* 0x000000e90600720c */ /* 0x000fe40003f66270 */
[----:B------:R-:W-:Y:S02]  /*3580*/  ISETP.GT.AND P0, PT, R17, R12, PT ;  /* 0x0000000c1100720c */ /* 0x000fe40003f04270 */
[----:B------:R-:W-:Y:S02]  /*3590*/  FSEL R38, R63, -INF , !P1 ;  /* 0xff8000003f267808 */ /* 0x000fe40004800000 */
[----:B------:R-:W-:Y:S02]  /*35a0*/  FSEL R56, R25, -INF , !P3 ;  /* 0xff80000019387808 */ /* 0x000fe40005800000 */
[----:B------:R-:W-:-:S02]  /*35b0*/  FSEL R42, R42, -INF , !P0 ;  /* 0xff8000002a2a7808 */ /* 0x000fc40004000000 */
[-C--:B------:R-:W-:Y:S02]  /*35c0*/  ISETP.GT.AND P1, PT, R18, R2.reuse, PT ;  /* 0x000000021200720c */ /* 0x080fe40003f24270 */
[C---:B------:R-:W-:Y:S02]  /*35d0*/  ISETP.GT.AND P3, PT, R17.reuse, R2, PT ;  /* 0x000000021100720c */ /* 0x040fe40003f64270 */
[----:B------:R-:W-:Y:S02]  /*35e0*/  ISETP.GT.AND P0, PT, R17, R11, PT ;  /* 0x0000000b1100720c */ /* 0x000fe40003f04270 */
[----:B------:R-:W-:Y:S02]  /*35f0*/  FSEL R25, R44, -INF , !P1 ;  /* 0xff8000002c197808 */ /* 0x000fe40004800000 */
[----:B------:R-:W-:Y:S02]  /*3600*/  FSEL R46, R46, -INF , !P3 ;  /* 0xff8000002e2e7808 */ /* 0x000fe40005800000 */
[----:B------:R-:W-:-:S02]  /*3610*/  FSEL R43, R43, -INF , !P0 ;  /* 0xff8000002b2b7808 */ /* 0x000fc40004000000 */
[----:B------:R-:W-:Y:S02]  /*3620*/  ISETP.GT.AND P1, PT, R17, R13, PT ;  /* 0x0000000d1100720c */ /* 0x000fe40003f24270 */
[----:B------:R-:W-:Y:S02]  /*3630*/  ISETP.GE.AND P3, PT, R5, R233, PT ;  /* 0x000000e90500720c */ /* 0x000fe40003f66270 */
[----:B------:R-:W-:Y:S01]  /*3640*/  ISETP.GT.AND P0, PT, R18, R10, PT ;  /* 0x0000000a1200720c */ /* 0x000fe20003f04270 */
[----:B------:R1:W-:Y:S01]  /*3650*/  STL [R1+0x14], R159 ;  /* 0x0000149f01007387 */ /* 0x0003e20000100800 */
[----:B------:R-:W-:Y:S02]  /*3660*/  FSEL R47, R47, -INF , !P1 ;  /* 0xff8000002f2f7808 */ /* 0x000fe40004800000 */
[----:B------:R-:W-:Y:S02]  /*3670*/  FSEL R55, R24, -INF , !P3 ;  /* 0xff80000018377808 */ /* 0x000fe40005800000 */
[----:B------:R-:W-:-:S02]  /*3680*/  FSEL R28, R28, -INF , !P0 ;  /* 0xff8000001c1c7808 */ /* 0x000fc40004000000 */
[C---:B------:R-:W-:Y:S02]  /*3690*/  ISETP.GT.AND P3, PT, R18.reuse, R12, PT ;  /* 0x0000000c1200720c */ /* 0x040fe40003f64270 */
[----:B------:R-:W-:Y:S02]  /*36a0*/  ISETP.GT.AND P1, PT, R18, R11, PT ;  /* 0x0000000b1200720c */ /* 0x000fe40003f24270 */
[----:B------:R-:W-:Y:S02]  /*36b0*/  ISETP.GT.AND P0, PT, R17, R9, PT ;  /* 0x000000091100720c */ /* 0x000fe40003f04270 */
[----:B------:R-:W-:Y:S02]  /*36c0*/  FSEL R40, R40, -INF , !P3 ;  /* 0xff80000028287808 */ /* 0x000fe40005800000 */
[----:B------:R-:W-:Y:S02]  /*36d0*/  FSEL R41, R41, -INF , !P1 ;  /* 0xff80000029297808 */ /* 0x000fe40004800000 */
[----:B------:R-:W-:-:S02]  /*36e0*/  FSEL R31, R31, -INF , !P0 ;  /* 0xff8000001f1f7808 */ /* 0x000fc40004000000 */
[C---:B------:R-:W-:Y:S02]  /*36f0*/  ISETP.GE.AND P3, PT, R4.reuse, R233, PT ;  /* 0x000000e90400720c */ /* 0x040fe40003f66270 */
[----:B------:R-:W-:Y:S02]  /*3700*/  ISETP.GE.AND P1, PT, R4, R234, PT ;  /* 0x000000ea0400720c */ /* 0x000fe40003f26270 */
[----:B------:R-:W-:Y:S02]  /*3710*/  ISETP.GT.U32.AND P0, PT, R172, R154, PT ;  /* 0x0000009aac00720c */ /* 0x000fe40003f04070 */
[----:B------:R-:W-:Y:S02]  /*3720*/  FSEL R53, R23, -INF , !P3 ;  /* 0xff80000017357808 */ /* 0x000fe40005800000 */
[----:B------:R-:W-:Y:S02]  /*3730*/  FSEL R107, R19, -INF , !P1 ;  /* 0xff800000136b7808 */ /* 0x000fe40004800000 */
[----:B------:R-:W-:-:S02]  /*3740*/  ISETP.GT.AND P3, PT, R17, R10, PT ;  /* 0x0000000a1100720c */ /* 0x000fc40003f64270 */
[----:B------:R-:W-:Y:S02]  /*3750*/  ISETP.GT.AND P1, PT, R18, R9, PT ;  /* 0x000000091200720c */ /* 0x000fe40003f24270 */
[----:B------:R-:W-:Y:S02]  /*3760*/  FSEL R30, R30, -INF , !P3 ;  /* 0xff8000001e1e7808 */ /* 0x000fe40005800000 */
[----:B------:R-:W-:Y:S02]  /*3770*/  FSEL R29, R29, -INF , !P1 ;  /* 0xff8000001d1d7808 */ /* 0x000fe40004800000 */
[C---:B------:R-:W-:Y:S02]  /*3780*/  ISETP.GE.AND P3, PT, R3.reuse, R233, PT ;  /* 0x000000e90300720c */ /* 0x040fe40003f66270 */
[----:B------:R-:W-:Y:S02]  /*3790*/  ISETP.GE.AND P1, PT, R3, R234, PT ;  /* 0x000000ea0300720c */ /* 0x000fe40003f26270 */
[----:B------:R-:W-:-:S02]  /*37a0*/  FSEL R45, R22, -INF , !P3 ;  /* 0xff800000162d7808 */ /* 0x000fc40005800000 */
[----:B------:R-:W-:Y:S02]  /*37b0*/  FSEL R106, R16, -INF , !P1 ;  /* 0xff800000106a7808 */ /* 0x000fe40004800000 */
[-C--:B------:R-:W-:Y:S02]  /*37c0*/  ISETP.GE.AND P3, PT, R15, R233.reuse, PT ;  /* 0x000000e90f00720c */ /* 0x080fe40003f66270 */
[----:B------:R-:W-:Y:S01]  /*37d0*/  ISETP.GE.AND P1, PT, R14, R233, PT ;  /* 0x000000e90e00720c */ /* 0x000fe20003f26270 */
[----:B-1----:R-:W-:-:S12]  /*37e0*/  @!P0 BRA `(.L_x_194) ;  /* 0x0000000000508947 */ /* 0x002fd80003800000 */
[----:B------:R-:W-:-:S04]  /*37f0*/  VIADD R20, R158, 0xfffffffe ;  /* 0xfffffffe9e147836 */ /* 0x000fc80000000000 */
[-C--:B------:R-:W-:Y:S02]  /*3800*/  IMAD R16, R150, R20.reuse, RZ ;  /* 0x0000001496107224 */ /* 0x080fe400078e02ff */
[----:B------:R-:W-:-:S04]  /*3810*/  IMAD.WIDE.U32 R20, R151, R20, RZ ;  /* 0x0000001497147225 */ /* 0x000fc800078e00ff */
[----:B------:R-:W-:Y:S01]  /*3820*/  IMAD.IADD R16, R21, 0x1, R16 ;  /* 0x0000000115107824 */ /* 0x000fe200078e0210 */
[----:B------:R-:W-:-:S04]  /*3830*/  LEA R22, P0, R20, R157, 0x1 ;  /* 0x0000009d14167211 */ /* 0x000fc800078008ff */
[----:B------:R-:W-:Y:S02]  /*3840*/  LEA.HI.X R23, R20, R156, R16, 0x1, P0 ;  /* 0x0000009c14177211 */ /* 0x000fe400000f0c10 */
[----:B------:R-:W-:-:S03]  /*3850*/  IADD3 R21, P0, PT, R148, R20, RZ ;  /* 0x0000001494157210 */ /* 0x000fc60007f1e0ff */
[----:B------:R-:W-:Y:S01]  /*3860*/  @!PT LDS RZ, [RZ] ;  /* 0x00000000fffff984 */ /* 0x000fe20000000800 */
[----:B------:R-:W-:Y:S01]  /*3870*/  @!PT LDS RZ, [RZ] ;  /* 0x00000000fffff984 */ /* 0x000fe20000000800 */
[----:B------:R-:W-:Y:S01]  /*3880*/  @!PT LDS RZ, [RZ] ;  /* 0x00000000fffff984 */ /* 0x000fe20000000800 */
[----:B------:R1:W-:Y:S02]  /*3890*/  LDGSTS.E.BYPASS.LTC128B.128 [R238+0x6000], desc[UR14][R22.64] ;  /* 0x0600000016ee7fae */ /* 0x0003e4000b981a0e */
[----:B------:R-:W-:Y:S01]  /*38a0*/  IMAD.X R16, R149, 0x1, R16, P0 ;  /* 0x0000000195107824 */ /* 0x000fe200000e0610 */
        /* <DEDUP_REMOVED lines=8> */
.L_x_194:
[----:B------:R-:W-:Y:S01]  /*3930*/  FMNMX3.FTZ R19, R51, R52, R54, !PT ;  /* 0x0000003433137276 */ /* 0x000fe20007810036 */
[----:B------:R-:W2:Y:S01]  /*3940*/  LDCU UR6, c[0x0][0x45c] ;  /* 0x00008b80ff0677ac */ /* 0x000ea20008000800 */
[----:B------:R-:W-:Y:S02]  /*3950*/  FMNMX3.FTZ R16, R37, R35, R34, !PT ;  /* 0x0000002325107276 */ /* 0x000fe40007810022 */
[----:B------:R-:W-:Y:S02]  /*3960*/  FMNMX3.FTZ R19, R19, R76, R120, !PT ;  /* 0x0000004c13137276 */ /* 0x000fe40007810078 */
[----:B------:R-:W-:Y:S02]  /*3970*/  FMNMX3.FTZ R16, R16, R36, R56, !PT ;  /* 0x0000002410107276 */ /* 0x000fe40007810038 */
[----:B------:R-:W-:Y:S02]  /*3980*/  FMNMX3.FTZ R104, R19, R161, R160, !PT ;  /* 0x000000a113687276 */ /* 0x000fe400078100a0 */
[----:B------:R-:W-:-:S02]  /*3990*/  ISETP.GE.AND P0, PT, R2, R233, PT ;  /* 0x000000e90200720c */ /* 0x000fc40003f06270 */
[----:B------:R-:W-:Y:S02]  /*39a0*/  FSEL R148, R27, -INF , !P3 ;  /* 0xff8000001b947808 */ /* 0x000fe40005800000 */
[----:B------:R-:W-:Y:S02]  /*39b0*/  FMNMX3.FTZ R16, R16, R55, R53, !PT ;  /* 0x0000003710107276 */ /* 0x000fe40007810035 */
[----:B------:R-:W-:Y:S02]  /*39c0*/  FSEL R157, R26, -INF , !P1 ;  /* 0xff8000001a9d7808 */ /* 0x000fe40004800000 */
[----:B------:R-:W-:Y:S02]  /*39d0*/  FMNMX3.FTZ R104, R104, R165, R166, !PT ;  /* 0x000000a568687276 */ /* 0x000fe400078100a6 */
[----:B------:R-:W-:Y:S02]  /*39e0*/  ISETP.GE.AND P1, PT, R13, R233, PT ;  /* 0x000000e90d00720c */ /* 0x000fe40003f26270 */
[----:B------:R-:W-:-:S02]  /*39f0*/  FSEL R156, R25, -INF , !P0 ;  /* 0xff800000199c7808 */ /* 0x000fc40004000000 */
[----:B------:R-:W-:Y:S02]  /*3a00*/  ISETP.GE.AND P0, PT, R12, R233, PT ;  /* 0x000000e90c00720c */ /* 0x000fe40003f06270 */
[----:B------:R-:W-:Y:S02]  /*3a10*/  FMNMX3.FTZ R16, R16, R45, R148, !PT ;  /* 0x0000002d10107276 */ /* 0x000fe40007810094 */
[----:B------:R-:W-:Y:S02]  /*3a20*/  FMNMX3.FTZ R104, R104, R210, R209, !PT ;  /* 0x000000d268687276 */ /* 0x000fe400078100d1 */
[----:B------:R-:W-:Y:S02]  /*3a30*/  FSEL R151, R32, -INF , !P1 ;  /* 0xff80000020977808 */ /* 0x000fe40004800000 */
        /* <DEDUP_REMOVED lines=8> */
[----:B------:R-:W-:Y:S02]  /*3ac0*/  FMNMX3.FTZ R16, R16, R151, R167, !PT ;  /* 0x0000009710107276 */ /* 0x000fe400078100a7 */
[----:B------:R-:W-:Y:S02]  /*3ad0*/  FMNMX3.FTZ R104, R104, R235, R236, !PT ;  /* 0x000000eb68687276 */ /* 0x000fe400078100ec */
[----:B------:R-:W-:Y:S02]  /*3ae0*/  FSEL R213, R29, -INF , !P1 ;  /* 0xff8000001dd57808 */ /* 0x000fe40004800000 */
[----:B------:R-:W-:Y:S02]  /*3af0*/  FMNMX3.FTZ R16, R16, R208, R211, !PT ;  /* 0x000000d010107276 */ /* 0x000fe400078100d3 */
[----:B------:R-:W-:Y:S02]  /*3b00*/  FMNMX3.FTZ R19, R49, R39, R48, !PT ;  /* 0x0000002731137276 */ /* 0x000fe40007810030 */
[----:B------:R-:W-:-:S02]  /*3b10*/  FMNMX.FTZ R104, R237, R104, !PT ;  /* 0x00000068ed687209 */ /* 0x000fc40007810000 */
[----:B------:R-:W-:Y:S02]  /*3b20*/  ISETP.GE.AND P0, PT, R15, R234, PT ;  /* 0x000000ea0f00720c */ /* 0x000fe40003f06270 */
[----:B------:R-:W-:Y:S02]  /*3b30*/  FMNMX.FTZ R102, R213, R16, !PT ;  /* 0x00000010d5667209 */ /* 0x000fe40007810000 */
[----:B------:R-:W-:Y:S02]  /*3b40*/  FMNMX3.FTZ R16, R19, R50, R105, !PT ;  /* 0x0000003213107276 */ /* 0x000fe40007810069 */
[----:B------:R-:W3:Y:S01]  /*3b50*/  SHFL.BFLY PT, R19, R104, 0x2, 0x1f ;  /* 0x0c401f0068137f89 */ /* 0x000ee200000e0000 */
[-C--:B------:R-:W-:Y:S02]  /*3b60*/  ISETP.GE.AND P1, PT, R14, R234.reuse, PT ;  /* 0x000000ea0e00720c */ /* 0x080fe40003f26270 */
[----:B------:R-:W-:Y:S01]  /*3b70*/  FSEL R129, R33, -INF , !P0 ;  /* 0xff80000021817808 */ /* 0x000fe20004000000 */
[----:B-1----:R-:W1:Y:S01]  /*3b80*/  SHFL.BFLY PT, R20, R102, 0x2, 0x1f ;  /* 0x0c401f0066147f89 */ /* 0x002e6200000e0000 */
[----:B------:R-:W-:-:S02]  /*3b90*/  ISETP.GE.AND P0, PT, R2, R234, PT ;  /* 0x000000ea0200720c */ /* 0x000fc40003f06270 */
[----:B------:R-:W-:Y:S02]  /*3ba0*/  FMNMX3.FTZ R16, R16, R100, R107, !PT ;  /* 0x0000006410107276 */ /* 0x000fe4000781006b */
[----:B------:R-:W-:Y:S02]  /*3bb0*/  FSEL R130, R38, -INF , !P1 ;  /* 0xff80000026827808 */ /* 0x000fe40004800000 */
[-C--:B------:R-:W-:Y:S02]  /*3bc0*/  ISETP.GE.AND P1, PT, R13, R234.reuse, PT ;  /* 0x000000ea0d00720c */ /* 0x080fe40003f26270 */
[----:B------:R-:W-:Y:S02]  /*3bd0*/  FSEL R131, R46, -INF , !P0 ;  /* 0xff8000002e837808 */ /* 0x000fe40004000000 */
[----:B------:R-:W-:Y:S02]  /*3be0*/  ISETP.GE.AND P0, PT, R12, R234, PT ;  /* 0x000000ea0c00720c */ /* 0x000fe40003f06270 */
[----:B------:R-:W-:-:S02]  /*3bf0*/  FMNMX3.FTZ R16, R16, R106, R129, !PT ;  /* 0x0000006a10107276 */ /* 0x000fc40007810081 */
[----:B------:R-:W-:Y:S02]  /*3c00*/  FSEL R159, R47, -INF , !P1 ;  /* 0xff8000002f9f7808 */ /* 0x000fe40004800000 */
[-C--:B------:R-:W-:Y:S02]  /*3c10*/  ISETP.GE.AND P1, PT, R11, R234.reuse, PT ;  /* 0x000000ea0b00720c */ /* 0x080fe40003f26270 */
[----:B------:R-:W-:Y:S02]  /*3c20*/  FSEL R207, R42, -INF , !P0 ;  /* 0xff8000002acf7808 */ /* 0x000fe40004000000 */
[----:B------:R-:W-:Y:S02]  /*3c30*/  ISETP.GE.AND P0, PT, R10, R234, PT ;  /* 0x000000ea0a00720c */ /* 0x000fe40003f06270 */
[----:B------:R-:W-:Y:S02]  /*3c40*/  FMNMX3.FTZ R16, R16, R130, R131, !PT ;  /* 0x0000008210107276 */ /* 0x000fe40007810083 */
[----:B------:R-:W-:-:S02]  /*3c50*/  FSEL R212, R43, -INF , !P1 ;  /* 0xff8000002bd47808 */ /* 0x000fc40004800000 */
[----:B------:R-:W-:Y:S02]  /*3c60*/  ISETP.GE.AND P1, PT, R9, R234, PT ;  /* 0x000000ea0900720c */ /* 0x000fe40003f26270 */
[----:B------:R-:W-:Y:S02]  /*3c70*/  FSEL R217, R30, -INF , !P0 ;  /* 0xff8000001ed97808 */ /* 0x000fe40004000000 */
[----:B------:R-:W-:Y:S02]  /*3c80*/  FMNMX3.FTZ R16, R16, R159, R207, !PT ;  /* 0x0000009f10107276 */ /* 0x000fe400078100cf */
[----:B------:R-:W-:Y:S02]  /*3c90*/  ISETP.GE.AND P0, PT, R7, R232, PT ;  /* 0x000000e80700720c */ /* 0x000fe40003f06270 */
[----:B------:R-:W-:Y:S02]  /*3ca0*/  FSEL R221, R31, -INF , !P1 ;  /* 0xff8000001fdd7808 */ /* 0x000fe40004800000 */
[----:B------:R-:W-:-:S02]  /*3cb0*/  FMNMX3.FTZ R7, R16, R212, R217, !PT ;  /* 0x000000d410077276 */ /* 0x000fc400078100d9 */
[-C--:B------:R-:W-:Y:S02]  /*3cc0*/  ISETP.GE.AND P1, PT, R5, R232.reuse, PT ;  /* 0x000000e80500720c */ /* 0x080fe40003f26270 */
[----:B---3--:R-:W-:Y:S02]  /*3cd0*/  FMNMX.FTZ R104, R104, R19, !PT ;  /* 0x0000001368687209 */ /* 0x008fe40007810000 */
[----:B------:R-:W-:Y:S02]  /*3ce0*/  FMNMX.FTZ R5, R221, R7, !PT ;  /* 0x00000007dd057209 */ /* 0x000fe40007810000 */
[-C--:B------:R-:W-:Y:S02]  /*3cf0*/  ISETP.GE.AND P3, PT, R8, R232.reuse, PT ;  /* 0x000000e80800720c */ /* 0x080fe40003f66270 */
[----:B------:R-:W-:Y:S02]  /*3d00*/  FSEL R8, R87, -INF , !P4 ;  /* 0xff80000057087808 */ /* 0x000fe40006000000 */
[----:B------:R-:W-:-:S02]  /*3d10*/  ISETP.GE.AND P4, PT, R6, R232, PT ;  /* 0x000000e80600720c */ /* 0x000fc40003f86270 */
[----:B------:R-:W-:Y:S01]  /*3d20*/  FSEL R44, R94, -INF , !P6 ;  /* 0xff8000005e2c7808 */ /* 0x000fe20007000000 */
[----:B------:R-:W3:Y:S01]  /*3d30*/  SHFL.BFLY PT, R6, R104, 0x1, 0x1f ;  /* 0x0c201f0068067f89 */ /* 0x000ee200000e0000 */
[----:B-1----:R-:W-:Y:S02]  /*3d40*/  FMNMX.FTZ R102, R102, R20, !PT ;  /* 0x0000001466667209 */ /* 0x002fe40007810000 */
[----:B------:R-:W-:Y:S02]  /*3d50*/  ISETP.GE.AND P6, PT, R4, R232, PT ;  /* 0x000000e80400720c */ /* 0x000fe40003fc6270 */
[----:B------:R-:W1:Y:S01]  /*3d60*/  SHFL.BFLY PT, R4, R5, 0x2, 0x1f ;  /* 0x0c401f0005047f89 */ /* 0x000e6200000e0000 */
[----:B------:R-:W-:Y:S02]  /*3d70*/  FSEL R19, R97, -INF , !P5 ;  /* 0xff80000061137808 */ /* 0x000fe40006800000 */
[----:B------:R-:W-:Y:S01]  /*3d80*/  FSEL R16, R96, -INF , !P3 ;  /* 0xff80000060107808 */ /* 0x000fe20005800000 */
[----:B------:R-:W4:Y:S01]  /*3d90*/  SHFL.BFLY PT, R7, R102, 0x1, 0x1f ;  /* 0x0c201f0066077f89 */ /* 0x000f2200000e0000 */
[----:B------:R-:W-:-:S02]  /*3da0*/  FSEL R67, R93, -INF , !P4 ;  /* 0xff8000005d437808 */ /* 0x000fc40006000000 */
[-C--:B------:R-:W-:Y:S02]  /*3db0*/  ISETP.GE.AND P3, PT, R15, R232.reuse, PT ;  /* 0x000000e80f00720c */ /* 0x080fe40003f66270 */
[-C--:B------:R-:W-:Y:S02]  /*3dc0*/  ISETP.GE.AND P4, PT, R2, R232.reuse, PT ;  /* 0x000000e80200720c */ /* 0x080fe40003f86270 */
[----:B------:R-:W-:Y:S02]  /*3dd0*/  FSEL R15, R95, -INF , !P0 ;  /* 0xff8000005f0f7808 */ /* 0x000fe40004000000 */
[----:B------:R-:W-:Y:S02]  /*3de0*/  FMNMX3.FTZ R2, R44, R19, R16, !PT ;  /* 0x000000132c027276 */ /* 0x000fe40007810010 */
[----:B------:R-:W-:Y:S02]  /*3df0*/  ISETP.GE.AND P5, PT, R3, R232, PT ;  /* 0x000000e80300720c */ /* 0x000fe40003fa6270 */
[----:B------:R-:W-:-:S02]  /*3e00*/  FSEL R66, R92, -INF , !P1 ;  /* 0xff8000005c427808 */ /* 0x000fc40004800000 */
[----:B------:R-:W-:Y:S02]  /*3e10*/  FSEL R65, R91, -INF , !P6 ;  /* 0xff8000005b417808 */ /* 0x000fe40007000000 */
[----:B------:R-:W-:Y:S02]  /*3e20*/  FMNMX3.FTZ R2, R2, R15, R67, !PT ;  /* 0x0000000f02027276 */ /* 0x000fe40007810043 */
[----:B------:R-:W-:Y:S02]  /*3e30*/  ISETP.GE.AND P0, PT, R14, R232, PT ;  /* 0x000000e80e00720c */ /* 0x000fe40003f06270 */
[----:B------:R-:W-:Y:S02]  /*3e40*/  FSEL R64, R90, -INF , !P5 ;  /* 0xff8000005a407808 */ /* 0x000fe40006800000 */
[----:B------:R-:W-:Y:S02]  /*3e50*/  FSEL R158, R89, -INF , !P3 ;  /* 0xff800000599e7808 */ /* 0x000fe40005800000 */
[----:B------:R-:W-:-:S02]  /*3e60*/  FMNMX3.FTZ R2, R2, R66, R65, !PT ;  /* 0x0000004202027276 */ /* 0x000fc40007810041 */
[----:B---3--:R-:W-:Y:S02]  /*3e70*/  FMNMX.FTZ R104, R104, R6, !PT ;  /* 0x0000000668687209 */ /* 0x008fe40007810000 */
[----:B------:R-:W-:Y:S02]  /*3e80*/  ISETP.GE.AND P3, PT, R10, R232, PT ;  /* 0x000000e80a00720c */ /* 0x000fe40003f66270 */
[----:B-1----:R-:W-:Y:S02]  /*3e90*/  FMNMX.FTZ R5, R5, R4, !PT ;  /* 0x0000000405057209 */ /* 0x002fe40007810000 */
[-C--:B------:R-:W-:Y:S02]  /*3ea0*/  ISETP.GE.AND P1, PT, R13, R232.reuse, PT ;  /* 0x000000e80d00720c */ /* 0x080fe40003f26270 */
[----:B------:R-:W-:Y:S01]  /*3eb0*/  ISETP.GE.AND P6, PT, R12, R232, PT ;  /* 0x000000e80c00720c */ /* 0x000fe20003fc6270 */
[----:B--2---:R-:W-:Y:S01]  /*3ec0*/  FMUL.FTZ R12, R104, UR6 ;  /* 0x00000006680c7c20 */ /* 0x004fe20008410000 */
[----:B------:R-:W-:Y:S01]  /*3ed0*/  FSEL R164, R88, -INF , !P0 ;  /* 0xff80000058a47808 */ /* 0x000fe20004000000 */
[----:B------:R-:W1:Y:S01]  /*3ee0*/  SHFL.BFLY PT, R101, R5, 0x1, 0x1f ;  /* 0x0c201f0005657f89 */ /* 0x000e6200000e0000 */
[----:B------:R-:W-:-:S02]  /*3ef0*/  FSEL R150, R82, -INF , !P4 ;  /* 0xff80000052967808 */ /* 0x000fc40006000000 */
[----:B------:R-:W-:Y:S02]  /*3f00*/  FMNMX3.FTZ R2, R2, R64, R158, !PT ;  /* 0x0000004002027276 */ /* 0x000fe4000781009e */
[----:B----4-:R-:W-:Y:S02]  /*3f10*/  FMNMX.FTZ R102, R102, R7, !PT ;  /* 0x0000000766667209 */ /* 0x010fe40007810000 */
[----:B------:R-:W-:Y:S02]  /*3f20*/  FSEL R223, R77, -INF , !P3 ;  /* 0xff8000004ddf7808 */ /* 0x000fe40005800000 */
[----:B------:R-:W-:Y:S01]  /*3f30*/  ISETP.GE.AND P5, PT, R11, R232, PT ;  /* 0x000000e80b00720c */ /* 0x000fe20003fa6270 */
[----:B------:R-:W-:Y:S01]  /*3f40*/  FMUL.FTZ R3, R102, UR6 ;  /* 0x0000000666037c20 */ /* 0x000fe20008410000 */
[----:B------:R-:W-:Y:S02]  /*3f50*/  FSEL R149, R83, -INF , !P1 ;  /* 0xff80000053957808 */ /* 0x000fe40004800000 */
[----:B------:R-:W-:-:S02]  /*3f60*/  FSEL R220, R78, -INF , !P6 ;  /* 0xff8000004edc7808 */ /* 0x000fc40007000000 */
[----:B------:R-:W-:Y:S02]  /*3f70*/  FMNMX3.FTZ R2, R2, R164, R150, !PT ;  /* 0x000000a402027276 */ /* 0x000fe40007810096 */
[----:B------:R-:W-:Y:S02]  /*3f80*/  FSETP.NEU.FTZ.AND P3, PT, R104, -INF , PT ;  /* 0xff8000006800780b */ /* 0x000fe40003f7d000 */
[----:B------:R-:W-:Y:S02]  /*3f90*/  FSEL R222, R79, -INF , !P5 ;  /* 0xff8000004fde7808 */ /* 0x000fe40006800000 */
[----:B------:R-:W-:Y:S02]  /*3fa0*/  FMNMX3.FTZ R2, R2, R149, R220, !PT ;  /* 0x0000009502027276 */ /* 0x000fe400078100dc */
[----:B------:R-:W-:Y:S02]  /*3fb0*/  FSEL R12, R12, RZ, P3 ;  /* 0x000000ff0c0c7208 */ /* 0x000fe40001800000 */
[----:B------:R-:W-:-:S02]  /*3fc0*/  FSETP.NEU.FTZ.AND P1, PT, R102, -INF , PT ;  /* 0xff8000006600780b */ /* 0x000fc40003f3d000 */
[----:B------:R-:W-:Y:S02]  /*3fd0*/  ISETP.GE.AND P0, PT, R9, R232, PT ;  /* 0x000000e80900720c */ /* 0x000fe40003f06270 */
[----:B------:R-:W-:Y:S01]  /*3fe0*/  FMNMX3.FTZ R4, R2, R222, R223, !PT ;  /* 0x000000de02047276 */ /* 0x000fe200078100df */
[----:B------:R-:W-:Y:S01]  /*3ff0*/  FFMA.FTZ R2, R51, UR6, -R12 ;  /* 0x0000000633027c23 */ /* 0x000fe2000801080c */
[----:B------:R-:W-:Y:S02]  /*4000*/  FSEL R3, R3, RZ, P1 ;  /* 0x000000ff03037208 */ /* 0x000fe40000800000 */
[----:B------:R-:W-:Y:S01]  /*4010*/  FSEL R242, R8, -INF , !P0 ;  /* 0xff80000008f27808 */ /* 0x000fe20004000000 */
[----:B------:R2:W-:Y:S01]  /*4020*/  MUFU.EX2 R240, R2 ;  /* 0x0000000200f07308 */ /* 0x0005e20000000800 */
[----:B-1----:R-:W-:Y:S01]  /*4030*/  FMNMX.FTZ R101, R5, R101, !PT ;  /* 0x0000006505657209 */ /* 0x002fe20007810000 */
[----:B------:R-:W-:Y:S01]  /*4040*/  FFMA.FTZ R5, R36, UR6, -R3 ;  /* 0x0000000624057c23 */ /* 0x000fe20008010803 */
[----:B------:R-:W-:-:S02]  /*4050*/  FMNMX.FTZ R4, R242, R4, !PT ;  /* 0x00000004f2047209 */ /* 0x000fc40007810000 */
[----:B------:R-:W-:Y:S02]  /*4060*/  FSETP.NEU.FTZ.AND P0, PT, R101, -INF , PT ;  /* 0xff8000006500780b */ /* 0x000fe40003f1d000 */
[----:B------:R-:W-:Y:S01]  /*4070*/  LOP3.LUT R6, R152, R153, RZ, 0xfc, !PT ;  /* 0x0000009998067212 */ /* 0x000fe200078efcff */
[----:B------:R-:W1:Y:S01]  /*4080*/  SHFL.BFLY PT, R7, R4, 0x2, 0x1f ;  /* 0x0c401f0004077f89 */ /* 0x000e6200000e0000 */
[----:B------:R-:W-:Y:S02]  /*4090*/  MUFU.EX2 R132, R5 ;  /* 0x0000000500847308 */ /* 0x000fe40000000800 */
[----:B------:R-:W-:-:S05]  /*40a0*/  LEA R128, R6, UR5, 0x1 ;  /* 0x0000000506807c11 */ /* 0x000fca000f8e08ff */
[----:B------:R-:W-:Y:S02]  /*40b0*/  IMAD.IADD R14, R0, 0x1, R128 ;  /* 0x00000001000e7824 */ /* 0x000fe400078e0280 */
[----:B--2---:R-:W-:Y:S01]  /*40c0*/  FFMA.FTZ R2, R37, UR6, -R3 ;  /* 0x0000000625027c23 */ /* 0x004fe20008010803 */
[----:B------:R-:W-:Y:S03]  /*40d0*/  LDSM.16.MT88.4 R28, [R128+0x9000] ;  /* 0x00900000801c783b */ /* 0x000fe60000004200 */
[----:B------:R2:W-:Y:S01]  /*40e0*/  MUFU.EX2 R135, R2 ;  /* 0x0000000200877308 */ /* 0x0005e20000000800 */
[----:B------:R-:W-:Y:S04]  /*40f0*/  LDSM.16.MT88.4 R24, [R14+0x9000] ;  /* 0x009000000e18783b */ /* 0x000fe80000004200 */
[----:B------:R-:W-:Y:S04]  /*4100*/  LDSM.16.MT88.4 R20, [R128+0xa000] ;  /* 0x00a000008014783b */ /* 0x000fe80000004200 */
[----:B------:R-:W-:Y:S01]  /*4110*/  LDSM.16.MT88.4 R40, [R14+0xb000] ;  /* 0x00b000000e28783b */ /* 0x000fe20000004200 */
[----:B-1----:R-:W-:-:S05]  /*4120*/  FMNMX.FTZ R4, R4, R7, !PT ;  /* 0x0000000704047209 */ /* 0x002fca0007810000 */
[----:B------:R-:W1:Y:S01]  /*4130*/  SHFL.BFLY PT, R6, R4, 0x1, 0x1f ;  /* 0x0c201f0004067f89 */ /* 0x000e6200000e0000 */
[----:B--2---:R-:W-:-:S04]  /*4140*/  FFMA.FTZ R2, R35, UR6, -R3 ;  /* 0x0000000623027c23 */ /* 0x004fc80008010803 */
[----:B------:R2:W-:Y:S02]  /*4150*/  MUFU.EX2 R144, R2 ;  /* 0x0000000200907308 */ /* 0x0005e40000000800 */
[----:B--2---:R-:W-:Y:S02]  /*4160*/  FFMA.FTZ R2, R34, UR6, -R3 ;  /* 0x0000000622027c23 */ /* 0x004fe40008010803 */
[----:B------:R-:W2:Y:S01]  /*4170*/  LDSM.16.MT88.4 R32, [R14+0xa000] ;  /* 0x00a000000e20783b */ /* 0x000ea20000004200 */
[----:B-1----:R-:W-:-:S03]  /*4180*/  FMNMX.FTZ R103, R4, R6, !PT ;  /* 0x0000000604677209 */ /* 0x002fc60007810000 */
[----:B------:R1:W3:Y:S01]  /*4190*/  MUFU.EX2 R174, R2 ;  /* 0x0000000200ae7308 */ /* 0x0002e20000000800 */
[----:B------:R-:W-:Y:S01]  /*41a0*/  FFMA.FTZ R4, R54, UR6, -R12 ;  /* 0x0000000636047c23 */ /* 0x000fe2000801080c */
[----:B------:R-:W-:-:S06]  /*41b0*/  FMUL.FTZ R8, R103, UR6 ;  /* 0x0000000667087c20 */ /* 0x000fcc0008410000 */
[----:B------:R4:W-:Y:S01]  /*41c0*/  MUFU.EX2 R175, R4 ;  /* 0x0000000400af7308 */ /* 0x0009e20000000800 */
[----:B-1----:R-:W-:Y:S01]  /*41d0*/  FMUL.FTZ R2, R101, UR6 ;  /* 0x0000000665027c20 */ /* 0x002fe20008410000 */
[----:B---3--:R-:W-:-:S04]  /*41e0*/  F2FP.BF16.F32.PACK_AB R6, R132, R174 ;  /* 0x000000ae8406723e */ /* 0x008fc800000010ff */
[----:B------:R-:W-:Y:S02]  /*41f0*/  FSEL R2, R2, RZ, P0 ;  /* 0x000000ff02027208 */ /* 0x000fe40000000000 */
[----:B------:R-:W-:Y:S02]  /*4200*/  FSETP.NEU.FTZ.AND P0, PT, R103, -INF , PT ;  /* 0xff8000006700780b */ /* 0x000fe40003f1d000 */
[----:B----4-:R-:W-:Y:S01]  /*4210*/  F2FP.BF16.F32.PACK_AB R4, R144, R135 ;  /* 0x000000879004723e */ /* 0x010fe200000010ff */
[----:B------:R-:W-:Y:S01]  /*4220*/  FFMA.FTZ R5, R49, UR6, -R2 ;  /* 0x0000000631057c23 */ /* 0x000fe20008010802 */
[----:B------:R-:W-:Y:S01]  /*4230*/  FSEL R13, R8, RZ, P0 ;  /* 0x000000ff080d7208 */ /* 0x000fe20000000000 */
[----:B------:R-:W-:Y:S02]  /*4240*/  FFMA.FTZ R8, R76, UR6, -R12 ;  /* 0x000000064c087c23 */ /* 0x000fe4000801080c */
[----:B------:R1:W-:Y:S08]  /*4250*/  MUFU.EX2 R57, R5 ;  /* 0x0000000500397308 */ /* 0x0003f00000000800 */
[----:B------:R3:W4:Y:S01]  /*4260*/  MUFU.EX2 R187, R8 ;  /* 0x0000000800bb7308 */ /* 0x0007220000000800 */
[----:B-1----:R-:W-:-:S02]  /*4270*/  FFMA.FTZ R5, R39, UR6, -R2 ;  /* 0x0000000627057c23 */ /* 0x002fc40008010802 */
[----:B------:R-:W1:Y:S05]  /*4280*/  LDSM.16.MT88.4 R36, [R128+0xb000] ;  /* 0x00b000008024783b */ /* 0x000e6a0000004200 */
[----:B------:R5:W-:Y:S01]  /*4290*/  MUFU.EX2 R134, R5 ;  /* 0x0000000500867308 */ /* 0x000be20000000800 */
[----:B---3--:R-:W-:Y:S01]  /*42a0*/  FFMA.FTZ R8, R44, UR6, -R13 ;  /* 0x000000062c087c23 */ /* 0x008fe2000801080d */
[----:B----4-:R-:W-:-:S06]  /*42b0*/  F2FP.BF16.F32.PACK_AB R10, R187, R175 ;  /* 0x000000afbb0a723e */ /* 0x010fcc00000010ff */
[----:B------:R3:W-:Y:S01]  /*42c0*/  MUFU.EX2 R225, R8 ;  /* 0x0000000800e17308 */ /* 0x0007e20000000800 */
[----:B-----5:R-:W-:-:S07]  /*42d0*/  FFMA.FTZ R5, R48, UR6, -R2 ;  /* 0x0000000630057c23 */ /* 0x020fce0008010802 */
[----:B------:R4:W-:Y:S01]  /*42e0*/  MUFU.EX2 R196, R5 ;  /* 0x0000000500c47308 */ /* 0x0009e20000000800 */
[----:B---3--:R-:W-:-:S07]  /*42f0*/  FFMA.FTZ R8, R19, UR6, -R13 ;  /* 0x0000000613087c23 */ /* 0x008fce000801080d */
[----:B------:R3:W5:Y:S01]  /*4300*/  MUFU.EX2 R224, R8 ;  /* 0x0000000800e07308 */ /* 0x0007620000000800 */
[----:B----4-:R-:W-:-:S07]  /*4310*/  FFMA.FTZ R5, R50, UR6, -R2 ;  /* 0x0000000632057c23 */ /* 0x010fce0008010802 */
[----:B------:R4:W2:Y:S01]  /*4320*/  MUFU.EX2 R186, R5 ;  /* 0x0000000500ba7308 */ /* 0x0008a20000000800 */
[----:B---3--:R-:W-:Y:S01]  /*4330*/  FFMA.FTZ R8, R16, UR6, -R13 ;  /* 0x0000000610087c23 */ /* 0x008fe2000801080d */
[----:B-----5:R-:W-:Y:S02]  /*4340*/  F2FP.BF16.F32.PACK_AB R9, R224, R225 ;  /* 0x000000e1e009723e */ /* 0x020fe400000010ff */
[----:B------:R-:W-:-:S04]  /*4350*/  MOV R16, R57 ;  /* 0x0000003900107202 */ /* 0x000fc80000000f00 */
[----:B------:R3:W-:Y:S01]  /*4360*/  MUFU.EX2 R226, R8 ;  /* 0x0000000800e27308 */ /* 0x0007e20000000800 */
[----:B----4-:R-:W-:Y:S01]  /*4370*/  FFMA.FTZ R5, R52, UR6, -R12 ;  /* 0x0000000634057c23 */ /* 0x010fe2000801080c */
[----:B--2---:R-:W-:-:S06]  /*4380*/  F2FP.BF16.F32.PACK_AB R7, R186, R196 ;  /* 0x000000c4ba07723e */ /* 0x004fcc00000010ff */
[----:B------:R2:W4:Y:S01]  /*4390*/  MUFU.EX2 R58, R5 ;  /* 0x00000005003a7308 */ /* 0x0005220000000800 */
[----:B---3--:R-:W-:Y:S01]  /*43a0*/  FFMA.FTZ R8, R15, UR6, -R13 ;  /* 0x000000060f087c23 */ /* 0x008fe2000801080d */
[----:B------:R-:W-:-:S06]  /*43b0*/  IMAD.MOV.U32 R15, RZ, RZ, R154 ;  /* 0x000000ffff0f7224 */ /* 0x000fcc00078e009a */
[----:B------:R3:W5:Y:S01]  /*43c0*/  MUFU.EX2 R227, R8 ;  /* 0x0000000800e37308 */ /* 0x0007620000000800 */
[----:B--2---:R-:W-:Y:S01]  /*43d0*/  F2FP.BF16.F32.PACK_AB R5, R134, R57 ;  /* 0x000000398605723e */ /* 0x004fe200000010ff */
[----:B----4-:R-:W-:-:S06]  /*43e0*/  IMAD.MOV.U32 R19, RZ, RZ, R58 ;  /* 0x000000ffff137224 */ /* 0x010fcc00078e003a */
[----:B------:R-:W-:Y:S01]  /*43f0*/  HMMA.16816.F32.BF16 R116, R4, R28, RZ ;  /* 0x0000001c0474723c */ /* 0x000fe200000418ff */
[----:B---3--:R-:W-:Y:S02]  /*4400*/  F2FP.BF16.F32.PACK_AB R8, R19, R240 ;  /* 0x000000f01308723e */ /* 0x008fe400000010ff */
[----:B-----5:R-:W-:-:S05]  /*4410*/  F2FP.BF16.F32.PACK_AB R11, R227, R226 ;  /* 0x000000e2e30b723e */ /* 0x020fca00000010ff */
[C---:B------:R-:W-:Y:S08]  /*4420*/  HMMA.16816.F32.BF16 R112, R4.reuse, R24, RZ ;  /* 0x000000180470723c */ /* 0x040ff000000418ff */
[C---:B------:R-:W-:Y:S08]  /*4430*/  HMMA.16816.F32.BF16 R108, R4.reuse, R20, RZ ;  /* 0x00000014046c723c */ /* 0x040ff000000418ff */
[C---:B------:R-:W-:Y:S08]  /*4440*/  HMMA.16816.F32.BF16 R96, R4.reuse, R32, RZ ;  /* 0x000000200460723c */ /* 0x040ff000000418ff */
[C---:B-1----:R-:W-:Y:S08]  /*4450*/  HMMA.16816.F32.BF16 R92, R4.reuse, R36, RZ ;  /* 0x00000024045c723c */ /* 0x042ff000000418ff */
[C---:B------:R-:W-:Y:S08]  /*4460*/  HMMA.16816.F32.BF16 R68, R4.reuse, R40, RZ ;  /* 0x000000280444723c */ /* 0x040ff000000418ff */
        /* <DEDUP_REMOVED lines=26> */
[----:B------:R-:W-:Y:S01]  /*4610*/  HMMA.16816.F32.BF16 R52, R8, R32, RZ ;  /* 0x000000200834723c */ /* 0x000fe200000418ff */
[----:B-1----:R-:W-:-:S04]  /*4620*/  FFMA.FTZ R4, R45, UR6, -R3 ;  /* 0x000000062d047c23 */ /* 0x002fc80008010803 */
[----:B------:R1:W-:Y:S02]  /*4630*/  MUFU.EX2 R173, R4 ;  /* 0x0000000400ad7308 */ /* 0x0003e40000000800 */
[----:B-1----:R-:W-:Y:S01]  /*4640*/  FFMA.FTZ R4, R105, UR6, -R2 ;  /* 0x0000000669047c23 */ /* 0x002fe20008010802 */
[----:B------:R-:W-:Y:S02]  /*4650*/  IMAD.MOV.U32 R105, RZ, RZ, R144 ;  /* 0x000000ffff697224 */ /* 0x000fe400078e0090 */
[----:B------:R-:W-:Y:S03]  /*4660*/  HMMA.16816.F32.BF16 R144, R8, R34, RZ ;  /* 0x000000220890723c */ /* 0x000fe600000418ff */
[----:B------:R1:W-:Y:S01]  /*4670*/  MUFU.EX2 R247, R4 ;  /* 0x0000000400f77308 */ /* 0x0003e20000000800 */
[----:B------:R-:W4:Y:S01]  /*4680*/  LDSM.16.MT88.4 R32, [R14+0xa400] ;  /* 0x00a400000e20783b */ /* 0x000f220000004200 */
[----:B-1----:R-:W-:Y:S01]  /*4690*/  FFMA.FTZ R4, R100, UR6, -R2 ;  /* 0x0000000664047c23 */ /* 0x002fe20008010802 */
[----:B------:R-:W-:-:S05]  /*46a0*/  MOV R100, R135 ;  /* 0x0000008700647202 */ /* 0x000fca0000000f00 */
[----:B------:R1:W5:Y:S02]  /*46b0*/  MUFU.EX2 R250, R4 ;  /* 0x0000000400fa7308 */ /* 0x0003640000000800 */
[----:B-1----:R-:W-:Y:S01]  /*46c0*/  FFMA.FTZ R4, R107, UR6, -R2 ;  /* 0x000000066b047c23 */ /* 0x002fe20008010802 */
[----:B-----5:R-:W-:Y:S01]  /*46d0*/  F2FP.BF16.F32.PACK_AB R5, R250, R247 ;  /* 0x000000f7fa05723e */ /* 0x020fe200000010ff */
[----:B------:R-:W-:-:S04]  /*46e0*/  IMAD.MOV.U32 R107, RZ, RZ, R134 ;  /* 0x000000ffff6b7224 */ /* 0x000fc800078e0086 */
[----:B------:R1:W-:Y:S02]  /*46f0*/  MUFU.EX2 R249, R4 ;  /* 0x0000000400f97308 */ /* 0x0003e40000000800 */
[----:B-1----:R-:W-:Y:S01]  /*4700*/  FFMA.FTZ R4, R106, UR6, -R2 ;  /* 0x000000066a047c23 */ /* 0x002fe20008010802 */
[----:B------:R-:W-:Y:S02]  /*4710*/  IMAD.MOV.U32 R106, RZ, RZ, R44 ;  /* 0x000000ffff6a7224 */ /* 0x000fe400078e002c */
[----:B------:R-:W-:Y:S03]  /*4720*/  HMMA.16816.F32.BF16 R44, R8, R40, RZ ;  /* 0x00000028082c723c */ /* 0x000fe600000418ff */
[----:B------:R1:W5:Y:S01]  /*4730*/  MUFU.EX2 R248, R4 ;  /* 0x0000000400f87308 */ /* 0x0003620000000800 */
[----:B------:R-:W-:Y:S01]  /*4740*/  F2FP.BF16.F32.PACK_AB R6, R173, R106 ;  /* 0x0000006aad06723e */ /* 0x000fe200000010ff */
[----:B-1----:R-:W-:Y:S01]  /*4750*/  FFMA.FTZ R4, R161, UR6, -R12 ;  /* 0x00000006a1047c23 */ /* 0x002fe2000801080c */
[----:B-----5:R-:W-:-:S05]  /*4760*/  F2FP.BF16.F32.PACK_AB R7, R248, R249 ;  /* 0x000000f9f807723e */ /* 0x020fca00000010ff */
[----:B------:R1:W5:Y:S02]  /*4770*/  MUFU.EX2 R246, R4 ;  /* 0x0000000400f67308 */ /* 0x0003640000000800 */
[--C-:B-1----:R-:W-:Y:S02]  /*4780*/  FFMA.FTZ R4, R160, UR6, -R12.reuse ;  /* 0x00000006a0047c23 */ /* 0x102fe4000801080c */
[----:B------:R-:W-:Y:S01]  /*4790*/  HMMA.16816.F32.BF16 R160, R8, R42, RZ ;  /* 0x0000002a08a0723c */ /* 0x000fe200000418ff */
[----:B------:R-:W1:Y:S01]  /*47a0*/  LDSM.16.MT88.4 R40, [R14+0xb400] ;  /* 0x00b400000e28783b */ /* 0x000e620000004200 */
[----:B------:R-:W-:Y:S02]  /*47b0*/  FFMA.FTZ R8, R165, UR6, -R12 ;  /* 0x00000006a5087c23 */ /* 0x000fe4000801080c */
[----:B------:R2:W-:Y:S01]  /*47c0*/  MUFU.EX2 R245, R4 ;  /* 0x0000000400f57308 */ /* 0x0005e20000000800 */
[----:B------:R-:W-:Y:S01]  /*47d0*/  MOV R11, R133 ;  /* 0x00000085000b7202 */ /* 0x000fe20000000f00 */
[----:B------:R-:W-:Y:S01]  /*47e0*/  IMAD.MOV.U32 R10, RZ, RZ, R132 ;  /* 0x000000ffff0a7224 */ /* 0x000fe200078e0084 */
[----:B------:R-:W-:-:S05]  /*47f0*/  MOV R165, R240 ;  /* 0x000000f000a57202 */ /* 0x000fca0000000f00 */
[----:B------:R3:W-:Y:S01]  /*4800*/  MUFU.EX2 R244, R8 ;  /* 0x0000000800f47308 */ /* 0x0007e20000000800 */
[----:B--2---:R-:W-:-:S07]  /*4810*/  F2FP.BF16.F32.PACK_AB R4, R11, R251 ;  /* 0x000000fb0b04723e */ /* 0x004fce00000010ff */
[----:B------:R-:W-:Y:S01]  /*4820*/  HMMA.16816.F32.BF16 R192, R4, R24, R116 ;  /* 0x0000001804c0723c */ /* 0x000fe20000041874 */
[----:B---3--:R-:W-:-:S04]  /*4830*/  FFMA.FTZ R8, R67, UR6, -R13 ;  /* 0x0000000643087c23 */ /* 0x008fc8000801080d */
[----:B------:R2:W-:Y:S03]  /*4840*/  MUFU.EX2 R216, R8 ;  /* 0x0000000800d87308 */ /* 0x0005e60000000800 */
[C---:B------:R-:W-:Y:S08]  /*4850*/  HMMA.16816.F32.BF16 R180, R4.reuse, R28, R108 ;  /* 0x0000001c04b4723c */ /* 0x040ff0000004186c */
[----:B------:R-:W-:Y:S01]  /*4860*/  HMMA.16816.F32.BF16 R132, R4, R22, R84 ;  /* 0x000000160484723c */ /* 0x000fe20000041854 */
[----:B--2---:R-:W-:-:S07]  /*4870*/  FFMA.FTZ R8, R66, UR6, -R13 ;  /* 0x0000000642087c23 */ /* 0x004fce000801080d */
        /* <DEDUP_REMOVED lines=14> */
[----:B------:R-:W-:-:S02]  /*4960*/  IMAD.MOV.U32 R166, RZ, RZ, R15 ;  /* 0x000000ffffa67224 */ /* 0x000fc400078e000f */
[----:B------:R-:W-:Y:S01]  /*4970*/  FFMA.FTZ R15, R159, UR6, -R2 ;  /* 0x000000069f0f7c23 */ /* 0x000fe20008010802 */
[----:B------:R1:W-:Y:S03]  /*4980*/  MUFU.EX2 R241, R8 ;  /* 0x0000000800f17308 */ /* 0x0003e60000000800 */
[----:B------:R-:W-:Y:S01]  /*4990*/  HMMA.16816.F32.BF16 R72, R4, R42, R60 ;  /* 0x0000002a0448723c */ /* 0x000fe2000004183c */
[----:B-----5:R-:W-:Y:S02]  /*49a0*/  F2FP.BF16.F32.PACK_AB R4, R246, R252 ;  /* 0x000000fcf604723e */ /* 0x020fe400000010ff */
[----:B---3--:R-:W-:Y:S02]  /*49b0*/  F2FP.BF16.F32.PACK_AB R5, R218, R216 ;  /* 0x000000d8da05723e */ /* 0x008fe400000010ff */
[----:B------:R-:W-:Y:S02]  /*49c0*/  F2FP.BF16.F32.PACK_AB R6, R244, R245 ;  /* 0x000000f5f406723e */ /* 0x000fe400000010ff */
[----:B--2---:R-:W-:-:S07]  /*49d0*/  F2FP.BF16.F32.PACK_AB R7, R214, R215 ;  /* 0x000000d7d607723e */ /* 0x004fce00000010ff */
[C---:B------:R-:W-:Y:S01]  /*49e0*/  HMMA.16816.F32.BF16 R76, R4.reuse, R20, R120 ;  /* 0x00000014044c723c */ /* 0x040fe20000041878 */
[----:B------:R-:W-:Y:S01]  /*49f0*/  MOV R120, R187 ;  /* 0x000000bb00787202 */ /* 0x000fe20000000f00 */
[----:B-1----:R-:W-:Y:S01]  /*4a00*/  FFMA.FTZ R8, R148, UR6, -R3 ;  /* 0x0000000694087c23 */ /* 0x002fe20008010803 */
[----:B------:R-:W-:Y:S02]  /*4a10*/  IMAD.MOV.U32 R123, RZ, RZ, R175 ;  /* 0x000000ffff7b7224 */ /* 0x000fe400078e00af */
[----:B------:R-:W-:Y:S01]  /*4a20*/  IMAD.MOV.U32 R121, RZ, RZ, R196 ;  /* 0x000000ffff797224 */ /* 0x000fe200078e00c4 */
[----:B------:R1:W-:Y:S01]  /*4a30*/  MUFU.EX2 R206, R8 ;  /* 0x0000000800ce7308 */ /* 0x0003e20000000800 */
[----:B------:R-:W-:Y:S01]  /*4a40*/  IMAD.MOV.U32 R122, RZ, RZ, R174 ;  /* 0x000000ffff7a7224 */ /* 0x000fe200078e00ae */
[C---:B------:R-:W-:Y:S08]  /*4a50*/  HMMA.16816.F32.BF16 R64, R4.reuse, R32, R52 ;  /* 0x000000200440723c */ /* 0x040ff00000041834 */
[----:B------:R-:W-:Y:S01]  /*4a60*/  HMMA.16816.F32.BF16 R52, R4, R22, R136 ;  /* 0x000000160434723c */ /* 0x000fe20000041888 */
[----:B------:R-:W-:Y:S01]  /*4a70*/  MOV R137, R173 ;  /* 0x000000ad00897202 */ /* 0x000fe20000000f00 */
[----:B------:R-:W-:Y:S01]  /*4a80*/  LDSM.16.MT88.4 R20, [R14+0x9800] ;  /* 0x009800000e14783b */ /* 0x000fe20000004200 */
[----:B------:R2:W-:Y:S01]  /*4a90*/  MUFU.EX2 R173, R15 ;  /* 0x0000000f00ad7308 */ /* 0x0005e20000000800 */
[----:B------:R-:W-:Y:S01]  /*4aa0*/  MOV R139, R11 ;  /* 0x0000000b008b7202 */ /* 0x000fe20000000f00 */
[----:B------:R-:W-:-:S02]  /*4ab0*/  IMAD.MOV.U32 R138, RZ, RZ, R106 ;  /* 0x000000ffff8a7224 */ /* 0x000fc400078e006a */
[----:B-1----:R-:W-:Y:S01]  /*4ac0*/  FFMA.FTZ R8, R157, UR6, -R3 ;  /* 0x000000069d087c23 */ /* 0x002fe20008010803 */
[C---:B------:R-:W-:Y:S03]  /*4ad0*/  HMMA.16816.F32.BF16 R80, R4.reuse, R24, R124 ;  /* 0x000000180450723c */ /* 0x040fe6000004187c */
[----:B------:R1:W3:Y:S05]  /*4ae0*/  MUFU.EX2 R205, R8 ;  /* 0x0000000800cd7308 */ /* 0x0002ea0000000800 */
[----:B------:R-:W-:Y:S01]  /*4af0*/  HMMA.16816.F32.BF16 R68, R4, R28, R56 ;  /* 0x0000001c0444723c */ /* 0x000fe20000041838 */
[----:B--2---:R-:W-:-:S04]  /*4b00*/  FFMA.FTZ R15, R210, UR6, -R12 ;  /* 0x00000006d20f7c23 */ /* 0x004fc8000801080c */
[----:B------:R2:W-:Y:S03]  /*4b10*/  MUFU.EX2 R240, R15 ;  /* 0x0000000f00f07308 */ /* 0x0005e60000000800 */
[----:B------:R-:W-:Y:S01]  /*4b20*/  HMMA.16816.F32.BF16 R196, R4, R36, R48 ;  /* 0x0000002404c4723c */ /* 0x000fe20000041830 */
[----:B-1----:R-:W-:-:S04]  /*4b30*/  FFMA.FTZ R8, R156, UR6, -R3 ;  /* 0x000000069c087c23 */ /* 0x002fc80008010803 */
[----:B------:R1:W-:Y:S03]  /*4b40*/  MUFU.EX2 R204, R8 ;  /* 0x0000000800cc7308 */ /* 0x0003e60000000800 */
[C---:B------:R-:W-:Y:S01]  /*4b50*/  HMMA.16816.F32.BF16 R60, R4.reuse, R26, R152 ;  /* 0x0000001a043c723c */ /* 0x040fe20000041898 */
[----:B------:R-:W4:Y:S01]  /*4b60*/  LDSM.16.MT88.4 R24, [R128+0x9800] ;  /* 0x009800008018783b */ /* 0x000f220000004200 */
[----:B------:R-:W-:Y:S01]  /*4b70*/  IMAD.MOV.U32 R152, RZ, RZ, R10 ;  /* 0x000000ffff987224 */ /* 0x000fe200078e000a */
[----:B------:R-:W-:Y:S01]  /*4b80*/  MOV R154, R100 ;  /* 0x00000064009a7202 */ /* 0x000fe20000000f00 */
[----:B------:R-:W-:Y:S02]  /*4b90*/  IMAD.MOV.U32 R153, RZ, RZ, R107 ;  /* 0x000000ffff997224 */ /* 0x000fe400078e006b */
[----:B------:R-:W-:Y:S02]  /*4ba0*/  IMAD.MOV.U32 R155, RZ, RZ, R105 ;  /* 0x000000ffff9b7224 */ /* 0x000fe400078e0069 */
[----:B--2---:R-:W-:Y:S01]  /*4bb0*/  FFMA.FTZ R15, R209, UR6, -R12 ;  /* 0x00000006d10f7c23 */ /* 0x004fe2000801080c */
[----:B------:R-:W-:Y:S03]  /*4bc0*/  HMMA.16816.F32.BF16 R200, R4, R40, R44 ;  /* 0x0000002804c8723c */ /* 0x000fe6000004182c */
[----:B------:R2:W-:Y:S01]  /*4bd0*/  MUFU.EX2 R210, R15 ;  /* 0x0000000f00d27308 */ /* 0x0005e20000000800 */
[----:B-1----:R-:W-:-:S04]  /*4be0*/  FFMA.FTZ R8, R151, UR6, -R3 ;  /* 0x0000000697087c23 */ /* 0x002fc80008010803 */
[C---:B------:R-:W-:Y:S01]  /*4bf0*/  HMMA.16816.F32.BF16 R48, R4.reuse, R30, R140 ;  /* 0x0000001e0430723c */ /* 0x040fe2000004188c */
[----:B------:R-:W-:Y:S02]  /*4c00*/  LDSM.16.MT88.4 R28, [R14+0xb800] ;  /* 0x00b800000e1c783b */ /* 0x000fe40000004200 */
[----:B------:R1:W5:Y:S05]  /*4c10*/  MUFU.EX2 R187, R8 ;  /* 0x0000000800bb7308 */ /* 0x00036a0000000800 */
[----:B------:R-:W-:Y:S01]  /*4c20*/  HMMA.16816.F32.BF16 R56, R4, R38, R176 ;  /* 0x000000260438723c */ /* 0x000fe200000418b0 */
[----:B------:R-:W4:Y:S01]  /*4c30*/  LDSM.16.MT88.4 R36, [R128+0xb800] ;  /* 0x00b800008024783b */ /* 0x000f220000004200 */
[----:B--2---:R-:W-:Y:S01]  /*4c40*/  FFMA.FTZ R15, R219, UR6, -R12 ;  /* 0x00000006db0f7c23 */ /* 0x004fe2000801080c */
[----:B------:R-:W-:-:S05]  /*4c50*/  IMAD.MOV.U32 R219, RZ, RZ, R166 ;  /* 0x000000ffffdb7224 */ /* 0x000fca00078e00a6 */
[----:B------:R-:W-:Y:S01]  /*4c60*/  HMMA.16816.F32.BF16 R44, R4, R34, R144 ;  /* 0x00000022042c723c */ /* 0x000fe20000041890 */
[----:B------:R-:W-:Y:S01]  /*4c70*/  LDSM.16.MT88.4 R32, [R14+0xa800] ;  /* 0x00a800000e20783b */ /* 0x000fe20000004200 */
[----:B------:R2:W-:Y:S01]  /*4c80*/  MUFU.EX2 R209, R15 ;  /* 0x0000000f00d17308 */ /* 0x0005e20000000800 */
[----:B-1----:R-:W-:Y:S01]  /*4c90*/  FFMA.FTZ R8, R129, UR6, -R2 ;  /* 0x0000000681087c23 */ /* 0x002fe20008010802 */
[----:B------:R-:W-:-:S04]  /*4ca0*/  IMAD.MOV.U32 R129, RZ, RZ, R186 ;  /* 0x000000ffff817224 */ /* 0x000fc800078e00ba */
[----:B------:R-:W-:Y:S01]  /*4cb0*/  HMMA.16816.F32.BF16 R40, R4, R42, R160 ;  /* 0x0000002a0428723c */ /* 0x000fe200000418a0 */
[----:B---3--:R-:W-:Y:S01]  /*4cc0*/  F2FP.BF16.F32.PACK_AB R4, R205, R206 ;  /* 0x000000cecd04723e */ /* 0x008fe200000010ff */
[----:B------:R1:W-:Y:S01]  /*4cd0*/  MUFU.EX2 R186, R8 ;  /* 0x0000000800ba7308 */ /* 0x0003e20000000800 */
[----:B-----5:R-:W-:Y:S01]  /*4ce0*/  F2FP.BF16.F32.PACK_AB R6, R187, R204 ;  /* 0x000000ccbb06723e */ /* 0x020fe200000010ff */
[----:B--2---:R-:W-:-:S06]  /*4cf0*/  FFMA.FTZ R15, R158, UR6, -R13 ;  /* 0x000000069e0f7c23 */ /* 0x004fcc000801080d */
[----:B------:R2:W-:Y:S01]  /*4d00*/  MUFU.EX2 R100, R15 ;  /* 0x0000000f00647308 */ /* 0x0005e20000000800 */
[----:B-1----:R-:W-:-:S07]  /*4d10*/  FFMA.FTZ R8, R130, UR6, -R2 ;  /* 0x0000000682087c23 */ /* 0x002fce0008010802 */
[----:B------:R1:W3:Y:S01]  /*4d20*/  MUFU.EX2 R175, R8 ;  /* 0x0000000800af7308 */ /* 0x0002e20000000800 */
[----:B--2---:R-:W-:-:S07]  /*4d30*/  FFMA.FTZ R15, R164, UR6, -R13 ;  /* 0x00000006a40f7c23 */ /* 0x004fce000801080d */
[----:B------:R2:W-:Y:S01]  /*4d40*/  MUFU.EX2 R106, R15 ;  /* 0x0000000f006a7308 */ /* 0x0005e20000000800 */
[----:B-1----:R-:W-:Y:S01]  /*4d50*/  FFMA.FTZ R8, R131, UR6, -R2 ;  /* 0x0000000683087c23 */ /* 0x002fe20008010802 */
[----:B---3--:R-:W-:-:S06]  /*4d60*/  F2FP.BF16.F32.PACK_AB R5, R175, R186 ;  /* 0x000000baaf05723e */ /* 0x008fcc00000010ff */
[----:B------:R1:W3:Y:S01]  /*4d70*/  MUFU.EX2 R174, R8 ;  /* 0x0000000800ae7308 */ /* 0x0002e20000000800 */
[----:B--2---:R-:W-:-:S07]  /*4d80*/  FFMA.FTZ R15, R150, UR6, -R13 ;  /* 0x00000006960f7c23 */ /* 0x004fce000801080d */
[----:B------:R2:W-:Y:S01]  /*4d90*/  MUFU.EX2 R107, R15 ;  /* 0x0000000f006b7308 */ /* 0x0005e20000000800 */
[----:B-1----:R-:W1:Y:S01]  /*4da0*/  LDSM.16.MT88.4 R8, [R128+0xa800] ;  /* 0x00a800008008783b */ /* 0x002e620000004200 */
[----:B---3--:R-:W-:-:S07]  /*4db0*/  F2FP.BF16.F32.PACK_AB R7, R173, R174 ;  /* 0x000000aead07723e */ /* 0x008fce00000010ff */
[----:B----4-:R-:W-:Y:S01]  /*4dc0*/  HMMA.16816.F32.BF16 R112, R4, R24, R192 ;  /* 0x000000180470723c */ /* 0x010fe200000418c0 */
[----:B--2---:R-:W-:-:S07]  /*4dd0*/  FFMA.FTZ R15, R149, UR6, -R13 ;  /* 0x00000006950f7c23 */ /* 0x004fce000801080d */
[C---:B------:R-:W-:Y:S01]  /*4de0*/  HMMA.16816.F32.BF16 R124, R4.reuse, R20, R188 ;  /* 0x00000014047c723c */ /* 0x040fe200000418bc */
[----:B------:R2:W3:Y:S07]  /*4df0*/  MUFU.EX2 R105, R15 ;  /* 0x0000000f00697308 */ /* 0x0004ee0000000800 */
[C---:B------:R-:W-:Y:S08]  /*4e00*/  HMMA.16816.F32.BF16 R188, R4.reuse, R36, R108 ;  /* 0x0000002404bc723c */ /* 0x040ff0000004186c */
[----:B------:R-:W-:Y:S01]  /*4e10*/  HMMA.16816.F32.BF16 R192, R4, R28, R96 ;  /* 0x0000001c04c0723c */ /* 0x000fe20000041860 */
[----:B--2---:R-:W-:Y:S01]  /*4e20*/  FFMA.FTZ R15, R229, UR6, -R12 ;  /* 0x00000006e50f7c23 */ /* 0x004fe2000801080c */
[----:B------:R-:W-:-:S06]  /*4e30*/  IMAD.MOV.U32 R229, RZ, RZ, R137 ;  /* 0x000000ffffe57224 */ /* 0x000fcc00078e0089 */
[C---:B-1----:R-:W-:Y:S08]  /*4e40*/  HMMA.16816.F32.BF16 R180, R4.reuse, R8, R180 ;  /* 0x0000000804b4723c */ /* 0x042ff000000418b4 */
[C---:B------:R-:W-:Y:S01]  /*4e50*/  HMMA.16816.F32.BF16 R160, R4.reuse, R32, R168 ;  /* 0x0000002004a0723c */ /* 0x040fe200000418a8 */
[----:B------:R-:W1:Y:S07]  /*4e60*/  LDSM.16.MT88.4 R168, [R14+0xac00] ;  /* 0x00ac00000ea8783b */ /* 0x000e6e0000004200 */
[C---:B------:R-:W-:Y:S08]  /*4e70*/  HMMA.16816.F32.BF16 R116, R4.reuse, R26, R116 ;  /* 0x0000001a0474723c */ /* 0x040ff00000041874 */
[C---:B------:R-:W-:Y:S08]  /*4e80*/  HMMA.16816.F32.BF16 R132, R4.reuse, R22, R132 ;  /* 0x000000160484723c */ /* 0x040ff00000041884 */
[C---:B------:R-:W-:Y:S08]  /*4e90*/  HMMA.16816.F32.BF16 R148, R4.reuse, R10, R92 ;  /* 0x0000000a0494723c */ /* 0x040ff0000004185c */
[C---:B------:R-:W-:Y:S08]  /*4ea0*/  HMMA.16816.F32.BF16 R88, R4.reuse, R34, R88 ;  /* 0x000000220458723c */ /* 0x040ff00000041858 */
[C---:B------:R-:W-:Y:S08]  /*4eb0*/  HMMA.16816.F32.BF16 R108, R4.reuse, R38, R84 ;  /* 0x00000026046c723c */ /* 0x040ff00000041854 */
[----:B------:R-:W-:Y:S01]  /*4ec0*/  HMMA.16816.F32.BF16 R96, R4, R30, R72 ;  /* 0x0000001e0460723c */ /* 0x000fe20000041848 */
[----:B------:R-:W-:-:S02]  /*4ed0*/  F2FP.BF16.F32.PACK_AB R4, R240, R241 ;  /* 0x000000f1f004723e */ /* 0x000fc400000010ff */
[----:B------:R-:W-:Y:S02]  /*4ee0*/  F2FP.BF16.F32.PACK_AB R5, R106, R100 ;  /* 0x000000646a05723e */ /* 0x000fe400000010ff */
[----:B------:R-:W-:Y:S02]  /*4ef0*/  F2FP.BF16.F32.PACK_AB R6, R209, R210 ;  /* 0x000000d2d106723e */ /* 0x000fe400000010ff */
[----:B---3--:R-:W-:-:S07]  /*4f00*/  F2FP.BF16.F32.PACK_AB R7, R105, R107 ;  /* 0x0000006b6907723e */ /* 0x008fce00000010ff */
[C---:B------:R-:W-:Y:S01]  /*4f10*/  HMMA.16816.F32.BF16 R60, R4.reuse, R26, R60 ;  /* 0x0000001a043c723c */ /* 0x040fe2000004183c */
[----:B------:R2:W-:Y:S07]  /*4f20*/  MUFU.EX2 R27, R15 ;  /* 0x0000000f001b7308 */ /* 0x0005ee0000000800 */
[C---:B------:R-:W-:Y:S01]  /*4f30*/  HMMA.16816.F32.BF16 R156, R4.reuse, R24, R80 ;  /* 0x00000018049c723c */ /* 0x040fe20000041850 */
[----:B------:R-:W-:Y:S07]  /*4f40*/  LDSM.16.MT88.4 R80, [R128+0xbc00] ;  /* 0x00bc00008050783b */ /* 0x000fee0000004200 */
[----:B------:R-:W-:Y:S01]  /*4f50*/  HMMA.16816.F32.BF16 R140, R4, R8, R68 ;  /* 0x00000008048c723c */ /* 0x000fe20000041844 */
[--C-:B------:R-:W-:Y:S01]  /*4f60*/  FFMA.FTZ R8, R211, UR6, -R3.reuse ;  /* 0x00000006d3087c23 */ /* 0x100fe20008010803 */
[----:B--2---:R-:W-:Y:S01]  /*4f70*/  FFMA.FTZ R15, R167, UR6, -R3 ;  /* 0x00000006a70f7c23 */ /* 0x004fe20008010803 */
[----:B------:R-:W-:-:S03]  /*4f80*/  MOV R211, R139 ;  /* 0x0000008b00d37202 */ /* 0x000fc60000000f00 */
[----:B------:R2:W-:Y:S02]  /*4f90*/  MUFU.EX2 R24, R15 ;  /* 0x0000000f00187308 */ /* 0x0005e40000000800 */
[C---:B------:R-:W-:Y:S08]  /*4fa0*/  HMMA.16816.F32.BF16 R176, R4.reuse, R20, R76 ;  /* 0x0000001404b0723c */ /* 0x040ff0000004184c */
[----:B------:R-:W-:Y:S01]  /*4fb0*/  HMMA.16816.F32.BF16 R52, R4, R22, R52 ;  /* 0x000000160434723c */ /* 0x000fe20000041834 */
[----:B------:R-:W-:Y:S01]  /*4fc0*/  MUFU.EX2 R22, R8 ;  /* 0x0000000800167308 */ /* 0x000fe20000000800 */
[--C-:B--2---:R-:W-:Y:S01]  /*4fd0*/  FFMA.FTZ R15, R208, UR6, -R3.reuse ;  /* 0x00000006d00f7c23 */ /* 0x104fe20008010803 */
[----:B------:R-:W-:-:S05]  /*4fe0*/  FFMA.FTZ R3, R213, UR6, -R3 ;  /* 0x00000006d5037c23 */ /* 0x000fca0008010803 */
[C---:B------:R-:W-:Y:S01]  /*4ff0*/  HMMA.16816.F32.BF16 R64, R4.reuse, R32, R64 ;  /* 0x000000200440723c */ /* 0x040fe20000041840 */
[----:B------:R-:W-:Y:S01]  /*5000*/  IMAD.MOV.U32 R208, RZ, RZ, R138 ;  /* 0x000000ffffd07224 */ /* 0x000fe200078e008a */
[----:B------:R-:W2:Y:S01]  /*5010*/  MUFU.EX2 R23, R15 ;  /* 0x0000000f00177308 */ /* 0x000ea20000000800 */
[----:B------:R-:W-:Y:S01]  /*5020*/  IMAD.MOV.U32 R33, RZ, RZ, R152 ;  /* 0x000000ffff217224 */ /* 0x000fe200078e0098 */
[----:B------:R-:W-:Y:S01]  /*5030*/  MOV R32, R120 ;  /* 0x0000007800207202 */ /* 0x000fe20000000f00 */
[----:B------:R-:W-:Y:S01]  /*5040*/  LDSM.16.MT88.4 R136, [R14+0x9c00] ;  /* 0x009c00000e88783b */ /* 0x000fe20000004200 */
[----:B------:R-:W-:Y:S02]  /*5050*/  IMAD.MOV.U32 R213, RZ, RZ, R129 ;  /* 0x000000ffffd57224 */ /* 0x000fe400078e0081 */
[----:B------:R-:W-:Y:S01]  /*5060*/  HMMA.16816.F32.BF16 R44, R4, R34, R44 ;  /* 0x00000022042c723c */ /* 0x000fe2000004182c */
[----:B------:R-:W-:Y:S01]  /*5070*/  IMAD.MOV.U32 R35, RZ, RZ, R122 ;  /* 0x000000ffff237224 */ /* 0x000fe200078e007a */
[----:B------:R3:W4:Y:S01]  /*5080*/  MUFU.EX2 R21, R3 ;  /* 0x0000000300157308 */ /* 0x0007220000000800 */
[----:B------:R-:W-:-:S05]  /*5090*/  MOV R34, R123 ;  /* 0x0000007b00227202 */ /* 0x000fca0000000f00 */
[C---:B------:R-:W-:Y:S01]  /*50a0*/  HMMA.16816.F32.BF16 R68, R4.reuse, R36, R196 ;  /* 0x000000240444723c */ /* 0x040fe200000418c4 */
[----:B------:R-:W-:Y:S01]  /*50b0*/  IMAD.MOV.U32 R199, RZ, RZ, R153 ;  /* 0x000000ffffc77224 */ /* 0x000fe200078e0099 */
[----:B------:R-:W-:Y:S01]  /*50c0*/  MOV R198, R154 ;  /* 0x0000009a00c67202 */ /* 0x000fe20000000f00 */
[----:B------:R-:W-:Y:S01]  /*50d0*/  IMAD.MOV.U32 R197, RZ, RZ, R155 ;  /* 0x000000ffffc57224 */ /* 0x000fe200078e009b */
[----:B--2---:R-:W-:Y:S01]  /*50e0*/  F2FP.BF16.F32.PACK_AB R92, R23, R24 ;  /* 0x00000018175c723e */ /* 0x004fe200000010ff */
[----:B------:R-:W-:Y:S01]  /*50f0*/  LDSM.16.MT88.4 R152, [R128+0xac00] ;  /* 0x00ac00008098783b */ /* 0x000fe20000004200 */
[----:B------:R-:W-:Y:S01]  /*5100*/  IMAD.MOV.U32 R37, RZ, RZ, R19 ;  /* 0x000000ffff257224 */ /* 0x000fe200078e0013 */
[----:B------:R-:W-:Y:S01]  /*5110*/  MOV R196, R165 ;  /* 0x000000a500c47202 */ /* 0x000fe20000000f00 */
[C---:B------:R-:W-:Y:S01]  /*5120*/  HMMA.16816.F32.BF16 R48, R4.reuse, R10, R48 ;  /* 0x0000000a0430723c */ /* 0x040fe20000041830 */
[--C-:B---3--:R-:W-:Y:S01]  /*5130*/  FFMA.FTZ R3, R207, UR6, -R2.reuse ;  /* 0x00000006cf037c23 */ /* 0x108fe20008010802 */
[----:B------:R-:W-:Y:S01]  /*5140*/  IMAD.MOV.U32 R207, RZ, RZ, R121 ;  /* 0x000000ffffcf7224 */ /* 0x000fe200078e0079 */
[----:B----4-:R-:W-:Y:S01]  /*5150*/  F2FP.BF16.F32.PACK_AB R94, R21, R22 ;  /* 0x00000016155e723e */ /* 0x010fe200000010ff */
[----:B------:R-:W2:Y:S01]  /*5160*/  LDSM.16.MT88.4 R120, [R128+0x9c00] ;  /* 0x009c00008078783b */ /* 0x000ea20000004200 */
[----:B------:R3:W-:Y:S03]  /*5170*/  MUFU.EX2 R20, R3 ;  /* 0x0000000300147308 */ /* 0x0007e60000000800 */
[C---:B------:R-:W-:Y:S08]  /*5180*/  HMMA.16816.F32.BF16 R56, R4.reuse, R38, R56 ;  /* 0x000000260438723c */ /* 0x040ff00000041838 */
[----:B------:R-:W-:Y:S01]  /*5190*/  HMMA.16816.F32.BF16 R84, R4, R28, R200 ;  /* 0x0000001c0454723c */ /* 0x000fe200000418c8 */
[----:B---3--:R-:W-:Y:S01]  /*51a0*/  FFMA.FTZ R3, R212, UR6, -R2 ;  /* 0x00000006d4037c23 */ /* 0x008fe20008010802 */
[----:B------:R-:W-:-:S06]  /*51b0*/  IMAD.MOV.U32 R212, RZ, RZ, R16 ;  /* 0x000000ffffd47224 */ /* 0x000fcc00078e0010 */
[----:B------:R-:W-:Y:S01]  /*51c0*/  HMMA.16816.F32.BF16 R40, R4, R30, R40 ;  /* 0x0000001e0428723c */ /* 0x000fe20000041828 */
[----:B------:R3:W4:Y:S01]  /*51d0*/  LDSM.16.MT88.4 R4, [R14+0xbc00] ;  /* 0x00bc00000e04783b */ /* 0x0007220000004200 */
[----:B------:R5:W1:Y:S02]  /*51e0*/  MUFU.EX2 R16, R3 ;  /* 0x0000000300107308 */ /* 0x000a640000000800 */
[--C-:B-----5:R-:W-:Y:S01]  /*51f0*/  FFMA.FTZ R3, R217, UR6, -R2.reuse ;  /* 0x00000006d9037c23 */ /* 0x120fe20008010802 */
[----:B------:R-:W-:Y:S01]  /*5200*/  FFMA.FTZ R2, R221, UR6, -R2 ;  /* 0x00000006dd027c23 */ /* 0x000fe20008010802 */
[----:B-1----:R-:W-:-:S04]  /*5210*/  F2FP.BF16.F32.PACK_AB R93, R16, R20 ;  /* 0x00000014105d723e */ /* 0x002fc800000010ff */
[----:B------:R1:W-:Y:S08]  /*5220*/  MUFU.EX2 R19, R3 ;  /* 0x0000000300137308 */ /* 0x0003f00000000800 */
[----:B------:R5:W2:Y:S01]  /*5230*/  MUFU.EX2 R15, R2 ;  /* 0x00000002000f7308 */ /* 0x000aa20000000800 */
[----:B-1----:R-:W-:-:S04]  /*5240*/  FADD.FTZ R3, R196, R37 ;  /* 0x00000025c4037221 */ /* 0x002fc80000010000 */
[----:B------:R-:W-:Y:S01]  /*5250*/  FADD.FTZ R3, R34, R3 ;  /* 0x0000000322037221 */ /* 0x000fe20000010000 */
[--C-:B-----5:R-:W-:Y:S01]  /*5260*/  FFMA.FTZ R2, R235, UR6, -R12.reuse ;  /* 0x00000006eb027c23 */ /* 0x120fe2000801080c */
[----:B--2---:R-:W-:Y:S02]  /*5270*/  F2FP.BF16.F32.PACK_AB R95, R15, R19 ;  /* 0x000000130f5f723e */ /* 0x004fe400000010ff */
[----:B------:R-:W-:Y:S01]  /*5280*/  FADD.FTZ R3, R32, R3 ;  /* 0x0000000320037221 */ /* 0x000fe20000010000 */
[----:B------:R1:W2:Y:S03]  /*5290*/  MUFU.EX2 R26, R2 ;  /* 0x00000002001a7308 */ /* 0x0002a60000000800 */
[----:B------:R-:W-:Y:S01]  /*52a0*/  FADD.FTZ R3, R252, R3 ;  /* 0x00000003fc037221 */ /* 0x000fe20000010000 */
[C---:B------:R-:W-:Y:S08]  /*52b0*/  HMMA.16816.F32.BF16 R164, R92.reuse, R170, R88 ;  /* 0x000000aa5ca4723c */ /* 0x040ff00000041858 */
[----:B------:R-:W-:Y:S01]  /*52c0*/  HMMA.16816.F32.BF16 R112, R92, R120, R112 ;  /* 0x000000785c70723c */ /* 0x000fe20000041870 */
[----:B-1----:R-:W-:-:S07]  /*52d0*/  FFMA.FTZ R2, R236, UR6, -R12 ;  /* 0x00000006ec027c23 */ /* 0x002fce000801080c */
[C---:B------:R-:W-:Y:S01]  /*52e0*/  HMMA.16816.F32.BF16 R116, R92.reuse, R122, R116 ;  /* 0x0000007a5c74723c */ /* 0x040fe20000041874 */
[----:B------:R1:W-:Y:S07]  /*52f0*/  MUFU.EX2 R25, R2 ;  /* 0x0000000200197308 */ /* 0x0003ee0000000800 */
[C---:B------:R-:W-:Y:S08]  /*5300*/  HMMA.16816.F32.BF16 R128, R92.reuse, R136, R124 ;  /* 0x000000885c80723c */ /* 0x040ff0000004187c */
[----:B------:R-:W-:Y:S01]  /*5310*/  HMMA.16816.F32.BF16 R132, R92, R138, R132 ;  /* 0x0000008a5c84723c */ /* 0x000fe20000041884 */
[----:B-1----:R-:W-:Y:S01]  /*5320*/  FFMA.FTZ R2, R237, UR6, -R12 ;  /* 0x00000006ed027c23 */ /* 0x002fe2000801080c */
[----:B------:R-:W-:-:S03]  /*5330*/  FADD.FTZ R12, R198, R197 ;  /* 0x000000c5c60c7221 */ /* 0x000fc60000010000 */
[----:B---3--:R1:W3:Y:S01]  /*5340*/  MUFU.EX2 R14, R2 ;  /* 0x00000002000e7308 */ /* 0x0082e20000000800 */
[----:B------:R-:W-:Y:S02]  /*5350*/  FADD.FTZ R12, R35, R12 ;  /* 0x0000000c230c7221 */ /* 0x000fe40000010000 */
[C---:B------:R-:W-:Y:S08]  /*5360*/  HMMA.16816.F32.BF16 R144, R92.reuse, R152, R180 ;  /* 0x000000985c90723c */ /* 0x040ff000000418b4 */
[----:B------:R-:W-:Y:S01]  /*5370*/  HMMA.16816.F32.BF16 R148, R92, R154, R148 ;  /* 0x0000009a5c94723c */ /* 0x000fe20000041894 */
[----:B-1----:R-:W-:-:S07]  /*5380*/  FFMA.FTZ R2, R220, UR6, -R13 ;  /* 0x00000006dc027c23 */ /* 0x002fce000801080d */
[C---:B------:R-:W-:Y:S01]  /*5390*/  HMMA.16816.F32.BF16 R160, R92.reuse, R168, R160 ;  /* 0x000000a85ca0723c */ /* 0x040fe200000418a0 */
[----:B------:R1:W-:Y:S07]  /*53a0*/  MUFU.EX2 R8, R2 ;  /* 0x0000000200087308 */ /* 0x0003ee0000000800 */
[C---:B------:R-:W-:Y:S08]  /*53b0*/  HMMA.16816.F32.BF16 R72, R92.reuse, R80, R188 ;  /* 0x000000505c48723c */ /* 0x040ff000000418bc */
[----:B------:R-:W-:Y:S01]  /*53c0*/  HMMA.16816.F32.BF16 R76, R92, R82, R108 ;  /* 0x000000525c4c723c */ /* 0x000fe2000004186c */
[----:B-1----:R-:W-:-:S04]  /*53d0*/  FFMA.FTZ R2, R222, UR6, -R13 ;  /* 0x00000006de027c23 */ /* 0x002fc8000801080d */
[----:B------:R1:W5:Y:S03]  /*53e0*/  MUFU.EX2 R9, R2 ;  /* 0x0000000200097308 */ /* 0x0003660000000800 */
[C---:B----4-:R-:W-:Y:S08]  /*53f0*/  HMMA.16816.F32.BF16 R88, R92.reuse, R4, R192 ;  /* 0x000000045c58723c */ /* 0x050ff000000418c0 */
[----:B------:R-:W-:Y:S01]  /*5400*/  HMMA.16816.F32.BF16 R92, R92, R6, R96 ;  /* 0x000000065c5c723c */ /* 0x000fe20000041860 */
[----:B--2---:R-:W-:-:S02]  /*5410*/  F2FP.BF16.F32.PACK_AB R96, R26, R27 ;  /* 0x0000001b1a60723e */ /* 0x004fc400000010ff */
[----:B---3--:R-:W-:Y:S01]  /*5420*/  F2FP.BF16.F32.PACK_AB R98, R14, R25 ;  /* 0x000000190e62723e */ /* 0x008fe200000010ff */
[----:B-1----:R-:W-:Y:S01]  /*5430*/  FFMA.FTZ R2, R223, UR6, -R13 ;  /* 0x00000006df027c23 */ /* 0x002fe2000801080d */
[----:B-----5:R-:W-:-:S03]  /*5440*/  F2FP.BF16.F32.PACK_AB R97, R9, R8 ;  /* 0x000000080961723e */ /* 0x020fc600000010ff */
[----:B------:R1:W-:Y:S02]  /*5450*/  MUFU.EX2 R10, R2 ;  /* 0x00000002000a7308 */ /* 0x0003e40000000800 */
[----:B-1----:R-:W-:Y:S01]  /*5460*/  FFMA.FTZ R2, R242, UR6, -R13 ;  /* 0x00000006f2027c23 */ /* 0x002fe2000801080d */
[----:B------:R-:W-:-:S05]  /*5470*/  FADD.FTZ R13, R212, R199 ;  /* 0x000000c7d40d7221 */ /* 0x000fca0000010000 */
[----:B------:R1:W2:Y:S01]  /*5480*/  MUFU.EX2 R11, R2 ;  /* 0x00000002000b7308 */ /* 0x0002a20000000800 */
[----:B------:R-:W-:Y:S01]  /*5490*/  FADD.FTZ R13, R207, R13 ;  /* 0x0000000dcf0d7221 */ /* 0x000fe20000010000 */
[----:B-1----:R-:W-:Y:S01]  /*54a0*/  FADD.FTZ R2, R225, R224 ;  /* 0x000000e0e1027221 */ /* 0x002fe20000010000 */
[----:B--2---:R-:W-:-:S03]  /*54b0*/  F2FP.BF16.F32.PACK_AB R99, R11, R10 ;  /* 0x0000000a0b63723e */ /* 0x004fc600000010ff */
[----:B------:R-:W-:-:S04]  /*54c0*/  FADD.FTZ R2, R226, R2 ;  /* 0x00000002e2027221 */ /* 0x000fc80000010000 */
        /* <DEDUP_REMOVED lines=10> */
[----:B------:R-:W-:Y:S01]  /*5570*/  FADD.FTZ R2, R211, R5 ;  /* 0x00000005d3027221 */ /* 0x000fe20000010000 */
[----:B------:R-:W-:-:S04]  /*5580*/  FADD.FTZ R5, R250, R12 ;  /* 0x0000000cfa057221 */ /* 0x000fc80000010000 */
        /* <DEDUP_REMOVED lines=50> */
[----:B------:R-:W-:Y:S01]  /*58b0*/  MOV R100, R219 ;  /* 0x000000db00647202 */ /* 0x000fe20000000f00 */
[----:B------:R1:W-:Y:S03]  /*58c0*/  STL [R1+0x24], R236 ;  /* 0x000024ec01007387 */ /* 0x0003e60000100800 */
[----:B------:R-:W-:Y:S01]  /*58d0*/  ISETP.GT.U32.AND P0, PT, R172, R100, PT ;  /* 0x00000064ac00720c */ /* 0x000fe20003f04070 */
[----:B------:R1:W-:Y:S04]  /*58e0*/  STL [R1+0x30], R3 ;  /* 0x0000300301007387 */ /* 0x0003e80000100800 */
[----:B------:R1:W-:Y:S04]  /*58f0*/  STL [R1+0x28], R237 ;  /* 0x000028ed01007387 */ /* 0x0003e80000100800 */
[----:B------:R1:W-:Y:S04]  /*5900*/  STL [R1+0x2c], R235 ;  /* 0x00002ceb01007387 */ /* 0x0003e80000100800 */
[----:B------:R-:W-:Y:S05]  /*5910*/  @!P0 BRA `(.L_x_195) ;  /* 0x0000008c00508947 */ /* 0x000fea0003800000 */
[----:B------:R-:W2:Y:S01]  /*5920*/  LDL R107, [R1+0x18] ;  /* 0x00001800016b7983 */ /* 0x000ea20000100800 */
[----:B-1----:R-:W1:Y:S03]  /*5930*/  LDC.64 R2, c[0x0][0x3c0] ;  /* 0x0000f000ff027b82 */ /* 0x002e660000000a00 */
[----:B------:R-:W3:Y:S04]  /*5940*/  LDL R208, [R1+0x44] ;  /* 0x0000440001d07983 */ /* 0x000ee80000100800 */
[----:B------:R-:W4:Y:S04]  /*5950*/  LDL R229, [R1+0x10] ;  /* 0x0000100001e57983 */ /* 0x000f280000100800 */
[----:B------:R-:W5:Y:S04]  /*5960*/  LDL R213, [R1+0x40] ;  /* 0x0000400001d57983 */ /* 0x000f680000100800 */
[----:B------:R-:W5:Y:S04]  /*5970*/  LDL R211, [R1+0x20] ;  /* 0x0000200001d37983 */ /* 0x000f680000100800 */
[----:B------:R-:W5:Y:S01]  /*5980*/  LDL R219, [R1+0x14] ;  /* 0x0000140001db7983 */ /* 0x000f620000100800 */
[----:B------:R-:W1:Y:S01]  /*5990*/  S2UR UR5, SR_CgaCtaId ;  /* 0x00000000000579c3 */ /* 0x000e620000008800 */
[----:B------:R-:W-:Y:S01]  /*59a0*/  IMAD.SHL.U32 R238, R228, 0x8, RZ ;  /* 0x00000008e4ee7824 */ /* 0x000fe200078e00ff */
[----:B------:R-:W-:-:S04]  /*59b0*/  DEPBAR.LE SB0, 0x0 ;  /* 0x000080000000791a */ /* 0x000fc80000000000 */
[----:B------:R-:W-:Y:S02]  /*59c0*/  LOP3.LUT R4, R238, 0xd8, RZ, 0xc0, !PT ;  /* 0x000000d8ee047812 */ /* 0x000fe400078ec0ff */
[--C-:B------:R-:W-:Y:S02]  /*59d0*/  SHF.R.U32.HI R184, RZ, 0x1, R228.reuse ;  /* 0x00000001ffb87819 */ /* 0x100fe400000116e4 */
[----:B------:R-:W-:Y:S02]  /*59e0*/  LOP3.LUT R4, R4, 0x18, R228, 0x78, !PT ;  /* 0x0000001804047812 */ /* 0x000fe400078e78e4 */
[----:B------:R-:W-:Y:S02]  /*59f0*/  LOP3.LUT R7, R184, 0x8, RZ, 0xc0, !PT ;  /* 0x00000008b8077812 */ /* 0x000fe400078ec0ff */
[----:B------:R-:W-:Y:S02]  /*5a00*/  LOP3.LUT R238, R4, 0x1f20, R238, 0xf8, !PT ;  /* 0x00001f2004ee7812 */ /* 0x000fe400078ef8ee */
[----:B------:R-:W-:Y:S01]  /*5a10*/  LOP3.LUT R186, R239, R7, RZ, 0x3c, !PT ;  /* 0x00000007efba7212 */ /* 0x000fe200078e3cff */
[----:B-1----:R-:W-:-:S06]  /*5a20*/  ULEA UR5, UR5, UR4, 0x18 ;  /* 0x0000000405057291 */ /* 0x002fcc000f8ec0ff */
[----:B------:R-:W-:Y:S01]  /*5a30*/  LEA R238, R238, UR5, 0x1 ;  /* 0x00000005eeee7c11 */ /* 0x000fe2000f8e08ff */
[----:B------:R-:W-:Y:S01]  /*5a40*/  BAR.SYNC.DEFER_BLOCKING 0x0 ;  /* 0x0000000000007b1d */ /* 0x000fe20000010000 */
[----:B--2---:R-:W-:-:S04]  /*5a50*/  VIADD R252, R107, 0xfffffffe ;  /* 0xfffffffe6bfc7836 */ /* 0x004fc80000000000 */
[----:B------:R-:W-:-:S04]  /*5a60*/  IMAD.WIDE.U32 R8, R252, R2, RZ ;  /* 0x00000002fc087225 */ /* 0x000fc800078e00ff */
[----:B------:R-:W-:Y:S02]  /*5a70*/  IMAD.SHL.U32 R6, R8, 0x40, RZ ;  /* 0x0000004008067824 */ /* 0x000fe400078e00ff */
[----:B------:R-:W-:-:S03]  /*5a80*/  IMAD R5, R252, R3, R9 ;  /* 0x00000003fc057224 */ /* 0x000fc600078e0209 */
[----:B------:R-:W-:Y:S02]  /*5a90*/  LEA R6, P0, R2, R6, 0x5 ;  /* 0x0000000602067211 */ /* 0x000fe400078028ff */
[----:B------:R-:W-:-:S04]  /*5aa0*/  SHF.L.U64.HI R9, R8, 0x6, R5 ;  /* 0x0000000608097819 */ /* 0x000fc80000010205 */
[----:B------:R-:W-:Y:S02]  /*5ab0*/  LEA.HI.X R9, R2, R9, R3, 0x5, P0 ;  /* 0x0000000902097211 */ /* 0x000fe400000f2c03 */
[-C--:B---3--:R-:W-:Y:S02]  /*5ac0*/  LEA R2, P1, R8, R208.reuse, 0x7 ;  /* 0x000000d008027211 */ /* 0x088fe400078238ff */
[----:B------:R-:W-:Y:S01]  /*5ad0*/  LEA R4, P0, R6, R208, 0x1 ;  /* 0x000000d006047211 */ /* 0x000fe200078008ff */
[----:B------:R-:W-:Y:S01]  /*5ae0*/  IMAD.SHL.U32 R208, R228, 0x10, RZ ;  /* 0x00000010e4d07824 */ /* 0x000fe200078e00ff */
[----:B----4-:R-:W-:Y:S02]  /*5af0*/  LOP3.LUT R7, R229, 0x120, RZ, 0xc0, !PT ;  /* 0x00000120e5077812 */ /* 0x010fe400078ec0ff */
[-C--:B-----5:R-:W-:Y:S02]  /*5b00*/  LEA.HI.X R3, R8, R213.reuse, R5, 0x7, P1 ;  /* 0x000000d508037211 */ /* 0x0a0fe400008f3c05 */
[----:B------:R-:W-:-:S02]  /*5b10*/  LEA.HI.X R5, R6, R213, R9, 0x1, P0 ;  /* 0x000000d506057211 */ /* 0x000fc400000f0c09 */
[----:B------:R-:W-:Y:S01]  /*5b20*/  LOP3.LUT R6, R7, 0x3e00, R208, 0xf8, !PT ;  /* 0x00003e0007067812 */ /* 0x000fe200078ef8d0 */
[----:B------:R-:W-:Y:S01]  /*5b30*/  @!PT LDS RZ, [RZ] ;  /* 0x00000000fffff984 */ /* 0x000fe20000000800 */
[----:B------:R-:W-:Y:S01]  /*5b40*/  @!PT LDS RZ, [RZ] ;  /* 0x00000000fffff984 */ /* 0x000fe20000000800 */
[----:B------:R-:W-:Y:S01]  /*5b50*/  @!PT LDS RZ, [RZ] ;  /* 0x00000000fffff984 */ /* 0x000fe20000000800 */
[----:B------:R-:W-:Y:S01]  /*5b60*/  LDGSTS.E.BYPASS.LTC128B.128 [R238+0x9000], desc[UR14][R2.64] ;  /* 0x0900000002ee7fae */ /* 0x000fe2000b981a0e */
[----:B------:R-:W-:Y:S02]  /*5b70*/  LOP3.LUT R19, R211, R243, RZ, 0xfc, !PT ;  /* 0x000000f3d3137212 */ /* 0x000fe400078efcff */
[----:B------:R-:W-:Y:S01]  /*5b80*/  LOP3.LUT R6, R6, R186, RZ, 0xfc, !PT ;  /* 0x000000ba06067212 */ /* 0x000fe200078efcff */
[----:B------:R-:W-:Y:S01]  /*5b90*/  LDGSTS.E.BYPASS.LTC128B.128 [R238+0xa000], desc[UR14][R2.64+0x40] ;  /* 0x0a00004002ee7fae */ /* 0x000fe2000b981a0e */
[----:B------:R-:W-:-:S03]  /*5ba0*/  LEA R19, R19, UR5, 0x1 ;  /* 0x0000000513137c11 */ /* 0x000fc6000f8e08ff */
[----:B------:R1:W-:Y:S04]  /*5bb0*/  LDGSTS.E.BYPASS.LTC128B.128 [R238+0xb000], desc[UR14][R2.64+0x80] ;  /* 0x0b00008002ee7fae */ /* 0x0003e8000b981a0e */
[----:B------:R-:W-:Y:S04]  /*5bc0*/  LDGSTS.E.BYPASS.LTC128B.128 [R238+0x9800], desc[UR14][R4.64] ;  /* 0x0980000004ee7fae */ /* 0x000fe8000b981a0e */
[----:B------:R-:W-:Y:S04]  /*5bd0*/  LDGSTS.E.BYPASS.LTC128B.128 [R238+0xa800], desc[UR14][R4.64+0x40] ;  /* 0x0a80004004ee7fae */ /* 0x000fe8000b981a0e */
[----:B------:R2:W-:Y:S04]  /*5be0*/  LDGSTS.E.BYPASS.LTC128B.128 [R238+0xb800], desc[UR14][R4.64+0x80] ;  /* 0x0b80008004ee7fae */ /* 0x0005e8000b981a0e */
[----:B------:R-:W-:Y:S04]  /*5bf0*/  LDSM.16.M88.4 R36, [R19+0x6000] ;  /* 0x006000001324783b */ /* 0x000fe80000000200 */
[----:B------:R-:W-:Y:S04]  /*5c00*/  LDSM.16.M88.4 R32, [R19+0x6400] ;  /* 0x006400001320783b */ /* 0x000fe80000000200 */
[----:B------:R-:W-:Y:S01]  /*5c10*/  LDSM.16.M88.4 R28, [R19+0x6800] ;  /* 0x00680000131c783b */ /* 0x000fe20000000200 */
[----:B-1----:R-:W-:-:S03]  /*5c20*/  LEA R3, R6, UR5, 0x1 ;  /* 0x0000000506037c11 */ /* 0x002fc6000f8e08ff */
[----:B------:R-:W-:Y:S04]  /*5c30*/  LDSM.16.M88.4 R24, [R19+0x6c00] ;  /* 0x006c00001318783b */ /* 0x000fe80000000200 */
[----:B------:R-:W1:Y:S04]  /*5c40*/  LDSM.16.M88.4 R12, [R3] ;  /* 0x00000000030c783b */ /* 0x000e680000000200 */
[----:B------:R-:W3:Y:S01]  /*5c50*/  LDSM.16.M88.4 R8, [R3+0x1000] ;  /* 0x001000000308783b */ /* 0x000ee20000000200 */
[C---:B------:R-:W-:Y:S02]  /*5c60*/  IMAD.IADD R2, R0.reuse, 0x1, R19 ;  /* 0x0000000100027824 */ /* 0x040fe400078e0213 */
[----:B------:R-:W-:Y:S01]  /*5c70*/  IMAD.IADD R16, R0, 0x1, R3 ;  /* 0x0000000100107824 */ /* 0x000fe200078e0203 */
[----:B------:R-:W0:Y:S04]  /*5c80*/  LDGDEPBAR ;  /* 0x00000000000079af */ /* 0x000e280000000000 */
[----:B------:R-:W-:Y:S04]  /*5c90*/  LDSM.16.M88.4 R52, [R2+0x6000] ;  /* 0x006000000234783b */ /* 0x000fe80000000200 */
[----:B--2---:R-:W2:Y:S04]  /*5ca0*/  LDSM.16.M88.4 R4, [R16+0x1000] ;  /* 0x001000001004783b */ /* 0x004ea80000000200 */
[----:B------:R-:W4:Y:S04]  /*5cb0*/  LDSM.16.M88.4 R48, [R2+0x6400] ;  /* 0x006400000230783b */ /* 0x000f280000000200 */
[----:B------:R-:W5:Y:S04]  /*5cc0*/  LDSM.16.M88.4 R60, [R2+0x6800] ;  /* 0x00680000023c783b */ /* 0x000f680000000200 */
[----:B------:R-:W5:Y:S04]  /*5cd0*/  LDSM.16.M88.4 R56, [R2+0x6c00] ;  /* 0x006c00000238783b */ /* 0x000f680000000200 */
[----:B------:R-:W5:Y:S01]  /*5ce0*/  LDSM.16.M88.4 R20, [R16] ;  /* 0x000000001014783b */ /* 0x000f620000000200 */
[-C--:B-1----:R-:W-:Y:S08]  /*5cf0*/  HMMA.16816.F32.BF16 R192, R12, R36.reuse, RZ ;  /* 0x000000240cc0723c */ /* 0x082ff000000418ff */
[C---:B---3--:R-:W-:Y:S08]  /*5d00*/  HMMA.16816.F32.BF16 R188, R8.reuse, R36, RZ ;  /* 0x0000002408bc723c */ /* 0x048ff000000418ff */
[-C--:B------:R-:W-:Y:S08]  /*5d10*/  HMMA.16816.F32.BF16 R180, R8, R38.reuse, RZ ;  /* 0x0000002608b4723c */ /* 0x080ff000000418ff */
[----:B------:R-:W-:Y:S08]  /*5d20*/  HMMA.16816.F32.BF16 R248, R12, R38, RZ ;  /* 0x000000260cf8723c */ /* 0x000ff000000418ff */
[C---:B------:R-:W-:Y:S08]  /*5d30*/  HMMA.16816.F32.BF16 R176, R8.reuse, R32, RZ ;  /* 0x0000002008b0723c */ /* 0x040ff000000418ff */
[C---:B------:R-:W-:Y:S08]  /*5d40*/  HMMA.16816.F32.BF16 R64, R8.reuse, R28, RZ ;  /* 0x0000001c0840723c */ /* 0x040ff000000418ff */
[C---:B------:R-:W-:Y:S08]  /*5d50*/  HMMA.16816.F32.BF16 R40, R8.reuse, R24, RZ ;  /* 0x000000180828723c */ /* 0x040ff000000418ff */
[C---:B------:R-:W-:Y:S08]  /*5d60*/  HMMA.16816.F32.BF16 R172, R8.reuse, R34, RZ ;  /* 0x0000002208ac723c */ /* 0x040ff000000418ff */
[C---:B------:R-:W-:Y:S08]  /*5d70*/  HMMA.16816.F32.BF16 R44, R8.reuse, R30, RZ ;  /* 0x0000001e082c723c */ /* 0x040ff000000418ff */
[----:B------:R-:W-:Y:S08]  /*5d80*/  HMMA.16816.F32.BF16 R36, R8, R26, RZ ;  /* 0x0000001a0824723c */ /* 0x000ff000000418ff */
[----:B------:R-:W-:Y:S01]  /*5d90*/  HMMA.16816.F32.BF16 R8, R12, R32, RZ ;  /* 0x000000200c08723c */ /* 0x000fe200000418ff */
[----:B------:R-:W-:-:S07]  /*5da0*/  IMAD.MOV.U32 R106, RZ, RZ, R219 ;  /* 0x000000ffff6a7224 */ /* 0x000fce00078e00db */
[C---:B------:R-:W-:Y:S08]  /*5db0*/  HMMA.16816.F32.BF16 R196, R12.reuse, R28, RZ ;  /* 0x0000001c0cc4723c */ /* 0x040ff000000418ff */
[C---:B------:R-:W-:Y:S08]  /*5dc0*/  HMMA.16816.F32.BF16 R224, R12.reuse, R30, RZ ;  /* 0x0000001e0ce0723c */ /* 0x040ff000000418ff */
[C---:B------:R-:W-:Y:S08]  /*5dd0*/  HMMA.16816.F32.BF16 R240, R12.reuse, R34, RZ ;  /* 0x000000220cf0723c */ /* 0x040ff000000418ff */
[C---:B------:R-:W-:Y:S08]  /*5de0*/  HMMA.16816.F32.BF16 R28, R12.reuse, R24, RZ ;  /* 0x000000180c1c723c */ /* 0x040ff000000418ff */
[----:B------:R-:W-:Y:S01]  /*5df0*/  HMMA.16816.F32.BF16 R220, R12, R26, RZ ;  /* 0x0000001a0cdc723c */ /* 0x000fe200000418ff */
[----:B------:R-:W-:Y:S07]  /*5e00*/  LDSM.16.M88.4 R24, [R19+0x7000] ;  /* 0x007000001318783b */ /* 0x000fee0000000200 */
[C---:B--2---:R-:W-:Y:S08]  /*5e10*/  HMMA.16816.F32.BF16 R216, R4.reuse, R52, R188 ;  /* 0x0000003404d8723c */ /* 0x044ff000000418bc */
[C---:B----4-:R-:W-:Y:S08]  /*5e20*/  HMMA.16816.F32.BF16 R212, R4.reuse, R48, R176 ;  /* 0x0000003004d4723c */ /* 0x050ff000000418b0 */
[C---:B-----5:R-:W-:Y:S08]  /*5e30*/  HMMA.16816.F32.BF16 R208, R4.reuse, R60, R64 ;  /* 0x0000003c04d0723c */ /* 0x060ff00000041840 */
[C---:B------:R-:W-:Y:S01]  /*5e40*/  HMMA.16816.F32.BF16 R200, R4.reuse, R56, R40 ;  /* 0x0000003804c8723c */ /* 0x040fe20000041828 */
[----:B------:R-:W-:Y:S07]  /*5e50*/  LDSM.16.M88.4 R40, [R19+0x7800] ;  /* 0x007800001328783b */ /* 0x000fee0000000200 */
[C---:B------:R-:W-:Y:S08]  /*5e60*/  HMMA.16816.F32.BF16 R188, R4.reuse, R54, R180 ;  /* 0x0000003604bc723c */ /* 0x040ff000000418b4 */
[C---:B------:R-:W-:Y:S08]  /*5e70*/  HMMA.16816.F32.BF16 R32, R4.reuse, R50, R172 ;  /* 0x000000320420723c */ /* 0x040ff000000418ac */
[C---:B------:R-:W-:Y:S01]  /*5e80*/  HMMA.16816.F32.BF16 R12, R4.reuse, R62, R44 ;  /* 0x0000003e040c723c */ /* 0x040fe2000004182c */
[----:B------:R-:W-:Y:S07]  /*5e90*/  LDSM.16.M88.4 R44, [R19+0x7400] ;  /* 0x00740000132c783b */ /* 0x000fee0000000200 */
[----:B------:R-:W-:Y:S01]  /*5ea0*/  HMMA.16816.F32.BF16 R204, R4, R58, R36 ;  /* 0x0000003a04cc723c */ /* 0x000fe20000041824 */
[----:B------:R-:W-:Y:S04]  /*5eb0*/  LDSM.16.M88.4 R4, [R3+0x3000] ;  /* 0x003000000304783b */ /* 0x000fe80000000200 */
[----:B------:R-:W1:Y:S03]  /*5ec0*/  LDSM.16.M88.4 R36, [R19+0x7c00] ;  /* 0x007c00001324783b */ /* 0x000e660000000200 */
[C---:B------:R-:W-:Y:S08]  /*5ed0*/  HMMA.16816.F32.BF16 R8, R20.reuse, R48, R8 ;  /* 0x000000301408723c */ /* 0x040ff00000041808 */
[----:B------:R-:W-:Y:S11]  /*5ee0*/  HMMA.16816.F32.BF16 R244, R20, R52, R192 ;  /* 0x0000003414f4723c */ /* 0x000ff600000418c0 */
[----:B------:R-:W-:-:S02]  /*5ef0*/  IMAD.MOV.U32 R53, RZ, RZ, R8 ;  /* 0x000000ffff357224 */ /* 0x000fc400078e0008 */
[----:B------:R-:W-:Y:S02]  /*5f00*/  IMAD.MOV.U32 R52, RZ, RZ, R9 ;  /* 0x000000ffff347224 */ /* 0x000fe400078e0009 */
[----:B------:R-:W-:Y:S02]  /*5f10*/  IMAD.MOV.U32 R49, RZ, RZ, R10 ;  /* 0x000000ffff317224 */ /* 0x000fe400078e000a */
[----:B------:R-:W-:Y:S02]  /*5f20*/  IMAD.MOV.U32 R48, RZ, RZ, R11 ;  /* 0x000000ffff307224 */ /* 0x000fe400078e000b */
[C---:B------:R-:W-:Y:S08]  /*5f30*/  HMMA.16816.F32.BF16 R8, R20.reuse, R56, R28 ;  /* 0x000000381408723c */ /* 0x040ff0000004181c */
[----:B------:R-:W-:Y:S01]  /*5f40*/  HMMA.16816.F32.BF16 R176, R20, R50, R240 ;  /* 0x0000003214b0723c */ /* 0x000fe200000418f0 */
[----:B------:R-:W-:-:S02]  /*5f50*/  IMAD.MOV.U32 R242, RZ, RZ, R49 ;  /* 0x000000fffff27224 */ /* 0x000fc400078e0031 */
[----:B------:R-:W-:-:S05]  /*5f60*/  IMAD.MOV.U32 R243, RZ, RZ, R48 ;  /* 0x000000fffff37224 */ /* 0x000fca00078e0030 */
[C---:B-1----:R-:W-:Y:S03]  /*5f70*/  HMMA.16816.F32.BF16 R48, R4.reuse, R36, R200 ;  /* 0x000000240430723c */ /* 0x042fe600000418c8 */
[----:B------:R-:W-:Y:S02]  /*5f80*/  IMAD.MOV.U32 R31, RZ, RZ, R8 ;  /* 0x000000ffff1f7224 */ /* 0x000fe400078e0008 */
[----:B------:R-:W-:Y:S02]  /*5f90*/  IMAD.MOV.U32 R30, RZ, RZ, R9 ;  /* 0x000000ffff1e7224 */ /* 0x000fe400078e0009 */
[----:B------:R-:W-:Y:S02]  /*5fa0*/  IMAD.MOV.U32 R29, RZ, RZ, R10 ;  /* 0x000000ffff1d7224 */ /* 0x000fe400078e000a */
[----:B------:R-:W-:Y:S02]  /*5fb0*/  IMAD.MOV.U32 R28, RZ, RZ, R11 ;  /* 0x000000ffff1c7224 */ /* 0x000fe400078e000b */
[----:B------:R-:W1:Y:S01]  /*5fc0*/  LDSM.16.M88.4 R8, [R3+0x2000] ;  /* 0x002000000308783b */ /* 0x000e620000000200 */
[C---:B------:R-:W-:Y:S03]  /*5fd0*/  HMMA.16816.F32.BF16 R192, R4.reuse, R46, R32 ;  /* 0x0000002e04c0723c */ /* 0x040fe60000041820 */
[----:B------:R-:W-:Y:S05]  /*5fe0*/  LDSM.16.M88.4 R32, [R2+0x7400] ;  /* 0x007400000220783b */ /* 0x000fea0000000200 */
[----:B------:R-:W-:Y:S01]  /*5ff0*/  HMMA.16816.F32.BF16 R200, R4, R42, R12 ;  /* 0x0000002a04c8723c */ /* 0x000fe2000004180c */
[----:B------:R-:W2:Y:S01]  /*6000*/  LDSM.16.M88.4 R12, [R16+0x3000] ;  /* 0x00300000100c783b */ /* 0x000ea20000000200 */
[----:B------:R-:W-:-:S02]  /*6010*/  IMAD.MOV.U32 R240, RZ, RZ, R53 ;  /* 0x000000fffff07224 */ /* 0x000fc400078e0035 */
[----:B------:R-:W-:-:S04]  /*6020*/  IMAD.MOV.U32 R241, RZ, RZ, R52 ;  /* 0x000000fffff17224 */ /* 0x000fc800078e0034 */
[----:B------:R-:W-:Y:S01]  /*6030*/  HMMA.16816.F32.BF16 R196, R20, R60, R196 ;  /* 0x0000003c14c4723c */ /* 0x000fe200000418c4 */
[----:B------:R-:W-:Y:S02]  /*6040*/  IMAD.MOV.U32 R187, RZ, RZ, R50 ;  /* 0x000000ffffbb7224 */ /* 0x000fe400078e0032 */
[----:B------:R-:W-:-:S05]  /*6050*/  IMAD.MOV.U32 R105, RZ, RZ, R51 ;  /* 0x000000ffff697224 */ /* 0x000fca00078e0033 */
[----:B------:R-:W-:Y:S08]  /*6060*/  HMMA.16816.F32.BF16 R172, R20, R62, R224 ;  /* 0x0000003e14ac723c */ /* 0x000ff000000418e0 */
[----:B------:R-:W-:Y:S08]  /*6070*/  HMMA.16816.F32.BF16 R60, R4, R24, R216 ;  /* 0x00000018043c723c */ /* 0x000ff000000418d8 */
[C---:B------:R-:W-:Y:S08]  /*6080*/  HMMA.16816.F32.BF16 R180, R20.reuse, R54, R248 ;  /* 0x0000003614b4723c */ /* 0x040ff000000418f8 */
[----:B------:R-:W-:Y:S01]  /*6090*/  HMMA.16816.F32.BF16 R64, R20, R58, R220 ;  /* 0x0000003a1440723c */ /* 0x000fe200000418dc */
[----:B------:R-:W-:Y:S07]  /*60a0*/  LDSM.16.M88.4 R20, [R2+0x7c00] ;  /* 0x007c00000214783b */ /* 0x000fee0000000200 */
[----:B------:R-:W-:Y:S01]  /*60b0*/  HMMA.16816.F32.BF16 R216, R4, R40, R208 ;  /* 0x0000002804d8723c */ /* 0x000fe200000418d0 */
[----:B------:R-:W-:-:S02]  /*60c0*/  IMAD.MOV.U32 R209, RZ, RZ, R48 ;  /* 0x000000ffffd17224 */ /* 0x000fc400078e0030 */
[----:B------:R-:W-:Y:S02]  /*60d0*/  IMAD.MOV.U32 R208, RZ, RZ, R49 ;  /* 0x000000ffffd07224 */ /* 0x000fe400078e0031 */
[----:B------:R-:W-:Y:S03]  /*60e0*/  LDSM.16.M88.4 R48, [R2+0x7000] ;  /* 0x007000000230783b */ /* 0x000fe60000000200 */
[C---:B------:R-:W-:Y:S08]  /*60f0*/  HMMA.16816.F32.BF16 R52, R4.reuse, R44, R212 ;  /* 0x0000002c0434723c */ /* 0x040ff000000418d4 */
[C---:B------:R-:W-:Y:S08]  /*6100*/  HMMA.16816.F32.BF16 R56, R4.reuse, R26, R188 ;  /* 0x0000001a0438723c */ /* 0x040ff000000418bc */
[----:B------:R-:W-:Y:S01]  /*6110*/  HMMA.16816.F32.BF16 R224, R4, R38, R204 ;  /* 0x0000002604e0723c */ /* 0x000fe200000418cc */
[----:B------:R-:W3:Y:S01]  /*6120*/  LDSM.16.M88.4 R4, [R16+0x2000] ;  /* 0x002000001004783b */ /* 0x000ee20000000200 */
[----:B------:R-:W-:-:S02]  /*6130*/  IMAD.MOV.U32 R188, RZ, RZ, R31 ;  /* 0x000000ffffbc7224 */ /* 0x000fc400078e001f */
[----:B------:R-:W-:Y:S02]  /*6140*/  IMAD.MOV.U32 R189, RZ, RZ, R30 ;  /* 0x000000ffffbd7224 */ /* 0x000fe400078e001e */
[----:B------:R-:W-:Y:S02]  /*6150*/  IMAD.MOV.U32 R190, RZ, RZ, R29 ;  /* 0x000000ffffbe7224 */ /* 0x000fe400078e001d */
[----:B------:R-:W-:Y:S01]  /*6160*/  IMAD.MOV.U32 R191, RZ, RZ, R28 ;  /* 0x000000ffffbf7224 */ /* 0x000fe200078e001c */
[C---:B-1----:R-:W-:Y:S01]  /*6170*/  HMMA.16816.F32.BF16 R248, R8.reuse, R24, R244 ;  /* 0x0000001808f8723c */ /* 0x042fe200000418f4 */
[----:B------:R-:W1:Y:S07]  /*6180*/  LDSM.16.M88.4 R28, [R2+0x7800] ;  /* 0x00780000021c783b */ /* 0x000e6e0000000200 */
[----:B------:R-:W-:Y:S01]  /*6190*/  HMMA.16816.F32.BF16 R244, R8, R26, R180 ;  /* 0x0000001a08f4723c */ /* 0x000fe200000418b4 */
[----:B------:R-:W-:-:S02]  /*61a0*/  IMAD.MOV.U32 R180, RZ, RZ, R209 ;  /* 0x000000ffffb47224 */ /* 0x000fc400078e00d1 */
[----:B------:R-:W-:-:S05]  /*61b0*/  IMAD.MOV.U32 R181, RZ, RZ, R208 ;  /* 0x000000ffffb57224 */ /* 0x000fca00078e00d0 */
[C---:B------:R-:W-:Y:S08]  /*61c0*/  HMMA.16816.F32.BF16 R212, R8.reuse, R40, R196 ;  /* 0x0000002808d4723c */ /* 0x040ff000000418c4 */
[C---:B------:R-:W-:Y:S08]  /*61d0*/  HMMA.16816.F32.BF16 R240, R8.reuse, R44, R240 ;  /* 0x0000002c08f0723c */ /* 0x040ff000000418f0 */
[C---:B------:R-:W-:Y:S01]  /*61e0*/  HMMA.16816.F32.BF16 R220, R8.reuse, R46, R176 ;  /* 0x0000002e08dc723c */ /* 0x040fe200000418b0 */
[----:B------:R-:W-:Y:S07]  /*61f0*/  LDSM.16.M88.4 R44, [R19+0x8400] ;  /* 0x00840000132c783b */ /* 0x000fee0000000200 */
[C---:B------:R-:W-:Y:S01]  /*6200*/  HMMA.16816.F32.BF16 R208, R8.reuse, R42, R172 ;  /* 0x0000002a08d0723c */ /* 0x040fe200000418ac */
[----:B------:R-:W-:Y:S07]  /*6210*/  LDSM.16.M88.4 R40, [R19+0x8800] ;  /* 0x008800001328783b */ /* 0x000fee0000000200 */
[C---:B------:R-:W-:Y:S08]  /*6220*/  HMMA.16816.F32.BF16 R204, R8.reuse, R36, R188 ;  /* 0x0000002408cc723c */ /* 0x040ff000000418bc */
[----:B------:R-:W-:Y:S01]  /*6230*/  HMMA.16816.F32.BF16 R196, R8, R38, R64 ;  /* 0x0000002608c4723c */ /* 0x000fe20000041840 */
[----:B------:R-:W-:Y:S04]  /*6240*/  LDSM.16.M88.4 R8, [R3+0x5000] ;  /* 0x005000000308783b */ /* 0x000fe80000000200 */
[----:B------:R-:W-:Y:S03]  /*6250*/  LDSM.16.M88.4 R36, [R19+0x8c00] ;  /* 0x008c00001324783b */ /* 0x000fe60000000200 */
[C---:B--2---:R-:W-:Y:S01]  /*6260*/  HMMA.16816.F32.BF16 R24, R12.reuse, R32, R52 ;  /* 0x000000200c18723c */ /* 0x044fe20000041834 */
[----:B------:R-:W2:Y:S07]  /*6270*/  LDSM.16.M88.4 R52, [R19+0x8000] ;  /* 0x008000001334783b */ /* 0x000eae0000000200 */
[----:B------:R-:W-:Y:S08]  /*6280*/  HMMA.16816.F32.BF16 R172, R12, R34, R192 ;  /* 0x000000220cac723c */ /* 0x000ff000000418c0 */
[----:B---3--:R-:W-:Y:S01]  /*6290*/  HMMA.16816.F32.BF16 R192, R4, R48, R248 ;  /* 0x0000003004c0723c */ /* 0x008fe200000418f8 */
[----:B------:R-:W-:-:S07]  /*62a0*/  IMAD.MOV.U32 R182, RZ, RZ, R187 ;  /* 0x000000ffffb67224 */ /* 0x000fce00078e00bb */
[----:B------:R-:W-:Y:S01]  /*62b0*/  HMMA.16816.F32.BF16 R176, R12, R50, R56 ;  /* 0x000000320cb0723c */ /* 0x000fe20000041838 */
[----:B------:R-:W-:-:S07]  /*62c0*/  IMAD.MOV.U32 R183, RZ, RZ, R105 ;  /* 0x000000ffffb77224 */ /* 0x000fce00078e0069 */
[C---:B------:R-:W-:Y:S08]  /*62d0*/  HMMA.16816.F32.BF16 R188, R12.reuse, R48, R60 ;  /* 0x000000300cbc723c */ /* 0x040ff0000004183c */
[C---:B------:R-:W-:Y:S08]  /*62e0*/  HMMA.16816.F32.BF16 R56, R12.reuse, R20, R180 ;  /* 0x000000140c38723c */ /* 0x040ff000000418b4 */
[C---:B-1----:R-:W-:Y:S08]  /*62f0*/  HMMA.16816.F32.BF16 R64, R12.reuse, R28, R216 ;  /* 0x0000001c0c40723c */ /* 0x042ff000000418d8 */
[C---:B------:R-:W-:Y:S08]  /*6300*/  HMMA.16816.F32.BF16 R60, R12.reuse, R30, R200 ;  /* 0x0000001e0c3c723c */ /* 0x040ff000000418c8 */
[----:B------:R-:W-:Y:S01]  /*6310*/  HMMA.16816.F32.BF16 R180, R12, R22, R224 ;  /* 0x000000160cb4723c */ /* 0x000fe200000418e0 */
[----:B------:R-:W-:-:S02]  /*6320*/  IMAD.MOV.U32 R15, RZ, RZ, R192 ;  /* 0x000000ffff0f7224 */ /* 0x000fc400078e00c0 */
[----:B------:R-:W-:Y:S02]  /*6330*/  IMAD.MOV.U32 R14, RZ, RZ, R193 ;  /* 0x000000ffff0e7224 */ /* 0x000fe400078e00c1 */
[----:B------:R-:W-:Y:S02]  /*6340*/  IMAD.MOV.U32 R13, RZ, RZ, R194 ;  /* 0x000000ffff0d7224 */ /* 0x000fe400078e00c2 */
[----:B------:R-:W-:Y:S01]  /*6350*/  IMAD.MOV.U32 R12, RZ, RZ, R195 ;  /* 0x000000ffff0c7224 */ /* 0x000fe200078e00c3 */
[C---:B------:R-:W-:Y:S08]  /*6360*/  HMMA.16816.F32.BF16 R248, R4.reuse, R50, R244 ;  /* 0x0000003204f8723c */ /* 0x040ff000000418f4 */
[----:B------:R-:W-:Y:S08]  /*6370*/  HMMA.16816.F32.BF16 R48, R4, R30, R208 ;  /* 0x0000001e0430723c */ /* 0x000ff000000418d0 */
[----:B--2---:R-:W-:Y:S01]  /*6380*/  HMMA.16816.F32.BF16 R208, R8, R54, R176 ;  /* 0x0000003608d0723c */ /* 0x004fe200000418b0 */
[----:B------:R-:W-:-:S02]  /*6390*/  IMAD.MOV.U32 R176, RZ, RZ, R15 ;  /* 0x000000ffffb07224 */ /* 0x000fc400078e000f */
[----:B------:R-:W-:Y:S02]  /*63a0*/  IMAD.MOV.U32 R177, RZ, RZ, R14 ;  /* 0x000000ffffb17224 */ /* 0x000fe400078e000e */
[----:B------:R-:W-:Y:S02]  /*63b0*/  IMAD.MOV.U32 R178, RZ, RZ, R13 ;  /* 0x000000ffffb27224 */ /* 0x000fe400078e000d */
[----:B------:R-:W-:Y:S02]  /*63c0*/  IMAD.MOV.U32 R179, RZ, RZ, R12 ;  /* 0x000000ffffb37224 */ /* 0x000fe400078e000c */
[----:B------:R-:W1:Y:S01]  /*63d0*/  LDSM.16.M88.4 R12, [R3+0x4000] ;  /* 0x00400000030c783b */ /* 0x000e620000000200 */
[C---:B------:R-:W-:Y:S08]  /*63e0*/  HMMA.16816.F32.BF16 R244, R4.reuse, R32, R240 ;  /* 0x0000002004f4723c */ /* 0x040ff000000418f0 */
[C---:B------:R-:W-:Y:S01]  /*63f0*/  HMMA.16816.F32.BF16 R240, R4.reuse, R34, R220 ;  /* 0x0000002204f0723c */ /* 0x040fe200000418dc */
[----:B------:R-:W-:Y:S07]  /*6400*/  LDSM.16.M88.4 R32, [R2+0x8000] ;  /* 0x008000000220783b */ /* 0x000fee0000000200 */
[C---:B------:R-:W-:Y:S01]  /*6410*/  HMMA.16816.F32.BF16 R224, R4.reuse, R28, R212 ;  /* 0x0000001c04e0723c */ /* 0x040fe200000418d4 */
[----:B------:R-:W-:Y:S07]  /*6420*/  LDSM.16.M88.4 R28, [R2+0x8400] ;  /* 0x00840000021c783b */ /* 0x000fee0000000200 */
[C---:B------:R-:W-:Y:S08]  /*6430*/  HMMA.16816.F32.BF16 R220, R4.reuse, R20, R204 ;  /* 0x0000001404dc723c */ /* 0x040ff000000418cc */
[----:B------:R-:W-:Y:S01]  /*6440*/  HMMA.16816.F32.BF16 R216, R4, R22, R196 ;  /* 0x0000001604d8723c */ /* 0x000fe200000418c4 */
[----:B------:R-:W2:Y:S04]  /*6450*/  LDSM.16.M88.4 R4, [R16+0x5000] ;  /* 0x005000001004783b */ /* 0x000ea80000000200 */
[----:B------:R-:W3:Y:S03]  /*6460*/  LDSM.16.M88.4 R20, [R2+0x8c00] ;  /* 0x008c00000214783b */ /* 0x000ee60000000200 */
        /* <DEDUP_REMOVED lines=8> */
[----:B------:R-:W5:Y:S01]  /*64f0*/  LDSM.16.M88.4 R8, [R16+0x4000] ;  /* 0x004000001008783b */ /* 0x000f620000000200 */
[----:B------:R-:W-:Y:S01]  /*6500*/  IMAD.MOV.U32 R239, RZ, RZ, R100 ;  /* 0x000000ffffef7224 */ /* 0x000fe200078e0064 */
[----:B------:R-:W-:-:S05]  /*6510*/  DEPBAR.LE SB0, 0x0 ;  /* 0x000080000000791a */ /* 0x000fca0000000000 */
[C---:B-1----:R-:W-:Y:S08]  /*6520*/  HMMA.16816.F32.BF16 R60, R12.reuse, R52, R176 ;  /* 0x000000340c3c723c */ /* 0x042ff000000418b0 */
[C---:B------:R-:W-:Y:S08]  /*6530*/  HMMA.16816.F32.BF16 R64, R12.reuse, R54, R248 ;  /* 0x000000360c40723c */ /* 0x040ff000000418f8 */
[C---:B------:R-:W-:Y:S08]  /*6540*/  HMMA.16816.F32.BF16 R56, R12.reuse, R44, R244 ;  /* 0x0000002c0c38723c */ /* 0x040ff000000418f4 */
[C---:B------:R-:W-:Y:S08]  /*6550*/  HMMA.16816.F32.BF16 R52, R12.reuse, R46, R240 ;  /* 0x0000002e0c34723c */ /* 0x040ff000000418f0 */
[C---:B------:R-:W-:Y:S08]  /*6560*/  HMMA.16816.F32.BF16 R44, R12.reuse, R36, R220 ;  /* 0x000000240c2c723c */ /* 0x040ff000000418dc */
[C---:B------:R-:W-:Y:S08]  /*6570*/  HMMA.16816.F32.BF16 R176, R12.reuse, R40, R224 ;  /* 0x000000280cb0723c */ /* 0x040ff000000418e0 */
[C---:B------:R-:W-:Y:S08]  /*6580*/  HMMA.16816.F32.BF16 R48, R12.reuse, R42, R48 ;  /* 0x0000002a0c30723c */ /* 0x040ff00000041830 */
[----:B------:R-:W-:Y:S01]  /*6590*/  HMMA.16816.F32.BF16 R36, R12, R38, R216 ;  /* 0x000000260c24723c */ /* 0x000fe200000418d8 */
[----:B------:R-:W-:-:S07]  /*65a0*/  IMAD.MOV.U32 R247, RZ, RZ, R107 ;  /* 0x000000fffff77224 */ /* 0x000fce00078e006b */
[----:B--2---:R-:W-:Y:S01]  /*65b0*/  HMMA.16816.F32.BF16 R40, R4, R32, R212 ;  /* 0x000000200428723c */ /* 0x004fe200000418d4 */
[----:B------:R-:W-:-:S07]  /*65c0*/  IMAD R12, R247, 0x40, R106 ;  /* 0x00000040f70c7824 */ /* 0x000fce00078e026a */
[C---:B---3--:R-:W-:Y:S08]  /*65d0*/  HMMA.16816.F32.BF16 R212, R4.reuse, R20, R188 ;  /* 0x0000001404d4723c */ /* 0x048ff000000418bc */
[C---:B------:R-:W-:Y:S08]  /*65e0*/  HMMA.16816.F32.BF16 R208, R4.reuse, R34, R208 ;  /* 0x0000002204d0723c */ /* 0x040ff000000418d0 */
[C---:B------:R-:W-:Y:S08]  /*65f0*/  HMMA.16816.F32.BF16 R204, R4.reuse, R28, R204 ;  /* 0x0000001c04cc723c */ /* 0x040ff000000418cc */
[C---:B------:R-:W-:Y:S08]  /*6600*/  HMMA.16816.F32.BF16 R200, R4.reuse, R30, R200 ;  /* 0x0000001e04c8723c */ /* 0x040ff000000418c8 */
[C---:B----4-:R-:W-:Y:S08]  /*6610*/  HMMA.16816.F32.BF16 R196, R4.reuse, R24, R196 ;  /* 0x0000001804c4723c */ /* 0x050ff000000418c4 */
[C---:B------:R-:W-:Y:S08]  /*6620*/  HMMA.16816.F32.BF16 R192, R4.reuse, R26, R192 ;  /* 0x0000001a04c0723c */ /* 0x040ff000000418c0 */
[----:B------:R-:W-:Y:S08]  /*6630*/  HMMA.16816.F32.BF16 R188, R4, R22, R172 ;  /* 0x0000001604bc723c */ /* 0x000ff000000418ac */
[C---:B-----5:R-:W-:Y:S08]  /*6640*/  HMMA.16816.F32.BF16 R4, R8.reuse, R32, R60 ;  /* 0x000000200804723c */ /* 0x060ff0000004183c */
[----:B------:R-:W-:Y:S01]  /*6650*/  HMMA.16816.F32.BF16 R172, R8, R20, R44 ;  /* 0x0000001408ac723c */ /* 0x000fe2000004182c */
[----:B------:R-:W-:-:S02]  /*6660*/  VIADD R20, R12, 0xffffff81 ;  /* 0xffffff810c147836 */ /* 0x000fc40000000000 */
[----:B------:R-:W-:-:S05]  /*6670*/  VIADD R21, R12, 0xffffff80 ;  /* 0xffffff800c157836 */ /* 0x000fca0000000000 */
[----:B------:R-:W-:Y:S01]  /*6680*/  HMMA.16816.F32.BF16 R180, R8, R24, R176 ;  /* 0x0000001808b4723c */ /* 0x000fe200000418b0 */
[----:B------:R-:W-:Y:S02]  /*6690*/  ISETP.GT.AND P0, PT, R17, R20, PT ;  /* 0x000000141100720c */ /* 0x000fe40003f04270 */
[----:B------:R-:W-:-:S05]  /*66a0*/  ISETP.GT.AND P4, PT, R18, R21, PT ;  /* 0x000000151200720c */ /* 0x000fca0003f84270 */
[----:B------:R-:W-:Y:S01]  /*66b0*/  HMMA.16816.F32.BF16 R176, R8, R26, R48 ;  /* 0x0000001a08b0723c */ /* 0x000fe20000041830 */
[----:B------:R-:W-:Y:S02]  /*66c0*/  ISETP.GT.AND P1, PT, R17, R21, PT ;  /* 0x000000151100720c */ /* 0x000fe40003f24270 */
[----:B------:R-:W-:-:S05]  /*66d0*/  ISETP.GT.AND P3, PT, R18, R20, PT ;  /* 0x000000141200720c */ /* 0x000fca0003f64270 */
[----:B------:R-:W-:Y:S01]  /*66e0*/  HMMA.16816.F32.BF16 R64, R8, R34, R64 ;  /* 0x000000220840723c */ /* 0x000fe20000041840 */
[----:B------:R-:W-:Y:S01]  /*66f0*/  FSEL R33, R43, -INF , !P0 ;  /* 0xff8000002b217808 */ /* 0x000fe20004000000 */
[----:B------:R-:W-:-:S06]  /*6700*/  VIADD R19, R12, 0xffffff88 ;  /* 0xffffff880c137836 */ /* 0x000fcc0000000000 */
[C---:B------:R-:W-:Y:S08]  /*6710*/  HMMA.16816.F32.BF16 R56, R8.reuse, R28, R56 ;  /* 0x0000001c0838723c */ /* 0x040ff00000041838 */
[C---:B------:R-:W-:Y:S08]  /*6720*/  HMMA.16816.F32.BF16 R60, R8.reuse, R30, R52 ;  /* 0x0000001e083c723c */ /* 0x040ff00000041834 */
[----:B------:R-:W-:Y:S01]  /*6730*/  HMMA.16816.F32.BF16 R48, R8, R22, R36 ;  /* 0x000000160830723c */ /* 0x000fe20000041824 */
[----:B------:R-:W-:Y:S01]  /*6740*/  VIADD R11, R230, 0x8 ;  /* 0x00000008e60b7836 */ /* 0x000fe20000000000 */
[----:B------:R-:W-:-:S02]  /*6750*/  FSEL R22, R40, -INF , !P4 ;  /* 0xff80000028167808 */ /* 0x000fc40006000000 */
[----:B------:R-:W-:Y:S02]  /*6760*/  FSEL R26, R42, -INF , !P1 ;  /* 0xff8000002a1a7808 */ /* 0x000fe40004800000 */
[-C--:B------:R-:W-:Y:S02]  /*6770*/  ISETP.GT.AND P0, PT, R11, R20.reuse, PT ;  /* 0x000000140b00720c */ /* 0x080fe40003f04270 */
[----:B------:R-:W-:Y:S02]  /*6780*/  FSEL R27, R41, -INF , !P3 ;  /* 0xff800000291b7808 */ /* 0x000fe40005800000 */
[CC--:B------:R-:W-:Y:S02]  /*6790*/  ISETP.GT.AND P4, PT, R230.reuse, R21.reuse, PT ;  /* 0x00000015e600720c */ /* 0x0c0fe40003f84270 */
[----:B------:R-:W-:Y:S02]  /*67a0*/  ISETP.GT.AND P1, PT, R11, R21, PT ;  /* 0x000000150b00720c */ /* 0x000fe40003f24270 */
[----:B------:R-:W-:Y:S01]  /*67b0*/  ISETP.GT.AND P3, PT, R230, R20, PT ;  /* 0x00000014e600720c */ /* 0x000fe20003f64270 */
[----:B------:R-:W-:Y:S01]  /*67c0*/  VIADD R16, R12, 0xffffff89 ;  /* 0xffffff890c107836 */ /* 0x000fe20000000000 */
[----:B------:R-:W-:-:S02]  /*67d0*/  FSEL R45, R7, -INF , !P0 ;  /* 0xff800000072d7808 */ /* 0x000fc40004000000 */
[----:B------:R-:W-:Y:S01]  /*67e0*/  ISETP.GT.AND P0, PT, R18, R19, PT ;  /* 0x000000131200720c */ /* 0x000fe20003f04270 */
[----:B------:R-:W-:Y:S01]  /*67f0*/  VIADD R15, R12, 0xffffff90 ;  /* 0xffffff900c0f7836 */ /* 0x000fe20000000000 */
[----:B------:R-:W-:Y:S01]  /*6800*/  FSEL R23, R4, -INF , !P4 ;  /* 0xff80000004177808 */ /* 0x000fe20006000000 */
[----:B------:R-:W-:Y:S01]  /*6810*/  VIADD R14, R12, 0xffffff91 ;  /* 0xffffff910c0e7836 */ /* 0x000fe20000000000 */
[----:B------:R-:W-:Y:S01]  /*6820*/  FSEL R28, R6, -INF , !P1 ;  /* 0xff800000061c7808 */ /* 0x000fe20004800000 */
[C---:B------:R-:W-:Y:S01]  /*6830*/  VIADD R13, R12.reuse, 0xffffff98 ;  /* 0xffffff980c0d7836 */ /* 0x040fe20000000000 */
[----:B------:R-:W-:Y:S01]  /*6840*/  FSEL R24, R5, -INF , !P3 ;  /* 0xff80000005187808 */ /* 0x000fe20005800000 */
[C---:B------:R-:W-:Y:S02]  /*6850*/  VIADD R2, R12.reuse, 0xffffff99 ;  /* 0xffffff990c027836 */ /* 0x040fe40000000000 */
[C---:B------:R-:W-:Y:S02]  /*6860*/  VIADD R6, R12.reuse, 0xffffffa0 ;  /* 0xffffffa00c067836 */ /* 0x040fe40000000000 */
[----:B------:R-:W-:-:S02]  /*6870*/  VIADD R5, R12, 0xffffffa1 ;  /* 0xffffffa10c057836 */ /* 0x000fc40000000000 */
[C---:B------:R-:W-:Y:S02]  /*6880*/  VIADD R4, R12.reuse, 0xffffffa8 ;  /* 0xffffffa80c047836 */ /* 0x040fe40000000000 */
[C---:B------:R-:W-:Y:S02]  /*6890*/  VIADD R3, R12.reuse, 0xffffffa9 ;  /* 0xffffffa90c037836 */ /* 0x040fe40000000000 */
[C---:B------:R-:W-:Y:S02]  /*68a0*/  VIADD R7, R12.reuse, 0xffffffb0 ;  /* 0xffffffb00c077836 */ /* 0x040fe40000000000 */
[C---:B------:R-:W-:Y:S02]  /*68b0*/  VIADD R8, R12.reuse, 0xffffffb1 ;  /* 0xffffffb10c087836 */ /* 0x040fe40000000000 */
[C---:B------:R-:W-:Y:S02]  /*68c0*/  VIADD R10, R12.reuse, 0xffffffb8 ;  /* 0xffffffb80c0a7836 */ /* 0x040fe40000000000 */
[----:B------:R-:W-:Y:S01]  /*68d0*/  VIADD R9, R12, 0xffffffb9 ;  /* 0xffffffb90c097836 */ /* 0x000fe20000000000 */
[----:B------:R-:W-:Y:S01]  /*68e0*/  FSEL R12, R208, -INF , !P0 ;  /* 0xff800000d00c7808 */ /* 0x000fe20004000000 */
[----:B------:R-:W-:Y:S01]  /*68f0*/  BAR.SYNC.DEFER_BLOCKING 0x0 ;  /* 0x0000000000007b1d */ /* 0x000fe20000010000 */
[----:B------:R-:W-:-:S02]  /*6900*/  ISETP.GT.AND P0, PT, R11, R16, PT ;  /* 0x000000100b00720c */ /* 0x000fc40003f04270 */
[C---:B------:R-:W-:Y:S02]  /*6910*/  ISETP.GT.AND P3, PT, R18.reuse, R16, PT ;  /* 0x000000101200720c */ /* 0x040fe40003f64270 */
[----:B------:R-:W-:Y:S02]  /*6920*/  FSEL R100, R67, -INF , !P0 ;  /* 0xff80000043647808 */ /* 0x000fe40004000000 */
[----:B------:R-:W-:Y:S02]  /*6930*/  FSEL R31, R209, -INF , !P3 ;  /* 0xff800000d11f7808 */ /* 0x000fe40005800000 */
[----:B------:R-:W-:Y:S02]  /*6940*/  ISETP.GT.AND P0, PT, R18, R13, PT ;  /* 0x0000000d1200720c */ /* 0x000fe40003f04270 */
[----:B------:R-:W-:Y:S02]  /*6950*/  ISETP.GT.AND P3, PT, R11, R15, PT ;  /* 0x0000000f0b00720c */ /* 0x000fe40003f64270 */
[----:B------:R-:W-:-:S02]  /*6960*/  FSEL R44, R200, -INF , !P0 ;  /* 0xff800000c82c7808 */ /* 0x000fc40004000000 */
[C---:B------:R-:W-:Y:S02]  /*6970*/  ISETP.GT.AND P5, PT, R11.reuse, R19, PT ;  /* 0x000000130b00720c */ /* 0x040fe40003fa4270 */
[----:B------:R-:W-:Y:S02]  /*6980*/  FSEL R105, R58, -INF , !P3 ;  /* 0xff8000003a697808 */ /* 0x000fe40005800000 */
[-C--:B------:R-:W-:Y:S02]  /*6990*/  ISETP.GT.AND P0, PT, R11, R2.reuse, PT ;  /* 0x000000020b00720c */ /* 0x080fe40003f04270 */
[----:B------:R-:W-:Y:S02]  /*69a0*/  ISETP.GT.AND P3, PT, R18, R2, PT ;  /* 0x000000021200720c */ /* 0x000fe40003f64270 */
[----:B------:R-:W-:Y:S02]  /*69b0*/  FSEL R54, R66, -INF , !P5 ;  /* 0xff80000042367808 */ /* 0x000fe40006800000 */
[----:B------:R-:W-:-:S02]  /*69c0*/  FSEL R47, R63, -INF , !P0 ;  /* 0xff8000003f2f7808 */ /* 0x000fc40004000000 */
[----:B------:R-:W-:Y:S02]  /*69d0*/  ISETP.GT.AND P5, PT, R11, R14, PT ;  /* 0x0000000e0b00720c */ /* 0x000fe40003fa4270 */
[----:B------:R-:W-:Y:S02]  /*69e0*/  FSEL R43, R201, -INF , !P3 ;  /* 0xff800000c92b7808 */ /* 0x000fe40005800000 */
[C---:B------:R-:W-:Y:S02]  /*69f0*/  ISETP.GT.AND P0, PT, R18.reuse, R4, PT ;  /* 0x000000041200720c */ /* 0x040fe40003f04270 */
[----:B------:R-:W-:Y:S02]  /*6a00*/  ISETP.GT.AND P3, PT, R11, R6, PT ;  /* 0x000000060b00720c */ /* 0x000fe40003f64270 */
[----:B------:R-:W-:Y:S02]  /*6a10*/  ISETP.GT.AND P4, PT, R18, R14, PT ;  /* 0x0000000e1200720c */ /* 0x000fe40003f84270 */
[----:B------:R-:W-:-:S02]  /*6a20*/  FSEL R106, R59, -INF , !P5 ;  /* 0xff8000003b6a7808 */ /* 0x000fc40006800000 */
[----:B------:R-:W-:Y:S02]  /*6a30*/  FSEL R40, R192, -INF , !P0 ;  /* 0xff800000c0287808 */ /* 0x000fe40004000000 */
[----:B------:R-:W-:Y:S02]  /*6a40*/  FSEL R59, R182, -INF , !P3 ;  /* 0xff800000b63b7808 */ /* 0x000fe40005800000 */
[-C--:B------:R-:W-:Y:S02]  /*6a50*/  ISETP.GT.AND P0, PT, R11, R3.reuse, PT ;  /* 0x000000030b00720c */ /* 0x080fe40003f04270 */
[C---:B------:R-:W-:Y:S02]  /*6a60*/  ISETP.GT.AND P3, PT, R18.reuse, R3, PT ;  /* 0x000000031200720c */ /* 0x040fe40003f64270 */
[----:B------:R-:W-:Y:S02]  /*6a70*/  FSEL R38, R205, -INF , !P4 ;  /* 0xff800000cd267808 */ /* 0x000fe40006000000 */
[----:B------:R-:W-:-:S02]  /*6a80*/  ISETP.GT.AND P1, PT, R18, R15, PT ;  /* 0x0000000f1200720c */ /* 0x000fc40003f24270 */
[----:B------:R-:W-:Y:S02]  /*6a90*/  ISETP.GT.AND P4, PT, R11, R13, PT ;  /* 0x0000000d0b00720c */ /* 0x000fe40003f84270 */
[----:B------:R-:W-:Y:S02]  /*6aa0*/  FSEL R63, R179, -INF , !P0 ;  /* 0xff800000b33f7808 */ /* 0x000fe40004000000 */
[----:B------:R-:W-:Y:S02]  /*6ab0*/  ISETP.GT.AND P5, PT, R18, R6, PT ;  /* 0x000000061200720c */ /* 0x000fe40003fa4270 */
[----:B------:R-:W-:Y:S02]  /*6ac0*/  FSEL R39, R193, -INF , !P3 ;  /* 0xff800000c1277808 */ /* 0x000fe40005800000 */
[----:B------:R-:W-:Y:S02]  /*6ad0*/  ISETP.GT.AND P0, PT, R230, R19, PT ;  /* 0x00000013e600720c */ /* 0x000fe40003f04270 */
[----:B------:R-:W-:-:S02]  /*6ae0*/  ISETP.GT.AND P3, PT, R11, R7, PT ;  /* 0x000000070b00720c */ /* 0x000fc40003f64270 */
[----:B------:R-:W-:Y:S02]  /*6af0*/  FSEL R37, R204, -INF , !P1 ;  /* 0xff800000cc257808 */ /* 0x000fe40004800000 */
[----:B------:R-:W-:Y:S02]  /*6b00*/  FSEL R46, R62, -INF , !P4 ;  /* 0xff8000003e2e7808 */ /* 0x000fe40006000000 */
[-C--:B------:R-:W-:Y:S02]  /*6b10*/  ISETP.GT.AND P1, PT, R18, R5.reuse, PT ;  /* 0x000000051200720c */ /* 0x080fe40003f24270 */
[----:B------:R-:W-:Y:S02]  /*6b20*/  ISETP.GT.AND P4, PT, R11, R5, PT ;  /* 0x000000050b00720c */ /* 0x000fe40003f84270 */
[----:B------:R-:W-:Y:S02]  /*6b30*/  FSEL R42, R196, -INF , !P5 ;  /* 0xff800000c42a7808 */ /* 0x000fe40006800000 */
[----:B------:R-:W-:-:S02]  /*6b40*/  FSEL R25, R64, -INF , !P0 ;  /* 0xff80000040197808 */ /* 0x000fc40004000000 */
[----:B------:R-:W-:Y:S02]  /*6b50*/  FSEL R67, R174, -INF , !P3 ;  /* 0xff800000ae437808 */ /* 0x000fe40005800000 */
[----:B------:R-:W-:Y:S02]  /*6b60*/  ISETP.GT.AND P5, PT, R230, R16, PT ;  /* 0x00000010e600720c */ /* 0x000fe40003fa4270 */
[----:B------:R-:W-:Y:S02]  /*6b70*/  ISETP.GT.AND P0, PT, R11, R8, PT ;  /* 0x000000080b00720c */ /* 0x000fe40003f04270 */
[----:B------:R-:W-:Y:S02]  /*6b80*/  ISETP.GT.AND P3, PT, R17, R19, PT ;  /* 0x000000131100720c */ /* 0x000fe40003f64270 */
[----:B------:R-:W-:Y:S02]  /*6b90*/  FSEL R62, R183, -INF , !P4 ;  /* 0xff800000b73e7808 */ /* 0x000fe40006000000 */
[----:B------:R-:W-:-:S02]  /*6ba0*/  FSEL R41, R197, -INF , !P1 ;  /* 0xff800000c5297808 */ /* 0x000fc40004800000 */
[----:B------:R-:W-:Y:S02]  /*6bb0*/  ISETP.GT.AND P4, PT, R18, R7, PT ;  /* 0x000000071200720c */ /* 0x000fe40003f84270 */
[----:B------:R-:W-:Y:S02]  /*6bc0*/  ISETP.GT.AND P1, PT, R11, R4, PT ;  /* 0x000000040b00720c */ /* 0x000fe40003f24270 */
[----:B------:R-:W-:Y:S02]  /*6bd0*/  FSEL R30, R65, -INF , !P5 ;  /* 0xff800000411e7808 */ /* 0x000fe40006800000 */
[----:B------:R-:W-:Y:S02]  /*6be0*/  FSEL R64, R175, -INF , !P0 ;  /* 0xff800000af407808 */ /* 0x000fe40004000000 */
[----:B------:R-:W-:Y:S02]  /*6bf0*/  FSEL R29, R210, -INF , !P3 ;  /* 0xff800000d21d7808 */ /* 0x000fe40005800000 */
[----:B------:R-:W-:-:S02]  /*6c00*/  ISETP.GT.AND P0, PT, R17, R16, PT ;  /* 0x000000101100720c */ /* 0x000fc40003f04270 */
[----:B------:R-:W-:Y:S02]  /*6c10*/  ISETP.GT.AND P5, PT, R11, R10, PT ;  /* 0x0000000a0b00720c */ /* 0x000fe40003fa4270 */
[C---:B------:R-:W-:Y:S02]  /*6c20*/  ISETP.GT.AND P6, PT, R18.reuse, R8, PT ;  /* 0x000000081200720c */ /* 0x040fe40003fc4270 */
[----:B------:R-:W-:Y:S02]  /*6c30*/  ISETP.GT.AND P3, PT, R18, R9, PT ;  /* 0x000000091200720c */ /* 0x000fe40003f64270 */
[----:B------:R-:W-:Y:S02]  /*6c40*/  FSEL R66, R178, -INF , !P1 ;  /* 0xff800000b2427808 */ /* 0x000fe40004800000 */
[----:B------:R-:W-:Y:S02]  /*6c50*/  FSEL R212, R212, -INF , !P4 ;  /* 0xff800000d4d47808 */ /* 0x000fe40006000000 */
[----:B------:R-:W-:-:S02]  /*6c60*/  ISETP.GT.AND P1, PT, R18, R10, PT ;  /* 0x0000000a1200720c */ /* 0x000fc40003f24270 */
[----:B------:R-:W-:Y:S02]  /*6c70*/  ISETP.GT.AND P4, PT, R11, R9, PT ;  /* 0x000000090b00720c */ /* 0x000fe40003f84270 */
[----:B------:R-:W-:Y:S02]  /*6c80*/  FSEL R11, R211, -INF , !P0 ;  /* 0xff800000d30b7808 */ /* 0x000fe40004000000 */
[----:B------:R-:W-:Y:S02]  /*6c90*/  FSEL R50, R50, -INF , !P5 ;  /* 0xff80000032327808 */ /* 0x000fe40006800000 */
[----:B------:R-:W-:Y:S02]  /*6ca0*/  FSEL R213, R213, -INF , !P6 ;  /* 0xff800000d5d57808 */ /* 0x000fe40007000000 */
[----:B------:R-:W-:Y:S02]  /*6cb0*/  ISETP.GE.AND P0, PT, R21, R231, PT ;  /* 0x000000e71500720c */ /* 0x000fe40003f06270 */
[----:B------:R-:W-:-:S02]  /*6cc0*/  FSEL R189, R189, -INF , !P3 ;  /* 0xff800000bdbd7808 */ /* 0x000fc40005800000 */
[C---:B------:R-:W-:Y:S02]  /*6cd0*/  ISETP.GT.AND P5, PT, R230.reuse, R14, PT ;  /* 0x0000000ee600720c */ /* 0x040fe40003fa4270 */
[-C--:B------:R-:W-:Y:S02]  /*6ce0*/  ISETP.GT.AND P3, PT, R230, R15.reuse, PT ;  /* 0x0000000fe600720c */ /* 0x080fe40003f64270 */
[----:B------:R-:W-:Y:S02]  /*6cf0*/  ISETP.GT.AND P6, PT, R17, R15, PT ;  /* 0x0000000f1100720c */ /* 0x000fe40003fc4270 */
[----:B------:R-:W-:Y:S02]  /*6d00*/  FSEL R188, R188, -INF , !P1 ;  /* 0xff800000bcbc7808 */ /* 0x000fe40004800000 */
[----:B------:R-:W-:Y:S02]  /*6d10*/  ISETP.GE.AND P1, PT, R21, R233, PT ;  /* 0x000000e91500720c */ /* 0x000fe40003f26270 */
[----:B------:R-:W-:-:S02]  /*6d20*/  FSEL R51, R51, -INF , !P4 ;  /* 0xff80000033337808 */ /* 0x000fc40006000000 */
[----:B------:R-:W-:Y:S02]  /*6d30*/  FSEL R35, R57, -INF , !P5 ;  /* 0xff80000039237808 */ /* 0x000fe40006800000 */
[----:B------:R-:W-:Y:S02]  /*6d40*/  ISETP.GE.AND P4, PT, R20, R231, PT ;  /* 0x000000e71400720c */ /* 0x000fe40003f86270 */
[----:B------:R-:W-:Y:S02]  /*6d50*/  FSEL R52, R23, -INF , !P0 ;  /* 0xff80000017347808 */ /* 0x000fe40004000000 */
[----:B------:R-:W-:Y:S02]  /*6d60*/  FSEL R34, R56, -INF , !P3 ;  /* 0xff80000038227808 */ /* 0x000fe40005800000 */
[----:B------:R-:W-:Y:S02]  /*6d70*/  FSEL R36, R206, -INF , !P6 ;  /* 0xff800000ce247808 */ /* 0x000fe40007000000 */
[----:B------:R-:W-:-:S02]  /*6d80*/  ISETP.GE.AND P0, PT, R20, R232, PT ;  /* 0x000000e81400720c */ /* 0x000fc40003f06270 */
[----:B------:R-:W-:Y:S02]  /*6d90*/  ISETP.GE.AND P5, PT, R20, R233, PT ;  /* 0x000000e91400720c */ /* 0x000fe40003fa6270 */
[C---:B------:R-:W-:Y:S02]  /*6da0*/  ISETP.GE.AND P3, PT, R21.reuse, R232, PT ;  /* 0x000000e81500720c */ /* 0x040fe40003f66270 */
[----:B------:R-:W-:Y:S02]  /*6db0*/  ISETP.GE.AND P6, PT, R21, R234, PT ;  /* 0x000000ea1500720c */ /* 0x000fe40003fc6270 */
[----:B------:R-:W-:Y:S02]  /*6dc0*/  FSEL R21, R22, -INF , !P1 ;  /* 0xff80000016157808 */ /* 0x000fe40004800000 */
[----:B------:R-:W-:Y:S02]  /*6dd0*/  ISETP.GT.AND P1, PT, R17, R14, PT ;  /* 0x0000000e1100720c */ /* 0x000fe40003f24270 */
[----:B------:R-:W-:-:S02]  /*6de0*/  FSEL R53, R24, -INF , !P4 ;  /* 0xff80000018357808 */ /* 0x000fc40006000000 */
[----:B------:R-:W-:Y:S02]  /*6df0*/  ISETP.GE.AND P4, PT, R19, R232, PT ;  /* 0x000000e81300720c */ /* 0x000fe40003f86270 */
[----:B------:R-:W-:Y:S02]  /*6e00*/  FSEL R56, R45, -INF , !P0 ;  /* 0xff8000002d387808 */ /* 0x000fe40004000000 */
[----:B------:R-:W-:Y:S02]  /*6e10*/  FSEL R18, R27, -INF , !P5 ;  /* 0xff8000001b127808 */ /* 0x000fe40006800000 */
[-C--:B------:R-:W-:Y:S02]  /*6e20*/  ISETP.GT.AND P0, PT, R230, R13.reuse, PT ;  /* 0x0000000de600720c */ /* 0x080fe40003f04270 */
[----:B------:R-:W-:Y:S02]  /*6e30*/  ISETP.GT.AND P5, PT, R17, R13, PT ;  /* 0x0000000d1100720c */ /* 0x000fe40003fa4270 */
[----:B------:R-:W-:-:S02]  /*6e40*/  FSEL R55, R28, -INF , !P3 ;  /* 0xff8000001c377808 */ /* 0x000fc40005800000 */
[----:B------:R-:W-:Y:S02]  /*6e50*/  ISETP.GE.AND P3, PT, R20, R234, PT ;  /* 0x000000ea1400720c */ /* 0x000fe40003f66270 */
[----:B------:R-:W-:Y:S02]  /*6e60*/  FSEL R32, R207, -INF , !P1 ;  /* 0xff800000cf207808 */ /* 0x000fe40004800000 */
[----:B------:R-:W-:Y:S02]  /*6e70*/  ISETP.GE.AND P1, PT, R19, R231, PT ;  /* 0x000000e71300720c */ /* 0x000fe40003f26270 */
[----:B------:R-:W-:Y:S02]  /*6e80*/  FSEL R57, R54, -INF , !P4 ;  /* 0xff80000036397808 */ /* 0x000fe40006000000 */
[----:B------:R-:W-:Y:S02]  /*6e90*/  FSEL R28, R60, -INF , !P0 ;  /* 0xff8000003c1c7808 */ /* 0x000fe40004000000 */
[----:B------:R-:W-:-:S02]  /*6ea0*/  FSEL R27, R202, -INF , !P5 ;  /* 0xff800000ca1b7808 */ /* 0x000fc40006800000 */
[----:B------:R-:W-:Y:S02]  /*6eb0*/  ISETP.GT.AND P4, PT, R17, R2, PT ;  /* 0x000000021100720c */ /* 0x000fe40003f84270 */
[C---:B------:R-:W-:Y:S02]  /*6ec0*/  ISETP.GE.AND P0, PT, R19.reuse, R233, PT ;  /* 0x000000e91300720c */ /* 0x040fe40003f06270 */
[----:B------:R-:W-:Y:S02]  /*6ed0*/  ISETP.GE.AND P5, PT, R19, R234, PT ;  /* 0x000000ea1300720c */ /* 0x000fe40003fa6270 */
[----:B------:R-:W-:Y:S02]  /*6ee0*/  FSEL R20, R26, -INF , !P6 ;  /* 0xff8000001a147808 */ /* 0x000fe40007000000 */
[----:B------:R-:W-:Y:S02]  /*6ef0*/  FSEL R19, R33, -INF , !P3 ;  /* 0xff80000021137808 */ /* 0x000fe40005800000 */
[----:B------:R-:W-:-:S02]  /*6f00*/  ISETP.GT.AND P6, PT, R230, R2, PT ;  /* 0x00000002e600720c */ /* 0x000fc40003fc4270 */
[----:B------:R-:W-:Y:S02]  /*6f10*/  FSEL R33, R25, -INF , !P1 ;  /* 0xff80000019217808 */ /* 0x000fe40004800000 */
[----:B------:R-:W-:Y:S02]  /*6f20*/  FSEL R25, R203, -INF , !P4 ;  /* 0xff800000cb197808 */ /* 0x000fe40006000000 */
[----:B------:R-:W-:Y:S02]  /*6f30*/  ISETP.GT.AND P4, PT, R17, R6, PT ;  /* 0x000000061100720c */ /* 0x000fe40003f84270 */
[----:B------:R-:W-:Y:S02]  /*6f40*/  FSEL R45, R61, -INF , !P6 ;  /* 0xff8000003d2d7808 */ /* 0x000fe40007000000 */
[----:B------:R-:W-:Y:S02]  /*6f50*/  FSEL R23, R12, -INF , !P0 ;  /* 0xff8000000c177808 */ /* 0x000fe40004000000 */
[----:B------:R-:W-:-:S02]  /*6f60*/  ISETP.GE.AND P3, PT, R16, R231, PT ;  /* 0x000000e71000720c */ /* 0x000fc40003f66270 */
[C---:B------:R-:W-:Y:S02]  /*6f70*/  ISETP.GE.AND P1, PT, R16.reuse, R232, PT ;  /* 0x000000e81000720c */ /* 0x040fe40003f26270 */
[C---:B------:R-:W-:Y:S02]  /*6f80*/  ISETP.GE.AND P0, PT, R16.reuse, R233, PT ;  /* 0x000000e91000720c */ /* 0x040fe40003f06270 */
[-C--:B------:R-:W-:Y:S02]  /*6f90*/  ISETP.GE.AND P6, PT, R16, R234.reuse, PT ;  /* 0x000000ea1000720c */ /* 0x080fe40003fc6270 */
[----:B------:R-:W-:Y:S02]  /*6fa0*/  FSEL R16, R198, -INF , !P4 ;  /* 0xff800000c6107808 */ /* 0x000fe40006000000 */
[----:B------:R-:W-:Y:S02]  /*6fb0*/  ISETP.GE.AND P4, PT, R15, R234, PT ;  /* 0x000000ea0f00720c */ /* 0x000fe40003f86270 */
[----:B------:R-:W-:-:S02]  /*6fc0*/  FSEL R22, R31, -INF , !P0 ;  /* 0xff8000001f167808 */ /* 0x000fc40004000000 */
[----:B------:R-:W-:Y:S02]  /*6fd0*/  FSEL R107, R36, -INF , !P4 ;  /* 0xff800000246b7808 */ /* 0x000fe40006000000 */
[C---:B------:R-:W-:Y:S02]  /*6fe0*/  ISETP.GT.AND P0, PT, R17.reuse, R5, PT ;  /* 0x000000051100720c */ /* 0x040fe40003f04270 */
[----:B------:R-:W-:Y:S02]  /*6ff0*/  ISETP.GT.AND P4, PT, R17, R8, PT ;  /* 0x000000081100720c */ /* 0x000fe40003f84270 */
[----:B------:R-:W-:Y:S02]  /*7000*/  FSEL R24, R29, -INF , !P5 ;  /* 0xff8000001d187808 */ /* 0x000fe40006800000 */
[----:B------:R-:W-:Y:S02]  /*7010*/  FSEL R54, R30, -INF , !P3 ;  /* 0xff8000001e367808 */ /* 0x000fe40005800000 */
[----:B------:R-:W-:-:S02]  /*7020*/  FSEL R58, R100, -INF , !P1 ;  /* 0xff800000643a7808 */ /* 0x000fc40004800000 */
[C---:B------:R-:W-:Y:S02]  /*7030*/  ISETP.GE.AND P5, PT, R15.reuse, R231, PT ;  /* 0x000000e70f00720c */ /* 0x040fe40003fa6270 */
[C---:B------:R-:W-:Y:S02]  /*7040*/  ISETP.GE.AND P3, PT, R15.reuse, R232, PT ;  /* 0x000000e80f00720c */ /* 0x040fe40003f66270 */
[----:B------:R-:W-:Y:S02]  /*7050*/  ISETP.GE.AND P1, PT, R15, R233, PT ;  /* 0x000000e90f00720c */ /* 0x000fe40003f26270 */
[----:B------:R-:W-:Y:S02]  /*7060*/  FSEL R15, R199, -INF , !P0 ;  /* 0xff800000c70f7808 */ /* 0x000fe40004000000 */
[----:B------:R-:W-:Y:S02]  /*7070*/  FSEL R215, R215, -INF , !P4 ;  /* 0xff800000d7d77808 */ /* 0x000fe40006000000 */
[----:B------:R-:W-:-:S02]  /*7080*/  ISETP.GE.AND P0, PT, R14, R231, PT ;  /* 0x000000e70e00720c */ /* 0x000fc40003f06270 */
[----:B------:R-:W-:Y:S02]  /*7090*/  ISETP.GE.AND P4, PT, R13, R231, PT ;  /* 0x000000e70d00720c */ /* 0x000fe40003f86270 */
[----:B------:R-:W-:Y:S02]  /*70a0*/  FSEL R183, R35, -INF , !P0 ;  /* 0xff80000023b77808 */ /* 0x000fe40004000000 */
[----:B------:R-:W-:Y:S02]  /*70b0*/  FSEL R182, R28, -INF , !P4 ;  /* 0xff8000001cb67808 */ /* 0x000fe40006000000 */
[----:B------:R-:W-:Y:S02]  /*70c0*/  ISETP.GT.AND P0, PT, R17, R10, PT ;  /* 0x0000000a1100720c */ /* 0x000fe40003f04270 */
[----:B------:R-:W-:Y:S02]  /*70d0*/  ISETP.GE.AND P4, PT, R2, R233, PT ;  /* 0x000000e90200720c */ /* 0x000fe40003f86270 */
[----:B------:R-:W-:-:S02]  /*70e0*/  FSEL R26, R11, -INF , !P6 ;  /* 0xff8000000b1a7808 */ /* 0x000fc40007000000 */
[----:B------:R-:W-:Y:S02]  /*70f0*/  FSEL R192, R105, -INF , !P3 ;  /* 0xff80000069c07808 */ /* 0x000fe40005800000 */
[----:B------:R-:W-:Y:S02]  /*7100*/  ISETP.GT.AND P6, PT, R17, R4, PT ;  /* 0x000000041100720c */ /* 0x000fe40003fc4270 */
[----:B------:R-:W-:Y:S02]  /*7110*/  FSEL R34, R34, -INF , !P5 ;  /* 0xff80000022227808 */ /* 0x000fe40006800000 */
[----:B------:R-:W-:Y:S02]  /*7120*/  FSEL R60, R37, -INF , !P1 ;  /* 0xff800000253c7808 */ /* 0x000fe40004800000 */
[C---:B------:R-:W-:Y:S02]  /*7130*/  ISETP.GE.AND P3, PT, R14.reuse, R233, PT ;  /* 0x000000e90e00720c */ /* 0x040fe40003f66270 */
[----:B------:R-:W-:-:S02]  /*7140*/  ISETP.GE.AND P5, PT, R14, R232, PT ;  /* 0x000000e80e00720c */ /* 0x000fc40003fa6270 */
[----:B------:R-:W-:Y:S02]  /*7150*/  ISETP.GT.AND P1, PT, R17, R3, PT ;  /* 0x000000031100720c */ /* 0x000fe40003f24270 */
[----:B------:R-:W-:Y:S02]  /*7160*/  FSEL R30, R190, -INF , !P0 ;  /* 0xff800000be1e7808 */ /* 0x000fe40004000000 */
[----:B------:R-:W-:Y:S02]  /*7170*/  FSEL R100, R43, -INF , !P4 ;  /* 0xff8000002b647808 */ /* 0x000fe40006000000 */
[-C--:B------:R-:W-:Y:S02]  /*7180*/  ISETP.GE.AND P0, PT, R13, R234.reuse, PT ;  /* 0x000000ea0d00720c */ /* 0x080fe40003f06270 */
[----:B------:R-:W-:Y:S02]  /*7190*/  ISETP.GE.AND P4, PT, R6, R234, PT ;  /* 0x000000ea0600720c */ /* 0x000fe40003f86270 */
[----:B------:R-:W-:-:S02]  /*71a0*/  FSEL R12, R194, -INF , !P6 ;  /* 0xff800000c20c7808 */ /* 0x000fc40007000000 */
[----:B------:R-:W-:Y:S02]  /*71b0*/  ISETP.GE.AND P6, PT, R14, R234, PT ;  /* 0x000000ea0e00720c */ /* 0x000fe40003fc6270 */
[----:B------:R-:W-:Y:S02]  /*71c0*/  FSEL R35, R38, -INF , !P3 ;  /* 0xff80000026237808 */ /* 0x000fe40005800000 */
[----:B------:R-:W-:Y:S02]  /*71d0*/  FSEL R11, R195, -INF , !P1 ;  /* 0xff800000c30b7808 */ /* 0x000fe40004800000 */
[----:B------:R-:W-:Y:S02]  /*71e0*/  FSEL R187, R106, -INF , !P5 ;  /* 0xff8000006abb7808 */ /* 0x000fe40006800000 */
[----:B------:R-:W-:Y:S02]  /*71f0*/  ISETP.GE.AND P3, PT, R13, R233, PT ;  /* 0x000000e90d00720c */ /* 0x000fe40003f66270 */
[----:B------:R-:W-:-:S02]  /*7200*/  ISETP.GT.AND P1, PT, R17, R7, PT ;  /* 0x000000071100720c */ /* 0x000fc40003f24270 */
[----:B------:R-:W-:Y:S02]  /*7210*/  FSEL R106, R27, -INF , !P0 ;  /* 0xff8000001b6a7808 */ /* 0x000fe40004000000 */
[----:B------:R-:W-:Y:S02]  /*7220*/  FSEL R217, R16, -INF , !P4 ;  /* 0xff80000010d97808 */ /* 0x000fe40006000000 */
[-C--:B------:R-:W-:Y:S02]  /*7230*/  ISETP.GE.AND P0, PT, R6, R233.reuse, PT ;  /* 0x000000e90600720c */ /* 0x080fe40003f06270 */
[----:B------:R-:W-:Y:S02]  /*7240*/  ISETP.GE.AND P4, PT, R4, R233, PT ;  /* 0x000000e90400720c */ /* 0x000fe40003f86270 */
[----:B------:R-:W-:Y:S02]  /*7250*/  FSEL R105, R32, -INF , !P6 ;  /* 0xff80000020697808 */ /* 0x000fe40007000000 */
[----:B------:R-:W-:-:S02]  /*7260*/  FSEL R32, R44, -INF , !P3 ;  /* 0xff8000002c207808 */ /* 0x000fc40005800000 */
[----:B------:R-:W-:Y:S02]  /*7270*/  FSEL R14, R214, -INF , !P1 ;  /* 0xff800000d60e7808 */ /* 0x000fe40004800000 */
[-C--:B------:R-:W-:Y:S02]  /*7280*/  ISETP.GE.AND P3, PT, R2, R234.reuse, PT ;  /* 0x000000ea0200720c */ /* 0x080fe40003f66270 */
[----:B------:R-:W-:Y:S02]  /*7290*/  FSEL R194, R42, -INF , !P0 ;  /* 0xff8000002ac27808 */ /* 0x000fe40004000000 */
[----:B------:R-:W-:Y:S02]  /*72a0*/  FSEL R214, R40, -INF , !P4 ;  /* 0xff80000028d67808 */ /* 0x000fe40006000000 */
[-C--:B------:R-:W-:Y:S02]  /*72b0*/  ISETP.GE.AND P0, PT, R5, R234.reuse, PT ;  /* 0x000000ea0500720c */ /* 0x080fe40003f06270 */
[----:B------:R-:W-:-:S02]  /*72c0*/  ISETP.GE.AND P4, PT, R3, R234, PT ;  /* 0x000000ea0300720c */ /* 0x000fc40003f86270 */
[----:B------:R-:W-:Y:S02]  /*72d0*/  FSEL R175, R25, -INF , !P3 ;  /* 0xff80000019af7808 */ /* 0x000fe40005800000 */
[-C--:B------:R-:W-:Y:S02]  /*72e0*/  ISETP.GE.AND P3, PT, R5, R233.reuse, PT ;  /* 0x000000e90500720c */ /* 0x080fe40003f66270 */
[----:B------:R-:W-:Y:S02]  /*72f0*/  FSEL R218, R15, -INF , !P0 ;  /* 0xff8000000fda7808 */ /* 0x000fe40004000000 */
[----:B------:R-:W-:Y:S02]  /*7300*/  FSEL R220, R11, -INF , !P4 ;  /* 0xff8000000bdc7808 */ /* 0x000fe40006000000 */
[----:B------:R-:W-:Y:S02]  /*7310*/  ISETP.GE.AND P0, PT, R3, R233, PT ;  /* 0x000000e90300720c */ /* 0x000fe40003f06270 */
[----:B------:R-:W-:-:S02]  /*7320*/  FMNMX3.FTZ R11, R102, R21, R18, !PT ;  /* 0x00000015660b7276 */ /* 0x000fc40007810012 */
[----:B------:R-:W-:Y:S02]  /*7330*/  FSEL R195, R41, -INF , !P3 ;  /* 0xff80000029c37808 */ /* 0x000fe40005800000 */
[----:B------:R-:W-:Y:S02]  /*7340*/  ISETP.GE.AND P3, PT, R4, R234, PT ;  /* 0x000000ea0400720c */ /* 0x000fe40003f66270 */
[----:B------:R-:W-:Y:S02]  /*7350*/  FSEL R216, R39, -INF , !P0 ;  /* 0xff80000027d87808 */ /* 0x000fe40004000000 */
[----:B------:R-:W-:Y:S02]  /*7360*/  FMNMX3.FTZ R11, R11, R23, R22, !PT ;  /* 0x000000170b0b7276 */ /* 0x000fe40007810016 */
[----:B------:R-:W-:Y:S02]  /*7370*/  ISETP.GE.AND P0, PT, R7, R233, PT ;  /* 0x000000e90700720c */ /* 0x000fe40003f06270 */
[----:B------:R-:W-:-:S02]  /*7380*/  FSEL R219, R12, -INF , !P3 ;  /* 0xff8000000cdb7808 */ /* 0x000fc40005800000 */
[----:B------:R-:W-:Y:S02]  /*7390*/  ISETP.GT.AND P1, PT, R17, R9, PT ;  /* 0x000000091100720c */ /* 0x000fe40003f24270 */
[----:B------:R-:W-:Y:S02]  /*73a0*/  FMNMX3.FTZ R12, R11, R60, R35, !PT ;  /* 0x0000003c0b0c7276 */ /* 0x000fe40007810023 */
[----:B------:R-:W-:Y:S02]  /*73b0*/  FSEL R225, R212, -INF , !P0 ;  /* 0xff800000d4e17808 */ /* 0x000fe40004000000 */
[----:B------:R-:W-:Y:S02]  /*73c0*/  ISETP.GE.AND P0, PT, R8, R233, PT ;  /* 0x000000e90800720c */ /* 0x000fe40003f06270 */
[----:B------:R-:W-:Y:S02]  /*73d0*/  FSEL R29, R191, -INF , !P1 ;  /* 0xff800000bf1d7808 */ /* 0x000fe40004800000 */
[----:B------:R-:W-:-:S02]  /*73e0*/  FMNMX3.FTZ R11, R101, R20, R19, !PT ;  /* 0x00000014650b7276 */ /* 0x000fc40007810013 */
[----:B------:R-:W-:Y:S02]  /*73f0*/  FMNMX3.FTZ R12, R12, R32, R100, !PT ;  /* 0x000000200c0c7276 */ /* 0x000fe40007810064 */
[----:B------:R-:W-:Y:S02]  /*7400*/  ISETP.GT.U32.AND P1, PT, R252, R239, PT ;  /* 0x000000effc00720c */ /* 0x000fe40003f24070 */
[----:B------:R-:W-:Y:S02]  /*7410*/  FSEL R227, R213, -INF , !P0 ;  /* 0xff800000d5e37808 */ /* 0x000fe40004000000 */
[----:B------:R-:W-:Y:S02]  /*7420*/  ISETP.GE.AND P0, PT, R10, R233, PT ;  /* 0x000000e90a00720c */ /* 0x000fe40003f06270 */
[----:B------:R-:W-:Y:S02]  /*7430*/  FMNMX3.FTZ R11, R11, R24, R26, !PT ;  /* 0x000000180b0b7276 */ /* 0x000fe4000781001a */
[----:B------:R-:W-:-:S02]  /*7440*/  FMNMX3.FTZ R12, R12, R194, R195, !PT ;  /* 0x000000c20c0c7276 */ /* 0x000fc400078100c3 */
[----:B------:R-:W-:Y:S02]  /*7450*/  ISETP.GE.AND P3, PT, R7, R234, PT ;  /* 0x000000ea0700720c */ /* 0x000fe40003f66270 */
[----:B------:R-:W-:Y:S02]  /*7460*/  FSEL R226, R188, -INF , !P0 ;  /* 0xff800000bce27808 */ /* 0x000fe40004000000 */
[----:B------:R-:W-:Y:S02]  /*7470*/  ISETP.GE.AND P0, PT, R9, R233, PT ;  /* 0x000000e90900720c */ /* 0x000fe40003f06270 */
[----:B------:R-:W-:Y:S02]  /*7480*/  FMNMX3.FTZ R11, R11, R107, R105, !PT ;  /* 0x0000006b0b0b7276 */ /* 0x000fe40007810069 */
[----:B------:R-:W-:Y:S02]  /*7490*/  FMNMX3.FTZ R12, R12, R214, R216, !PT ;  /* 0x000000d60c0c7276 */ /* 0x000fe400078100d8 */
[----:B------:R-:W-:-:S02]  /*74a0*/  FSEL R243, R14, -INF , !P3 ;  /* 0xff8000000ef37808 */ /* 0x000fc40005800000 */
[----:B------:R-:W-:Y:S02]  /*74b0*/  ISETP.GE.AND P3, PT, R8, R234, PT ;  /* 0x000000ea0800720c */ /* 0x000fe40003f66270 */
[----:B------:R-:W-:Y:S02]  /*74c0*/  FSEL R239, R189, -INF , !P0 ;  /* 0xff800000bdef7808 */ /* 0x000fe40004000000 */
[----:B------:R-:W-:Y:S02]  /*74d0*/  FMNMX3.FTZ R11, R11, R106, R175, !PT ;  /* 0x0000006a0b0b7276 */ /* 0x000fe400078100af */
[----:B------:R-:W-:Y:S02]  /*74e0*/  FMNMX3.FTZ R12, R12, R225, R227, !PT ;  /* 0x000000e10c0c7276 */ /* 0x000fe400078100e3 */
[----:B------:R-:W-:Y:S02]  /*74f0*/  FSEL R244, R215, -INF , !P3 ;  /* 0xff800000d7f47808 */ /* 0x000fe40005800000 */
[----:B------:R-:W-:-:S02]  /*7500*/  ISETP.GE.AND P5, PT, R13, R232, PT ;  /* 0x000000e80d00720c */ /* 0x000fc40003fa6270 */
[----:B------:R-:W-:Y:S02]  /*7510*/  ISETP.GE.AND P6, PT, R2, R231, PT ;  /* 0x000000e70200720c */ /* 0x000fe40003fc6270 */
[-C--:B------:R-:W-:Y:S02]  /*7520*/  ISETP.GE.AND P4, PT, R10, R234.reuse, PT ;  /* 0x000000ea0a00720c */ /* 0x080fe40003f86270 */
[----:B------:R-:W-:Y:S02]  /*7530*/  ISETP.GE.AND P3, PT, R9, R234, PT ;  /* 0x000000ea0900720c */ /* 0x000fe40003f66270 */
[----:B------:R-:W-:Y:S02]  /*7540*/  FMNMX3.FTZ R25, R11, R217, R218, !PT ;  /* 0x000000d90b197276 */ /* 0x000fe400078100da */
[----:B------:R-:W-:Y:S01]  /*7550*/  FMNMX3.FTZ R16, R12, R226, R239, !PT ;  /* 0x000000e20c107276 */ /* 0x000fe200078100ef */
[----:B------:R-:W-:Y:S08]  /*7560*/  @!P1 BRA `(.L_x_196) ;  /* 0x0000000000649947 */ /* 0x000ff00003800000 */
[----:B------:R-:W2:Y:S04]  /*7570*/  LDL R249, [R1+0x8] ;  /* 0x0000080001f97983 */ /* 0x000ea80000100800 */
[----:B------:R-:W3:Y:S04]  /*7580*/  LDL R248, [R1+0xc] ;  /* 0x00000c0001f87983 */ /* 0x000ee80000100800 */
[----:B------:R-:W4:Y:S04]  /*7590*/  LDL R250, [R1+0x38] ;  /* 0x0000380001fa7983 */ /* 0x000f280000100800 */
[----:B------:R-:W5:Y:S01]  /*75a0*/  LDL R251, [R1+0x34] ;  /* 0x0000340001fb7983 */ /* 0x000f620000100800 */
[----:B------:R-:W-:-:S04]  /*75b0*/  VIADD R11, R247, 0xfffffffd ;  /* 0xfffffffdf70b7836 */ /* 0x000fc80000000000 */
[----:B--2---:R-:W-:-:S04]  /*75c0*/  IMAD.WIDE.U32 R12, R11, R249, RZ ;  /* 0x000000f90b0c7225 */ /* 0x004fc800078e00ff */
[----:B---3--:R-:W-:Y:S02]  /*75d0*/  IMAD R11, R11, R248, R13 ;  /* 0x000000f80b0b7224 */ /* 0x008fe400078e020d */
[----:B------:R-:W-:-:S03]  /*75e0*/  IMAD.SHL.U32 R13, R12, 0x40, RZ ;  /* 0x000000400c0d7824 */ /* 0x000fc600078e00ff */
[----:B------:R-:W-:Y:S02]  /*75f0*/  SHF.L.U64.HI R14, R12, 0x6, R11 ;  /* 0x000000060c0e7819 */ /* 0x000fe4000001020b */
[----:B------:R-:W-:-:S04]  /*7600*/  LEA R13, P0, R249, R13, 0x5 ;  /* 0x0000000df90d7211 */ /* 0x000fc800078028ff */
[----:B------:R-:W-:Y:S02]  /*7610*/  LEA.HI.X R17, R249, R14, R248, 0x5, P0 ;  /* 0x0000000ef9117211 */ /* 0x000fe400000f2cf8 */
[----:B----4-:R-:W-:-:S04]  /*7620*/  LEA R14, P0, R12, R250, 0x7 ;  /* 0x000000fa0c0e7211 */ /* 0x010fc800078038ff */
[----:B-----5:R-:W-:Y:S02]  /*7630*/  LEA.HI.X R15, R12, R251, R11, 0x7, P0 ;  /* 0x000000fb0c0f7211 */ /* 0x020fe400000f3c0b */
[----:B------:R-:W-:-:S03]  /*7640*/  LEA R12, P0, R13, R250, 0x1 ;  /* 0x000000fa0d0c7211 */ /* 0x000fc600078008ff */
[----:B------:R-:W-:Y:S01]  /*7650*/  @!PT LDS RZ, [RZ] ;  /* 0x00000000fffff984 */ /* 0x000fe20000000800 */
[----:B------:R-:W-:Y:S01]  /*7660*/  @!PT LDS RZ, [RZ] ;  /* 0x00000000fffff984 */ /* 0x000fe20000000800 */
[----:B------:R-:W-:Y:S01]  /*7670*/  @!PT LDS RZ, [RZ] ;  /* 0x00000000fffff984 */ /* 0x000fe20000000800 */
[----:B------:R1:W-:Y:S01]  /*7680*/  LDGSTS.E.BYPASS.LTC128B.128 [R238+0x6000], desc[UR14][R14.64] ;  /* 0x060000000eee7fae */ /* 0x0003e2000b981a0e */
[----:B------:R-:W-:-:S03]  /*7690*/  LEA.HI.X R13, R13, R251, R17, 0x1, P0 ;  /* 0x000000fb0d0d7211 */ /* 0x000fc600000f0c11 */
[----:B------:R1:W-:Y:S04]  /*76a0*/  LDGSTS.E.BYPASS.LTC128B.128 [R238+0x7000], desc[UR14][R14.64+0x40] ;  /* 0x070000400eee7fae */ /* 0x0003e8000b981a0e */
[----:B------:R1:W-:Y:S04]  /*76b0*/  LDGSTS.E.BYPASS.LTC128B.128 [R238+0x8000], desc[UR14][R14.64+0x80] ;  /* 0x080000800eee7fae */ /* 0x0003e8000b981a0e */
[----:B------:R1:W-:Y:S04]  /*76c0*/  LDGSTS.E.BYPASS.LTC128B.128 [R238+0x6800], desc[UR14][R12.64] ;  /* 0x068000000cee7fae */ /* 0x0003e8000b981a0e */
[----:B------:R1:W-:Y:S04]  /*76d0*/  LDGSTS.E.BYPASS.LTC128B.128 [R238+0x7800], desc[UR14][R12.64+0x40] ;  /* 0x078000400cee7fae */ /* 0x0003e8000b981a0e */
[----:B------:R1:W-:Y:S04]  /*76e0*/  LDGSTS.E.BYPASS.LTC128B.128 [R238+0x8800], desc[UR14][R12.64+0x80] ;  /* 0x088000800cee7fae */ /* 0x0003e8000b981a0e */
[----:B------:R-:W0:Y:S02]  /*76f0*/  LDGDEPBAR ;  /* 0x00000000000079af */ /* 0x000e240000000000 */
.L_x_196:
[----:B-1----:R-:W2:Y:S01]  /*7700*/  LDL.LU R14, [R1+0x30] ;  /* 0x00003000010e7983 */ /* 0x002ea20000300800 */
[----:B------:R-:W-:Y:S01]  /*7710*/  FMNMX3.FTZ R11, R25, R219, R220, !PT ;  /* 0x000000db190b7276 */ /* 0x000fe200078100dc */
[----:B------:R-:W1:Y:S01]  /*7720*/  S2UR UR5, SR_CgaCtaId ;  /* 0x00000000000579c3 */ /* 0x000e620000008800 */
[----:B------:R-:W-:Y:S01]  /*7730*/  ISETP.GE.AND P0, PT, R2, R232, PT ;  /* 0x000000e80200720c */ /* 0x000fe20003f06270 */
[----:B------:R-:W3:Y:S01]  /*7740*/  SHFL.BFLY PT, R12, R16, 0x2, 0x1f ;  /* 0x0c401f00100c7f89 */ /* 0x000ee200000e0000 */
[----:B------:R-:W-:Y:S01]  /*7750*/  FSEL R240, R30, -INF , !P4 ;  /* 0xff8000001ef07808 */ /* 0x000fe20006000000 */
[----:B------:R-:W4:Y:S01]  /*7760*/  LDCU UR4, c[0x0][0x45c] ;  /* 0x00008b80ff0477ac */ /* 0x000f220008000800 */
[----:B------:R-:W-:Y:S02]  /*7770*/  FSEL R241, R29, -INF , !P3 ;  /* 0xff8000001df17808 */ /* 0x000fe40005800000 */
[----:B------:R-:W-:Y:S01]  /*7780*/  FMNMX3.FTZ R2, R11, R243, R244, !PT ;  /* 0x000000f30b027276 */ /* 0x000fe200078100f4 */
[----:B------:R-:W-:Y:S01]  /*7790*/  UMOV UR6, 0x400 ;  /* 0x0000040000067882 */ /* 0x000fe20000000000 */
[----:B------:R-:W-:-:S02]  /*77a0*/  ISETP.GT.AND P3, PT, R230, R6, PT ;  /* 0x00000006e600720c */ /* 0x000fc40003f64270 */
[----:B------:R-:W-:Y:S02]  /*77b0*/  FSEL R174, R45, -INF , !P6 ;  /* 0xff8000002dae7808 */ /* 0x000fe40007000000 */
[----:B------:R-:W-:Y:S02]  /*77c0*/  ISETP.GT.AND P6, PT, R230, R5, PT ;  /* 0x00000005e600720c */ /* 0x000fe40003fc4270 */
[----:B------:R-:W-:Y:S02]  /*77d0*/  FSEL R179, R46, -INF , !P5 ;  /* 0xff8000002eb37808 */ /* 0x000fe40006800000 */
[----:B------:R-:W-:Y:S02]  /*77e0*/  FMNMX3.FTZ R13, R2, R240, R241, !PT ;  /* 0x000000f0020d7276 */ /* 0x000fe400078100f1 */
[-C--:B------:R-:W-:Y:S02]  /*77f0*/  ISETP.GE.AND P5, PT, R6, R231.reuse, PT ;  /* 0x000000e70600720c */ /* 0x080fe40003fa6270 */
[----:B------:R-:W-:Y:S01]  /*7800*/  FSEL R2, R180, -INF , !P3 ;  /* 0xff800000b4027808 */ /* 0x000fe20005800000 */
[----:B------:R-:W-:Y:S01]  /*7810*/  SHFL.BFLY PT, R11, R13, 0x2, 0x1f ;  /* 0x0c401f000d0b7f89 */ /* 0x000fe200000e0000 */
[----:B------:R-:W-:Y:S01]  /*7820*/  FSEL R178, R47, -INF , !P0 ;  /* 0xff8000002fb27808 */ /* 0x000fe20004000000 */
[----:B-1----:R-:W-:Y:S01]  /*7830*/  ULEA UR5, UR5, UR6, 0x18 ;  /* 0x0000000605057291 */ /* 0x002fe2000f8ec0ff */
[----:B------:R-:W-:-:S02]  /*7840*/  ISETP.GE.AND P3, PT, R5, R231, PT ;  /* 0x000000e70500720c */ /* 0x000fc40003f66270 */
[-C--:B------:R-:W-:Y:S02]  /*7850*/  ISETP.GE.AND P0, PT, R5, R232.reuse, PT ;  /* 0x000000e80500720c */ /* 0x080fe40003f06270 */
[----:B------:R-:W-:Y:S02]  /*7860*/  FSEL R5, R181, -INF , !P6 ;  /* 0xff800000b5057808 */ /* 0x000fe40007000000 */
[----:B------:R-:W-:Y:S02]  /*7870*/  ISETP.GE.AND P4, PT, R6, R232, PT ;  /* 0x000000e80600720c */ /* 0x000fe40003f86270 */
[----:B------:R-:W-:Y:S02]  /*7880*/  FSEL R245, R2, -INF , !P5 ;  /* 0xff80000002f57808 */ /* 0x000fe40006800000 */
[----:B------:R-:W-:Y:S02]  /*7890*/  ISETP.GT.AND P5, PT, R230, R4, PT ;  /* 0x00000004e600720c */ /* 0x000fe40003fa4270 */
[----:B---3--:R-:W-:-:S02]  /*78a0*/  FMNMX.FTZ R2, R16, R12, !PT ;  /* 0x0000000c10027209 */ /* 0x008fc40007810000 */
[----:B------:R-:W-:Y:S02]  /*78b0*/  FSEL R246, R5, -INF , !P3 ;  /* 0xff80000005f67808 */ /* 0x000fe40005800000 */
[----:B------:R-:W-:Y:S01]  /*78c0*/  FSEL R181, R59, -INF , !P4 ;  /* 0xff8000003bb57808 */ /* 0x000fe20006000000 */
[----:B------:R-:W1:Y:S01]  /*78d0*/  SHFL.BFLY PT, R6, R2, 0x1, 0x1f ;  /* 0x0c201f0002067f89 */ /* 0x000e6200000e0000 */
[----:B------:R-:W-:Y:S02]  /*78e0*/  ISETP.GT.AND P3, PT, R230, R3, PT ;  /* 0x00000003e600720c */ /* 0x000fe40003f64270 */
[C---:B------:R-:W-:Y:S02]  /*78f0*/  ISETP.GE.AND P6, PT, R4.reuse, R231, PT ;  /* 0x000000e70400720c */ /* 0x040fe40003fc6270 */
[----:B------:R-:W-:Y:S02]  /*7900*/  ISETP.GE.AND P4, PT, R4, R232, PT ;  /* 0x000000e80400720c */ /* 0x000fe40003f86270 */
[----:B------:R-:W-:-:S02]  /*7910*/  FSEL R4, R176, -INF , !P5 ;  /* 0xff800000b0047808 */ /* 0x000fc40006800000 */
[----:B------:R-:W-:Y:S02]  /*7920*/  FSEL R180, R62, -INF , !P0 ;  /* 0xff8000003eb47808 */ /* 0x000fe40004000000 */
[C---:B------:R-:W-:Y:S02]  /*7930*/  ISETP.GE.AND P5, PT, R3.reuse, R231, PT ;  /* 0x000000e70300720c */ /* 0x040fe40003fa6270 */
[----:B------:R-:W-:Y:S02]  /*7940*/  ISETP.GE.AND P0, PT, R3, R232, PT ;  /* 0x000000e80300720c */ /* 0x000fe40003f06270 */
[----:B------:R-:W-:Y:S02]  /*7950*/  FSEL R3, R177, -INF , !P3 ;  /* 0xff800000b1037808 */ /* 0x000fe40005800000 */
[----:B------:R-:W-:Y:S02]  /*7960*/  ISETP.GT.AND P3, PT, R230, R7, PT ;  /* 0x00000007e600720c */ /* 0x000fe40003f64270 */
[----:B------:R-:W-:-:S02]  /*7970*/  FSEL R176, R4, -INF , !P6 ;  /* 0xff80000004b07808 */ /* 0x000fc40007000000 */
[----:B------:R-:W-:Y:S02]  /*7980*/  FSEL R247, R3, -INF , !P5 ;  /* 0xff80000003f77808 */ /* 0x000fe40006800000 */
[----:B------:R-:W-:Y:S02]  /*7990*/  ISETP.GE.AND P6, PT, R7, R231, PT ;  /* 0x000000e70700720c */ /* 0x000fe40003fc6270 */
[----:B------:R-:W-:Y:S02]  /*79a0*/  FSEL R3, R172, -INF , !P3 ;  /* 0xff800000ac037808 */ /* 0x000fe40005800000 */
[----:B------:R-:W-:Y:S02]  /*79b0*/  FSEL R212, R66, -INF , !P4 ;  /* 0xff80000042d47808 */ /* 0x000fe40006000000 */
[----:B------:R-:W-:Y:S02]  /*79c0*/  FSEL R248, R3, -INF , !P6 ;  /* 0xff80000003f87808 */ /* 0x000fe40007000000 */
[----:B------:R-:W-:-:S02]  /*79d0*/  FMNMX3.FTZ R3, R104, R52, R53, !PT ;  /* 0x0000003468037276 */ /* 0x000fc40007810035 */
[----:B------:R-:W-:Y:S02]  /*79e0*/  ISETP.GE.AND P4, PT, R7, R232, PT ;  /* 0x000000e80700720c */ /* 0x000fe40003f86270 */
[----:B------:R-:W-:Y:S02]  /*79f0*/  FMNMX3.FTZ R3, R3, R33, R54, !PT ;  /* 0x0000002103037276 */ /* 0x000fe40007810036 */
[----:B------:R-:W-:Y:S02]  /*7a00*/  ISETP.GT.AND P5, PT, R230, R8, PT ;  /* 0x00000008e600720c */ /* 0x000fe40003fa4270 */
[----:B------:R-:W-:Y:S02]  /*7a10*/  FMNMX3.FTZ R3, R3, R34, R183, !PT ;  /* 0x0000002203037276 */ /* 0x000fe400078100b7 */
[----:B------:R-:W-:Y:S02]  /*7a20*/  MOV R15, R235 ;  /* 0x000000eb000f7202 */ /* 0x000fe40000000f00 */
[----:B------:R-:W-:-:S02]  /*7a30*/  FMNMX3.FTZ R3, R3, R182, R174, !PT ;  /* 0x000000b603037276 */ /* 0x000fc400078100ae */
[----:B-1----:R-:W-:Y:S02]  /*7a40*/  FMNMX.FTZ R235, R2, R6, !PT ;  /* 0x0000000602eb7209 */ /* 0x002fe40007810000 */
[----:B------:R-:W-:Y:S02]  /*7a50*/  FSEL R213, R63, -INF , !P0 ;  /* 0xff8000003fd57808 */ /* 0x000fe40004000000 */
[----:B------:R-:W-:Y:S01]  /*7a60*/  FMNMX3.FTZ R2, R103, R55, R56, !PT ;  /* 0x0000003767027276 */ /* 0x000fe20007810038 */
[----:B----4-:R-:W-:Y:S01]  /*7a70*/  FMUL.FTZ R12, R235, UR4 ;  /* 0x00000004eb0c7c20 */ /* 0x010fe20008410000 */
[----:B------:R-:W-:Y:S02]  /*7a80*/  ISETP.GE.AND P0, PT, R8, R231, PT ;  /* 0x000000e70800720c */ /* 0x000fe40003f06270 */
[----:B------:R-:W-:Y:S02]  /*7a90*/  FSEL R4, R173, -INF , !P5 ;  /* 0xff800000ad047808 */ /* 0x000fe40006800000 */
[----:B------:R-:W-:-:S02]  /*7aa0*/  FSEL R242, R67, -INF , !P4 ;  /* 0xff80000043f27808 */ /* 0x000fc40006000000 */
[C---:B------:R-:W-:Y:S02]  /*7ab0*/  ISETP.GT.AND P5, PT, R230.reuse, R10, PT ;  /* 0x0000000ae600720c */ /* 0x040fe40003fa4270 */
[----:B------:R-:W-:Y:S02]  /*7ac0*/  ISETP.GT.AND P4, PT, R230, R9, PT ;  /* 0x00000009e600720c */ /* 0x000fe40003f84270 */
[----:B------:R-:W-:Y:S02]  /*7ad0*/  FMNMX3.FTZ R3, R3, R245, R246, !PT ;  /* 0x000000f503037276 */ /* 0x000fe400078100f6 */
[----:B------:R-:W-:Y:S02]  /*7ae0*/  FMNMX3.FTZ R2, R2, R57, R58, !PT ;  /* 0x0000003902027276 */ /* 0x000fe4000781003a */
[----:B------:R-:W-:Y:S02]  /*7af0*/  ISETP.GE.AND P3, PT, R8, R232, PT ;  /* 0x000000e80800720c */ /* 0x000fe40003f66270 */
[----:B------:R-:W-:-:S02]  /*7b00*/  FSEL R172, R4, -INF , !P0 ;  /* 0xff80000004ac7808 */ /* 0x000fc40004000000 */
[-C--:B------:R-:W-:Y:S02]  /*7b10*/  ISETP.GE.AND P6, PT, R10, R231.reuse, PT ;  /* 0x000000e70a00720c */ /* 0x080fe40003fc6270 */
[----:B------:R-:W-:Y:S02]  /*7b20*/  FSEL R5, R48, -INF , !P5 ;  /* 0xff80000030057808 */ /* 0x000fe40006800000 */
[----:B------:R-:W-:Y:S02]  /*7b30*/  FSEL R8, R49, -INF , !P4 ;  /* 0xff80000031087808 */ /* 0x000fe40006000000 */
[----:B------:R-:W-:Y:S02]  /*7b40*/  ISETP.GE.AND P0, PT, R9, R231, PT ;  /* 0x000000e70900720c */ /* 0x000fe40003f06270 */
[----:B------:R-:W-:Y:S02]  /*7b50*/  FMNMX3.FTZ R3, R3, R176, R247, !PT ;  /* 0x000000b003037276 */ /* 0x000fe400078100f7 */
[----:B------:R-:W-:-:S02]  /*7b60*/  FMNMX3.FTZ R2, R2, R192, R187, !PT ;  /* 0x000000c002027276 */ /* 0x000fc400078100bb */
[----:B------:R-:W-:Y:S02]  /*7b70*/  FSEL R215, R5, -INF , !P6 ;  /* 0xff80000005d77808 */ /* 0x000fe40007000000 */
[----:B------:R-:W-:Y:S02]  /*7b80*/  FSEL R224, R8, -INF , !P0 ;  /* 0xff80000008e07808 */ /* 0x000fe40004000000 */
[----:B------:R-:W-:Y:S02]  /*7b90*/  FMNMX3.FTZ R4, R3, R248, R172, !PT ;  /* 0x000000f803047276 */ /* 0x000fe400078100ac */
[----:B------:R-:W-:Y:S02]  /*7ba0*/  FMNMX3.FTZ R2, R2, R179, R178, !PT ;  /* 0x000000b302027276 */ /* 0x000fe400078100b2 */
[----:B------:R-:W-:Y:S02]  /*7bb0*/  FMNMX3.FTZ R4, R4, R215, R224, !PT ;  /* 0x000000d704047276 */ /* 0x000fe400078100e0 */
[----:B------:R-:W-:-:S02]  /*7bc0*/  FMNMX3.FTZ R2, R2, R181, R180, !PT ;  /* 0x000000b502027276 */ /* 0x000fc400078100b4 */
[-C--:B------:R-:W-:Y:S01]  /*7bd0*/  ISETP.GE.AND P5, PT, R10, R232.reuse, PT ;  /* 0x000000e80a00720c */ /* 0x080fe20003fa6270 */
[----:B------:R-:W1:Y:S01]  /*7be0*/  SHFL.BFLY PT, R6, R4, 0x2, 0x1f ;  /* 0x0c401f0004067f89 */ /* 0x000e6200000e0000 */
[----:B------:R-:W-:Y:S02]  /*7bf0*/  ISETP.GE.AND P6, PT, R9, R232, PT ;  /* 0x000000e80900720c */ /* 0x000fe40003fc6270 */
[----:B------:R-:W-:Y:S02]  /*7c00*/  FSEL R223, R64, -INF , !P3 ;  /* 0xff80000040df7808 */ /* 0x000fe40005800000 */
[----:B------:R-:W-:Y:S02]  /*7c10*/  FMNMX3.FTZ R2, R2, R212, R213, !PT ;  /* 0x000000d402027276 */ /* 0x000fe400078100d5 */
[----:B------:R-:W-:Y:S02]  /*7c20*/  FSEL R222, R50, -INF , !P5 ;  /* 0xff80000032de7808 */ /* 0x000fe40006800000 */
[----:B------:R-:W-:-:S02]  /*7c30*/  FSEL R221, R51, -INF , !P6 ;  /* 0xff80000033dd7808 */ /* 0x000fc40007000000 */
[----:B------:R-:W-:Y:S02]  /*7c40*/  FMNMX3.FTZ R2, R2, R242, R223, !PT ;  /* 0x000000f202027276 */ /* 0x000fe400078100df */
[----:B------:R-:W-:Y:S02]  /*7c50*/  FMNMX.FTZ R11, R13, R11, !PT ;  /* 0x0000000b0d0b7209 */ /* 0x000fe40007810000 */
[----:B------:R-:W-:Y:S02]  /*7c60*/  FMNMX3.FTZ R2, R2, R222, R221, !PT ;  /* 0x000000de02027276 */ /* 0x000fe400078100dd */
[----:B------:R-:W-:Y:S01]  /*7c70*/  MOV R17, R229 ;  /* 0x000000e500117202 */ /* 0x000fe20000000f00 */
[----:B------:R-:W3:Y:S01]  /*7c80*/  SHFL.BFLY PT, R7, R11, 0x1, 0x1f ;  /* 0x0c201f000b077f89 */ /* 0x000ee200000e0000 */
[----:B------:R-:W-:Y:S02]  /*7c90*/  MOV R61, R236 ;  /* 0x000000ec003d7202 */ /* 0x000fe40000000f00 */
[----:B------:R-:W-:Y:S01]  /*7ca0*/  LOP3.LUT R17, R186, 0x120, R17, 0xf8, !PT ;  /* 0x00000120ba117812 */ /* 0x000fe200078ef811 */
[----:B------:R-:W4:Y:S01]  /*7cb0*/  SHFL.BFLY PT, R5, R2, 0x2, 0x1f ;  /* 0x0c401f0002057f89 */ /* 0x000f2200000e0000 */
[----:B------:R-:W-:-:S02]  /*7cc0*/  FSETP.NEU.FTZ.AND P4, PT, R235, -INF , PT ;  /* 0xff800000eb00780b */ /* 0x000fc40003f9d000 */
[----:B-1----:R-:W-:Y:S01]  /*7cd0*/  FMNMX.FTZ R4, R4, R6, !PT ;  /* 0x0000000604047209 */ /* 0x002fe20007810000 */
[----:B------:R-:W-:Y:S01]  /*7ce0*/  STL [R1], R17 ;  /* 0x0000001101007387 */ /* 0x000fe20000100800 */
[----:B------:R-:W-:Y:S02]  /*7cf0*/  LEA R186, R17, UR5, 0x1 ;  /* 0x0000000511ba7c11 */ /* 0x000fe4000f8e08ff */
[----:B------:R-:W-:Y:S01]  /*7d00*/  MOV R193, R237 ;  /* 0x000000ed00c17202 */ /* 0x000fe20000000f00 */
[----:B------:R-:W1:Y:S01]  /*7d10*/  SHFL.BFLY PT, R8, R4, 0x1, 0x1f ;  /* 0x0c201f0004087f89 */ /* 0x000e6200000e0000 */
[----:B------:R-:W-:Y:S02]  /*7d20*/  FSEL R12, R12, RZ, P4 ;  /* 0x000000ff0c0c7208 */ /* 0x000fe40002000000 */
[----:B------:R-:W-:Y:S01]  /*7d30*/  IADD3 R9, PT, PT, R186, 0x9000, RZ ;  /* 0x00009000ba097810 */ /* 0x000fe20007ffe0ff */
[----:B------:R-:W-:Y:S01]  /*7d40*/  LDSM.16.MT88.4 R28, [R186+0xa000] ;  /* 0x00a00000ba1c783b */ /* 0x000fe20000004200 */
[----:B------:R-:W-:Y:S01]  /*7d50*/  MOV R40, R15 ;  /* 0x0000000f00287202 */ /* 0x000fe20000000f00 */
[--C-:B------:R-:W-:Y:S01]  /*7d60*/  FFMA.FTZ R18, R18, UR4, -R12.reuse ;  /* 0x0000000412127c23 */ /* 0x100fe2000801080c */
[----:B------:R-:W-:Y:S01]  /*7d70*/  IADD3 R15, PT, PT, R186, 0x9020, RZ ;  /* 0x00009020ba0f7810 */ /* 0x000fe20007ffe0ff */
[--C-:B------:R-:W-:Y:S01]  /*7d80*/  FFMA.FTZ R21, R21, UR4, -R12.reuse ;  /* 0x0000000415157c23 */ /* 0x100fe2000801080c */
[----:B------:R-:W-:Y:S01]  /*7d90*/  @P2 IADD3 R15, PT, PT, R9, -0x20, RZ ;  /* 0xffffffe0090f2810 */ /* 0x000fe20007ffe0ff */
[--C-:B------:R-:W-:Y:S01]  /*7da0*/  FFMA.FTZ R23, R23, UR4, -R12.reuse ;  /* 0x0000000417177c23 */ /* 0x100fe2000801080c */
[----:B------:R-:W-:Y:S01]  /*7db0*/  FFMA.FTZ R22, R22, UR4, -R12 ;  /* 0x0000000416167c23 */ /* 0x000fe2000801080c */
[----:B---3--:R-:W-:Y:S01]  /*7dc0*/  FMNMX.FTZ R229, R11, R7, !PT ;  /* 0x000000070be57209 */ /* 0x008fe20007810000 */
[----:B------:R-:W-:Y:S01]  /*7dd0*/  MUFU.EX2 R188, R18 ;  /* 0x0000001200bc7308 */ /* 0x000fe20000000800 */
[----:B------:R-:W-:Y:S01]  /*7de0*/  FSEL R6, R235, RZ, P4 ;  /* 0x000000ffeb067208 */ /* 0x000fe20002000000 */
[----:B------:R-:W-:Y:S01]  /*7df0*/  LDSM.16.MT88.4 R48, [R15+0x1000] ;  /* 0x001000000f30783b */ /* 0x000fe20000004200 */
[----:B----4-:R-:W-:Y:S01]  /*7e00*/  FMNMX.FTZ R2, R2, R5, !PT ;  /* 0x0000000502027209 */ /* 0x010fe20007810000 */
[C---:B------:R-:W-:Y:S01]  /*7e10*/  FMUL.FTZ R3, R229.reuse, UR4 ;  /* 0x00000004e5037c20 */ /* 0x040fe20008410000 */
[----:B------:R-:W-:Y:S01]  /*7e20*/  FSETP.NEU.FTZ.AND P0, PT, R229, -INF , PT ;  /* 0xff800000e500780b */ /* 0x000fe20003f1d000 */
[----:B------:R-:W-:Y:S01]  /*7e30*/  LDSM.16.MT88.4 R44, [R186+0xb000] ;  /* 0x00b00000ba2c783b */ /* 0x000fe20000004200 */
[----:B------:R-:W-:Y:S01]  /*7e40*/  FADD.FTZ R6, R102, -R6 ;  /* 0x8000000666067221 */ /* 0x000fe20000010000 */
[----:B------:R-:W-:Y:S01]  /*7e50*/  MUFU.EX2 R65, R21 ;  /* 0x0000001500417308 */ /* 0x000fe20000000800 */
[----:B------:R-:W-:Y:S01]  /*7e60*/  FSEL R3, R3, RZ, P0 ;  /* 0x000000ff03037208 */ /* 0x000fe20000000000 */
[----:B------:R-:W3:Y:S01]  /*7e70*/  SHFL.BFLY PT, R7, R2, 0x1, 0x1f ;  /* 0x0c201f0002077f89 */ /* 0x000ee200000e0000 */
[----:B-1----:R-:W-:Y:S01]  /*7e80*/  FMNMX.FTZ R236, R4, R8, !PT ;  /* 0x0000000804ec7209 */ /* 0x002fe20007810000 */
[----:B------:R-:W-:Y:S01]  /*7e90*/  FMUL.FTZ R6, R6, UR4 ;  /* 0x0000000406067c20 */ /* 0x000fe20008410000 */
[----:B------:R-:W-:Y:S01]  /*7ea0*/  MOV R251, R40 ;  /* 0x0000002800fb7202 */ /* 0x000fe20000000f00 */
[--C-:B------:R-:W-:Y:S01]  /*7eb0*/  FFMA.FTZ R5, R26, UR4, -R3.reuse ;  /* 0x000000041a057c23 */ /* 0x100fe20008010803 */
[C---:B------:R-:W-:Y:S01]  /*7ec0*/  FSETP.NEU.FTZ.AND P3, PT, R236.reuse, -INF , PT ;  /* 0xff800000ec00780b */ /* 0x040fe20003f7d000 */
[----:B------:R-:W-:Y:S01]  /*7ed0*/  FMUL.FTZ R4, R236, UR4 ;  /* 0x00000004ec047c20 */ /* 0x000fe20008410000 */
[--C-:B------:R-:W-:Y:S01]  /*7ee0*/  FFMA.FTZ R19, R19, UR4, -R3.reuse ;  /* 0x0000000413137c23 */ /* 0x100fe20008010803 */
[----:B------:R1:W-:Y:S01]  /*7ef0*/  MUFU.EX2 R36, R5 ;  /* 0x0000000500247308 */ /* 0x0003e20000000800 */
[--C-:B------:R-:W-:Y:S01]  /*7f00*/  FFMA.FTZ R20, R20, UR4, -R3.reuse ;  /* 0x0000000414147c23 */ /* 0x100fe20008010803 */
[----:B------:R-:W-:-:S06]  /*7f10*/  FFMA.FTZ R24, R24, UR4, -R3 ;  /* 0x0000000418187c23 */ /* 0x000fcc0008010803 */
[----:B------:R4:W-:Y:S01]  /*7f20*/  MUFU.EX2 R249, R19 ;  /* 0x0000001300f97308 */ /* 0x0009e20000000800 */
[----:B---3--:R-:W-:-:S07]  /*7f30*/  FMNMX.FTZ R237, R2, R7, !PT ;  /* 0x0000000702ed7209 */ /* 0x008fce0007810000 */
[----:B------:R-:W-:Y:S01]  /*7f40*/  MUFU.EX2 R59, R23 ;  /* 0x00000017003b7308 */ /* 0x000fe20000000800 */
[----:B-1----:R-:W-:Y:S02]  /*7f50*/  FSEL R5, R229, RZ, P0 ;  /* 0x000000ffe5057208 */ /* 0x002fe40000000000 */
[----:B------:R-:W-:-:S03]  /*7f60*/  FSETP.NEU.FTZ.AND P0, PT, R237, -INF , PT ;  /* 0xff800000ed00780b */ /* 0x000fc60003f1d000 */
[----:B------:R-:W-:Y:S01]  /*7f70*/  FADD.FTZ R5, R101, -R5 ;  /* 0x8000000565057221 */ /* 0x000fe20000010000 */
[----:B----4-:R-:W1:Y:S01]  /*7f80*/  LDSM.16.MT88.4 R16, [R15+0x2000] ;  /* 0x002000000f10783b */ /* 0x010e620000004200 */
[----:B------:R-:W-:Y:S02]  /*7f90*/  MUFU.EX2 R37, R22 ;  /* 0x0000001600257308 */ /* 0x000fe40000000800 */
[----:B------:R-:W-:-:S06]  /*7fa0*/  FMUL.FTZ R5, R5, UR4 ;  /* 0x0000000405057c20 */ /* 0x000fcc0008410000 */
[----:B------:R3:W-:Y:S08]  /*7fb0*/  MUFU.EX2 R250, R20 ;  /* 0x0000001400fa7308 */ /* 0x0007f00000000800 */
[----:B------:R4:W5:Y:S08]  /*7fc0*/  MUFU.EX2 R39, R24 ;  /* 0x0000001800277308 */ /* 0x0009700000000800 */
[----:B------:R1:W1:Y:S01]  /*7fd0*/  MUFU.EX2 R43, R6 ;  /* 0x00000006002b7308 */ /* 0x0002620000000800 */
[----:B---3--:R-:W3:Y:S07]  /*7fe0*/  LDSM.16.MT88.4 R20, [R186+0x9000] ;  /* 0x00900000ba14783b */ /* 0x008eee0000004200 */
[----:B------:R1:W1:Y:S01]  /*7ff0*/  MUFU.EX2 R42, R5 ;  /* 0x00000005002a7308 */ /* 0x0002620000000800 */
[----:B----4-:R-:W4:Y:S01]  /*8000*/  LDSM.16.MT88.4 R24, [R15] ;  /* 0x000000000f18783b */ /* 0x010f220000004200 */
[----:B-----5:R-:W-:-:S02]  /*8010*/  F2FP.BF16.F32.PACK_AB R7, R36, R39 ;  /* 0x000000272407723e */ /* 0x020fc400000010ff */
[----:B-1----:R-:W-:Y:S01]  /*8020*/  F2FP.BF16.F32.PACK_AB R6, R37, R59 ;  /* 0x0000003b2506723e */ /* 0x002fe200000010ff */
[-C--:B------:R-:W-:Y:S01]  /*8030*/  FMUL.FTZ R144, R144, R43.reuse ;  /* 0x0000002b90907220 */ /* 0x080fe20000410000 */
[-C--:B------:R-:W-:Y:S01]  /*8040*/  FMUL.FTZ R145, R145, R43.reuse ;  /* 0x0000002b91917220 */ /* 0x080fe20000410000 */
[-C--:B------:R-:W-:Y:S01]  /*8050*/  FMUL.FTZ R92, R92, R43.reuse ;  /* 0x0000002b5c5c7220 */ /* 0x080fe20000410000 */
[-C--:B------:R-:W-:Y:S01]  /*8060*/  FMUL.FTZ R93, R93, R43.reuse ;  /* 0x0000002b5d5d7220 */ /* 0x080fe20000410000 */
[-C--:B------:R-:W-:Y:S01]  /*8070*/  FMUL.FTZ R112, R112, R43.reuse ;  /* 0x0000002b70707220 */ /* 0x080fe20000410000 */
[-C--:B------:R-:W-:Y:S01]  /*8080*/  FMUL.FTZ R113, R113, R43.reuse ;  /* 0x0000002b71717220 */ /* 0x080fe20000410000 */
[-C--:B------:R-:W-:Y:S01]  /*8090*/  FMUL.FTZ R116, R116, R43.reuse ;  /* 0x0000002b74747220 */ /* 0x080fe20000410000 */
[----:B------:R-:W-:Y:S01]  /*80a0*/  F2FP.BF16.F32.PACK_AB R5, R249, R250 ;  /* 0x000000faf905723e */ /* 0x000fe200000010ff */
[-C--:B------:R-:W-:Y:S01]  /*80b0*/  FMUL.FTZ R146, R146, R42.reuse ;  /* 0x0000002a92927220 */ /* 0x080fe20000410000 */
        /* <DEDUP_REMOVED lines=23> */
[----:B------:R-:W-:Y:S01]  /*8230*/  FMUL.FTZ R131, R131, R42 ;  /* 0x0000002a83837220 */ /* 0x000fe20000410000 */
[----:B--2---:R-:W-:Y:S01]  /*8240*/  MOV R41, R14 ;  /* 0x0000000e00297202 */ /* 0x004fe20000000f00 */
[-C--:B------:R-:W-:Y:S01]  /*8250*/  FMUL.FTZ R132, R132, R43.reuse ;  /* 0x0000002b84847220 */ /* 0x080fe20000410000 */
[----:B------:R-:W-:Y:S01]  /*8260*/  FSEL R14, R4, RZ, P3 ;  /* 0x000000ff040e7208 */ /* 0x000fe20001800000 */
[----:B------:R-:W-:Y:S01]  /*8270*/  FMUL.FTZ R133, R133, R43 ;  /* 0x0000002b85857220 */ /* 0x000fe20000410000 */
[----:B------:R-:W-:Y:S01]  /*8280*/  F2FP.BF16.F32.PACK_AB R4, R188, R65 ;  /* 0x00000041bc04723e */ /* 0x000fe200000010ff */
[-C--:B------:R-:W-:Y:S01]  /*8290*/  FMUL.FTZ R134, R134, R42.reuse ;  /* 0x0000002a86867220 */ /* 0x080fe20000410000 */
[-C--:B------:R-:W-:Y:S01]  /*82a0*/  FMUL.FTZ R135, R135, R42.reuse ;  /* 0x0000002a87877220 */ /* 0x080fe20000410000 */
[--C-:B------:R-:W-:Y:S01]  /*82b0*/  FFMA.FTZ R2, R52, UR4, -R14.reuse ;  /* 0x0000000434027c23 */ /* 0x100fe2000801080e */
[--C-:B------:R-:W-:Y:S01]  /*82c0*/  FFMA.FTZ R9, R53, UR4, -R14.reuse ;  /* 0x0000000435097c23 */ /* 0x100fe2000801080e */
[----:B------:R-:W-:Y:S01]  /*82d0*/  FFMA.FTZ R8, R33, UR4, -R14 ;  /* 0x0000000421087c23 */ /* 0x000fe2000801080e */
[-C--:B------:R-:W-:Y:S01]  /*82e0*/  FMUL.FTZ R72, R72, R43.reuse ;  /* 0x0000002b48487220 */ /* 0x080fe20000410000 */
[----:B------:R1:W-:Y:S01]  /*82f0*/  MUFU.EX2 R10, R2 ;  /* 0x00000002000a7308 */ /* 0x0003e20000000800 */
[-C--:B------:R-:W-:Y:S01]  /*8300*/  FMUL.FTZ R73, R73, R43.reuse ;  /* 0x0000002b49497220 */ /* 0x080fe20000410000 */
[-C--:B------:R-:W-:Y:S01]  /*8310*/  FMUL.FTZ R74, R74, R42.reuse ;  /* 0x0000002a4a4a7220 */ /* 0x080fe20000410000 */
[-C--:B------:R-:W-:Y:S01]  /*8320*/  FMUL.FTZ R75, R75, R42.reuse ;  /* 0x0000002a4b4b7220 */ /* 0x080fe20000410000 */
[-C--:B------:R-:W-:Y:S01]  /*8330*/  FMUL.FTZ R76, R76, R43.reuse ;  /* 0x0000002b4c4c7220 */ /* 0x080fe20000410000 */
[-C--:B------:R-:W-:Y:S01]  /*8340*/  FMUL.FTZ R77, R77, R43.reuse ;  /* 0x0000002b4d4d7220 */ /* 0x080fe20000410000 */
[-C--:B------:R-:W-:Y:S01]  /*8350*/  FMUL.FTZ R78, R78, R42.reuse ;  /* 0x0000002a4e4e7220 */ /* 0x080fe20000410000 */
[-C--:B------:R-:W-:Y:S01]  /*8360*/  FMUL.FTZ R79, R79, R42.reuse ;  /* 0x0000002a4f4f7220 */ /* 0x080fe20000410000 */
[----:B------:R2:W-:Y:S01]  /*8370*/  MUFU.EX2 R102, R9 ;  /* 0x0000000900667308 */ /* 0x0005e20000000800 */
[-C--:B------:R-:W-:Y:S01]  /*8380*/  FMUL.FTZ R88, R88, R43.reuse ;  /* 0x0000002b58587220 */ /* 0x080fe20000410000 */
[----:B------:R-:W-:Y:S01]  /*8390*/  FMUL.FTZ R89, R89, R43 ;  /* 0x0000002b59597220 */ /* 0x000fe20000410000 */
[-C--:B------:R-:W-:Y:S01]  /*83a0*/  FMUL.FTZ R90, R90, R42.reuse ;  /* 0x0000002a5a5a7220 */ /* 0x080fe20000410000 */
[----:B------:R-:W-:Y:S01]  /*83b0*/  FMUL.FTZ R91, R91, R42 ;  /* 0x0000002a5b5b7220 */ /* 0x000fe20000410000 */
[----:B------:R-:W-:Y:S03]  /*83c0*/  HMMA.16816.F32.BF16 R196, R4, R28, R144 ;  /* 0x0000001c04c4723c */ /* 0x000fe60000041890 */
[----:B------:R5:W4:Y:S01]  /*83d0*/  MUFU.EX2 R62, R8 ;  /* 0x00000008003e7308 */ /* 0x000b220000000800 */
[----:B-1----:R-:W-:-:S04]  /*83e0*/  FMUL.FTZ R2, R237, UR4 ;  /* 0x00000004ed027c20 */ /* 0x002fc80008410000 */
[C---:B------:R-:W-:Y:S01]  /*83f0*/  HMMA.16816.F32.BF16 R144, R4.reuse, R18, R92 ;  /* 0x000000120490723c */ /* 0x040fe2000004185c */
[----:B------:R-:W-:Y:S01]  /*8400*/  FSEL R13, R2, RZ, P0 ;  /* 0x000000ff020d7208 */ /* 0x000fe20000000000 */
[----:B------:R-:W-:Y:S01]  /*8410*/  FFMA.FTZ R2, R54, UR4, -R14 ;  /* 0x0000000436027c23 */ /* 0x000fe2000801080e */
[----:B------:R-:W-:Y:S02]  /*8420*/  MOV R92, R39 ;  /* 0x00000027005c7202 */ /* 0x000fe40000000f00 */
[----:B------:R-:W-:Y:S01]  /*8430*/  MOV R93, R59 ;  /* 0x0000003b005d7202 */ /* 0x000fe20000000f00 */
[----:B------:R1:W-:Y:S01]  /*8440*/  MUFU.EX2 R38, R2 ;  /* 0x0000000200267308 */ /* 0x0003e20000000800 */
[----:B--2---:R-:W-:Y:S01]  /*8450*/  FFMA.FTZ R9, R55, UR4, -R13 ;  /* 0x0000000437097c23 */ /* 0x004fe2000801080d */
[----:B---3--:R-:W-:Y:S01]  /*8460*/  HMMA.16816.F32.BF16 R208, R4, R20, R112 ;  /* 0x0000001404d0723c */ /* 0x008fe20000041870 */
[----:B-----5:R-:W-:-:S05]  /*8470*/  FSEL R8, R236, RZ, P3 ;  /* 0x000000ffec087208 */ /* 0x020fca0001800000 */
[----:B------:R2:W-:Y:S01]  /*8480*/  MUFU.EX2 R11, R9 ;  /* 0x00000009000b7308 */ /* 0x0005e20000000800 */
[----:B----4-:R-:W-:Y:S01]  /*8490*/  MOV R95, R62 ;  /* 0x0000003e005f7202 */ /* 0x010fe20000000f00 */
[----:B------:R-:W-:Y:S01]  /*84a0*/  HMMA.16816.F32.BF16 R204, R4, R22, R116 ;  /* 0x0000001604cc723c */ /* 0x000fe20000041874 */
[----:B-1----:R-:W-:-:S07]  /*84b0*/  FFMA.FTZ R2, R56, UR4, -R13 ;  /* 0x0000000438027c23 */ /* 0x002fce000801080d */
[----:B------:R-:W-:Y:S01]  /*84c0*/  HMMA.16816.F32.BF16 R116, R4, R30, R148 ;  /* 0x0000001e0474723c */ /* 0x000fe20000041894 */
[----:B------:R1:W-:Y:S01]  /*84d0*/  MUFU.EX2 R101, R2 ;  /* 0x0000000200657308 */ /* 0x0003e20000000800 */
[----:B--2---:R-:W-:Y:S01]  /*84e0*/  FADD.FTZ R9, R104, -R8 ;  /* 0x8000000868097221 */ /* 0x004fe20000010000 */
[----:B------:R-:W-:Y:S01]  /*84f0*/  FFMA.FTZ R8, R58, UR4, -R13 ;  /* 0x000000043a087c23 */ /* 0x000fe2000801080d */
[----:B------:R-:W-:-:S04]  /*8500*/  MOV R104, R188 ;  /* 0x000000bc00687202 */ /* 0x000fc80000000f00 */
[C---:B------:R-:W-:Y:S01]  /*8510*/  HMMA.16816.F32.BF16 R112, R4.reuse, R48, R160 ;  /* 0x000000300470723c */ /* 0x040fe200000418a0 */
[----:B------:R-:W-:Y:S01]  /*8520*/  FMUL.FTZ R9, R9, UR4 ;  /* 0x0000000409097c20 */ /* 0x000fe20008410000 */
[----:B------:R-:W-:Y:S06]  /*8530*/  MUFU.EX2 R8, R8 ;  /* 0x0000000800087308 */ /* 0x000fec0000000800 */
[----:B------:R-:W-:Y:S01]  /*8540*/  HMMA.16816.F32.BF16 R188, R4, R50, R164 ;  /* 0x0000003204bc723c */ /* 0x000fe200000418a4 */
[----:B-1----:R-:W-:-:S04]  /*8550*/  FFMA.FTZ R2, R57, UR4, -R13 ;  /* 0x0000000439027c23 */ /* 0x002fc8000801080d */
[----:B------:R1:W2:Y:S03]  /*8560*/  MUFU.EX2 R33, R2 ;  /* 0x0000000200217308 */ /* 0x0002a60000000800 */
[C---:B------:R-:W-:Y:S08]  /*8570*/  HMMA.16816.F32.BF16 R128, R4.reuse, R24, R128 ;  /* 0x000000180480723c */ /* 0x040ff00000041880 */
[----:B------:R-:W-:Y:S01]  /*8580*/  HMMA.16816.F32.BF16 R200, R4, R26, R132 ;  /* 0x0000001a04c8723c */ /* 0x000fe20000041884 */
[----:B-1----:R-:W-:-:S07]  /*8590*/  FSEL R2, R237, RZ, P0 ;  /* 0x000000ffed027208 */ /* 0x002fce0000000000 */
[C---:B------:R-:W-:Y:S01]  /*85a0*/  HMMA.16816.F32.BF16 R164, R4.reuse, R44, R72 ;  /* 0x0000002c04a4723c */ /* 0x040fe20000041848 */
[----:B--2---:R-:W-:Y:S01]  /*85b0*/  MOV R94, R33 ;  /* 0x00000021005e7202 */ /* 0x004fe20000000f00 */
[----:B------:R-:W-:Y:S01]  /*85c0*/  FADD.FTZ R2, R103, -R2 ;  /* 0x8000000267027221 */ /* 0x000fe20000010000 */
[----:B------:R-:W-:Y:S02]  /*85d0*/  MOV R103, R249 ;  /* 0x000000f900677202 */ /* 0x000fe40000000f00 */
[----:B------:R-:W-:Y:S01]  /*85e0*/  MOV R249, R41 ;  /* 0x0000002900f97202 */ /* 0x000fe20000000f00 */
[----:B------:R-:W-:Y:S01]  /*85f0*/  FMUL.FTZ R2, R2, UR4 ;  /* 0x0000000402027c20 */ /* 0x000fe20008410000 */
[----:B------:R-:W1:Y:S01]  /*8600*/  MUFU.EX2 R41, R9 ;  /* 0x0000000900297308 */ /* 0x000e620000000800 */
[C---:B------:R-:W-:Y:S07]  /*8610*/  HMMA.16816.F32.BF16 R160, R4.reuse, R46, R76 ;  /* 0x0000002e04a0723c */ /* 0x040fee000004184c */
[----:B------:R-:W2:Y:S01]  /*8620*/  MUFU.EX2 R40, R2 ;  /* 0x0000000200287308 */ /* 0x000ea20000000800 */
[----:B------:R-:W-:Y:S01]  /*8630*/  HMMA.16816.F32.BF16 R148, R4, R16, R88 ;  /* 0x000000100494723c */ /* 0x000fe20000041858 */
[----:B------:R-:W-:-:S02]  /*8640*/  F2FP.BF16.F32.PACK_AB R4, R102, R10 ;  /* 0x0000000a6604723e */ /* 0x000fc400000010ff */
[----:B------:R-:W-:Y:S02]  /*8650*/  F2FP.BF16.F32.PACK_AB R5, R101, R11 ;  /* 0x0000000b6505723e */ /* 0x000fe400000010ff */
[----:B------:R-:W-:Y:S02]  /*8660*/  F2FP.BF16.F32.PACK_AB R6, R38, R95 ;  /* 0x0000005f2606723e */ /* 0x000fe400000010ff */
[----:B------:R-:W-:Y:S01]  /*8670*/  F2FP.BF16.F32.PACK_AB R7, R8, R94 ;  /* 0x0000005e0807723e */ /* 0x000fe200000010ff */
[-C--:B-1----:R-:W-:Y:S01]  /*8680*/  FMUL.FTZ R108, R108, R41.reuse ;  /* 0x000000296c6c7220 */ /* 0x082fe20000410000 */
[-C--:B------:R-:W-:Y:S01]  /*8690*/  FMUL.FTZ R109, R109, R41.reuse ;  /* 0x000000296d6d7220 */ /* 0x080fe20000410000 */
[-C--:B------:R-:W-:Y:S01]  /*86a0*/  FMUL.FTZ R120, R120, R41.reuse ;  /* 0x0000002978787220 */ /* 0x080fe20000410000 */
[-C--:B------:R-:W-:Y:S01]  /*86b0*/  FMUL.FTZ R121, R121, R41.reuse ;  /* 0x0000002979797220 */ /* 0x080fe20000410000 */
[-C--:B------:R-:W-:Y:S01]  /*86c0*/  FMUL.FTZ R156, R156, R41.reuse ;  /* 0x000000299c9c7220 */ /* 0x080fe20000410000 */
[-C--:B------:R-:W-:Y:S01]  /*86d0*/  FMUL.FTZ R157, R157, R41.reuse ;  /* 0x000000299d9d7220 */ /* 0x080fe20000410000 */
[-C--:B------:R-:W-:Y:S01]  /*86e0*/  FMUL.FTZ R140, R140, R41.reuse ;  /* 0x000000298c8c7220 */ /* 0x080fe20000410000 */
[----:B------:R-:W-:Y:S01]  /*86f0*/  FMUL.FTZ R141, R141, R41 ;  /* 0x000000298d8d7220 */ /* 0x000fe20000410000 */
[-C--:B--2---:R-:W-:Y:S01]  /*8700*/  FMUL.FTZ R110, R110, R40.reuse ;  /* 0x000000286e6e7220 */ /* 0x084fe20000410000 */
[-C--:B------:R-:W-:Y:S01]  /*8710*/  FMUL.FTZ R111, R111, R40.reuse ;  /* 0x000000286f6f7220 */ /* 0x080fe20000410000 */
[-C--:B------:R-:W-:Y:S01]  /*8720*/  FMUL.FTZ R122, R122, R40.reuse ;  /* 0x000000287a7a7220 */ /* 0x080fe20000410000 */
[-C--:B------:R-:W-:Y:S01]  /*8730*/  FMUL.FTZ R123, R123, R40.reuse ;  /* 0x000000287b7b7220 */ /* 0x080fe20000410000 */
[----:B------:R-:W-:Y:S01]  /*8740*/  FFMA.FTZ R2, R34, UR4, -R14 ;  /* 0x0000000422027c23 */ /* 0x000fe2000801080e */
[-C--:B------:R-:W-:Y:S01]  /*8750*/  FMUL.FTZ R158, R158, R40.reuse ;  /* 0x000000289e9e7220 */ /* 0x080fe20000410000 */
[-C--:B------:R-:W-:Y:S01]  /*8760*/  FMUL.FTZ R159, R159, R40.reuse ;  /* 0x000000289f9f7220 */ /* 0x080fe20000410000 */
[----:B------:R-:W-:Y:S01]  /*8770*/  FMUL.FTZ R142, R142, R40 ;  /* 0x000000288e8e7220 */ /* 0x000fe20000410000 */
[C---:B------:R-:W-:Y:S01]  /*8780*/  HMMA.16816.F32.BF16 R88, R4.reuse, R20, R108 ;  /* 0x000000140458723c */ /* 0x040fe2000004186c */
[----:B------:R-:W-:Y:S01]  /*8790*/  MOV R111, R38 ;  /* 0x00000026006f7202 */ /* 0x000fe20000000f00 */
[----:B------:R1:W2:Y:S01]  /*87a0*/  MUFU.EX2 R9, R2 ;  /* 0x0000000200097308 */ /* 0x0002a20000000800 */
[----:B------:R-:W-:Y:S01]  /*87b0*/  MOV R109, R37 ;  /* 0x00000025006d7202 */ /* 0x000fe20000000f00 */
[----:B------:R-:W-:Y:S01]  /*87c0*/  FMUL.FTZ R143, R143, R40 ;  /* 0x000000288f8f7220 */ /* 0x000fe20000410000 */
[----:B------:R-:W-:Y:S01]  /*87d0*/  MOV R108, R36 ;  /* 0x00000024006c7202 */ /* 0x000fe20000000f00 */
[-C--:B------:R-:W-:Y:S01]  /*87e0*/  FMUL.FTZ R152, R152, R41.reuse ;  /* 0x0000002998987220 */ /* 0x080fe20000410000 */
[----:B------:R-:W-:Y:S01]  /*87f0*/  FMUL.FTZ R153, R153, R41 ;  /* 0x0000002999997220 */ /* 0x000fe20000410000 */
[C---:B------:R-:W-:Y:S01]  /*8800*/  HMMA.16816.F32.BF16 R36, R4.reuse, R22, R120 ;  /* 0x000000160424723c */ /* 0x040fe20000041878 */
[----:B------:R-:W-:Y:S01]  /*8810*/  MOV R121, R249 ;  /* 0x000000f900797202 */ /* 0x000fe20000000f00 */
[-C--:B------:R-:W-:Y:S01]  /*8820*/  FMUL.FTZ R154, R154, R40.reuse ;  /* 0x000000289a9a7220 */ /* 0x080fe20000410000 */
[----:B------:R-:W-:Y:S01]  /*8830*/  FMUL.FTZ R155, R155, R40 ;  /* 0x000000289b9b7220 */ /* 0x000fe20000410000 */
[----:B------:R-:W-:Y:S01]  /*8840*/  MOV R249, R193 ;  /* 0x000000c100f97202 */ /* 0x000fe20000000f00 */
[----:B------:R-:W-:Y:S01]  /*8850*/  FMUL.FTZ R168, R168, R41 ;  /* 0x00000029a8a87220 */ /* 0x000fe20000410000 */
[----:B------:R-:W-:Y:S01]  /*8860*/  MOV R193, R61 ;  /* 0x0000003d00c17202 */ /* 0x000fe20000000f00 */
[----:B------:R-:W-:Y:S01]  /*8870*/  FMUL.FTZ R169, R169, R41 ;  /* 0x00000029a9a97220 */ /* 0x000fe20000410000 */
[----:B------:R-:W-:Y:S01]  /*8880*/  MOV R120, R65 ;  /* 0x0000004100787202 */ /* 0x000fe20000000f00 */
[C---:B------:R-:W-:Y:S01]  /*8890*/  HMMA.16816.F32.BF16 R140, R4.reuse, R28, R140 ;  /* 0x0000001c048c723c */ /* 0x040fe2000004188c */
[----:B------:R-:W-:Y:S01]  /*88a0*/  MOV R110, R8 ;  /* 0x00000008006e7202 */ /* 0x000fe20000000f00 */
[--C-:B-1----:R-:W-:Y:S01]  /*88b0*/  FFMA.FTZ R2, R60, UR4, -R12.reuse ;  /* 0x000000043c027c23 */ /* 0x102fe2000801080c */
[--C-:B------:R-:W-:Y:S01]  /*88c0*/  FFMA.FTZ R8, R35, UR4, -R12.reuse ;  /* 0x0000000423087c23 */ /* 0x100fe2000801080c */
[-C--:B------:R-:W-:Y:S01]  /*88d0*/  FMUL.FTZ R170, R170, R40.reuse ;  /* 0x00000028aaaa7220 */ /* 0x080fe20000410000 */
[-C--:B------:R-:W-:Y:S01]  /*88e0*/  FMUL.FTZ R171, R171, R40.reuse ;  /* 0x00000028abab7220 */ /* 0x080fe20000410000 */
[----:B------:R-:W-:Y:S01]  /*88f0*/  MOV R123, R251 ;  /* 0x000000fb007b7202 */ /* 0x000fe20000000f00 */
[----:B------:R1:W-:Y:S01]  /*8900*/  MUFU.EX2 R177, R8 ;  /* 0x0000000800b17308 */ /* 0x0003e20000000800 */
[C---:B------:R-:W-:Y:S01]  /*8910*/  HMMA.16816.F32.BF16 R60, R4.reuse, R48, R156 ;  /* 0x00000030043c723c */ /* 0x040fe2000004189c */
[-C--:B------:R-:W-:Y:S01]  /*8920*/  FMUL.FTZ R68, R68, R41.reuse ;  /* 0x0000002944447220 */ /* 0x080fe20000410000 */
[-C--:B------:R-:W-:Y:S01]  /*8930*/  FMUL.FTZ R69, R69, R41.reuse ;  /* 0x0000002945457220 */ /* 0x080fe20000410000 */
[-C--:B------:R-:W-:Y:S01]  /*8940*/  FMUL.FTZ R70, R70, R40.reuse ;  /* 0x0000002846467220 */ /* 0x080fe20000410000 */
[----:B------:R-:W-:Y:S01]  /*8950*/  FMUL.FTZ R71, R71, R40 ;  /* 0x0000002847477220 */ /* 0x000fe20000410000 */
[----:B------:R-:W-:Y:S01]  /*8960*/  MOV R122, R250 ;  /* 0x000000fa007a7202 */ /* 0x000fe20000000f00 */
[-C--:B------:R-:W-:Y:S01]  /*8970*/  FMUL.FTZ R124, R124, R41.reuse ;  /* 0x000000297c7c7220 */ /* 0x080fe20000410000 */
[----:B------:R3:W4:Y:S01]  /*8980*/  MUFU.EX2 R158, R2 ;  /* 0x00000002009e7308 */ /* 0x0007220000000800 */
[C---:B------:R-:W-:Y:S01]  /*8990*/  HMMA.16816.F32.BF16 R64, R4.reuse, R30, R152 ;  /* 0x0000001e0440723c */ /* 0x040fe20000041898 */
[----:B------:R-:W5:Y:S01]  /*89a0*/  LDSM.16.MT88.4 R28, [R186+0x9400] ;  /* 0x00940000ba1c783b */ /* 0x000f620000004200 */
[-C--:B------:R-:W-:Y:S01]  /*89b0*/  FMUL.FTZ R125, R125, R41.reuse ;  /* 0x000000297d7d7220 */ /* 0x080fe20000410000 */
[-C--:B------:R-:W-:Y:S01]  /*89c0*/  FMUL.FTZ R126, R126, R40.reuse ;  /* 0x000000287e7e7220 */ /* 0x080fe20000410000 */
[-C--:B------:R-:W-:Y:S01]  /*89d0*/  FMUL.FTZ R127, R127, R40.reuse ;  /* 0x000000287f7f7220 */ /* 0x080fe20000410000 */
[-C--:B------:R-:W-:Y:S01]  /*89e0*/  FMUL.FTZ R136, R136, R41.reuse ;  /* 0x0000002988887220 */ /* 0x080fe20000410000 */
[-C--:B------:R-:W-:Y:S01]  /*89f0*/  FMUL.FTZ R137, R137, R41.reuse ;  /* 0x0000002989897220 */ /* 0x080fe20000410000 */
[-C--:B------:R-:W-:Y:S01]  /*8a00*/  FMUL.FTZ R138, R138, R40.reuse ;  /* 0x000000288a8a7220 */ /* 0x080fe20000410000 */
[--C-:B-1----:R-:W-:Y:S01]  /*8a10*/  FFMA.FTZ R8, R100, UR4, -R12.reuse ;  /* 0x0000000464087c23 */ /* 0x102fe2000801080c */
[C---:B------:R-:W-:Y:S01]  /*8a20*/  HMMA.16816.F32.BF16 R48, R4.reuse, R50, R168 ;  /* 0x000000320430723c */ /* 0x040fe200000418a8 */
[-C--:B------:R-:W-:Y:S01]  /*8a30*/  FMUL.FTZ R139, R139, R40.reuse ;  /* 0x000000288b8b7220 */ /* 0x080fe20000410000 */
[-C--:B------:R-:W-:Y:S01]  /*8a40*/  FMUL.FTZ R80, R80, R41.reuse ;  /* 0x0000002950507220 */ /* 0x080fe20000410000 */
[----:B------:R1:W-:Y:S01]  /*8a50*/  MUFU.EX2 R169, R8 ;  /* 0x0000000800a97308 */ /* 0x0003e20000000800 */
[-C--:B------:R-:W-:Y:S01]  /*8a60*/  FMUL.FTZ R81, R81, R41.reuse ;  /* 0x0000002951517220 */ /* 0x080fe20000410000 */
[-C--:B------:R-:W-:Y:S01]  /*8a70*/  FMUL.FTZ R82, R82, R40.reuse ;  /* 0x0000002852527220 */ /* 0x080fe20000410000 */
[-C--:B------:R-:W-:Y:S01]  /*8a80*/  FMUL.FTZ R83, R83, R40.reuse ;  /* 0x0000002853537220 */ /* 0x080fe20000410000 */
[----:B---3--:R-:W-:Y:S01]  /*8a90*/  FFMA.FTZ R2, R32, UR4, -R12 ;  /* 0x0000000420027c23 */ /* 0x008fe2000801080c */
[-C--:B------:R-:W-:Y:S01]  /*8aa0*/  FMUL.FTZ R84, R84, R41.reuse ;  /* 0x0000002954547220 */ /* 0x080fe20000410000 */
[-C--:B------:R-:W-:Y:S01]  /*8ab0*/  FMUL.FTZ R85, R85, R41.reuse ;  /* 0x0000002955557220 */ /* 0x080fe20000410000 */
[-C--:B------:R-:W-:Y:S01]  /*8ac0*/  FMUL.FTZ R86, R86, R40.reuse ;  /* 0x0000002856567220 */ /* 0x080fe20000410000 */
[----:B------:R3:W4:Y:S01]  /*8ad0*/  MUFU.EX2 R153, R2 ;  /* 0x0000000200997308 */ /* 0x0007220000000800 */
[-C--:B------:R-:W-:Y:S01]  /*8ae0*/  FMUL.FTZ R87, R87, R40.reuse ;  /* 0x0000002857577220 */ /* 0x080fe20000410000 */
[-C--:B------:R-:W-:Y:S01]  /*8af0*/  FMUL.FTZ R96, R96, R41.reuse ;  /* 0x0000002960607220 */ /* 0x080fe20000410000 */
[----:B------:R-:W-:Y:S01]  /*8b00*/  FMUL.FTZ R97, R97, R41 ;  /* 0x0000002961617220 */ /* 0x000fe20000410000 */
[-C--:B------:R-:W-:Y:S01]  /*8b10*/  FMUL.FTZ R98, R98, R40.reuse ;  /* 0x0000002862627220 */ /* 0x080fe20000410000 */
[----:B------:R-:W-:Y:S01]  /*8b20*/  FMUL.FTZ R99, R99, R40 ;  /* 0x0000002863637220 */ /* 0x000fe20000410000 */
[----:B------:R-:W5:Y:S01]  /*8b30*/  LDSM.16.MT88.4 R20, [R186+0xa400] ;  /* 0x00a40000ba14783b */ /* 0x000f620000004200 */
[----:B------:R-:W-:Y:S01]  /*8b40*/  MOV R157, R249 ;  /* 0x000000f9009d7202 */ /* 0x000fe20000000f00 */
[----:B------:R-:W-:Y:S01]  /*8b50*/  HMMA.16816.F32.BF16 R56, R4, R44, R68 ;  /* 0x0000002c0438723c */ /* 0x000fe20000041844 */
[----:B-1----:R-:W-:Y:S01]  /*8b60*/  FFMA.FTZ R8, R105, UR4, -R3 ;  /* 0x0000000469087c23 */ /* 0x002fe20008010803 */
[----:B------:R-:W-:Y:S01]  /*8b70*/  MOV R154, R193 ;  /* 0x000000c1009a7202 */ /* 0x000fe20000000f00 */
[----:B------:R-:W-:Y:S01]  /*8b80*/  LDSM.16.MT88.4 R32, [R15+0x2400] ;  /* 0x002400000f20783b */ /* 0x000fe20000004200 */
[----:B------:R-:W-:Y:S01]  /*8b90*/  MOV R156, R11 ;  /* 0x0000000b009c7202 */ /* 0x000fe20000000f00 */
[----:B------:R1:W-:Y:S01]  /*8ba0*/  MUFU.EX2 R173, R8 ;  /* 0x0000000800ad7308 */ /* 0x0003e20000000800 */
[----:B------:R-:W-:-:S02]  /*8bb0*/  MOV R155, R10 ;  /* 0x0000000a009b7202 */ /* 0x000fc40000000f00 */
[C---:B------:R-:W-:Y:S01]  /*8bc0*/  HMMA.16816.F32.BF16 R76, R4.reuse, R24, R124 ;  /* 0x00000018044c723c */ /* 0x040fe2000004187c */
[----:B---3--:R-:W-:Y:S01]  /*8bd0*/  FFMA.FTZ R2, R107, UR4, -R3 ;  /* 0x000000046b027c23 */ /* 0x008fe20008010803 */
[----:B--2---:R-:W-:Y:S02]  /*8be0*/  MOV R171, R9 ;  /* 0x0000000900ab7202 */ /* 0x004fe40000000f00 */
[----:B------:R-:W-:Y:S01]  /*8bf0*/  MOV R168, R120 ;  /* 0x0000007800a87202 */ /* 0x000fe20000000f00 */
[----:B------:R2:W3:Y:S01]  /*8c00*/  MUFU.EX2 R159, R2 ;  /* 0x00000002009f7308 */ /* 0x0004e20000000800 */
[----:B------:R-:W-:Y:S02]  /*8c10*/  MOV R170, R157 ;  /* 0x0000009d00aa7202 */ /* 0x000fe40000000f00 */
[----:B------:R-:W-:Y:S01]  /*8c20*/  HMMA.16816.F32.BF16 R72, R4, R26, R136 ;  /* 0x0000001a0448723c */ /* 0x000fe20000041888 */
[----:B------:R-:W5:Y:S01]  /*8c30*/  LDSM.16.MT88.4 R24, [R15+0x400] ;  /* 0x000400000f18783b */ /* 0x000f620000004200 */
[----:B------:R-:W-:-:S03]  /*8c40*/  MOV R157, R108 ;  /* 0x0000006c009d7202 */ /* 0x000fc60000000f00 */
[----:B-1----:R-:W1:Y:S03]  /*8c50*/  LDSM.16.MT88.4 R8, [R15+0x1400] ;  /* 0x001400000f08783b */ /* 0x002e660000004200 */
[----:B------:R-:W-:Y:S01]  /*8c60*/  HMMA.16816.F32.BF16 R44, R4, R46, R80 ;  /* 0x0000002e042c723c */ /* 0x000fe20000041850 */
[----:B--2---:R-:W-:-:S07]  /*8c70*/  FFMA.FTZ R2, R106, UR4, -R3 ;  /* 0x000000046a027c23 */ /* 0x004fce0008010803 */
[C---:B------:R-:W-:Y:S01]  /*8c80*/  HMMA.16816.F32.BF16 R52, R4.reuse, R16, R84 ;  /* 0x000000100434723c */ /* 0x040fe20000041854 */
[----:B------:R2:W-:Y:S07]  /*8c90*/  MUFU.EX2 R152, R2 ;  /* 0x0000000200987308 */ /* 0x0005ee0000000800 */
[----:B------:R-:W-:Y:S01]  /*8ca0*/  HMMA.16816.F32.BF16 R96, R4, R18, R96 ;  /* 0x000000120460723c */ /* 0x000fe20000041860 */
[----:B----4-:R-:W-:Y:S01]  /*8cb0*/  F2FP.BF16.F32.PACK_AB R4, R177, R158 ;  /* 0x0000009eb104723e */ /* 0x010fe200000010ff */
[----:B------:R-:W4:Y:S01]  /*8cc0*/  LDSM.16.MT88.4 R16, [R186+0xb400] ;  /* 0x00b40000ba10783b */ /* 0x000f220000004200 */
[----:B------:R-:W-:-:S02]  /*8cd0*/  F2FP.BF16.F32.PACK_AB R6, R169, R153 ;  /* 0x00000099a906723e */ /* 0x000fc400000010ff */
[----:B---3--:R-:W-:Y:S01]  /*8ce0*/  F2FP.BF16.F32.PACK_AB R5, R173, R159 ;  /* 0x0000009fad05723e */ /* 0x008fe200000010ff */
[----:B--2---:R-:W-:Y:S01]  /*8cf0*/  FFMA.FTZ R2, R175, UR4, -R3 ;  /* 0x00000004af027c23 */ /* 0x004fe20008010803 */
[----:B------:R-:W-:-:S03]  /*8d00*/  MOV R175, R110 ;  /* 0x0000006e00af7202 */ /* 0x000fc60000000f00 */
[----:B------:R2:W3:Y:S02]  /*8d10*/  MUFU.EX2 R251, R2 ;  /* 0x0000000200fb7308 */ /* 0x0004e40000000800 */
[----:B--2---:R-:W-:Y:S01]  /*8d20*/  FFMA.FTZ R2, R183, UR4, -R14 ;  /* 0x00000004b7027c23 */ /* 0x004fe2000801080e */
[----:B---3--:R-:W-:Y:S02]  /*8d30*/  F2FP.BF16.F32.PACK_AB R7, R251, R152 ;  /* 0x00000098fb07723e */ /* 0x008fe400000010ff */
[----:B------:R-:W-:-:S03]  /*8d40*/  MOV R183, R111 ;  /* 0x0000006f00b77202 */ /* 0x000fc60000000f00 */
[----:B------:R2:W3:Y:S02]  /*8d50*/  MUFU.EX2 R250, R2 ;  /* 0x0000000200fa7308 */ /* 0x0004e40000000800 */
[----:B-----5:R-:W-:Y:S01]  /*8d60*/  HMMA.16816.F32.BF16 R132, R4, R30, R204 ;  /* 0x0000001e0484723c */ /* 0x020fe200000418cc */
[----:B------:R-:W-:Y:S02]  /*8d70*/  MOV R207, R95 ;  /* 0x0000005f00cf7202 */ /* 0x000fe40000000f00 */
[----:B------:R-:W-:-:S05]  /*8d80*/  MOV R206, R103 ;  /* 0x0000006700ce7202 */ /* 0x000fca0000000f00 */
[----:B------:R-:W-:Y:S01]  /*8d90*/  HMMA.16816.F32.BF16 R136, R4, R28, R208 ;  /* 0x0000001c0488723c */ /* 0x000fe200000418d0 */
[----:B------:R-:W-:Y:S02]  /*8da0*/  MOV R211, R121 ;  /* 0x0000007900d37202 */ /* 0x000fe40000000f00 */
[----:B------:R-:W-:Y:S01]  /*8db0*/  MOV R210, R122 ;  /* 0x0000007a00d27202 */ /* 0x000fe20000000f00 */
[----:B--2---:R-:W-:Y:S01]  /*8dc0*/  FFMA.FTZ R2, R182, UR4, -R14 ;  /* 0x00000004b6027c23 */ /* 0x004fe2000801080e */
[----:B------:R-:W-:-:S03]  /*8dd0*/  MOV R209, R123 ;  /* 0x0000007b00d17202 */ /* 0x000fc60000000f00 */
[C---:B------:R-:W-:Y:S01]  /*8de0*/  HMMA.16816.F32.BF16 R120, R4.reuse, R20, R196 ;  /* 0x000000140478723c */ /* 0x040fe200000418c4 */
[----:B------:R2:W-:Y:S01]  /*8df0*/  MUFU.EX2 R249, R2 ;  /* 0x0000000200f97308 */ /* 0x0005e20000000800 */
[----:B------:R-:W-:Y:S02]  /*8e00*/  MOV R182, R92 ;  /* 0x0000005c00b67202 */ /* 0x000fe40000000f00 */
[----:B------:R-:W-:Y:S02]  /*8e10*/  MOV R208, R94 ;  /* 0x0000005e00d07202 */ /* 0x000fe40000000f00 */
[----:B------:R-:W-:Y:S02]  /*8e20*/  MOV R199, R175 ;  /* 0x000000af00c77202 */ /* 0x000fe40000000f00 */
[----:B------:R-:W-:Y:S01]  /*8e30*/  HMMA.16816.F32.BF16 R124, R4, R26, R200 ;  /* 0x0000001a047c723c */ /* 0x000fe200000418c8 */
[----:B------:R-:W-:Y:S02]  /*8e40*/  MOV R202, R171 ;  /* 0x000000ab00ca7202 */ /* 0x000fe40000000f00 */
[----:B------:R-:W-:-:S02]  /*8e50*/  MOV R171, R156 ;  /* 0x0000009c00ab7202 */ /* 0x000fc40000000f00 */
[----:B------:R-:W-:Y:S02]  /*8e60*/  MOV R156, R109 ;  /* 0x0000006d009c7202 */ /* 0x000fe40000000f00 */
[----:B------:R-:W-:Y:S01]  /*8e70*/  MOV R203, R104 ;  /* 0x0000006800cb7202 */ /* 0x000fe20000000f00 */
[C---:B-1----:R-:W-:Y:S01]  /*8e80*/  HMMA.16816.F32.BF16 R108, R4.reuse, R10, R188 ;  /* 0x0000000a046c723c */ /* 0x042fe200000418bc */
[----:B------:R-:W-:Y:S01]  /*8e90*/  MOV R201, R101 ;  /* 0x0000006500c97202 */ /* 0x000fe20000000f00 */
[----:B--2---:R-:W-:Y:S01]  /*8ea0*/  FFMA.FTZ R2, R174, UR4, -R14 ;  /* 0x00000004ae027c23 */ /* 0x004fe2000801080e */
[----:B------:R-:W-:Y:S02]  /*8eb0*/  MOV R174, R93 ;  /* 0x0000005d00ae7202 */ /* 0x000fe40000000f00 */
[----:B------:R-:W-:Y:S01]  /*8ec0*/  MOV R200, R102 ;  /* 0x0000006600c87202 */ /* 0x000fe20000000f00 */
[----:B------:R1:W2:Y:S01]  /*8ed0*/  MUFU.EX2 R193, R2 ;  /* 0x0000000200c17308 */ /* 0x0002a20000000800 */
[----:B------:R-:W-:Y:S01]  /*8ee0*/  MOV R198, R183 ;  /* 0x000000b700c67202 */ /* 0x000fe20000000f00 */
[C---:B------:R-:W-:Y:S08]  /*8ef0*/  HMMA.16816.F32.BF16 R128, R4.reuse, R24, R128 ;  /* 0x000000180480723c */ /* 0x040ff00000041880 */
[----:B------:R-:W-:Y:S01]  /*8f00*/  HMMA.16816.F32.BF16 R116, R4, R22, R116 ;  /* 0x000000160474723c */ /* 0x000fe20000041874 */
[----:B-1----:R-:W-:-:S07]  /*8f10*/  FFMA.FTZ R2, R192, UR4, -R13 ;  /* 0x00000004c0027c23 */ /* 0x002fce000801080d */
[C---:B------:R-:W-:Y:S01]  /*8f20*/  HMMA.16816.F32.BF16 R112, R4.reuse, R8, R112 ;  /* 0x000000080470723c */ /* 0x040fe20000041870 */
[----:B------:R1:W-:Y:S07]  /*8f30*/  MUFU.EX2 R205, R2 ;  /* 0x0000000200cd7308 */ /* 0x0003ee0000000800 */
[C---:B----4-:R-:W-:Y:S08]  /*8f40*/  HMMA.16816.F32.BF16 R104, R4.reuse, R16, R164 ;  /* 0x000000100468723c */ /* 0x050ff000000418a4 */
        /* <DEDUP_REMOVED lines=13> */
[----:B--2---:R-:W-:Y:S02]  /*9020*/  F2FP.BF16.F32.PACK_AB R7, R192, R187 ;  /* 0x000000bbc007723e */ /* 0x004fe400000010ff */
[----:B------:R-:W-:-:S03]  /*9030*/  MOV R245, R182 ;  /* 0x000000b600f57202 */ /* 0x000fc60000000f00 */
[----:B------:R1:W-:Y:S02]  /*9040*/  MUFU.EX2 R179, R2 ;  /* 0x0000000200b37308 */ /* 0x0003e40000000800 */
[C---:B------:R-:W-:Y:S08]  /*9050*/  HMMA.16816.F32.BF16 R60, R4.reuse, R8, R60 ;  /* 0x00000008043c723c */ /* 0x040ff0000004183c */
[----:B------:R-:W-:Y:S01]  /*9060*/  HMMA.16816.F32.BF16 R48, R4, R10, R48 ;  /* 0x0000000a0430723c */ /* 0x000fe20000041830 */
[----:B------:R-:W2:Y:S01]  /*9070*/  LDSM.16.MT88.4 R8, [R186+0xb800] ;  /* 0x00b80000ba08783b */ /* 0x000ea20000004200 */
[----:B-1----:R-:W-:-:S06]  /*9080*/  FFMA.FTZ R2, R194, UR4, -R12 ;  /* 0x00000004c2027c23 */ /* 0x002fcc000801080c */
[C---:B------:R-:W-:Y:S01]  /*9090*/  HMMA.16816.F32.BF16 R88, R4.reuse, R28, R88 ;  /* 0x0000001c0458723c */ /* 0x040fe20000041858 */
[----:B------:R1:W-:Y:S07]  /*90a0*/  MUFU.EX2 R197, R2 ;  /* 0x0000000200c57308 */ /* 0x0003ee0000000800 */
[C---:B------:R-:W-:Y:S01]  /*90b0*/  HMMA.16816.F32.BF16 R84, R4.reuse, R30, R36 ;  /* 0x0000001e0454723c */ /* 0x040fe20000041824 */
[----:B------:R-:W3:Y:S04]  /*90c0*/  LDSM.16.MT88.4 R36, [R186+0x9800] ;  /* 0x00980000ba24783b */ /* 0x000ee80000004200 */
[----:B------:R-:W4:Y:S03]  /*90d0*/  LDSM.16.MT88.4 R28, [R15+0x800] ;  /* 0x000800000f1c783b */ /* 0x000f260000004200 */
[----:B------:R-:W-:Y:S01]  /*90e0*/  HMMA.16816.F32.BF16 R76, R4, R24, R76 ;  /* 0x00000018044c723c */ /* 0x000fe2000004184c */
[----:B-1----:R-:W-:-:S04]  /*90f0*/  FFMA.FTZ R2, R195, UR4, -R12 ;  /* 0x00000004c3027c23 */ /* 0x002fc8000801080c */
[----:B------:R1:W5:Y:S03]  /*9100*/  MUFU.EX2 R196, R2 ;  /* 0x0000000200c47308 */ /* 0x0003660000000800 */
[C---:B------:R-:W-:Y:S01]  /*9110*/  HMMA.16816.F32.BF16 R72, R4.reuse, R26, R72 ;  /* 0x0000001a0448723c */ /* 0x040fe20000041848 */
[----:B------:R-:W4:Y:S07]  /*9120*/  LDSM.16.MT88.4 R24, [R186+0xa800] ;  /* 0x00a80000ba18783b */ /* 0x000f2e0000004200 */
[----:B------:R-:W-:Y:S01]  /*9130*/  HMMA.16816.F32.BF16 R68, R4, R20, R140 ;  /* 0x000000140444723c */ /* 0x000fe2000004188c */
[----:B-1----:R-:W-:-:S07]  /*9140*/  FFMA.FTZ R2, R214, UR4, -R12 ;  /* 0x00000004d6027c23 */ /* 0x002fce000801080c */
[C---:B------:R-:W-:Y:S01]  /*9150*/  HMMA.16816.F32.BF16 R64, R4.reuse, R22, R64 ;  /* 0x000000160440723c */ /* 0x040fe20000041840 */
[----:B------:R-:W-:Y:S01]  /*9160*/  LDSM.16.MT88.4 R20, [R15+0x2800] ;  /* 0x002800000f14783b */ /* 0x000fe20000004200 */
[----:B------:R-:W-:Y:S01]  /*9170*/  MOV R214, R174 ;  /* 0x000000ae00d67202 */ /* 0x000fe20000000f00 */
[----:B------:R1:W-:Y:S05]  /*9180*/  MUFU.EX2 R195, R2 ;  /* 0x0000000200c37308 */ /* 0x0003ea0000000800 */
[C---:B------:R-:W-:Y:S08]  /*9190*/  HMMA.16816.F32.BF16 R56, R4.reuse, R16, R56 ;  /* 0x000000100438723c */ /* 0x040ff00000041838 */
[----:B------:R-:W-:Y:S01]  /*91a0*/  HMMA.16816.F32.BF16 R44, R4, R18, R44 ;  /* 0x00000012042c723c */ /* 0x000fe2000004182c */
[----:B------:R-:W4:Y:S01]  /*91b0*/  LDSM.16.MT88.4 R16, [R15+0x1800] ;  /* 0x001800000f10783b */ /* 0x000f220000004200 */
[----:B-1----:R-:W-:Y:S01]  /*91c0*/  FFMA.FTZ R2, R216, UR4, -R12 ;  /* 0x00000004d8027c23 */ /* 0x002fe2000801080c */
[----:B------:R-:W-:-:S02]  /*91d0*/  MOV R216, R208 ;  /* 0x000000d000d87202 */ /* 0x000fc40000000f00 */
[----:B------:R-:W-:Y:S01]  /*91e0*/  MOV R208, R173 ;  /* 0x000000ad00d07202 */ /* 0x000fe20000000f00 */
[----:B------:R1:W2:Y:S02]  /*91f0*/  MUFU.EX2 R194, R2 ;  /* 0x0000000200c27308 */ /* 0x0002a40000000800 */
[C---:B------:R-:W-:Y:S08]  /*9200*/  HMMA.16816.F32.BF16 R52, R4.reuse, R32, R52 ;  /* 0x000000200434723c */ /* 0x040ff00000041834 */
[----:B------:R-:W-:Y:S01]  /*9210*/  HMMA.16816.F32.BF16 R32, R4, R34, R96 ;  /* 0x000000220420723c */ /* 0x000fe20000041860 */
[----:B-----5:R-:W-:Y:S01]  /*9220*/  F2FP.BF16.F32.PACK_AB R4, R196, R197 ;  /* 0x000000c5c404723e */ /* 0x020fe200000010ff */
[----:B-1----:R-:W-:Y:S01]  /*9230*/  FFMA.FTZ R2, R217, UR4, -R3 ;  /* 0x00000004d9027c23 */ /* 0x002fe20008010803 */
[----:B------:R-:W-:-:S02]  /*9240*/  MOV R217, R207 ;  /* 0x000000cf00d97202 */ /* 0x000fc40000000f00 */
[----:B------:R-:W-:Y:S01]  /*9250*/  MOV R207, R177 ;  /* 0x000000b100cf7202 */ /* 0x000fe20000000f00 */
[----:B------:R1:W-:Y:S01]  /*9260*/  MUFU.EX2 R191, R2 ;  /* 0x0000000200bf7308 */ /* 0x0003e20000000800 */
[----:B--2---:R-:W-:Y:S01]  /*9270*/  F2FP.BF16.F32.PACK_AB R6, R194, R195 ;  /* 0x000000c3c206723e */ /* 0x004fe200000010ff */
[----:B-1----:R-:W-:Y:S01]  /*9280*/  FFMA.FTZ R2, R218, UR4, -R3 ;  /* 0x00000004da027c23 */ /* 0x002fe20008010803 */
[----:B------:R-:W-:Y:S02]  /*9290*/  MOV R218, R206 ;  /* 0x000000ce00da7202 */ /* 0x000fe40000000f00 */
[----:B------:R-:W-:-:S03]  /*92a0*/  MOV R206, R159 ;  /* 0x0000009f00ce7202 */ /* 0x000fc60000000f00 */
[----:B------:R1:W2:Y:S02]  /*92b0*/  MUFU.EX2 R190, R2 ;  /* 0x0000000200be7308 */ /* 0x0002a40000000800 */
[----:B-1----:R-:W-:Y:S01]  /*92c0*/  FFMA.FTZ R2, R219, UR4, -R3 ;  /* 0x00000004db027c23 */ /* 0x002fe20008010803 */
[----:B--2---:R-:W-:Y:S02]  /*92d0*/  F2FP.BF16.F32.PACK_AB R5, R190, R191 ;  /* 0x000000bfbe05723e */ /* 0x004fe400000010ff */
[----:B------:R-:W-:-:S03]  /*92e0*/  MOV R219, R203 ;  /* 0x000000cb00db7202 */ /* 0x000fc60000000f00 */
[----:B------:R1:W-:Y:S01]  /*92f0*/  MUFU.EX2 R189, R2 ;  /* 0x0000000200bd7308 */ /* 0x0003e20000000800 */
[----:B------:R-:W-:Y:S01]  /*9300*/  MOV R203, R158 ;  /* 0x0000009e00cb7202 */ /* 0x000fe20000000f00 */
[----:B-1----:R-:W-:Y:S01]  /*9310*/  FFMA.FTZ R2, R220, UR4, -R3 ;  /* 0x00000004dc027c23 */ /* 0x002fe20008010803 */
[----:B------:R-:W-:Y:S02]  /*9320*/  MOV R220, R201 ;  /* 0x000000c900dc7202 */ /* 0x000fe40000000f00 */
[----:B------:R-:W-:-:S03]  /*9330*/  MOV R201, R157 ;  /* 0x0000009d00c97202 */ /* 0x000fc60000000f00 */
[----:B------:R1:W2:Y:S02]  /*9340*/  MUFU.EX2 R188, R2 ;  /* 0x0000000200bc7308 */ /* 0x0002a40000000800 */
[----:B-1----:R-:W-:Y:S01]  /*9350*/  FFMA.FTZ R2, R246, UR4, -R14 ;  /* 0x00000004f6027c23 */ /* 0x002fe2000801080e */
[----:B--2---:R-:W-:Y:S02]  /*9360*/  F2FP.BF16.F32.PACK_AB R7, R188, R189 ;  /* 0x000000bdbc07723e */ /* 0x004fe400000010ff */
[----:B------:R-:W-:-:S03]  /*9370*/  MOV R246, R200 ;  /* 0x000000c800f67202 */ /* 0x000fc60000000f00 */
[----:B------:R1:W2:Y:S01]  /*9380*/  MUFU.EX2 R178, R2 ;  /* 0x0000000200b27308 */ /* 0x0002a20000000800 */
[----:B------:R-:W-:Y:S02]  /*9390*/  MOV R200, R156 ;  /* 0x0000009c00c87202 */ /* 0x000fe40000000f00 */
[C---:B------:R-:W-:Y:S08]  /*93a0*/  HMMA.16816.F32.BF16 R156, R4.reuse, R8, R104 ;  /* 0x00000008049c723c */ /* 0x040ff00000041868 */
[----:B------:R-:W-:Y:S01]  /*93b0*/  HMMA.16816.F32.BF16 R104, R4, R10, R100 ;  /* 0x0000000a0468723c */ /* 0x000fe20000041864 */
[----:B-1----:R-:W-:-:S07]  /*93c0*/  FFMA.FTZ R2, R176, UR4, -R14 ;  /* 0x00000004b0027c23 */ /* 0x002fce000801080e */
[C---:B---3--:R-:W-:Y:S01]  /*93d0*/  HMMA.16816.F32.BF16 R140, R4.reuse, R36, R136 ;  /* 0x00000024048c723c */ /* 0x048fe20000041888 */
[----:B------:R1:W-:Y:S01]  /*93e0*/  MUFU.EX2 R177, R2 ;  /* 0x0000000200b17308 */ /* 0x0003e20000000800 */
[----:B------:R-:W-:Y:S06]  /*93f0*/  LDSM.16.MT88.4 R136, [R15+0xc00] ;  /* 0x000c00000f88783b */ /* 0x000fec0000004200 */
[C---:B------:R-:W-:Y:S08]  /*9400*/  HMMA.16816.F32.BF16 R132, R4.reuse, R38, R132 ;  /* 0x000000260484723c */ /* 0x040ff00000041884 */
[----:B----4-:R-:W-:Y:S01]  /*9410*/  HMMA.16816.F32.BF16 R128, R4, R28, R128 ;  /* 0x0000001c0480723c */ /* 0x010fe20000041880 */
[----:B-1----:R-:W-:Y:S01]  /*9420*/  FFMA.FTZ R2, R247, UR4, -R14 ;  /* 0x00000004f7027c23 */ /* 0x002fe2000801080e */
[----:B------:R-:W-:-:S03]  /*9430*/  MOV R247, R172 ;  /* 0x000000ac00f77202 */ /* 0x000fc60000000f00 */
[----:B------:R1:W3:Y:S03]  /*9440*/  MUFU.EX2 R176, R2 ;  /* 0x0000000200b07308 */ /* 0x0002e60000000800 */
[C---:B------:R-:W-:Y:S08]  /*9450*/  HMMA.16816.F32.BF16 R124, R4.reuse, R30, R124 ;  /* 0x0000001e047c723c */ /* 0x040ff0000004187c */
[----:B------:R-:W-:Y:S01]  /*9460*/  HMMA.16816.F32.BF16 R144, R4, R24, R120 ;  /* 0x000000180490723c */ /* 0x000fe20000041878 */
[----:B------:R-:W4:Y:S01]  /*9470*/  LDSM.16.MT88.4 R120, [R186+0x9c00] ;  /* 0x009c0000ba78783b */ /* 0x000f220000004200 */
[----:B-1----:R-:W-:-:S06]  /*9480*/  FFMA.FTZ R2, R181, UR4, -R13 ;  /* 0x00000004b5027c23 */ /* 0x002fcc000801080d */
[C---:B------:R-:W-:Y:S01]  /*9490*/  HMMA.16816.F32.BF16 R148, R4.reuse, R26, R116 ;  /* 0x0000001a0494723c */ /* 0x040fe20000041874 */
[----:B------:R1:W-:Y:S07]  /*94a0*/  MUFU.EX2 R175, R2 ;  /* 0x0000000200af7308 */ /* 0x0003ee0000000800 */
[C---:B------:R-:W-:Y:S08]  /*94b0*/  HMMA.16816.F32.BF16 R160, R4.reuse, R16, R112 ;  /* 0x0000001004a0723c */ /* 0x040ff00000041870 */
[----:B------:R-:W-:Y:S01]  /*94c0*/  HMMA.16816.F32.BF16 R164, R4, R18, R108 ;  /* 0x0000001204a4723c */ /* 0x000fe2000004186c */
[----:B-1----:R-:W-:-:S04]  /*94d0*/  FFMA.FTZ R2, R180, UR4, -R13 ;  /* 0x00000004b4027c23 */ /* 0x002fc8000801080d */
[----:B------:R1:W5:Y:S03]  /*94e0*/  MUFU.EX2 R174, R2 ;  /* 0x0000000200ae7308 */ /* 0x0003660000000800 */
[C---:B------:R-:W-:Y:S08]  /*94f0*/  HMMA.16816.F32.BF16 R100, R4.reuse, R20, R92 ;  /* 0x000000140464723c */ /* 0x040ff0000004185c */
[----:B------:R-:W-:Y:S01]  /*9500*/  HMMA.16816.F32.BF16 R96, R4, R22, R80 ;  /* 0x000000160460723c */ /* 0x000fe20000041850 */
[----:B--2---:R-:W-:Y:S01]  /*9510*/  F2FP.BF16.F32.PACK_AB R4, R178, R179 ;  /* 0x000000b3b204723e */ /* 0x004fe200000010ff */
[----:B------:R-:W-:Y:S01]  /*9520*/  LDSM.16.MT88.4 R80, [R186+0xbc00] ;  /* 0x00bc0000ba50783b */ /* 0x000fe20000004200 */
[----:B---3--:R-:W-:Y:S01]  /*9530*/  F2FP.BF16.F32.PACK_AB R6, R176, R177 ;  /* 0x000000b1b006723e */ /* 0x008fe200000010ff */
[----:B-1----:R-:W-:Y:S01]  /*9540*/  FFMA.FTZ R2, R212, UR4, -R13 ;  /* 0x00000004d4027c23 */ /* 0x002fe2000801080d */
[----:B-----5:R-:W-:-:S02]  /*9550*/  F2FP.BF16.F32.PACK_AB R5, R174, R175 ;  /* 0x000000afae05723e */ /* 0x020fc400000010ff */
[----:B------:R-:W-:Y:S01]  /*9560*/  MOV R212, R210 ;  /* 0x000000d200d47202 */ /* 0x000fe20000000f00 */
[----:B------:R1:W-:Y:S01]  /*9570*/  MUFU.EX2 R173, R2 ;  /* 0x0000000200ad7308 */ /* 0x0003e20000000800 */
[----:B------:R-:W-:Y:S01]  /*9580*/  MOV R210, R152 ;  /* 0x0000009800d27202 */ /* 0x000fe20000000f00 */
[----:B-1----:R-:W-:Y:S01]  /*9590*/  FFMA.FTZ R2, R213, UR4, -R13 ;  /* 0x00000004d5027c23 */ /* 0x002fe2000801080d */
[----:B------:R-:W-:Y:S02]  /*95a0*/  MOV R213, R211 ;  /* 0x000000d300d57202 */ /* 0x000fe40000000f00 */
[----:B------:R-:W-:-:S03]  /*95b0*/  MOV R211, R169 ;  /* 0x000000a900d37202 */ /* 0x000fc60000000f00 */
[----:B------:R-:W1:Y:S02]  /*95c0*/  MUFU.EX2 R172, R2 ;  /* 0x0000000200ac7308 */ /* 0x000e640000000800 */
[----:B-1----:R-:W-:Y:S01]  /*95d0*/  F2FP.BF16.F32.PACK_AB R7, R172, R173 ;  /* 0x000000adac07723e */ /* 0x002fe200000010ff */
[----:B------:R-:W-:Y:S01]  /*95e0*/  FFMA.FTZ R2, R248, UR4, -R14 ;  /* 0x00000004f8027c23 */ /* 0x000fe2000801080e */
[----:B------:R-:W-:-:S05]  /*95f0*/  MOV R248, R168 ;  /* 0x000000a800f87202 */ /* 0x000fca0000000f00 */
[C---:B------:R-:W-:Y:S01]  /*9600*/  HMMA.16816.F32.BF16 R108, R4.reuse, R36, R88 ;  /* 0x00000024046c723c */ /* 0x040fe20000041858 */
[----:B------:R1:W-:Y:S07]  /*9610*/  MUFU.EX2 R36, R2 ;  /* 0x0000000200247308 */ /* 0x0003ee0000000800 */
[C---:B------:R-:W-:Y:S08]  /*9620*/  HMMA.16816.F32.BF16 R84, R4.reuse, R38, R84 ;  /* 0x000000260454723c */ /* 0x040ff00000041854 */
[----:B------:R-:W-:Y:S01]  /*9630*/  HMMA.16816.F32.BF16 R64, R4, R26, R64 ;  /* 0x0000001a0440723c */ /* 0x000fe20000041840 */
[----:B------:R-:W-:Y:S01]  /*9640*/  MOV R27, R155 ;  /* 0x0000009b001b7202 */ /* 0x000fe20000000f00 */
[----:B-1----:R-:W-:Y:S01]  /*9650*/  FFMA.FTZ R2, R225, UR4, -R12 ;  /* 0x00000004e1027c23 */ /* 0x002fe2000801080c */
[----:B------:R-:W-:-:S03]  /*9660*/  MOV R225, R170 ;  /* 0x000000aa00e17202 */ /* 0x000fc60000000f00 */
[----:B------:R1:W-:Y:S02]  /*9670*/  MUFU.EX2 R39, R2 ;  /* 0x0000000200277308 */ /* 0x0003e40000000800 */
[C---:B------:R-:W-:Y:S08]  /*9680*/  HMMA.16816.F32.BF16 R68, R4.reuse, R24, R68 ;  /* 0x000000180444723c */ /* 0x040ff00000041844 */
[----:B------:R-:W-:Y:S01]  /*9690*/  HMMA.16816.F32.BF16 R48, R4, R18, R48 ;  /* 0x000000120430723c */ /* 0x000fe20000041830 */
[----:B-1----:R-:W-:-:S07]  /*96a0*/  FFMA.FTZ R2, R227, UR4, -R12 ;  /* 0x00000004e3027c23 */ /* 0x002fce000801080c */
[C---:B------:R-:W-:Y:S01]  /*96b0*/  HMMA.16816.F32.BF16 R60, R4.reuse, R16, R60 ;  /* 0x00000010043c723c */ /* 0x040fe2000004183c */
[----:B------:R-:W-:Y:S01]  /*96c0*/  MOV R227, R171 ;  /* 0x000000ab00e37202 */ /* 0x000fe20000000f00 */
[----:B------:R1:W2:Y:S01]  /*96d0*/  MUFU.EX2 R38, R2 ;  /* 0x0000000200267308 */ /* 0x0002a20000000800 */
[----:B------:R-:W-:Y:S05]  /*96e0*/  LDSM.16.MT88.4 R168, [R15+0x1c00] ;  /* 0x001c00000fa8783b */ /* 0x000fea0000004200 */
[C---:B------:R-:W-:Y:S08]  /*96f0*/  HMMA.16816.F32.BF16 R180, R4.reuse, R28, R76 ;  /* 0x0000001c04b4723c */ /* 0x040ff0000004184c */
[----:B------:R-:W-:Y:S01]  /*9700*/  HMMA.16816.F32.BF16 R28, R4, R30, R72 ;  /* 0x0000001e041c723c */ /* 0x000fe20000041848 */
[----:B-1----:R-:W-:Y:S01]  /*9710*/  FFMA.FTZ R2, R226, UR4, -R12 ;  /* 0x00000004e2027c23 */ /* 0x002fe2000801080c */
[----:B------:R-:W-:-:S02]  /*9720*/  MOV R226, R154 ;  /* 0x0000009a00e27202 */ /* 0x000fc40000000f00 */
[----:B--2---:R-:W-:Y:S01]  /*9730*/  F2FP.BF16.F32.PACK_AB R92, R38, R39 ;  /* 0x00000027265c723e */ /* 0x004fe200000010ff */
[----:B------:R1:W-:Y:S03]  /*9740*/  MUFU.EX2 R37, R2 ;  /* 0x0000000200257308 */ /* 0x0003e60000000800 */
[----:B------:R-:W-:Y:S01]  /*9750*/  HMMA.16816.F32.BF16 R56, R4, R8, R56 ;  /* 0x000000080438723c */ /* 0x000fe20000041838 */
[----:B------:R-:W-:Y:S01]  /*9760*/  FFMA.FTZ R9, R226, R41, R27 ;  /* 0x00000029e2097223 */ /* 0x000fe2000001001b */
[----:B------:R-:W-:-:S03]  /*9770*/  FFMA.FTZ R8, R225, R40, R227 ;  /* 0x00000028e1087223 */ /* 0x000fc600000100e3 */
[----:B------:R-:W-:-:S03]  /*9780*/  FADD.FTZ R9, R246, R9 ;  /* 0x00000009f6097221 */ /* 0x000fc60000010000 */
[----:B------:R-:W-:Y:S01]  /*9790*/  HMMA.16816.F32.BF16 R44, R4, R10, R44 ;  /* 0x0000000a042c723c */ /* 0x000fe2000004182c */
[----:B-1----:R-:W-:-:S07]  /*97a0*/  FFMA.FTZ R2, R239, UR4, -R12 ;  /* 0x00000004ef027c23 */ /* 0x002fce000801080c */
[C---:B------:R-:W-:Y:S01]  /*97b0*/  HMMA.16816.F32.BF16 R52, R4.reuse, R20, R52 ;  /* 0x000000140434723c */ /* 0x040fe20000041834 */
[----:B------:R-:W-:Y:S01]  /*97c0*/  FADD.FTZ R20, R220, R8 ;  /* 0x00000008dc147221 */ /* 0x000fe20000010000 */
[----:B------:R1:W2:Y:S06]  /*97d0*/  MUFU.EX2 R26, R2 ;  /* 0x00000002001a7308 */ /* 0x0002ac0000000800 */
[----:B------:R-:W-:Y:S01]  /*97e0*/  HMMA.16816.F32.BF16 R32, R4, R22, R32 ;  /* 0x000000160420723c */ /* 0x000fe20000041820 */
[----:B------:R3:W-:Y:S01]  /*97f0*/  LDSM.16.MT88.4 R4, [R15+0x2c00] ;  /* 0x002c00000f04783b */ /* 0x0007e20000004200 */
[----:B-1----:R-:W-:Y:S01]  /*9800*/  FFMA.FTZ R2, R243, UR4, -R3 ;  /* 0x00000004f3027c23 */ /* 0x002fe20008010803 */
[----:B--2---:R-:W-:-:S03]  /*9810*/  F2FP.BF16.F32.PACK_AB R94, R26, R37 ;  /* 0x000000251a5e723e */ /* 0x004fc600000010ff */
[----:B------:R1:W-:Y:S02]  /*9820*/  MUFU.EX2 R25, R2 ;  /* 0x0000000200197308 */ /* 0x0003e40000000800 */
[----:B-1----:R-:W-:-:S06]  /*9830*/  FFMA.FTZ R2, R244, UR4, -R3 ;  /* 0x00000004f4027c23 */ /* 0x002fcc0008010803 */
[----:B------:R1:W2:Y:S02]  /*9840*/  MUFU.EX2 R24, R2 ;  /* 0x0000000200187308 */ /* 0x0002a40000000800 */
[----:B-1----:R-:W-:Y:S01]  /*9850*/  FFMA.FTZ R2, R240, UR4, -R3 ;  /* 0x00000004f0027c23 */ /* 0x002fe20008010803 */
[----:B--2---:R-:W-:-:S05]  /*9860*/  F2FP.BF16.F32.PACK_AB R93, R24, R25 ;  /* 0x00000019185d723e */ /* 0x004fca00000010ff */
[----:B------:R1:W-:Y:S02]  /*9870*/  MUFU.EX2 R18, R2 ;  /* 0x0000000200127308 */ /* 0x0003e40000000800 */
[----:B-1----:R-:W-:Y:S01]  /*9880*/  FFMA.FTZ R2, R241, UR4, -R3 ;  /* 0x00000004f1027c23 */ /* 0x002fe20008010803 */
[----:B------:R-:W-:-:S05]  /*9890*/  FFMA.FTZ R3, R213, R43, R248 ;  /* 0x0000002bd5037223 */ /* 0x000fca00000100f8 */
[----:B------:R1:W2:Y:S01]  /*98a0*/  MUFU.EX2 R17, R2 ;  /* 0x0000000200117308 */ /* 0x0002a20000000800 */
[----:B------:R-:W-:Y:S01]  /*98b0*/  FADD.FTZ R19, R219, R3 ;  /* 0x00000003db137221 */ /* 0x000fe20000010000 */
[----:B------:R-:W-:-:S04]  /*98c0*/  FADD.FTZ R3, R216, R20 ;  /* 0x00000014d8037221 */ /* 0x000fc80000010000 */
[----:B------:R-:W-:-:S04]  /*98d0*/  FADD.FTZ R3, R199, R3 ;  /* 0x00000003c7037221 */ /* 0x000fc80000010000 */
[----:B------:R-:W-:-:S04]  /*98e0*/  FADD.FTZ R3, R205, R3 ;  /* 0x00000003cd037221 */ /* 0x000fc80000010000 */
[----:B------:R-:W-:Y:S01]  /*98f0*/  FADD.FTZ R3, R204, R3 ;  /* 0x00000003cc037221 */ /* 0x000fe20000010000 */
[----:B-1----:R-:W-:Y:S01]  /*9900*/  FFMA.FTZ R2, R247, UR4, -R14 ;  /* 0x00000004f7027c23 */ /* 0x002fe2000801080e */
[----:B------:R-:W-:Y:S02]  /*9910*/  MOV R247, R209 ;  /* 0x000000d100f77202 */ /* 0x000fe40000000f00 */
[----:B------:R-:W-:Y:S01]  /*9920*/  MOV R209, R153 ;  /* 0x0000009900d17202 */ /* 0x000fe20000000f00 */
[----:B------:R1:W5:Y:S01]  /*9930*/  MUFU.EX2 R16, R2 ;  /* 0x0000000200107308 */ /* 0x0003620000000800 */
[----:B------:R-:W5:Y:S01]  /*9940*/  LDSM.16.MT88.4 R152, [R186+0xac00] ;  /* 0x00ac0000ba98783b */ /* 0x000f620000004200 */
[----:B--2---:R-:W-:-:S07]  /*9950*/  F2FP.BF16.F32.PACK_AB R95, R17, R18 ;  /* 0x00000012115f723e */ /* 0x004fce00000010ff */
[----:B----4-:R-:W-:Y:S01]  /*9960*/  HMMA.16816.F32.BF16 R116, R92, R122, R132 ;  /* 0x0000007a5c74723c */ /* 0x010fe20000041884 */
[----:B-1----:R-:W-:-:S07]  /*9970*/  FFMA.FTZ R2, R215, UR4, -R14 ;  /* 0x00000004d7027c23 */ /* 0x002fce000801080e */
[C---:B------:R-:W-:Y:S01]  /*9980*/  HMMA.16816.F32.BF16 R112, R92.reuse, R120, R140 ;  /* 0x000000785c70723c */ /* 0x040fe2000004188c */
[----:B---3--:R1:W-:Y:S07]  /*9990*/  MUFU.EX2 R15, R2 ;  /* 0x00000002000f7308 */ /* 0x0083ee0000000800 */
[C---:B------:R-:W-:Y:S08]  /*99a0*/  HMMA.16816.F32.BF16 R128, R92.reuse, R136, R128 ;  /* 0x000000885c80723c */ /* 0x040ff00000041880 */
[----:B------:R-:W-:Y:S01]  /*99b0*/  HMMA.16816.F32.BF16 R132, R92, R138, R124 ;  /* 0x0000008a5c84723c */ /* 0x000fe2000004187c */
[----:B-1----:R-:W-:-:S04]  /*99c0*/  FFMA.FTZ R2, R224, UR4, -R14 ;  /* 0x00000004e0027c23 */ /* 0x002fc8000801080e */
[----:B------:R1:W-:Y:S03]  /*99d0*/  MUFU.EX2 R14, R2 ;  /* 0x00000002000e7308 */ /* 0x0003e60000000800 */
[C---:B-----5:R-:W-:Y:S08]  /*99e0*/  HMMA.16816.F32.BF16 R144, R92.reuse, R152, R144 ;  /* 0x000000985c90723c */ /* 0x060ff00000041890 */
[----:B------:R-:W-:Y:S01]  /*99f0*/  HMMA.16816.F32.BF16 R148, R92, R154, R148 ;  /* 0x0000009a5c94723c */ /* 0x000fe20000041894 */
[----:B-1----:R-:W-:-:S07]  /*9a00*/  FFMA.FTZ R2, R242, UR4, -R13 ;  /* 0x00000004f2027c23 */ /* 0x002fce000801080d */
[C---:B------:R-:W-:Y:S01]  /*9a10*/  HMMA.16816.F32.BF16 R160, R92.reuse, R168, R160 ;  /* 0x000000a85ca0723c */ /* 0x040fe200000418a0 */
[----:B------:R1:W-:Y:S07]  /*9a20*/  MUFU.EX2 R10, R2 ;  /* 0x00000002000a7308 */ /* 0x0003ee0000000800 */
[C---:B------:R-:W-:Y:S08]  /*9a30*/  HMMA.16816.F32.BF16 R164, R92.reuse, R170, R164 ;  /* 0x000000aa5ca4723c */ /* 0x040ff000000418a4 */
[----:B------:R-:W-:Y:S01]  /*9a40*/  HMMA.16816.F32.BF16 R72, R92, R80, R156 ;  /* 0x000000505c48723c */ /* 0x000fe2000004189c */
[----:B-1----:R-:W-:-:S04]  /*9a50*/  FFMA.FTZ R2, R223, UR4, -R13 ;  /* 0x00000004df027c23 */ /* 0x002fc8000801080d */
[----:B------:R1:W2:Y:S03]  /*9a60*/  MUFU.EX2 R11, R2 ;  /* 0x00000002000b7308 */ /* 0x0002a60000000800 */
[----:B------:R-:W-:Y:S01]  /*9a70*/  HMMA.16816.F32.BF16 R76, R92, R82, R104 ;  /* 0x000000525c4c723c */ /* 0x000fe20000041868 */
[----:B------:R-:W-:-:S07]  /*9a80*/  MOV R104, R236 ;  /* 0x000000ec00687202 */ /* 0x000fce0000000f00 */
[C---:B------:R-:W-:Y:S01]  /*9a90*/  HMMA.16816.F32.BF16 R88, R92.reuse, R4, R100 ;  /* 0x000000045c58723c */ /* 0x040fe20000041864 */
[----:B------:R-:W-:Y:S02]  /*9aa0*/  MOV R101, R229 ;  /* 0x000000e500657202 */ /* 0x000fe40000000f00 */
[----:B------:R-:W-:Y:S02]  /*9ab0*/  MOV R102, R235 ;  /* 0x000000eb00667202 */ /* 0x000fe40000000f00 */
[----:B------:R-:W-:Y:S01]  /*9ac0*/  MOV R103, R237 ;  /* 0x000000ed00677202 */ /* 0x000fe20000000f00 */
[----:B-1----:R-:W-:Y:S02]  /*9ad0*/  FFMA.FTZ R2, R222, UR4, -R13 ;  /* 0x00000004de027c23 */ /* 0x002fe4000801080d */
[----:B------:R-:W-:Y:S01]  /*9ae0*/  HMMA.16816.F32.BF16 R92, R92, R6, R96 ;  /* 0x000000065c5c723c */ /* 0x000fe20000041860 */
[----:B------:R-:W-:Y:S01]  /*9af0*/  F2FP.BF16.F32.PACK_AB R96, R16, R36 ;  /* 0x000000241060723e */ /* 0x000fe200000010ff */
[----:B------:R1:W-:Y:S01]  /*9b00*/  MUFU.EX2 R12, R2 ;  /* 0x00000002000c7308 */ /* 0x0003e20000000800 */
[----:B--2---:R-:W-:-:S02]  /*9b10*/  F2FP.BF16.F32.PACK_AB R97, R11, R10 ;  /* 0x0000000a0b61723e */ /* 0x004fc400000010ff */
[----:B------:R-:W-:Y:S01]  /*9b20*/  F2FP.BF16.F32.PACK_AB R98, R14, R15 ;  /* 0x0000000f0e62723e */ /* 0x000fe200000010ff */
[----:B-1----:R-:W-:-:S04]  /*9b30*/  FFMA.FTZ R2, R221, UR4, -R13 ;  /* 0x00000004dd027c23 */ /* 0x002fc8000801080d */
[----:B------:R-:W1:Y:S02]  /*9b40*/  MUFU.EX2 R13, R2 ;  /* 0x00000002000d7308 */ /* 0x000e640000000800 */
[----:B-1----:R-:W-:Y:S01]  /*9b50*/  F2FP.BF16.F32.PACK_AB R99, R13, R12 ;  /* 0x0000000c0d63723e */ /* 0x002fe200000010ff */
[----:B------:R-:W-:-:S04]  /*9b60*/  FFMA.FTZ R2, R247, R42, R212 ;  /* 0x0000002af7027223 */ /* 0x000fc800000100d4 */
[----:B------:R-:W-:Y:S01]  /*9b70*/  FADD.FTZ R8, R218, R2 ;  /* 0x00000002da087221 */ /* 0x000fe20000010000 */
[----:B------:R-:W-:Y:S01]  /*9b80*/  FADD.FTZ R2, R217, R9 ;  /* 0x00000009d9027221 */ /* 0x000fe20000010000 */
[----:B------:R-:W-:Y:S03]  /*9b90*/  HMMA.16816.F32.BF16 R108, R96, R120, R108 ;  /* 0x00000078606c723c */ /* 0x000fe6000004186c */
[----:B------:R-:W-:-:S05]  /*9ba0*/  FADD.FTZ R2, R198, R2 ;  /* 0x00000002c6027221 */ /* 0x000fca0000010000 */
[C---:B------:R-:W-:Y:S08]  /*9bb0*/  HMMA.16816.F32.BF16 R120, R96.reuse, R122, R84 ;  /* 0x0000007a6078723c */ /* 0x040ff00000041854 */
[----:B------:R-:W-:Y:S01]  /*9bc0*/  HMMA.16816.F32.BF16 R84, R96, R4, R52 ;  /* 0x000000046054723c */ /* 0x000fe20000041834 */
[----:B------:R-:W-:Y:S01]  /*9bd0*/  FADD.FTZ R5, R214, R19 ;  /* 0x00000013d6057221 */ /* 0x000fe20000010000 */
[----:B------:R-:W-:-:S03]  /*9be0*/  FADD.FTZ R4, R245, R8 ;  /* 0x00000008f5047221 */ /* 0x000fc60000010000 */
        /* <DEDUP_REMOVED lines=57> */
[----:B------:R-:W-:-:S02]  /*9f80*/  MOV R172, R252 ;  /* 0x000000fc00ac7202 */ /* 0x000fc40000000f00 */
[----:B------:R2:W-:Y:S04]  /*9f90*/  STL [R1+0x28], R4 ;  /* 0x0000280401007387 */ /* 0x0005e80000100800 */
[----:B------:R2:W-:Y:S04]  /*9fa0*/  STL [R1+0x24], R239 ;  /* 0x000024ef01007387 */ /* 0x0005e80000100800 */
[----:B------:R2:W-:Y:S04]  /*9fb0*/  STL [R1+0x30], R3 ;  /* 0x0000300301007387 */ /* 0x0005e80000100800 */
[----:B------:R2:W-:Y:S01]  /*9fc0*/  STL [R1+0x2c], R2 ;  /* 0x00002c0201007387 */ /* 0x0005e20000100800 */
[----:B------:R-:W-:Y:S05]  /*9fd0*/  @!P1 BRA `(.L_x_195) ;  /* 0x0000004400a09947 */ /* 0x000fea0003800000 */
[----:B------:R-:W3:Y:S01]  /*9fe0*/  LDL R187, [R1+0x18] ;  /* 0x0000180001bb7983 */ /* 0x000ee20000100800 */
[----:B--2---:R-:W1:Y:S01]  /*9ff0*/  LDC.64 R2, c[0x0][0x3c0] ;  /* 0x0000f000ff027b82 */ /* 0x004e620000000a00 */
[----:B------:R-:W-:-:S04]  /*a000*/  DEPBAR.LE SB0, 0x0 ;  /* 0x000080000000791a */ /* 0x000fc80000000000 */
[----:B------:R-:W2:Y:S04]  /*a010*/  LDL R208, [R1+0x44] ;  /* 0x0000440001d07983 */ /* 0x000ea80000100800 */
[----:B------:R-:W4:Y:S04]  /*a020*/  LDL R209, [R1+0x40] ;  /* 0x0000400001d17983 */ /* 0x000f280000100800 */
[----:B------:R-:W5:Y:S01]  /*a030*/  LDL R211, [R1+0x3c] ;  /* 0x00003c0001d37983 */ /* 0x000f620000100800 */
[C---:B------:R-:W-:Y:S02]  /*a040*/  IMAD.SHL.U32 R12, R228.reuse, 0x20, RZ ;  /* 0x00000020e40c7824 */ /* 0x040fe400078e00ff */
[C---:B------:R-:W-:Y:S01]  /*a050*/  IMAD.SHL.U32 R185, R228.reuse, 0x4, RZ ;  /* 0x00000004e4b97824 */ /* 0x040fe200078e00ff */
[----:B------:R-:W-:Y:S01]  /*a060*/  SHF.R.U32.HI R184, RZ, 0x1, R228 ;  /* 0x00000001ffb87819 */ /* 0x000fe200000116e4 */
[----:B------:R-:W-:Y:S01]  /*a070*/  IMAD.SHL.U32 R210, R228, 0x10, RZ ;  /* 0x00000010e4d27824 */ /* 0x000fe200078e00ff */
[----:B------:R-:W-:-:S02]  /*a080*/  LOP3.LUT R4, R12, 0xc0, RZ, 0xc0, !PT ;  /* 0x000000c00c047812 */ /* 0x000fc400078ec0ff */
[----:B------:R-:W-:Y:S02]  /*a090*/  LOP3.LUT R6, R185, 0x18, RZ, 0xc0, !PT ;  /* 0x00000018b9067812 */ /* 0x000fe400078ec0ff */
[----:B------:R-:W-:Y:S02]  /*a0a0*/  LOP3.LUT R10, R12, 0x120, RZ, 0xc0, !PT ;  /* 0x000001200c0a7812 */ /* 0x000fe400078ec0ff */
[----:B------:R-:W-:Y:S01]  /*a0b0*/  LOP3.LUT R6, R4, R6, RZ, 0xfc, !PT ;  /* 0x0000000604067212 */ /* 0x000fe200078efcff */
[----:B------:R-:W-:Y:S01]  /*a0c0*/  STL [R1+0x10], R12 ;  /* 0x0000100c01007387 */ /* 0x000fe20000100800 */
[----:B------:R-:W-:Y:S01]  /*a0d0*/  BAR.SYNC.DEFER_BLOCKING 0x0 ;  /* 0x0000000000007b1d */ /* 0x000fe20000010000 */
[----:B---3--:R-:W-:-:S04]  /*a0e0*/  VIADD R252, R187, 0xfffffffd ;  /* 0xfffffffdbbfc7836 */ /* 0x008fc80000000000 */
[----:B-1----:R-:W-:-:S04]  /*a0f0*/  IMAD.WIDE.U32 R8, R252, R2, RZ ;  /* 0x00000002fc087225 */ /* 0x002fc800078e00ff */
[----:B------:R-:W-:Y:S02]  /*a100*/  IMAD R5, R252, R3, R9 ;  /* 0x00000003fc057224 */ /* 0x000fe400078e0209 */
[----:B------:R-:W-:-:S03]  /*a110*/  IMAD.SHL.U32 R7, R8, 0x40, RZ ;  /* 0x0000004008077824 */ /* 0x000fc600078e00ff */
[----:B------:R-:W-:Y:S02]  /*a120*/  SHF.L.U64.HI R9, R8, 0x6, R5 ;  /* 0x0000000608097819 */ /* 0x000fe40000010205 */
[----:B------:R-:W-:-:S04]  /*a130*/  LEA R7, P0, R2, R7, 0x5 ;  /* 0x0000000702077211 */ /* 0x000fc800078028ff */
[----:B------:R-:W-:Y:S02]  /*a140*/  LEA.HI.X R11, R2, R9, R3, 0x5, P0 ;  /* 0x00000009020b7211 */ /* 0x000fe400000f2c03 */
[----:B------:R-:W-:Y:S02]  /*a150*/  LOP3.LUT R3, R184, 0x8, RZ, 0xc0, !PT ;  /* 0x00000008b8037812 */ /* 0x000fe400078ec0ff */
[----:B------:R-:W-:Y:S02]  /*a160*/  LOP3.LUT R9, R10, 0x3e00, R210, 0xf8, !PT ;  /* 0x00003e000a097812 */ /* 0x000fe400078ef8d2 */
[----:B--2---:R-:W-:Y:S02]  /*a170*/  LEA R2, P1, R8, R208, 0x7 ;  /* 0x000000d008027211 */ /* 0x004fe400078238ff */
[----:B------:R-:W-:Y:S02]  /*a180*/  LOP3.LUT R10, R12, 0x20, RZ, 0xc0, !PT ;  /* 0x000000200c0a7812 */ /* 0x000fe400078ec0ff */
[----:B------:R-:W-:-:S02]  /*a190*/  LOP3.LUT R9, R9, R6, R3, 0xf6, !PT ;  /* 0x0000000609097212 */ /* 0x000fc400078ef603 */
[-C--:B----4-:R-:W-:Y:S02]  /*a1a0*/  LEA.HI.X R3, R8, R209.reuse, R5, 0x7, P1 ;  /* 0x000000d108037211 */ /* 0x090fe400008f3c05 */
[----:B------:R-:W-:Y:S02]  /*a1b0*/  LOP3.LUT R8, R10, 0x100, R210, 0xf8, !PT ;  /* 0x000001000a087812 */ /* 0x000fe400078ef8d2 */
[----:B------:R-:W-:Y:S01]  /*a1c0*/  LOP3.LUT R6, R6, 0x8, R228, 0x78, !PT ;  /* 0x0000000806067812 */ /* 0x000fe200078e78e4 */
[----:B------:R-:W-:Y:S01]  /*a1d0*/  @!PT LDS RZ, [RZ] ;  /* 0x00000000fffff984 */ /* 0x000fe20000000800 */
[----:B------:R-:W-:Y:S01]  /*a1e0*/  @!PT LDS RZ, [RZ] ;  /* 0x00000000fffff984 */ /* 0x000fe20000000800 */
[----:B------:R-:W-:Y:S01]  /*a1f0*/  @!PT LDS RZ, [RZ] ;  /* 0x00000000fffff984 */ /* 0x000fe20000000800 */
[----:B------:R-:W-:Y:S01]  /*a200*/  LDGSTS.E.BYPASS.LTC128B.128 [R238+0x9000], desc[UR14][R2.64] ;  /* 0x0900000002ee7fae */ /* 0x000fe2000b981a0e */
[C---:B------:R-:W-:Y:S02]  /*a210*/  LEA R4, P0, R7.reuse, R208, 0x1 ;  /* 0x000000d007047211 */ /* 0x040fe400078008ff */
[----:B------:R-:W-:Y:S01]  /*a220*/  LOP3.LUT R6, R8, R6, RZ, 0xfc, !PT ;  /* 0x0000000608067212 */ /* 0x000fe200078efcff */
[----:B------:R-:W-:Y:S01]  /*a230*/  LDGSTS.E.BYPASS.LTC128B.128 [R238+0xa000], desc[UR14][R2.64+0x40] ;  /* 0x0a00004002ee7fae */ /* 0x000fe2000b981a0e */
[----:B------:R-:W-:-:S02]  /*a240*/  LEA.HI.X R5, R7, R209, R11, 0x1, P0 ;  /* 0x000000d107057211 */ /* 0x000fc400000f0c0b */
[----:B------:R-:W-:Y:S01]  /*a250*/  LEA R52, R6, UR5, 0x1 ;  /* 0x0000000506347c11 */ /* 0x000fe2000f8e08ff */
[----:B------:R1:W-:Y:S04]  /*a260*/  LDGSTS.E.BYPASS.LTC128B.128 [R238+0xb000], desc[UR14][R2.64+0x80] ;  /* 0x0b00008002ee7fae */ /* 0x0003e8000b981a0e */
[----:B------:R-:W-:Y:S04]  /*a270*/  LDGSTS.E.BYPASS.LTC128B.128 [R238+0x9800], desc[UR14][R4.64] ;  /* 0x0980000004ee7fae */ /* 0x000fe8000b981a0e */
[----:B------:R-:W-:Y:S04]  /*a280*/  LDGSTS.E.BYPASS.LTC128B.128 [R238+0xa800], desc[UR14][R4.64+0x40] ;  /* 0x0a80004004ee7fae */ /* 0x000fe8000b981a0e */
[----:B------:R2:W-:Y:S04]  /*a290*/  LDGSTS.E.BYPASS.LTC128B.128 [R238+0xb800], desc[UR14][R4.64+0x80] ;  /* 0x0b80008004ee7fae */ /* 0x0005e8000b981a0e */
[----:B------:R-:W-:Y:S04]  /*a2a0*/  LDSM.16.M88.4 R16, [R52+0x6400] ;  /* 0x006400003410783b */ /* 0x000fe80000000200 */
[----:B------:R-:W-:Y:S04]  /*a2b0*/  STL [R1+0x20], R8 ;  /* 0x0000200801007387 */ /* 0x000fe80000100800 */
[----:B------:R-:W-:Y:S01]  /*a2c0*/  LDSM.16.M88.4 R36, [R52+0x6800] ;  /* 0x006800003424783b */ /* 0x000fe20000000200 */
[----:B-1----:R-:W-:-:S03]  /*a2d0*/  LEA R2, R9, UR5, 0x1 ;  /* 0x0000000509027c11 */ /* 0x002fc6000f8e08ff */
[----:B------:R-:W-:Y:S04]  /*a2e0*/  LDSM.16.M88.4 R40, [R52+0x6c00] ;  /* 0x006c00003428783b */ /* 0x000fe80000000200 */
[----:B------:R-:W1:Y:S04]  /*a2f0*/  LDSM.16.M88.4 R12, [R2] ;  /* 0x00000000020c783b */ /* 0x000e680000000200 */
[----:B------:R-:W-:Y:S04]  /*a300*/  LDSM.16.M88.4 R8, [R52+0x6000] ;  /* 0x006000003408783b */ /* 0x000fe80000000200 */
[----:B--2---:R-:W2:Y:S01]  /*a310*/  LDSM.16.M88.4 R4, [R2+0x1000] ;  /* 0x001000000204783b */ /* 0x004ea20000000200 */
[----:B------:R-:W-:-:S02]  /*a320*/  IMAD.IADD R3, R0, 0x1, R52 ;  /* 0x0000000100037824 */ /* 0x000fc400078e0234 */
[----:B-----5:R-:W-:Y:S01]  /*a330*/  IMAD.MOV.U32 R186, RZ, RZ, R211 ;  /* 0x000000ffffba7224 */ /* 0x020fe200078e00d3 */
[----:B------:R-:W-:Y:S04]  /*a340*/  LDSM.16.M88.4 R48, [R52+0x7000] ;  /* 0x007000003430783b */ /* 0x000fe80000000200 */
[----:B------:R-:W-:Y:S04]  /*a350*/  LDSM.16.M88.4 R28, [R3+0x6400] ;  /* 0x00640000031c783b */ /* 0x000fe80000000200 */
[----:B------:R-:W-:Y:S04]  /*a360*/  LDSM.16.M88.4 R24, [R3+0x6800] ;  /* 0x006800000318783b */ /* 0x000fe80000000200 */
[----:B------:R-:W-:Y:S04]  /*a370*/  LDSM.16.M88.4 R32, [R3+0x6000] ;  /* 0x006000000320783b */ /* 0x000fe80000000200 */
[----:B------:R-:W-:Y:S04]  /*a380*/  LDSM.16.M88.4 R20, [R3+0x6c00] ;  /* 0x006c00000314783b */ /* 0x000fe80000000200 */
[----:B------:R-:W-:Y:S04]  /*a390*/  LDSM.16.M88.4 R44, [R52+0x7400] ;  /* 0x00740000342c783b */ /* 0x000fe80000000200 */
[----:B------:R-:W0:Y:S01]  /*a3a0*/  LDGDEPBAR ;  /* 0x00000000000079af */ /* 0x000e220000000000 */
[-C--:B-1----:R-:W-:Y:S08]  /*a3b0*/  HMMA.16816.F32.BF16 R196, R12, R16.reuse, RZ ;  /* 0x000000100cc4723c */ /* 0x082ff000000418ff */
[----:B--2---:R-:W-:Y:S01]  /*a3c0*/  HMMA.16816.F32.BF16 R56, R4, R16, RZ ;  /* 0x000000100438723c */ /* 0x004fe200000418ff */
[----:B------:R-:W-:-:S07]  /*a3d0*/  IMAD.IADD R16, R0, 0x1, R2 ;  /* 0x0000000100107824 */ /* 0x000fce00078e0202 */
[-C--:B------:R-:W-:Y:S08]  /*a3e0*/  HMMA.16816.F32.BF16 R220, R12, R8.reuse, RZ ;  /* 0x000000080cdc723c */ /* 0x080ff000000418ff */
[C---:B------:R-:W-:Y:S08]  /*a3f0*/  HMMA.16816.F32.BF16 R60, R4.reuse, R8, RZ ;  /* 0x00000008043c723c */ /* 0x040ff000000418ff */
[-C--:B------:R-:W-:Y:S08]  /*a400*/  HMMA.16816.F32.BF16 R180, R4, R10.reuse, RZ ;  /* 0x0000000a04b4723c */ /* 0x080ff000000418ff */
[----:B------:R-:W-:Y:S01]  /*a410*/  HMMA.16816.F32.BF16 R200, R12, R10, RZ ;  /* 0x0000000a0cc8723c */ /* 0x000fe200000418ff */
[----:B------:R-:W1:Y:S07]  /*a420*/  LDSM.16.M88.4 R8, [R16] ;  /* 0x000000001008783b */ /* 0x000e6e0000000200 */
[C---:B------:R-:W-:Y:S08]  /*a430*/  HMMA.16816.F32.BF16 R104, R4.reuse, R36, RZ ;  /* 0x000000240468723c */ /* 0x040ff000000418ff */
[C---:B------:R-:W-:Y:S08]  /*a440*/  HMMA.16816.F32.BF16 R172, R4.reuse, R40, RZ ;  /* 0x0000002804ac723c */ /* 0x040ff000000418ff */
[C---:B------:R-:W-:Y:S08]  /*a450*/  HMMA.16816.F32.BF16 R188, R4.reuse, R18, RZ ;  /* 0x0000001204bc723c */ /* 0x040ff000000418ff */
[C---:B------:R-:W-:Y:S08]  /*a460*/  HMMA.16816.F32.BF16 R208, R4.reuse, R38, RZ ;  /* 0x0000002604d0723c */ /* 0x040ff000000418ff */
[----:B------:R-:W-:Y:S01]  /*a470*/  HMMA.16816.F32.BF16 R192, R4, R42, RZ ;  /* 0x0000002a04c0723c */ /* 0x000fe200000418ff */
[----:B------:R-:W2:Y:S07]  /*a480*/  LDSM.16.M88.4 R4, [R16+0x1000] ;  /* 0x001000001004783b */ /* 0x000eae0000000200 */
[C---:B------:R-:W-:Y:S08]  /*a490*/  HMMA.16816.F32.BF16 R216, R12.reuse, R18, RZ ;  /* 0x000000120cd8723c */ /* 0x040ff000000418ff */
[C---:B------:R-:W-:Y:S08]  /*a4a0*/  HMMA.16816.F32.BF16 R176, R12.reuse, R36, RZ ;  /* 0x000000240cb0723c */ /* 0x040ff000000418ff */
[C---:B------:R-:W-:Y:S01]  /*a4b0*/  HMMA.16816.F32.BF16 R212, R12.reuse, R38, RZ ;  /* 0x000000260cd4723c */ /* 0x040fe200000418ff */
[----:B------:R-:W-:Y:S07]  /*a4c0*/  LDSM.16.M88.4 R36, [R52+0x7c00] ;  /* 0x007c00003424783b */ /* 0x000fee0000000200 */
[C---:B------:R-:W-:Y:S08]  /*a4d0*/  HMMA.16816.F32.BF16 R100, R12.reuse, R40, RZ ;  /* 0x000000280c64723c */ /* 0x040ff000000418ff */
[----:B------:R-:W-:Y:S01]  /*a4e0*/  HMMA.16816.F32.BF16 R64, R12, R42, RZ ;  /* 0x0000002a0c40723c */ /* 0x000fe200000418ff */
[----:B------:R-:W3:Y:S04]  /*a4f0*/  LDSM.16.M88.4 R12, [R2+0x3000] ;  /* 0x00300000020c783b */ /* 0x000ee80000000200 */
[----:B------:R-:W4:Y:S03]  /*a500*/  LDSM.16.M88.4 R40, [R52+0x7800] ;  /* 0x007800003428783b */ /* 0x000f260000000200 */
[C---:B-1----:R-:W-:Y:S08]  /*a510*/  HMMA.16816.F32.BF16 R224, R8.reuse, R28, R196 ;  /* 0x0000001c08e0723c */ /* 0x042ff000000418c4 */
[----:B------:R-:W-:Y:S08]  /*a520*/  HMMA.16816.F32.BF16 R176, R8, R24, R176 ;  /* 0x0000001808b0723c */ /* 0x000ff000000418b0 */
[C---:B--2---:R-:W-:Y:S08]  /*a530*/  HMMA.16816.F32.BF16 R180, R4.reuse, R34, R180 ;  /* 0x0000002204b4723c */ /* 0x044ff000000418b4 */
[----:B------:R-:W-:Y:S03]  /*a540*/  HMMA.16816.F32.BF16 R60, R4, R32, R60 ;  /* 0x00000020043c723c */ /* 0x000fe6000004183c */
[----:B------:R-:W-:-:S02]  /*a550*/  IMAD.MOV.U32 R19, RZ, RZ, R177 ;  /* 0x000000ffff137224 */ /* 0x000fc400078e00b1 */
[----:B------:R-:W-:-:S03]  /*a560*/  IMAD.MOV.U32 R18, RZ, RZ, R178 ;  /* 0x000000ffff127224 */ /* 0x000fc600078e00b2 */
[----:B------:R-:W-:Y:S01]  /*a570*/  HMMA.16816.F32.BF16 R56, R4, R28, R56 ;  /* 0x0000001c0438723c */ /* 0x000fe20000041838 */
[----:B------:R-:W-:-:S07]  /*a580*/  IMAD.MOV.U32 R17, RZ, RZ, R179 ;  /* 0x000000ffff117224 */ /* 0x000fce00078e00b3 */
[----:B------:R-:W-:Y:S01]  /*a590*/  HMMA.16816.F32.BF16 R104, R4, R24, R104 ;  /* 0x000000180468723c */ /* 0x000fe20000041868 */
[----:B------:R-:W-:-:S07]  /*a5a0*/  IMAD.MOV.U32 R24, RZ, RZ, R176 ;  /* 0x000000ffff187224 */ /* 0x000fce00078e00b0 */
[C---:B------:R-:W-:Y:S08]  /*a5b0*/  HMMA.16816.F32.BF16 R172, R4.reuse, R20, R172 ;  /* 0x0000001404ac723c */ /* 0x040ff000000418ac */
[C---:B------:R-:W-:Y:S08]  /*a5c0*/  HMMA.16816.F32.BF16 R188, R4.reuse, R30, R188 ;  /* 0x0000001e04bc723c */ /* 0x040ff000000418bc */
[C---:B------:R-:W-:Y:S08]  /*a5d0*/  HMMA.16816.F32.BF16 R208, R4.reuse, R26, R208 ;  /* 0x0000001a04d0723c */ /* 0x040ff000000418d0 */
[----:B------:R-:W-:Y:S01]  /*a5e0*/  HMMA.16816.F32.BF16 R204, R4, R22, R192 ;  /* 0x0000001604cc723c */ /* 0x000fe200000418c0 */
[----:B------:R-:W-:-:S02]  /*a5f0*/  IMAD.MOV.U32 R7, RZ, RZ, R224 ;  /* 0x000000ffff077224 */ /* 0x000fc400078e00e0 */
[----:B------:R-:W-:Y:S02]  /*a600*/  IMAD.MOV.U32 R6, RZ, RZ, R225 ;  /* 0x000000ffff067224 */ /* 0x000fe400078e00e1 */
[----:B------:R-:W-:Y:S02]  /*a610*/  IMAD.MOV.U32 R5, RZ, RZ, R226 ;  /* 0x000000ffff057224 */ /* 0x000fe400078e00e2 */
[----:B------:R-:W-:Y:S01]  /*a620*/  IMAD.MOV.U32 R4, RZ, RZ, R227 ;  /* 0x000000ffff047224 */ /* 0x000fe200078e00e3 */
[----:B------:R-:W-:Y:S08]  /*a630*/  HMMA.16816.F32.BF16 R176, R8, R22, R64 ;  /* 0x0000001608b0723c */ /* 0x000ff00000041840 */
[----:B---3--:R-:W-:Y:S01]  /*a640*/  HMMA.16816.F32.BF16 R64, R12, R50, R180 ;  /* 0x000000320c40723c */ /* 0x008fe200000418b4 */
        /* <DEDUP_REMOVED lines=10> */
[C---:B------:R-:W-:Y:S01]  /*a6f0*/  HMMA.16816.F32.BF16 R244, R8.reuse, R20, R100 ;  /* 0x0000001408f4723c */ /* 0x040fe20000041864 */
[----:B------:R-:W-:Y:S07]  /*a700*/  LDSM.16.M88.4 R20, [R3+0x7c00] ;  /* 0x007c00000314783b */ /* 0x000fee0000000200 */
[----:B------:R-:W-:Y:S01]  /*a710*/  HMMA.16816.F32.BF16 R192, R8, R26, R212 ;  /* 0x0000001a08c0723c */ /* 0x000fe200000418d4 */
[----:B------:R-:W2:Y:S07]  /*a720*/  LDSM.16.M88.4 R8, [R16+0x3000] ;  /* 0x003000001008783b */ /* 0x000eae0000000200 */
[----:B----4-:R-:W-:Y:S01]  /*a730*/  HMMA.16816.F32.BF16 R224, R12, R40, R104 ;  /* 0x000000280ce0723c */ /* 0x010fe20000041868 */
[----:B------:R-:W-:-:S02]  /*a740*/  IMAD.MOV.U32 R104, RZ, RZ, R24 ;  /* 0x000000ffff687224 */ /* 0x000fc400078e0018 */
[----:B------:R-:W3:Y:S01]  /*a750*/  LDSM.16.M88.4 R24, [R3+0x7800] ;  /* 0x007800000318783b */ /* 0x000ee20000000200 */
[----:B------:R-:W-:Y:S02]  /*a760*/  IMAD.MOV.U32 R105, RZ, RZ, R19 ;  /* 0x000000ffff697224 */ /* 0x000fe400078e0013 */
[----:B------:R-:W-:Y:S02]  /*a770*/  IMAD.MOV.U32 R106, RZ, RZ, R18 ;  /* 0x000000ffff6a7224 */ /* 0x000fe400078e0012 */
[----:B------:R-:W-:Y:S01]  /*a780*/  IMAD.MOV.U32 R107, RZ, RZ, R17 ;  /* 0x000000ffff6b7224 */ /* 0x000fe200078e0011 */
[C---:B------:R-:W-:Y:S08]  /*a790*/  HMMA.16816.F32.BF16 R100, R12.reuse, R48, R60 ;  /* 0x000000300c64723c */ /* 0x040ff0000004183c */
[C---:B------:R-:W-:Y:S08]  /*a7a0*/  HMMA.16816.F32.BF16 R60, R12.reuse, R44, R56 ;  /* 0x0000002c0c3c723c */ /* 0x040ff00000041838 */
[C---:B------:R-:W-:Y:S08]  /*a7b0*/  HMMA.16816.F32.BF16 R216, R12.reuse, R42, R208 ;  /* 0x0000002a0cd8723c */ /* 0x040ff000000418d0 */
[C---:B------:R-:W-:Y:S08]  /*a7c0*/  HMMA.16816.F32.BF16 R56, R12.reuse, R46, R188 ;  /* 0x0000002e0c38723c */ /* 0x040ff000000418bc */
[----:B------:R-:W-:Y:S08]  /*a7d0*/  HMMA.16816.F32.BF16 R212, R12, R38, R204 ;  /* 0x000000260cd4723c */ /* 0x000ff000000418cc */
[C---:B-1----:R-:W-:Y:S08]  /*a7e0*/  HMMA.16816.F32.BF16 R248, R4.reuse, R48, R220 ;  /* 0x0000003004f8723c */ /* 0x042ff000000418dc */
[C---:B------:R-:W-:Y:S01]  /*a7f0*/  HMMA.16816.F32.BF16 R240, R4.reuse, R50, R200 ;  /* 0x0000003204f0723c */ /* 0x040fe200000418c8 */
[----:B------:R-:W-:Y:S07]  /*a800*/  LDSM.16.M88.4 R48, [R52+0x8000] ;  /* 0x008000003430783b */ /* 0x000fee0000000200 */
[C---:B------:R-:W-:Y:S08]  /*a810*/  HMMA.16816.F32.BF16 R208, R4.reuse, R46, R196 ;  /* 0x0000002e04d0723c */ /* 0x040ff000000418c4 */
[C---:B------:R-:W-:Y:S01]  /*a820*/  HMMA.16816.F32.BF16 R220, R4.reuse, R44, R180 ;  /* 0x0000002c04dc723c */ /* 0x040fe200000418b4 */
[----:B------:R-:W-:Y:S07]  /*a830*/  LDSM.16.M88.4 R44, [R52+0x8400] ;  /* 0x00840000342c783b */ /* 0x000fee0000000200 */
[C---:B------:R-:W-:Y:S08]  /*a840*/  HMMA.16816.F32.BF16 R204, R4.reuse, R36, R244 ;  /* 0x0000002404cc723c */ /* 0x040ff000000418f4 */
[C---:B------:R-:W-:Y:S08]  /*a850*/  HMMA.16816.F32.BF16 R200, R4.reuse, R40, R104 ;  /* 0x0000002804c8723c */ /* 0x040ff00000041868 */
[C---:B------:R-:W-:Y:S01]  /*a860*/  HMMA.16816.F32.BF16 R196, R4.reuse, R42, R192 ;  /* 0x0000002a04c4723c */ /* 0x040fe200000418c0 */
[----:B------:R-:W-:Y:S07]  /*a870*/  LDSM.16.M88.4 R40, [R52+0x8800] ;  /* 0x008800003428783b */ /* 0x000fee0000000200 */
[----:B------:R-:W-:Y:S01]  /*a880*/  HMMA.16816.F32.BF16 R188, R4, R38, R176 ;  /* 0x0000002604bc723c */ /* 0x000fe200000418b0 */
[----:B------:R-:W1:Y:S07]  /*a890*/  LDSM.16.M88.4 R4, [R16+0x2000] ;  /* 0x002000001004783b */ /* 0x000e6e0000000200 */
[----:B------:R-:W-:Y:S01]  /*a8a0*/  HMMA.16816.F32.BF16 R172, R12, R36, R172 ;  /* 0x000000240cac723c */ /* 0x000fe200000418ac */
[----:B------:R-:W4:Y:S04]  /*a8b0*/  LDSM.16.M88.4 R12, [R2+0x5000] ;  /* 0x00500000020c783b */ /* 0x000f280000000200 */
[----:B------:R5:W4:Y:S03]  /*a8c0*/  LDSM.16.M88.4 R36, [R52+0x8c00] ;  /* 0x008c00003424783b */ /* 0x000b260000000200 */
[C---:B--2---:R-:W-:Y:S08]  /*a8d0*/  HMMA.16816.F32.BF16 R180, R8.reuse, R32, R100 ;  /* 0x0000002008b4723c */ /* 0x044ff00000041864 */
[C---:B------:R-:W-:Y:S08]  /*a8e0*/  HMMA.16816.F32.BF16 R176, R8.reuse, R34, R64 ;  /* 0x0000002208b0723c */ /* 0x040ff00000041840 */
[C---:B------:R-:W-:Y:S08]  /*a8f0*/  HMMA.16816.F32.BF16 R104, R8.reuse, R28, R60 ;  /* 0x0000001c0868723c */ /* 0x040ff0000004183c */
[C---:B------:R-:W-:Y:S08]  /*a900*/  HMMA.16816.F32.BF16 R100, R8.reuse, R30, R56 ;  /* 0x0000001e0864723c */ /* 0x040ff00000041838 */
[C---:B---3--:R-:W-:Y:S08]  /*a910*/  HMMA.16816.F32.BF16 R64, R8.reuse, R24, R224 ;  /* 0x000000180840723c */ /* 0x048ff000000418e0 */
[C---:B------:R-:W-:Y:S08]  /*a920*/  HMMA.16816.F32.BF16 R60, R8.reuse, R26, R216 ;  /* 0x0000001a083c723c */ /* 0x040ff000000418d8 */
[C---:B------:R-:W-:Y:S08]  /*a930*/  HMMA.16816.F32.BF16 R56, R8.reuse, R20, R172 ;  /* 0x000000140838723c */ /* 0x040ff000000418ac */
[----:B------:R-:W-:Y:S01]  /*a940*/  HMMA.16816.F32.BF16 R192, R8, R22, R212 ;  /* 0x0000001608c0723c */ /* 0x000fe200000418d4 */
[----:B------:R2:W3:Y:S07]  /*a950*/  LDSM.16.M88.4 R8, [R2+0x4000] ;  /* 0x004000000208783b */ /* 0x0004ee0000000200 */
[C---:B-1----:R-:W-:Y:S08]  /*a960*/  HMMA.16816.F32.BF16 R212, R4.reuse, R24, R200 ;  /* 0x0000001804d4723c */ /* 0x042ff000000418c8 */
[C---:B------:R-:W-:Y:S08]  /*a970*/  HMMA.16816.F32.BF16 R216, R4.reuse, R30, R208 ;  /* 0x0000001e04d8723c */ /* 0x040ff000000418d0 */
[C---:B------:R-:W-:Y:S08]  /*a980*/  HMMA.16816.F32.BF16 R200, R4.reuse, R22, R188 ;  /* 0x0000001604c8723c */ /* 0x040ff000000418bc */
[C---:B------:R-:W-:Y:S08]  /*a990*/  HMMA.16816.F32.BF16 R248, R4.reuse, R32, R248 ;  /* 0x0000002004f8723c */ /* 0x040ff000000418f8 */
[C---:B-----5:R-:W-:Y:S01]  /*a9a0*/  HMMA.16816.F32.BF16 R52, R4.reuse, R34, R240 ;  /* 0x000000220434723c */ /* 0x060fe200000418f0 */
[----:B------:R-:W-:Y:S07]  /*a9b0*/  LDSM.16.M88.4 R32, [R3+0x8c00] ;  /* 0x008c00000320783b */ /* 0x000fee0000000200 */
[C---:B------:R-:W-:Y:S01]  /*a9c0*/  HMMA.16816.F32.BF16 R220, R4.reuse, R28, R220 ;  /* 0x0000001c04dc723c */ /* 0x040fe200000418dc */
[----:B------:R-:W-:Y:S07]  /*a9d0*/  LDSM.16.M88.4 R28, [R3+0x8000] ;  /* 0x00800000031c783b */ /* 0x000fee0000000200 */
[C---:B------:R-:W-:Y:S01]  /*a9e0*/  HMMA.16816.F32.BF16 R208, R4.reuse, R26, R196 ;  /* 0x0000001a04d0723c */ /* 0x040fe200000418c4 */
[----:B------:R-:W-:Y:S07]  /*a9f0*/  LDSM.16.M88.4 R24, [R3+0x8400] ;  /* 0x008400000318783b */ /* 0x000fee0000000200 */
[----:B------:R-:W-:Y:S01]  /*aa00*/  HMMA.16816.F32.BF16 R204, R4, R20, R204 ;  /* 0x0000001404cc723c */ /* 0x000fe200000418cc */
[----:B------:R-:W1:Y:S04]  /*aa10*/  LDSM.16.M88.4 R4, [R16+0x5000] ;  /* 0x005000001004783b */ /* 0x000e680000000200 */
[----:B------:R-:W5:Y:S03]  /*aa20*/  LDSM.16.M88.4 R20, [R3+0x8800] ;  /* 0x008800000314783b */ /* 0x000f660000000200 */
        /* <DEDUP_REMOVED lines=8> */
[----:B------:R4:W5:Y:S01]  /*aab0*/  LDSM.16.M88.4 R12, [R16+0x4000] ;  /* 0x00400000100c783b */ /* 0x0009620000000200 */
[----:B--2---:R-:W-:Y:S01]  /*aac0*/  IMAD.SHL.U32 R2, R228, 0x2, RZ ;  /* 0x00000002e4027824 */ /* 0x004fe200078e00ff */
[----:B------:R-:W-:-:S05]  /*aad0*/  DEPBAR.LE SB0, 0x0 ;  /* 0x000080000000791a */ /* 0x000fca0000000000 */
[C---:B---3--:R-:W-:Y:S08]  /*aae0*/  HMMA.16816.F32.BF16 R56, R8.reuse, R48, R248 ;  /* 0x000000300838723c */ /* 0x048ff000000418f8 */
[C---:B------:R-:W-:Y:S08]  /*aaf0*/  HMMA.16816.F32.BF16 R52, R8.reuse, R50, R52 ;  /* 0x000000320834723c */ /* 0x040ff00000041834 */
[C---:B------:R-:W-:Y:S08]  /*ab00*/  HMMA.16816.F32.BF16 R48, R8.reuse, R44, R220 ;  /* 0x0000002c0830723c */ /* 0x040ff000000418dc */
[C---:B------:R-:W-:Y:S08]  /*ab10*/  HMMA.16816.F32.BF16 R44, R8.reuse, R46, R216 ;  /* 0x0000002e082c723c */ /* 0x040ff000000418d8 */
[C---:B----4-:R-:W-:Y:S08]  /*ab20*/  HMMA.16816.F32.BF16 R16, R8.reuse, R40, R212 ;  /* 0x000000280810723c */ /* 0x050ff000000418d4 */
[C---:B------:R-:W-:Y:S08]  /*ab30*/  HMMA.16816.F32.BF16 R40, R8.reuse, R42, R208 ;  /* 0x0000002a0828723c */ /* 0x040ff000000418d0 */
[----:B------:R-:W-:Y:S01]  /*ab40*/  HMMA.16816.F32.BF16 R104, R8, R36, R204 ;  /* 0x000000240868723c */ /* 0x000fe200000418cc */
[----:B------:R-:W-:Y:S01]  /*ab50*/  LOP3.LUT R3, R2, 0x6, RZ, 0xc0, !PT ;  /* 0x0000000602037812 */ /* 0x000fe200078ec0ff */
[----:B------:R-:W-:-:S06]  /*ab60*/  IMAD.MOV.U32 R251, RZ, RZ, R187 ;  /* 0x000000fffffb7224 */ /* 0x000fcc00078e00bb */
[----:B------:R-:W-:Y:S08]  /*ab70*/  HMMA.16816.F32.BF16 R192, R8, R38, R200 ;  /* 0x0000002608c0723c */ /* 0x000ff000000418c8 */
[C---:B-1----:R-:W-:Y:S08]  /*ab80*/  HMMA.16816.F32.BF16 R200, R4.reuse, R26, R176 ;  /* 0x0000001a04c8723c */ /* 0x042ff000000418b0 */
[C---:B-----5:R-:W-:Y:S08]  /*ab90*/  HMMA.16816.F32.BF16 R176, R4.reuse, R22, R100 ;  /* 0x0000001604b0723c */ /* 0x060ff00000041864 */
[----:B------:R-:W-:Y:S08]  /*aba0*/  HMMA.16816.F32.BF16 R100, R4, R34, R60 ;  /* 0x000000220464723c */ /* 0x000ff0000004183c */
[-C--:B------:R-:W-:Y:S08]  /*abb0*/  HMMA.16816.F32.BF16 R60, R12, R28.reuse, R56 ;  /* 0x0000001c0c3c723c */ /* 0x080ff00000041838 */
[----:B------:R-:W-:Y:S01]  /*abc0*/  HMMA.16816.F32.BF16 R196, R4, R28, R196 ;  /* 0x0000001c04c4723c */ /* 0x000fe200000418c4 */
[----:B------:R-:W-:-:S07]  /*abd0*/  VIADD R8, R230, 0x48 ;  /* 0x00000048e6087836 */ /* 0x000fce0000000000 */
[----:B------:R-:W-:Y:S01]  /*abe0*/  HMMA.16816.F32.BF16 R204, R4, R20, R172 ;  /* 0x0000001404cc723c */ /* 0x000fe200000418ac */
[----:B------:R-:W-:-:S07]  /*abf0*/  VIADD R10, R230, 0x8 ;  /* 0x00000008e60a7836 */ /* 0x000fce0000000000 */
[C---:B------:R-:W-:Y:S08]  /*ac00*/  HMMA.16816.F32.BF16 R188, R4.reuse, R30, R188 ;  /* 0x0000001e04bc723c */ /* 0x040ff000000418bc */
[C---:B------:R-:W-:Y:S08]  /*ac10*/  HMMA.16816.F32.BF16 R180, R4.reuse, R24, R180 ;  /* 0x0000001804b4723c */ /* 0x040ff000000418b4 */
[----:B------:R-:W-:Y:S01]  /*ac20*/  HMMA.16816.F32.BF16 R172, R4, R32, R64 ;  /* 0x0000002004ac723c */ /* 0x000fe20000041840 */
[----:B------:R-:W-:-:S07]  /*ac30*/  IMAD R7, R251, 0x40, R3 ;  /* 0x00000040fb077824 */ /* 0x000fce00078e0203 */
[----:B------:R-:W-:Y:S01]  /*ac40*/  HMMA.16816.F32.BF16 R44, R12, R26, R44 ;  /* 0x0000001a0c2c723c */ /* 0x000fe2000004182c */
[----:B------:R-:W-:-:S07]  /*ac50*/  VIADD R9, R230, 0x40 ;  /* 0x00000040e6097836 */ /* 0x000fce0000000000 */
[C---:B------:R-:W-:Y:S08]  /*ac60*/  HMMA.16816.F32.BF16 R56, R12.reuse, R30, R52 ;  /* 0x0000001e0c38723c */ /* 0x040ff00000041834 */
[----:B------:R-:W-:Y:S01]  /*ac70*/  HMMA.16816.F32.BF16 R52, R12, R24, R48 ;  /* 0x000000180c34723c */ /* 0x000fe20000041830 */
[----:B------:R-:W-:-:S07]  /*ac80*/  VIADD R24, R7, 0xffffff40 ;  /* 0xffffff4007187836 */ /* 0x000fce0000000000 */
[----:B------:R-:W-:Y:S01]  /*ac90*/  HMMA.16816.F32.BF16 R40, R12, R22, R40 ;  /* 0x000000160c28723c */ /* 0x000fe20000041828 */
[----:B------:R-:W-:Y:S01]  /*aca0*/  VIADD R23, R7, 0xffffff41 ;  /* 0xffffff4107177836 */ /* 0x000fe20000000000 */
[----:B------:R-:W-:-:S06]  /*acb0*/  ISETP.GT.AND P6, PT, R230, R24, PT ;  /* 0x00000018e600720c */ /* 0x000fcc0003fc4270 */
[----:B------:R-:W-:Y:S01]  /*acc0*/  HMMA.16816.F32.BF16 R104, R12, R32, R104 ;  /* 0x000000200c68723c */ /* 0x000fe20000041868 */
[----:B------:R-:W-:Y:S02]  /*acd0*/  ISETP.GT.AND P3, PT, R8, R24, PT ;  /* 0x000000180800720c */ /* 0x000fe40003f64270 */
[----:B------:R-:W-:-:S05]  /*ace0*/  ISETP.GT.AND P4, PT, R10, R23, PT ;  /* 0x000000170a00720c */ /* 0x000fca0003f84270 */
[----:B------:R-:W-:Y:S01]  /*acf0*/  HMMA.16816.F32.BF16 R36, R12, R20, R16 ;  /* 0x000000140c24723c */ /* 0x000fe20000041810 */
[C---:B------:R-:W-:Y:S02]  /*ad00*/  VIADD R18, R7.reuse, 0xffffff58 ;  /* 0xffffff5807127836 */ /* 0x040fe40000000000 */
[----:B------:R-:W-:Y:S01]  /*ad10*/  VIADD R17, R7, 0xffffff59 ;  /* 0xffffff5907117836 */ /* 0x000fe20000000000 */
[-C--:B------:R-:W-:Y:S01]  /*ad20*/  ISETP.GT.AND P5, PT, R9, R24.reuse, PT ;  /* 0x000000180900720c */ /* 0x080fe20003fa4270 */
[C---:B------:R-:W-:Y:S01]  /*ad30*/  VIADD R19, R7.reuse, 0xffffff51 ;  /* 0xffffff5107137836 */ /* 0x040fe20000000000 */
[----:B------:R-:W-:Y:S01]  /*ad40*/  FSEL R25, R60, -INF , !P6 ;  /* 0xff8000003c197808 */ /* 0x000fe20007000000 */
[C---:B------:R-:W-:Y:S01]  /*ad50*/  VIADD R20, R7.reuse, 0xffffff50 ;  /* 0xffffff5007147836 */ /* 0x040fe20000000000 */
[----:B------:R-:W-:Y:S01]  /*ad60*/  ISETP.GT.AND P0, PT, R10, R24, PT ;  /* 0x000000180a00720c */ /* 0x000fe20003f04270 */
[C---:B------:R-:W-:Y:S01]  /*ad70*/  VIADD R4, R7.reuse, 0xffffff70 ;  /* 0xffffff7007047836 */ /* 0x040fe20000000000 */
[----:B------:R-:W-:Y:S01]  /*ad80*/  FSEL R60, R198, -INF , !P3 ;  /* 0xff800000c63c7808 */ /* 0x000fe20005800000 */
[----:B------:R-:W-:Y:S01]  /*ad90*/  VIADD R6, R7, 0xffffff71 ;  /* 0xffffff7107067836 */ /* 0x000fe20000000000 */
[----:B------:R-:W-:-:S02]  /*ada0*/  ISETP.GT.AND P3, PT, R10, R18, PT ;  /* 0x000000120a00720c */ /* 0x000fc40003f64270 */
[----:B------:R-:W-:Y:S02]  /*adb0*/  FSEL R63, R63, -INF , !P4 ;  /* 0xff8000003f3f7808 */ /* 0x000fe40006000000 */
[----:B------:R-:W-:Y:S01]  /*adc0*/  ISETP.GT.AND P4, PT, R10, R17, PT ;  /* 0x000000110a00720c */ /* 0x000fe20003f84270 */
[C---:B------:R-:W-:Y:S01]  /*add0*/  VIADD R5, R7.reuse, 0xffffff69 ;  /* 0xffffff6907057836 */ /* 0x040fe20000000000 */
[----:B------:R-:W-:Y:S01]  /*ade0*/  FSEL R30, R196, -INF , !P5 ;  /* 0xff800000c41e7808 */ /* 0x000fe20006800000 */
[C---:B------:R-:W-:Y:S01]  /*adf0*/  VIADD R2, R7.reuse, 0xffffff68 ;  /* 0xffffff6807027836 */ /* 0x040fe20000000000 */
[----:B------:R-:W-:Y:S02]  /*ae00*/  FSEL R29, R62, -INF , !P0 ;  /* 0xff8000003e1d7808 */ /* 0x000fe40004000000 */
[C---:B------:R-:W-:Y:S01]  /*ae10*/  ISETP.GT.AND P5, PT, R10.reuse, R19, PT ;  /* 0x000000130a00720c */ /* 0x040fe20003fa4270 */
[----:B------:R-:W-:Y:S01]  /*ae20*/  VIADD R21, R7, 0xffffff49 ;  /* 0xffffff4907157836 */ /* 0x000fe20000000000 */
[----:B------:R-:W-:-:S02]  /*ae30*/  ISETP.GT.AND P0, PT, R10, R20, PT ;  /* 0x000000140a00720c */ /* 0x000fc40003f04270 */
[----:B------:R-:W-:Y:S02]  /*ae40*/  FSEL R198, R46, -INF , !P3 ;  /* 0xff8000002ec67808 */ /* 0x000fe40005800000 */
[C---:B------:R-:W-:Y:S02]  /*ae50*/  ISETP.GT.AND P3, PT, R10.reuse, R4, PT ;  /* 0x000000040a00720c */ /* 0x040fe40003f64270 */
[----:B------:R-:W-:Y:S02]  /*ae60*/  FSEL R208, R47, -INF , !P4 ;  /* 0xff8000002fd07808 */ /* 0x000fe40006000000 */
[----:B------:R-:W-:Y:S01]  /*ae70*/  ISETP.GT.AND P4, PT, R10, R6, PT ;  /* 0x000000060a00720c */ /* 0x000fe20003f84270 */
[----:B------:R-:W-:Y:S01]  /*ae80*/  VIADD R22, R7, 0xffffff48 ;  /* 0xffffff4807167836 */ /* 0x000fe20000000000 */
[----:B------:R-:W-:Y:S02]  /*ae90*/  FSEL R196, R55, -INF , !P5 ;  /* 0xff80000037c47808 */ /* 0x000fe40006800000 */
[----:B------:R-:W-:-:S02]  /*aea0*/  FSEL R187, R54, -INF , !P0 ;  /* 0xff80000036bb7808 */ /* 0x000fc40004000000 */
[C---:B------:R-:W-:Y:S02]  /*aeb0*/  ISETP.GT.AND P5, PT, R10.reuse, R5, PT ;  /* 0x000000050a00720c */ /* 0x040fe40003fa4270 */
[----:B------:R-:W-:Y:S02]  /*aec0*/  ISETP.GT.AND P0, PT, R10, R2, PT ;  /* 0x000000020a00720c */ /* 0x000fe40003f04270 */
[----:B------:R-:W-:Y:S01]  /*aed0*/  FSEL R47, R106, -INF , !P3 ;  /* 0xff8000006a2f7808 */ /* 0x000fe20005800000 */
[----:B------:R-:W-:Y:S01]  /*aee0*/  VIADD R16, R7, 0xffffff60 ;  /* 0xffffff6007107836 */ /* 0x000fe20000000000 */
[----:B------:R-:W-:Y:S02]  /*aef0*/  ISETP.GT.AND P3, PT, R9, R21, PT ;  /* 0x000000150900720c */ /* 0x000fe40003f64270 */
[----:B------:R-:W-:Y:S02]  /*af00*/  FSEL R67, R107, -INF , !P4 ;  /* 0xff8000006b437808 */ /* 0x000fe40006000000 */
[----:B------:R-:W-:-:S02]  /*af10*/  ISETP.GT.AND P4, PT, R9, R20, PT ;  /* 0x000000140900720c */ /* 0x000fc40003f84270 */
[----:B------:R-:W-:Y:S02]  /*af20*/  FSEL R43, R43, -INF , !P5 ;  /* 0xff8000002b2b7808 */ /* 0x000fe40006800000 */
[----:B------:R-:W-:Y:S02]  /*af30*/  FSEL R42, R42, -INF , !P0 ;  /* 0xff8000002a2a7808 */ /* 0x000fe40004000000 */
[C---:B------:R-:W-:Y:S01]  /*af40*/  ISETP.GT.AND P5, PT, R9.reuse, R22, PT ;  /* 0x000000160900720c */ /* 0x040fe20003fa4270 */
[----:B------:R-:W-:Y:S01]  /*af50*/  HMMA.16816.F32.BF16 R48, R12, R34, R192 ;  /* 0x000000220c30723c */ /* 0x000fe200000418c0 */
[----:B------:R-:W-:Y:S02]  /*af60*/  ISETP.GT.AND P0, PT, R9, R23, PT ;  /* 0x000000170900720c */ /* 0x000fe40003f04270 */
[----:B------:R-:W-:Y:S02]  /*af70*/  FSEL R31, R189, -INF , !P3 ;  /* 0xff800000bd1f7808 */ /* 0x000fe40005800000 */
[----:B------:R-:W-:-:S02]  /*af80*/  ISETP.GT.AND P3, PT, R9, R17, PT ;  /* 0x000000110900720c */ /* 0x000fc40003f64270 */
[----:B------:R-:W-:Y:S02]  /*af90*/  FSEL R32, R180, -INF , !P4 ;  /* 0xff800000b4207808 */ /* 0x000fe40006000000 */
[----:B------:R-:W-:Y:S02]  /*afa0*/  ISETP.GT.AND P4, PT, R9, R16, PT ;  /* 0x000000100900720c */ /* 0x000fe40003f84270 */
[----:B------:R-:W-:Y:S02]  /*afb0*/  ISETP.GT.AND P1, PT, R10, R22, PT ;  /* 0x000000160a00720c */ /* 0x000fe40003f24270 */
[----:B------:R-:W-:Y:S01]  /*afc0*/  FSEL R12, R188, -INF , !P5 ;  /* 0xff800000bc0c7808 */ /* 0x000fe20006800000 */
[----:B------:R1:W-:Y:S01]  /*afd0*/  STL [R1+0x14], R3 ;  /* 0x0000140301007387 */ /* 0x0003e20000100800 */
[----:B------:R-:W-:Y:S01]  /*afe0*/  FSEL R13, R197, -INF , !P0 ;  /* 0xff800000c50d7808 */ /* 0x000fe20004000000 */
[----:B------:R-:W-:Y:S01]  /*aff0*/  VIADD R11, R7, 0xffffff61 ;  /* 0xffffff61070b7836 */ /* 0x000fe20000000000 */
[C---:B------:R-:W-:Y:S01]  /*b000*/  ISETP.GT.AND P5, PT, R9.reuse, R18, PT ;  /* 0x000000120900720c */ /* 0x040fe20003fa4270 */
[----:B------:R-:W-:Y:S01]  /*b010*/  BAR.SYNC.DEFER_BLOCKING 0x0 ;  /* 0x0000000000007b1d */ /* 0x000fe20000010000 */
[----:B------:R-:W-:-:S02]  /*b020*/  ISETP.GT.AND P0, PT, R9, R19, PT ;  /* 0x000000130900720c */ /* 0x000fc40003f04270 */
[----:B------:R-:W-:Y:S02]  /*b030*/  FSEL R62, R201, -INF , !P3 ;  /* 0xff800000c93e7808 */ /* 0x000fe40005800000 */
[----:B------:R-:W-:Y:S02]  /*b040*/  ISETP.GT.AND P6, PT, R10, R21, PT ;  /* 0x000000150a00720c */ /* 0x000fe40003fc4270 */
[C---:B------:R-:W-:Y:S02]  /*b050*/  ISETP.GT.AND P3, PT, R9.reuse, R5, PT ;  /* 0x000000050900720c */ /* 0x040fe40003f64270 */
[----:B------:R-:W-:Y:S02]  /*b060*/  FSEL R65, R204, -INF , !P4 ;  /* 0xff800000cc417808 */ /* 0x000fe40006000000 */
[----:B------:R-:W-:Y:S02]  /*b070*/  FSEL R66, R58, -INF , !P1 ;  /* 0xff8000003a427808 */ /* 0x000fe40004800000 */
[----:B------:R-:W-:Y:S01]  /*b080*/  ISETP.GT.AND P4, PT, R9, R4, PT ;  /* 0x000000040900720c */ /* 0x000fe20003f84270 */
[----:B------:R-:W-:Y:S01]  /*b090*/  IMAD.MOV.U32 R247, RZ, RZ, R186 ;  /* 0x000000fffff77224 */ /* 0x000fe200078e00ba */
[----:B------:R-:W-:-:S02]  /*b0a0*/  FSEL R58, R200, -INF , !P5 ;  /* 0xff800000c83a7808 */ /* 0x000fc40006800000 */
[----:B------:R-:W-:Y:S01]  /*b0b0*/  FSEL R46, R181, -INF , !P0 ;  /* 0xff800000b52e7808 */ /* 0x000fe20004000000 */
[C---:B-1----:R-:W-:Y:S02]  /*b0c0*/  VIADD R3, R7.reuse, 0xffffff78 ;  /* 0xffffff7807037836 */ /* 0x042fe40000000000 */
[----:B------:R-:W-:Y:S01]  /*b0d0*/  VIADD R7, R7, 0xffffff79 ;  /* 0xffffff7907077836 */ /* 0x000fe20000000000 */
[----:B------:R-:W-:Y:S02]  /*b0e0*/  ISETP.GT.AND P5, PT, R9, R2, PT ;  /* 0x000000020900720c */ /* 0x000fe40003fa4270 */
[----:B------:R-:W-:Y:S02]  /*b0f0*/  FSEL R186, R59, -INF , !P6 ;  /* 0xff8000003bba7808 */ /* 0x000fe40007000000 */
[----:B------:R-:W-:Y:S02]  /*b100*/  ISETP.GT.AND P0, PT, R9, R11, PT ;  /* 0x0000000b0900720c */ /* 0x000fe40003f04270 */
[----:B------:R-:W-:-:S02]  /*b110*/  FSEL R27, R177, -INF , !P3 ;  /* 0xff800000b11b7808 */ /* 0x000fc40005800000 */
[----:B------:R-:W-:Y:S02]  /*b120*/  ISETP.GT.AND P6, PT, R10, R11, PT ;  /* 0x0000000b0a00720c */ /* 0x000fe40003fc4270 */
[C---:B------:R-:W-:Y:S02]  /*b130*/  ISETP.GT.AND P3, PT, R9.reuse, R3, PT ;  /* 0x000000030900720c */ /* 0x040fe40003f64270 */
[----:B------:R-:W-:Y:S02]  /*b140*/  FSEL R26, R172, -INF , !P4 ;  /* 0xff800000ac1a7808 */ /* 0x000fe40006000000 */
[----:B------:R-:W-:Y:S02]  /*b150*/  ISETP.GT.AND P4, PT, R9, R7, PT ;  /* 0x000000070900720c */ /* 0x000fe40003f84270 */
[----:B------:R-:W-:Y:S02]  /*b160*/  ISETP.GT.AND P1, PT, R10, R16, PT ;  /* 0x000000100a00720c */ /* 0x000fe40003f24270 */
[----:B------:R-:W-:-:S02]  /*b170*/  FSEL R28, R176, -INF , !P5 ;  /* 0xff800000b01c7808 */ /* 0x000fc40006800000 */
[----:B------:R-:W-:Y:S02]  /*b180*/  FSEL R64, R205, -INF , !P0 ;  /* 0xff800000cd407808 */ /* 0x000fe40004000000 */
[----:B------:R-:W-:Y:S02]  /*b190*/  ISETP.GT.AND P5, PT, R230, R23, PT ;  /* 0x00000017e600720c */ /* 0x000fe40003fa4270 */
[----:B------:R-:W-:Y:S02]  /*b1a0*/  FSEL R59, R39, -INF , !P6 ;  /* 0xff800000273b7808 */ /* 0x000fe40007000000 */
[----:B------:R-:W-:Y:S02]  /*b1b0*/  ISETP.GT.AND P0, PT, R9, R6, PT ;  /* 0x000000060900720c */ /* 0x000fe40003f04270 */
[----:B------:R-:W-:Y:S02]  /*b1c0*/  FSEL R176, R100, -INF , !P3 ;  /* 0xff80000064b07808 */ /* 0x000fe40005800000 */
[----:B------:R-:W-:-:S02]  /*b1d0*/  ISETP.GT.AND P6, PT, R10, R7, PT ;  /* 0x000000070a00720c */ /* 0x000fc40003fc4270 */
[----:B------:R-:W-:Y:S02]  /*b1e0*/  ISETP.GE.AND P3, PT, R24, R232, PT ;  /* 0x000000e81800720c */ /* 0x000fe40003f66270 */
[----:B------:R-:W-:Y:S02]  /*b1f0*/  FSEL R101, R101, -INF , !P4 ;  /* 0xff80000065657808 */ /* 0x000fe40006000000 */
[----:B------:R-:W-:Y:S02]  /*b200*/  FSEL R209, R38, -INF , !P1 ;  /* 0xff80000026d17808 */ /* 0x000fe40004800000 */
[----:B------:R-:W-:Y:S02]  /*b210*/  ISETP.GT.AND P4, PT, R8, R23, PT ;  /* 0x000000170800720c */ /* 0x000fe40003f84270 */
[----:B------:R-:W-:Y:S02]  /*b220*/  ISETP.GT.AND P1, PT, R10, R3, PT ;  /* 0x000000030a00720c */ /* 0x000fe40003f24270 */
[----:B------:R-:W-:-:S02]  /*b230*/  FSEL R9, R61, -INF , !P5 ;  /* 0xff8000003d097808 */ /* 0x000fc40006800000 */
[----:B------:R-:W-:Y:S02]  /*b240*/  FSEL R61, R173, -INF , !P0 ;  /* 0xff800000ad3d7808 */ /* 0x000fe40004000000 */
[----:B------:R-:W-:Y:S02]  /*b250*/  ISETP.GE.AND P0, PT, R24, R231, PT ;  /* 0x000000e71800720c */ /* 0x000fe40003f06270 */
[----:B------:R-:W-:Y:S02]  /*b260*/  FSEL R51, R51, -INF , !P6 ;  /* 0xff80000033337808 */ /* 0x000fe40007000000 */
[----:B------:R-:W-:Y:S02]  /*b270*/  FSEL R39, R29, -INF , !P3 ;  /* 0xff8000001d277808 */ /* 0x000fe40005800000 */
[----:B------:R-:W-:Y:S02]  /*b280*/  FSEL R15, R199, -INF , !P4 ;  /* 0xff800000c70f7808 */ /* 0x000fe40006000000 */
[----:B------:R-:W-:-:S02]  /*b290*/  ISETP.GT.AND P3, PT, R230, R22, PT ;  /* 0x00000016e600720c */ /* 0x000fc40003f64270 */
[----:B------:R-:W-:Y:S02]  /*b2a0*/  ISETP.GT.AND P6, PT, R8, R22, PT ;  /* 0x000000160800720c */ /* 0x000fe40003fc4270 */
[----:B------:R-:W-:Y:S02]  /*b2b0*/  FSEL R50, R50, -INF , !P1 ;  /* 0xff80000032327808 */ /* 0x000fe40004800000 */
[----:B------:R-:W-:Y:S02]  /*b2c0*/  ISETP.GE.AND P4, PT, R23, R231, PT ;  /* 0x000000e71700720c */ /* 0x000fe40003f86270 */
[C---:B------:R-:W-:Y:S02]  /*b2d0*/  ISETP.GE.AND P1, PT, R24.reuse, R234, PT ;  /* 0x000000ea1800720c */ /* 0x040fe40003f26270 */
[----:B------:R-:W-:Y:S02]  /*b2e0*/  ISETP.GE.AND P5, PT, R24, R233, PT ;  /* 0x000000e91800720c */ /* 0x000fe40003fa6270 */
[----:B------:R-:W-:-:S02]  /*b2f0*/  FSEL R33, R25, -INF , !P0 ;  /* 0xff80000019217808 */ /* 0x000fc40004000000 */
[----:B------:R-:W-:Y:S02]  /*b300*/  FSEL R10, R56, -INF , !P3 ;  /* 0xff800000380a7808 */ /* 0x000fe40005800000 */
[----:B------:R-:W-:Y:S02]  /*b310*/  FSEL R25, R190, -INF , !P6 ;  /* 0xff800000be197808 */ /* 0x000fe40007000000 */
[C---:B------:R-:W-:Y:S02]  /*b320*/  ISETP.GE.AND P0, PT, R23.reuse, R232, PT ;  /* 0x000000e81700720c */ /* 0x040fe40003f06270 */
[C---:B------:R-:W-:Y:S02]  /*b330*/  ISETP.GE.AND P3, PT, R23.reuse, R233, PT ;  /* 0x000000e91700720c */ /* 0x040fe40003f66270 */
[----:B------:R-:W-:Y:S02]  /*b340*/  ISETP.GE.AND P6, PT, R23, R234, PT ;  /* 0x000000ea1700720c */ /* 0x000fe40003fc6270 */
[----:B------:R-:W-:-:S02]  /*b350*/  FSEL R34, R9, -INF , !P4 ;  /* 0xff80000009227808 */ /* 0x000fc40006000000 */
[----:B------:R-:W-:Y:S02]  /*b360*/  FSEL R23, R60, -INF , !P1 ;  /* 0xff8000003c177808 */ /* 0x000fe40004800000 */
[----:B------:R-:W-:Y:S02]  /*b370*/  ISETP.GE.AND P4, PT, R22, R232, PT ;  /* 0x000000e81600720c */ /* 0x000fe40003f86270 */
[----:B------:R-:W-:Y:S02]  /*b380*/  FSEL R14, R30, -INF , !P5 ;  /* 0xff8000001e0e7808 */ /* 0x000fe40006800000 */
[----:B------:R-:W-:Y:S02]  /*b390*/  ISETP.GE.AND P1, PT, R22, R231, PT ;  /* 0x000000e71600720c */ /* 0x000fe40003f26270 */
[----:B------:R-:W-:Y:S02]  /*b3a0*/  ISETP.GT.AND P5, PT, R230, R21, PT ;  /* 0x00000015e600720c */ /* 0x000fe40003fa4270 */
[----:B------:R-:W-:-:S02]  /*b3b0*/  FSEL R54, R63, -INF , !P0 ;  /* 0xff8000003f367808 */ /* 0x000fc40004000000 */
[----:B------:R-:W-:Y:S02]  /*b3c0*/  FSEL R55, R66, -INF , !P4 ;  /* 0xff80000042377808 */ /* 0x000fe40006000000 */
[----:B------:R-:W-:Y:S02]  /*b3d0*/  ISETP.GT.AND P0, PT, R8, R21, PT ;  /* 0x000000150800720c */ /* 0x000fe40003f04270 */
[----:B------:R-:W-:Y:S02]  /*b3e0*/  FSEL R35, R10, -INF , !P1 ;  /* 0xff8000000a237808 */ /* 0x000fe40004800000 */
[----:B------:R-:W-:Y:S02]  /*b3f0*/  ISETP.GT.AND P4, PT, R230, R20, PT ;  /* 0x00000014e600720c */ /* 0x000fe40003f84270 */
[----:B------:R-:W-:Y:S02]  /*b400*/  FSEL R24, R57, -INF , !P5 ;  /* 0xff80000039187808 */ /* 0x000fe40006800000 */
[----:B------:R-:W-:-:S02]  /*b410*/  ISETP.GE.AND P1, PT, R21, R232, PT ;  /* 0x000000e81500720c */ /* 0x000fc40003f26270 */
[----:B------:R-:W-:Y:S02]  /*b420*/  ISETP.GE.AND P5, PT, R22, R233, PT ;  /* 0x000000e91600720c */ /* 0x000fe40003fa6270 */
[----:B------:R-:W-:Y:S02]  /*b430*/  FSEL R13, R13, -INF , !P3 ;  /* 0xff8000000d0d7808 */ /* 0x000fe40005800000 */
[----:B------:R-:W-:Y:S02]  /*b440*/  FSEL R29, R191, -INF , !P0 ;  /* 0xff800000bf1d7808 */ /* 0x000fe40004000000 */
[----:B------:R-:W-:Y:S02]  /*b450*/  FSEL R9, R52, -INF , !P4 ;  /* 0xff80000034097808 */ /* 0x000fe40006000000 */
[----:B------:R-:W-:Y:S02]  /*b460*/  ISETP.GE.AND P3, PT, R22, R234, PT ;  /* 0x000000ea1600720c */ /* 0x000fe40003f66270 */
[----:B------:R-:W-:-:S02]  /*b470*/  ISETP.GE.AND P0, PT, R21, R231, PT ;  /* 0x000000e71500720c */ /* 0x000fc40003f06270 */
[----:B------:R-:W-:Y:S02]  /*b480*/  FSEL R52, R186, -INF , !P1 ;  /* 0xff800000ba347808 */ /* 0x000fe40004800000 */
[----:B------:R-:W-:Y:S02]  /*b490*/  FSEL R22, R12, -INF , !P5 ;  /* 0xff8000000c167808 */ /* 0x000fe40006800000 */
[-C--:B------:R-:W-:Y:S02]  /*b4a0*/  ISETP.GT.AND P1, PT, R8, R19.reuse, PT ;  /* 0x000000130800720c */ /* 0x080fe40003f24270 */
[----:B------:R-:W-:Y:S02]  /*b4b0*/  FSEL R15, R15, -INF , !P6 ;  /* 0xff8000000f0f7808 */ /* 0x000fe40007000000 */
[----:B------:R-:W-:Y:S02]  /*b4c0*/  ISETP.GT.AND P5, PT, R230, R19, PT ;  /* 0x00000013e600720c */ /* 0x000fe40003fa4270 */
[----:B------:R-:W-:-:S02]  /*b4d0*/  ISETP.GT.AND P6, PT, R8, R20, PT ;  /* 0x000000140800720c */ /* 0x000fc40003fc4270 */
[----:B------:R-:W-:Y:S02]  /*b4e0*/  FSEL R38, R24, -INF , !P0 ;  /* 0xff80000018267808 */ /* 0x000fe40004000000 */
[----:B------:R-:W-:Y:S02]  /*b4f0*/  ISETP.GE.AND P4, PT, R21, R233, PT ;  /* 0x000000e91500720c */ /* 0x000fe40003f86270 */
[----:B------:R-:W-:Y:S02]  /*b500*/  FSEL R24, R183, -INF , !P1 ;  /* 0xff800000b7187808 */ /* 0x000fe40004800000 */
[----:B------:R-:W-:Y:S02]  /*b510*/  FSEL R12, R53, -INF , !P5 ;  /* 0xff800000350c7808 */ /* 0x000fe40006800000 */
[----:B------:R-:W-:Y:S02]  /*b520*/  ISETP.GE.AND P0, PT, R20, R232, PT ;  /* 0x000000e81400720c */ /* 0x000fe40003f06270 */
[----:B------:R-:W-:-:S02]  /*b530*/  ISETP.GE.AND P1, PT, R19, R231, PT ;  /* 0x000000e71300720c */ /* 0x000fc40003f26270 */
[----:B------:R-:W-:Y:S02]  /*b540*/  FSEL R30, R182, -INF , !P6 ;  /* 0xff800000b61e7808 */ /* 0x000fe40007000000 */
[-C--:B------:R-:W-:Y:S02]  /*b550*/  ISETP.GE.AND P6, PT, R21, R234.reuse, PT ;  /* 0x000000ea1500720c */ /* 0x080fe40003fc6270 */
[----:B------:R-:W-:Y:S02]  /*b560*/  FSEL R25, R25, -INF , !P3 ;  /* 0xff80000019197808 */ /* 0x000fe40005800000 */
[----:B------:R-:W-:Y:S02]  /*b570*/  FSEL R21, R31, -INF , !P4 ;  /* 0xff8000001f157808 */ /* 0x000fe40006000000 */
[C---:B------:R-:W-:Y:S02]  /*b580*/  ISETP.GE.AND P3, PT, R20.reuse, R231, PT ;  /* 0x000000e71400720c */ /* 0x040fe40003f66270 */
[----:B------:R-:W-:-:S02]  /*b590*/  ISETP.GE.AND P4, PT, R20, R234, PT ;  /* 0x000000ea1400720c */ /* 0x000fc40003f86270 */
[----:B------:R-:W-:Y:S02]  /*b5a0*/  FSEL R187, R187, -INF , !P0 ;  /* 0xff800000bbbb7808 */ /* 0x000fe40004000000 */
[----:B------:R-:W-:Y:S02]  /*b5b0*/  FSEL R173, R12, -INF , !P1 ;  /* 0xff8000000cad7808 */ /* 0x000fe40004800000 */
[----:B------:R-:W-:Y:S02]  /*b5c0*/  ISETP.GT.AND P0, PT, R230, R18, PT ;  /* 0x00000012e600720c */ /* 0x000fe40003f04270 */
[----:B------:R-:W-:Y:S02]  /*b5d0*/  ISETP.GE.AND P1, PT, R18, R232, PT ;  /* 0x000000e81200720c */ /* 0x000fe40003f26270 */
[----:B------:R-:W-:Y:S02]  /*b5e0*/  FSEL R53, R9, -INF , !P3 ;  /* 0xff80000009357808 */ /* 0x000fe40005800000 */
[----:B------:R-:W-:-:S02]  /*b5f0*/  FSEL R107, R30, -INF , !P4 ;  /* 0xff8000001e6b7808 */ /* 0x000fc40006000000 */
[----:B------:R-:W-:Y:S02]  /*b600*/  FSEL R9, R44, -INF , !P0 ;  /* 0xff8000002c097808 */ /* 0x000fe40004000000 */
[----:B------:R-:W-:Y:S02]  /*b610*/  ISETP.GE.AND P4, PT, R18, R231, PT ;  /* 0x000000e71200720c */ /* 0x000fe40003f86270 */
[----:B------:R-:W-:Y:S02]  /*b620*/  FSEL R183, R198, -INF , !P1 ;  /* 0xff800000c6b77808 */ /* 0x000fe40004800000 */
[----:B------:R-:W-:Y:S02]  /*b630*/  ISETP.GT.AND P1, PT, R230, R16, PT ;  /* 0x00000010e600720c */ /* 0x000fe40003f24270 */
[----:B------:R-:W-:Y:S02]  /*b640*/  FSEL R180, R9, -INF , !P4 ;  /* 0xff80000009b47808 */ /* 0x000fe40006000000 */
[----:B------:R-:W-:-:S02]  /*b650*/  FSEL R9, R36, -INF , !P1 ;  /* 0xff80000024097808 */ /* 0x000fc40004800000 */
[-C--:B------:R-:W-:Y:S02]  /*b660*/  ISETP.GE.AND P5, PT, R20, R233.reuse, PT ;  /* 0x000000e91400720c */ /* 0x080fe40003fa6270 */
[-C--:B------:R-:W-:Y:S02]  /*b670*/  ISETP.GE.AND P1, PT, R17, R233.reuse, PT ;  /* 0x000000e91100720c */ /* 0x080fe40003f26270 */
[----:B------:R-:W-:Y:S02]  /*b680*/  FSEL R20, R29, -INF , !P6 ;  /* 0xff8000001d147808 */ /* 0x000fe40007000000 */
[----:B------:R-:W-:Y:S02]  /*b690*/  ISETP.GE.AND P0, PT, R19, R233, PT ;  /* 0x000000e91300720c */ /* 0x000fe40003f06270 */
[----:B------:R-:W-:Y:S02]  /*b6a0*/  ISETP.GT.AND P6, PT, R8, R18, PT ;  /* 0x000000120800720c */ /* 0x000fe40003fc4270 */
[----:B------:R-:W-:-:S02]  /*b6b0*/  FSEL R56, R62, -INF , !P1 ;  /* 0xff8000003e387808 */ /* 0x000fc40004800000 */
[----:B------:R-:W-:Y:S02]  /*b6c0*/  FSEL R57, R46, -INF , !P0 ;  /* 0xff8000002e397808 */ /* 0x000fe40004000000 */
[----:B------:R-:W-:Y:S02]  /*b6d0*/  ISETP.GE.AND P1, PT, R16, R233, PT ;  /* 0x000000e91000720c */ /* 0x000fe40003f26270 */
[----:B------:R-:W-:Y:S02]  /*b6e0*/  FSEL R29, R202, -INF , !P6 ;  /* 0xff800000ca1d7808 */ /* 0x000fe40007000000 */
[----:B------:R-:W-:Y:S02]  /*b6f0*/  ISETP.GE.AND P0, PT, R18, R234, PT ;  /* 0x000000ea1200720c */ /* 0x000fe40003f06270 */
[----:B------:R-:W-:Y:S02]  /*b700*/  FSEL R199, R65, -INF , !P1 ;  /* 0xff80000041c77808 */ /* 0x000fe40004800000 */
[----:B------:R-:W-:-:S02]  /*b710*/  FSEL R100, R29, -INF , !P0 ;  /* 0xff8000001d647808 */ /* 0x000fc40004000000 */
[----:B------:R-:W-:Y:S02]  /*b720*/  ISETP.GT.AND P1, PT, R230, R2, PT ;  /* 0x00000002e600720c */ /* 0x000fe40003f24270 */
[----:B------:R-:W-:Y:S02]  /*b730*/  ISETP.GE.AND P0, PT, R16, R231, PT ;  /* 0x000000e71000720c */ /* 0x000fe40003f06270 */
[----:B------:R-:W-:Y:S02]  /*b740*/  FSEL R60, R32, -INF , !P5 ;  /* 0xff800000203c7808 */ /* 0x000fe40006800000 */
[----:B------:R-:W-:Y:S02]  /*b750*/  FSEL R32, R40, -INF , !P1 ;  /* 0xff80000028207808 */ /* 0x000fe40004800000 */
[----:B------:R-:W-:Y:S02]  /*b760*/  FSEL R198, R9, -INF , !P0 ;  /* 0xff80000009c67808 */ /* 0x000fe40004000000 */
[----:B------:R-:W-:-:S02]  /*b770*/  ISETP.GE.AND P1, PT, R5, R233, PT ;  /* 0x000000e90500720c */ /* 0x000fc40003f26270 */
[-C--:B------:R-:W-:Y:S02]  /*b780*/  ISETP.GE.AND P0, PT, R11, R233.reuse, PT ;  /* 0x000000e90b00720c */ /* 0x080fe40003f06270 */
[----:B------:R-:W-:Y:S02]  /*b790*/  FSEL R216, R27, -INF , !P1 ;  /* 0xff8000001bd87808 */ /* 0x000fe40004800000 */
[----:B------:R-:W-:Y:S02]  /*b7a0*/  FSEL R213, R64, -INF , !P0 ;  /* 0xff80000040d57808 */ /* 0x000fe40004000000 */
[-C--:B------:R-:W-:Y:S02]  /*b7b0*/  ISETP.GE.AND P1, PT, R4, R233.reuse, PT ;  /* 0x000000e90400720c */ /* 0x080fe40003f26270 */
[----:B------:R-:W-:Y:S02]  /*b7c0*/  ISETP.GE.AND P0, PT, R2, R233, PT ;  /* 0x000000e90200720c */ /* 0x000fe40003f06270 */
[----:B------:R-:W-:-:S02]  /*b7d0*/  FSEL R227, R26, -INF , !P1 ;  /* 0xff8000001ae37808 */ /* 0x000fc40004800000 */
[----:B------:R-:W-:Y:S02]  /*b7e0*/  FSEL R215, R28, -INF , !P0 ;  /* 0xff8000001cd77808 */ /* 0x000fe40004000000 */
[----:B------:R-:W-:Y:S02]  /*b7f0*/  ISETP.GE.AND P1, PT, R6, R233, PT ;  /* 0x000000e90600720c */ /* 0x000fe40003f26270 */
[----:B------:R-:W-:Y:S02]  /*b800*/  ISETP.GE.AND P3, PT, R19, R232, PT ;  /* 0x000000e81300720c */ /* 0x000fe40003f66270 */
[----:B------:R-:W-:Y:S02]  /*b810*/  ISETP.GT.AND P0, PT, R8, R5, PT ;  /* 0x000000050800720c */ /* 0x000fe40003f04270 */
[----:B------:R-:W-:Y:S02]  /*b820*/  FSEL R243, R61, -INF , !P1 ;  /* 0xff8000003df37808 */ /* 0x000fe40004800000 */
[----:B------:R-:W-:-:S02]  /*b830*/  FSEL R186, R196, -INF , !P3 ;  /* 0xff800000c4ba7808 */ /* 0x000fc40005800000 */
[----:B------:R-:W-:Y:S02]  /*b840*/  FSEL R27, R179, -INF , !P0 ;  /* 0xff800000b31b7808 */ /* 0x000fe40004000000 */
[----:B------:R-:W-:Y:S02]  /*b850*/  ISETP.GE.AND P1, PT, R3, R233, PT ;  /* 0x000000e90300720c */ /* 0x000fe40003f26270 */
[-C--:B------:R-:W-:Y:S02]  /*b860*/  ISETP.GT.AND P5, PT, R230, R17.reuse, PT ;  /* 0x00000011e600720c */ /* 0x080fe40003fa4270 */
[C---:B------:R-:W-:Y:S02]  /*b870*/  ISETP.GT.AND P3, PT, R8.reuse, R17, PT ;  /* 0x000000110800720c */ /* 0x040fe40003f64270 */
[----:B------:R-:W-:Y:S02]  /*b880*/  ISETP.GT.AND P0, PT, R8, R4, PT ;  /* 0x000000040800720c */ /* 0x000fe40003f04270 */
[----:B------:R-:W-:-:S02]  /*b890*/  FSEL R245, R176, -INF , !P1 ;  /* 0xff800000b0f57808 */ /* 0x000fc40004800000 */
[----:B------:R-:W-:Y:S02]  /*b8a0*/  ISETP.GE.AND P6, PT, R19, R234, PT ;  /* 0x000000ea1300720c */ /* 0x000fe40003fc6270 */
[----:B------:R-:W-:Y:S02]  /*b8b0*/  FSEL R10, R45, -INF , !P5 ;  /* 0xff8000002d0a7808 */ /* 0x000fe40006800000 */
[----:B------:R-:W-:Y:S02]  /*b8c0*/  FSEL R12, R203, -INF , !P3 ;  /* 0xff800000cb0c7808 */ /* 0x000fe40005800000 */
[----:B------:R-:W-:Y:S02]  /*b8d0*/  FSEL R26, R174, -INF , !P0 ;  /* 0xff800000ae1a7808 */ /* 0x000fe40004000000 */
[----:B------:R-:W-:Y:S02]  /*b8e0*/  FMNMX3.FTZ R9, R235, R14, R13, !PT ;  /* 0x0000000eeb097276 */ /* 0x000fe4000781000d */
[----:B------:R-:W-:-:S02]  /*b8f0*/  ISETP.GE.AND P1, PT, R7, R233, PT ;  /* 0x000000e90700720c */ /* 0x000fc40003f26270 */
[----:B------:R-:W-:Y:S02]  /*b900*/  ISETP.GE.AND P5, PT, R18, R233, PT ;  /* 0x000000e91200720c */ /* 0x000fe40003fa6270 */
[----:B------:R-:W-:Y:S02]  /*b910*/  ISETP.GE.AND P3, PT, R17, R231, PT ;  /* 0x000000e71100720c */ /* 0x000fe40003f66270 */
[----:B------:R-:W-:Y:S02]  /*b920*/  ISETP.GT.AND P0, PT, R8, R6, PT ;  /* 0x000000060800720c */ /* 0x000fe40003f04270 */
[----:B------:R-:W-:Y:S02]  /*b930*/  FSEL R106, R24, -INF , !P6 ;  /* 0xff800000186a7808 */ /* 0x000fe40007000000 */
[----:B------:R-:W-:Y:S02]  /*b940*/  FMNMX3.FTZ R9, R9, R22, R21, !PT ;  /* 0x0000001609097276 */ /* 0x000fe40007810015 */
[----:B------:R-:W-:-:S02]  /*b950*/  FSEL R244, R101, -INF , !P1 ;  /* 0xff80000065f47808 */ /* 0x000fc40004800000 */
[----:B------:R-:W-:Y:S02]  /*b960*/  FSEL R58, R58, -INF , !P5 ;  /* 0xff8000003a3a7808 */ /* 0x000fe40006800000 */
[----:B------:R-:W-:Y:S02]  /*b970*/  FSEL R181, R10, -INF , !P3 ;  /* 0xff8000000ab57808 */ /* 0x000fe40005800000 */
[----:B------:R-:W-:Y:S02]  /*b980*/  FSEL R24, R175, -INF , !P0 ;  /* 0xff800000af187808 */ /* 0x000fe40004000000 */
[----:B------:R-:W-:Y:S02]  /*b990*/  ISETP.GT.U32.AND P1, PT, R252, R247, PT ;  /* 0x000000f7fc00720c */ /* 0x000fe40003f24070 */
[----:B------:R-:W-:Y:S02]  /*b9a0*/  ISETP.GT.AND P5, PT, R230, R11, PT ;  /* 0x0000000be600720c */ /* 0x000fe40003fa4270 */
[----:B------:R-:W-:-:S02]  /*b9b0*/  ISETP.GE.AND P3, PT, R16, R232, PT ;  /* 0x000000e81000720c */ /* 0x000fc40003f66270 */
[C---:B------:R-:W-:Y:S02]  /*b9c0*/  ISETP.GT.AND P0, PT, R8.reuse, R3, PT ;  /* 0x000000030800720c */ /* 0x040fe40003f04270 */
[----:B------:R-:W-:Y:S02]  /*b9d0*/  FMNMX3.FTZ R9, R9, R60, R57, !PT ;  /* 0x0000003c09097276 */ /* 0x000fe40007810039 */
[----:B------:R-:W-:Y:S02]  /*b9e0*/  ISETP.GT.AND P6, PT, R8, R16, PT ;  /* 0x000000100800720c */ /* 0x000fe40003fc4270 */
[----:B------:R-:W-:Y:S02]  /*b9f0*/  FSEL R31, R37, -INF , !P5 ;  /* 0xff800000251f7808 */ /* 0x000fe40006800000 */
[----:B------:R-:W-:Y:S02]  /*ba00*/  FSEL R221, R209, -INF , !P3 ;  /* 0xff800000d1dd7808 */ /* 0x000fe40005800000 */
[----:B------:R-:W-:-:S02]  /*ba10*/  FSEL R19, R102, -INF , !P0 ;  /* 0xff80000066137808 */ /* 0x000fc40004000000 */
[C---:B------:R-:W-:Y:S02]  /*ba20*/  ISETP.GT.AND P5, PT, R8.reuse, R11, PT ;  /* 0x0000000b0800720c */ /* 0x040fe40003fa4270 */
[C---:B------:R-:W-:Y:S02]  /*ba30*/  ISETP.GT.AND P3, PT, R8.reuse, R2, PT ;  /* 0x000000020800720c */ /* 0x040fe40003f64270 */
[----:B------:R-:W-:Y:S02]  /*ba40*/  ISETP.GT.AND P0, PT, R8, R7, PT ;  /* 0x000000070800720c */ /* 0x000fe40003f04270 */
[----:B------:R-:W-:Y:S02]  /*ba50*/  FMNMX3.FTZ R8, R9, R58, R56, !PT ;  /* 0x0000003a09087276 */ /* 0x000fe40007810038 */
[----:B------:R-:W-:Y:S02]  /*ba60*/  FSEL R30, R206, -INF , !P6 ;  /* 0xff800000ce1e7808 */ /* 0x000fe40007000000 */
[----:B------:R-:W-:-:S02]  /*ba70*/  ISETP.GE.AND P4, PT, R17, R232, PT ;  /* 0x000000e81100720c */ /* 0x000fc40003f86270 */
[----:B------:R-:W-:Y:S02]  /*ba80*/  ISETP.GE.AND P6, PT, R17, R234, PT ;  /* 0x000000ea1100720c */ /* 0x000fe40003fc6270 */
[----:B------:R-:W-:Y:S02]  /*ba90*/  FMNMX3.FTZ R8, R8, R199, R213, !PT ;  /* 0x000000c708087276 */ /* 0x000fe400078100d5 */
[----:B------:R-:W-:Y:S02]  /*baa0*/  FSEL R182, R208, -INF , !P4 ;  /* 0xff800000d0b67808 */ /* 0x000fe40006000000 */
[----:B------:R-:W-:Y:S02]  /*bab0*/  FSEL R29, R207, -INF , !P5 ;  /* 0xff800000cf1d7808 */ /* 0x000fe40006800000 */
[----:B------:R-:W-:Y:S02]  /*bac0*/  FSEL R172, R12, -INF , !P6 ;  /* 0xff8000000cac7808 */ /* 0x000fe40007000000 */
[----:B------:R-:W-:-:S02]  /*bad0*/  FSEL R28, R178, -INF , !P3 ;  /* 0xff800000b21c7808 */ /* 0x000fc40005800000 */
[----:B------:R-:W-:Y:S02]  /*bae0*/  ISETP.GE.AND P4, PT, R16, R234, PT ;  /* 0x000000ea1000720c */ /* 0x000fe40003f86270 */
[C---:B------:R-:W-:Y:S02]  /*baf0*/  ISETP.GE.AND P6, PT, R11.reuse, R231, PT ;  /* 0x000000e70b00720c */ /* 0x040fe40003fc6270 */
[C---:B------:R-:W-:Y:S02]  /*bb00*/  ISETP.GE.AND P5, PT, R11.reuse, R232, PT ;  /* 0x000000e80b00720c */ /* 0x040fe40003fa6270 */
[----:B------:R-:W-:Y:S02]  /*bb10*/  ISETP.GE.AND P3, PT, R11, R234, PT ;  /* 0x000000ea0b00720c */ /* 0x000fe40003f66270 */
[----:B------:R-:W-:Y:S02]  /*bb20*/  FSEL R18, R103, -INF , !P0 ;  /* 0xff80000067127808 */ /* 0x000fe40004000000 */
[----:B------:R-:W-:Y:S01]  /*bb30*/  FMNMX3.FTZ R17, R8, R215, R216, !PT ;  /* 0x000000d708117276 */ /* 0x000fe200078100d8 */
[----:B------:R-:W-:Y:S08]  /*bb40*/  @!P1 BRA `(.L_x_197) ;  /* 0x0000000000649947 */ /* 0x000ff00003800000 */
[----:B------:R-:W2:Y:S04]  /*bb50*/  LDL.LU R225, [R1+0xc] ;  /* 0x00000c0001e17983 */ /* 0x000ea80000300800 */
[----:B------:R-:W3:Y:S04]  /*bb60*/  LDL.LU R226, [R1+0x8] ;  /* 0x0000080001e27983 */ /* 0x000ee80000300800 */
[----:B------:R-:W4:Y:S04]  /*bb70*/  LDL R246, [R1+0x38] ;  /* 0x0000380001f67983 */ /* 0x000f280000100800 */
[----:B------:R-:W5:Y:S01]  /*bb80*/  LDL R247, [R1+0x34] ;  /* 0x0000340001f77983 */ /* 0x000f620000100800 */
[----:B------:R-:W-:-:S04]  /*bb90*/  VIADD R10, R251, 0xfffffffc ;  /* 0xfffffffcfb0a7836 */ /* 0x000fc80000000000 */
[----:B---3--:R-:W-:-:S04]  /*bba0*/  IMAD.WIDE.U32 R8, R10, R226, RZ ;  /* 0x000000e20a087225 */ /* 0x008fc800078e00ff */
[----:B--2---:R-:W-:Y:S02]  /*bbb0*/  IMAD R9, R10, R225, R9 ;  /* 0x000000e10a097224 */ /* 0x004fe400078e0209 */
[----:B------:R-:W-:-:S05]  /*bbc0*/  IMAD.SHL.U32 R10, R8, 0x40, RZ ;  /* 0x00000040080a7824 */ /* 0x000fca00078e00ff */
[----:B------:R-:W-:Y:S02]  /*bbd0*/  LEA R12, P0, R226, R10, 0x5 ;  /* 0x0000000ae20c7211 */ /* 0x000fe400078028ff */
[----:B------:R-:W-:-:S04]  /*bbe0*/  SHF.L.U64.HI R10, R8, 0x6, R9 ;  /* 0x00000006080a7819 */ /* 0x000fc80000010209 */
        /* <DEDUP_REMOVED lines=15> */
.L_x_197:
[----:B------:R-:W2:Y:S01]  /*bce0*/  LDL.LU R12, [R1+0x2c] ;  /* 0x00002c00010c7983 */ /* 0x000ea20000300800 */
[----:B-1----:R-:W-:Y:S01]  /*bcf0*/  FMNMX3.FTZ R9, R17, R227, R243, !PT ;  /* 0x000000e311097276 */ /* 0x002fe200078100f3 */
[----:B------:R-:W1:Y:S02]  /*bd00*/  LDCU UR4, c[0x0][0x45c] ;  /* 0x00008b80ff0477ac */ /* 0x000e640008000800 */
[----:B------:R-:W3:Y:S04]  /*bd10*/  LDL.LU R40, [R1+0x30] ;  /* 0x0000300001287983 */ /* 0x000ee80000300800 */
[----:B------:R-:W4:Y:S01]  /*bd20*/  LDL.LU R44, [R1+0x28] ;  /* 0x00002800012c7983 */ /* 0x000f220000300800 */
[----:B------:R-:W-:-:S03]  /*bd30*/  MOV R45, R239 ;  /* 0x000000ef002d7202 */ /* 0x000fc60000000f00 */
[----:B------:R-:W5:Y:S01]  /*bd40*/  LDL.LU R16, [R1] ;  /* 0x0000000001107983 */ /* 0x000f620000300800 */
[----:B------:R-:W-:Y:S02]  /*bd50*/  FMNMX3.FTZ R8, R229, R23, R15, !PT ;  /* 0x00000017e5087276 */ /* 0x000fe4000781000f */
[----:B------:R-:W-:Y:S02]  /*bd60*/  FMNMX3.FTZ R9, R9, R245, R244, !PT ;  /* 0x000000f509097276 */ /* 0x000fe400078100f4 */
[----:B------:R-:W-:Y:S02]  /*bd70*/  FMNMX3.FTZ R8, R8, R25, R20, !PT ;  /* 0x0000001908087276 */ /* 0x000fe40007810014 */
[----:B------:R-:W-:Y:S01]  /*bd80*/  FSEL R174, R30, -INF , !P4 ;  /* 0xff8000001eae7808 */ /* 0x000fe20006000000 */
[----:B------:R-:W1:Y:S01]  /*bd90*/  SHFL.BFLY PT, R10, R9, 0x2, 0x1f ;  /* 0x0c401f00090a7f89 */ /* 0x000e6200000e0000 */
        /* <DEDUP_REMOVED lines=8> */
[----:B------:R-:W-:Y:S02]  /*be20*/  ISETP.GE.AND P3, PT, R6, R234, PT ;  /* 0x000000ea0600720c */ /* 0x000fe40003f66270 */
[----:B------:R-:W-:Y:S02]  /*be30*/  FMNMX3.FTZ R8, R8, R174, R175, !PT ;  /* 0x000000ae08087276 */ /* 0x000fe400078100af */
[----:B------:R-:W-:Y:S02]  /*be40*/  FSEL R222, R26, -INF , !P4 ;  /* 0xff8000001ade7808 */ /* 0x000fe40006000000 */
[-C--:B------:R-:W-:Y:S02]  /*be50*/  ISETP.GE.AND P4, PT, R3, R234.reuse, PT ;  /* 0x000000ea0300720c */ /* 0x080fe40003f86270 */
[----:B------:R-:W-:Y:S02]  /*be60*/  FSEL R223, R24, -INF , !P3 ;  /* 0xff80000018df7808 */ /* 0x000fe40005800000 */
[----:B------:R-:W-:-:S02]  /*be70*/  ISETP.GE.AND P3, PT, R7, R234, PT ;  /* 0x000000ea0700720c */ /* 0x000fc40003f66270 */
[----:B------:R-:W-:Y:S02]  /*be80*/  FMNMX3.FTZ R8, R8, R197, R212, !PT ;  /* 0x000000c508087276 */ /* 0x000fe400078100d4 */
[----:B------:R-:W-:Y:S02]  /*be90*/  FSEL R225, R19, -INF , !P4 ;  /* 0xff80000013e17808 */ /* 0x000fe40006000000 */
[C---:B------:R-:W-:Y:S02]  /*bea0*/  ISETP.GE.AND P0, PT, R2.reuse, R231, PT ;  /* 0x000000e70200720c */ /* 0x040fe40003f06270 */
[----:B------:R-:W-:Y:S02]  /*beb0*/  ISETP.GE.AND P4, PT, R2, R232, PT ;  /* 0x000000e80200720c */ /* 0x000fe40003f86270 */
[----:B------:R-:W-:Y:S02]  /*bec0*/  FSEL R242, R18, -INF , !P3 ;  /* 0xff80000012f27808 */ /* 0x000fe40005800000 */
[----:B------:R-:W-:-:S02]  /*bed0*/  FMNMX3.FTZ R2, R8, R222, R223, !PT ;  /* 0x000000de08027276 */ /* 0x000fc400078100df */
[----:B------:R-:W-:Y:S02]  /*bee0*/  ISETP.GT.AND P3, PT, R230, R5, PT ;  /* 0x00000005e600720c */ /* 0x000fe40003f64270 */
[----:B------:R-:W-:Y:S02]  /*bef0*/  FMNMX3.FTZ R8, R2, R225, R242, !PT ;  /* 0x000000e102087276 */ /* 0x000fe400078100f2 */
[----:B-1----:R-:W-:Y:S02]  /*bf00*/  FMNMX.FTZ R2, R9, R10, !PT ;  /* 0x0000000a09027209 */ /* 0x002fe40007810000 */
[----:B------:R-:W-:Y:S01]  /*bf10*/  FSEL R214, R32, -INF , !P0 ;  /* 0xff80000020d67808 */ /* 0x000fe20004000000 */
[----:B------:R-:W-:Y:S01]  /*bf20*/  SHFL.BFLY PT, R9, R8, 0x2, 0x1f ;  /* 0x0c401f0008097f89 */ /* 0x000fe200000e0000 */
[----:B------:R-:W-:Y:S02]  /*bf30*/  FSEL R217, R31, -INF , !P6 ;  /* 0xff8000001fd97808 */ /* 0x000fe40007000000 */
[----:B------:R-:W-:Y:S01]  /*bf40*/  FSEL R219, R59, -INF , !P5 ;  /* 0xff8000003bdb7808 */ /* 0x000fe20006800000 */
[----:B------:R-:W1:Y:S01]  /*bf50*/  SHFL.BFLY PT, R10, R2, 0x1, 0x1f ;  /* 0x0c201f00020a7f89 */ /* 0x000e6200000e0000 */
[----:B------:R-:W-:-:S02]  /*bf60*/  ISETP.GT.AND P0, PT, R230, R4, PT ;  /* 0x00000004e600720c */ /* 0x000fc40003f04270 */
[CC--:B------:R-:W-:Y:S02]  /*bf70*/  ISETP.GE.AND P6, PT, R5.reuse, R231.reuse, PT ;  /* 0x000000e70500720c */ /* 0x0c0fe40003fc6270 */
[-C--:B------:R-:W-:Y:S02]  /*bf80*/  ISETP.GE.AND P5, PT, R5, R232.reuse, PT ;  /* 0x000000e80500720c */ /* 0x080fe40003fa6270 */
[----:B------:R-:W-:Y:S02]  /*bf90*/  FSEL R5, R41, -INF , !P3 ;  /* 0xff80000029057808 */ /* 0x000fe40005800000 */
[----:B------:R-:W-:Y:S02]  /*bfa0*/  FSEL R218, R42, -INF , !P4 ;  /* 0xff8000002ada7808 */ /* 0x000fe40006000000 */
[C---:B------:R-:W-:Y:S02]  /*bfb0*/  ISETP.GE.AND P4, PT, R4.reuse, R231, PT ;  /* 0x000000e70400720c */ /* 0x040fe40003f86270 */
[----:B------:R-:W-:-:S02]  /*bfc0*/  ISETP.GE.AND P3, PT, R4, R232, PT ;  /* 0x000000e80400720c */ /* 0x000fc40003f66270 */
[----:B------:R-:W-:Y:S02]  /*bfd0*/  FSEL R4, R104, -INF , !P0 ;  /* 0xff80000068047808 */ /* 0x000fe40004000000 */
[----:B------:R-:W-:Y:S02]  /*bfe0*/  FSEL R247, R5, -INF , !P6 ;  /* 0xff80000005f77808 */ /* 0x000fe40007000000 */
[----:B------:R-:W-:Y:S02]  /*bff0*/  FSEL R248, R4, -INF , !P4 ;  /* 0xff80000004f87808 */ /* 0x000fe40006000000 */
[----:B------:R-:W-:Y:S02]  /*c000*/  FMNMX3.FTZ R4, R236, R33, R34, !PT ;  /* 0x00000021ec047276 */ /* 0x000fe40007810022 */
[C---:B------:R-:W-:Y:S02]  /*c010*/  ISETP.GT.AND P6, PT, R230.reuse, R6, PT ;  /* 0x00000006e600720c */ /* 0x040fe40003fc4270 */
[----:B------:R-:W-:-:S02]  /*c020*/  ISETP.GT.AND P4, PT, R230, R3, PT ;  /* 0x00000003e600720c */ /* 0x000fc40003f84270 */
[----:B------:R-:W-:Y:S02]  /*c030*/  FSEL R220, R43, -INF , !P5 ;  /* 0xff8000002bdc7808 */ /* 0x000fe40006800000 */
[C---:B------:R-:W-:Y:S02]  /*c040*/  ISETP.GE.AND P5, PT, R6.reuse, R231, PT ;  /* 0x000000e70600720c */ /* 0x040fe40003fa6270 */
[----:B------:R-:W-:Y:S02]  /*c050*/  ISETP.GE.AND P0, PT, R6, R232, PT ;  /* 0x000000e80600720c */ /* 0x000fe40003f06270 */
[----:B------:R-:W-:Y:S02]  /*c060*/  FMNMX3.FTZ R4, R4, R35, R38, !PT ;  /* 0x0000002304047276 */ /* 0x000fe40007810026 */
[----:B------:R-:W-:Y:S02]  /*c070*/  FSEL R5, R105, -INF , !P6 ;  /* 0xff80000069057808 */ /* 0x000fe40007000000 */
[----:B------:R-:W-:-:S02]  /*c080*/  FSEL R6, R48, -INF , !P4 ;  /* 0xff80000030067808 */ /* 0x000fc40006000000 */
[C---:B------:R-:W-:Y:S02]  /*c090*/  ISETP.GE.AND P6, PT, R3.reuse, R231, PT ;  /* 0x000000e70300720c */ /* 0x040fe40003fc6270 */
[----:B------:R-:W-:Y:S02]  /*c0a0*/  ISETP.GE.AND P4, PT, R3, R232, PT ;  /* 0x000000e80300720c */ /* 0x000fe40003f86270 */
[----:B------:R-:W-:Y:S02]  /*c0b0*/  FMNMX3.FTZ R3, R237, R39, R54, !PT ;  /* 0x00000027ed037276 */ /* 0x000fe40007810036 */
[----:B------:R-:W-:Y:S02]  /*c0c0*/  FMNMX3.FTZ R4, R4, R53, R173, !PT ;  /* 0x0000003504047276 */ /* 0x000fe400078100ad */
[----:B-1----:R-:W-:Y:S02]  /*c0d0*/  FMNMX.FTZ R102, R2, R10, !PT ;  /* 0x0000000a02667209 */ /* 0x002fe40007810000 */
[----:B------:R-:W-:-:S02]  /*c0e0*/  FMNMX3.FTZ R2, R3, R55, R52, !PT ;  /* 0x0000003703027276 */ /* 0x000fc40007810034 */
[----:B------:R-:W-:Y:S02]  /*c0f0*/  FMNMX3.FTZ R3, R4, R180, R181, !PT ;  /* 0x000000b404037276 */ /* 0x000fe400078100b5 */
[----:B------:R-:W-:Y:S02]  /*c100*/  FSEL R246, R47, -INF , !P3 ;  /* 0xff8000002ff67808 */ /* 0x000fe40005800000 */
[----:B------:R-:W-:Y:S02]  /*c110*/  ISETP.GT.AND P3, PT, R230, R7, PT ;  /* 0x00000007e600720c */ /* 0x000fe40003f64270 */
[----:B------:R-:W-:Y:S01]  /*c120*/  FMNMX3.FTZ R4, R3, R198, R217, !PT ;  /* 0x000000c603047276 */ /* 0x000fe200078100d9 */
[----:B------:R-:W-:Y:S01]  /*c130*/  FMUL.FTZ R3, R102, UR4 ;  /* 0x0000000466037c20 */ /* 0x000fe20008410000 */
[----:B------:R-:W-:Y:S02]  /*c140*/  FMNMX.FTZ R101, R8, R9, !PT ;  /* 0x0000000908657209 */ /* 0x000fe40007810000 */
[----:B------:R-:W-:-:S02]  /*c150*/  FSEL R224, R6, -INF , !P6 ;  /* 0xff80000006e07808 */ /* 0x000fc40007000000 */
[----:B------:R-:W-:Y:S01]  /*c160*/  FSEL R11, R49, -INF , !P3 ;  /* 0xff800000310b7808 */ /* 0x000fe20005800000 */
[----:B------:R-:W1:Y:S01]  /*c170*/  SHFL.BFLY PT, R8, R101, 0x1, 0x1f ;  /* 0x0c201f0065087f89 */ /* 0x000e6200000e0000 */
[----:B------:R-:W-:Y:S02]  /*c180*/  FSEL R249, R5, -INF , !P5 ;  /* 0xff80000005f97808 */ /* 0x000fe40006800000 */
[----:B------:R-:W-:Y:S02]  /*c190*/  ISETP.GE.AND P6, PT, R7, R231, PT ;  /* 0x000000e70700720c */ /* 0x000fe40003fc6270 */
[----:B------:R-:W-:Y:S02]  /*c1a0*/  FMNMX3.FTZ R4, R4, R214, R247, !PT ;  /* 0x000000d604047276 */ /* 0x000fe400078100f7 */
[----:B------:R-:W-:Y:S02]  /*c1b0*/  FMNMX3.FTZ R2, R2, R187, R186, !PT ;  /* 0x000000bb02027276 */ /* 0x000fe400078100ba */
[----:B------:R-:W-:-:S02]  /*c1c0*/  FSEL R241, R11, -INF , !P6 ;  /* 0xff8000000bf17808 */ /* 0x000fc40007000000 */
[----:B------:R-:W-:Y:S02]  /*c1d0*/  FMNMX3.FTZ R5, R4, R248, R249, !PT ;  /* 0x000000f804057276 */ /* 0x000fe400078100f9 */
[----:B------:R-:W-:Y:S02]  /*c1e0*/  FMNMX3.FTZ R2, R2, R183, R182, !PT ;  /* 0x000000b702027276 */ /* 0x000fe400078100b6 */
[----:B------:R-:W-:Y:S02]  /*c1f0*/  FMNMX3.FTZ R5, R5, R224, R241, !PT ;  /* 0x000000e005057276 */ /* 0x000fe400078100f1 */
[----:B------:R-:W-:Y:S02]  /*c200*/  FMNMX3.FTZ R2, R2, R221, R219, !PT ;  /* 0x000000dd02027276 */ /* 0x000fe400078100db */
[----:B------:R-:W-:Y:S01]  /*c210*/  ISETP.GE.AND P5, PT, R7, R232, PT ;  /* 0x000000e80700720c */ /* 0x000fe20003fa6270 */
[----:B------:R-:W1:Y:S01]  /*c220*/  SHFL.BFLY PT, R6, R5, 0x2, 0x1f ;  /* 0x0c401f0005067f89 */ /* 0x000e6200000e0000 */
[----:B------:R-:W-:-:S02]  /*c230*/  FSEL R240, R67, -INF , !P0 ;  /* 0xff80000043f07808 */ /* 0x000fc40004000000 */
[----:B------:R-:W-:Y:S02]  /*c240*/  FMNMX3.FTZ R2, R2, R218, R220, !PT ;  /* 0x000000da02027276 */ /* 0x000fe400078100dc */
[----:B------:R-:W-:Y:S02]  /*c250*/  FSEL R226, R50, -INF , !P4 ;  /* 0xff80000032e27808 */ /* 0x000fe40006000000 */
[----:B------:R-:W-:Y:S02]  /*c260*/  FSEL R239, R51, -INF , !P5 ;  /* 0xff80000033ef7808 */ /* 0x000fe40006800000 */
[----:B------:R-:W-:Y:S02]  /*c270*/  FMNMX3.FTZ R2, R2, R246, R240, !PT ;  /* 0x000000f602027276 */ /* 0x000fe400078100f0 */
[----:B-1----:R-:W-:Y:S02]  /*c280*/  FMNMX.FTZ R101, R101, R8, !PT ;  /* 0x0000000865657209 */ /* 0x002fe40007810000 */
[----:B------:R-:W-:-:S02]  /*c290*/  FMNMX3.FTZ R4, R2, R226, R239, !PT ;  /* 0x000000e202047276 */ /* 0x000fc400078100ef */
[C---:B------:R-:W-:Y:S01]  /*c2a0*/  FSETP.NEU.FTZ.AND P0, PT, R101.reuse, -INF , PT ;  /* 0xff8000006500780b */ /* 0x040fe20003f1d000 */
[----:B------:R-:W-:Y:S01]  /*c2b0*/  FMUL.FTZ R2, R101, UR4 ;  /* 0x0000000465027c20 */ /* 0x000fe20008410000 */
[----:B------:R-:W-:Y:S01]  /*c2c0*/  FSETP.NEU.FTZ.AND P3, PT, R102, -INF , PT ;  /* 0xff8000006600780b */ /* 0x000fe20003f7d000 */
[----:B------:R-:W1:Y:S01]  /*c2d0*/  SHFL.BFLY PT, R8, R4, 0x2, 0x1f ;  /* 0x0c401f0004087f89 */ /* 0x000e6200000e0000 */
[----:B------:R-:W-:Y:S02]  /*c2e0*/  MOV R62, R45 ;  /* 0x0000002d003e7202 */ /* 0x000fe40000000f00 */
[----:B------:R-:W-:Y:S02]  /*c2f0*/  FSEL R2, R2, RZ, P0 ;  /* 0x000000ff02027208 */ /* 0x000fe40000000000 */
[----:B------:R-:W-:Y:S02]  /*c300*/  FSEL R3, R3, RZ, P3 ;  /* 0x000000ff03037208 */ /* 0x000fe40001800000 */
[----:B------:R-:W-:Y:S01]  /*c310*/  FMNMX.FTZ R5, R5, R6, !PT ;  /* 0x0000000605057209 */ /* 0x000fe20007810000 */
[--C-:B------:R-:W-:Y:S01]  /*c320*/  FFMA.FTZ R6, R25, UR4, -R2.reuse ;  /* 0x0000000419067c23 */ /* 0x100fe20008010802 */
[--C-:B------:R-:W-:Y:S01]  /*c330*/  FFMA.FTZ R23, R23, UR4, -R2.reuse ;  /* 0x0000000417177c23 */ /* 0x100fe20008010802 */
[--C-:B------:R-:W-:Y:S01]  /*c340*/  FFMA.FTZ R22, R22, UR4, -R3.reuse ;  /* 0x0000000416167c23 */ /* 0x100fe20008010803 */
[--C-:B------:R-:W-:Y:S01]  /*c350*/  FFMA.FTZ R21, R21, UR4, -R3.reuse ;  /* 0x0000000415157c23 */ /* 0x100fe20008010803 */
[----:B------:R-:W1:Y:S01]  /*c360*/  SHFL.BFLY PT, R9, R5, 0x1, 0x1f ;  /* 0x0c201f0005097f89 */ /* 0x000e6200000e0000 */
[--C-:B------:R-:W-:Y:S01]  /*c370*/  FFMA.FTZ R14, R14, UR4, -R3.reuse ;  /* 0x000000040e0e7c23 */ /* 0x100fe20008010803 */
[----:B------:R1:W-:Y:S01]  /*c380*/  MUFU.EX2 R61, R6 ;  /* 0x00000006003d7308 */ /* 0x0003e20000000800 */
[----:B------:R-:W-:Y:S01]  /*c390*/  FSEL R7, R102, RZ, P3 ;  /* 0x000000ff66077208 */ /* 0x000fe20001800000 */
[----:B------:R-:W-:Y:S01]  /*c3a0*/  FFMA.FTZ R13, R13, UR4, -R3 ;  /* 0x000000040d0d7c23 */ /* 0x000fe20008010803 */
[----:B------:R-:W-:-:S03]  /*c3b0*/  FFMA.FTZ R15, R15, UR4, -R2 ;  /* 0x000000040f0f7c23 */ /* 0x000fc60008010802 */
[----:B------:R-:W-:Y:S02]  /*c3c0*/  FADD.FTZ R7, R235, -R7 ;  /* 0x80000007eb077221 */ /* 0x000fe40000010000 */
[----:B------:R-:W-:Y:S01]  /*c3d0*/  MUFU.EX2 R64, R22 ;  /* 0x0000001600407308 */ /* 0x000fe20000000800 */
[----:B-1----:R-:W-:Y:S01]  /*c3e0*/  FMNMX.FTZ R4, R4, R8, !PT ;  /* 0x0000000804047209 */ /* 0x002fe20007810000 */
[----:B------:R-:W-:-:S04]  /*c3f0*/  FMUL.FTZ R7, R7, UR4 ;  /* 0x0000000407077c20 */ /* 0x000fc80008410000 */
[----:B------:R-:W1:Y:S02]  /*c400*/  SHFL.BFLY PT, R8, R4, 0x1, 0x1f ;  /* 0x0c201f0004087f89 */ /* 0x000e6400000e0000 */
[----:B------:R-:W-:Y:S01]  /*c410*/  MUFU.EX2 R37, R21 ;  /* 0x0000001500257308 */ /* 0x000fe20000000800 */
[----:B------:R-:W-:Y:S01]  /*c420*/  FFMA.FTZ R6, R20, UR4, -R2 ;  /* 0x0000000414067c23 */ /* 0x000fe20008010802 */
[----:B------:R-:W-:-:S06]  /*c430*/  FMNMX.FTZ R104, R5, R9, !PT ;  /* 0x0000000905687209 */ /* 0x000fcc0007810000 */
[----:B------:R-:W-:Y:S01]  /*c440*/  MUFU.EX2 R250, R23 ;  /* 0x0000001700fa7308 */ /* 0x000fe20000000800 */
[----:B------:R-:W-:-:S07]  /*c450*/  FMUL.FTZ R5, R104, UR4 ;  /* 0x0000000468057c20 */ /* 0x000fce0008410000 */
[----:B------:R-:W1:Y:S02]  /*c460*/  MUFU.EX2 R46, R14 ;  /* 0x0000000e002e7308 */ /* 0x000e640000000800 */
[----:B-1----:R-:W-:-:S06]  /*c470*/  FMNMX.FTZ R103, R4, R8, !PT ;  /* 0x0000000804677209 */ /* 0x002fcc0007810000 */
[----:B------:R1:W-:Y:S08]  /*c480*/  MUFU.EX2 R36, R6 ;  /* 0x0000000600247308 */ /* 0x0003f00000000800 */
[----:B------:R-:W1:Y:S08]  /*c490*/  MUFU.EX2 R105, R13 ;  /* 0x0000000d00697308 */ /* 0x000e700000000800 */
[----:B------:R-:W-:Y:S01]  /*c4a0*/  MUFU.EX2 R63, R15 ;  /* 0x0000000f003f7308 */ /* 0x000fe20000000800 */
[----:B-1----:R-:W-:-:S02]  /*c4b0*/  FSEL R6, R101, RZ, P0 ;  /* 0x000000ff65067208 */ /* 0x002fc40000000000 */
[----:B------:R-:W-:-:S03]  /*c4c0*/  FSETP.NEU.FTZ.AND P0, PT, R103, -INF , PT ;  /* 0xff8000006700780b */ /* 0x000fc60003f1d000 */
[----:B------:R-:W-:Y:S01]  /*c4d0*/  FADD.FTZ R6, R229, -R6 ;  /* 0x80000006e5067221 */ /* 0x000fe20000010000 */
[----:B------:R-:W-:Y:S01]  /*c4e0*/  MOV R229, R46 ;  /* 0x0000002e00e57202 */ /* 0x000fe20000000f00 */
[----:B------:R1:W1:Y:S02]  /*c4f0*/  MUFU.EX2 R43, R7 ;  /* 0x00000007002b7308 */ /* 0x0002640000000800 */
[----:B------:R-:W-:Y:S01]  /*c500*/  FMUL.FTZ R6, R6, UR4 ;  /* 0x0000000406067c20 */ /* 0x000fe20008410000 */
[----:B------:R-:W-:-:S05]  /*c510*/  F2FP.BF16.F32.PACK_AB R4, R105, R229 ;  /* 0x000000e56904723e */ /* 0x000fca00000010ff */
[----:B------:R1:W1:Y:S02]  /*c520*/  MUFU.EX2 R42, R6 ;  /* 0x00000006002a7308 */ /* 0x0002640000000800 */
        /* <DEDUP_REMOVED lines=30> */
[-C--:B------:R-:W-:Y:S01]  /*c710*/  FMUL.FTZ R132, R132, R43.reuse ;  /* 0x0000002b84847220 */ /* 0x080fe20000410000 */
[----:B--2---:R-:W-:Y:S01]  /*c720*/  MOV R30, R12 ;  /* 0x0000000c001e7202 */ /* 0x004fe20000000f00 */
[-C--:B------:R-:W-:Y:S01]  /*c730*/  FMUL.FTZ R133, R133, R43.reuse ;  /* 0x0000002b85857220 */ /* 0x080fe20000410000 */
[-C--:B------:R-:W-:Y:S01]  /*c740*/  FMUL.FTZ R134, R134, R42.reuse ;  /* 0x0000002a86867220 */ /* 0x080fe20000410000 */
[----:B------:R-:W-:Y:S01]  /*c750*/  FMUL.FTZ R135, R135, R42 ;  /* 0x0000002a87877220 */ /* 0x000fe20000410000 */
[----:B---3--:R-:W-:Y:S01]  /*c760*/  MOV R66, R40 ;  /* 0x0000002800427202 */ /* 0x008fe20000000f00 */
[-C--:B------:R-:W-:Y:S01]  /*c770*/  FMUL.FTZ R148, R148, R43.reuse ;  /* 0x0000002b94947220 */ /* 0x080fe20000410000 */
[-C--:B------:R-:W-:Y:S01]  /*c780*/  FMUL.FTZ R149, R149, R43.reuse ;  /* 0x0000002b95957220 */ /* 0x080fe20000410000 */
[----:B------:R-:W-:Y:S01]  /*c790*/  FMUL.FTZ R150, R150, R42 ;  /* 0x0000002a96967220 */ /* 0x000fe20000410000 */
[----:B----4-:R-:W-:Y:S01]  /*c7a0*/  MOV R65, R44 ;  /* 0x0000002c00417202 */ /* 0x010fe20000000f00 */
[-C--:B------:R-:W-:Y:S01]  /*c7b0*/  FMUL.FTZ R151, R151, R42.reuse ;  /* 0x0000002a97977220 */ /* 0x080fe20000410000 */
[-C--:B------:R-:W-:Y:S01]  /*c7c0*/  FMUL.FTZ R72, R72, R43.reuse ;  /* 0x0000002b48487220 */ /* 0x080fe20000410000 */
[-C--:B------:R-:W-:Y:S01]  /*c7d0*/  FMUL.FTZ R73, R73, R43.reuse ;  /* 0x0000002b49497220 */ /* 0x080fe20000410000 */
[----:B-----5:R-:W-:Y:S01]  /*c7e0*/  LEA R196, R16, UR5, 0x1 ;  /* 0x0000000510c47c11 */ /* 0x020fe2000f8e08ff */
[-C--:B------:R-:W-:Y:S01]  /*c7f0*/  FMUL.FTZ R74, R74, R42.reuse ;  /* 0x0000002a4a4a7220 */ /* 0x080fe20000410000 */
[-C--:B------:R-:W-:Y:S01]  /*c800*/  FMUL.FTZ R75, R75, R42.reuse ;  /* 0x0000002a4b4b7220 */ /* 0x080fe20000410000 */
[-C--:B------:R-:W-:Y:S01]  /*c810*/  FMUL.FTZ R76, R76, R43.reuse ;  /* 0x0000002b4c4c7220 */ /* 0x080fe20000410000 */
[C---:B------:R-:W-:Y:S01]  /*c820*/  IADD3 R10, PT, PT, R196.reuse, 0x9000, RZ ;  /* 0x00009000c40a7810 */ /* 0x040fe20007ffe0ff */
[----:B------:R-:W1:Y:S01]  /*c830*/  LDSM.16.MT88.4 R24, [R196+0xa000] ;  /* 0x00a00000c418783b */ /* 0x000e620000004200 */
[----:B------:R-:W-:Y:S01]  /*c840*/  IADD3 R11, PT, PT, R196, 0x9020, RZ ;  /* 0x00009020c40b7810 */ /* 0x000fe20007ffe0ff */
[-C--:B------:R-:W-:Y:S01]  /*c850*/  FMUL.FTZ R77, R77, R43.reuse ;  /* 0x0000002b4d4d7220 */ /* 0x080fe20000410000 */
[----:B------:R-:W-:Y:S01]  /*c860*/  @P2 IADD3 R11, PT, PT, R10, -0x20, RZ ;  /* 0xffffffe00a0b2810 */ /* 0x000fe20007ffe0ff */
[----:B------:R-:W-:Y:S01]  /*c870*/  LDSM.16.MT88.4 R16, [R196+0x9000] ;  /* 0x00900000c410783b */ /* 0x000fe20000004200 */
[----:B------:R-:W-:Y:S01]  /*c880*/  FSETP.NEU.FTZ.AND P2, PT, R104, -INF , PT ;  /* 0xff8000006800780b */ /* 0x000fe20003f5d000 */
[-C--:B------:R-:W-:Y:S01]  /*c890*/  FMUL.FTZ R78, R78, R42.reuse ;  /* 0x0000002a4e4e7220 */ /* 0x080fe20000410000 */
[----:B------:R-:W-:Y:S01]  /*c8a0*/  FMUL.FTZ R79, R79, R42 ;  /* 0x0000002a4f4f7220 */ /* 0x000fe20000410000 */
[----:B------:R-:W2:Y:S01]  /*c8b0*/  LDSM.16.MT88.4 R20, [R11] ;  /* 0x000000000b14783b */ /* 0x000ea20000004200 */
[----:B------:R-:W-:Y:S01]  /*c8c0*/  FSEL R9, R5, RZ, P2 ;  /* 0x000000ff05097208 */ /* 0x000fe20001000000 */
[-C--:B------:R-:W-:Y:S01]  /*c8d0*/  FMUL.FTZ R88, R88, R43.reuse ;  /* 0x0000002b58587220 */ /* 0x080fe20000410000 */
[----:B------:R-:W-:Y:S01]  /*c8e0*/  F2FP.BF16.F32.PACK_AB R5, R63, R250 ;  /* 0x000000fa3f05723e */ /* 0x000fe200000010ff */
[----:B------:R-:W3:Y:S01]  /*c8f0*/  LDSM.16.MT88.4 R48, [R11+0x1000] ;  /* 0x001000000b30783b */ /* 0x000ee20000004200 */
[----:B------:R-:W-:Y:S01]  /*c900*/  FMUL.FTZ R89, R89, R43 ;  /* 0x0000002b59597220 */ /* 0x000fe20000410000 */
[--C-:B------:R-:W-:Y:S01]  /*c910*/  FFMA.FTZ R8, R33, UR4, -R9.reuse ;  /* 0x0000000421087c23 */ /* 0x100fe20008010809 */
[--C-:B------:R-:W-:Y:S01]  /*c920*/  FFMA.FTZ R10, R34, UR4, -R9.reuse ;  /* 0x00000004220a7c23 */ /* 0x100fe20008010809 */
[----:B------:R-:W-:Y:S01]  /*c930*/  FFMA.FTZ R12, R35, UR4, -R9 ;  /* 0x00000004230c7c23 */ /* 0x000fe20008010809 */
[----:B------:R-:W-:Y:S01]  /*c940*/  LDSM.16.MT88.4 R44, [R196+0xb000] ;  /* 0x00b00000c42c783b */ /* 0x000fe20000004200 */
[----:B------:R4:W5:Y:S01]  /*c950*/  MUFU.EX2 R59, R8 ;  /* 0x00000008003b7308 */ /* 0x0009620000000800 */
[-C--:B------:R-:W-:Y:S01]  /*c960*/  FMUL.FTZ R90, R90, R42.reuse ;  /* 0x0000002a5a5a7220 */ /* 0x080fe20000410000 */
[----:B------:R-:W-:Y:S01]  /*c970*/  FMUL.FTZ R91, R91, R42 ;  /* 0x0000002a5b5b7220 */ /* 0x000fe20000410000 */
[----:B------:R-:W5:Y:S05]  /*c980*/  LDSM.16.MT88.4 R32, [R11+0x2000] ;  /* 0x002000000b20783b */ /* 0x000f6a0000004200 */
[----:B------:R1:W-:Y:S08]  /*c990*/  MUFU.EX2 R235, R10 ;  /* 0x0000000a00eb7308 */ /* 0x0003f00000000800 */
[----:B------:R2:W-:Y:S01]  /*c9a0*/  MUFU.EX2 R15, R12 ;  /* 0x0000000c000f7308 */ /* 0x0005e20000000800 */
[----:B----4-:R-:W-:-:S05]  /*c9b0*/  FMUL.FTZ R8, R103, UR4 ;  /* 0x0000000467087c20 */ /* 0x010fca0008410000 */
[----:B------:R-:W-:Y:S01]  /*c9c0*/  FSEL R8, R8, RZ, P0 ;  /* 0x000000ff08087208 */ /* 0x000fe20000000000 */
[----:B-1----:R-:W-:Y:S01]  /*c9d0*/  HMMA.16816.F32.BF16 R192, R4, R26, R148 ;  /* 0x0000001a04c0723c */ /* 0x002fe20000041894 */
[----:B------:R-:W-:-:S03]  /*c9e0*/  FFMA.FTZ R10, R38, UR4, -R9 ;  /* 0x00000004260a7c23 */ /* 0x000fc60008010809 */
[--C-:B------:R-:W-:Y:S01]  /*c9f0*/  FFMA.FTZ R13, R39, UR4, -R8.reuse ;  /* 0x00000004270d7c23 */ /* 0x100fe20008010808 */
[----:B------:R1:W-:Y:S03]  /*ca00*/  MUFU.EX2 R29, R10 ;  /* 0x0000000a001d7308 */ /* 0x0003e60000000800 */
[----:B--2---:R-:W-:Y:S01]  /*ca10*/  HMMA.16816.F32.BF16 R200, R4, R20, R128 ;  /* 0x0000001404c8723c */ /* 0x004fe20000041880 */
[----:B------:R-:W-:-:S04]  /*ca20*/  FFMA.FTZ R12, R54, UR4, -R8 ;  /* 0x00000004360c7c23 */ /* 0x000fc80008010808 */
[----:B------:R2:W4:Y:S03]  /*ca30*/  MUFU.EX2 R31, R13 ;  /* 0x0000000d001f7308 */ /* 0x0005260000000800 */
[C---:B------:R-:W-:Y:S01]  /*ca40*/  HMMA.16816.F32.BF16 R128, R4.reuse, R24, R144 ;  /* 0x000000180480723c */ /* 0x040fe20000041890 */
[----:B------:R-:W-:Y:S02]  /*ca50*/  MOV R147, R65 ;  /* 0x0000004100937202 */ /* 0x000fe40000000f00 */
[----:B------:R-:W-:Y:S02]  /*ca60*/  MOV R146, R64 ;  /* 0x0000004000927202 */ /* 0x000fe40000000f00 */
[----:B------:R-:W-:Y:S01]  /*ca70*/  MOV R144, R63 ;  /* 0x0000003f00907202 */ /* 0x000fe20000000f00 */
[----:B------:R4:W-:Y:S01]  /*ca80*/  MUFU.EX2 R54, R12 ;  /* 0x0000000c00367308 */ /* 0x0009e20000000800 */
[----:B-1----:R-:W-:Y:S01]  /*ca90*/  FSEL R10, R104, RZ, P2 ;  /* 0x000000ff680a7208 */ /* 0x002fe20001000000 */
[----:B---3--:R-:W-:Y:S04]  /*caa0*/  HMMA.16816.F32.BF16 R188, R4, R48, R160 ;  /* 0x0000003004bc723c */ /* 0x008fe800000418a0 */
[----:B------:R-:W-:Y:S01]  /*cab0*/  FADD.FTZ R14, R236, -R10 ;  /* 0x8000000aec0e7221 */ /* 0x000fe20000010000 */
[----:B------:R-:W-:Y:S01]  /*cac0*/  FSEL R10, R103, RZ, P0 ;  /* 0x000000ff670a7208 */ /* 0x000fe20000000000 */
[----:B--2---:R-:W-:-:S02]  /*cad0*/  FFMA.FTZ R13, R55, UR4, -R8 ;  /* 0x00000004370d7c23 */ /* 0x004fc40008010808 */
[----:B------:R-:W-:Y:S01]  /*cae0*/  FMUL.FTZ R14, R14, UR4 ;  /* 0x000000040e0e7c20 */ /* 0x000fe20008410000 */
[C---:B-----5:R-:W-:Y:S01]  /*caf0*/  HMMA.16816.F32.BF16 R160, R4.reuse, R34, R92 ;  /* 0x0000002204a0723c */ /* 0x060fe2000004185c */
[----:B------:R-:W-:Y:S01]  /*cb00*/  FADD.FTZ R10, R237, -R10 ;  /* 0x8000000aed0a7221 */ /* 0x000fe20000010000 */
[----:B------:R1:W-:Y:S01]  /*cb10*/  MUFU.EX2 R28, R13 ;  /* 0x0000000d001c7308 */ /* 0x0003e20000000800 */
[----:B------:R-:W-:Y:S02]  /*cb20*/  MOV R93, R59 ;  /* 0x0000003b005d7202 */ /* 0x000fe40000000f00 */
[----:B------:R-:W-:Y:S01]  /*cb30*/  FMUL.FTZ R10, R10, UR4 ;  /* 0x000000040a0a7c20 */ /* 0x000fe20008410000 */
[----:B----4-:R-:W-:Y:S01]  /*cb40*/  FFMA.FTZ R12, R52, UR4, -R8 ;  /* 0x00000004340c7c23 */ /* 0x010fe20008010808 */
[----:B------:R-:W-:Y:S01]  /*cb50*/  MOV R94, R31 ;  /* 0x0000001f005e7202 */ /* 0x000fe20000000f00 */
[----:B------:R-:W-:Y:S01]  /*cb60*/  HMMA.16816.F32.BF16 R204, R4, R18, R116 ;  /* 0x0000001204cc723c */ /* 0x000fe20000041874 */
[----:B------:R-:W-:Y:S01]  /*cb70*/  MOV R31, R66 ;  /* 0x00000042001f7202 */ /* 0x000fe20000000f00 */
[----:B------:R2:W-:Y:S01]  /*cb80*/  MUFU.EX2 R145, R12 ;  /* 0x0000000c00917308 */ /* 0x0005e20000000800 */
[----:B------:R-:W-:-:S02]  /*cb90*/  MOV R236, R62 ;  /* 0x0000003e00ec7202 */ /* 0x000fc40000000f00 */
[----:B------:R-:W-:Y:S02]  /*cba0*/  MOV R55, R61 ;  /* 0x0000003d00377202 */ /* 0x000fe40000000f00 */
[----:B------:R-:W-:Y:S01]  /*cbb0*/  MOV R52, R37 ;  /* 0x0000002500347202 */ /* 0x000fe20000000f00 */
[C---:B------:R-:W-:Y:S02]  /*cbc0*/  HMMA.16816.F32.BF16 R208, R4.reuse, R16, R112 ;  /* 0x0000001004d0723c */ /* 0x040fe40000041870 */
[----:B------:R-:W3:Y:S01]  /*cbd0*/  MUFU.EX2 R41, R14 ;  /* 0x0000000e00297308 */ /* 0x000ee20000000800 */
[----:B-1----:R-:W-:Y:S02]  /*cbe0*/  MOV R13, R36 ;  /* 0x00000024000d7202 */ /* 0x002fe40000000f00 */
[----:B------:R-:W-:Y:S02]  /*cbf0*/  MOV R92, R52 ;  /* 0x00000034005c7202 */ /* 0x000fe40000000f00 */
[----:B------:R-:W-:Y:S01]  /*cc00*/  MOV R95, R13 ;  /* 0x0000000d005f7202 */ /* 0x000fe20000000f00 */
[----:B------:R-:W-:Y:S02]  /*cc10*/  HMMA.16816.F32.BF16 R116, R4, R50, R164 ;  /* 0x000000320474723c */ /* 0x000fe400000418a4 */
[----:B------:R-:W1:Y:S01]  /*cc20*/  MUFU.EX2 R40, R10 ;  /* 0x0000000a00287308 */ /* 0x000e620000000800 */
[----:B--2---:R-:W-:-:S05]  /*cc30*/  FFMA.FTZ R12, R57, UR4, -R3 ;  /* 0x00000004390c7c23 */ /* 0x004fca0008010803 */
[----:B------:R-:W-:Y:S01]  /*cc40*/  HMMA.16816.F32.BF16 R132, R4, R22, R132 ;  /* 0x000000160484723c */ /* 0x000fe20000041884 */
[-C--:B---3--:R-:W-:Y:S01]  /*cc50*/  FMUL.FTZ R124, R124, R41.reuse ;  /* 0x000000297c7c7220 */ /* 0x088fe20000410000 */
[-C--:B------:R-:W-:Y:S01]  /*cc60*/  FMUL.FTZ R125, R125, R41.reuse ;  /* 0x000000297d7d7220 */ /* 0x080fe20000410000 */
[-C--:B------:R-:W-:Y:S01]  /*cc70*/  FMUL.FTZ R136, R136, R41.reuse ;  /* 0x0000002988887220 */ /* 0x080fe20000410000 */
[-C--:B------:R-:W-:Y:S01]  /*cc80*/  FMUL.FTZ R137, R137, R41.reuse ;  /* 0x0000002989897220 */ /* 0x080fe20000410000 */
[----:B------:R-:W-:-:S03]  /*cc90*/  FMUL.FTZ R152, R152, R41 ;  /* 0x0000002998987220 */ /* 0x000fc60000410000 */
[C---:B------:R-:W-:Y:S01]  /*cca0*/  HMMA.16816.F32.BF16 R112, R4.reuse, R44, R72 ;  /* 0x0000002c0470723c */ /* 0x040fe20000041848 */
[-C--:B------:R-:W-:Y:S01]  /*ccb0*/  FMUL.FTZ R153, R153, R41.reuse ;  /* 0x0000002999997220 */ /* 0x080fe20000410000 */
[-C--:B------:R-:W-:Y:S01]  /*ccc0*/  FMUL.FTZ R156, R156, R41.reuse ;  /* 0x000000299c9c7220 */ /* 0x080fe20000410000 */
[-C--:B-1----:R-:W-:Y:S01]  /*ccd0*/  FMUL.FTZ R126, R126, R40.reuse ;  /* 0x000000287e7e7220 */ /* 0x082fe20000410000 */
[-C--:B------:R-:W-:Y:S01]  /*cce0*/  FMUL.FTZ R127, R127, R40.reuse ;  /* 0x000000287f7f7220 */ /* 0x080fe20000410000 */
[----:B------:R-:W-:Y:S01]  /*ccf0*/  FFMA.FTZ R10, R53, UR4, -R9 ;  /* 0x00000004350a7c23 */ /* 0x000fe20008010809 */
[-C--:B------:R-:W-:Y:S01]  /*cd00*/  FMUL.FTZ R138, R138, R40.reuse ;  /* 0x000000288a8a7220 */ /* 0x080fe20000410000 */
[-C--:B------:R-:W-:Y:S01]  /*cd10*/  FMUL.FTZ R139, R139, R40.reuse ;  /* 0x000000288b8b7220 */ /* 0x080fe20000410000 */
[C---:B------:R-:W-:Y:S01]  /*cd20*/  HMMA.16816.F32.BF16 R176, R4.reuse, R46, R76 ;  /* 0x0000002e04b0723c */ /* 0x040fe2000004184c */
[-C--:B------:R-:W-:Y:S01]  /*cd30*/  FMUL.FTZ R154, R154, R40.reuse ;  /* 0x000000289a9a7220 */ /* 0x080fe20000410000 */
[-C--:B------:R-:W-:Y:S01]  /*cd40*/  FMUL.FTZ R155, R155, R40.reuse ;  /* 0x000000289b9b7220 */ /* 0x080fe20000410000 */
[-C--:B------:R-:W-:Y:S01]  /*cd50*/  FMUL.FTZ R157, R157, R41.reuse ;  /* 0x000000299d9d7220 */ /* 0x080fe20000410000 */
[-C--:B------:R-:W-:Y:S01]  /*cd60*/  FMUL.FTZ R158, R158, R40.reuse ;  /* 0x000000289e9e7220 */ /* 0x080fe20000410000 */
[-C--:B------:R-:W-:Y:S01]  /*cd70*/  FMUL.FTZ R159, R159, R40.reuse ;  /* 0x000000289f9f7220 */ /* 0x080fe20000410000 */
[-C--:B------:R-:W-:Y:S01]  /*cd80*/  FMUL.FTZ R168, R168, R41.reuse ;  /* 0x00000029a8a87220 */ /* 0x080fe20000410000 */
[----:B------:R-:W-:Y:S01]  /*cd90*/  FMUL.FTZ R169, R169, R41 ;  /* 0x00000029a9a97220 */ /* 0x000fe20000410000 */
[----:B------:R-:W-:Y:S01]  /*cda0*/  HMMA.16816.F32.BF16 R164, R4, R32, R88 ;  /* 0x0000002004a4723c */ /* 0x000fe20000041858 */
[----:B------:R-:W-:Y:S01]  /*cdb0*/  F2FP.BF16.F32.PACK_AB R4, R235, R93 ;  /* 0x0000005deb04723e */ /* 0x000fe200000010ff */
[----:B------:R-:W-:Y:S01]  /*cdc0*/  FMUL.FTZ R170, R170, R40 ;  /* 0x00000028aaaa7220 */ /* 0x000fe20000410000 */
[----:B------:R-:W-:Y:S01]  /*cdd0*/  F2FP.BF16.F32.PACK_AB R5, R54, R94 ;  /* 0x0000005e3605723e */ /* 0x000fe200000010ff */
[----:B------:R-:W-:Y:S01]  /*cde0*/  FMUL.FTZ R171, R171, R40 ;  /* 0x00000028abab7220 */ /* 0x000fe20000410000 */
[----:B------:R-:W-:Y:S01]  /*cdf0*/  F2FP.BF16.F32.PACK_AB R6, R29, R15 ;  /* 0x0000000f1d06723e */ /* 0x000fe200000010ff */
[-C--:B------:R-:W-:Y:S01]  /*ce00*/  FMUL.FTZ R108, R108, R41.reuse ;  /* 0x000000296c6c7220 */ /* 0x080fe20000410000 */
[----:B------:R-:W-:Y:S01]  /*ce10*/  F2FP.BF16.F32.PACK_AB R7, R145, R28 ;  /* 0x0000001c9107723e */ /* 0x000fe200000010ff */
[-C--:B------:R-:W-:Y:S01]  /*ce20*/  FMUL.FTZ R109, R109, R41.reuse ;  /* 0x000000296d6d7220 */ /* 0x080fe20000410000 */
[-C--:B------:R-:W-:Y:S01]  /*ce30*/  FMUL.FTZ R110, R110, R40.reuse ;  /* 0x000000286e6e7220 */ /* 0x080fe20000410000 */
[-C--:B------:R-:W-:Y:S01]  /*ce40*/  FMUL.FTZ R111, R111, R40.reuse ;  /* 0x000000286f6f7220 */ /* 0x080fe20000410000 */
[-C--:B------:R-:W-:Y:S01]  /*ce50*/  FMUL.FTZ R140, R140, R41.reuse ;  /* 0x000000298c8c7220 */ /* 0x080fe20000410000 */
[----:B------:R-:W-:Y:S01]  /*ce60*/  FMUL.FTZ R141, R141, R41 ;  /* 0x000000298d8d7220 */ /* 0x000fe20000410000 */
[-C--:B------:R-:W-:Y:S01]  /*ce70*/  FMUL.FTZ R142, R142, R40.reuse ;  /* 0x000000288e8e7220 */ /* 0x080fe20000410000 */
[C---:B------:R-:W-:Y:S01]  /*ce80*/  HMMA.16816.F32.BF16 R76, R4.reuse, R20, R124 ;  /* 0x00000014044c723c */ /* 0x040fe2000004187c */
[----:B------:R1:W-:Y:S01]  /*ce90*/  MUFU.EX2 R126, R10 ;  /* 0x0000000a007e7308 */ /* 0x0003e20000000800 */
[----:B------:R-:W-:Y:S01]  /*cea0*/  MOV R125, R31 ;  /* 0x0000001f007d7202 */ /* 0x000fe20000000f00 */
[-C--:B------:R-:W-:Y:S01]  /*ceb0*/  FMUL.FTZ R143, R143, R40.reuse ;  /* 0x000000288f8f7220 */ /* 0x080fe20000410000 */
[----:B------:R-:W-:Y:S01]  /*cec0*/  MOV R124, R29 ;  /* 0x0000001d007c7202 */ /* 0x000fe20000000f00 */
[-C--:B------:R-:W-:Y:S01]  /*ced0*/  FMUL.FTZ R68, R68, R41.reuse ;  /* 0x0000002944447220 */ /* 0x080fe20000410000 */
[-C--:B------:R-:W-:Y:S01]  /*cee0*/  FMUL.FTZ R69, R69, R41.reuse ;  /* 0x0000002945457220 */ /* 0x080fe20000410000 */
[----:B------:R-:W-:Y:S01]  /*cef0*/  FMUL.FTZ R70, R70, R40 ;  /* 0x0000002846467220 */ /* 0x000fe20000410000 */
[C---:B------:R-:W-:Y:S01]  /*cf00*/  HMMA.16816.F32.BF16 R72, R4.reuse, R22, R136 ;  /* 0x000000160448723c */ /* 0x040fe20000041888 */
[----:B------:R-:W-:Y:S01]  /*cf10*/  MOV R139, R28 ;  /* 0x0000001c008b7202 */ /* 0x000fe20000000f00 */
[----:B------:R-:W-:Y:S01]  /*cf20*/  FMUL.FTZ R71, R71, R40 ;  /* 0x0000002847477220 */ /* 0x000fe20000410000 */
[----:B------:R-:W-:Y:S01]  /*cf30*/  MOV R138, R30 ;  /* 0x0000001e008a7202 */ /* 0x000fe20000000f00 */
[-C--:B------:R-:W-:Y:S01]  /*cf40*/  FMUL.FTZ R120, R120, R41.reuse ;  /* 0x0000002978787220 */ /* 0x080fe20000410000 */
[----:B------:R-:W2:Y:S01]  /*cf50*/  LDSM.16.MT88.4 R28, [R196+0x9400] ;  /* 0x00940000c41c783b */ /* 0x000ea20000004200 */
[----:B------:R-:W-:Y:S01]  /*cf60*/  MOV R137, R250 ;  /* 0x000000fa00897202 */ /* 0x000fe20000000f00 */
[----:B------:R-:W-:Y:S01]  /*cf70*/  FMUL.FTZ R121, R121, R41 ;  /* 0x0000002979797220 */ /* 0x000fe20000410000 */
[C---:B------:R-:W-:Y:S01]  /*cf80*/  HMMA.16816.F32.BF16 R64, R4.reuse, R26, R152 ;  /* 0x0000001a0440723c */ /* 0x040fe20000041898 */
[----:B------:R3:W-:Y:S01]  /*cf90*/  MUFU.EX2 R154, R12 ;  /* 0x0000000c009a7308 */ /* 0x0007e20000000800 */
[--C-:B-1----:R-:W-:Y:S01]  /*cfa0*/  FFMA.FTZ R10, R60, UR4, -R3.reuse ;  /* 0x000000043c0a7c23 */ /* 0x102fe20008010803 */
[----:B------:R-:W-:Y:S01]  /*cfb0*/  MOV R136, R251 ;  /* 0x000000fb00887202 */ /* 0x000fe20000000f00 */
[-C--:B------:R-:W-:Y:S01]  /*cfc0*/  FMUL.FTZ R122, R122, R40.reuse ;  /* 0x000000287a7a7220 */ /* 0x080fe20000410000 */
[-C--:B------:R-:W-:Y:S01]  /*cfd0*/  FMUL.FTZ R123, R123, R40.reuse ;  /* 0x000000287b7b7220 */ /* 0x080fe20000410000 */
[-C--:B------:R-:W-:Y:S01]  /*cfe0*/  FMUL.FTZ R80, R80, R41.reuse ;  /* 0x0000002950507220 */ /* 0x080fe20000410000 */
[-C--:B------:R-:W-:Y:S01]  /*cff0*/  FMUL.FTZ R81, R81, R41.reuse ;  /* 0x0000002951517220 */ /* 0x080fe20000410000 */
[C---:B------:R-:W-:Y:S01]  /*d000*/  HMMA.16816.F32.BF16 R60, R4.reuse, R48, R156 ;  /* 0x00000030043c723c */ /* 0x040fe2000004189c */
[----:B------:R1:W4:Y:S01]  /*d010*/  MUFU.EX2 R14, R10 ;  /* 0x0000000a000e7308 */ /* 0x0003220000000800 */
[-C--:B------:R-:W-:Y:S01]  /*d020*/  FMUL.FTZ R82, R82, R40.reuse ;  /* 0x0000002852527220 */ /* 0x080fe20000410000 */
[-C--:B------:R-:W-:Y:S01]  /*d030*/  FMUL.FTZ R83, R83, R40.reuse ;  /* 0x0000002853537220 */ /* 0x080fe20000410000 */
[-C--:B------:R-:W-:Y:S01]  /*d040*/  FMUL.FTZ R84, R84, R41.reuse ;  /* 0x0000002954547220 */ /* 0x080fe20000410000 */
[-C--:B------:R-:W-:Y:S01]  /*d050*/  FMUL.FTZ R85, R85, R41.reuse ;  /* 0x0000002955557220 */ /* 0x080fe20000410000 */
[-C--:B------:R-:W-:Y:S01]  /*d060*/  FMUL.FTZ R86, R86, R40.reuse ;  /* 0x0000002856567220 */ /* 0x080fe20000410000 */
[-C--:B------:R-:W-:Y:S01]  /*d070*/  FMUL.FTZ R87, R87, R40.reuse ;  /* 0x0000002857577220 */ /* 0x080fe20000410000 */
[C---:B------:R-:W-:Y:S01]  /*d080*/  HMMA.16816.F32.BF16 R48, R4.reuse, R50, R168 ;  /* 0x000000320430723c */ /* 0x040fe200000418a8 */
[-C--:B------:R-:W-:Y:S01]  /*d090*/  FMUL.FTZ R96, R96, R41.reuse ;  /* 0x0000002960607220 */ /* 0x080fe20000410000 */
[--C-:B---3--:R-:W-:Y:S01]  /*d0a0*/  FFMA.FTZ R12, R56, UR4, -R3.reuse ;  /* 0x00000004380c7c23 */ /* 0x108fe20008010803 */
[----:B------:R-:W-:Y:S01]  /*d0b0*/  FMUL.FTZ R97, R97, R41 ;  /* 0x0000002961617220 */ /* 0x000fe20000410000 */
[-C--:B------:R-:W-:Y:S01]  /*d0c0*/  FMUL.FTZ R98, R98, R40.reuse ;  /* 0x0000002862627220 */ /* 0x080fe20000410000 */
[----:B------:R-:W-:Y:S01]  /*d0d0*/  FMUL.FTZ R99, R99, R40 ;  /* 0x0000002863637220 */ /* 0x000fe20000410000 */
[----:B------:R3:W-:Y:S01]  /*d0e0*/  MUFU.EX2 R168, R12 ;  /* 0x0000000c00a87308 */ /* 0x0007e20000000800 */
[----:B------:R-:W-:Y:S01]  /*d0f0*/  MOV R127, R235 ;  /* 0x000000eb007f7202 */ /* 0x000fe20000000f00 */
[C---:B------:R-:W-:Y:S01]  /*d100*/  HMMA.16816.F32.BF16 R88, R4.reuse, R16, R108 ;  /* 0x000000100458723c */ /* 0x040fe2000004186c */
[----:B------:R-:W-:Y:S01]  /*d110*/  MOV R110, R236 ;  /* 0x000000ec006e7202 */ /* 0x000fe20000000f00 */
[----:B-1----:R-:W-:Y:S01]  /*d120*/  FFMA.FTZ R10, R58, UR4, -R3 ;  /* 0x000000043a0a7c23 */ /* 0x002fe20008010803 */
[----:B------:R-:W-:Y:S01]  /*d130*/  MOV R111, R55 ;  /* 0x00000037006f7202 */ /* 0x000fe20000000f00 */
[----:B------:R-:W-:Y:S01]  /*d140*/  LDSM.16.MT88.4 R20, [R196+0xa400] ;  /* 0x00a40000c414783b */ /* 0x000fe20000004200 */
[----:B------:R-:W-:Y:S01]  /*d150*/  MOV R109, R54 ;  /* 0x00000036006d7202 */ /* 0x000fe20000000f00 */
[----:B------:R1:W-:Y:S01]  /*d160*/  MUFU.EX2 R153, R10 ;  /* 0x0000000a00997308 */ /* 0x0003e20000000800 */
[----:B------:R-:W-:Y:S01]  /*d170*/  MOV R108, R144 ;  /* 0x00000090006c7202 */ /* 0x000fe20000000f00 */
[----:B------:R-:W-:Y:S01]  /*d180*/  HMMA.16816.F32.BF16 R36, R4, R24, R140 ;  /* 0x000000180424723c */ /* 0x000fe2000004188c */
[----:B------:R-:W5:Y:S01]  /*d190*/  LDSM.16.MT88.4 R24, [R11+0x400] ;  /* 0x000400000b18783b */ /* 0x000f620000004200 */
[----:B------:R-:W-:-:S02]  /*d1a0*/  MOV R155, R15 ;  /* 0x0000000f009b7202 */ /* 0x000fc40000000f00 */
[----:B------:R-:W-:Y:S02]  /*d1b0*/  MOV R157, R136 ;  /* 0x00000088009d7202 */ /* 0x000fe40000000f00 */
[----:B------:R-:W-:Y:S01]  /*d1c0*/  MOV R158, R137 ;  /* 0x00000089009e7202 */ /* 0x000fe20000000f00 */
[--C-:B---3--:R-:W-:Y:S01]  /*d1d0*/  FFMA.FTZ R12, R106, UR4, -R2.reuse ;  /* 0x000000046a0c7c23 */ /* 0x108fe20008010802 */
[C---:B------:R-:W-:Y:S01]  /*d1e0*/  HMMA.16816.F32.BF16 R56, R4.reuse, R44, R68 ;  /* 0x0000002c0438723c */ /* 0x040fe20000041844 */
[----:B----4-:R-:W-:Y:S02]  /*d1f0*/  MOV R71, R14 ;  /* 0x0000000e00477202 */ /* 0x010fe40000000f00 */
[----:B------:R3:W-:Y:S01]  /*d200*/  MUFU.EX2 R251, R12 ;  /* 0x0000000c00fb7308 */ /* 0x0007e20000000800 */
[----:B------:R-:W-:Y:S02]  /*d210*/  MOV R159, R138 ;  /* 0x0000008a009f7202 */ /* 0x000fe40000000f00 */
[----:B------:R-:W-:Y:S01]  /*d220*/  MOV R106, R139 ;  /* 0x0000008b006a7202 */ /* 0x000fe20000000f00 */
[----:B-1----:R-:W-:Y:S01]  /*d230*/  FFMA.FTZ R10, R107, UR4, -R2 ;  /* 0x000000046b0a7c23 */ /* 0x002fe20008010802 */
[----:B------:R-:W-:Y:S01]  /*d240*/  HMMA.16816.F32.BF16 R148, R4, R18, R120 ;  /* 0x000000120494723c */ /* 0x000fe20000041878 */
[----:B------:R-:W-:Y:S01]  /*d250*/  MOV R120, R229 ;  /* 0x000000e500787202 */ /* 0x000fe20000000f00 */
[----:B------:R-:W-:Y:S01]  /*d260*/  LDSM.16.MT88.4 R16, [R196+0xb400] ;  /* 0x00b40000c410783b */ /* 0x000fe20000004200 */
[----:B------:R1:W4:Y:S01]  /*d270*/  MUFU.EX2 R250, R10 ;  /* 0x0000000a00fa7308 */ /* 0x0003220000000800 */
[----:B------:R-:W-:-:S02]  /*d280*/  MOV R123, R145 ;  /* 0x00000091007b7202 */ /* 0x000fc40000000f00 */
[----:B------:R-:W-:Y:S02]  /*d290*/  MOV R122, R146 ;  /* 0x00000092007a7202 */ /* 0x000fe40000000f00 */
[C---:B------:R-:W-:Y:S01]  /*d2a0*/  HMMA.16816.F32.BF16 R44, R4.reuse, R46, R80 ;  /* 0x0000002e042c723c */ /* 0x040fe20000041850 */
[----:B------:R-:W-:Y:S02]  /*d2b0*/  MOV R121, R147 ;  /* 0x0000009300797202 */ /* 0x000fe40000000f00 */
[----:B------:R-:W-:Y:S01]  /*d2c0*/  MOV R156, R125 ;  /* 0x0000007d009c7202 */ /* 0x000fe20000000f00 */
[----:B---3--:R-:W3:Y:S01]  /*d2d0*/  LDSM.16.MT88.4 R12, [R11+0x1400] ;  /* 0x001400000b0c783b */ /* 0x008ee20000004200 */
[----:B------:R-:W-:Y:S02]  /*d2e0*/  MOV R169, R127 ;  /* 0x0000007f00a97202 */ /* 0x000fe40000000f00 */
[----:B------:R-:W-:Y:S01]  /*d2f0*/  MOV R170, R120 ;  /* 0x0000007800aa7202 */ /* 0x000fe20000000f00 */
[----:B------:R-:W-:Y:S01]  /*d300*/  HMMA.16816.F32.BF16 R52, R4, R32, R84 ;  /* 0x000000200434723c */ /* 0x000fe20000041854 */
[----:B------:R-:W-:-:S02]  /*d310*/  MOV R171, R121 ;  /* 0x0000007900ab7202 */ /* 0x000fc40000000f00 */
[----:B------:R-:W-:Y:S01]  /*d320*/  MOV R107, R111 ;  /* 0x0000006f006b7202 */ /* 0x000fe20000000f00 */
[----:B-1----:R-:W-:Y:S01]  /*d330*/  FFMA.FTZ R10, R100, UR4, -R2 ;  /* 0x00000004640a7c23 */ /* 0x002fe20008010802 */
[----:B------:R-:W-:Y:S02]  /*d340*/  MOV R100, R109 ;  /* 0x0000006d00647202 */ /* 0x000fe40000000f00 */
[----:B------:R-:W-:Y:S01]  /*d350*/  MOV R152, R94 ;  /* 0x0000005e00987202 */ /* 0x000fe20000000f00 */
[----:B------:R1:W-:Y:S01]  /*d360*/  MUFU.EX2 R237, R10 ;  /* 0x0000000a00ed7308 */ /* 0x0003e20000000800 */
[----:B------:R-:W-:Y:S01]  /*d370*/  HMMA.16816.F32.BF16 R96, R4, R34, R96 ;  /* 0x000000220460723c */ /* 0x000fe20000041860 */
[----:B------:R-:W-:Y:S01]  /*d380*/  FFMA.FTZ R4, R180, UR4, -R9 ;  /* 0x00000004b4047c23 */ /* 0x000fe20008010809 */
[----:B----4-:R-:W-:Y:S01]  /*d390*/  F2FP.BF16.F32.PACK_AB R5, R251, R250 ;  /* 0x000000fafb05723e */ /* 0x010fe200000010ff */
[----:B------:R-:W4:Y:S01]  /*d3a0*/  LDSM.16.MT88.4 R32, [R11+0x2400] ;  /* 0x002400000b20783b */ /* 0x000f220000004200 */
[----:B------:R-:W-:-:S02]  /*d3b0*/  F2FP.BF16.F32.PACK_AB R6, R168, R153 ;  /* 0x00000099a806723e */ /* 0x000fc400000010ff */
[----:B------:R-:W-:Y:S01]  /*d3c0*/  MOV R180, R122 ;  /* 0x0000007a00b47202 */ /* 0x000fe20000000f00 */
[----:B------:R2:W-:Y:S01]  /*d3d0*/  MUFU.EX2 R229, R4 ;  /* 0x0000000400e57308 */ /* 0x0005e20000000800 */
[----:B-1----:R-:W-:Y:S01]  /*d3e0*/  FFMA.FTZ R10, R172, UR4, -R2 ;  /* 0x00000004ac0a7c23 */ /* 0x002fe20008010802 */
[----:B------:R-:W-:-:S06]  /*d3f0*/  MOV R172, R108 ;  /* 0x0000006c00ac7202 */ /* 0x000fcc0000000f00 */
[----:B------:R1:W5:Y:S01]  /*d400*/  MUFU.EX2 R236, R10 ;  /* 0x0000000a00ec7308 */ /* 0x0003620000000800 */
[----:B--2---:R-:W-:Y:S01]  /*d410*/  F2FP.BF16.F32.PACK_AB R4, R154, R71 ;  /* 0x000000479a04723e */ /* 0x004fe200000010ff */
[----:B-1----:R-:W-:Y:S01]  /*d420*/  FFMA.FTZ R10, R173, UR4, -R9 ;  /* 0x00000004ad0a7c23 */ /* 0x002fe20008010809 */
[----:B-----5:R-:W-:Y:S02]  /*d430*/  F2FP.BF16.F32.PACK_AB R7, R236, R237 ;  /* 0x000000edec07723e */ /* 0x020fe400000010ff */
[----:B------:R-:W-:-:S03]  /*d440*/  MOV R173, R155 ;  /* 0x0000009b00ad7202 */ /* 0x000fc60000000f00 */
[----:B------:R1:W2:Y:S01]  /*d450*/  MUFU.EX2 R235, R10 ;  /* 0x0000000a00eb7308 */ /* 0x0002a20000000800 */
[----:B------:R-:W-:Y:S01]  /*d460*/  MOV R155, R93 ;  /* 0x0000005d009b7202 */ /* 0x000fe20000000f00 */
[----:B------:R-:W-:Y:S01]  /*d470*/  HMMA.16816.F32.BF16 R144, R4, R28, R208 ;  /* 0x0000001c0490723c */ /* 0x000fe200000418d0 */
[----:B------:R-:W-:Y:S02]  /*d480*/  MOV R211, R123 ;  /* 0x0000007b00d37202 */ /* 0x000fe40000000f00 */
[----:B------:R-:W-:Y:S02]  /*d490*/  MOV R210, R92 ;  /* 0x0000005c00d27202 */ /* 0x000fe40000000f00 */
[----:B------:R-:W-:-:S03]  /*d4a0*/  MOV R209, R95 ;  /* 0x0000005f00d17202 */ /* 0x000fc60000000f00 */
[----:B------:R-:W-:Y:S01]  /*d4b0*/  HMMA.16816.F32.BF16 R140, R4, R30, R204 ;  /* 0x0000001e048c723c */ /* 0x000fe200000418cc */
[----:B------:R-:W-:Y:S02]  /*d4c0*/  MOV R207, R154 ;  /* 0x0000009a00cf7202 */ /* 0x000fe40000000f00 */
[----:B------:R-:W-:Y:S01]  /*d4d0*/  MOV R154, R110 ;  /* 0x0000006e009a7202 */ /* 0x000fe20000000f00 */
[----:B-1----:R-:W-:Y:S01]  /*d4e0*/  FFMA.FTZ R10, R181, UR4, -R9 ;  /* 0x00000004b50a7c23 */ /* 0x002fe20008010809 */
[----:B------:R-:W-:-:S03]  /*d4f0*/  MOV R181, R124 ;  /* 0x0000007c00b57202 */ /* 0x000fc60000000f00 */
[C---:B------:R-:W-:Y:S01]  /*d500*/  HMMA.16816.F32.BF16 R136, R4.reuse, R24, R200 ;  /* 0x000000180488723c */ /* 0x040fe200000418c8 */
[----:B------:R1:W-:Y:S07]  /*d510*/  MUFU.EX2 R208, R10 ;  /* 0x0000000a00d07308 */ /* 0x0003ee0000000800 */
[C---:B------:R-:W-:Y:S08]  /*d520*/  HMMA.16816.F32.BF16 R132, R4.reuse, R26, R132 ;  /* 0x0000001a0484723c */ /* 0x040ff00000041884 */
[----:B------:R-:W-:Y:S01]  /*d530*/  HMMA.16816.F32.BF16 R128, R4, R20, R128 ;  /* 0x000000140480723c */ /* 0x000fe20000041880 */
[----:B-1----:R-:W-:Y:S01]  /*d540*/  FFMA.FTZ R10, R187, UR4, -R8 ;  /* 0x00000004bb0a7c23 */ /* 0x002fe20008010808 */
[----:B------:R-:W-:-:S03]  /*d550*/  MOV R187, R126 ;  /* 0x0000007e00bb7202 */ /* 0x000fc60000000f00 */
[----:B------:R1:W-:Y:S03]  /*d560*/  MUFU.EX2 R206, R10 ;  /* 0x0000000a00ce7308 */ /* 0x0003e60000000800 */
[----:B------:R-:W-:Y:S01]  /*d570*/  HMMA.16816.F32.BF16 R124, R4, R22, R192 ;  /* 0x00000016047c723c */ /* 0x000fe200000418c0 */
[----:B------:R-:W-:-:S07]  /*d580*/  MOV R195, R105 ;  /* 0x0000006900c37202 */ /* 0x000fce0000000f00 */
[----:B---3--:R-:W-:Y:S01]  /*d590*/  HMMA.16816.F32.BF16 R120, R4, R12, R188 ;  /* 0x0000000c0478723c */ /* 0x008fe200000418bc */
[----:B-1----:R-:W-:-:S07]  /*d5a0*/  FFMA.FTZ R10, R186, UR4, -R8 ;  /* 0x00000004ba0a7c23 */ /* 0x002fce0008010808 */
[C---:B------:R-:W-:Y:S01]  /*d5b0*/  HMMA.16816.F32.BF16 R116, R4.reuse, R14, R116 ;  /* 0x0000000e0474723c */ /* 0x040fe20000041874 */
[----:B------:R1:W3:Y:S07]  /*d5c0*/  MUFU.EX2 R205, R10 ;  /* 0x0000000a00cd7308 */ /* 0x0002ee0000000800 */
[C---:B------:R-:W-:Y:S08]  /*d5d0*/  HMMA.16816.F32.BF16 R112, R4.reuse, R16, R112 ;  /* 0x000000100470723c */ /* 0x040ff00000041870 */
[----:B------:R-:W-:Y:S01]  /*d5e0*/  HMMA.16816.F32.BF16 R108, R4, R18, R176 ;  /* 0x00000012046c723c */ /* 0x000fe200000418b0 */
[----:B-1----:R-:W-:-:S04]  /*d5f0*/  FFMA.FTZ R10, R183, UR4, -R8 ;  /* 0x00000004b70a7c23 */ /* 0x002fc80008010808 */
[----:B------:R1:W-:Y:S03]  /*d600*/  MUFU.EX2 R204, R10 ;  /* 0x0000000a00cc7308 */ /* 0x0003e60000000800 */
[C---:B----4-:R-:W-:Y:S08]  /*d610*/  HMMA.16816.F32.BF16 R92, R4.reuse, R32, R164 ;  /* 0x00000020045c723c */ /* 0x050ff000000418a4 */
[----:B------:R-:W-:Y:S01]  /*d620*/  HMMA.16816.F32.BF16 R80, R4, R34, R160 ;  /* 0x000000220450723c */ /* 0x000fe200000418a0 */
[----:B--2---:R-:W-:-:S02]  /*d630*/  F2FP.BF16.F32.PACK_AB R4, R235, R187 ;  /* 0x000000bbeb04723e */ /* 0x004fc400000010ff */
[----:B---3--:R-:W-:Y:S02]  /*d640*/  F2FP.BF16.F32.PACK_AB R5, R205, R206 ;  /* 0x000000cecd05723e */ /* 0x008fe400000010ff */
[----:B------:R-:W-:Y:S01]  /*d650*/  F2FP.BF16.F32.PACK_AB R6, R208, R229 ;  /* 0x000000e5d006723e */ /* 0x000fe200000010ff */
[----:B-1----:R-:W-:-:S04]  /*d660*/  FFMA.FTZ R10, R182, UR4, -R8 ;  /* 0x00000004b60a7c23 */ /* 0x002fc80008010808 */
[----:B------:R1:W2:Y:S02]  /*d670*/  MUFU.EX2 R203, R10 ;  /* 0x0000000a00cb7308 */ /* 0x0002a40000000800 */
[----:B-1----:R-:W-:Y:S01]  /*d680*/  FFMA.FTZ R10, R198, UR4, -R9 ;  /* 0x00000004c60a7c23 */ /* 0x002fe20008010809 */
[----:B--2---:R-:W-:-:S05]  /*d690*/  F2FP.BF16.F32.PACK_AB R7, R203, R204 ;  /* 0x000000cccb07723e */ /* 0x004fca00000010ff */
        /* <DEDUP_REMOVED lines=8> */
[----:B------:R-:W-:Y:S07]  /*d720*/  LDSM.16.MT88.4 R24, [R196+0xa800] ;  /* 0x00a80000c418783b */ /* 0x000fee0000004200 */
[----:B------:R-:W-:Y:S01]  /*d730*/  HMMA.16816.F32.BF16 R64, R4, R22, R64 ;  /* 0x000000160440723c */ /* 0x000fe20000041840 */
[----:B-1----:R-:W-:Y:S01]  /*d740*/  FFMA.FTZ R10, R213, UR4, -R3 ;  /* 0x00000004d50a7c23 */ /* 0x002fe20008010803 */
[----:B------:R-:W-:-:S03]  /*d750*/  MOV R213, R71 ;  /* 0x0000004700d57202 */ /* 0x000fc60000000f00 */
[----:B------:R1:W-:Y:S03]  /*d760*/  MUFU.EX2 R200, R10 ;  /* 0x0000000a00c87308 */ /* 0x0003e60000000800 */
[C---:B------:R-:W-:Y:S01]  /*d770*/  HMMA.16816.F32.BF16 R68, R4.reuse, R20, R36 ;  /* 0x000000140444723c */ /* 0x040fe20000041824 */
[----:B------:R-:W3:Y:S04]  /*d780*/  LDSM.16.MT88.4 R36, [R196+0x9800] ;  /* 0x00980000c424783b */ /* 0x000ee80000004200 */
[----:B------:R-:W-:Y:S03]  /*d790*/  LDSM.16.MT88.4 R20, [R11+0x2800] ;  /* 0x002800000b14783b */ /* 0x000fe60000004200 */
[----:B------:R-:W-:Y:S01]  /*d7a0*/  HMMA.16816.F32.BF16 R60, R4, R12, R60 ;  /* 0x0000000c043c723c */ /* 0x000fe2000004183c */
[----:B-1----:R-:W-:Y:S01]  /*d7b0*/  FFMA.FTZ R10, R215, UR4, -R3 ;  /* 0x00000004d70a7c23 */ /* 0x002fe20008010803 */
[----:B------:R-:W-:-:S06]  /*d7c0*/  MOV R215, R187 ;  /* 0x000000bb00d77202 */ /* 0x000fcc0000000f00 */
[C---:B------:R-:W-:Y:S01]  /*d7d0*/  HMMA.16816.F32.BF16 R48, R4.reuse, R14, R48 ;  /* 0x0000000e0430723c */ /* 0x040fe20000041830 */
[----:B------:R-:W-:Y:S01]  /*d7e0*/  LDSM.16.MT88.4 R12, [R196+0xb800] ;  /* 0x00b80000c40c783b */ /* 0x000fe20000004200 */
[----:B------:R1:W-:Y:S06]  /*d7f0*/  MUFU.EX2 R199, R10 ;  /* 0x0000000a00c77308 */ /* 0x0003ec0000000800 */
[C---:B------:R-:W-:Y:S08]  /*d800*/  HMMA.16816.F32.BF16 R56, R4.reuse, R16, R56 ;  /* 0x000000100438723c */ /* 0x040ff00000041838 */
[----:B------:R-:W-:Y:S01]  /*d810*/  HMMA.16816.F32.BF16 R44, R4, R18, R44 ;  /* 0x00000012042c723c */ /* 0x000fe2000004182c */
[----:B------:R-:W4:Y:S01]  /*d820*/  LDSM.16.MT88.4 R16, [R11+0x1800] ;  /* 0x001800000b10783b */ /* 0x000f220000004200 */
[----:B-1----:R-:W-:Y:S01]  /*d830*/  FFMA.FTZ R10, R216, UR4, -R3 ;  /* 0x00000004d80a7c23 */ /* 0x002fe20008010803 */
[----:B------:R-:W-:-:S02]  /*d840*/  MOV R216, R209 ;  /* 0x000000d100d87202 */ /* 0x000fc40000000f00 */
[----:B------:R-:W-:Y:S01]  /*d850*/  MOV R209, R159 ;  /* 0x0000009f00d17202 */ /* 0x000fe20000000f00 */
[----:B------:R1:W5:Y:S02]  /*d860*/  MUFU.EX2 R198, R10 ;  /* 0x0000000a00c67308 */ /* 0x0003640000000800 */
[C---:B------:R-:W-:Y:S08]  /*d870*/  HMMA.16816.F32.BF16 R52, R4.reuse, R32, R52 ;  /* 0x000000200434723c */ /* 0x040ff00000041834 */
[----:B------:R-:W-:Y:S01]  /*d880*/  HMMA.16816.F32.BF16 R32, R4, R34, R96 ;  /* 0x000000220420723c */ /* 0x000fe20000041860 */
[----:B------:R-:W-:Y:S01]  /*d890*/  FFMA.FTZ R4, R214, UR4, -R9 ;  /* 0x00000004d6047c23 */ /* 0x000fe20008010809 */
[----:B------:R-:W-:-:S03]  /*d8a0*/  MOV R214, R181 ;  /* 0x000000b500d67202 */ /* 0x000fc60000000f00 */
[----:B------:R2:W-:Y:S01]  /*d8b0*/  MUFU.EX2 R176, R4 ;  /* 0x0000000400b07308 */ /* 0x0005e20000000800 */
[----:B-1----:R-:W-:Y:S01]  /*d8c0*/  FFMA.FTZ R10, R174, UR4, -R2 ;  /* 0x00000004ae0a7c23 */ /* 0x002fe20008010802 */
[----:B-----5:R-:W-:-:S06]  /*d8d0*/  F2FP.BF16.F32.PACK_AB R6, R198, R199 ;  /* 0x000000c7c606723e */ /* 0x020fcc00000010ff */
[----:B------:R1:W-:Y:S01]  /*d8e0*/  MUFU.EX2 R187, R10 ;  /* 0x0000000a00bb7308 */ /* 0x0003e20000000800 */
[----:B--2---:R-:W-:Y:S01]  /*d8f0*/  F2FP.BF16.F32.PACK_AB R4, R200, R201 ;  /* 0x000000c9c804723e */ /* 0x004fe200000010ff */
[----:B-1----:R-:W-:-:S06]  /*d900*/  FFMA.FTZ R10, R175, UR4, -R2 ;  /* 0x00000004af0a7c23 */ /* 0x002fcc0008010802 */
[----:B------:R1:W2:Y:S02]  /*d910*/  MUFU.EX2 R186, R10 ;  /* 0x0000000a00ba7308 */ /* 0x0002a40000000800 */
[----:B-1----:R-:W-:Y:S01]  /*d920*/  FFMA.FTZ R10, R197, UR4, -R2 ;  /* 0x00000004c50a7c23 */ /* 0x002fe20008010802 */
[----:B--2---:R-:W-:-:S05]  /*d930*/  F2FP.BF16.F32.PACK_AB R5, R186, R187 ;  /* 0x000000bbba05723e */ /* 0x004fca00000010ff */
[----:B------:R1:W-:Y:S02]  /*d940*/  MUFU.EX2 R179, R10 ;  /* 0x0000000a00b37308 */ /* 0x0003e40000000800 */
        /* <DEDUP_REMOVED lines=8> */
[----:B------:R-:W-:Y:S01]  /*d9d0*/  MOV R211, R157 ;  /* 0x0000009d00d37202 */ /* 0x000fe20000000f00 */
[----:B------:R-:W-:Y:S01]  /*d9e0*/  HMMA.16816.F32.BF16 R148, R4, R28, R136 ;  /* 0x0000001c0494723c */ /* 0x000fe20000041888 */
[----:B------:R-:W-:Y:S02]  /*d9f0*/  MOV R138, R100 ;  /* 0x00000064008a7202 */ /* 0x000fe40000000f00 */
[----:B------:R-:W-:Y:S02]  /*da00*/  MOV R139, R169 ;  /* 0x000000a9008b7202 */ /* 0x000fe40000000f00 */
[----:B------:R-:W-:-:S03]  /*da10*/  MOV R169, R156 ;  /* 0x0000009c00a97202 */ /* 0x000fc60000000f00 */
[----:B---3--:R-:W-:Y:S01]  /*da20*/  HMMA.16816.F32.BF16 R144, R4, R36, R144 ;  /* 0x000000240490723c */ /* 0x008fe20000041890 */
[----:B-1----:R-:W-:Y:S01]  /*da30*/  FFMA.FTZ R10, R247, UR4, -R9 ;  /* 0x00000004f70a7c23 */ /* 0x002fe20008010809 */
[----:B------:R-:W-:-:S06]  /*da40*/  MOV R247, R107 ;  /* 0x0000006b00f77202 */ /* 0x000fcc0000000f00 */
[C---:B------:R-:W-:Y:S01]  /*da50*/  HMMA.16816.F32.BF16 R140, R4.reuse, R38, R140 ;  /* 0x00000026048c723c */ /* 0x040fe2000004188c */
[----:B------:R1:W-:Y:S07]  /*da60*/  MUFU.EX2 R107, R10 ;  /* 0x0000000a006b7308 */ /* 0x0003ee0000000800 */
[C---:B------:R-:W-:Y:S08]  /*da70*/  HMMA.16816.F32.BF16 R132, R4.reuse, R30, R132 ;  /* 0x0000001e0484723c */ /* 0x040ff00000041884 */
[----:B------:R-:W-:Y:S01]  /*da80*/  HMMA.16816.F32.BF16 R188, R4, R24, R128 ;  /* 0x0000001804bc723c */ /* 0x000fe20000041880 */
[----:B-1----:R-:W-:Y:S01]  /*da90*/  FFMA.FTZ R10, R221, UR4, -R8 ;  /* 0x00000004dd0a7c23 */ /* 0x002fe20008010808 */
[----:B------:R-:W-:-:S03]  /*daa0*/  MOV R221, R180 ;  /* 0x000000b400dd7202 */ /* 0x000fc60000000f00 */
[----:B------:R1:W-:Y:S03]  /*dab0*/  MUFU.EX2 R197, R10 ;  /* 0x0000000a00c57308 */ /* 0x0003e60000000800 */
[C---:B------:R-:W-:Y:S08]  /*dac0*/  HMMA.16816.F32.BF16 R180, R4.reuse, R26, R124 ;  /* 0x0000001a04b4723c */ /* 0x040ff0000004187c */
[----:B----4-:R-:W-:Y:S01]  /*dad0*/  HMMA.16816.F32.BF16 R160, R4, R16, R120 ;  /* 0x0000001004a0723c */ /* 0x010fe20000041878 */
[----:B------:R-:W3:Y:S01]  /*dae0*/  LDSM.16.MT88.4 R120, [R196+0x9c00] ;  /* 0x009c0000c478783b */ /* 0x000ee20000004200 */
[----:B-1----:R-:W-:Y:S01]  /*daf0*/  FFMA.FTZ R10, R219, UR4, -R8 ;  /* 0x00000004db0a7c23 */ /* 0x002fe20008010808 */
[----:B------:R-:W-:-:S05]  /*db00*/  MOV R219, R106 ;  /* 0x0000006a00db7202 */ /* 0x000fca0000000f00 */
[C---:B------:R-:W-:Y:S01]  /*db10*/  HMMA.16816.F32.BF16 R164, R4.reuse, R18, R116 ;  /* 0x0000001204a4723c */ /* 0x040fe20000041874 */
[----:B------:R1:W4:Y:S07]  /*db20*/  MUFU.EX2 R106, R10 ;  /* 0x0000000a006a7308 */ /* 0x00032e0000000800 */
[C---:B------:R-:W-:Y:S08]  /*db30*/  HMMA.16816.F32.BF16 R156, R4.reuse, R14, R108 ;  /* 0x0000000e049c723c */ /* 0x040ff0000004186c */
[----:B------:R-:W-:Y:S01]  /*db40*/  HMMA.16816.F32.BF16 R124, R4, R20, R92 ;  /* 0x00000014047c723c */ /* 0x000fe2000004185c */
[----:B-1----:R-:W-:Y:S01]  /*db50*/  FFMA.FTZ R10, R218, UR4, -R8 ;  /* 0x00000004da0a7c23 */ /* 0x002fe20008010808 */
[----:B------:R-:W-:-:S03]  /*db60*/  MOV R218, R173 ;  /* 0x000000ad00da7202 */ /* 0x000fc60000000f00 */
[----:B------:R1:W-:Y:S03]  /*db70*/  MUFU.EX2 R105, R10 ;  /* 0x0000000a00697308 */ /* 0x0003e60000000800 */
[----:B------:R-:W-:Y:S01]  /*db80*/  HMMA.16816.F32.BF16 R96, R4, R22, R80 ;  /* 0x000000160460723c */ /* 0x000fe20000041850 */
[----:B------:R-:W-:Y:S01]  /*db90*/  LDSM.16.MT88.4 R80, [R196+0xbc00] ;  /* 0x00bc0000c450783b */ /* 0x000fe20000004200 */
[----:B-1----:R-:W-:Y:S01]  /*dba0*/  FFMA.FTZ R10, R220, UR4, -R8 ;  /* 0x00000004dc0a7c23 */ /* 0x002fe20008010808 */
[----:B------:R-:W-:-:S05]  /*dbb0*/  MOV R220, R172 ;  /* 0x000000ac00dc7202 */ /* 0x000fca0000000f00 */
[----:B------:R-:W-:Y:S01]  /*dbc0*/  HMMA.16816.F32.BF16 R172, R4, R12, R112 ;  /* 0x0000000c04ac723c */ /* 0x000fe20000041870 */
[----:B------:R-:W1:Y:S01]  /*dbd0*/  MUFU.EX2 R100, R10 ;  /* 0x0000000a00647308 */ /* 0x000e620000000800 */
[----:B--2---:R-:W-:Y:S02]  /*dbe0*/  F2FP.BF16.F32.PACK_AB R4, R177, R202 ;  /* 0x000000cab104723e */ /* 0x004fe400000010ff */
[----:B----4-:R-:W-:Y:S02]  /*dbf0*/  F2FP.BF16.F32.PACK_AB R5, R106, R197 ;  /* 0x000000c56a05723e */ /* 0x010fe400000010ff */
[----:B------:R-:W-:Y:S02]  /*dc00*/  F2FP.BF16.F32.PACK_AB R6, R107, R176 ;  /* 0x000000b06b06723e */ /* 0x000fe400000010ff */
[----:B-1----:R-:W-:Y:S01]  /*dc10*/  F2FP.BF16.F32.PACK_AB R7, R100, R105 ;  /* 0x000000696407723e */ /* 0x002fe200000010ff */
[----:B------:R-:W-:Y:S01]  /*dc20*/  FFMA.FTZ R10, R248, UR4, -R9 ;  /* 0x00000004f80a7c23 */ /* 0x000fe20008010809 */
[----:B------:R-:W-:-:S05]  /*dc30*/  MOV R248, R195 ;  /* 0x000000c300f87202 */ /* 0x000fca0000000f00 */
        /* <DEDUP_REMOVED lines=10> */
[----:B------:R-:W-:Y:S01]  /*dce0*/  HMMA.16816.F32.BF16 R64, R4, R26, R64 ;  /* 0x0000001a0440723c */ /* 0x000fe20000041840 */
[----:B------:R-:W-:Y:S01]  /*dcf0*/  MOV R243, R139 ;  /* 0x0000008b00f37202 */ /* 0x000fe20000000f00 */
[----:B------:R1:W2:Y:S01]  /*dd00*/  MUFU.EX2 R38, R10 ;  /* 0x0000000a00267308 */ /* 0x0002a20000000800 */
[----:B------:R-:W-:Y:S01]  /*dd10*/  MOV R27, R210 ;  /* 0x000000d2001b7202 */ /* 0x000fe20000000f00 */
[----:B------:R-:W4:Y:S01]  /*dd20*/  LDSM.16.MT88.4 R136, [R11+0xc00] ;  /* 0x000c00000b88783b */ /* 0x000f220000004200 */
[----:B------:R-:W-:-:S03]  /*dd30*/  MOV R210, R168 ;  /* 0x000000a800d27202 */ /* 0x000fc60000000f00 */
[----:B------:R-:W-:Y:S01]  /*dd40*/  HMMA.16816.F32.BF16 R192, R4, R28, R76 ;  /* 0x0000001c04c0723c */ /* 0x000fe2000004184c */
[----:B------:R-:W-:-:S07]  /*dd50*/  MOV R26, R169 ;  /* 0x000000a9001a7202 */ /* 0x000fce0000000f00 */
[C---:B------:R-:W-:Y:S01]  /*dd60*/  HMMA.16816.F32.BF16 R28, R4.reuse, R30, R72 ;  /* 0x0000001e041c723c */ /* 0x040fe20000041848 */
[--C-:B-1----:R-:W-:Y:S01]  /*dd70*/  FFMA.FTZ R10, R245, UR4, -R3.reuse ;  /* 0x00000004f50a7c23 */ /* 0x102fe20008010803 */
[----:B------:R-:W-:Y:S01]  /*dd80*/  FFMA.FTZ R3, R244, UR4, -R3 ;  /* 0x00000004f4037c23 */ /* 0x000fe20008010803 */
[----:B------:R-:W-:Y:S02]  /*dd90*/  MOV R245, R209 ;  /* 0x000000d100f57202 */ /* 0x000fe40000000f00 */
[----:B------:R-:W-:Y:S01]  /*dda0*/  MOV R244, R170 ;  /* 0x000000aa00f47202 */ /* 0x000fe20000000f00 */
[----:B------:R1:W-:Y:S01]  /*ddb0*/  MUFU.EX2 R25, R3 ;  /* 0x0000000300197308 */ /* 0x0003e20000000800 */
[----:B------:R-:W-:Y:S01]  /*ddc0*/  MOV R209, R153 ;  /* 0x0000009900d17202 */ /* 0x000fe20000000f00 */
[----:B------:R-:W-:Y:S01]  /*ddd0*/  HMMA.16816.F32.BF16 R56, R4, R12, R56 ;  /* 0x0000000c0438723c */ /* 0x000fe20000041838 */
[----:B--2---:R-:W-:-:S05]  /*dde0*/  F2FP.BF16.F32.PACK_AB R92, R38, R39 ;  /* 0x00000027265c723e */ /* 0x004fca00000010ff */
[----:B------:R-:W2:Y:S02]  /*ddf0*/  MUFU.EX2 R37, R10 ;  /* 0x0000000a00257308 */ /* 0x000ea40000000800 */
[----:B------:R-:W-:Y:S01]  /*de00*/  HMMA.16816.F32.BF16 R44, R4, R14, R44 ;  /* 0x0000000e042c723c */ /* 0x000fe2000004182c */
[----:B-1----:R-:W-:Y:S01]  /*de10*/  FFMA.FTZ R3, R222, UR4, -R2 ;  /* 0x00000004de037c23 */ /* 0x002fe20008010802 */
[----:B------:R-:W-:-:S06]  /*de20*/  MOV R222, R171 ;  /* 0x000000ab00de7202 */ /* 0x000fcc0000000f00 */
[----:B------:R-:W-:Y:S01]  /*de30*/  HMMA.16816.F32.BF16 R52, R4, R20, R52 ;  /* 0x000000140434723c */ /* 0x000fe20000041834 */
[----:B------:R-:W-:Y:S01]  /*de40*/  LDSM.16.MT88.4 R168, [R11+0x1c00] ;  /* 0x001c00000ba8783b */ /* 0x000fe20000004200 */
[----:B------:R1:W-:Y:S01]  /*de50*/  MUFU.EX2 R24, R3 ;  /* 0x0000000300187308 */ /* 0x0003e20000000800 */
[----:B--2---:R-:W-:-:S05]  /*de60*/  F2FP.BF16.F32.PACK_AB R94, R25, R37 ;  /* 0x00000025195e723e */ /* 0x004fca00000010ff */
[----:B------:R-:W-:Y:S01]  /*de70*/  HMMA.16816.F32.BF16 R32, R4, R22, R32 ;  /* 0x000000160420723c */ /* 0x000fe20000041820 */
[----:B------:R-:W-:Y:S01]  /*de80*/  LDSM.16.MT88.4 R4, [R11+0x2c00] ;  /* 0x002c00000b04783b */ /* 0x000fe20000004200 */
[----:B-1----:R-:W-:Y:S01]  /*de90*/  FFMA.FTZ R3, R223, UR4, -R2 ;  /* 0x00000004df037c23 */ /* 0x002fe20008010802 */
[----:B------:R-:W-:-:S03]  /*dea0*/  MOV R223, R152 ;  /* 0x0000009800df7202 */ /* 0x000fc60000000f00 */
[----:B------:R1:W2:Y:S02]  /*deb0*/  MUFU.EX2 R19, R3 ;  /* 0x0000000300137308 */ /* 0x0002a40000000800 */
[--C-:B-1----:R-:W-:Y:S01]  /*dec0*/  FFMA.FTZ R3, R225, UR4, -R2.reuse ;  /* 0x00000004e1037c23 */ /* 0x102fe20008010802 */
[----:B------:R-:W-:Y:S01]  /*ded0*/  FFMA.FTZ R2, R242, UR4, -R2 ;  /* 0x00000004f2027c23 */ /* 0x000fe20008010802 */
[----:B------:R-:W-:-:S04]  /*dee0*/  MOV R225, R154 ;  /* 0x0000009a00e17202 */ /* 0x000fc80000000f00 */
[----:B------:R1:W-:Y:S01]  /*def0*/  MUFU.EX2 R18, R3 ;  /* 0x0000000300127308 */ /* 0x0003e20000000800 */
[----:B--2---:R-:W-:-:S07]  /*df00*/  F2FP.BF16.F32.PACK_AB R93, R19, R24 ;  /* 0x00000018135d723e */ /* 0x004fce00000010ff */
[----:B------:R2:W5:Y:S01]  /*df10*/  MUFU.EX2 R17, R2 ;  /* 0x0000000200117308 */ /* 0x0005620000000800 */
[----:B-1----:R-:W-:Y:S02]  /*df20*/  MOV R3, R155 ;  /* 0x0000009b00037202 */ /* 0x002fe40000000f00 */
[----:B------:R-:W1:Y:S01]  /*df30*/  LDSM.16.MT88.4 R152, [R196+0xac00] ;  /* 0x00ac0000c498783b */ /* 0x000e620000004200 */
[----:B--2---:R-:W-:Y:S01]  /*df40*/  FFMA.FTZ R2, R249, UR4, -R9 ;  /* 0x00000004f9027c23 */ /* 0x004fe20008010809 */
[----:B-----5:R-:W-:-:S03]  /*df50*/  F2FP.BF16.F32.PACK_AB R95, R17, R18 ;  /* 0x00000012115f723e */ /* 0x020fc600000010ff */
[----:B------:R2:W5:Y:S04]  /*df60*/  MUFU.EX2 R16, R2 ;  /* 0x0000000200107308 */ /* 0x0005680000000800 */
[C---:B---3--:R-:W-:Y:S08]  /*df70*/  HMMA.16816.F32.BF16 R112, R92.reuse, R120, R144 ;  /* 0x000000785c70723c */ /* 0x048ff00000041890 */
[----:B----4-:R-:W-:Y:S01]  /*df80*/  HMMA.16816.F32.BF16 R128, R92, R136, R148 ;  /* 0x000000885c80723c */ /* 0x010fe20000041894 */
[----:B--2---:R-:W-:-:S07]  /*df90*/  FFMA.FTZ R2, R224, UR4, -R9 ;  /* 0x00000004e0027c23 */ /* 0x004fce0008010809 */
[C---:B------:R-:W-:Y:S01]  /*dfa0*/  HMMA.16816.F32.BF16 R116, R92.reuse, R122, R140 ;  /* 0x0000007a5c74723c */ /* 0x040fe2000004188c */
[----:B------:R2:W-:Y:S07]  /*dfb0*/  MUFU.EX2 R14, R2 ;  /* 0x00000002000e7308 */ /* 0x0005ee0000000800 */
[C---:B------:R-:W-:Y:S08]  /*dfc0*/  HMMA.16816.F32.BF16 R132, R92.reuse, R138, R132 ;  /* 0x0000008a5c84723c */ /* 0x040ff00000041884 */
[----:B-1----:R-:W-:Y:S01]  /*dfd0*/  HMMA.16816.F32.BF16 R144, R92, R152, R188 ;  /* 0x000000985c90723c */ /* 0x002fe200000418bc */
[----:B--2---:R-:W-:Y:S01]  /*dfe0*/  FFMA.FTZ R2, R241, UR4, -R9 ;  /* 0x00000004f1027c23 */ /* 0x004fe20008010809 */
[----:B------:R-:W-:Y:S01]  /*dff0*/  FFMA.FTZ R9, R225, R41, R3 ;  /* 0x00000029e1097223 */ /* 0x000fe20000010003 */
[----:B------:R-:W-:-:S02]  /*e000*/  FFMA.FTZ R3, R26, R43, R244 ;  /* 0x0000002b1a037223 */ /* 0x000fc400000100f4 */
[----:B------:R1:W2:Y:S01]  /*e010*/  MUFU.EX2 R15, R2 ;  /* 0x00000002000f7308 */ /* 0x0002a20000000800 */
[----:B------:R-:W-:Y:S02]  /*e020*/  FADD.FTZ R9, R243, R9 ;  /* 0x00000009f3097221 */ /* 0x000fe40000010000 */
[----:B------:R-:W-:Y:S01]  /*e030*/  HMMA.16816.F32.BF16 R148, R92, R154, R180 ;  /* 0x0000009a5c94723c */ /* 0x000fe200000418b4 */
[----:B------:R-:W-:-:S07]  /*e040*/  FADD.FTZ R20, R248, R3 ;  /* 0x00000003f8147221 */ /* 0x000fce0000010000 */
[----:B------:R-:W-:Y:S01]  /*e050*/  HMMA.16816.F32.BF16 R160, R92, R168, R160 ;  /* 0x000000a85ca0723c */ /* 0x000fe200000418a0 */
[----:B-1----:R-:W-:-:S07]  /*e060*/  FFMA.FTZ R2, R246, UR4, -R8 ;  /* 0x00000004f6027c23 */ /* 0x002fce0008010808 */
[C---:B------:R-:W-:Y:S01]  /*e070*/  HMMA.16816.F32.BF16 R164, R92.reuse, R170, R164 ;  /* 0x000000aa5ca4723c */ /* 0x040fe200000418a4 */
[----:B------:R1:W-:Y:S07]  /*e080*/  MUFU.EX2 R10, R2 ;  /* 0x00000002000a7308 */ /* 0x0003ee0000000800 */
[----:B------:R-:W-:Y:S01]  /*e090*/  HMMA.16816.F32.BF16 R72, R92, R80, R172 ;  /* 0x000000505c48723c */ /* 0x000fe200000418ac */
[----:B------:R-:W-:-:S07]  /*e0a0*/  MOV R172, R252 ;  /* 0x000000fc00ac7202 */ /* 0x000fce0000000f00 */
[----:B------:R-:W-:Y:S01]  /*e0b0*/  HMMA.16816.F32.BF16 R76, R92, R82, R156 ;  /* 0x000000525c4c723c */ /* 0x000fe2000004189c */
[----:B-1----:R-:W-:-:S04]  /*e0c0*/  FFMA.FTZ R2, R240, UR4, -R8 ;  /* 0x00000004f0027c23 */ /* 0x002fc80008010808 */
[----:B------:R1:W3:Y:S03]  /*e0d0*/  MUFU.EX2 R11, R2 ;  /* 0x00000002000b7308 */ /* 0x0002e60000000800 */
[C---:B------:R-:W-:Y:S08]  /*e0e0*/  HMMA.16816.F32.BF16 R88, R92.reuse, R4, R124 ;  /* 0x000000045c58723c */ /* 0x040ff0000004187c */
[----:B------:R-:W-:Y:S01]  /*e0f0*/  HMMA.16816.F32.BF16 R92, R92, R6, R96 ;  /* 0x000000065c5c723c */ /* 0x000fe20000041860 */
[----:B-----5:R-:W-:-:S02]  /*e100*/  F2FP.BF16.F32.PACK_AB R96, R16, R36 ;  /* 0x000000241060723e */ /* 0x020fc400000010ff */
[----:B--2---:R-:W-:Y:S01]  /*e110*/  F2FP.BF16.F32.PACK_AB R98, R15, R14 ;  /* 0x0000000e0f62723e */ /* 0x004fe200000010ff */
[----:B-1----:R-:W-:Y:S01]  /*e120*/  FFMA.FTZ R2, R226, UR4, -R8 ;  /* 0x00000004e2027c23 */ /* 0x002fe20008010808 */
[----:B---3--:R-:W-:-:S03]  /*e130*/  F2FP.BF16.F32.PACK_AB R97, R11, R10 ;  /* 0x0000000a0b61723e */ /* 0x008fc600000010ff */
[----:B------:R1:W-:Y:S02]  /*e140*/  MUFU.EX2 R12, R2 ;  /* 0x00000002000c7308 */ /* 0x0003e40000000800 */
[----:B-1----:R-:W-:Y:S01]  /*e150*/  FFMA.FTZ R2, R239, UR4, -R8 ;  /* 0x00000004ef027c23 */ /* 0x002fe20008010808 */
[----:B------:R-:W-:Y:S01]  /*e160*/  FFMA.FTZ R8, R222, R40, R223 ;  /* 0x00000028de087223 */ /* 0x000fe200000100df */
[----:B------:R-:W-:-:S04]  /*e170*/  @P1 IADD3 R239, PT, PT, R211, -0x4, RZ ;  /* 0xfffffffcd3ef1810 */ /* 0x000fc80007ffe0ff */
[----:B------:R-:W1:Y:S01]  /*e180*/  MUFU.EX2 R13, R2 ;  /* 0x00000002000d7308 */ /* 0x000e620000000800 */
[----:B------:R-:W-:-:S04]  /*e190*/  FADD.FTZ R21, R227, R8 ;  /* 0x00000008e3157221 */ /* 0x000fc80000010000 */
[----:B------:R-:W-:-:S04]  /*e1a0*/  FADD.FTZ R3, R219, R21 ;  /* 0x00000015db037221 */ /* 0x000fc80000010000 */
[----:B------:R-:W-:-:S04]  /*e1b0*/  FADD.FTZ R3, R217, R3 ;  /* 0x00000003d9037221 */ /* 0x000fc80000010000 */
[----:B------:R-:W-:Y:S01]  /*e1c0*/  FADD.FTZ R3, R206, R3 ;  /* 0x00000003ce037221 */ /* 0x000fe20000010000 */
[----:B-1----:R-:W-:Y:S01]  /*e1d0*/  F2FP.BF16.F32.PACK_AB R99, R13, R12 ;  /* 0x0000000c0d63723e */ /* 0x002fe200000010ff */
[----:B------:R-:W-:Y:S02]  /*e1e0*/  FFMA.FTZ R2, R245, R42, R27 ;  /* 0x0000002af5027223 */ /* 0x000fe4000001001b */
[----:B------:R-:W-:Y:S02]  /*e1f0*/  FADD.FTZ R3, R205, R3 ;  /* 0x00000003cd037221 */ /* 0x000fe40000010000 */
        /* <DEDUP_REMOVED lines=64> */
[----:B------:R-:W-:-:S02]  /*e600*/  FADD.FTZ R2, R17, R2 ;  /* 0x0000000211027221 */ /* 0x000fc40000010000 */
[----:B------:R3:W-:Y:S04]  /*e610*/  STL [R1+0x24], R5 ;  /* 0x0000240501007387 */ /* 0x0007e80000100800 */
[----:B------:R3:W-:Y:S04]  /*e620*/  STL [R1+0x28], R4 ;  /* 0x0000280401007387 */ /* 0x0007e80000100800 */
[----:B------:R3:W-:Y:S04]  /*e630*/  STL [R1+0x30], R3 ;  /* 0x0000300301007387 */ /* 0x0007e80000100800 */
[----:B------:R3:W-:Y:S01]  /*e640*/  STL [R1+0x2c], R2 ;  /* 0x00002c0201007387 */ /* 0x0007e20000100800 */
[----:B------:R-:W-:Y:S05]  /*e650*/  @P1 BRA `(.L_x_198) ;  /* 0x0000000000041947 */ /* 0x000fea0003800000 */
.L_x_195:
[----:B--2---:R-:W-:-:S07]  /*e660*/  IADD3 R239, PT, PT, R172, -0x1, RZ ;  /* 0xffffffffacef7810 */ /* 0x004fce0007ffe0ff */
.L_x_198:
[----:B---3--:R-:W2:Y:S02]  /*e670*/  LDL R2, [R1+0x3c] ;  /* 0x00003c0001027983 */ /* 0x008ea40000100800 */
[----:B--2---:R-:W-:-:S13]  /*e680*/  ISETP.GE.AND P0, PT, R239, R2, PT ;  /* 0x00000002ef00720c */ /* 0x004fda0003f06270 */
[----:B------:R-:W-:Y:S05]  /*e690*/  @!P0 BRA `(.L_x_199) ;  /* 0x0000004400588947 */ /* 0x000fea0003800000 */
[----:B------:R-:W2:Y:S01]  /*e6a0*/  LDL.LU R6, [R1+0x10] ;  /* 0x0000100001067983 */ /* 0x000ea20000300800 */
[----:B-1----:R-:W-:Y:S01]  /*e6b0*/  IMAD.SHL.U32 R3, R228, 0x4, RZ ;  /* 0x00000004e4037824 */ /* 0x002fe200078e00ff */
[----:B------:R-:W-:Y:S01]  /*e6c0*/  SHF.R.U32.HI R226, RZ, 0x1, R228 ;  /* 0x00000001ffe27819 */ /* 0x000fe200000116e4 */
[----:B------:R-:W1:Y:S01]  /*e6d0*/  LDCU.64 UR6, c[0x0][0x3c0] ;  /* 0x00007800ff0677ac */ /* 0x000e620008000a00 */
[----:B------:R-:W3:Y:S01]  /*e6e0*/  LDL.LU R4, [R1+0x20] ;  /* 0x0000200001047983 */ /* 0x000ee20000300800 */
[----:B------:R-:W4:Y:S01]  /*e6f0*/  S2UR UR8, SR_CgaCtaId ;  /* 0x00000000000879c3 */ /* 0x000f220000008800 */
[----:B------:R-:W-:Y:S01]  /*e700*/  IMAD.MOV.U32 R106, RZ, RZ, R101 ;  /* 0x000000ffff6a7224 */ /* 0x000fe200078e0065 */
[----:B------:R-:W-:Y:S01]  /*e710*/  UMOV UR10, 0x400 ;  /* 0x00000400000a7882 */ /* 0x000fe20000000000 */
[----:B------:R-:W5:Y:S01]  /*e720*/  S2R R5, SR_TID.X ;  /* 0x0000000000057919 */ /* 0x000f620000002100 */
[----:B------:R-:W-:Y:S01]  /*e730*/  IMAD.MOV.U32 R105, RZ, RZ, R102 ;  /* 0x000000ffff697224 */ /* 0x000fe200078e0066 */
[----:B------:R-:W2:Y:S01]  /*e740*/  LDCU UR4, c[0x0][0x45c] ;  /* 0x00008b80ff0477ac */ /* 0x000ea20008000800 */
[----:B------:R-:W-:-:S02]  /*e750*/  IMAD.MOV.U32 R100, RZ, RZ, R103 ;  /* 0x000000ffff647224 */ /* 0x000fc400078e0067 */
[C---:B------:R-:W-:Y:S02]  /*e760*/  VIADD R236, R230.reuse, 0x8 ;  /* 0x00000008e6ec7836 */ /* 0x040fe40000000000 */
[C---:B------:R-:W-:Y:S02]  /*e770*/  VIADD R235, R230.reuse, 0x40 ;  /* 0x00000040e6eb7836 */ /* 0x040fe40000000000 */
[----:B------:R-:W-:Y:S01]  /*e780*/  VIADD R237, R230, 0x48 ;  /* 0x00000048e6ed7836 */ /* 0x000fe20000000000 */
[----:B-1----:R-:W-:Y:S02]  /*e790*/  USHF.L.U64.HI UR9, UR6, 0x5, UR7 ;  /* 0x0000000506097899 */ /* 0x002fe40008010207 */
[----:B------:R-:W-:Y:S01]  /*e7a0*/  USHF.L.U32 UR11, UR6, 0x5, URZ ;  /* 0x00000005060b7899 */ /* 0x000fe200080006ff */
[----:B------:R-:W1:Y:S01]  /*e7b0*/  LDCU.64 UR6, c[0x0][0x3c0] ;  /* 0x00007800ff0677ac */ /* 0x000e620008000a00 */
[----:B----4-:R-:W-:Y:S01]  /*e7c0*/  ULEA UR8, UR8, UR10, 0x18 ;  /* 0x0000000a08087291 */ /* 0x010fe2000f8ec0ff */
[----:B-----5:R-:W-:Y:S01]  /*e7d0*/  IMAD.SHL.U32 R5, R5, 0x10, RZ ;  /* 0x0000001005057824 */ /* 0x020fe200078e00ff */
[----:B--2---:R-:W-:-:S04]  /*e7e0*/  LOP3.LUT R2, R6, 0xc0, RZ, 0xc0, !PT ;  /* 0x000000c006027812 */ /* 0x004fc800078ec0ff */
[----:B------:R-:W-:Y:S02]  /*e7f0*/  LOP3.LUT R2, R2, 0x18, R3, 0xf8, !PT ;  /* 0x0000001802027812 */ /* 0x000fe400078ef803 */
[----:B------:R-:W-:Y:S02]  /*e800*/  LOP3.LUT R3, R6, 0x120, RZ, 0xc0, !PT ;  /* 0x0000012006037812 */ /* 0x000fe400078ec0ff */
[C---:B------:R-:W-:Y:S02]  /*e810*/  LOP3.LUT R224, R2.reuse, 0x8, R228, 0x78, !PT ;  /* 0x0000000802e07812 */ /* 0x040fe400078e78e4 */
[----:B------:R-:W2:Y:S01]  /*e820*/  S2R R228, SR_TID.X ;  /* 0x0000000000e47919 */ /* 0x000ea20000002100 */
[----:B------:R-:W-:Y:S02]  /*e830*/  LOP3.LUT R3, R3, 0x3e00, R5, 0xf8, !PT ;  /* 0x00003e0003037812 */ /* 0x000fe400078ef805 */
[----:B------:R-:W-:Y:S02]  /*e840*/  LOP3.LUT R226, R2, 0x8, R226, 0x78, !PT ;  /* 0x0000000802e27812 */ /* 0x000fe400078e78e2 */
[----:B---3--:R-:W-:-:S02]  /*e850*/  LOP3.LUT R224, R4, R224, RZ, 0xfc, !PT ;  /* 0x000000e004e07212 */ /* 0x008fc400078efcff */
[----:B------:R-:W-:Y:S01]  /*e860*/  LOP3.LUT R226, R3, R226, RZ, 0xfc, !PT ;  /* 0x000000e203e27212 */ /* 0x000fe200078efcff */
[----:B------:R-:W-:Y:S01]  /*e870*/  IMAD.MOV.U32 R3, RZ, RZ, R104 ;  /* 0x000000ffff037224 */ /* 0x000fe200078e0068 */
[----:B------:R-:W-:Y:S02]  /*e880*/  LEA R224, R224, UR5, 0x1 ;  /* 0x00000005e0e07c11 */ /* 0x000fe4000f8e08ff */
[----:B------:R-:W-:-:S03]  /*e890*/  LEA R226, R226, UR5, 0x1 ;  /* 0x00000005e2e27c11 */ /* 0x000fc6000f8e08ff */
[C---:B------:R-:W-:Y:S02]  /*e8a0*/  IMAD.IADD R225, R0.reuse, 0x1, R224 ;  /* 0x0000000100e17824 */ /* 0x040fe400078e02e0 */
[----:B------:R-:W-:Y:S01]  /*e8b0*/  IMAD.IADD R227, R0, 0x1, R226 ;  /* 0x0000000100e37824 */ /* 0x000fe200078e02e2 */
[C---:B--2---:R-:W-:Y:S01]  /*e8c0*/  LOP3.LUT P4, RZ, R228.reuse, 0x4, RZ, 0xc0, !PT ;  /* 0x00000004e4ff7812 */ /* 0x044fe2000788c0ff */
[----:B------:R-:W-:Y:S01]  /*e8d0*/  IMAD.SHL.U32 R229, R228, 0x20, RZ ;  /* 0x00000020e4e57824 */ /* 0x000fe200078e00ff */
[----:B-1----:R-:W-:Y:S11]  /*e8e0*/  BRA `(.L_x_200) ;  /* 0x0000000000647947 */ /* 0x002ff60003800000 */
.L_x_202:
[----:B------:R-:W2:Y:S01]  /*e8f0*/  LDL R209, [R1+0x38] ;  /* 0x0000380001d17983 */ /* 0x000ea20000100800 */
[----:B------:R-:W1:Y:S01]  /*e900*/  LDC.64 R12, c[0x0][0x3b8] ;  /* 0x0000ee00ff0c7b82 */ /* 0x000e620000000a00 */
[----:B------:R-:W-:Y:S02]  /*e910*/  VIADD R10, R239, 0xffffffff ;  /* 0xffffffffef0a7836 */ /* 0x000fe40000000000 */
[----:B------:R-:W3:Y:S02]  /*e920*/  LDL R208, [R1+0x34] ;  /* 0x0000340001d07983 */ /* 0x000ee40000100800 */
[C---:B-1----:R-:W-:Y:S04]  /*e930*/  IMAD.WIDE.U32 R8, R10.reuse, R12, RZ ;  /* 0x0000000c0a087225 */ /* 0x042fe800078e00ff */
[----:B------:R-:W-:Y:S02]  /*e940*/  IMAD R9, R10, R13, R9 ;  /* 0x0000000d0a097224 */ /* 0x000fe400078e0209 */
[C---:B------:R-:W-:Y:S03]  /*e950*/  IMAD.SHL.U32 R24, R8.reuse, 0x40, RZ ;  /* 0x0000004008187824 */ /* 0x040fe600078e00ff */
[C-C-:B------:R-:W-:Y:S02]  /*e960*/  SHF.L.U64.HI R25, R8.reuse, 0x6, R9.reuse ;  /* 0x0000000608197819 */ /* 0x140fe40000010209 */
[C---:B--2---:R-:W-:Y:S04]  /*e970*/  LEA R10, P0, R8.reuse, R209, 0x7 ;  /* 0x000000d1080a7211 */ /* 0x044fe800078038ff */
[----:B---3--:R-:W-:Y:S02]  /*e980*/  LEA.HI.X R11, R8, R208, R9, 0x7, P0 ;  /* 0x000000d0080b7211 */ /* 0x008fe400000f3c09 */
[C---:B------:R-:W-:Y:S03]  /*e990*/  LEA R9, P0, R12.reuse, R24, 0x5 ;  /* 0x000000180c097211 */ /* 0x040fe600078028ff */
[----:B------:R-:W-:Y:S01]  /*e9a0*/  @!PT LDS RZ, [RZ] ;  /* 0x00000000fffff984 */ /* 0x000fe20000000800 */
[----:B------:R-:W-:Y:S01]  /*e9b0*/  @!PT LDS RZ, [RZ] ;  /* 0x00000000fffff984 */ /* 0x000fe20000000800 */
[----:B------:R-:W-:Y:S01]  /*e9c0*/  @!PT LDS RZ, [RZ] ;  /* 0x00000000fffff984 */ /* 0x000fe20000000800 */
[----:B------:R1:W-:Y:S01]  /*e9d0*/  LDGSTS.E.BYPASS.LTC128B.128 [R238+0x6000], desc[UR14][R10.64] ;  /* 0x060000000aee7fae */ /* 0x0003e2000b981a0e */
[----:B------:R-:W-:Y:S02]  /*e9e0*/  LEA.HI.X R12, R12, R25, R13, 0x5, P0 ;  /* 0x000000190c0c7211 */ /* 0x000fe400000f2c0d */
[C---:B------:R-:W-:Y:S01]  /*e9f0*/  LEA R8, P0, R9.reuse, R209, 0x1 ;  /* 0x000000d109087211 */ /* 0x040fe200078008ff */
[----:B------:R1:W-:Y:S03]  /*ea00*/  LDGSTS.E.BYPASS.LTC128B.128 [R238+0x7000], desc[UR14][R10.64+0x40] ;  /* 0x070000400aee7fae */ /* 0x0003e6000b981a0e */
[----:B------:R-:W-:Y:S01]  /*ea10*/  LEA.HI.X R9, R9, R208, R12, 0x1, P0 ;  /* 0x000000d009097211 */ /* 0x000fe200000f0c0c */
[----:B------:R1:W-:Y:S04]  /*ea20*/  LDGSTS.E.BYPASS.LTC128B.128 [R238+0x8000], desc[UR14][R10.64+0x80] ;  /* 0x080000800aee7fae */ /* 0x0003e8000b981a0e */
[----:B------:R1:W-:Y:S04]  /*ea30*/  LDGSTS.E.BYPASS.LTC128B.128 [R238+0x6800], desc[UR14][R8.64] ;  /* 0x0680000008ee7fae */ /* 0x0003e8000b981a0e */
[----:B------:R1:W-:Y:S04]  /*ea40*/  LDGSTS.E.BYPASS.LTC128B.128 [R238+0x7800], desc[UR14][R8.64+0x40] ;  /* 0x0780004008ee7fae */ /* 0x0003e8000b981a0e */
[----:B------:R1:W-:Y:S04]  /*ea50*/  LDGSTS.E.BYPASS.LTC128B.128 [R238+0x8800], desc[UR14][R8.64+0x80] ;  /* 0x0880008008ee7fae */ /* 0x0003e8000b981a0e */
[----:B------:R-:W0:Y:S01]  /*ea60*/  LDGDEPBAR ;  /* 0x00000000000079af */ /* 0x000e220000000000 */
[----:B------:R-:W-:Y:S05]  /*ea70*/  BRA `(.L_x_201) ;  /* 0x0000001800647947 */ /* 0x000fea0003800000 */
.L_x_200:
[----:B--2---:R-:W2:Y:S01]  /*ea80*/  LDL R4, [R1+0x44] ;  /* 0x0000440001047983 */ /* 0x004ea20000100800 */
[----:B------:R-:W-:Y:S04]  /*ea90*/  DEPBAR.LE SB0, 0x0 ;  /* 0x000080000000791a */ /* 0x000fe80000000000 */
[----:B------:R-:W3:Y:S01]  /*eaa0*/  LDL R10, [R1+0x40] ;  /* 0x00004000010a7983 */ /* 0x000ee20000100800 */
[C---:B------:R-:W-:Y:S01]  /*eab0*/  IMAD.WIDE.U32 R8, R239.reuse, UR6, RZ ;  /* 0x00000006ef087c25 */ /* 0x040fe2000f8e00ff */
[----:B------:R-:W-:Y:S03]  /*eac0*/  BAR.SYNC.DEFER_BLOCKING 0x0 ;  /* 0x0000000000007b1d */ /* 0x000fe60000010000 */
[C---:B------:R-:W-:Y:S01]  /*ead0*/  IMAD R0, R239.reuse, UR7, R9 ;  /* 0x00000007ef007c24 */ /* 0x040fe2000f8e0209 */
[C---:B------:R-:W-:Y:S04]  /*eae0*/  LEA R2, P0, R8.reuse, UR11, 0x6 ;  /* 0x0000000b08027c11 */ /* 0x040fe8000f8030ff */
[C-C-:B------:R-:W-:Y:S02]  /*eaf0*/  LEA.HI.X R5, R8.reuse, UR9, R0.reuse, 0x6, P0 ;  /* 0x0000000908057c11 */ /* 0x140fe400080f3400 */
[-C--:B--2---:R-:W-:Y:S02]  /*eb00*/  LEA R6, P1, R8, R4.reuse, 0x7 ;  /* 0x0000000408067211 */ /* 0x084fe400078238ff */
[----:B------:R-:W-:Y:S02]  /*eb10*/  LEA R4, P0, R2, R4, 0x1 ;  /* 0x0000000402047211 */ /* 0x000fe400078008ff */
[-C--:B---3--:R-:W-:Y:S01]  /*eb20*/  LEA.HI.X R7, R8, R10.reuse, R0, 0x7, P1 ;  /* 0x0000000a08077211 */ /* 0x088fe200008f3c00 */
[----:B------:R-:W-:Y:S01]  /*eb30*/  IMAD.SHL.U32 R0, R228, 0x2, RZ ;  /* 0x00000002e4007824 */ /* 0x000fe200078e00ff */
[----:B------:R-:W-:Y:S03]  /*eb40*/  LEA.HI.X R5, R2, R10, R5, 0x1, P0 ;  /* 0x0000000a02057211 */ /* 0x000fe600000f0c05 */
[----:B------:R-:W-:Y:S01]  /*eb50*/  @!PT LDS RZ, [RZ] ;  /* 0x00000000fffff984 */ /* 0x000fe20000000800 */
[----:B------:R-:W-:Y:S01]  /*eb60*/  @!PT LDS RZ, [RZ] ;  /* 0x00000000fffff984 */ /* 0x000fe20000000800 */
[----:B------:R-:W-:Y:S01]  /*eb70*/  @!PT LDS RZ, [RZ] ;  /* 0x00000000fffff984 */ /* 0x000fe20000000800 */
[----:B------:R-:W-:Y:S01]  /*eb80*/  LDGSTS.E.BYPASS.LTC128B.128 [R238+0x9000], desc[UR14][R6.64] ;  /* 0x0900000006ee7fae */ /* 0x000fe2000b981a0e */
[----:B------:R-:W-:Y:S05]  /*eb90*/  LOP3.LUT R0, R0, 0x6, RZ, 0xc0, !PT ;  /* 0x0000000600007812 */ /* 0x000fea00078ec0ff */
[----:B------:R-:W-:Y:S02]  /*eba0*/  IMAD R101, R239, 0x40, R0 ;  /* 0x00000040ef657824 */ /* 0x000fe400078e0200 */
[----:B------:R-:W-:Y:S02]  /*ebb0*/  LDGSTS.E.BYPASS.LTC128B.128 [R238+0xa000], desc[UR14][R6.64+0x40] ;  /* 0x0a00004006ee7fae */ /* 0x000fe4000b981a0e */
[C---:B------:R-:W-:Y:S01]  /*ebc0*/  VIADD R107, R101.reuse, 0x11 ;  /* 0x00000011656b7836 */ /* 0x040fe20000000000 */
[-C--:B------:R-:W-:Y:S01]  /*ebd0*/  ISETP.GT.AND P3, PT, R230, R101.reuse, PT ;  /* 0x00000065e600720c */ /* 0x080fe20003f64270 */
[C---:B------:R-:W-:Y:S01]  /*ebe0*/  VIADD R102, R101.reuse, 0x19 ;  /* 0x0000001965667836 */ /* 0x040fe20000000000 */
[----:B------:R-:W-:Y:S01]  /*ebf0*/  ISETP.GT.AND P1, PT, R236, R101, PT ;  /* 0x00000065ec00720c */ /* 0x000fe20003f24270 */
[C---:B------:R-:W-:Y:S01]  /*ec00*/  VIADD R104, R101.reuse, 0x10 ;  /* 0x0000001065687836 */ /* 0x040fe20000000000 */
[C---:B------:R-:W-:Y:S01]  /*ec10*/  ISETP.GE.AND P6, PT, R101.reuse, R232, PT ;  /* 0x000000e86500720c */ /* 0x040fe20003fc6270 */
[----:B------:R-:W-:Y:S01]  /*ec20*/  LDGSTS.E.BYPASS.LTC128B.128 [R238+0xb000], desc[UR14][R6.64+0x80] ;  /* 0x0b00008006ee7fae */ /* 0x000fe2000b981a0e */
[C---:B------:R-:W-:Y:S01]  /*ec30*/  VIADD R103, R101.reuse, 0x18 ;  /* 0x0000001865677836 */ /* 0x040fe20000000000 */
[C---:B------:R-:W-:Y:S01]  /*ec40*/  ISETP.GE.AND P5, PT, R101.reuse, R233, PT ;  /* 0x000000e96500720c */ /* 0x040fe20003fa6270 */
[C---:B------:R-:W-:Y:S05]  /*ec50*/  VIADD R2, R101.reuse, 0x38 ;  /* 0x0000003865027836 */ /* 0x040fea0000000000 */
[----:B------:R-:W-:Y:S08]  /*ec60*/  LDGSTS.E.BYPASS.LTC128B.128 [R238+0x9800], desc[UR14][R4.64] ;  /* 0x0980000004ee7fae */ /* 0x000ff0000b981a0e */
[----:B------:R-:W-:Y:S08]  /*ec70*/  LDGSTS.E.BYPASS.LTC128B.128 [R238+0xa800], desc[UR14][R4.64+0x40] ;  /* 0x0a80004004ee7fae */ /* 0x000ff0000b981a0e */
[----:B------:R1:W-:Y:S08]  /*ec80*/  LDGSTS.E.BYPASS.LTC128B.128 [R238+0xb800], desc[UR14][R4.64+0x80] ;  /* 0x0b80008004ee7fae */ /* 0x0003f0000b981a0e */
        /* <DEDUP_REMOVED lines=27> */
[-C--:B------:R-:W-:Y:S07]  /*ee40*/  HMMA.16816.F32.BF16 R44, R60, R50.reuse, RZ ;  /* 0x000000323c2c723c */ /* 0x080fee00000418ff */
[----:B------:R-:W-:Y:S01]  /*ee50*/  LDSM.16.M88.4 R216, [R227+0x3000] ;  /* 0x00300000e3d8783b */ /* 0x000fe20000000200 */
[C---:B------:R-:W-:Y:S07]  /*ee60*/  HMMA.16816.F32.BF16 R48, R64.reuse, R50, RZ ;  /* 0x000000324030723c */ /* 0x040fee00000418ff */
[----:B------:R-:W-:Y:S01]  /*ee70*/  LDSM.16.M88.4 R220, [R227+0x5000] ;  /* 0x00500000e3dc783b */ /* 0x000fe20000000200 */
[-C--:B-----5:R-:W-:Y:S07]  /*ee80*/  HMMA.16816.F32.BF16 R52, R64, R172.reuse, RZ ;  /* 0x000000ac4034723c */ /* 0x0a0fee00000418ff */
[----:B------:R4:W-:Y:S01]  /*ee90*/  STL [R1+0x14], R0 ;  /* 0x0000140001007387 */ /* 0x0009e20000100800 */
[C---:B------:R-:W-:Y:S03]  /*eea0*/  HMMA.16816.F32.BF16 R56, R60.reuse, R172, RZ ;  /* 0x000000ac3c38723c */ /* 0x040fe600000418ff */
[----:B------:R-:W5:Y:S05]  /*eeb0*/  LDL R252, [R1+0x3c] ;  /* 0x00003c0001fc7983 */ /* 0x000f6a0000100800 */
[-C--:B------:R-:W-:Y:S08]  /*eec0*/  HMMA.16816.F32.BF16 R60, R60, R174.reuse, RZ ;  /* 0x000000ae3c3c723c */ /* 0x080ff000000418ff */
[----:B------:R-:W-:Y:S01]  /*eed0*/  HMMA.16816.F32.BF16 R64, R64, R174, RZ ;  /* 0x000000ae4040723c */ /* 0x000fe200000418ff */
[----:B------:R-:W-:Y:S01]  /*eee0*/  LDSM.16.M88.4 R172, [R226+0x2000] ;  /* 0x00200000e2ac783b */ /* 0x000fe20000000200 */
[C---:B----4-:R-:W-:Y:S06]  /*eef0*/  VIADD R0, R101.reuse, 0x39 ;  /* 0x0000003965007836 */ /* 0x050fec0000000000 */
        /* <DEDUP_REMOVED lines=20> */
[----:B------:R-:W4:Y:S07]  /*f040*/  LDSM.16.M88.4 R176, [R225+0x7800] ;  /* 0x00780000e1b0783b */ /* 0x000f2e0000000200 */
[-C--:B-1----:R-:W-:Y:S01]  /*f050*/  HMMA.16816.F32.BF16 R4, R172, R180.reuse, R4 ;  /* 0x000000b4ac04723c */ /* 0x082fe20000041804 */
[----:B------:R-:W-:Y:S07]  /*f060*/  LDSM.16.M88.4 R196, [R224+0x8400] ;  /* 0x00840000e0c4783b */ /* 0x000fee0000000200 */
        /* <DEDUP_REMOVED lines=30> */
[----:B------:R-:W3:Y:S07]  /*f250*/  LDSM.16.M88.4 R184, [R224+0x8c00] ;  /* 0x008c0000e0b8783b */ /* 0x000eee0000000200 */
[-C--:B------:R-:W-:Y:S08]  /*f260*/  HMMA.16816.F32.BF16 R36, R208, R176.reuse, R36 ;  /* 0x000000b0d024723c */ /* 0x080ff00000041824 */
[C---:B------:R-:W-:Y:S04]  /*f270*/  HMMA.16816.F32.BF16 R40, R216.reuse, R176, R40 ;  /* 0x000000b0d828723c */ /* 0x040fe80000041828 */
[C---:B------:R-:W-:Y:S02]  /*f280*/  VIADD R176, R101.reuse, 0x9 ;  /* 0x0000000965b07836 */ /* 0x040fe40000000000 */
[C---:B------:R-:W-:Y:S02]  /*f290*/  VIADD R177, R101.reuse, 0x8 ;  /* 0x0000000865b17836 */ /* 0x040fe40000000000 */
[-C--:B------:R-:W-:Y:S08]  /*f2a0*/  HMMA.16816.F32.BF16 R44, R216, R178.reuse, R44 ;  /* 0x000000b2d82c723c */ /* 0x080ff0000004182c */
[C---:B------:R-:W-:Y:S04]  /*f2b0*/  HMMA.16816.F32.BF16 R48, R208.reuse, R178, R48 ;  /* 0x000000b2d030723c */ /* 0x040fe80000041830 */
[----:B------:R-:W-:Y:S04]  /*f2c0*/  VIADD R178, R101, 0x1 ;  /* 0x0000000165b27836 */ /* 0x000fe80000000000 */
[-C--:B-1----:R-:W-:Y:S03]  /*f2d0*/  HMMA.16816.F32.BF16 R52, R208, R172.reuse, R52 ;  /* 0x000000acd034723c */ /* 0x082fe60000041834 */
[-C--:B------:R-:W-:Y:S02]  /*f2e0*/  ISETP.GT.AND P2, PT, R230, R178.reuse, PT ;  /* 0x000000b2e600720c */ /* 0x080fe40003f44270 */
[-C--:B------:R-:W-:Y:S03]  /*f2f0*/  ISETP.GT.AND P0, PT, R236, R178.reuse, PT ;  /* 0x000000b2ec00720c */ /* 0x080fe60003f04270 */
[C---:B------:R-:W-:Y:S08]  /*f300*/  HMMA.16816.F32.BF16 R56, R216.reuse, R172, R56 ;  /* 0x000000acd838723c */ /* 0x040ff00000041838 */
[-C--:B------:R-:W-:Y:S08]  /*f310*/  HMMA.16816.F32.BF16 R60, R216, R174.reuse, R60 ;  /* 0x000000aed83c723c */ /* 0x080ff0000004183c */
[----:B------:R-:W-:Y:S01]  /*f320*/  HMMA.16816.F32.BF16 R64, R208, R174, R64 ;  /* 0x000000aed040723c */ /* 0x000fe20000041840 */
[----:B------:R-:W1:Y:S07]  /*f330*/  LDSM.16.M88.4 R172, [R225+0x8400] ;  /* 0x00840000e1ac783b */ /* 0x000e6e0000000200 */
[-C--:B------:R-:W-:Y:S08]  /*f340*/  HMMA.16816.F32.BF16 R4, R180, R188.reuse, R4 ;  /* 0x000000bcb404723c */ /* 0x080ff00000041804 */
[C---:B--2---:R-:W-:Y:S08]  /*f350*/  HMMA.16816.F32.BF16 R8, R192.reuse, R188, R8 ;  /* 0x000000bcc008723c */ /* 0x044ff00000041808 */
[-C--:B------:R-:W-:Y:S08]  /*f360*/  HMMA.16816.F32.BF16 R12, R192, R190.reuse, R12 ;  /* 0x000000bec00c723c */ /* 0x080ff0000004180c */
        /* <DEDUP_REMOVED lines=12> */
[----:B------:R-:W-:Y:S08]  /*f430*/  HMMA.16816.F32.BF16 R64, R180, R186, R64 ;  /* 0x000000bab440723c */ /* 0x000ff00000041840 */
[-C--:B------:R-:W-:Y:S08]  /*f440*/  HMMA.16816.F32.BF16 R4, R204, R212.reuse, R4 ;  /* 0x000000d4cc04723c */ /* 0x080ff00000041804 */
[C---:B------:R-:W-:Y:S08]  /*f450*/  HMMA.16816.F32.BF16 R8, R220.reuse, R212, R8 ;  /* 0x000000d4dc08723c */ /* 0x040ff00000041808 */
[-C--:B------:R-:W-:Y:S03]  /*f460*/  HMMA.16816.F32.BF16 R12, R220, R214.reuse, R12 ;  /* 0x000000d6dc0c723c */ /* 0x080fe6000004180c */
[----:B------:R-:W-:Y:S02]  /*f470*/  FSEL R203, R4, -INF , !P3 ;  /* 0xff80000004cb7808 */ /* 0x000fe40005800000 */
[----:B------:R-:W-:Y:S02]  /*f480*/  FSEL R202, R5, -INF , !P2 ;  /* 0xff80000005ca7808 */ /* 0x000fe40005000000 */
[----:B------:R-:W-:Y:S01]  /*f490*/  FSEL R201, R6, -INF , !P1 ;  /* 0xff80000006c97808 */ /* 0x000fe20004800000 */
[C---:B------:R-:W-:Y:S04]  /*f4a0*/  HMMA.16816.F32.BF16 R16, R204.reuse, R214, R16 ;  /* 0x000000d6cc10723c */ /* 0x040fe80000041810 */
[----:B------:R-:W-:Y:S02]  /*f4b0*/  FSEL R200, R7, -INF , !P0 ;  /* 0xff80000007c87808 */ /* 0x000fe40004000000 */
[-C--:B------:R-:W-:Y:S01]  /*f4c0*/  ISETP.GT.AND P3, PT, R235, R101.reuse, PT ;  /* 0x00000065eb00720c */ /* 0x080fe20003f64270 */
[----:B------:R-:W2:Y:S01]  /*f4d0*/  LDSM.16.M88.4 R4, [R225+0x8800] ;  /* 0x00880000e104783b */ /* 0x000ea20000000200 */
[----:B------:R-:W-:Y:S01]  /*f4e0*/  ISETP.GT.AND P1, PT, R237, R101, PT ;  /* 0x00000065ed00720c */ /* 0x000fe20003f24270 */
[-C--:B-1----:R-:W-:Y:S03]  /*f4f0*/  HMMA.16816.F32.BF16 R20, R204, R172.reuse, R20 ;  /* 0x000000accc14723c */ /* 0x082fe60000041814 */
[-C--:B------:R-:W-:Y:S02]  /*f500*/  ISETP.GT.AND P2, PT, R235, R178.reuse, PT ;  /* 0x000000b2eb00720c */ /* 0x080fe40003f44270 */
[----:B------:R-:W-:Y:S02]  /*f510*/  ISETP.GT.AND P0, PT, R237, R178, PT ;  /* 0x000000b2ed00720c */ /* 0x000fe40003f04270 */
[----:B------:R-:W-:Y:S01]  /*f520*/  FSEL R199, R8, -INF , !P3 ;  /* 0xff80000008c77808 */ /* 0x000fe20005800000 */
[C---:B------:R-:W-:Y:S04]  /*f530*/  HMMA.16816.F32.BF16 R24, R220.reuse, R172, R24 ;  /* 0x000000acdc18723c */ /* 0x040fe80000041818 */
[----:B------:R-:W-:Y:S02]  /*f540*/  FSEL R198, R9, -INF , !P2 ;  /* 0xff80000009c67808 */ /* 0x000fe40005000000 */
[----:B------:R-:W-:Y:S02]  /*f550*/  FSEL R197, R10, -INF , !P1 ;  /* 0xff8000000ac57808 */ /* 0x000fe40004800000 */
[----:B------:R-:W-:Y:S01]  /*f560*/  FSEL R196, R11, -INF , !P0 ;  /* 0xff8000000bc47808 */ /* 0x000fe20004000000 */
[-C--:B------:R-:W-:Y:S01]  /*f570*/  HMMA.16816.F32.BF16 R28, R220, R174.reuse, R28 ;  /* 0x000000aedc1c723c */ /* 0x080fe2000004181c */
[----:B------:R-:W1:Y:S01]  /*f580*/  LDSM.16.M88.4 R8, [R225+0x8c00] ;  /* 0x008c0000e108783b */ /* 0x000e620000000200 */
[----:B------:R-:W-:Y:S04]  /*f590*/  DEPBAR.LE SB0, 0x0 ;  /* 0x000080000000791a */ /* 0x000fe80000000000 */
[----:B------:R-:W-:Y:S01]  /*f5a0*/  BAR.SYNC.DEFER_BLOCKING 0x0 ;  /* 0x0000000000007b1d */ /* 0x000fe20000010000 */
[-C--:B------:R-:W-:Y:S01]  /*f5b0*/  ISETP.GT.AND P0, PT, R237, R176.reuse, PT ;  /* 0x000000b0ed00720c */ /* 0x080fe20003f04270 */
[C---:B------:R-:W-:Y:S05]  /*f5c0*/  HMMA.16816.F32.BF16 R32, R204.reuse, R174, R32 ;  /* 0x000000aecc20723c */ /* 0x040fea0000041820 */
[-C--:B------:R-:W-:Y:S02]  /*f5d0*/  ISETP.GT.AND P2, PT, R235, R176.reuse, PT ;  /* 0x000000b0eb00720c */ /* 0x080fe40003f44270 */
[----:B------:R-:W-:Y:S02]  /*f5e0*/  FSEL R191, R15, -INF , !P0 ;  /* 0xff8000000fbf7808 */ /* 0x000fe40004000000 */
[-C--:B------:R-:W-:Y:S01]  /*f5f0*/  ISETP.GT.AND P0, PT, R236, R176.reuse, PT ;  /* 0x000000b0ec00720c */ /* 0x080fe20003f04270 */
[-C--:B--2---:R-:W-:Y:S03]  /*f600*/  HMMA.16816.F32.BF16 R36, R204, R4.reuse, R36 ;  /* 0x00000004cc24723c */ /* 0x084fe60000041824 */
[----:B------:R-:W-:Y:S01]  /*f610*/  FSEL R194, R13, -INF , !P2 ;  /* 0xff8000000dc27808 */ /* 0x000fe20005000000 */
[----:B------:R-:W-:Y:S01]  /*f620*/  VIADD R13, R101, 0x20 ;  /* 0x00000020650d7836 */ /* 0x000fe20000000000 */
[----:B------:R-:W-:Y:S02]  /*f630*/  ISETP.GT.AND P2, PT, R230, R176, PT ;  /* 0x000000b0e600720c */ /* 0x000fe40003f44270 */
[----:B------:R-:W-:Y:S01]  /*f640*/  FSEL R187, R19, -INF , !P0 ;  /* 0xff80000013bb7808 */ /* 0x000fe20004000000 */
[C---:B------:R-:W-:Y:S04]  /*f650*/  HMMA.16816.F32.BF16 R40, R220.reuse, R4, R40 ;  /* 0x00000004dc28723c */ /* 0x040fe80000041828 */
[----:B------:R-:W-:Y:S01]  /*f660*/  ISETP.GT.AND P0, PT, R236, R107, PT ;  /* 0x0000006bec00720c */ /* 0x000fe20003f04270 */
[----:B------:R-:W-:Y:S01]  /*f670*/  VIADD R4, R101, 0x31 ;  /* 0x0000003165047836 */ /* 0x000fe20000000000 */
[----:B------:R-:W-:Y:S01]  /*f680*/  FSEL R189, R17, -INF , !P2 ;  /* 0xff80000011bd7808 */ /* 0x000fe20005000000 */
[----:B------:R-:W-:Y:S01]  /*f690*/  VIADD R5, R101, 0x30 ;  /* 0x0000003065057836 */ /* 0x000fe20000000000 */
[----:B------:R-:W-:Y:S01]  /*f6a0*/  ISETP.GT.AND P1, PT, R237, R177, PT ;  /* 0x000000b1ed00720c */ /* 0x000fe20003f24270 */
[-C--:B------:R-:W-:Y:S03]  /*f6b0*/  HMMA.16816.F32.BF16 R44, R220, R6.reuse, R44 ;  /* 0x00000006dc2c723c */ /* 0x080fe6000004182c */
[-C--:B------:R-:W-:Y:S02]  /*f6c0*/  ISETP.GT.AND P2, PT, R230, R107.reuse, PT ;  /* 0x0000006be600720c */ /* 0x080fe40003f44270 */
[----:B------:R-:W-:Y:S02]  /*f6d0*/  FSEL R183, R23, -INF , !P0 ;  /* 0xff80000017b77808 */ /* 0x000fe40004000000 */
[----:B------:R-:W-:Y:S01]  /*f6e0*/  ISETP.GT.AND P0, PT, R237, R107, PT ;  /* 0x0000006bed00720c */ /* 0x000fe20003f04270 */
[C---:B------:R-:W-:Y:S04]  /*f6f0*/  HMMA.16816.F32.BF16 R48, R204.reuse, R6, R48 ;  /* 0x00000006cc30723c */ /* 0x040fe80000041830 */
[----:B------:R-:W-:Y:S01]  /*f700*/  FSEL R193, R14, -INF , !P1 ;  /* 0xff8000000ec17808 */ /* 0x000fe20004800000 */
[----:B------:R-:W-:Y:S01]  /*f710*/  VIADD R6, R101, 0x29 ;  /* 0x0000002965067836 */ /* 0x000fe20000000000 */
[----:B------:R-:W-:Y:S01]  /*f720*/  FSEL R185, R21, -INF , !P2 ;  /* 0xff80000015b97808 */ /* 0x000fe20005000000 */
[----:B------:R-:W-:Y:S01]  /*f730*/  VIADD R7, R101, 0x28 ;  /* 0x0000002865077836 */ /* 0x000fe20000000000 */
[CC--:B------:R-:W-:Y:S01]  /*f740*/  ISETP.GT.AND P3, PT, R235.reuse, R177.reuse, PT ;  /* 0x000000b1eb00720c */ /* 0x0c0fe20003f64270 */
[-C--:B-1----:R-:W-:Y:S03]  /*f750*/  HMMA.16816.F32.BF16 R52, R204, R8.reuse, R52 ;  /* 0x00000008cc34723c */ /* 0x082fe60000041834 */
[----:B------:R-:W-:Y:S02]  /*f760*/  ISETP.GT.AND P1, PT, R236, R177, PT ;  /* 0x000000b1ec00720c */ /* 0x000fe40003f24270 */
[----:B------:R-:W-:Y:S02]  /*f770*/  ISETP.GT.AND P2, PT, R235, R107, PT ;  /* 0x0000006beb00720c */ /* 0x000fe40003f44270 */
[----:B------:R-:W-:Y:S01]  /*f780*/  FSEL R175, R27, -INF , !P0 ;  /* 0xff8000001baf7808 */ /* 0x000fe20004000000 */
[C---:B------:R-:W-:Y:S04]  /*f790*/  HMMA.16816.F32.BF16 R56, R220.reuse, R8, R56 ;  /* 0x00000008dc38723c */ /* 0x040fe80000041838 */
[----:B------:R-:W-:Y:S02]  /*f7a0*/  ISETP.GT.AND P0, PT, R237, R102, PT ;  /* 0x00000066ed00720c */ /* 0x000fe40003f04270 */
[----:B------:R-:W-:Y:S01]  /*f7b0*/  FSEL R195, R12, -INF , !P3 ;  /* 0xff8000000cc37808 */ /* 0x000fe20005800000 */
[----:B------:R-:W-:Y:S01]  /*f7c0*/  VIADD R12, R101, 0x21 ;  /* 0x00000021650c7836 */ /* 0x000fe20000000000 */
[----:B------:R-:W-:Y:S01]  /*f7d0*/  FSEL R188, R18, -INF , !P1 ;  /* 0xff80000012bc7808 */ /* 0x000fe20004800000 */
[-C--:B------:R-:W-:Y:S03]  /*f7e0*/  HMMA.16816.F32.BF16 R60, R220, R10.reuse, R60 ;  /* 0x0000000adc3c723c */ /* 0x080fe6000004183c */
[----:B------:R-:W-:Y:S02]  /*f7f0*/  FSEL R180, R25, -INF , !P2 ;  /* 0xff80000019b47808 */ /* 0x000fe40005000000 */
[----:B------:R-:W-:Y:S02]  /*f800*/  ISETP.GT.AND P3, PT, R230, R177, PT ;  /* 0x000000b1e600720c */ /* 0x000fe40003f64270 */
[C---:B------:R-:W-:Y:S01]  /*f810*/  ISETP.GT.AND P1, PT, R236.reuse, R104, PT ;  /* 0x00000068ec00720c */ /* 0x040fe20003f24270 */
[----:B------:R-:W-:Y:S04]  /*f820*/  HMMA.16816.F32.BF16 R64, R204, R10, R64 ;  /* 0x0000000acc40723c */ /* 0x000fe80000041840 */
[----:B------:R-:W-:Y:S02]  /*f830*/  FSEL R25, R31, -INF , !P0 ;  /* 0xff8000001f197808 */ /* 0x000fe40004000000 */
[----:B------:R-:W-:Y:S02]  /*f840*/  ISETP.GT.AND P0, PT, R236, R102, PT ;  /* 0x00000066ec00720c */ /* 0x000fe40003f04270 */
[----:B------:R-:W-:Y:S02]  /*f850*/  FSEL R190, R16, -INF , !P3 ;  /* 0xff80000010be7808 */ /* 0x000fe40005800000 */
[----:B------:R-:W-:Y:S02]  /*f860*/  FSEL R184, R22, -INF , !P1 ;  /* 0xff80000016b87808 */ /* 0x000fe40004800000 */
[-C--:B------:R-:W-:Y:S02]  /*f870*/  ISETP.GT.AND P3, PT, R230, R104.reuse, PT ;  /* 0x00000068e600720c */ /* 0x080fe40003f64270 */
[----:B------:R-:W-:Y:S02]  /*f880*/  ISETP.GT.AND P1, PT, R237, R104, PT ;  /* 0x00000068ed00720c */ /* 0x000fe40003f24270 */
[----:B------:R-:W-:Y:S02]  /*f890*/  FSEL R35, R35, -INF , !P0 ;  /* 0xff80000023237808 */ /* 0x000fe40004000000 */
[----:B------:R-:W-:Y:S02]  /*f8a0*/  ISETP.GT.AND P0, PT, R236, R12, PT ;  /* 0x0000000cec00720c */ /* 0x000fe40003f04270 */
[----:B------:R-:W-:Y:S02]  /*f8b0*/  FSEL R186, R20, -INF , !P3 ;  /* 0xff80000014ba7808 */ /* 0x000fe40005800000 */
[----:B------:R-:W-:Y:S02]  /*f8c0*/  FSEL R179, R26, -INF , !P1 ;  /* 0xff8000001ab37808 */ /* 0x000fe40004800000 */
[----:B------:R-:W-:Y:S02]  /*f8d0*/  ISETP.GT.AND P3, PT, R235, R104, PT ;  /* 0x00000068eb00720c */ /* 0x000fe40003f64270 */
[-C--:B------:R-:W-:Y:S02]  /*f8e0*/  ISETP.GT.AND P1, PT, R237, R103.reuse, PT ;  /* 0x00000067ed00720c */ /* 0x080fe40003f24270 */
[----:B------:R-:W-:Y:S02]  /*f8f0*/  FSEL R39, R39, -INF , !P0 ;  /* 0xff80000027277808 */ /* 0x000fe40004000000 */
[----:B------:R-:W-:Y:S02]  /*f900*/  ISETP.GT.AND P0, PT, R237, R12, PT ;  /* 0x0000000ced00720c */ /* 0x000fe40003f04270 */
[C---:B------:R-:W-:Y:S02]  /*f910*/  ISETP.GT.AND P2, PT, R235.reuse, R102, PT ;  /* 0x00000066eb00720c */ /* 0x040fe40003f44270 */
[----:B------:R-:W-:Y:S02]  /*f920*/  FSEL R181, R24, -INF , !P3 ;  /* 0xff80000018b57808 */ /* 0x000fe40005800000 */
[----:B------:R-:W-:Y:S02]  /*f930*/  FSEL R30, R30, -INF , !P1 ;  /* 0xff8000001e1e7808 */ /* 0x000fe40004800000 */
[-C--:B------:R-:W-:Y:S02]  /*f940*/  ISETP.GT.AND P3, PT, R235, R103.reuse, PT ;  /* 0x00000067eb00720c */ /* 0x080fe40003f64270 */
[-C--:B------:R-:W-:Y:S02]  /*f950*/  ISETP.GT.AND P1, PT, R236, R103.reuse, PT ;  /* 0x00000067ec00720c */ /* 0x080fe40003f24270 */
[----:B------:R-:W-:Y:S02]  /*f960*/  FSEL R192, R43, -INF , !P0 ;  /* 0xff8000002bc07808 */ /* 0x000fe40004000000 */
[----:B------:R-:W-:Y:S02]  /*f970*/  FSEL R172, R29, -INF , !P2 ;  /* 0xff8000001dac7808 */ /* 0x000fe40005000000 */
[----:B------:R-:W-:Y:S02]  /*f980*/  ISETP.GT.AND P0, PT, R237, R6, PT ;  /* 0x00000006ed00720c */ /* 0x000fe40003f04270 */
[----:B------:R-:W-:Y:S02]  /*f990*/  ISETP.GT.AND P2, PT, R230, R102, PT ;  /* 0x00000066e600720c */ /* 0x000fe40003f44270 */
[----:B------:R-:W-:Y:S02]  /*f9a0*/  FSEL R173, R28, -INF , !P3 ;  /* 0xff8000001cad7808 */ /* 0x000fe40005800000 */
[----:B------:R-:W-:Y:S02]  /*f9b0*/  FSEL R34, R34, -INF , !P1 ;  /* 0xff80000022227808 */ /* 0x000fe40004800000 */
[----:B------:R-:W-:Y:S02]  /*f9c0*/  ISETP.GT.AND P3, PT, R230, R103, PT ;  /* 0x00000067e600720c */ /* 0x000fe40003f64270 */
[CC--:B------:R-:W-:Y:S02]  /*f9d0*/  ISETP.GT.AND P1, PT, R236.reuse, R13.reuse, PT ;  /* 0x0000000dec00720c */ /* 0x0c0fe40003f24270 */
[----:B------:R-:W-:Y:S02]  /*f9e0*/  FSEL R43, R47, -INF , !P0 ;  /* 0xff8000002f2b7808 */ /* 0x000fe40004000000 */
[----:B------:R-:W-:Y:S02]  /*f9f0*/  FSEL R33, R33, -INF , !P2 ;  /* 0xff80000021217808 */ /* 0x000fe40005000000 */
[----:B------:R-:W-:Y:S02]  /*fa00*/  ISETP.GT.AND P0, PT, R236, R6, PT ;  /* 0x00000006ec00720c */ /* 0x000fe40003f04270 */
[----:B------:R-:W-:Y:S02]  /*fa10*/  ISETP.GT.AND P2, PT, R230, R12, PT ;  /* 0x0000000ce600720c */ /* 0x000fe40003f44270 */
[----:B------:R-:W-:Y:S02]  /*fa20*/  FSEL R24, R32, -INF , !P3 ;  /* 0xff80000020187808 */ /* 0x000fe40005800000 */
[----:B------:R-:W-:Y:S02]  /*fa30*/  FSEL R38, R38, -INF , !P1 ;  /* 0xff80000026267808 */ /* 0x000fe40004800000 */
[-C--:B------:R-:W-:Y:S02]  /*fa40*/  ISETP.GT.AND P3, PT, R230, R13.reuse, PT ;  /* 0x0000000de600720c */ /* 0x080fe40003f64270 */
[-C--:B------:R-:W-:Y:S02]  /*fa50*/  ISETP.GT.AND P1, PT, R237, R13.reuse, PT ;  /* 0x0000000ded00720c */ /* 0x080fe40003f24270 */
[----:B------:R-:W-:Y:S02]  /*fa60*/  FSEL R51, R51, -INF , !P0 ;  /* 0xff80000033337808 */ /* 0x000fe40004000000 */
[----:B------:R-:W-:Y:S02]  /*fa70*/  FSEL R37, R37, -INF , !P2 ;  /* 0xff80000025257808 */ /* 0x000fe40005000000 */
[----:B------:R-:W-:Y:S02]  /*fa80*/  ISETP.GT.AND P0, PT, R236, R4, PT ;  /* 0x00000004ec00720c */ /* 0x000fe40003f04270 */
[C---:B------:R-:W-:Y:S02]  /*fa90*/  ISETP.GT.AND P2, PT, R235.reuse, R12, PT ;  /* 0x0000000ceb00720c */ /* 0x040fe40003f44270 */
[----:B------:R-:W-:Y:S02]  /*faa0*/  FSEL R36, R36, -INF , !P3 ;  /* 0xff80000024247808 */ /* 0x000fe40005800000 */
[----:B------:R-:W-:Y:S02]  /*fab0*/  FSEL R42, R42, -INF , !P1 ;  /* 0xff8000002a2a7808 */ /* 0x000fe40004800000 */
[----:B------:R-:W-:Y:S02]  /*fac0*/  ISETP.GT.AND P3, PT, R235, R13, PT ;  /* 0x0000000deb00720c */ /* 0x000fe40003f64270 */
[-C--:B------:R-:W-:Y:S02]  /*fad0*/  ISETP.GT.AND P1, PT, R237, R7.reuse, PT ;  /* 0x00000007ed00720c */ /* 0x080fe40003f24270 */
[----:B------:R-:W-:Y:S02]  /*fae0*/  FSEL R55, R55, -INF , !P0 ;  /* 0xff80000037377808 */ /* 0x000fe40004000000 */
[----:B------:R-:W-:Y:S02]  /*faf0*/  FSEL R41, R41, -INF , !P2 ;  /* 0xff80000029297808 */ /* 0x000fe40005000000 */
[----:B------:R-:W-:Y:S02]  /*fb00*/  ISETP.GT.AND P0, PT, R237, R4, PT ;  /* 0x00000004ed00720c */ /* 0x000fe40003f04270 */
[CC--:B------:R-:W-:Y:S02]  /*fb10*/  ISETP.GT.AND P2, PT, R235.reuse, R6.reuse, PT ;  /* 0x00000006eb00720c */ /* 0x0c0fe40003f44270 */
[----:B------:R-:W-:Y:S02]  /*fb20*/  FSEL R174, R40, -INF , !P3 ;  /* 0xff80000028ae7808 */ /* 0x000fe40005800000 */
[----:B------:R-:W-:Y:S02]  /*fb30*/  FSEL R182, R46, -INF , !P1 ;  /* 0xff8000002eb67808 */ /* 0x000fe40004800000 */
[-C--:B------:R-:W-:Y:S02]  /*fb40*/  ISETP.GT.AND P3, PT, R235, R7.reuse, PT ;  /* 0x00000007eb00720c */ /* 0x080fe40003f64270 */
[----:B------:R-:W-:Y:S02]  /*fb50*/  ISETP.GT.AND P1, PT, R236, R7, PT ;  /* 0x00000007ec00720c */ /* 0x000fe40003f24270 */
[----:B------:R-:W-:Y:S02]  /*fb60*/  FSEL R59, R59, -INF , !P0 ;  /* 0xff8000003b3b7808 */ /* 0x000fe40004000000 */
[----:B------:R-:W-:Y:S02]  /*fb70*/  FSEL R45, R45, -INF , !P2 ;  /* 0xff8000002d2d7808 */ /* 0x000fe40005000000 */
[----:B------:R-:W-:Y:S02]  /*fb80*/  ISETP.GE.AND P0, PT, R101, R231, PT ;  /* 0x000000e76500720c */ /* 0x000fe40003f06270 */
[----:B------:R-:W-:Y:S02]  /*fb90*/  ISETP.GT.AND P2, PT, R230, R6, PT ;  /* 0x00000006e600720c */ /* 0x000fe40003f44270 */
[----:B------:R-:W-:Y:S02]  /*fba0*/  FSEL R44, R44, -INF , !P3 ;  /* 0xff8000002c2c7808 */ /* 0x000fe40005800000 */
[----:B------:R-:W-:Y:S02]  /*fbb0*/  FSEL R50, R50, -INF , !P1 ;  /* 0xff80000032327808 */ /* 0x000fe40004800000 */
[----:B------:R-:W-:Y:S02]  /*fbc0*/  ISETP.GT.AND P3, PT, R230, R7, PT ;  /* 0x00000007e600720c */ /* 0x000fe40003f64270 */
[----:B------:R-:W-:Y:S02]  /*fbd0*/  ISETP.GT.AND P1, PT, R236, R5, PT ;  /* 0x00000005ec00720c */ /* 0x000fe40003f24270 */
[----:B------:R-:W-:Y:S02]  /*fbe0*/  FSEL R14, R203, -INF , !P0 ;  /* 0xff800000cb0e7808 */ /* 0x000fe40004000000 */
[----:B------:R-:W-:Y:S02]  /*fbf0*/  FSEL R49, R49, -INF , !P2 ;  /* 0xff80000031317808 */ /* 0x000fe40005000000 */
[----:B------:R-:W-:Y:S02]  /*fc00*/  ISETP.GE.AND P0, PT, R178, R233, PT ;  /* 0x000000e9b200720c */ /* 0x000fe40003f06270 */
[----:B------:R-:W-:Y:S02]  /*fc10*/  ISETP.GT.AND P2, PT, R230, R4, PT ;  /* 0x00000004e600720c */ /* 0x000fe40003f44270 */
[----:B------:R-:W-:Y:S02]  /*fc20*/  FSEL R48, R48, -INF , !P3 ;  /* 0xff80000030307808 */ /* 0x000fe40005800000 */
[----:B------:R-:W-:Y:S02]  /*fc30*/  FSEL R54, R54, -INF , !P1 ;  /* 0xff80000036367808 */ /* 0x000fe40004800000 */
[-C--:B------:R-:W-:Y:S02]  /*fc40*/  ISETP.GT.AND P3, PT, R230, R5.reuse, PT ;  /* 0x00000005e600720c */ /* 0x080fe40003f64270 */
[-C--:B------:R-:W-:Y:S02]  /*fc50*/  ISETP.GT.AND P1, PT, R237, R5.reuse, PT ;  /* 0x00000005ed00720c */ /* 0x080fe40003f24270 */
[----:B------:R-:W-:Y:S02]  /*fc60*/  FSEL R22, R198, -INF , !P0 ;  /* 0xff800000c6167808 */ /* 0x000fe40004000000 */
[----:B------:R-:W-:Y:S02]  /*fc70*/  FSEL R53, R53, -INF , !P2 ;  /* 0xff80000035357808 */ /* 0x000fe40005000000 */
[----:B------:R-:W-:Y:S02]  /*fc80*/  ISETP.GE.AND P0, PT, R177, R232, PT ;  /* 0x000000e8b100720c */ /* 0x000fe40003f06270 */
[C---:B------:R-:W-:Y:S02]  /*fc90*/  ISETP.GT.AND P2, PT, R235.reuse, R4, PT ;  /* 0x00000004eb00720c */ /* 0x040fe40003f44270 */
[----:B------:R-:W-:Y:S02]  /*fca0*/  FSEL R52, R52, -INF , !P3 ;  /* 0xff80000034347808 */ /* 0x000fe40005800000 */
[----:B------:R-:W-:Y:S02]  /*fcb0*/  FSEL R58, R58, -INF , !P1 ;  /* 0xff8000003a3a7808 */ /* 0x000fe40004800000 */
[----:B------:R-:W-:Y:S02]  /*fcc0*/  ISETP.GT.AND P3, PT, R235, R5, PT ;  /* 0x00000005eb00720c */ /* 0x000fe40003f64270 */
[-C--:B------:R-:W-:Y:S02]  /*fcd0*/  ISETP.GT.AND P1, PT, R230, R2.reuse, PT ;  /* 0x00000002e600720c */ /* 0x080fe40003f24270 */
[----:B------:R-:W-:Y:S02]  /*fce0*/  FSEL R21, R188, -INF , !P0 ;  /* 0xff800000bc157808 */ /* 0x000fe40004000000 */
[----:B------:R-:W-:Y:S02]  /*fcf0*/  FSEL R57, R57, -INF , !P2 ;  /* 0xff80000039397808 */ /* 0x000fe40005000000 */
[----:B------:R-:W-:Y:S02]  /*fd00*/  ISETP.GE.AND P0, PT, R107, R231, PT ;  /* 0x000000e76b00720c */ /* 0x000fe40003f06270 */
[----:B------:R-:W-:Y:S02]  /*fd10*/  ISETP.GT.AND P2, PT, R236, R2, PT ;  /* 0x00000002ec00720c */ /* 0x000fe40003f44270 */
[----:B------:R-:W-:Y:S02]  /*fd20*/  FSEL R16, R201, -INF , !P6 ;  /* 0xff800000c9107808 */ /* 0x000fe40007000000 */
[----:B------:R-:W-:Y:S02]  /*fd30*/  ISETP.GE.AND P6, PT, R177, R233, PT ;  /* 0x000000e9b100720c */ /* 0x000fe40003fc6270 */
[----:B------:R-:W-:Y:S02]  /*fd40*/  FSEL R56, R56, -INF , !P3 ;  /* 0xff80000038387808 */ /* 0x000fe40005800000 */
[----:B------:R-:W-:Y:S02]  /*fd50*/  FSEL R64, R64, -INF , !P1 ;  /* 0xff80000040407808 */ /* 0x000fe40004800000 */
[-C--:B------:R-:W-:Y:S02]  /*fd60*/  ISETP.GT.AND P3, PT, R230, R0.reuse, PT ;  /* 0x00000000e600720c */ /* 0x080fe40003f64270 */
[----:B------:R-:W-:Y:S02]  /*fd70*/  ISETP.GT.AND P1, PT, R236, R0, PT ;  /* 0x00000000ec00720c */ /* 0x000fe40003f24270 */
[----:B------:R-:W-:Y:S02]  /*fd80*/  FSEL R46, R185, -INF , !P0 ;  /* 0xff800000b92e7808 */ /* 0x000fe40004000000 */
[----:B------:R-:W-:Y:S02]  /*fd90*/  FSEL R66, R66, -INF , !P2 ;  /* 0xff80000042427808 */ /* 0x000fe40005000000 */
[-C--:B------:R-:W-:Y:S02]  /*fda0*/  ISETP.GE.AND P0, PT, R107, R234.reuse, PT ;  /* 0x000000ea6b00720c */ /* 0x080fe40003f06270 */
[-C--:B------:R-:W-:Y:S02]  /*fdb0*/  ISETP.GE.AND P2, PT, R178, R231.reuse, PT ;  /* 0x000000e7b200720c */ /* 0x080fe40003f46270 */
[----:B------:R-:W-:Y:S02]  /*fdc0*/  FSEL R28, R195, -INF , !P6 ;  /* 0xff800000c31c7808 */ /* 0x000fe40007000000 */
[----:B------:R-:W-:Y:S02]  /*fdd0*/  ISETP.GE.AND P6, PT, R176, R231, PT ;  /* 0x000000e7b000720c */ /* 0x000fe40003fc6270 */
[----:B------:R-:W-:Y:S02]  /*fde0*/  FSEL R65, R65, -INF , !P3 ;  /* 0xff80000041417808 */ /* 0x000fe40005800000 */
[----:B------:R-:W-:Y:S02]  /*fdf0*/  FSEL R67, R67, -INF , !P1 ;  /* 0xff80000043437808 */ /* 0x000fe40004800000 */
[----:B------:R-:W-:Y:S02]  /*fe00*/  FSEL R20, R199, -INF , !P5 ;  /* 0xff800000c7147808 */ /* 0x000fe40006800000 */
[----:B------:R-:W-:Y:S02]  /*fe10*/  ISETP.GE.AND P3, PT, R101, R234, PT ;  /* 0x000000ea6500720c */ /* 0x000fe40003f66270 */
[----:B------:R-:W-:Y:S02]  /*fe20*/  ISETP.GE.AND P1, PT, R178, R232, PT ;  /* 0x000000e8b200720c */ /* 0x000fe40003f26270 */
[----:B------:R-:W-:Y:S02]  /*fe30*/  FSEL R199, R175, -INF , !P0 ;  /* 0xff800000afc77808 */ /* 0x000fe40004000000 */
[----:B------:R-:W-:Y:S02]  /*fe40*/  FSEL R17, R202, -INF , !P2 ;  /* 0xff800000ca117808 */ /* 0x000fe40005000000 */
[-C--:B------:R-:W-:Y:S02]  /*fe50*/  ISETP.GE.AND P0, PT, R102, R234.reuse, PT ;  /* 0x000000ea6600720c */ /* 0x080fe40003f06270 */
[-C--:B------:R-:W-:Y:S02]  /*fe60*/  ISETP.GE.AND P2, PT, R178, R234.reuse, PT ;  /* 0x000000eab200720c */ /* 0x080fe40003f46270 */
[----:B------:R-:W-:Y:S02]  /*fe70*/  FSEL R19, R189, -INF , !P6 ;  /* 0xff800000bd137808 */ /* 0x000fe40007000000 */
[-C--:B------:R-:W-:Y:S02]  /*fe80*/  ISETP.GE.AND P6, PT, R104, R234.reuse, PT ;  /* 0x000000ea6800720c */ /* 0x080fe40003fc6270 */
[----:B------:R-:W-:Y:S02]  /*fe90*/  FSEL R15, R200, -INF , !P1 ;  /* 0xff800000c80f7808 */ /* 0x000fe40004800000 */
[----:B------:R-:W-:Y:S02]  /*fea0*/  FSEL R26, R197, -INF , !P3 ;  /* 0xff800000c51a7808 */ /* 0x000fe40005800000 */
[----:B------:R-:W-:Y:S02]  /*feb0*/  ISETP.GE.AND P1, PT, R177, R234, PT ;  /* 0x000000eab100720c */ /* 0x000fe40003f26270 */
[-C--:B------:R-:W-:Y:S02]  /*fec0*/  ISETP.GE.AND P3, PT, R176, R233.reuse, PT ;  /* 0x000000e9b000720c */ /* 0x080fe40003f66270 */
[----:B------:R-:W-:Y:S02]  /*fed0*/  FSEL R201, R25, -INF , !P0 ;  /* 0xff80000019c97808 */ /* 0x000fe40004000000 */
[----:B------:R-:W-:Y:S02]  /*fee0*/  FSEL R27, R196, -INF , !P2 ;  /* 0xff800000c41b7808 */ /* 0x000fe40005000000 */
[----:B------:R-:W-:Y:S02]  /*fef0*/  ISETP.GE.AND P0, PT, R13, R232, PT ;  /* 0x000000e80d00720c */ /* 0x000fe40003f06270 */
[----:B------:R-:W-:Y:S02]  /*ff00*/  ISETP.GE.AND P2, PT, R176, R234, PT ;  /* 0x000000eab000720c */ /* 0x000fe40003f46270 */
[----:B------:R-:W-:Y:S02]  /*ff10*/  FSEL R198, R179, -INF , !P6 ;  /* 0xff800000b3c67808 */ /* 0x000fe40007000000 */
[----:B------:R-:W-:Y:S02]  /*ff20*/  ISETP.GE.AND P6, PT, R102, R233, PT ;  /* 0x000000e96600720c */ /* 0x000fe40003fc6270 */
[----:B------:R-:W-:Y:S02]  /*ff30*/  FSEL R29, R194, -INF , !P3 ;  /* 0xff800000c21d7808 */ /* 0x000fe40005800000 */
[----:B------:R-:W-:Y:S02]  /*ff40*/  FSEL R31, R193, -INF , !P1 ;  /* 0xff800000c11f7808 */ /* 0x000fe40004800000 */
[-C--:B------:R-:W-:Y:S02]  /*ff50*/  ISETP.GE.AND P3, PT, R176, R232.reuse, PT ;  /* 0x000000e8b000720c */ /* 0x080fe40003f66270 */
[-C--:B------:R-:W-:Y:S02]  /*ff60*/  ISETP.GE.AND P1, PT, R104, R231.reuse, PT ;  /* 0x000000e76800720c */ /* 0x080fe40003f26270 */
[----:B------:R-:W-:Y:S02]  /*ff70*/  FSEL R207, R38, -INF , !P0 ;  /* 0xff80000026cf7808 */ /* 0x000fe40004000000 */
[----:B------:R-:W-:Y:S02]  /*ff80*/  FSEL R32, R191, -INF , !P2 ;  /* 0xff800000bf207808 */ /* 0x000fe40005000000 */
[-C--:B------:R-:W-:Y:S02]  /*ff90*/  ISETP.GE.AND P0, PT, R7, R232.reuse, PT ;  /* 0x000000e80700720c */ /* 0x080fe40003f06270 */
[----:B------:R-:W-:Y:S02]  /*ffa0*/  ISETP.GE.AND P5, PT, R177, R231, PT ;  /* 0x000000e7b100720c */ /* 0x000fe40003fa6270 */
[-C--:B------:R-:W-:Y:S02]  /*ffb0*/  ISETP.GE.AND P2, PT, R104, R232.reuse, PT ;  /* 0x000000e86800720c */ /* 0x080fe40003f46270 */
[----:B------:R-:W-:Y:S02]  /*ffc0*/  FSEL R197, R172, -INF , !P6 ;  /* 0xff800000acc57808 */ /* 0x000fe40007000000 */
[-C--:B------:R-:W-:Y:S02]  /*ffd0*/  ISETP.GE.AND P6, PT, R102, R232.reuse, PT ;  /* 0x000000e86600720c */ /* 0x080fe40003fc6270 */
[----:B------:R-:W-:Y:S02]  /*ffe0*/  FSEL R23, R187, -INF , !P3 ;  /* 0xff800000bb177808 */ /* 0x000fe40005800000 */
[----:B------:R-:W-:Y:S02]  /*fff0*/  FSEL R40, R186, -INF , !P1 ;  /* 0xff800000ba287808 */ /* 0x000fe40004800000 */
[CC--:B------:R-:W-:Y:S02]  /*10000*/  ISETP.GE.AND P3, PT, R107.reuse, R232.reuse, PT ;  /* 0x000000e86b00720c */ /* 0x0c0fe40003f66270 */
[----:B------:R-:W-:Y:S02]  /*10010*/  ISETP.GE.AND P1, PT, R107, R233, PT ;  /* 0x000000e96b00720c */ /* 0x000fe40003f26270 */
[----:B------:R-:W-:Y:S02]  /*10020*/  FSEL R215, R50, -INF , !P0 ;  /* 0xff80000032d77808 */ /* 0x000fe40004000000 */
[----:B------:R-:W-:Y:S02]  /*10030*/  FSEL R18, R190, -INF , !P5 ;  /* 0xff800000be127808 */ /* 0x000fe40006800000 */
[----:B------:R-:W-:Y:S02]  /*10040*/  FSEL R47, R184, -INF , !P2 ;  /* 0xff800000b82f7808 */ /* 0x000fe40005000000 */
[----:B------:R-:W-:Y:S02]  /*10050*/  ISETP.GE.AND P0, PT, R5, R231, PT ;  /* 0x000000e70500720c */ /* 0x000fe40003f06270 */
[-C--:B------:R-:W-:Y:S02]  /*10060*/  ISETP.GE.AND P5, PT, R104, R233.reuse, PT ;  /* 0x000000e96800720c */ /* 0x080fe40003fa6270 */
[----:B------:R-:W-:Y:S02]  /*10070*/  ISETP.GE.AND P2, PT, R103, R233, PT ;  /* 0x000000e96700720c */ /* 0x000fe40003f46270 */
[----:B------:R-:W-:Y:S02]  /*10080*/  FSEL R193, R35, -INF , !P6 ;  /* 0xff80000023c17808 */ /* 0x000fe40007000000 */
[----:B------:R-:W-:Y:S02]  /*10090*/  ISETP.GE.AND P6, PT, R12, R232, PT ;  /* 0x000000e80c00720c */ /* 0x000fe40003fc6270 */
[----:B------:R-:W-:Y:S02]  /*100a0*/  FMNMX3.FTZ R8, R3, R14, R17, !PT ;  /* 0x0000000e03087276 */ /* 0x000fe40007810011 */
[----:B------:R-:W-:Y:S02]  /*100b0*/  FSEL R189, R183, -INF , !P3 ;  /* 0xff800000b7bd7808 */ /* 0x000fe40005800000 */
[----:B------:R-:W-:Y:S02]  /*100c0*/  FSEL R195, R180, -INF , !P1 ;  /* 0xff800000b4c37808 */ /* 0x000fe40004800000 */
[C---:B------:R-:W-:Y:S02]  /*100d0*/  ISETP.GE.AND P3, PT, R103.reuse, R234, PT ;  /* 0x000000ea6700720c */ /* 0x040fe40003f66270 */
[-C--:B------:R-:W-:Y:S02]  /*100e0*/  ISETP.GE.AND P1, PT, R103, R232.reuse, PT ;  /* 0x000000e86700720c */ /* 0x080fe40003f26270 */
[----:B------:R-:W-:Y:S02]  /*100f0*/  FSEL R218, R52, -INF , !P0 ;  /* 0xff80000034da7808 */ /* 0x000fe40004000000 */
[----:B------:R-:W-:Y:S02]  /*10100*/  FSEL R194, R181, -INF , !P5 ;  /* 0xff800000b5c27808 */ /* 0x000fe40006800000 */
[----:B------:R-:W-:Y:S02]  /*10110*/  FSEL R196, R173, -INF , !P2 ;  /* 0xff800000adc47808 */ /* 0x000fe40005000000 */
[----:B------:R-:W-:Y:S02]  /*10120*/  ISETP.GE.AND P0, PT, R5, R232, PT ;  /* 0x000000e80500720c */ /* 0x000fe40003f06270 */
[-C--:B------:R-:W-:Y:S02]  /*10130*/  ISETP.GE.AND P5, PT, R103, R231.reuse, PT ;  /* 0x000000e76700720c */ /* 0x080fe40003fa6270 */
[-C--:B------:R-:W-:Y:S02]  /*10140*/  ISETP.GE.AND P2, PT, R102, R231.reuse, PT ;  /* 0x000000e76600720c */ /* 0x080fe40003f46270 */
[----:B------:R-:W-:Y:S02]  /*10150*/  FSEL R210, R39, -INF , !P6 ;  /* 0xff80000027d27808 */ /* 0x000fe40007000000 */
[----:B------:R-:W-:Y:S02]  /*10160*/  FMNMX3.FTZ R9, R8, R18, R19, !PT ;  /* 0x0000001208097276 */ /* 0x000fe40007810013 */
[----:B------:R-:W-:Y:S02]  /*10170*/  ISETP.GE.AND P6, PT, R6, R232, PT ;  /* 0x000000e80600720c */ /* 0x000fe40003fc6270 */
[----:B------:R-:W-:Y:S02]  /*10180*/  FSEL R200, R30, -INF , !P3 ;  /* 0xff8000001ec87808 */ /* 0x000fe40005800000 */
[----:B------:R-:W-:Y:S02]  /*10190*/  FSEL R191, R34, -INF , !P1 ;  /* 0xff80000022bf7808 */ /* 0x000fe40004800000 */
[-C--:B------:R-:W-:Y:S02]  /*101a0*/  ISETP.GE.AND P3, PT, R13, R231.reuse, PT ;  /* 0x000000e70d00720c */ /* 0x080fe40003f66270 */
[-C--:B------:R-:W-:Y:S02]  /*101b0*/  ISETP.GE.AND P1, PT, R12, R231.reuse, PT ;  /* 0x000000e70c00720c */ /* 0x080fe40003f26270 */
[----:B------:R-:W-:Y:S02]  /*101c0*/  FSEL R223, R54, -INF , !P0 ;  /* 0xff80000036df7808 */ /* 0x000fe40004000000 */
[----:B------:R-:W-:Y:S02]  /*101d0*/  FSEL R188, R24, -INF , !P5 ;  /* 0xff80000018bc7808 */ /* 0x000fe40006800000 */
[----:B------:R-:W-:Y:S02]  /*101e0*/  FSEL R190, R33, -INF , !P2 ;  /* 0xff80000021be7808 */ /* 0x000fe40005000000 */
[----:B------:R-:W-:Y:S02]  /*101f0*/  FMNMX3.FTZ R8, R100, R16, R15, !PT ;  /* 0x0000001064087276 */ /* 0x000fe4000781000f */
[----:B------:R-:W-:Y:S02]  /*10200*/  FMNMX3.FTZ R9, R9, R40, R46, !PT ;  /* 0x0000002809097276 */ /* 0x000fe4000781002e */
[-C--:B------:R-:W-:Y:S02]  /*10210*/  ISETP.GE.AND P0, PT, R2, R231.reuse, PT ;  /* 0x000000e70200720c */ /* 0x080fe40003f06270 */
[----:B------:R-:W-:Y:S02]  /*10220*/  FSEL R216, R51, -INF , !P6 ;  /* 0xff80000033d87808 */ /* 0x000fe40007000000 */
[-C--:B------:R-:W-:Y:S02]  /*10230*/  ISETP.GE.AND P6, PT, R4, R231.reuse, PT ;  /* 0x000000e70400720c */ /* 0x080fe40003fc6270 */
[----:B------:R-:W-:Y:S02]  /*10240*/  FSEL R202, R36, -INF , !P3 ;  /* 0xff80000024ca7808 */ /* 0x000fe40005800000 */
[----:B------:R-:W-:Y:S02]  /*10250*/  FSEL R204, R37, -INF , !P1 ;  /* 0xff80000025cc7808 */ /* 0x000fe40004800000 */
[-C--:B------:R-:W-:Y:S02]  /*10260*/  ISETP.GE.AND P3, PT, R7, R231.reuse, PT ;  /* 0x000000e70700720c */ /* 0x080fe40003f66270 */
[----:B------:R-:W-:Y:S02]  /*10270*/  ISETP.GE.AND P1, PT, R6, R231, PT ;  /* 0x000000e70600720c */ /* 0x000fe40003f26270 */
[----:B------:R-:W-:Y:S02]  /*10280*/  FMNMX3.FTZ R8, R8, R21, R23, !PT ;  /* 0x0000001508087276 */ /* 0x000fe40007810017 */
[----:B------:R-:W-:Y:S02]  /*10290*/  FMNMX3.FTZ R104, R9, R188, R190, !PT ;  /* 0x000000bc09687276 */ /* 0x000fe400078100be */
[----:B------:R-:W-:Y:S02]  /*102a0*/  FSEL R245, R64, -INF , !P0 ;  /* 0xff80000040f57808 */ /* 0x000fe40004000000 */
[----:B-----5:R-:W-:Y:S02]  /*102b0*/  ISETP.GT.AND P0, PT, R239, R252, PT ;  /* 0x000000fcef00720c */ /* 0x020fe40003f04270 */
[----:B------:R-:W-:Y:S02]  /*102c0*/  FSEL R222, R53, -INF , !P6 ;  /* 0xff80000035de7808 */ /* 0x000fe40007000000 */
[----:B------:R-:W-:Y:S02]  /*102d0*/  ISETP.GE.AND P6, PT, R4, R232, PT ;  /* 0x000000e80400720c */ /* 0x000fe40003fc6270 */
[----:B------:R-:W-:Y:S02]  /*102e0*/  FSEL R212, R48, -INF , !P3 ;  /* 0xff80000030d47808 */ /* 0x000fe40005800000 */
[----:B------:R-:W-:Y:S02]  /*102f0*/  FSEL R213, R49, -INF , !P1 ;  /* 0xff80000031d57808 */ /* 0x000fe40004800000 */
[----:B------:R-:W-:Y:S02]  /*10300*/  FMNMX3.FTZ R8, R8, R47, R189, !PT ;  /* 0x0000002f08087276 */ /* 0x000fe400078100bd */
[----:B------:R-:W-:Y:S02]  /*10310*/  FMNMX3.FTZ R104, R104, R202, R204, !PT ;  /* 0x000000ca68687276 */ /* 0x000fe400078100cc */
[----:B------:R-:W-:Y:S02]  /*10320*/  FSEL R244, R55, -INF , !P6 ;  /* 0xff80000037f47808 */ /* 0x000fe40007000000 */
[----:B------:R-:W-:Y:S02]  /*10330*/  ISETP.GE.AND P6, PT, R0, R231, PT ;  /* 0x000000e70000720c */ /* 0x000fe40003fc6270 */
[----:B------:R-:W-:Y:S02]  /*10340*/  FMNMX3.FTZ R8, R8, R191, R193, !PT ;  /* 0x000000bf08087276 */ /* 0x000fe400078100c1 */
[----:B------:R-:W-:Y:S02]  /*10350*/  FMNMX3.FTZ R104, R104, R212, R213, !PT ;  /* 0x000000d468687276 */ /* 0x000fe400078100d5 */
[----:B------:R-:W-:Y:S02]  /*10360*/  FSEL R246, R65, -INF , !P6 ;  /* 0xff80000041f67808 */ /* 0x000fe40007000000 */
[----:B------:R-:W-:Y:S02]  /*10370*/  FMNMX3.FTZ R8, R8, R207, R210, !PT ;  /* 0x000000cf08087276 */ /* 0x000fe400078100d2 */
[----:B------:R-:W-:Y:S02]  /*10380*/  FMNMX3.FTZ R104, R104, R218, R222, !PT ;  /* 0x000000da68687276 */ /* 0x000fe400078100de */
[CC--:B------:R-:W-:Y:S02]  /*10390*/  ISETP.GE.AND P5, PT, R13.reuse, R233.reuse, PT ;  /* 0x000000e90d00720c */ /* 0x0c0fe40003fa6270 */
[-C--:B------:R-:W-:Y:S02]  /*103a0*/  ISETP.GE.AND P2, PT, R13, R234.reuse, PT ;  /* 0x000000ea0d00720c */ /* 0x080fe40003f46270 */
[C---:B------:R-:W-:Y:S02]  /*103b0*/  ISETP.GE.AND P3, PT, R12.reuse, R233, PT ;  /* 0x000000e90c00720c */ /* 0x040fe40003f66270 */
[----:B------:R-:W-:Y:S02]  /*103c0*/  ISETP.GE.AND P1, PT, R12, R234, PT ;  /* 0x000000ea0c00720c */ /* 0x000fe40003f26270 */
[----:B------:R-:W-:Y:S02]  /*103d0*/  ISETP.GE.AND P6, PT, R2, R232, PT ;  /* 0x000000e80200720c */ /* 0x000fe40003fc6270 */
[----:B------:R-:W-:Y:S02]  /*103e0*/  FMNMX3.FTZ R30, R8, R215, R216, !PT ;  /* 0x000000d7081e7276 */ /* 0x000fe400078100d8 */
[----:B------:R-:W-:Y:S01]  /*103f0*/  FMNMX3.FTZ R104, R104, R245, R246, !PT ;  /* 0x000000f568687276 */ /* 0x000fe200078100f6 */
[----:B------:R-:W-:Y:S08]  /*10400*/  @P0 BRA `(.L_x_202) ;  /* 0xffffffe400380947 */ /* 0x000ff0000383ffff */
.L_x_201:
[----:B------:R-:W-:Y:S01]  /*10410*/  FSEL R203, R174, -INF , !P5 ;  /* 0xff800000aecb7808 */ /* 0x000fe20006800000 */
[----:B-1----:R-:W1:Y:S01]  /*10420*/  SHFL.BFLY PT, R9, R104, 0x2, 0x1f ;  /* 0x0c401f0068097f89 */ /* 0x002e6200000e0000 */
[----:B------:R-:W-:Y:S01]  /*10430*/  FSEL R205, R41, -INF , !P3 ;  /* 0xff80000029cd7808 */ /* 0x000fe20005800000 */
[----:B------:R-:W-:Y:S01]  /*10440*/  UMOV UR5, UR8 ;  /* 0x0000000800057c82 */ /* 0x000fe20008000000 */
[CC--:B------:R-:W-:Y:S02]  /*10450*/  ISETP.GE.AND P5, PT, R6.reuse, R233.reuse, PT ;  /* 0x000000e90600720c */ /* 0x0c0fe40003fa6270 */
[----:B------:R-:W-:Y:S02]  /*10460*/  ISETP.GE.AND P3, PT, R6, R234, PT ;  /* 0x000000ea0600720c */ /* 0x000fe40003f66270 */
[----:B------:R-:W-:Y:S02]  /*10470*/  FSEL R220, R66, -INF , !P6 ;  /* 0xff80000042dc7808 */ /* 0x000fe40007000000 */
[----:B------:R-:W-:Y:S02]  /*10480*/  FMNMX3.FTZ R6, R105, R20, R22, !PT ;  /* 0x0000001469067276 */ /* 0x000fe40007810016 */
[-C--:B------:R-:W-:Y:S02]  /*10490*/  ISETP.GE.AND P6, PT, R7, R233.reuse, PT ;  /* 0x000000e90700720c */ /* 0x080fe40003fc6270 */
[----:B------:R-:W-:Y:S02]  /*104a0*/  FSEL R214, R42, -INF , !P2 ;  /* 0xff8000002ad67808 */ /* 0x000fe40005000000 */
[C---:B------:R-:W-:Y:S02]  /*104b0*/  ISETP.GT.AND P2, PT, R235.reuse, R2, PT ;  /* 0x00000002eb00720c */ /* 0x040fe40003f44270 */
[----:B------:R-:W-:Y:S02]  /*104c0*/  FSEL R208, R44, -INF , !P6 ;  /* 0xff8000002cd07808 */ /* 0x000fe40007000000 */
[----:B------:R-:W-:Y:S02]  /*104d0*/  FMNMX3.FTZ R6, R6, R28, R29, !PT ;  /* 0x0000001c06067276 */ /* 0x000fe4000781001d */
[----:B------:R-:W-:Y:S02]  /*104e0*/  ISETP.GT.AND P6, PT, R235, R0, PT ;  /* 0x00000000eb00720c */ /* 0x000fe40003fc4270 */
[----:B------:R-:W-:Y:S02]  /*104f0*/  FSEL R209, R45, -INF , !P5 ;  /* 0xff8000002dd17808 */ /* 0x000fe40006800000 */
[----:B------:R-:W-:Y:S02]  /*10500*/  FSEL R60, R60, -INF , !P2 ;  /* 0xff8000003c3c7808 */ /* 0x000fe40005000000 */
[CC--:B------:R-:W-:Y:S02]  /*10510*/  ISETP.GE.AND P5, PT, R5.reuse, R233.reuse, PT ;  /* 0x000000e90500720c */ /* 0x0c0fe40003fa6270 */
[----:B------:R-:W-:Y:S02]  /*10520*/  ISETP.GE.AND P2, PT, R5, R234, PT ;  /* 0x000000ea0500720c */ /* 0x000fe40003f46270 */
[----:B------:R-:W-:Y:S02]  /*10530*/  FMNMX3.FTZ R5, R6, R194, R195, !PT ;  /* 0x000000c206057276 */ /* 0x000fe400078100c3 */
[----:B------:R-:W-:Y:S02]  /*10540*/  FSEL R61, R61, -INF , !P6 ;  /* 0xff8000003d3d7808 */ /* 0x000fe40007000000 */
[-C--:B------:R-:W-:Y:S02]  /*10550*/  ISETP.GE.AND P6, PT, R4, R233.reuse, PT ;  /* 0x000000e90400720c */ /* 0x080fe40003fc6270 */
[----:B------:R-:W-:Y:S02]  /*10560*/  FMNMX3.FTZ R5, R5, R196, R197, !PT ;  /* 0x000000c405057276 */ /* 0x000fe400078100c5 */
[----:B------:R-:W-:Y:S02]  /*10570*/  FSEL R217, R56, -INF , !P5 ;  /* 0xff80000038d97808 */ /* 0x000fe40006800000 */
[----:B------:R-:W-:Y:S02]  /*10580*/  FSEL R221, R57, -INF , !P6 ;  /* 0xff80000039dd7808 */ /* 0x000fe40007000000 */
[----:B------:R-:W-:Y:S02]  /*10590*/  ISETP.GE.AND P5, PT, R4, R234, PT ;  /* 0x000000ea0400720c */ /* 0x000fe40003fa6270 */
[----:B------:R-:W-:Y:S02]  /*105a0*/  ISETP.GE.AND P6, PT, R2, R233, PT ;  /* 0x000000e90200720c */ /* 0x000fe40003fc6270 */
[----:B------:R-:W-:Y:S02]  /*105b0*/  FMNMX3.FTZ R4, R5, R203, R205, !PT ;  /* 0x000000cb05047276 */ /* 0x000fe400078100cd */
[----:B------:R-:W-:Y:S02]  /*105c0*/  FMNMX3.FTZ R5, R106, R26, R27, !PT ;  /* 0x0000001a6a057276 */ /* 0x000fe4000781001b */
[----:B------:R-:W-:Y:S02]  /*105d0*/  FSEL R241, R60, -INF , !P6 ;  /* 0xff8000003cf17808 */ /* 0x000fe40007000000 */
[----:B------:R-:W-:Y:S02]  /*105e0*/  FMNMX3.FTZ R102, R4, R208, R209, !PT ;  /* 0x000000d004667276 */ /* 0x000fe400078100d1 */
[----:B------:R-:W-:Y:S02]  /*105f0*/  ISETP.GE.AND P6, PT, R0, R233, PT ;  /* 0x000000e90000720c */ /* 0x000fe40003fc6270 */
[----:B------:R-:W-:Y:S02]  /*10600*/  FMNMX3.FTZ R4, R5, R31, R32, !PT ;  /* 0x0000001f05047276 */ /* 0x000fe40007810020 */
[----:B------:R-:W-:Y:S02]  /*10610*/  FSEL R242, R61, -INF , !P6 ;  /* 0xff8000003df27808 */ /* 0x000fe40007000000 */
[----:B------:R-:W-:Y:S02]  /*10620*/  FMNMX3.FTZ R102, R102, R217, R221, !PT ;  /* 0x000000d966667276 */ /* 0x000fe400078100dd */
[----:B------:R-:W-:Y:S02]  /*10630*/  ISETP.GE.AND P0, PT, R0, R232, PT ;  /* 0x000000e80000720c */ /* 0x000fe40003f06270 */
[----:B------:R-:W-:Y:S02]  /*10640*/  FMNMX3.FTZ R4, R4, R198, R199, !PT ;  /* 0x000000c604047276 */ /* 0x000fe400078100c7 */
[----:B------:R-:W-:Y:S02]  /*10650*/  FMNMX3.FTZ R102, R102, R241, R242, !PT ;  /* 0x000000f166667276 */ /* 0x000fe400078100f2 */
[----:B------:R-:W-:Y:S02]  /*10660*/  FSEL R192, R192, -INF , !P1 ;  /* 0xff800000c0c07808 */ /* 0x000fe40004800000 */
[----:B------:R-:W-:Y:S02]  /*10670*/  ISETP.GT.AND P6, PT, R237, R2, PT ;  /* 0x00000002ed00720c */ /* 0x000fe40003fc4270 */
[----:B------:R-:W-:Y:S02]  /*10680*/  ISETP.GE.AND P1, PT, R2, R234, PT ;  /* 0x000000ea0200720c */ /* 0x000fe40003f26270 */
[----:B------:R-:W-:Y:S02]  /*10690*/  FMNMX3.FTZ R8, R30, R223, R244, !PT ;  /* 0x000000df1e087276 */ /* 0x000fe400078100f4 */
[----:B------:R-:W-:Y:S02]  /*106a0*/  FSEL R243, R67, -INF , !P0 ;  /* 0xff80000043f37808 */ /* 0x000fe40004000000 */
[----:B------:R-:W-:Y:S02]  /*106b0*/  FMNMX3.FTZ R2, R4, R200, R201, !PT ;  /* 0x000000c804027276 */ /* 0x000fe400078100c9 */
[----:B------:R-:W2:Y:S01]  /*106c0*/  SHFL.BFLY PT, R4, R102, 0x2, 0x1f ;  /* 0x0c401f0066047f89 */ /* 0x000ea200000e0000 */
[----:B------:R-:W-:Y:S02]  /*106d0*/  ISETP.GE.AND P0, PT, R7, R234, PT ;  /* 0x000000ea0700720c */ /* 0x000fe40003f06270 */
[----:B------:R-:W-:Y:S02]  /*106e0*/  FMNMX3.FTZ R7, R8, R220, R243, !PT ;  /* 0x000000dc08077276 */ /* 0x000fe400078100f3 */
[----:B------:R-:W-:Y:S02]  /*106f0*/  FSEL R206, R182, -INF , !P0 ;  /* 0xff800000b6ce7808 */ /* 0x000fe40004000000 */
[----:B------:R-:W-:Y:S01]  /*10700*/  ISETP.GT.AND P0, PT, R237, R0, PT ;  /* 0x00000000ed00720c */ /* 0x000fe20003f04270 */
[----:B------:R-:W3:Y:S01]  /*10710*/  SHFL.BFLY PT, R8, R7, 0x2, 0x1f ;  /* 0x0c401f0007087f89 */ /* 0x000ee200000e0000 */
[----:B------:R-:W-:Y:S02]  /*10720*/  FSEL R211, R43, -INF , !P3 ;  /* 0xff8000002bd37808 */ /* 0x000fe40005800000 */
[----:B------:R-:W-:Y:S02]  /*10730*/  FSEL R63, R63, -INF , !P0 ;  /* 0xff8000003f3f7808 */ /* 0x000fe40004000000 */
[----:B------:R-:W-:Y:S02]  /*10740*/  ISETP.GE.AND P3, PT, R0, R234, PT ;  /* 0x000000ea0000720c */ /* 0x000fe40003f66270 */
[----:B------:R-:W-:Y:S02]  /*10750*/  FSEL R219, R58, -INF , !P2 ;  /* 0xff8000003adb7808 */ /* 0x000fe40005000000 */
[----:B------:R-:W-:Y:S02]  /*10760*/  FSEL R107, R63, -INF , !P3 ;  /* 0xff8000003f6b7808 */ /* 0x000fe40005800000 */
[----:B------:R-:W-:Y:S02]  /*10770*/  FSEL R62, R62, -INF , !P6 ;  /* 0xff8000003e3e7808 */ /* 0x000fe40007000000 */
[----:B------:R-:W-:Y:S02]  /*10780*/  SHF.L.U32 R185, R228, 0x2, RZ ;  /* 0x00000002e4b97819 */ /* 0x000fe400000006ff */
[----:B------:R-:W-:Y:S02]  /*10790*/  FSEL R172, R62, -INF , !P1 ;  /* 0xff8000003eac7808 */ /* 0x000fe40004800000 */
[----:B------:R-:W-:Y:S02]  /*107a0*/  SHF.R.U32.HI R184, RZ, 0x1, R228 ;  /* 0x00000001ffb87819 */ /* 0x000fe400000116e4 */
[----:B------:R-:W-:Y:S02]  /*107b0*/  FMNMX3.FTZ R0, R2, R214, R192, !PT ;  /* 0x000000d602007276 */ /* 0x000fe400078100c0 */
[----:B------:R-:W-:Y:S02]  /*107c0*/  FSEL R240, R59, -INF , !P5 ;  /* 0xff8000003bf07808 */ /* 0x000fe40006800000 */
[----:B------:R-:W-:Y:S02]  /*107d0*/  FMNMX3.FTZ R0, R0, R206, R211, !PT ;  /* 0x000000ce00007276 */ /* 0x000fe400078100d3 */
[----:B-1----:R-:W-:Y:S02]  /*107e0*/  FMNMX.FTZ R104, R104, R9, !PT ;  /* 0x0000000968687209 */ /* 0x002fe40007810000 */
[----:B--2---:R-:W-:Y:S02]  /*107f0*/  FMNMX.FTZ R102, R102, R4, !PT ;  /* 0x0000000466667209 */ /* 0x004fe40007810000 */
[----:B---3--:R-:W-:Y:S01]  /*10800*/  FMNMX.FTZ R7, R7, R8, !PT ;  /* 0x0000000807077209 */ /* 0x008fe20007810000 */
[----:B------:R-:W1:Y:S01]  /*10810*/  SHFL.BFLY PT, R6, R104, 0x1, 0x1f ;  /* 0x0c201f0068067f89 */ /* 0x000e6200000e0000 */
[----:B------:R-:W-:Y:S02]  /*10820*/  FMNMX3.FTZ R0, R0, R219, R240, !PT ;  /* 0x000000db00007276 */ /* 0x000fe400078100f0 */
[----:B------:R-:W-:Y:S05]  /*10830*/  LOP3.LUT R173, R184, 0x8, RZ, 0xc0, !PT ;  /* 0x00000008b8ad7812 */ /* 0x000fea00078ec0ff */
[----:B------:R-:W2:Y:S01]  /*10840*/  SHFL.BFLY PT, R4, R102, 0x1, 0x1f ;  /* 0x0c201f0066047f89 */ /* 0x000ea200000e0000 */
[----:B------:R-:W-:Y:S07]  /*10850*/  FMNMX3.FTZ R0, R0, R172, R107, !PT ;  /* 0x000000ac00007276 */ /* 0x000fee000781006b */
[----:B------:R-:W3:Y:S08]  /*10860*/  SHFL.BFLY PT, R103, R7, 0x1, 0x1f ;  /* 0x0c201f0007677f89 */ /* 0x000ef000000e0000 */
[----:B------:R-:W4:Y:S01]  /*10870*/  SHFL.BFLY PT, R2, R0, 0x2, 0x1f ;  /* 0x0c401f0000027f89 */ /* 0x000f2200000e0000 */
[----:B-1----:R-:W-:Y:S04]  /*10880*/  FMNMX.FTZ R104, R104, R6, !PT ;  /* 0x0000000668687209 */ /* 0x002fe80007810000 */
[C---:B------:R-:W-:Y:S01]  /*10890*/  FSETP.NEU.FTZ.AND P3, PT, R104.reuse, -INF , PT ;  /* 0xff8000006800780b */ /* 0x040fe20003f7d000 */
[----:B------:R-:W-:Y:S01]  /*108a0*/  FMUL.FTZ R174, R104, UR4 ;  /* 0x0000000468ae7c20 */ /* 0x000fe20008410000 */
[----:B--2---:R-:W-:Y:S02]  /*108b0*/  FMNMX.FTZ R102, R102, R4, !PT ;  /* 0x0000000466667209 */ /* 0x004fe40007810000 */
[----:B---3--:R-:W-:Y:S02]  /*108c0*/  FMNMX.FTZ R103, R7, R103, !PT ;  /* 0x0000006707677209 */ /* 0x008fe40007810000 */
[----:B------:R-:W-:Y:S01]  /*108d0*/  FSEL R174, R174, RZ, P3 ;  /* 0x000000ffaeae7208 */ /* 0x000fe20001800000 */
[C---:B------:R-:W-:Y:S01]  /*108e0*/  FMUL.FTZ R186, R102.reuse, UR4 ;  /* 0x0000000466ba7c20 */ /* 0x040fe20008410000 */
[C---:B------:R-:W-:Y:S01]  /*108f0*/  FSETP.NEU.FTZ.AND P2, PT, R103.reuse, -INF , PT ;  /* 0xff8000006700780b */ /* 0x040fe20003f5d000 */
[----:B------:R-:W-:Y:S01]  /*10900*/  FMUL.FTZ R175, R103, UR4 ;  /* 0x0000000467af7c20 */ /* 0x000fe20008410000 */
[----:B------:R-:W-:Y:S01]  /*10910*/  FSETP.NEU.FTZ.AND P1, PT, R102, -INF , PT ;  /* 0xff8000006600780b */ /* 0x000fe20003f3d000 */
[--C-:B------:R-:W-:Y:S01]  /*10920*/  FFMA.FTZ R4, R19, UR4, -R174.reuse ;  /* 0x0000000413047c23 */ /* 0x100fe200080108ae */
[----:B----4-:R-:W-:Y:S01]  /*10930*/  FMNMX.FTZ R0, R0, R2, !PT ;  /* 0x0000000200007209 */ /* 0x010fe20007810000 */
[--C-:B------:R-:W-:Y:S01]  /*10940*/  FFMA.FTZ R17, R17, UR4, -R174.reuse ;  /* 0x0000000411117c23 */ /* 0x100fe200080108ae */
[----:B------:R-:W-:Y:S01]  /*10950*/  FSEL R175, R175, RZ, P2 ;  /* 0x000000ffafaf7208 */ /* 0x000fe20001000000 */
[----:B------:R1:W-:Y:S01]  /*10960*/  MUFU.EX2 R65, R4 ;  /* 0x0000000400417308 */ /* 0x0003e20000000800 */
[----:B------:R-:W-:Y:S01]  /*10970*/  FSEL R186, R186, RZ, P1 ;  /* 0x000000ffbaba7208 */ /* 0x000fe20000800000 */
[----:B------:R-:W2:Y:S01]  /*10980*/  SHFL.BFLY PT, R2, R0, 0x1, 0x1f ;  /* 0x0c201f0000027f89 */ /* 0x000ea200000e0000 */
[--C-:B------:R-:W-:Y:S01]  /*10990*/  FFMA.FTZ R18, R18, UR4, -R174.reuse ;  /* 0x0000000412127c23 */ /* 0x100fe200080108ae */
[--C-:B------:R-:W-:Y:S01]  /*109a0*/  FFMA.FTZ R16, R16, UR4, -R175.reuse ;  /* 0x0000000410107c23 */ /* 0x100fe200080108af */
[--C-:B------:R-:W-:Y:S01]  /*109b0*/  FFMA.FTZ R14, R14, UR4, -R174.reuse ;  /* 0x000000040e0e7c23 */ /* 0x100fe200080108ae */
[--C-:B------:R-:W-:Y:S01]  /*109c0*/  FFMA.FTZ R15, R15, UR4, -R175.reuse ;  /* 0x000000040f0f7c23 */ /* 0x100fe200080108af */
[--C-:B------:R-:W-:Y:S03]  /*109d0*/  FFMA.FTZ R48, R47, UR4, -R175.reuse ;  /* 0x000000042f307c23 */ /* 0x100fe600080108af */
[----:B------:R-:W-:Y:S01]  /*109e0*/  MUFU.EX2 R247, R17 ;  /* 0x0000001100f77308 */ /* 0x000fe20000000800 */
[--C-:B------:R-:W-:Y:S01]  /*109f0*/  FFMA.FTZ R40, R40, UR4, -R174.reuse ;  /* 0x0000000428287c23 */ /* 0x100fe200080108ae */
[--C-:B------:R-:W-:Y:S01]  /*10a00*/  FFMA.FTZ R44, R46, UR4, -R174.reuse ;  /* 0x000000042e2c7c23 */ /* 0x100fe200080108ae */
[--C-:B------:R-:W-:Y:S01]  /*10a10*/  FFMA.FTZ R56, R188, UR4, -R174.reuse ;  /* 0x00000004bc387c23 */ /* 0x100fe200080108ae */
[----:B------:R-:W-:Y:S06]  /*10a20*/  FFMA.FTZ R60, R190, UR4, -R174 ;  /* 0x00000004be3c7c23 */ /* 0x000fec00080108ae */
[----:B------:R-:W3:Y:S01]  /*10a30*/  MUFU.EX2 R250, R14 ;  /* 0x0000000e00fa7308 */ /* 0x000ee20000000800 */
[--C-:B-1----:R-:W-:Y:S09]  /*10a40*/  FFMA.FTZ R4, R21, UR4, -R175.reuse ;  /* 0x0000000415047c23 */ /* 0x102ff200080108af */
[----:B------:R1:W-:Y:S01]  /*10a50*/  MUFU.EX2 R251, R4 ;  /* 0x0000000400fb7308 */ /* 0x0003e20000000800 */
[----:B--2---:R-:W-:Y:S01]  /*10a60*/  FMNMX.FTZ R101, R0, R2, !PT ;  /* 0x0000000200657209 */ /* 0x004fe20007810000 */
[--C-:B------:R-:W-:Y:S03]  /*10a70*/  FFMA.FTZ R0, R22, UR4, -R186.reuse ;  /* 0x0000000416007c23 */ /* 0x100fe600080108ba */
[C---:B------:R-:W-:Y:S01]  /*10a80*/  FSETP.NEU.FTZ.AND P0, PT, R101.reuse, -INF , PT ;  /* 0xff8000006500780b */ /* 0x040fe20003f1d000 */
[----:B------:R-:W-:Y:S04]  /*10a90*/  FMUL.FTZ R187, R101, UR4 ;  /* 0x0000000465bb7c20 */ /* 0x000fe80008410000 */
[----:B------:R2:W-:Y:S01]  /*10aa0*/  MUFU.EX2 R58, R0 ;  /* 0x00000000003a7308 */ /* 0x0005e20000000800 */
[----:B---3--:R-:W-:Y:S02]  /*10ab0*/  F2FP.BF16.F32.PACK_AB R176, R247, R250 ;  /* 0x000000faf7b0723e */ /* 0x008fe400000010ff */
[----:B------:R-:W-:Y:S07]  /*10ac0*/  FSEL R187, R187, RZ, P0 ;  /* 0x000000ffbbbb7208 */ /* 0x000fee0000000000 */
[----:B------:R-:W-:Y:S01]  /*10ad0*/  MUFU.EX2 R248, R16 ;  /* 0x0000001000f87308 */ /* 0x000fe20000000800 */
[----:B-1----:R-:W-:Y:S01]  /*10ae0*/  FFMA.FTZ R4, R23, UR4, -R175 ;  /* 0x0000000417047c23 */ /* 0x002fe200080108af */
[--C-:B------:R-:W-:Y:S08]  /*10af0*/  FFMA.FTZ R172, R172, UR4, -R187.reuse ;  /* 0x00000004acac7c23 */ /* 0x100ff000080108bb */
[----:B------:R1:W3:Y:S01]  /*10b00*/  MUFU.EX2 R249, R4 ;  /* 0x0000000400f97308 */ /* 0x0002e20000000800 */
[--C-:B--2---:R-:W-:Y:S09]  /*10b10*/  FFMA.FTZ R0, R28, UR4, -R186.reuse ;  /* 0x000000041c007c23 */ /* 0x104ff200080108ba */
[----:B------:R2:W-:Y:S10]  /*10b20*/  MUFU.EX2 R63, R0 ;  /* 0x00000000003f7308 */ /* 0x0005f40000000800 */
[----:B------:R-:W4:Y:S01]  /*10b30*/  MUFU.EX2 R33, R15 ;  /* 0x0000000f00217308 */ /* 0x000f220000000800 */
[--C-:B-1----:R-:W-:Y:S01]  /*10b40*/  FFMA.FTZ R4, R20, UR4, -R186.reuse ;  /* 0x0000000414047c23 */ /* 0x102fe200080108ba */
[----:B---3--:R-:W-:Y:S08]  /*10b50*/  F2FP.BF16.F32.PACK_AB R179, R249, R251 ;  /* 0x000000fbf9b3723e */ /* 0x008ff000000010ff */
[----:B------:R-:W1:Y:S01]  /*10b60*/  MUFU.EX2 R4, R4 ;  /* 0x0000000400047308 */ /* 0x000e620000000800 */
[----:B--2---:R-:W-:Y:S09]  /*10b70*/  FFMA.FTZ R0, R29, UR4, -R186 ;  /* 0x000000041d007c23 */ /* 0x004ff200080108ba */
[----:B------:R2:W3:Y:S01]  /*10b80*/  MUFU.EX2 R61, R0 ;  /* 0x00000000003d7308 */ /* 0x0004e20000000800 */
[----:B----4-:R-:W-:Y:S09]  /*10b90*/  F2FP.BF16.F32.PACK_AB R177, R33, R248 ;  /* 0x000000f821b1723e */ /* 0x010ff200000010ff */
[----:B------:R-:W4:Y:S01]  /*10ba0*/  MUFU.EX2 R64, R18 ;  /* 0x0000001200407308 */ /* 0x000f220000000800 */
[----:B-1----:R1:W-:Y:S04]  /*10bb0*/  STL [R1+0x1c], R4 ;  /* 0x00001c0401007387 */ /* 0x0023e80000100800 */
[----:B------:R-:W5:Y:S05]  /*10bc0*/  LDL.LU R228, [R1+0x1c] ;  /* 0x00001c0001e47983 */ /* 0x000f6a0000300800 */
[----:B------:R-:W-:Y:S01]  /*10bd0*/  MUFU.EX2 R57, R40 ;  /* 0x0000002800397308 */ /* 0x000fe20000000800 */
[--C-:B--2---:R-:W-:Y:S01]  /*10be0*/  FFMA.FTZ R0, R26, UR4, -R187.reuse ;  /* 0x000000041a007c23 */ /* 0x104fe200080108bb */
[----:B---3--:R-:W-:Y:S08]  /*10bf0*/  F2FP.BF16.F32.PACK_AB R182, R61, R63 ;  /* 0x0000003f3db6723e */ /* 0x008ff000000010ff */
[----:B------:R2:W-:Y:S01]  /*10c00*/  MUFU.EX2 R66, R0 ;  /* 0x0000000000427308 */ /* 0x0005e20000000800 */
[----:B----4-:R-:W-:Y:S09]  /*10c10*/  F2FP.BF16.F32.PACK_AB R178, R65, R64 ;  /* 0x0000004041b2723e */ /* 0x010ff200000010ff */
[----:B------:R-:W-:Y:S01]  /*10c20*/  MUFU.EX2 R49, R44 ;  /* 0x0000002c00317308 */ /* 0x000fe20000000800 */
[--C-:B-1----:R-:W-:Y:S09]  /*10c30*/  FFMA.FTZ R4, R31, UR4, -R187.reuse ;  /* 0x000000041f047c23 */ /* 0x102ff200080108bb */
[----:B------:R1:W-:Y:S01]  /*10c40*/  MUFU.EX2 R67, R4 ;  /* 0x0000000400437308 */ /* 0x0003e20000000800 */
[--C-:B--2---:R-:W-:Y:S09]  /*10c50*/  FFMA.FTZ R0, R27, UR4, -R187.reuse ;  /* 0x000000041b007c23 */ /* 0x104ff200080108bb */
[----:B------:R2:W3:Y:S01]  /*10c60*/  MUFU.EX2 R59, R0 ;  /* 0x00000000003b7308 */ /* 0x0004e20000000800 */
[----:B-1----:R-:W-:Y:S09]  /*10c70*/  FFMA.FTZ R4, R32, UR4, -R187 ;  /* 0x0000000420047c23 */ /* 0x002ff200080108bb */
[----:B------:R-:W1:Y:S01]  /*10c80*/  MUFU.EX2 R43, R4 ;  /* 0x00000004002b7308 */ /* 0x000e620000000800 */
[----:B--2---:R-:W-:Y:S02]  /*10c90*/  LOP3.LUT R0, R185, 0x18, RZ, 0xc0, !PT ;  /* 0x00000018b9007812 */ /* 0x004fe400078ec0ff */
[----:B---3--:R-:W-:Y:S02]  /*10ca0*/  F2FP.BF16.F32.PACK_AB R181, R59, R66 ;  /* 0x000000423bb5723e */ /* 0x008fe400000010ff */
[----:B------:R-:W-:Y:S02]  /*10cb0*/  LOP3.LUT R2, R0, 0xc0, R229, 0xf8, !PT ;  /* 0x000000c000027812 */ /* 0x000fe400078ef8e5 */
[----:B------:R-:W-:Y:S02]  /*10cc0*/  FSEL R0, R104, RZ, P3 ;  /* 0x000000ff68007208 */ /* 0x000fe40001800000 */
[----:B------:R-:W-:Y:S03]  /*10cd0*/  LOP3.LUT R173, R2, R173, RZ, 0x3c, !PT ;  /* 0x000000ad02ad7212 */ /* 0x000fe600078e3cff */
[----:B------:R-:W-:Y:S01]  /*10ce0*/  FADD.FTZ R2, -R0, R3 ;  /* 0x0000000300027221 */ /* 0x000fe20000010100 */
[----:B------:R-:W-:Y:S02]  /*10cf0*/  FSEL R0, R103, RZ, P2 ;  /* 0x000000ff67007208 */ /* 0x000fe40001000000 */
[----:B------:R-:W-:Y:S01]  /*10d00*/  LOP3.LUT R173, R173, 0x120, R229, 0xf8, !PT ;  /* 0x00000120adad7812 */ /* 0x000fe200078ef8e5 */
[----:B------:R-:W-:Y:S01]  /*10d10*/  FMUL.FTZ R3, R2, UR4 ;  /* 0x0000000402037c20 */ /* 0x000fe20008410000 */
[----:B-1----:R-:W-:Y:S01]  /*10d20*/  F2FP.BF16.F32.PACK_AB R183, R43, R67 ;  /* 0x000000432bb7723e */ /* 0x002fe200000010ff */
[----:B------:R-:W-:Y:S01]  /*10d30*/  FADD.FTZ R2, -R0, R100 ;  /* 0x0000006400027221 */ /* 0x000fe20000010100 */
[----:B------:R-:W-:Y:S01]  /*10d40*/  LEA R173, R173, UR5, 0x1 ;  /* 0x00000005adad7c11 */ /* 0x000fe2000f8e08ff */
[----:B------:R1:W2:Y:S01]  /*10d50*/  MUFU.EX2 R100, R3 ;  /* 0x0000000300647308 */ /* 0x0002a20000000800 */
[----:B------:R-:W-:Y:S02]  /*10d60*/  FSEL R0, R102, RZ, P1 ;  /* 0x000000ff66007208 */ /* 0x000fe40000800000 */
[----:B------:R-:W-:Y:S01]  /*10d70*/  IADD3 R4, PT, PT, R173, 0x9000, RZ ;  /* 0x00009000ad047810 */ /* 0x000fe20007ffe0ff */
[----:B------:R-:W3:Y:S08]  /*10d80*/  LDSM.16.MT88.4 R20, [R173+0x9000] ;  /* 0x00900000ad14783b */ /* 0x000ef00000004200 */
[----:B------:R-:W-:Y:S01]  /*10d90*/  LDSM.16.MT88.4 R52, [R173+0xa000] ;  /* 0x00a00000ad34783b */ /* 0x000fe20000004200 */
[----:B-1----:R-:W-:Y:S01]  /*10da0*/  FMUL.FTZ R3, R2, UR4 ;  /* 0x0000000402037c20 */ /* 0x002fe20008410000 */
[----:B------:R-:W-:Y:S01]  /*10db0*/  FADD.FTZ R2, -R0, R105 ;  /* 0x0000006900027221 */ /* 0x000fe20000010100 */
[----:B------:R-:W-:Y:S01]  /*10dc0*/  FSEL R0, R101, RZ, P0 ;  /* 0x000000ff65007208 */ /* 0x000fe20000000000 */
[----:B--2---:R-:W-:Y:S01]  /*10dd0*/  FMUL.FTZ R5, R100, R109 ;  /* 0x0000006d64057220 */ /* 0x004fe20000410000 */
[----:B------:R-:W-:Y:S01]  /*10de0*/  IADD3 R105, PT, PT, R173, 0x9020, RZ ;  /* 0x00009020ad697810 */ /* 0x000fe20007ffe0ff */
[----:B------:R-:W-:Y:S01]  /*10df0*/  FMUL.FTZ R2, R2, UR4 ;  /* 0x0000000402027c20 */ /* 0x000fe20008410000 */
[----:B------:R-:W1:Y:S01]  /*10e00*/  MUFU.EX2 R3, R3 ;  /* 0x0000000300037308 */ /* 0x000e620000000800 */
[----:B------:R-:W-:Y:S01]  /*10e10*/  FADD.FTZ R0, -R0, R106 ;  /* 0x0000006a00007221 */ /* 0x000fe20000010100 */
[----:B------:R-:W-:Y:S01]  /*10e20*/  @P4 IADD3 R105, PT, PT, R4, -0x20, RZ ;  /* 0xffffffe004694810 */ /* 0x000fe20007ffe0ff */
[C---:B------:R-:W-:Y:S01]  /*10e30*/  FMUL.FTZ R4, R100.reuse, R108 ;  /* 0x0000006c64047220 */ /* 0x040fe20000410000 */
[----:B------:R-:W-:Y:S01]  /*10e40*/  FMUL.FTZ R16, R100, R120 ;  /* 0x0000007864107220 */ /* 0x000fe20000410000 */
[----:B------:R-:W-:Y:S01]  /*10e50*/  FMUL.FTZ R0, R0, UR4 ;  /* 0x0000000400007c20 */ /* 0x000fe20008410000 */
[C---:B------:R-:W-:Y:S01]  /*10e60*/  FMUL.FTZ R17, R100.reuse, R121 ;  /* 0x0000007964117220 */ /* 0x040fe20000410000 */
[----:B------:R-:W2:Y:S03]  /*10e70*/  LDSM.16.MT88.4 R36, [R105] ;  /* 0x000000006924783b */ /* 0x000ea60000004200 */
[----:B------:R-:W4:Y:S01]  /*10e80*/  MUFU.EX2 R2, R2 ;  /* 0x0000000200027308 */ /* 0x000f220000000800 */
[--C-:B------:R-:W-:Y:S01]  /*10e90*/  FFMA.FTZ R106, R193, UR4, -R175.reuse ;  /* 0x00000004c16a7c23 */ /* 0x100fe200080108af */
[C---:B------:R-:W-:Y:S01]  /*10ea0*/  FMUL.FTZ R32, R100.reuse, R136 ;  /* 0x0000008864207220 */ /* 0x040fe20000410000 */
[C---:B------:R-:W-:Y:S01]  /*10eb0*/  FMUL.FTZ R68, R100.reuse, R68 ;  /* 0x0000004464447220 */ /* 0x040fe20000410000 */
[C---:B------:R-:W-:Y:S01]  /*10ec0*/  FMUL.FTZ R69, R100.reuse, R69 ;  /* 0x0000004564457220 */ /* 0x040fe20000410000 */
[C---:B------:R-:W-:Y:S01]  /*10ed0*/  FMUL.FTZ R80, R100.reuse, R80 ;  /* 0x0000005064507220 */ /* 0x040fe20000410000 */
[C---:B------:R-:W-:Y:S01]  /*10ee0*/  FMUL.FTZ R81, R100.reuse, R81 ;  /* 0x0000005164517220 */ /* 0x040fe20000410000 */
[----:B------:R-:W-:Y:S03]  /*10ef0*/  FMUL.FTZ R84, R100, R84 ;  /* 0x0000005464547220 */ /* 0x000fe60000410000 */
[----:B------:R-:W4:Y:S01]  /*10f00*/  MUFU.EX2 R0, R0 ;  /* 0x0000000000007308 */ /* 0x000f220000000800 */
[C---:B-1----:R-:W-:Y:S01]  /*10f10*/  FMUL.FTZ R6, R3.reuse, R110 ;  /* 0x0000006e03067220 */ /* 0x042fe20000410000 */
[C---:B------:R-:W-:Y:S01]  /*10f20*/  FMUL.FTZ R7, R3.reuse, R111 ;  /* 0x0000006f03077220 */ /* 0x040fe20000410000 */
[C---:B------:R-:W-:Y:S01]  /*10f30*/  FMUL.FTZ R18, R3.reuse, R122 ;  /* 0x0000007a03127220 */ /* 0x040fe20000410000 */
[----:B------:R-:W1:Y:S01]  /*10f40*/  LDSM.16.MT88.4 R108, [R105+0x1000] ;  /* 0x00100000696c783b */ /* 0x000e620000004200 */
[C---:B------:R-:W-:Y:S01]  /*10f50*/  FMUL.FTZ R19, R3.reuse, R123 ;  /* 0x0000007b03137220 */ /* 0x040fe20000410000 */
[C---:B------:R-:W-:Y:S01]  /*10f60*/  FMUL.FTZ R34, R3.reuse, R138 ;  /* 0x0000008a03227220 */ /* 0x040fe20000410000 */
[C---:B------:R-:W-:Y:S01]  /*10f70*/  FMUL.FTZ R35, R3.reuse, R139 ;  /* 0x0000008b03237220 */ /* 0x040fe20000410000 */
[C---:B------:R-:W-:Y:S01]  /*10f80*/  FMUL.FTZ R50, R3.reuse, R154 ;  /* 0x0000009a03327220 */ /* 0x040fe20000410000 */
[-C--:B---3--:R-:W-:Y:S03]  /*10f90*/  HMMA.16816.F32.BF16 R4, R176, R20.reuse, R4 ;  /* 0x00000014b004723c */ /* 0x088fe60000041804 */
[----:B------:R-:W-:Y:S02]  /*10fa0*/  LDSM.16.MT88.4 R120, [R105+0x400] ;  /* 0x000400006978783b */ /* 0x000fe40000004200 */
[C---:B----4-:R-:W-:Y:S01]  /*10fb0*/  FMUL.FTZ R8, R2.reuse, R112 ;  /* 0x0000007002087220 */ /* 0x050fe20000410000 */
[C---:B------:R-:W-:Y:S01]  /*10fc0*/  FMUL.FTZ R9, R2.reuse, R113 ;  /* 0x0000007102097220 */ /* 0x040fe20000410000 */
[----:B------:R-:W-:Y:S01]  /*10fd0*/  FMUL.FTZ R12, R2, R116 ;  /* 0x00000074020c7220 */ /* 0x000fe20000410000 */
[C---:B------:R-:W-:Y:S01]  /*10fe0*/  FMUL.FTZ R10, R0.reuse, R114 ;  /* 0x00000072000a7220 */ /* 0x040fe20000410000 */
[----:B------:R-:W-:Y:S01]  /*10ff0*/  FMUL.FTZ R11, R0, R115 ;  /* 0x00000073000b7220 */ /* 0x000fe20000410000 */
[----:B------:R-:W-:Y:S01]  /*11000*/  FMUL.FTZ R13, R2, R117 ;  /* 0x00000075020d7220 */ /* 0x000fe20000410000 */
[C---:B------:R-:W-:Y:S01]  /*11010*/  FMUL.FTZ R14, R0.reuse, R118 ;  /* 0x00000076000e7220 */ /* 0x040fe20000410000 */
[----:B------:R-:W-:Y:S01]  /*11020*/  FMUL.FTZ R15, R0, R119 ;  /* 0x00000077000f7220 */ /* 0x000fe20000410000 */
[C---:B------:R-:W-:Y:S01]  /*11030*/  FMUL.FTZ R24, R2.reuse, R128 ;  /* 0x0000008002187220 */ /* 0x040fe20000410000 */
[----:B------:R-:W-:Y:S01]  /*11040*/  FMUL.FTZ R25, R2, R129 ;  /* 0x0000008102197220 */ /* 0x000fe20000410000 */
[C---:B------:R-:W-:Y:S01]  /*11050*/  FMUL.FTZ R26, R0.reuse, R130 ;  /* 0x00000082001a7220 */ /* 0x040fe20000410000 */
[C---:B------:R-:W-:Y:S01]  /*11060*/  FMUL.FTZ R27, R0.reuse, R131 ;  /* 0x00000083001b7220 */ /* 0x040fe20000410000 */
[----:B------:R-:W-:Y:S01]  /*11070*/  FMUL.FTZ R47, R0, R151 ;  /* 0x00000097002f7220 */ /* 0x000fe20000410000 */
[C---:B------:R-:W-:Y:S01]  /*11080*/  FMUL.FTZ R28, R2.reuse, R132 ;  /* 0x00000084021c7220 */ /* 0x040fe20000410000 */
[----:B------:R-:W-:Y:S01]  /*11090*/  FMUL.FTZ R29, R2, R133 ;  /* 0x00000085021d7220 */ /* 0x000fe20000410000 */
[C---:B------:R-:W-:Y:S01]  /*110a0*/  FMUL.FTZ R30, R0.reuse, R134 ;  /* 0x00000086001e7220 */ /* 0x040fe20000410000 */
[----:B------:R-:W-:Y:S01]  /*110b0*/  FMUL.FTZ R31, R0, R135 ;  /* 0x00000087001f7220 */ /* 0x000fe20000410000 */
[----:B------:R-:W-:Y:S01]  /*110c0*/  MOV R135, R33 ;  /* 0x0000002100877202 */ /* 0x000fe20000000f00 */
[----:B------:R-:W-:Y:S01]  /*110d0*/  FMUL.FTZ R33, R100, R137 ;  /* 0x0000008964217220 */ /* 0x000fe20000410000 */
[C---:B------:R-:W-:Y:S01]  /*110e0*/  FMUL.FTZ R42, R0.reuse, R146 ;  /* 0x00000092002a7220 */ /* 0x040fe20000410000 */
[----:B------:R-:W-:Y:S01]  /*110f0*/  MOV R146, R43 ;  /* 0x0000002b00927202 */ /* 0x000fe20000000f00 */
[----:B------:R-:W-:Y:S01]  /*11100*/  FMUL.FTZ R43, R0, R147 ;  /* 0x00000093002b7220 */ /* 0x000fe20000410000 */
[C---:B------:R-:W-:Y:S01]  /*11110*/  FMUL.FTZ R40, R2.reuse, R144 ;  /* 0x0000009002287220 */ /* 0x040fe20000410000 */
[C---:B------:R-:W-:Y:S01]  /*11120*/  FMUL.FTZ R41, R2.reuse, R145 ;  /* 0x0000009102297220 */ /* 0x040fe20000410000 */
[C---:B------:R-:W-:Y:S01]  /*11130*/  FMUL.FTZ R44, R2.reuse, R148 ;  /* 0x00000094022c7220 */ /* 0x040fe20000410000 */
[----:B------:R-:W-:Y:S01]  /*11140*/  FMUL.FTZ R45, R2, R149 ;  /* 0x00000095022d7220 */ /* 0x000fe20000410000 */
[----:B------:R-:W-:Y:S01]  /*11150*/  FMUL.FTZ R46, R0, R150 ;  /* 0x00000096002e7220 */ /* 0x000fe20000410000 */
[----:B------:R-:W-:Y:S01]  /*11160*/  MOV R149, R49 ;  /* 0x0000003100957202 */ /* 0x000fe20000000f00 */
[----:B------:R-:W-:Y:S01]  /*11170*/  FMUL.FTZ R49, R100, R153 ;  /* 0x0000009964317220 */ /* 0x000fe20000410000 */
[C---:B------:R-:W-:Y:S01]  /*11180*/  FMUL.FTZ R51, R3.reuse, R155 ;  /* 0x0000009b03337220 */ /* 0x040fe20000410000 */
[----:B------:R3:W-:Y:S01]  /*11190*/  MUFU.EX2 R144, R56 ;  /* 0x0000003800907308 */ /* 0x0007e20000000800 */
[----:B------:R-:W-:Y:S01]  /*111a0*/  MOV R129, R250 ;  /* 0x000000fa00817202 */ /* 0x000fe20000000f00 */
[----:B------:R-:W4:Y:S01]  /*111b0*/  LDSM.16.MT88.4 R112, [R173+0xb000] ;  /* 0x00b00000ad70783b */ /* 0x000f220000004200 */
[----:B------:R-:W-:Y:S01]  /*111c0*/  MOV R131, R248 ;  /* 0x000000f800837202 */ /* 0x000fe20000000f00 */
[C---:B------:R-:W-:Y:S01]  /*111d0*/  FMUL.FTZ R62, R0.reuse, R166 ;  /* 0x000000a6003e7220 */ /* 0x040fe20000410000 */
[----:B------:R-:W-:Y:S01]  /*111e0*/  MOV R130, R249 ;  /* 0x000000f900827202 */ /* 0x000fe20000000f00 */
[C---:B------:R-:W-:Y:S01]  /*111f0*/  FMUL.FTZ R70, R3.reuse, R70 ;  /* 0x0000004603467220 */ /* 0x040fe20000410000 */
[----:B------:R-:W-:Y:S01]  /*11200*/  MOV R166, R63 ;  /* 0x0000003f00a67202 */ /* 0x000fe20000000f00 */
[----:B------:R-:W-:Y:S01]  /*11210*/  FMUL.FTZ R63, R0, R167 ;  /* 0x000000a7003f7220 */ /* 0x000fe20000410000 */
[----:B------:R-:W-:Y:S01]  /*11220*/  MOV R132, R247 ;  /* 0x000000f700847202 */ /* 0x000fe20000000f00 */
[C---:B------:R-:W-:Y:S01]  /*11230*/  FMUL.FTZ R71, R3.reuse, R71 ;  /* 0x0000004703477220 */ /* 0x040fe20000410000 */
[----:B------:R-:W-:Y:S01]  /*11240*/  MOV R128, R66 ;  /* 0x0000004200807202 */ /* 0x000fe20000000f00 */
[C---:B------:R-:W-:Y:S01]  /*11250*/  FMUL.FTZ R66, R3.reuse, R170 ;  /* 0x000000aa03427220 */ /* 0x040fe20000410000 */
[----:B------:R-:W-:Y:S01]  /*11260*/  MOV R167, R67 ;  /* 0x0000004300a77202 */ /* 0x000fe20000000f00 */
[C---:B------:R-:W-:Y:S01]  /*11270*/  FMUL.FTZ R67, R3.reuse, R171 ;  /* 0x000000ab03437220 */ /* 0x040fe20000410000 */
[----:B------:R-:W-:Y:S01]  /*11280*/  MOV R133, R65 ;  /* 0x0000004100857202 */ /* 0x000fe20000000f00 */
[----:B------:R-:W-:Y:S01]  /*11290*/  FMUL.FTZ R65, R100, R169 ;  /* 0x000000a964417220 */ /* 0x000fe20000410000 */
[C---:B---3--:R-:W-:Y:S01]  /*112a0*/  FMUL.FTZ R56, R2.reuse, R160 ;  /* 0x000000a002387220 */ /* 0x048fe20000410000 */
[----:B------:R-:W-:Y:S01]  /*112b0*/  MOV R160, R252 ;  /* 0x000000fc00a07202 */ /* 0x000fe20000000f00 */
[C---:B------:R-:W-:Y:S01]  /*112c0*/  FMUL.FTZ R72, R2.reuse, R72 ;  /* 0x0000004802487220 */ /* 0x040fe20000410000 */
[----:B------:R-:W-:Y:S01]  /*112d0*/  FMUL.FTZ R73, R2, R73 ;  /* 0x0000004902497220 */ /* 0x000fe20000410000 */
[C---:B------:R-:W-:Y:S01]  /*112e0*/  FMUL.FTZ R74, R0.reuse, R74 ;  /* 0x0000004a004a7220 */ /* 0x040fe20000410000 */
[----:B------:R-:W-:Y:S01]  /*112f0*/  FMUL.FTZ R75, R0, R75 ;  /* 0x0000004b004b7220 */ /* 0x000fe20000410000 */
[C---:B------:R-:W-:Y:S01]  /*11300*/  FMUL.FTZ R76, R2.reuse, R76 ;  /* 0x0000004c024c7220 */ /* 0x040fe20000410000 */
[----:B------:R-:W-:Y:S01]  /*11310*/  FMUL.FTZ R77, R2, R77 ;  /* 0x0000004d024d7220 */ /* 0x000fe20000410000 */
[C---:B------:R-:W-:Y:S01]  /*11320*/  FMUL.FTZ R78, R0.reuse, R78 ;  /* 0x0000004e004e7220 */ /* 0x040fe20000410000 */
[----:B------:R-:W-:Y:S01]  /*11330*/  FMUL.FTZ R79, R0, R79 ;  /* 0x0000004f004f7220 */ /* 0x000fe20000410000 */
        /* <DEDUP_REMOVED lines=16> */
[----:B------:R-:W-:Y:S01]  /*11440*/  FMUL.FTZ R97, R100, R97 ;  /* 0x0000006164617220 */ /* 0x000fe20000410000 */
[----:B------:R-:W-:Y:S01]  /*11450*/  MOV R134, R129 ;  /* 0x0000008100867202 */ /* 0x000fe20000000f00 */
[----:B------:R-:W-:Y:S01]  /*11460*/  LDSM.16.MT88.4 R136, [R105+0xc00] ;  /* 0x000c00006988783b */ /* 0x000fe20000004200 */
[----:B-----5:R-:W-:Y:S07]  /*11470*/  F2FP.BF16.F32.PACK_AB R180, R58, R228 ;  /* 0x000000e43ab4723e */ /* 0x020fee00000010ff */
[C---:B------:R-:W-:Y:S04]  /*11480*/  HMMA.16816.F32.BF16 R8, R180.reuse, R20, R8 ;  /* 0x00000014b408723c */ /* 0x040fe80000041808 */
[C---:B------:R-:W-:Y:S01]  /*11490*/  FMUL.FTZ R20, R100.reuse, R124 ;  /* 0x0000007c64147220 */ /* 0x040fe20000410000 */
[C---:B------:R-:W-:Y:S03]  /*114a0*/  FMUL.FTZ R21, R100.reuse, R125 ;  /* 0x0000007d64157220 */ /* 0x040fe60000410000 */
[-C--:B------:R-:W-:Y:S08]  /*114b0*/  HMMA.16816.F32.BF16 R12, R180, R22.reuse, R12 ;  /* 0x00000016b40c723c */ /* 0x080ff0000004180c */
[C---:B------:R-:W-:Y:S04]  /*114c0*/  HMMA.16816.F32.BF16 R16, R176.reuse, R22, R16 ;  /* 0x00000016b010723c */ /* 0x040fe80000041810 */
[C---:B------:R-:W-:Y:S01]  /*114d0*/  FMUL.FTZ R22, R3.reuse, R126 ;  /* 0x0000007e03167220 */ /* 0x040fe20000410000 */
[C---:B------:R-:W-:Y:S02]  /*114e0*/  FMUL.FTZ R23, R3.reuse, R127 ;  /* 0x0000007f03177220 */ /* 0x040fe40000410000 */
[----:B------:R-:W-:Y:S05]  /*114f0*/  LDSM.16.MT88.4 R124, [R173+0xa400] ;  /* 0x00a40000ad7c783b */ /* 0x000fea0000004200 */
[-C--:B--2---:R-:W-:Y:S08]  /*11500*/  HMMA.16816.F32.BF16 R20, R176, R36.reuse, R20 ;  /* 0x00000024b014723c */ /* 0x084ff00000041814 */
[C---:B------:R-:W-:Y:S04]  /*11510*/  HMMA.16816.F32.BF16 R24, R180.reuse, R36, R24 ;  /* 0x00000024b418723c */ /* 0x040fe80000041818 */
[C---:B------:R-:W-:Y:S01]  /*11520*/  FMUL.FTZ R36, R100.reuse, R140 ;  /* 0x0000008c64247220 */ /* 0x040fe20000410000 */
[----:B------:R-:W-:Y:S01]  /*11530*/  FMUL.FTZ R37, R100, R141 ;  /* 0x0000008d64257220 */ /* 0x000fe20000410000 */
[----:B------:R2:W-:Y:S02]  /*11540*/  MUFU.EX2 R140, R106 ;  /* 0x0000006a008c7308 */ /* 0x0005e40000000800 */
[-C--:B------:R-:W-:Y:S08]  /*11550*/  HMMA.16816.F32.BF16 R28, R180, R38.reuse, R28 ;  /* 0x00000026b41c723c */ /* 0x080ff0000004181c */
[----:B------:R3:W-:Y:S01]  /*11560*/  MUFU.EX2 R141, R60 ;  /* 0x0000003c008d7308 */ /* 0x0007e20000000800 */
[C---:B------:R-:W-:Y:S04]  /*11570*/  HMMA.16816.F32.BF16 R32, R176.reuse, R38, R32 ;  /* 0x00000026b020723c */ /* 0x040fe80000041820 */
[C---:B------:R-:W-:Y:S01]  /*11580*/  FMUL.FTZ R38, R3.reuse, R142 ;  /* 0x0000008e03267220 */ /* 0x040fe20000410000 */
[----:B------:R-:W-:Y:S01]  /*11590*/  FMUL.FTZ R39, R3, R143 ;  /* 0x0000008f03277220 */ /* 0x000fe20000410000 */
[--C-:B--2---:R-:W-:Y:S04]  /*115a0*/  FFMA.FTZ R106, R194, UR4, -R186.reuse ;  /* 0x00000004c26a7c23 */ /* 0x104fe800080108ba */
[----:B------:R2:W-:Y:S02]  /*115b0*/  MUFU.EX2 R151, R106 ;  /* 0x0000006a00977308 */ /* 0x0005e40000000800 */
[-C--:B------:R-:W-:Y:S03]  /*115c0*/  HMMA.16816.F32.BF16 R36, R176, R52.reuse, R36 ;  /* 0x00000034b024723c */ /* 0x080fe60000041824 */
[C---:B---3--:R-:W-:Y:S01]  /*115d0*/  FMUL.FTZ R60, R2.reuse, R164 ;  /* 0x000000a4023c7220 */ /* 0x048fe20000410000 */
[----:B------:R-:W-:Y:S01]  /*115e0*/  MOV R164, R61 ;  /* 0x0000003d00a47202 */ /* 0x000fe20000000f00 */
[----:B------:R-:W-:Y:S01]  /*115f0*/  FMUL.FTZ R61, R2, R165 ;  /* 0x000000a5023d7220 */ /* 0x000fe20000410000 */
[----:B------:R-:W-:Y:S02]  /*11600*/  MOV R165, R251 ;  /* 0x000000fb00a57202 */ /* 0x000fe40000000f00 */
[C---:B------:R-:W-:Y:S01]  /*11610*/  HMMA.16816.F32.BF16 R40, R180.reuse, R52, R40 ;  /* 0x00000034b428723c */ /* 0x040fe20000041828 */
[----:B------:R3:W5:Y:S03]  /*11620*/  MUFU.EX2 R53, R48 ;  /* 0x0000003000357308 */ /* 0x0007660000000800 */
[--C-:B------:R-:W-:Y:S04]  /*11630*/  FFMA.FTZ R52, R189, UR4, -R175.reuse ;  /* 0x00000004bd347c23 */ /* 0x100fe800080108af */
[-C--:B------:R-:W-:Y:S03]  /*11640*/  HMMA.16816.F32.BF16 R44, R180, R54.reuse, R44 ;  /* 0x00000036b42c723c */ /* 0x080fe6000004182c */
[----:B------:R1:W-:Y:S01]  /*11650*/  MUFU.EX2 R148, R52 ;  /* 0x0000003400947308 */ /* 0x0003e20000000800 */
[--C-:B--2---:R-:W-:Y:S09]  /*11660*/  FFMA.FTZ R106, R195, UR4, -R186.reuse ;  /* 0x00000004c36a7c23 */ /* 0x104ff200080108ba */
[----:B------:R2:W4:Y:S01]  /*11670*/  MUFU.EX2 R147, R106 ;  /* 0x0000006a00937308 */ /* 0x0005220000000800 */
[C---:B---3--:R-:W-:Y:S02]  /*11680*/  FMUL.FTZ R48, R100.reuse, R152 ;  /* 0x0000009864307220 */ /* 0x048fe40000410000 */
[----:B------:R-:W-:Y:S05]  /*11690*/  LDSM.16.MT88.4 R152, [R173+0xac00] ;  /* 0x00ac0000ad98783b */ /* 0x000fea0000004200 */
[C---:B------:R-:W-:Y:S04]  /*116a0*/  HMMA.16816.F32.BF16 R48, R176.reuse, R54, R48 ;  /* 0x00000036b030723c */ /* 0x040fe80000041830 */
[C---:B------:R-:W-:Y:S01]  /*116b0*/  FMUL.FTZ R54, R3.reuse, R158 ;  /* 0x0000009e03367220 */ /* 0x040fe20000410000 */
[----:B------:R-:W-:Y:S01]  /*116c0*/  FMUL.FTZ R55, R3, R159 ;  /* 0x0000009f03377220 */ /* 0x000fe20000410000 */
[C---:B-1----:R-:W-:Y:S01]  /*116d0*/  FMUL.FTZ R52, R100.reuse, R156 ;  /* 0x0000009c64347220 */ /* 0x042fe20000410000 */
[----:B-----5:R-:W-:Y:S01]  /*116e0*/  MOV R156, R53 ;  /* 0x00000035009c7202 */ /* 0x020fe20000000f00 */
[----:B------:R-:W-:Y:S01]  /*116f0*/  FMUL.FTZ R53, R100, R157 ;  /* 0x0000009d64357220 */ /* 0x000fe20000410000 */
[--C-:B--2---:R-:W-:Y:S01]  /*11700*/  FFMA.FTZ R106, R196, UR4, -R186.reuse ;  /* 0x00000004c46a7c23 */ /* 0x104fe200080108ba */
[----:B------:R-:W-:Y:S01]  /*11710*/  MOV R157, R57 ;  /* 0x00000039009d7202 */ /* 0x000fe20000000f00 */
[----:B------:R-:W-:Y:S01]  /*11720*/  FMUL.FTZ R57, R2, R161 ;  /* 0x000000a102397220 */ /* 0x000fe20000410000 */
[----:B------:R-:W-:Y:S01]  /*11730*/  MOV R161, R58 ;  /* 0x0000003a00a17202 */ /* 0x000fe20000000f00 */
[----:B------:R1:W-:Y:S01]  /*11740*/  MUFU.EX2 R142, R106 ;  /* 0x0000006a008e7308 */ /* 0x0003e20000000800 */
[C---:B------:R-:W-:Y:S01]  /*11750*/  FMUL.FTZ R58, R0.reuse, R162 ;  /* 0x000000a2003a7220 */ /* 0x040fe20000410000 */
[-C--:B------:R-:W-:Y:S03]  /*11760*/  HMMA.16816.F32.BF16 R52, R176, R108.reuse, R52 ;  /* 0x0000006cb034723c */ /* 0x080fe60000041834 */
[----:B------:R-:W-:Y:S01]  /*11770*/  MOV R162, R59 ;  /* 0x0000003b00a27202 */ /* 0x000fe20000000f00 */
[----:B------:R-:W-:Y:S01]  /*11780*/  FMUL.FTZ R59, R0, R163 ;  /* 0x000000a3003b7220 */ /* 0x000fe20000410000 */
[----:B------:R-:W-:Y:S01]  /*11790*/  MOV R163, R64 ;  /* 0x0000004000a37202 */ /* 0x000fe20000000f00 */
[----:B------:R-:W-:Y:S01]  /*117a0*/  FFMA.FTZ R64, R191, UR4, -R175 ;  /* 0x00000004bf407c23 */ /* 0x000fe200080108af */
[----:B----4-:R-:W-:Y:S03]  /*117b0*/  F2FP.BF16.F32.PACK_AB R116, R147, R151 ;  /* 0x000000979374723e */ /* 0x010fe600000010ff */
[----:B------:R2:W-:Y:S01]  /*117c0*/  MUFU.EX2 R143, R64 ;  /* 0x00000040008f7308 */ /* 0x0005e20000000800 */
[C---:B------:R-:W-:Y:S04]  /*117d0*/  HMMA.16816.F32.BF16 R56, R180.reuse, R108, R56 ;  /* 0x0000006cb438723c */ /* 0x040fe80000041838 */
[----:B-1----:R-:W-:Y:S04]  /*117e0*/  FFMA.FTZ R106, R197, UR4, -R186 ;  /* 0x00000004c56a7c23 */ /* 0x002fe800080108ba */
[-C--:B------:R-:W-:Y:S01]  /*117f0*/  HMMA.16816.F32.BF16 R60, R180, R110.reuse, R60 ;  /* 0x0000006eb43c723c */ /* 0x080fe2000004183c */
[----:B------:R1:W3:Y:S02]  /*11800*/  MUFU.EX2 R158, R106 ;  /* 0x0000006a009e7308 */ /* 0x0002e40000000800 */
[----:B--2---:R-:W-:Y:S02]  /*11810*/  FMUL.FTZ R64, R100, R168 ;  /* 0x000000a864407220 */ /* 0x004fe40000410000 */
[----:B------:R-:W-:Y:S05]  /*11820*/  LDSM.16.MT88.4 R168, [R105+0x1c00] ;  /* 0x001c000069a8783b */ /* 0x000fea0000004200 */
[C---:B------:R-:W-:Y:S03]  /*11830*/  HMMA.16816.F32.BF16 R64, R176.reuse, R110, R64 ;  /* 0x0000006eb040723c */ /* 0x040fe60000041840 */
[----:B------:R-:W2:Y:S01]  /*11840*/  LDSM.16.MT88.4 R108, [R105+0x2000] ;  /* 0x00200000696c783b */ /* 0x000ea20000004200 */
[--C-:B-1----:R-:W-:Y:S01]  /*11850*/  FFMA.FTZ R106, R198, UR4, -R187.reuse ;  /* 0x00000004c66a7c23 */ /* 0x102fe200080108bb */
[----:B---3--:R-:W-:Y:S03]  /*11860*/  F2FP.BF16.F32.PACK_AB R118, R158, R142 ;  /* 0x0000008e9e76723e */ /* 0x008fe600000010ff */
[-C--:B------:R-:W-:Y:S01]  /*11870*/  HMMA.16816.F32.BF16 R68, R176, R112.reuse, R68 ;  /* 0x00000070b044723c */ /* 0x080fe20000041844 */
[----:B------:R1:W-:Y:S07]  /*11880*/  MUFU.EX2 R150, R106 ;  /* 0x0000006a00967308 */ /* 0x0003ee0000000800 */
[C---:B------:R-:W-:Y:S08]  /*11890*/  HMMA.16816.F32.BF16 R72, R180.reuse, R112, R72 ;  /* 0x00000070b448723c */ /* 0x040ff00000041848 */
[-C--:B------:R-:W-:Y:S03]  /*118a0*/  HMMA.16816.F32.BF16 R76, R180, R114.reuse, R76 ;  /* 0x00000072b44c723c */ /* 0x080fe6000004184c */
[--C-:B-1----:R-:W-:Y:S04]  /*118b0*/  FFMA.FTZ R106, R199, UR4, -R187.reuse ;  /* 0x00000004c76a7c23 */ /* 0x102fe800080108bb */
[----:B------:R1:W3:Y:S01]  /*118c0*/  MUFU.EX2 R145, R106 ;  /* 0x0000006a00917308 */ /* 0x0002e20000000800 */
[C---:B------:R-:W-:Y:S01]  /*118d0*/  HMMA.16816.F32.BF16 R80, R176.reuse, R114, R80 ;  /* 0x00000072b050723c */ /* 0x040fe20000041850 */
[----:B------:R-:W4:Y:S07]  /*118e0*/  LDSM.16.MT88.4 R112, [R173+0x9400] ;  /* 0x00940000ad70783b */ /* 0x000f2e0000004200 */
[-C--:B--2---:R-:W-:Y:S03]  /*118f0*/  HMMA.16816.F32.BF16 R84, R176, R108.reuse, R84 ;  /* 0x0000006cb054723c */ /* 0x084fe60000041854 */
[--C-:B-1----:R-:W-:Y:S01]  /*11900*/  FFMA.FTZ R106, R200, UR4, -R187.reuse ;  /* 0x00000004c86a7c23 */ /* 0x102fe200080108bb */
[----:B---3--:R-:W-:Y:S04]  /*11910*/  F2FP.BF16.F32.PACK_AB R117, R145, R150 ;  /* 0x000000969175723e */ /* 0x008fe800000010ff */
[C---:B------:R-:W-:Y:S01]  /*11920*/  HMMA.16816.F32.BF16 R88, R180.reuse, R108, R88 ;  /* 0x0000006cb458723c */ /* 0x040fe20000041858 */
[----:B------:R1:W-:Y:S03]  /*11930*/  MUFU.EX2 R252, R106 ;  /* 0x0000006a00fc7308 */ /* 0x0003e60000000800 */
[----:B------:R-:W-:Y:S02]  /*11940*/  F2FP.BF16.F32.PACK_AB R108, R149, R157 ;  /* 0x0000009d956c723e */ /* 0x000fe400000010ff */
[----:B------:R-:W-:Y:S02]  /*11950*/  F2FP.BF16.F32.PACK_AB R109, R148, R156 ;  /* 0x0000009c946d723e */ /* 0x000fe400000010ff */
[-C--:B------:R-:W-:Y:S01]  /*11960*/  HMMA.16816.F32.BF16 R92, R180, R110.reuse, R92 ;  /* 0x0000006eb45c723c */ /* 0x080fe2000004185c */
[----:B------:R-:W-:Y:S07]  /*11970*/  LDSM.16.MT88.4 R180, [R173+0xbc00] ;  /* 0x00bc0000adb4783b */ /* 0x000fee0000004200 */
[----:B------:R-:W-:Y:S04]  /*11980*/  HMMA.16816.F32.BF16 R96, R176, R110, R96 ;  /* 0x0000006eb060723c */ /* 0x000fe80000041860 */
[----:B-1----:R-:W-:Y:S01]  /*11990*/  FFMA.FTZ R106, R201, UR4, -R187 ;  /* 0x00000004c96a7c23 */ /* 0x002fe200080108bb */
[----:B------:R-:W-:Y:S02]  /*119a0*/  F2FP.BF16.F32.PACK_AB R110, R141, R144 ;  /* 0x000000908d6e723e */ /* 0x000fe400000010ff */
[----:B------:R-:W-:Y:S01]  /*119b0*/  F2FP.BF16.F32.PACK_AB R111, R140, R143 ;  /* 0x0000008f8c6f723e */ /* 0x000fe200000010ff */
[----:B------:R1:W2:Y:S06]  /*119c0*/  MUFU.EX2 R159, R106 ;  /* 0x0000006a009f7308 */ /* 0x0002ac0000000800 */
[-C--:B----4-:R-:W-:Y:S05]  /*119d0*/  HMMA.16816.F32.BF16 R4, R108, R112.reuse, R4 ;  /* 0x000000706c04723c */ /* 0x090fea0000041804 */
[--C-:B-1----:R-:W-:Y:S01]  /*119e0*/  FFMA.FTZ R106, R202, UR4, -R174.reuse ;  /* 0x00000004ca6a7c23 */ /* 0x102fe200080108ae */
[----:B--2---:R-:W-:Y:S03]  /*119f0*/  F2FP.BF16.F32.PACK_AB R119, R159, R252 ;  /* 0x000000fc9f77723e */ /* 0x004fe600000010ff */
[----:B------:R1:W-:Y:S04]  /*11a00*/  MUFU.EX2 R251, R106 ;  /* 0x0000006a00fb7308 */ /* 0x0003e80000000800 */
[C---:B------:R-:W-:Y:S08]  /*11a10*/  HMMA.16816.F32.BF16 R8, R116.reuse, R112, R8 ;  /* 0x000000707408723c */ /* 0x040ff00000041808 */
[-C--:B------:R-:W-:Y:S03]  /*11a20*/  HMMA.16816.F32.BF16 R12, R116, R114.reuse, R12 ;  /* 0x00000072740c723c */ /* 0x080fe6000004180c */
[--C-:B-1----:R-:W-:Y:S05]  /*11a30*/  FFMA.FTZ R106, R204, UR4, -R174.reuse ;  /* 0x00000004cc6a7c23 */ /* 0x102fea00080108ae */
[C---:B------:R-:W-:Y:S01]  /*11a40*/  HMMA.16816.F32.BF16 R16, R108.reuse, R114, R16 ;  /* 0x000000726c10723c */ /* 0x040fe20000041810 */
[----:B------:R1:W2:Y:S01]  /*11a50*/  MUFU.EX2 R250, R106 ;  /* 0x0000006a00fa7308 */ /* 0x0002a20000000800 */
[----:B------:R-:W3:Y:S06]  /*11a60*/  LDSM.16.MT88.4 R112, [R105+0x1400] ;  /* 0x001400006970783b */ /* 0x000eec0000004200 */
[-C--:B------:R-:W-:Y:S08]  /*11a70*/  HMMA.16816.F32.BF16 R20, R108, R120.reuse, R20 ;  /* 0x000000786c14723c */ /* 0x080ff00000041814 */
[C---:B------:R-:W-:Y:S04]  /*11a80*/  HMMA.16816.F32.BF16 R24, R116.reuse, R120, R24 ;  /* 0x000000787418723c */ /* 0x040fe80000041818 */
[--C-:B-1----:R-:W-:Y:S04]  /*11a90*/  FFMA.FTZ R106, R207, UR4, -R175.reuse ;  /* 0x00000004cf6a7c23 */ /* 0x102fe800080108af */
[-C--:B------:R-:W-:Y:S01]  /*11aa0*/  HMMA.16816.F32.BF16 R28, R116, R122.reuse, R28 ;  /* 0x0000007a741c723c */ /* 0x080fe2000004181c */
[----:B------:R1:W-:Y:S07]  /*11ab0*/  MUFU.EX2 R248, R106 ;  /* 0x0000006a00f87308 */ /* 0x0003ee0000000800 */
[C---:B------:R-:W-:Y:S01]  /*11ac0*/  HMMA.16816.F32.BF16 R32, R108.reuse, R122, R32 ;  /* 0x0000007a6c20723c */ /* 0x040fe20000041820 */
[----:B------:R-:W4:Y:S07]  /*11ad0*/  LDSM.16.MT88.4 R120, [R173+0xb400] ;  /* 0x00b40000ad78783b */ /* 0x000f2e0000004200 */
[-C--:B------:R-:W-:Y:S03]  /*11ae0*/  HMMA.16816.F32.BF16 R36, R108, R124.reuse, R36 ;  /* 0x0000007c6c24723c */ /* 0x080fe60000041824 */
[--C-:B-1----:R-:W-:Y:S04]  /*11af0*/  FFMA.FTZ R106, R210, UR4, -R175.reuse ;  /* 0x00000004d26a7c23 */ /* 0x102fe800080108af */
[----:B------:R1:W5:Y:S01]  /*11b00*/  MUFU.EX2 R249, R106 ;  /* 0x0000006a00f97308 */ /* 0x0003620000000800 */
[C---:B------:R-:W-:Y:S08]  /*11b10*/  HMMA.16816.F32.BF16 R40, R116.reuse, R124, R40 ;  /* 0x0000007c7428723c */ /* 0x040ff00000041828 */
[-C--:B------:R-:W-:Y:S08]  /*11b20*/  HMMA.16816.F32.BF16 R44, R116, R126.reuse, R44 ;  /* 0x0000007e742c723c */ /* 0x080ff0000004182c */
[C---:B------:R-:W-:Y:S01]  /*11b30*/  HMMA.16816.F32.BF16 R48, R108.reuse, R126, R48 ;  /* 0x0000007e6c30723c */ /* 0x040fe20000041830 */
[----:B------:R-:W2:Y:S03]  /*11b40*/  LDSM.16.MT88.4 R124, [R105+0x2400] ;  /* 0x00240000697c783b */ /* 0x000ea60000004200 */
[--C-:B-1----:R-:W-:Y:S04]  /*11b50*/  FFMA.FTZ R106, R212, UR4, -R174.reuse ;  /* 0x00000004d46a7c23 */ /* 0x102fe800080108ae */
[-C--:B---3--:R-:W-:Y:S01]  /*11b60*/  HMMA.16816.F32.BF16 R52, R108, R112.reuse, R52 ;  /* 0x000000706c34723c */ /* 0x088fe20000041834 */
[----:B------:R1:W-:Y:S07]  /*11b70*/  MUFU.EX2 R247, R106 ;  /* 0x0000006a00f77308 */ /* 0x0003ee0000000800 */
[C---:B------:R-:W-:Y:S04]  /*11b80*/  HMMA.16816.F32.BF16 R56, R116.reuse, R112, R56 ;  /* 0x000000707438723c */ /* 0x040fe80000041838 */
[--C-:B------:R-:W-:Y:S01]  /*11b90*/  FFMA.FTZ R112, R216, UR4, -R175.reuse ;  /* 0x00000004d8707c23 */ /* 0x100fe200080108af */
[----:B------:R-:W-:Y:S03]  /*11ba0*/  MOV R216, R130 ;  /* 0x0000008200d87202 */ /* 0x000fe60000000f00 */
[-C--:B------:R-:W-:Y:S01]  /*11bb0*/  HMMA.16816.F32.BF16 R60, R116, R114.reuse, R60 ;  /* 0x00000072743c723c */ /* 0x080fe2000004183c */
[----:B------:R3:W-:Y:S02]  /*11bc0*/  MUFU.EX2 R212, R112 ;  /* 0x0000007000d47308 */ /* 0x0007e40000000800 */
[----:B-1----:R-:W-:Y:S05]  /*11bd0*/  FFMA.FTZ R106, R213, UR4, -R174 ;  /* 0x00000004d56a7c23 */ /* 0x002fea00080108ae */
[C---:B------:R-:W-:Y:S03]  /*11be0*/  HMMA.16816.F32.BF16 R64, R108.reuse, R114, R64 ;  /* 0x000000726c40723c */ /* 0x040fe60000041840 */
[----:B------:R1:W5:Y:S05]  /*11bf0*/  MUFU.EX2 R213, R106 ;  /* 0x0000006a00d57308 */ /* 0x00036a0000000800 */
[-C--:B----4-:R-:W-:Y:S01]  /*11c00*/  HMMA.16816.F32.BF16 R68, R108, R120.reuse, R68 ;  /* 0x000000786c44723c */ /* 0x090fe20000041844 */
[----:B---3--:R-:W3:Y:S07]  /*11c10*/  LDSM.16.MT88.4 R112, [R173+0x9800] ;  /* 0x00980000ad70783b */ /* 0x008eee0000004200 */
[C---:B------:R-:W-:Y:S04]  /*11c20*/  HMMA.16816.F32.BF16 R72, R116.reuse, R120, R72 ;  /* 0x000000787448723c */ /* 0x040fe80000041848 */
[----:B-1----:R-:W-:Y:S01]  /*11c30*/  FFMA.FTZ R106, R215, UR4, -R175 ;  /* 0x00000004d76a7c23 */ /* 0x002fe200080108af */
[----:B------:R-:W-:Y:S02]  /*11c40*/  MOV R215, R133 ;  /* 0x0000008500d77202 */ /* 0x000fe40000000f00 */
[----:B------:R-:W-:Y:S01]  /*11c50*/  MOV R133, R131 ;  /* 0x0000008300857202 */ /* 0x000fe20000000f00 */
[-C--:B------:R-:W-:Y:S01]  /*11c60*/  HMMA.16816.F32.BF16 R76, R116, R122.reuse, R76 ;  /* 0x0000007a744c723c */ /* 0x080fe2000004184c */
[----:B------:R1:W4:Y:S07]  /*11c70*/  MUFU.EX2 R210, R106 ;  /* 0x0000006a00d27308 */ /* 0x00032e0000000800 */
[C---:B------:R-:W-:Y:S01]  /*11c80*/  HMMA.16816.F32.BF16 R80, R108.reuse, R122, R80 ;  /* 0x0000007a6c50723c */ /* 0x040fe20000041850 */
[----:B------:R-:W3:Y:S07]  /*11c90*/  LDSM.16.MT88.4 R120, [R105+0x800] ;  /* 0x000800006978783b */ /* 0x000eee0000004200 */
[-C--:B--2---:R-:W-:Y:S03]  /*11ca0*/  HMMA.16816.F32.BF16 R84, R108, R124.reuse, R84 ;  /* 0x0000007c6c54723c */ /* 0x084fe60000041854 */
[--C-:B-1----:R-:W-:Y:S04]  /*11cb0*/  FFMA.FTZ R106, R203, UR4, -R186.reuse ;  /* 0x00000004cb6a7c23 */ /* 0x102fe800080108ba */
[----:B------:R1:W-:Y:S01]  /*11cc0*/  MUFU.EX2 R200, R106 ;  /* 0x0000006a00c87308 */ /* 0x0003e20000000800 */
[C---:B------:R-:W-:Y:S08]  /*11cd0*/  HMMA.16816.F32.BF16 R88, R116.reuse, R124, R88 ;  /* 0x0000007c7458723c */ /* 0x040ff00000041858 */
[-C--:B------:R-:W-:Y:S08]  /*11ce0*/  HMMA.16816.F32.BF16 R92, R116, R126.reuse, R92 ;  /* 0x0000007e745c723c */ /* 0x080ff0000004185c */
[----:B------:R-:W-:Y:S01]  /*11cf0*/  HMMA.16816.F32.BF16 R96, R108, R126, R96 ;  /* 0x0000007e6c60723c */ /* 0x000fe20000041860 */
[----:B------:R-:W-:Y:S03]  /*11d00*/  LDSM.16.MT88.4 R124, [R105+0x2800] ;  /* 0x00280000697c783b */ /* 0x000fe60000004200 */
[--C-:B-1----:R-:W-:Y:S01]  /*11d10*/  FFMA.FTZ R106, R205, UR4, -R186.reuse ;  /* 0x00000004cd6a7c23 */ /* 0x102fe200080108ba */
[----:B------:R-:W-:Y:S02]  /*11d20*/  F2FP.BF16.F32.PACK_AB R108, R250, R251 ;  /* 0x000000fbfa6c723e */ /* 0x000fe400000010ff */
[----:B-----5:R-:W-:Y:S01]  /*11d30*/  F2FP.BF16.F32.PACK_AB R109, R249, R248 ;  /* 0x000000f8f96d723e */ /* 0x020fe200000010ff */
[----:B------:R1:W2:Y:S01]  /*11d40*/  MUFU.EX2 R202, R106 ;  /* 0x0000006a00ca7308 */ /* 0x0002a20000000800 */
[----:B------:R-:W-:Y:S02]  /*11d50*/  F2FP.BF16.F32.PACK_AB R110, R213, R247 ;  /* 0x000000f7d56e723e */ /* 0x000fe400000010ff */
[----:B----4-:R-:W-:Y:S07]  /*11d60*/  F2FP.BF16.F32.PACK_AB R111, R212, R210 ;  /* 0x000000d2d46f723e */ /* 0x010fee00000010ff */
[-C--:B---3--:R-:W-:Y:S03]  /*11d70*/  HMMA.16816.F32.BF16 R4, R108, R112.reuse, R4 ;  /* 0x000000706c04723c */ /* 0x088fe60000041804 */
[--C-:B-1----:R-:W-:Y:S01]  /*11d80*/  FFMA.FTZ R106, R208, UR4, -R186.reuse ;  /* 0x00000004d06a7c23 */ /* 0x102fe200080108ba */
[----:B--2---:R-:W-:Y:S03]  /*11d90*/  F2FP.BF16.F32.PACK_AB R116, R202, R200 ;  /* 0x000000c8ca74723e */ /* 0x004fe600000010ff */
[----:B------:R1:W-:Y:S02]  /*11da0*/  MUFU.EX2 R199, R106 ;  /* 0x0000006a00c77308 */ /* 0x0003e40000000800 */
[----:B-1----:R-:W-:Y:S01]  /*11db0*/  FFMA.FTZ R106, R209, UR4, -R186 ;  /* 0x00000004d16a7c23 */ /* 0x002fe200080108ba */
[----:B------:R-:W-:Y:S02]  /*11dc0*/  MOV R209, R128 ;  /* 0x0000008000d17202 */ /* 0x000fe40000000f00 */
[----:B------:R-:W1:Y:S05]  /*11dd0*/  LDSM.16.MT88.4 R128, [R173+0xa800] ;  /* 0x00a80000ad80783b */ /* 0x000e6a0000004200 */
[----:B------:R2:W3:Y:S02]  /*11de0*/  MUFU.EX2 R201, R106 ;  /* 0x0000006a00c97308 */ /* 0x0004e40000000800 */
[--C-:B--2---:R-:W-:Y:S01]  /*11df0*/  FFMA.FTZ R106, R214, UR4, -R187.reuse ;  /* 0x00000004d66a7c23 */ /* 0x104fe200080108bb */
[----:B---3--:R-:W-:Y:S02]  /*11e00*/  F2FP.BF16.F32.PACK_AB R118, R201, R199 ;  /* 0x000000c7c976723e */ /* 0x008fe400000010ff */
[----:B------:R-:W-:Y:S05]  /*11e10*/  MOV R214, R140 ;  /* 0x0000008c00d67202 */ /* 0x000fea0000000f00 */
[----:B------:R2:W-:Y:S02]  /*11e20*/  MUFU.EX2 R197, R106 ;  /* 0x0000006a00c57308 */ /* 0x0005e40000000800 */
[--C-:B--2---:R-:W-:Y:S08]  /*11e30*/  FFMA.FTZ R106, R192, UR4, -R187.reuse ;  /* 0x00000004c06a7c23 */ /* 0x104ff000080108bb */
[----:B------:R2:W3:Y:S02]  /*11e40*/  MUFU.EX2 R198, R106 ;  /* 0x0000006a00c67308 */ /* 0x0004e40000000800 */
[--C-:B--2---:R-:W-:Y:S01]  /*11e50*/  FFMA.FTZ R106, R206, UR4, -R187.reuse ;  /* 0x00000004ce6a7c23 */ /* 0x104fe200080108bb */
[----:B---3--:R-:W-:Y:S07]  /*11e60*/  F2FP.BF16.F32.PACK_AB R117, R198, R197 ;  /* 0x000000c5c675723e */ /* 0x008fee00000010ff */
[----:B------:R2:W-:Y:S02]  /*11e70*/  MUFU.EX2 R196, R106 ;  /* 0x0000006a00c47308 */ /* 0x0005e40000000800 */
[----:B--2---:R-:W-:Y:S01]  /*11e80*/  FFMA.FTZ R106, R211, UR4, -R187 ;  /* 0x00000004d36a7c23 */ /* 0x004fe200080108bb */
[----:B------:R-:W-:Y:S07]  /*11e90*/  MOV R211, R141 ;  /* 0x0000008d00d37202 */ /* 0x000fee0000000f00 */
[----:B------:R2:W3:Y:S02]  /*11ea0*/  MUFU.EX2 R195, R106 ;  /* 0x0000006a00c37308 */ /* 0x0004e40000000800 */
[--C-:B--2---:R-:W-:Y:S01]  /*11eb0*/  FFMA.FTZ R106, R218, UR4, -R174.reuse ;  /* 0x00000004da6a7c23 */ /* 0x104fe200080108ae */
[----:B---3--:R-:W-:Y:S02]  /*11ec0*/  F2FP.BF16.F32.PACK_AB R119, R195, R196 ;  /* 0x000000c4c377723e */ /* 0x008fe400000010ff */
[----:B------:R-:W-:Y:S05]  /*11ed0*/  MOV R218, R142 ;  /* 0x0000008e00da7202 */ /* 0x000fea0000000f00 */
[----:B------:R2:W-:Y:S01]  /*11ee0*/  MUFU.EX2 R207, R106 ;  /* 0x0000006a00cf7308 */ /* 0x0005e20000000800 */
[C---:B------:R-:W-:Y:S08]  /*11ef0*/  HMMA.16816.F32.BF16 R8, R116.reuse, R112, R8 ;  /* 0x000000707408723c */ /* 0x040ff00000041808 */
[-C--:B------:R-:W-:Y:S03]  /*11f00*/  HMMA.16816.F32.BF16 R12, R116, R114.reuse, R12 ;  /* 0x00000072740c723c */ /* 0x080fe6000004180c */
[--C-:B--2---:R-:W-:Y:S01]  /*11f10*/  FFMA.FTZ R106, R222, UR4, -R174.reuse ;  /* 0x00000004de6a7c23 */ /* 0x104fe200080108ae */
[----:B------:R-:W-:Y:S04]  /*11f20*/  MOV R222, R143 ;  /* 0x0000008f00de7202 */ /* 0x000fe80000000f00 */
[C---:B------:R-:W-:Y:S01]  /*11f30*/  HMMA.16816.F32.BF16 R16, R108.reuse, R114, R16 ;  /* 0x000000726c10723c */ /* 0x040fe20000041810 */
[----:B------:R2:W-:Y:S01]  /*11f40*/  MUFU.EX2 R208, R106 ;  /* 0x0000006a00d07308 */ /* 0x0005e20000000800 */
[----:B------:R-:W3:Y:S06]  /*11f50*/  LDSM.16.MT88.4 R112, [R105+0x1800] ;  /* 0x001800006970783b */ /* 0x000eec0000004200 */
[-C--:B------:R-:W-:Y:S08]  /*11f60*/  HMMA.16816.F32.BF16 R20, R108, R120.reuse, R20 ;  /* 0x000000786c14723c */ /* 0x080ff00000041814 */
[C---:B------:R-:W-:Y:S04]  /*11f70*/  HMMA.16816.F32.BF16 R24, R116.reuse, R120, R24 ;  /* 0x000000787418723c */ /* 0x040fe80000041818 */
[--C-:B--2---:R-:W-:Y:S01]  /*11f80*/  FFMA.FTZ R106, R223, UR4, -R175.reuse ;  /* 0x00000004df6a7c23 */ /* 0x104fe200080108af */
[----:B------:R-:W-:Y:S03]  /*11f90*/  MOV R223, R144 ;  /* 0x0000009000df7202 */ /* 0x000fe60000000f00 */
[-C--:B------:R-:W-:Y:S01]  /*11fa0*/  HMMA.16816.F32.BF16 R28, R116, R122.reuse, R28 ;  /* 0x0000007a741c723c */ /* 0x080fe2000004181c */
[----:B------:R2:W-:Y:S07]  /*11fb0*/  MUFU.EX2 R205, R106 ;  /* 0x0000006a00cd7308 */ /* 0x0005ee0000000800 */
[C---:B------:R-:W-:Y:S01]  /*11fc0*/  HMMA.16816.F32.BF16 R32, R108.reuse, R122, R32 ;  /* 0x0000007a6c20723c */ /* 0x040fe20000041820 */
[----:B------:R-:W4:Y:S07]  /*11fd0*/  LDSM.16.MT88.4 R120, [R173+0xb800] ;  /* 0x00b80000ad78783b */ /* 0x000f2e0000004200 */
[-C--:B-1----:R-:W-:Y:S03]  /*11fe0*/  HMMA.16816.F32.BF16 R36, R108, R128.reuse, R36 ;  /* 0x000000806c24723c */ /* 0x082fe60000041824 */
[--C-:B--2---:R-:W-:Y:S01]  /*11ff0*/  FFMA.FTZ R106, R244, UR4, -R175.reuse ;  /* 0x00000004f46a7c23 */ /* 0x104fe200080108af */
[----:B------:R-:W-:Y:S03]  /*12000*/  MOV R244, R145 ;  /* 0x0000009100f47202 */ /* 0x000fe60000000f00 */
[----:B------:R1:W-:Y:S01]  /*12010*/  MUFU.EX2 R206, R106 ;  /* 0x0000006a00ce7308 */ /* 0x0003e20000000800 */
[C---:B------:R-:W-:Y:S08]  /*12020*/  HMMA.16816.F32.BF16 R40, R116.reuse, R128, R40 ;  /* 0x000000807428723c */ /* 0x040ff00000041828 */
[-C--:B------:R-:W-:Y:S08]  /*12030*/  HMMA.16816.F32.BF16 R44, R116, R130.reuse, R44 ;  /* 0x00000082742c723c */ /* 0x080ff0000004182c */
[C---:B------:R-:W-:Y:S04]  /*12040*/  HMMA.16816.F32.BF16 R48, R108.reuse, R130, R48 ;  /* 0x000000826c30723c */ /* 0x040fe80000041830 */
[--C-:B-1----:R-:W-:Y:S01]  /*12050*/  FFMA.FTZ R106, R245, UR4, -R174.reuse ;  /* 0x00000004f56a7c23 */ /* 0x102fe200080108ae */
[----:B------:R-:W-:Y:S01]  /*12060*/  FFMA.FTZ R174, R246, UR4, -R174 ;  /* 0x00000004f6ae7c23 */ /* 0x000fe200080108ae */
[----:B------:R-:W-:Y:S02]  /*12070*/  MOV R245, R147 ;  /* 0x0000009300f57202 */ /* 0x000fe40000000f00 */
[-C--:B---3--:R-:W-:Y:S01]  /*12080*/  HMMA.16816.F32.BF16 R52, R108, R112.reuse, R52 ;  /* 0x000000706c34723c */ /* 0x088fe20000041834 */
[----:B------:R1:W-:Y:S02]  /*12090*/  MUFU.EX2 R203, R106 ;  /* 0x0000006a00cb7308 */ /* 0x0003e40000000800 */
[----:B------:R-:W-:Y:S05]  /*120a0*/  MOV R246, R148 ;  /* 0x0000009400f67202 */ /* 0x000fea0000000f00 */
[C---:B------:R-:W-:Y:S03]  /*120b0*/  HMMA.16816.F32.BF16 R56, R116.reuse, R112, R56 ;  /* 0x000000707438723c */ /* 0x040fe60000041838 */
[----:B------:R-:W2:Y:S05]  /*120c0*/  MUFU.EX2 R204, R174 ;  /* 0x000000ae00cc7308 */ /* 0x000eaa0000000800 */
[-C--:B------:R-:W-:Y:S03]  /*120d0*/  HMMA.16816.F32.BF16 R60, R116, R114.reuse, R60 ;  /* 0x00000072743c723c */ /* 0x080fe6000004183c */
[--C-:B-1----:R-:W-:Y:S01]  /*120e0*/  FFMA.FTZ R106, R220, UR4, -R175.reuse ;  /* 0x00000004dc6a7c23 */ /* 0x102fe200080108af */
[----:B------:R-:W-:Y:S01]  /*120f0*/  FFMA.FTZ R175, R243, UR4, -R175 ;  /* 0x00000004f3af7c23 */ /* 0x000fe200080108af */
[----:B------:R-:W-:Y:S02]  /*12100*/  MOV R243, R150 ;  /* 0x0000009600f37202 */ /* 0x000fe40000000f00 */
[----:B------:R1:W-:Y:S01]  /*12110*/  MUFU.EX2 R193, R106 ;  /* 0x0000006a00c17308 */ /* 0x0003e20000000800 */
[C---:B------:R-:W-:Y:S04]  /*12120*/  HMMA.16816.F32.BF16 R64, R108.reuse, R114, R64 ;  /* 0x000000726c40723c */ /* 0x040fe80000041840 */
[----:B--2---:R-:W-:Y:S02]  /*12130*/  F2FP.BF16.F32.PACK_AB R174, R204, R203 ;  /* 0x000000cbccae723e */ /* 0x004fe400000010ff */
[----:B------:R-:W-:Y:S03]  /*12140*/  MOV R220, R149 ;  /* 0x0000009500dc7202 */ /* 0x000fe60000000f00 */
[----:B------:R-:W2:Y:S01]  /*12150*/  MUFU.EX2 R194, R175 ;  /* 0x000000af00c27308 */ /* 0x000ea20000000800 */
[-C--:B----4-:R-:W-:Y:S08]  /*12160*/  HMMA.16816.F32.BF16 R68, R108, R120.reuse, R68 ;  /* 0x000000786c44723c */ /* 0x090ff00000041844 */
[C---:B------:R-:W-:Y:S04]  /*12170*/  HMMA.16816.F32.BF16 R72, R116.reuse, R120, R72 ;  /* 0x000000787448723c */ /* 0x040fe80000041848 */
[--C-:B-1----:R-:W-:Y:S01]  /*12180*/  FFMA.FTZ R106, R217, UR4, -R186.reuse ;  /* 0x00000004d96a7c23 */ /* 0x102fe200080108ba */
[----:B------:R-:W-:Y:S03]  /*12190*/  MOV R217, R151 ;  /* 0x0000009700d97202 */ /* 0x000fe60000000f00 */
[-C--:B------:R-:W-:Y:S01]  /*121a0*/  HMMA.16816.F32.BF16 R76, R116, R122.reuse, R76 ;  /* 0x0000007a744c723c */ /* 0x080fe2000004184c */
[----:B------:R1:W-:Y:S02]  /*121b0*/  MUFU.EX2 R190, R106 ;  /* 0x0000006a00be7308 */ /* 0x0003e40000000800 */
[----:B--2---:R-:W-:Y:S05]  /*121c0*/  F2FP.BF16.F32.PACK_AB R175, R194, R193 ;  /* 0x000000c1c2af723e */ /* 0x004fea00000010ff */
[C---:B------:R-:W-:Y:S01]  /*121d0*/  HMMA.16816.F32.BF16 R80, R108.reuse, R122, R80 ;  /* 0x0000007a6c50723c */ /* 0x040fe20000041850 */
[----:B------:R2:W3:Y:S07]  /*121e0*/  LDSM.16.MT88.4 R120, [R173+0x9c00] ;  /* 0x009c0000ad78783b */ /* 0x0004ee0000004200 */
[-C--:B------:R-:W-:Y:S03]  /*121f0*/  HMMA.16816.F32.BF16 R84, R108, R124.reuse, R84 ;  /* 0x0000007c6c54723c */ /* 0x080fe60000041854 */
[--C-:B-1----:R-:W-:Y:S01]  /*12200*/  FFMA.FTZ R106, R221, UR4, -R186.reuse ;  /* 0x00000004dd6a7c23 */ /* 0x102fe200080108ba */
[----:B------:R-:W-:Y:S03]  /*12210*/  MOV R221, R156 ;  /* 0x0000009c00dd7202 */ /* 0x000fe60000000f00 */
[----:B------:R1:W4:Y:S01]  /*12220*/  MUFU.EX2 R191, R106 ;  /* 0x0000006a00bf7308 */ /* 0x0003220000000800 */
[C---:B------:R-:W-:Y:S08]  /*12230*/  HMMA.16816.F32.BF16 R88, R116.reuse, R124, R88 ;  /* 0x0000007c7458723c */ /* 0x040ff00000041858 */
[-C--:B------:R-:W-:Y:S03]  /*12240*/  HMMA.16816.F32.BF16 R92, R116, R126.reuse, R92 ;  /* 0x0000007e745c723c */ /* 0x080fe6000004185c */
[----:B--2---:R-:W-:Y:S05]  /*12250*/  F2FP.BF16.F32.PACK_AB R173, R206, R205 ;  /* 0x000000cdcead723e */ /* 0x004fea00000010ff */
[----:B------:R-:W-:Y:S04]  /*12260*/  HMMA.16816.F32.BF16 R96, R108, R126, R96 ;  /* 0x0000007e6c60723c */ /* 0x000fe80000041860 */
[--C-:B-1----:R-:W-:Y:S01]  /*12270*/  FFMA.FTZ R106, R241, UR4, -R186.reuse ;  /* 0x00000004f16a7c23 */ /* 0x102fe200080108ba */
[----:B------:R-:W-:Y:S01]  /*12280*/  FFMA.FTZ R186, R242, UR4, -R186 ;  /* 0x00000004f2ba7c23 */ /* 0x000fe200080108ba */
[----:B----4-:R-:W-:Y:S02]  /*12290*/  F2FP.BF16.F32.PACK_AB R176, R191, R190 ;  /* 0x000000bebfb0723e */ /* 0x010fe400000010ff */
[----:B------:R1:W-:Y:S01]  /*122a0*/  MUFU.EX2 R192, R106 ;  /* 0x0000006a00c07308 */ /* 0x0003e20000000800 */
[----:B------:R-:W-:Y:S02]  /*122b0*/  MOV R241, R157 ;  /* 0x0000009d00f17202 */ /* 0x000fe40000000f00 */
[----:B------:R-:W-:Y:S07]  /*122c0*/  MOV R242, R146 ;  /* 0x0000009200f27202 */ /* 0x000fee0000000f00 */
[----:B------:R-:W2:Y:S01]  /*122d0*/  MUFU.EX2 R189, R186 ;  /* 0x000000ba00bd7308 */ /* 0x000ea20000000800 */
[--C-:B-1----:R-:W-:Y:S01]  /*122e0*/  FFMA.FTZ R106, R219, UR4, -R187.reuse ;  /* 0x00000004db6a7c23 */ /* 0x102fe200080108bb */
[----:B------:R-:W-:Y:S08]  /*122f0*/  MOV R219, R164 ;  /* 0x000000a400db7202 */ /* 0x000ff00000000f00 */
[----:B------:R1:W-:Y:S01]  /*12300*/  MUFU.EX2 R188, R106 ;  /* 0x0000006a00bc7308 */ /* 0x0003e20000000800 */
[----:B--2---:R-:W-:Y:S01]  /*12310*/  F2FP.BF16.F32.PACK_AB R178, R189, R192 ;  /* 0x000000c0bdb2723e */ /* 0x004fe200000010ff */
[--C-:B-1----:R-:W-:Y:S01]  /*12320*/  FFMA.FTZ R106, R240, UR4, -R187.reuse ;  /* 0x00000004f06a7c23 */ /* 0x102fe200080108bb */
[----:B------:R-:W-:Y:S01]  /*12330*/  FFMA.FTZ R187, R107, UR4, -R187 ;  /* 0x000000046bbb7c23 */ /* 0x000fe200080108bb */
[----:B------:R-:W-:Y:S06]  /*12340*/  MOV R240, R216 ;  /* 0x000000d800f07202 */ /* 0x000fec0000000f00 */
[----:B------:R-:W1:Y:S01]  /*12350*/  MUFU.EX2 R186, R106 ;  /* 0x0000006a00ba7308 */ /* 0x000e620000000800 */
[----:B------:R-:W-:Y:S02]  /*12360*/  MOV R216, R159 ;  /* 0x0000009f00d87202 */ /* 0x000fe40000000f00 */
[----:B------:R-:W-:Y:S02]  /*12370*/  MOV R107, R215 ;  /* 0x000000d7006b7202 */ /* 0x000fe40000000f00 */
[----:B------:R-:W-:Y:S05]  /*12380*/  MOV R215, R160 ;  /* 0x000000a000d77202 */ /* 0x000fea0000000f00 */
[----:B------:R2:W-:Y:S01]  /*12390*/  MUFU.EX2 R106, R172 ;  /* 0x000000ac006a7308 */ /* 0x0005e20000000800 */
[C---:B------:R-:W-:Y:S02]  /*123a0*/  ISETP.GT.AND P0, PT, R239.reuse, R215, PT ;  /* 0x000000d7ef00720c */ /* 0x040fe40003f04270 */
[----:B------:R-:W-:Y:S07]  /*123b0*/  IADD3 R239, PT, PT, R239, -0x1, RZ ;  /* 0xffffffffefef7810 */ /* 0x000fee0007ffe0ff */
[----:B------:R-:W4:Y:S01]  /*123c0*/  MUFU.EX2 R187, R187 ;  /* 0x000000bb00bb7308 */ /* 0x000f220000000800 */
[----:B-1----:R-:W-:Y:S02]  /*123d0*/  F2FP.BF16.F32.PACK_AB R177, R186, R188 ;  /* 0x000000bcbab1723e */ /* 0x002fe400000010ff */
[----:B--2---:R-:W-:Y:S07]  /*123e0*/  F2FP.BF16.F32.PACK_AB R172, R208, R207 ;  /* 0x000000cfd0ac723e */ /* 0x004fee00000010ff */
[-C--:B---3--:R-:W-:Y:S05]  /*123f0*/  HMMA.16816.F32.BF16 R108, R172, R120.reuse, R4 ;  /* 0x00000078ac6c723c */ /* 0x088fea0000041804 */
[----:B----4-:R-:W-:Y:S02]  /*12400*/  F2FP.BF16.F32.PACK_AB R179, R187, R106 ;  /* 0x0000006abbb3723e */ /* 0x010fe400000010ff */
[----:B------:R-:W-:Y:S02]  /*12410*/  MOV R4, R163 ;  /* 0x000000a300047202 */ /* 0x000fe40000000f00 */
[----:B------:R-:W-:Y:S02]  /*12420*/  MOV R7, R167 ;  /* 0x000000a700077202 */ /* 0x000fe40000000f00 */
[----:B------:R-:W-:Y:S01]  /*12430*/  MOV R6, R166 ;  /* 0x000000a600067202 */ /* 0x000fe20000000f00 */
[C---:B------:R-:W-:Y:S04]  /*12440*/  HMMA.16816.F32.BF16 R112, R176.reuse, R120, R8 ;  /* 0x00000078b070723c */ /* 0x040fe80000041808 */
[----:B------:R-:W-:Y:S02]  /*12450*/  MOV R9, R209 ;  /* 0x000000d100097202 */ /* 0x000fe40000000f00 */
[----:B------:R-:W-:Y:S02]  /*12460*/  MOV R5, R165 ;  /* 0x000000a500057202 */ /* 0x000fe40000000f00 */
[-C--:B------:R-:W-:Y:S01]  /*12470*/  HMMA.16816.F32.BF16 R116, R176, R122.reuse, R12 ;  /* 0x0000007ab074723c */ /* 0x080fe2000004180c */
[----:B------:R-:W2:Y:S02]  /*12480*/  LDL.LU R13, [R1+0x24] ;  /* 0x00002400010d7983 */ /* 0x000ea40000300800 */
[----:B------:R-:W-:Y:S02]  /*12490*/  MOV R12, R134 ;  /* 0x00000086000c7202 */ /* 0x000fe40000000f00 */
[----:B------:R-:W-:Y:S02]  /*124a0*/  MOV R14, R133 ;  /* 0x00000085000e7202 */ /* 0x000fe40000000f00 */
[----:B------:R-:W-:Y:S01]  /*124b0*/  MOV R15, R132 ;  /* 0x00000084000f7202 */ /* 0x000fe20000000f00 */
[C---:B------:R-:W-:Y:S04]  /*124c0*/  HMMA.16816.F32.BF16 R120, R172.reuse, R122, R16 ;  /* 0x0000007aac78723c */ /* 0x040fe80000041810 */
[----:B------:R-:W-:Y:S02]  /*124d0*/  MOV R11, R162 ;  /* 0x000000a2000b7202 */ /* 0x000fe40000000f00 */
[----:B------:R-:W-:Y:S02]  /*124e0*/  MOV R10, R161 ;  /* 0x000000a1000a7202 */ /* 0x000fe40000000f00 */
[-C--:B------:R-:W-:Y:S03]  /*124f0*/  HMMA.16816.F32.BF16 R124, R172, R136.reuse, R20 ;  /* 0x00000088ac7c723c */ /* 0x080fe60000041814 */
[----:B------:R-:W-:Y:S02]  /*12500*/  MOV R19, R15 ;  /* 0x0000000f00137202 */ /* 0x000fe40000000f00 */
[----:B------:R-:W-:Y:S02]  /*12510*/  MOV R15, R6 ;  /* 0x00000006000f7202 */ /* 0x000fe40000000f00 */
[----:B------:R-:W-:Y:S01]  /*12520*/  MOV R8, R135 ;  /* 0x0000008700087202 */ /* 0x000fe20000000f00 */
[C---:B------:R-:W-:Y:S04]  /*12530*/  HMMA.16816.F32.BF16 R128, R176.reuse, R136, R24 ;  /* 0x00000088b080723c */ /* 0x040fe80000041818 */
[----:B------:R-:W-:Y:S04]  /*12540*/  MOV R209, R158 ;  /* 0x0000009e00d17202 */ /* 0x000fe80000000f00 */
        /* <DEDUP_REMOVED lines=14> */
[----:B--2---:R-:W-:Y:S01]  /*12630*/  FFMA.FTZ R100, R100, R13, R12 ;  /* 0x0000000d64647223 */ /* 0x004fe2000001000c */
[----:B------:R-:W-:Y:S02]  /*12640*/  MOV R13, R9 ;  /* 0x00000009000d7202 */ /* 0x000fe40000000f00 */
[----:B------:R-:W2:Y:S01]  /*12650*/  LDL.LU R9, [R1+0x28] ;  /* 0x0000280001097983 */ /* 0x000ea20000300800 */
[----:B------:R-:W-:Y:S02]  /*12660*/  MOV R12, R14 ;  /* 0x0000000e000c7202 */ /* 0x000fe40000000f00 */
[----:B------:R-:W-:Y:S02]  /*12670*/  MOV R14, R228 ;  /* 0x000000e4000e7202 */ /* 0x000fe40000000f00 */
[----:B------:R-:W-:Y:S01]  /*12680*/  MOV R18, R13 ;  /* 0x0000000d00127202 */ /* 0x000fe20000000f00 */
[----:B------:R-:W3:Y:S01]  /*12690*/  S2R R228, SR_TID.X ;  /* 0x0000000000e47919 */ /* 0x000ee20000002100 */
[----:B------:R-:W-:Y:S02]  /*126a0*/  MOV R17, R14 ;  /* 0x0000000e00117202 */ /* 0x000fe40000000f00 */
[----:B------:R-:W-:Y:S02]  /*126b0*/  MOV R14, R5 ;  /* 0x00000005000e7202 */ /* 0x000fe40000000f00 */
[----:B------:R-:W-:Y:S02]  /*126c0*/  MOV R13, R11 ;  /* 0x0000000b000d7202 */ /* 0x000fe40000000f00 */
[----:B------:R-:W-:Y:S01]  /*126d0*/  MOV R11, R4 ;  /* 0x00000004000b7202 */ /* 0x000fe20000000f00 */
[----:B--2---:R-:W-:Y:S01]  /*126e0*/  FFMA.FTZ R9, R3, R9, R12 ;  /* 0x0000000903097223 */ /* 0x004fe2000001000c */
[----:B------:R-:W-:Y:S01]  /*126f0*/  MOV R12, R8 ;  /* 0x00000008000c7202 */ /* 0x000fe20000000f00 */
[----:B------:R-:W2:Y:S01]  /*12700*/  LDL.LU R3, [R1+0x30] ;  /* 0x0000300001037983 */ /* 0x000ea20000300800 */
[----:B------:R-:W-:Y:S02]  /*12710*/  MOV R8, R10 ;  /* 0x0000000a00087202 */ /* 0x000fe40000000f00 */
[----:B------:R-:W-:Y:S01]  /*12720*/  MOV R10, R7 ;  /* 0x00000007000a7202 */ /* 0x000fe20000000f00 */
[----:B------:R-:W4:Y:S01]  /*12730*/  LDL.LU R16, [R1+0x2c] ;  /* 0x00002c0001107983 */ /* 0x000f220000300800 */
[----:B------:R-:W-:Y:S03]  /*12740*/  FADD.FTZ R9, R12, R9 ;  /* 0x000000090c097221 */ /* 0x000fe60000010000 */
[----:B------:R1:W5:Y:S02]  /*12750*/  LDSM.16.MT88.4 R4, [R105+0x2c00] ;  /* 0x002c00006904783b */ /* 0x0003640000004200 */
[----:B-1----:R-:W-:Y:S01]  /*12760*/  MOV R105, R102 ;  /* 0x0000006600697202 */ /* 0x002fe20000000f00 */
[-C--:B-----5:R-:W-:Y:S08]  /*12770*/  HMMA.16816.F32.BF16 R84, R172, R4.reuse, R84 ;  /* 0x00000004ac54723c */ /* 0x0a0ff00000041854 */
[C---:B------:R-:W-:Y:S08]  /*12780*/  HMMA.16816.F32.BF16 R88, R176.reuse, R4, R88 ;  /* 0x00000004b058723c */ /* 0x040ff00000041858 */
[-C--:B------:R-:W-:Y:S08]  /*12790*/  HMMA.16816.F32.BF16 R92, R176, R6.reuse, R92 ;  /* 0x00000006b05c723c */ /* 0x080ff0000004185c */
[----:B------:R-:W-:Y:S04]  /*127a0*/  HMMA.16816.F32.BF16 R96, R172, R6, R96 ;  /* 0x00000006ac60723c */ /* 0x000fe80000041860 */
[----:B--2---:R-:W-:Y:S01]  /*127b0*/  FFMA.FTZ R3, R2, R3, R17 ;  /* 0x0000000302037223 */ /* 0x004fe20000010011 */
[----:B------:R-:W-:Y:S01]  /*127c0*/  FADD.FTZ R2, R19, R100 ;  /* 0x0000006413027221 */ /* 0x000fe20000010000 */
[----:B------:R-:W-:Y:S02]  /*127d0*/  MOV R100, R103 ;  /* 0x0000006700647202 */ /* 0x000fe40000000f00 */
[----:B------:R-:W-:Y:S01]  /*127e0*/  FADD.FTZ R8, R8, R3 ;  /* 0x0000000308087221 */ /* 0x000fe20000010000 */
[----:B------:R-:W-:Y:S01]  /*127f0*/  FADD.FTZ R11, R11, R2 ;  /* 0x000000020b0b7221 */ /* 0x000fe20000010000 */
[----:B------:R-:W-:Y:S01]  /*12800*/  FADD.FTZ R3, R14, R9 ;  /* 0x000000090e037221 */ /* 0x000fe20000010000 */
[----:B----4-:R-:W-:Y:S01]  /*12810*/  FFMA.FTZ R0, R0, R16, R18 ;  /* 0x0000001000007223 */ /* 0x010fe20000010012 */
[----:B------:R-:W-:Y:S01]  /*12820*/  FADD.FTZ R2, R15, R8 ;  /* 0x000000080f027221 */ /* 0x000fe20000010000 */
[----:B------:R-:W-:Y:S02]  /*12830*/  FADD.FTZ R11, R107, R11 ;  /* 0x0000000b6b0b7221 */ /* 0x000fe40000010000 */
[----:B------:R-:W-:Y:S01]  /*12840*/  FADD.FTZ R0, R13, R0 ;  /* 0x000000000d007221 */ /* 0x000fe20000010000 */
[----:B------:R-:W-:Y:S03]  /*12850*/  FADD.FTZ R9, R219, R2 ;  /* 0x00000002db097221 */ /* 0x000fe60000010000 */
[----:B------:R-:W-:Y:S01]  /*12860*/  FADD.FTZ R0, R10, R0 ;  /* 0x000000000a007221 */ /* 0x000fe20000010000 */
[----:B------:R-:W-:Y:S01]  /*12870*/  FADD.FTZ R10, R240, R3 ;  /* 0x00000003f00a7221 */ /* 0x000fe20000010000 */
[----:B------:R-:W-:Y:S02]  /*12880*/  FADD.FTZ R3, R241, R11 ;  /* 0x0000000bf1037221 */ /* 0x000fe40000010000 */
        /* <DEDUP_REMOVED lines=48> */
[----:B------:R-:W-:Y:S01]  /*12b90*/  STL [R1+0x24], R4 ;  /* 0x0000240401007387 */ /* 0x000fe20000100800 */
[----:B------:R-:W-:Y:S03]  /*12ba0*/  FADD.FTZ R0, R187, R0 ;  /* 0x00000000bb007221 */ /* 0x000fe60000010000 */
[----:B------:R1:W-:Y:S04]  /*12bb0*/  STL [R1+0x28], R3 ;  /* 0x0000280301007387 */ /* 0x0003e80000100800 */
[----:B------:R2:W-:Y:S04]  /*12bc0*/  STL [R1+0x30], R2 ;  /* 0x0000300201007387 */ /* 0x0005e80000100800 */
[----:B------:R2:W-:Y:S01]  /*12bd0*/  STL [R1+0x2c], R0 ;  /* 0x00002c0001007387 */ /* 0x0005e20000100800 */
[----:B-1----:R-:W-:Y:S01]  /*12be0*/  MOV R3, R104 ;  /* 0x0000006800037202 */ /* 0x002fe20000000f00 */
[----:B---3--:R-:W-:Y:S06]  /*12bf0*/  @P0 BRA `(.L_x_200) ;  /* 0xffffffbc00a00947 */ /* 0x008fec000383ffff */
.L_x_199:
[----:B------:R-:W2:Y:S04]  /*12c00*/  LDL.LU R4, [R1+0x24] ;  /* 0x0000240001047983 */ /* 0x000ea80000300800 */
[----:B------:R-:W3:Y:S04]  /*12c10*/  LDL.LU R7, [R1+0x28] ;  /* 0x0000280001077983 */ /* 0x000ee80000300800 */
[----:B------:R-:W4:Y:S04]  /*12c20*/  LDL.LU R6, [R1+0x30] ;  /* 0x0000300001067983 */ /* 0x000f280000300800 */
[----:B------:R-:W1:Y:S04]  /*12c30*/  LDL.LU R5, [R1+0x2c] ;  /* 0x00002c0001057983 */ /* 0x000e680000300800 */
[----:B------:R-:W5:Y:S04]  /*12c40*/  LDL.LU R8, [R1+0x14] ;  /* 0x0000140001087983 */ /* 0x000f680000300800 */
[----:B------:R-:W5:Y:S01]  /*12c50*/  LDL R54, [R1+0x4c] ;  /* 0x00004c0001367983 */ /* 0x000f620000100800 */
[----:B------:R-:W-:-:S02]  /*12c60*/  SHF.R.U32.HI R48, RZ, 0x2, R228 ;  /* 0x00000002ff307819 */ /* 0x000fc400000116e4 */
[----:B------:R-:W-:Y:S01]  /*12c70*/  SHF.L.U32 R53, R228, 0x3, RZ ;  /* 0x00000003e4357819 */ /* 0x000fe200000006ff */
[----:B------:R-:W5:Y:S01]  /*12c80*/  LDL R55, [R1+0x48] ;  /* 0x0000480001377983 */ /* 0x000f620000100800 */
[----:B------:R-:W1:Y:S03]  /*12c90*/  S2UR UR4, SR_CTAID.Z ;  /* 0x00000000000479c3 */ /* 0x000e660000002700 */
[----:B--2---:R-:W2:Y:S04]  /*12ca0*/  SHFL.BFLY PT, R2, R4, 0x2, 0x1f ;  /* 0x0c401f0004027f89 */ /* 0x004ea800000e0000 */
[----:B---3--:R-:W3:Y:S04]  /*12cb0*/  SHFL.BFLY PT, R0, R7, 0x2, 0x1f ;  /* 0x0c401f0007007f89 */ /* 0x008ee800000e0000 */
[----:B-1----:R-:W1:Y:S01]  /*12cc0*/  SHFL.BFLY PT, R3, R5, 0x2, 0x1f ;  /* 0x0c401f0005037f89 */ /* 0x002e6200000e0000 */
[----:B--2---:R-:W-:-:S03]  /*12cd0*/  FADD.FTZ R2, R2, R4 ;  /* 0x0000000402027221 */ /* 0x004fc60000010000 */
[----:B----4-:R-:W2:Y:S01]  /*12ce0*/  SHFL.BFLY PT, R4, R6, 0x2, 0x1f ;  /* 0x0c401f0006047f89 */ /* 0x010ea200000e0000 */
[----:B---3--:R-:W-:-:S03]  /*12cf0*/  FADD.FTZ R0, R0, R7 ;  /* 0x0000000700007221 */ /* 0x008fc60000010000 */
[----:B------:R-:W3:Y:S04]  /*12d00*/  SHFL.BFLY PT, R49, R2, 0x1, 0x1f ;  /* 0x0c201f0002317f89 */ /* 0x000ee800000e0000 */
[----:B------:R-:W4:Y:S01]  /*12d10*/  SHFL.BFLY PT, R50, R0, 0x1, 0x1f ;  /* 0x0c201f0000327f89 */ /* 0x000f2200000e0000 */
[----:B-1----:R-:W-:Y:S01]  /*12d20*/  FADD.FTZ R3, R3, R5 ;  /* 0x0000000503037221 */ /* 0x002fe20000010000 */
[----:B------:R-:W-:-:S04]  /*12d30*/  IADD3 R5, PT, PT, R48, 0x20, RZ ;  /* 0x0000002030057810 */ /* 0x000fc80007ffe0ff */
[----:B------:R-:W-:Y:S01]  /*12d40*/  SHFL.BFLY PT, R52, R3, 0x1, 0x1f ;  /* 0x0c201f0003347f89 */ /* 0x000fe200000e0000 */
[----:B--2---:R-:W-:Y:S01]  /*12d50*/  FADD.FTZ R4, R4, R6 ;  /* 0x0000000604047221 */ /* 0x004fe20000010000 */
[----:B---3--:R-:W-:-:S04]  /*12d60*/  FADD.FTZ R49, R2, R49 ;  /* 0x0000003102317221 */ /* 0x008fc80000010000 */
[----:B------:R-:W1:Y:S01]  /*12d70*/  SHFL.BFLY PT, R51, R4, 0x1, 0x1f ;  /* 0x0c201f0004337f89 */ /* 0x000e6200000e0000 */
[----:B----4-:R-:W-:Y:S01]  /*12d80*/  FADD.FTZ R50, R0, R50 ;  /* 0x0000003200327221 */ /* 0x010fe20000010000 */
[----:B------:R-:W2:Y:S01]  /*12d90*/  MUFU.RCP R6, R49 ;  /* 0x0000003100067308 */ /* 0x000ea20000001000 */
[----:B------:R-:W-:Y:S02]  /*12da0*/  SHF.L.U32 R0, R228, 0x4, RZ ;  /* 0x00000004e4007819 */ /* 0x000fe400000006ff */
[----:B------:R-:W-:Y:S02]  /*12db0*/  FSETP.NE.FTZ.AND P0, PT, R49, RZ, PT ;  /* 0x000000ff3100720b */ /* 0x000fe40003f15000 */
[----:B-----5:R-:W-:Y:S02]  /*12dc0*/  LOP3.LUT R0, R8, 0x3e00, R0, 0xf8, !PT ;  /* 0x00003e0008007812 */ /* 0x020fe400078ef800 */
[----:B------:R-:W-:Y:S01]  /*12dd0*/  ISETP.GE.AND P2, PT, R5, R54, PT ;  /* 0x000000360500720c */ /* 0x000fe20003f46270 */
[----:B------:R-:W3:Y:S01]  /*12de0*/  MUFU.RCP R7, R50 ;  /* 0x0000003200077308 */ /* 0x000ee20000001000 */
[----:B------:R-:W-:-:S02]  /*12df0*/  LOP3.LUT R5, R0, 0x20, R53, 0xf8, !PT ;  /* 0x0000002000057812 */ /* 0x000fc400078ef835 */
[----:B------:R-:W-:Y:S02]  /*12e00*/  IADD3 R2, PT, PT, R48, 0x40, RZ ;  /* 0x0000004030027810 */ /* 0x000fe40007ffe0ff */
[----:B--2---:R-:W-:Y:S01]  /*12e10*/  FSEL R0, R6, 1, P0 ;  /* 0x3f80000006007808 */ /* 0x004fe20000000000 */
[----:B-1----:R-:W-:-:S04]  /*12e20*/  FADD.FTZ R51, R4, R51 ;  /* 0x0000003304337221 */ /* 0x002fc80000010000 */
[----:B------:R-:W1:Y:S01]  /*12e30*/  MUFU.RCP R6, R51 ;  /* 0x0000003300067308 */ /* 0x000e620000001000 */
[----:B------:R-:W-:Y:S02]  /*12e40*/  LOP3.LUT R8, R53, 0xc0, RZ, 0xc0, !PT ;  /* 0x000000c035087812 */ /* 0x000fe400078ec0ff */
[----:B------:R-:W-:Y:S01]  /*12e50*/  ISETP.GE.AND P1, PT, R2, R54, PT ;  /* 0x000000360200720c */ /* 0x000fe20003f26270 */
[----:B------:R-:W-:Y:S01]  /*12e60*/  FADD.FTZ R52, R3, R52 ;  /* 0x0000003403347221 */ /* 0x000fe20000010000 */
[----:B------:R-:W-:Y:S02]  /*12e70*/  LOP3.LUT R2, R8, 0x18, R228, 0xf8, !PT ;  /* 0x0000001808027812 */ /* 0x000fe400078ef8e4 */
[----:B------:R-:W-:Y:S02]  /*12e80*/  FSETP.NE.FTZ.AND P5, PT, R50, RZ, PT ;  /* 0x000000ff3200720b */ /* 0x000fe40003fb5000 */
[----:B------:R-:W-:Y:S02]  /*12e90*/  LOP3.LUT R4, R5, R2, RZ, 0xfc, !PT ;  /* 0x0000000205047212 */ /* 0x000fe400078efcff */
[----:B------:R-:W-:Y:S01]  /*12ea0*/  FSETP.NE.FTZ.AND P3, PT, R51, RZ, PT ;  /* 0x000000ff3300720b */ /* 0x000fe20003f75000 */
[----:B------:R-:W2:Y:S01]  /*12eb0*/  MUFU.RCP R5, R52 ;  /* 0x0000003400057308 */ /* 0x000ea20000001000 */
[----:B---3--:R-:W-:Y:S01]  /*12ec0*/  FSEL R2, R7, 1, P5 ;  /* 0x3f80000007027808 */ /* 0x008fe20002800000 */
[C---:B------:R-:W-:Y:S01]  /*12ed0*/  FMUL.FTZ R108, R0.reuse, R108 ;  /* 0x0000006c006c7220 */ /* 0x040fe20000410000 */
[----:B------:R-:W-:Y:S01]  /*12ee0*/  FMUL.FTZ R109, R0, R109 ;  /* 0x0000006d006d7220 */ /* 0x000fe20000410000 */
        /* <DEDUP_REMOVED lines=26> */
[----:B------:R-:W-:Y:S01]  /*13090*/  FMUL.FTZ R7, R2, R123 ;  /* 0x0000007b02077220 */ /* 0x000fe20000410000 */
[C---:B------:R-:W-:Y:S01]  /*130a0*/  FMUL.FTZ R112, R6.reuse, R112 ;  /* 0x0000007006707220 */ /* 0x040fe20000410000 */
[----:B------:R-:W-:Y:S01]  /*130b0*/  FMUL.FTZ R9, R6, R113 ;  /* 0x0000007106097220 */ /* 0x000fe20000410000 */
[----:B------:R-:W-:-:S02]  /*130c0*/  LOP3.LUT R3, R185, 0x20, RZ, 0xc0, !PT ;  /* 0x00000020b9037812 */ /* 0x000fc400078ec0ff */
        /* <DEDUP_REMOVED lines=23> */
[----:B------:R-:W-:Y:S02]  /*13240*/  F2FP.BF16.F32.PACK_AB R8, R8, R120 ;  /* 0x000000780808723e */ /* 0x000fe400000010ff */
[----:B------:R-:W-:Y:S02]  /*13250*/  F2FP.BF16.F32.PACK_AB R7, R7, R122 ;  /* 0x0000007a0707723e */ /* 0x000fe400000010ff */
[----:B------:R-:W-:Y:S02]  /*13260*/  IADD3 R3, PT, PT, R4, -R3, RZ ;  /* 0x8000000304037210 */ /* 0x000fe40007ffe0ff */
[----:B------:R-:W-:Y:S02]  /*13270*/  FSETP.NE.FTZ.AND P6, PT, R52, RZ, PT ;  /* 0x000000ff3400720b */ /* 0x000fe40003fd5000 */
[----:B------:R-:W-:Y:S01]  /*13280*/  F2FP.BF16.F32.PACK_AB R9, R9, R112 ;  /* 0x000000700909723e */ /* 0x000fe200000010ff */
[----:B------:R-:W-:Y:S01]  /*13290*/  STS [R4], R2 ;  /* 0x0000000204007388 */ /* 0x000fe20000000800 */
[----:B--2---:R-:W-:-:S03]  /*132a0*/  FSEL R5, R5, 1, P6 ;  /* 0x3f80000005057808 */ /* 0x004fc60003000000 */
[----:B------:R1:W-:Y:S04]  /*132b0*/  STS [R4+0x200], R0 ;  /* 0x0002000004007388 */ /* 0x0003e80000000800 */
[----:B------:R2:W-:Y:S04]  /*132c0*/  STS [R3+0x10], R8 ;  /* 0x0000100803007388 */ /* 0x0005e80000000800 */
[----:B------:R-:W-:Y:S04]  /*132d0*/  STS [R3+0x210], R7 ;  /* 0x0002100703007388 */ /* 0x000fe80000000800 */
[----:B------:R3:W-:Y:S01]  /*132e0*/  STS [R4+0x1000], R9 ;  /* 0x0010000904007388 */ /* 0x0007e20000000800 */
        /* <DEDUP_REMOVED lines=11> */
[----:B-1----:R-:W-:Y:S01]  /*133a0*/  LOP3.LUT R0, R185, 0x40, RZ, 0xc0, !PT ;  /* 0x00000040b9007812 */ /* 0x002fe200078ec0ff */
[----:B--2---:R-:W1:Y:S08]  /*133b0*/  @P0 LDC R8, c[0x0][0x458] ;  /* 0x00011600ff080b82 */ /* 0x004e700000000800 */
[----:B---3--:R-:W2:Y:S01]  /*133c0*/  LDC.U8 R9, c[0x0][0x549] ;  /* 0x00015240ff097b82 */ /* 0x008ea20000000000 */
[----:B------:R-:W3:Y:S01]  /*133d0*/  @P0 MUFU.LG2 R7, R49 ;  /* 0x0000003100070308 */ /* 0x000ee20000000c00 */
[----:B------:R-:W-:Y:S01]  /*133e0*/  FMUL.FTZ R16, R6, R133 ;  /* 0x0000008506107220 */ /* 0x000fe20000410000 */
[C---:B------:R-:W-:Y:S01]  /*133f0*/  FMUL.FTZ R134, R5.reuse, R134 ;  /* 0x0000008605867220 */ /* 0x040fe20000410000 */
[----:B------:R-:W-:Y:S01]  /*13400*/  FMUL.FTZ R15, R5, R135 ;  /* 0x00000087050f7220 */ /* 0x000fe20000410000 */
[----:B------:R-:W-:-:S02]  /*13410*/  F2FP.BF16.F32.PACK_AB R11, R11, R114 ;  /* 0x000000720b0b723e */ /* 0x000fc400000010ff */
[----:B------:R-:W-:Y:S02]  /*13420*/  F2FP.BF16.F32.PACK_AB R10, R10, R116 ;  /* 0x000000740a0a723e */ /* 0x000fe400000010ff */
[----:B------:R-:W-:Y:S01]  /*13430*/  F2FP.BF16.F32.PACK_AB R23, R23, R118 ;  /* 0x000000761717723e */ /* 0x000fe200000010ff */
[----:B------:R-:W-:Y:S01]  /*13440*/  FMUL.FTZ R144, R6, R144 ;  /* 0x0000009006907220 */ /* 0x000fe20000410000 */
[----:B------:R-:W-:Y:S01]  /*13450*/  F2FP.BF16.F32.PACK_AB R22, R22, R124 ;  /* 0x0000007c1616723e */ /* 0x000fe200000010ff */
[----:B------:R-:W-:Y:S01]  /*13460*/  FMUL.FTZ R37, R6, R145 ;  /* 0x0000009106257220 */ /* 0x000fe20000410000 */
[----:B------:R-:W-:Y:S01]  /*13470*/  F2FP.BF16.F32.PACK_AB R21, R21, R126 ;  /* 0x0000007e1515723e */ /* 0x000fe200000010ff */
[C---:B------:R-:W-:Y:S01]  /*13480*/  FMUL.FTZ R146, R5.reuse, R146 ;  /* 0x0000009205927220 */ /* 0x040fe20000410000 */
[----:B------:R-:W-:Y:S01]  /*13490*/  IADD3 R2, PT, PT, R4, -R0, RZ ;  /* 0x8000000004027210 */ /* 0x000fe20007ffe0ff */
[----:B------:R-:W-:Y:S01]  /*134a0*/  FMUL.FTZ R36, R5, R147 ;  /* 0x0000009305247220 */ /* 0x000fe20000410000 */
[----:B------:R-:W-:Y:S01]  /*134b0*/  F2FP.BF16.F32.PACK_AB R18, R18, R136 ;  /* 0x000000881212723e */ /* 0x000fe200000010ff */
[C---:B------:R-:W-:Y:S01]  /*134c0*/  FMUL.FTZ R148, R6.reuse, R148 ;  /* 0x0000009406947220 */ /* 0x040fe20000410000 */
[----:B------:R-:W-:Y:S01]  /*134d0*/  F2FP.BF16.F32.PACK_AB R17, R17, R138 ;  /* 0x0000008a1111723e */ /* 0x000fe200000010ff */
[----:B------:R-:W-:Y:S01]  /*134e0*/  FMUL.FTZ R34, R6, R149 ;  /* 0x0000009506227220 */ /* 0x000fe20000410000 */
[----:B------:R-:W-:Y:S01]  /*134f0*/  IADD3 R0, PT, PT, R3, -R0, RZ ;  /* 0x8000000003007210 */ /* 0x000fe20007ffe0ff */
[C---:B------:R-:W-:Y:S01]  /*13500*/  FMUL.FTZ R150, R5.reuse, R150 ;  /* 0x0000009605967220 */ /* 0x040fe20000410000 */
[----:B------:R-:W-:Y:S01]  /*13510*/  FMUL.FTZ R33, R5, R151 ;  /* 0x0000009705217220 */ /* 0x000fe20000410000 */
        /* <DEDUP_REMOVED lines=13> */
[----:B------:R4:W-:Y:S01]  /*135f0*/  STS [R2+0x220], R21 ;  /* 0x0002201502007388 */ /* 0x0009e20000000800 */
[----:B------:R-:W-:Y:S02]  /*13600*/  F2FP.BF16.F32.PACK_AB R36, R36, R146 ;  /* 0x000000922424723e */ /* 0x000fe400000010ff */
[----:B------:R-:W-:Y:S01]  /*13610*/  F2FP.BF16.F32.PACK_AB R34, R34, R148 ;  /* 0x000000942222723e */ /* 0x000fe200000010ff */
[----:B------:R-:W-:Y:S01]  /*13620*/  STS [R0+0x30], R18 ;  /* 0x0000301200007388 */ /* 0x000fe20000000800 */
[----:B------:R-:W-:-:S03]  /*13630*/  F2FP.BF16.F32.PACK_AB R33, R33, R150 ;  /* 0x000000962121723e */ /* 0x000fc600000010ff */
[----:B------:R5:W-:Y:S01]  /*13640*/  STS [R0+0x230], R17 ;  /* 0x0002301100007388 */ /* 0x000be20000000800 */
[----:B------:R-:W-:Y:S02]  /*13650*/  F2FP.BF16.F32.PACK_AB R32, R32, R156 ;  /* 0x0000009c2020723e */ /* 0x000fe400000010ff */
[----:B------:R-:W-:Y:S01]  /*13660*/  F2FP.BF16.F32.PACK_AB R31, R31, R158 ;  /* 0x0000009e1f1f723e */ /* 0x000fe200000010ff */
[----:B------:R-:W-:Y:S01]  /*13670*/  STS [R2+0x1020], R20 ;  /* 0x0010201402007388 */ /* 0x000fe20000000800 */
[----:B------:R-:W-:-:S03]  /*13680*/  F2FP.BF16.F32.PACK_AB R27, R27, R170 ;  /* 0x000000aa1b1b723e */ /* 0x000fc600000010ff */
[----:B------:R-:W-:Y:S04]  /*13690*/  STS [R2+0x1220], R19 ;  /* 0x0012201302007388 */ /* 0x000fe80000000800 */
[----:B------:R-:W-:Y:S04]  /*136a0*/  STS [R0+0x1030], R16 ;  /* 0x0010301000007388 */ /* 0x000fe80000000800 */
[----:B------:R-:W-:Y:S01]  /*136b0*/  STS [R0+0x1230], R15 ;  /* 0x0012300f00007388 */ /* 0x000fe20000000800 */
[----:B---3--:R-:W-:Y:S01]  /*136c0*/  @P0 FMUL.FTZ R7, R7, 0.69314718246459960938 ;  /* 0x3f31721807070820 */ /* 0x008fe20000410000 */
[----:B--2---:R-:W-:Y:S01]  /*136d0*/  ISETP.NE.AND P4, PT, R9, RZ, PT ;  /* 0x000000ff0900720c */ /* 0x004fe20003f85270 */
[C---:B------:R-:W-:Y:S01]  /*136e0*/  FMUL.FTZ R160, R6.reuse, R160 ;  /* 0x000000a006a07220 */ /* 0x040fe20000410000 */
[----:B------:R-:W-:Y:S01]  /*136f0*/  STS [R4+0x2000], R14 ;  /* 0x0020000e04007388 */ /* 0x000fe20000000800 */
[----:B------:R-:W2:Y:S03]  /*13700*/  @P5 LDC R9, c[0x0][0x458] ;  /* 0x00011600ff095b82 */ /* 0x000ea60000000800 */
[----:B------:R-:W-:Y:S04]  /*13710*/  STS [R4+0x2200], R13 ;  /* 0x0022000d04007388 */ /* 0x000fe80000000800 */
[----:B------:R-:W-:Y:S01]  /*13720*/  STS [R3+0x2010], R12 ;  /* 0x0020100c03007388 */ /* 0x000fe20000000800 */
[C---:B------:R-:W-:Y:S01]  /*13730*/  FMUL.FTZ R30, R6.reuse, R161 ;  /* 0x000000a1061e7220 */ /* 0x040fe20000410000 */
[C---:B------:R-:W-:Y:S01]  /*13740*/  FMUL.FTZ R162, R5.reuse, R162 ;  /* 0x000000a205a27220 */ /* 0x040fe20000410000 */
[C---:B------:R-:W-:Y:S01]  /*13750*/  FMUL.FTZ R29, R5.reuse, R163 ;  /* 0x000000a3051d7220 */ /* 0x040fe20000410000 */
[----:B------:R-:W-:Y:S01]  /*13760*/  STS [R3+0x2210], R35 ;  /* 0x0022102303007388 */ /* 0x000fe20000000800 */
[C---:B------:R-:W-:Y:S01]  /*13770*/  FMUL.FTZ R164, R6.reuse, R164 ;  /* 0x000000a406a47220 */ /* 0x040fe20000410000 */
[C---:B------:R-:W-:Y:S01]  /*13780*/  FMUL.FTZ R26, R6.reuse, R165 ;  /* 0x000000a5061a7220 */ /* 0x040fe20000410000 */
[C---:B------:R-:W-:Y:S01]  /*13790*/  FMUL.FTZ R166, R5.reuse, R166 ;  /* 0x000000a605a67220 */ /* 0x040fe20000410000 */
[----:B------:R-:W-:Y:S01]  /*137a0*/  STS [R4+0x3000], R37 ;  /* 0x0030002504007388 */ /* 0x000fe20000000800 */
[C---:B------:R-:W-:Y:S01]  /*137b0*/  FMUL.FTZ R25, R5.reuse, R167 ;  /* 0x000000a705197220 */ /* 0x040fe20000410000 */
[C---:B------:R-:W-:Y:S01]  /*137c0*/  FMUL.FTZ R72, R6.reuse, R72 ;  /* 0x0000004806487220 */ /* 0x040fe20000410000 */
[----:B------:R-:W-:Y:S01]  /*137d0*/  FMUL.FTZ R41, R6, R73 ;  /* 0x0000004906297220 */ /* 0x000fe20000410000 */
[----:B------:R-:W-:Y:S01]  /*137e0*/  STS [R4+0x3200], R36 ;  /* 0x0032002404007388 */ /* 0x000fe20000000800 */
[C---:B------:R-:W-:Y:S01]  /*137f0*/  FMUL.FTZ R74, R5.reuse, R74 ;  /* 0x0000004a054a7220 */ /* 0x040fe20000410000 */
[C---:B------:R-:W-:Y:S01]  /*13800*/  FMUL.FTZ R47, R5.reuse, R75 ;  /* 0x0000004b052f7220 */ /* 0x040fe20000410000 */
[----:B------:R-:W-:Y:S01]  /*13810*/  F2FP.BF16.F32.PACK_AB R28, R28, R168 ;  /* 0x000000a81c1c723e */ /* 0x000fe200000010ff */
[----:B------:R-:W-:Y:S01]  /*13820*/  STS [R3+0x3010], R34 ;  /* 0x0030102203007388 */ /* 0x000fe20000000800 */
[C---:B------:R-:W-:Y:S01]  /*13830*/  FMUL.FTZ R76, R6.reuse, R76 ;  /* 0x0000004c064c7220 */ /* 0x040fe20000410000 */
[----:B------:R-:W-:Y:S01]  /*13840*/  FMUL.FTZ R46, R6, R77 ;  /* 0x0000004d062e7220 */ /* 0x000fe20000410000 */
[C---:B------:R-:W-:Y:S01]  /*13850*/  FMUL.FTZ R78, R5.reuse, R78 ;  /* 0x0000004e054e7220 */ /* 0x040fe20000410000 */
[----:B------:R-:W-:Y:S01]  /*13860*/  STS [R3+0x3210], R33 ;  /* 0x0032102103007388 */ /* 0x000fe20000000800 */
[----:B------:R-:W-:Y:S01]  /*13870*/  FMUL.FTZ R45, R5, R79 ;  /* 0x0000004f052d7220 */ /* 0x000fe20000410000 */
[----:B------:R-:W-:Y:S01]  /*13880*/  F2FP.BF16.F32.PACK_AB R24, R24, R68 ;  /* 0x000000441818723e */ /* 0x000fe200000010ff */
[----:B----4-:R-:W3:Y:S01]  /*13890*/  LDC R21, c[0x0][0x434] ;  /* 0x00010d00ff157b82 */ /* 0x010ee20000000800 */
[----:B------:R-:W-:Y:S04]  /*138a0*/  STS [R2+0x2020], R32 ;  /* 0x0020202002007388 */ /* 0x000fe80000000800 */
[----:B------:R-:W-:Y:S01]  /*138b0*/  STS [R2+0x2220], R31 ;  /* 0x0022201f02007388 */ /* 0x000fe20000000800 */
[----:B------:R-:W-:-:S02]  /*138c0*/  F2FP.BF16.F32.PACK_AB R40, R40, R70 ;  /* 0x000000462828723e */ /* 0x000fc400000010ff */
[----:B------:R-:W-:Y:S01]  /*138d0*/  F2FP.BF16.F32.PACK_AB R39, R39, R80 ;  /* 0x000000502727723e */ /* 0x000fe200000010ff */
[----:B------:R4:W-:Y:S01]  /*138e0*/  STS [R0+0x2230], R27 ;  /* 0x0022301b00007388 */ /* 0x0009e20000000800 */
[----:B------:R-:W-:Y:S02]  /*138f0*/  F2FP.BF16.F32.PACK_AB R30, R30, R160 ;  /* 0x000000a01e1e723e */ /* 0x000fe400000010ff */
[----:B------:R-:W-:Y:S02]  /*13900*/  F2FP.BF16.F32.PACK_AB R38, R38, R82 ;  /* 0x000000522626723e */ /* 0x000fe400000010ff */
[----:B------:R-:W-:Y:S02]  /*13910*/  F2FP.BF16.F32.PACK_AB R44, R44, R84 ;  /* 0x000000542c2c723e */ /* 0x000fe400000010ff */
[----:B------:R-:W-:Y:S01]  /*13920*/  F2FP.BF16.F32.PACK_AB R43, R43, R86 ;  /* 0x000000562b2b723e */ /* 0x000fe200000010ff */
[----:B------:R-:W3:Y:S01]  /*13930*/  LDC R10, c[0x0][0x434] ;  /* 0x00010d00ff0a7b82 */ /* 0x000ee20000000800 */
[----:B------:R-:W-:-:S02]  /*13940*/  F2FP.BF16.F32.PACK_AB R29, R29, R162 ;  /* 0x000000a21d1d723e */ /* 0x000fc400000010ff */
[----:B------:R-:W-:Y:S02]  /*13950*/  F2FP.BF16.F32.PACK_AB R26, R26, R164 ;  /* 0x000000a41a1a723e */ /* 0x000fe400000010ff */
[----:B------:R-:W-:-:S03]  /*13960*/  F2FP.BF16.F32.PACK_AB R42, R42, R96 ;  /* 0x000000602a2a723e */ /* 0x000fc600000010ff */
[----:B------:R-:W3:Y:S08]  /*13970*/  @P4 LDC R11, c[0x0][0x430] ;  /* 0x00010c00ff0b4b82 */ /* 0x000ef00000000800 */
[----:B-----5:R-:W3:Y:S01]  /*13980*/  @P3 LDC R17, c[0x0][0x458] ;  /* 0x00011600ff113b82 */ /* 0x020ee20000000800 */
[----:B----4-:R-:W-:Y:S01]  /*13990*/  MOV R27, 0x7f800000 ;  /* 0x7f800000001b7802 */ /* 0x010fe20000000f00 */
[----:B-1----:R-:W-:-:S02]  /*139a0*/  @P0 FFMA.FTZ R27, R104, R8, R7 ;  /* 0x00000008681b0223 */ /* 0x002fc40000010007 */
[----:B------:R-:W1:Y:S01]  /*139b0*/  @P5 MUFU.LG2 R8, R50 ;  /* 0x0000003200085308 */ /* 0x000e620000000c00 */
[----:B------:R-:W-:Y:S02]  /*139c0*/  ISETP.NE.AND P0, PT, R55, -0x1, PT ;  /* 0xffffffff3700780c */ /* 0x000fe40003f05270 */
[----:B------:R-:W-:Y:S01]  /*139d0*/  F2FP.BF16.F32.PACK_AB R25, R25, R166 ;  /* 0x000000a61919723e */ /* 0x000fe200000010ff */
[----:B------:R-:W-:Y:S01]  /*139e0*/  STS [R0+0x2030], R28 ;  /* 0x0020301c00007388 */ /* 0x000fe20000000800 */
[----:B------:R-:W-:Y:S01]  /*139f0*/  F2FP.BF16.F32.PACK_AB R41, R41, R72 ;  /* 0x000000482929723e */ /* 0x000fe200000010ff */
[----:B------:R-:W4:Y:S01]  /*13a00*/  LDC.U8 R20, c[0x0][0x548] ;  /* 0x00015200ff147b82 */ /* 0x000f220000000000 */
[----:B------:R-:W-:Y:S01]  /*13a10*/  F2FP.BF16.F32.PACK_AB R47, R47, R74 ;  /* 0x0000004a2f2f723e */ /* 0x000fe200000010ff */
[----:B------:R-:W-:Y:S01]  /*13a20*/  STS [R2+0x3020], R30 ;  /* 0x0030201e02007388 */ /* 0x000fe20000000800 */
[----:B------:R-:W-:Y:S02]  /*13a30*/  F2FP.BF16.F32.PACK_AB R46, R46, R76 ;  /* 0x0000004c2e2e723e */ /* 0x000fe400000010ff */
[----:B------:R-:W-:Y:S01]  /*13a40*/  F2FP.BF16.F32.PACK_AB R45, R45, R78 ;  /* 0x0000004e2d2d723e */ /* 0x000fe200000010ff */
[----:B------:R-:W-:Y:S02]  /*13a50*/  STS [R2+0x3220], R29 ;  /* 0x0032201d02007388 */ /* 0x000fe40000000800 */
[----:B------:R-:W3:Y:S02]  /*13a60*/  @!P0 LDC.64 R18, c[0x0][0x400] ;  /* 0x00010000ff128b82 */ /* 0x000ee40000000a00 */
[----:B------:R5:W-:Y:S01]  /*13a70*/  STS [R0+0x3030], R26 ;  /* 0x0030301a00007388 */ /* 0x000be20000000800 */
[----:B-1----:R-:W-:-:S03]  /*13a80*/  @P5 FMUL.FTZ R8, R8, 0.69314718246459960938 ;  /* 0x3f31721808085820 */ /* 0x002fc60000410000 */
[----:B------:R-:W-:Y:S04]  /*13a90*/  STS [R0+0x3230], R25 ;  /* 0x0032301900007388 */ /* 0x000fe80000000800 */
[----:B------:R-:W-:Y:S04]  /*13aa0*/  STS [R4+0x4000], R24 ;  /* 0x0040001804007388 */ /* 0x000fe80000000800 */
[----:B------:R-:W-:Y:S04]  /*13ab0*/  STS [R4+0x4200], R40 ;  /* 0x0042002804007388 */ /* 0x000fe80000000800 */
[----:B------:R-:W-:Y:S04]  /*13ac0*/  STS [R3+0x4010], R39 ;  /* 0x0040102703007388 */ /* 0x000fe80000000800 */
[----:B------:R-:W-:Y:S04]  /*13ad0*/  STS [R3+0x4210], R38 ;  /* 0x0042102603007388 */ /* 0x000fe80000000800 */
[----:B------:R-:W-:Y:S01]  /*13ae0*/  STS [R4+0x5000], R41 ;  /* 0x0050002904007388 */ /* 0x000fe20000000800 */
[----:B-----5:R-:W-:Y:S01]  /*13af0*/  MOV R26, 0x7f800000 ;  /* 0x7f800000001a7802 */ /* 0x020fe20000000f00 */
[----:B--2---:R-:W-:-:S02]  /*13b00*/  @P5 FFMA.FTZ R26, R103, R9, R8 ;  /* 0x00000009671a5223 */ /* 0x004fc40000010008 */
[----:B------:R1:W-:Y:S01]  /*13b10*/  STS [R4+0x5200], R47 ;  /* 0x0052002f04007388 */ /* 0x0003e20000000800 */
[----:B------:R-:W2:Y:S03]  /*13b20*/  @P4 LDC R8, c[0x0][0x430] ;  /* 0x00010c00ff084b82 */ /* 0x000ea60000000800 */
[----:B------:R-:W-:Y:S04]  /*13b30*/  STS [R3+0x5010], R46 ;  /* 0x0050102e03007388 */ /* 0x000fe80000000800 */
[----:B------:R5:W-:Y:S04]  /*13b40*/  STS [R3+0x5210], R45 ;  /* 0x0052102d03007388 */ /* 0x000be80000000800 */
[----:B------:R2:W-:Y:S04]  /*13b50*/  STS [R2+0x4020], R44 ;  /* 0x0040202c02007388 */ /* 0x0005e80000000800 */
[----:B------:R2:W-:Y:S04]  /*13b60*/  STS [R2+0x4220], R43 ;  /* 0x0042202b02007388 */ /* 0x0005e80000000800 */
[----:B------:R2:W-:Y:S01]  /*13b70*/  STS [R0+0x4030], R42 ;  /* 0x0040302a00007388 */ /* 0x0005e20000000800 */
[----:B------:R2:W2:Y:S01]  /*13b80*/  @P3 MUFU.LG2 R15, R51 ;  /* 0x00000033000f3308 */ /* 0x0004a20000000c00 */
[C---:B------:R-:W-:Y:S01]  /*13b90*/  FMUL.FTZ R88, R6.reuse, R88 ;  /* 0x0000005806587220 */ /* 0x040fe20000410000 */
[C---:B------:R-:W-:Y:S01]  /*13ba0*/  FMUL.FTZ R89, R6.reuse, R89 ;  /* 0x0000005906597220 */ /* 0x040fe20000410000 */
[C---:B------:R-:W-:Y:S01]  /*13bb0*/  FMUL.FTZ R90, R5.reuse, R90 ;  /* 0x0000005a055a7220 */ /* 0x040fe20000410000 */
[C---:B------:R-:W-:Y:S01]  /*13bc0*/  FMUL.FTZ R91, R5.reuse, R91 ;  /* 0x0000005b055b7220 */ /* 0x040fe20000410000 */
[C---:B------:R-:W-:Y:S01]  /*13bd0*/  FMUL.FTZ R92, R6.reuse, R92 ;  /* 0x0000005c065c7220 */ /* 0x040fe20000410000 */
[C---:B------:R-:W-:Y:S01]  /*13be0*/  FMUL.FTZ R94, R5.reuse, R94 ;  /* 0x0000005e055e7220 */ /* 0x040fe20000410000 */
[----:B------:R-:W-:Y:S01]  /*13bf0*/  FMUL.FTZ R6, R6, R93 ;  /* 0x0000005d06067220 */ /* 0x000fe20000410000 */
[----:B------:R-:W-:Y:S01]  /*13c00*/  FMUL.FTZ R5, R5, R95 ;  /* 0x0000005f05057220 */ /* 0x000fe20000410000 */
[----:B-1----:R-:W-:Y:S01]  /*13c10*/  F2FP.BF16.F32.PACK_AB R4, R89, R88 ;  /* 0x000000585904723e */ /* 0x002fe200000010ff */
[----:B---3--:R-:W-:Y:S01]  /*13c20*/  @P4 IMAD R10, R11, R21, RZ ;  /* 0x000000150b0a4224 */ /* 0x008fe200078e02ff */
[----:B------:R-:W-:-:S02]  /*13c30*/  F2FP.BF16.F32.PACK_AB R7, R91, R90 ;  /* 0x0000005a5b07723e */ /* 0x000fc400000010ff */
[----:B-----5:R-:W-:Y:S02]  /*13c40*/  F2FP.BF16.F32.PACK_AB R3, R99, R98 ;  /* 0x000000626303723e */ /* 0x020fe400000010ff */
[----:B------:R-:W-:Y:S02]  /*13c50*/  F2FP.BF16.F32.PACK_AB R6, R6, R92 ;  /* 0x0000005c0606723e */ /* 0x000fe400000010ff */
[----:B------:R-:W-:Y:S02]  /*13c60*/  F2FP.BF16.F32.PACK_AB R5, R5, R94 ;  /* 0x0000005e0505723e */ /* 0x000fe400000010ff */
[----:B------:R-:W-:Y:S01]  /*13c70*/  @P4 MOV R9, 0x1 ;  /* 0x0000000100094802 */ /* 0x000fe20000000f00 */
[----:B----4-:R-:W-:Y:S06]  /*13c80*/  @P4 BRA `(.L_x_203) ;  /* 0x0000000000204947 */ /* 0x010fec0003800000 */
[----:B------:R-:W-:Y:S01]  /*13c90*/  ISETP.NE.AND P5, PT, R20, RZ, PT ;  /* 0x000000ff1400720c */ /* 0x000fe20003fa5270 */
[----:B------:R-:W1:-:S12]  /*13ca0*/  LDC R11, c[0x0][0x3e0] ;  /* 0x0000f800ff0b7b82 */ /* 0x000e580000000800 */
[----:B------:R-:W1:Y:S01]  /*13cb0*/  @P5 LDC R9, c[0x0][0x454] ;  /* 0x00011500ff095b82 */ /* 0x000e620000000800 */
[----:B--2---:R-:W-:Y:S02]  /*13cc0*/  @P5 MOV R8, 0x1 ;  /* 0x0000000100085802 */ /* 0x004fe40000000f00 */
[----:B------:R-:W-:-:S05]  /*13cd0*/  @!P5 MOV R8, 0x1 ;  /* 0x000000010008d802 */ /* 0x000fca0000000f00 */
[----:B------:R-:W3:Y:S01]  /*13ce0*/  @P5 LDC R10, c[0x0][0x454] ;  /* 0x00011500ff0a5b82 */ /* 0x000ee20000000800 */
[-C--:B-1----:R-:W-:Y:S02]  /*13cf0*/  @P5 IMAD R9, R9, R11.reuse, RZ ;  /* 0x0000000b09095224 */ /* 0x082fe400078e02ff */
[----:B------:R-:W-:-:S07]  /*13d00*/  @!P5 IMAD R9, R21, R11, RZ ;  /* 0x0000000b1509d224 */ /* 0x000fce00078e02ff */
.L_x_203:
[----:B------:R1:W-:Y:S01]  /*13d10*/  STS [R0+0x4230], R3 ;  /* 0x0042300300007388 */ /* 0x0003e20000000800 */
[----:B------:R-:W-:Y:S01]  /*13d20*/  LOP3.LUT R16, R228, 0x18, RZ, 0xc0, !PT ;  /* 0x00000018e4107812 */ /* 0x000fe200078ec0ff */
[----:B------:R-:W4:Y:S01]  /*13d30*/  @P6 LDC R14, c[0x0][0x458] ;  /* 0x00011600ff0e6b82 */ /* 0x000f220000000800 */
[----:B------:R-:W5:Y:S01]  /*13d40*/  @P6 MUFU.LG2 R11, R52 ;  /* 0x00000034000b6308 */ /* 0x000f620000000c00 */
[----:B------:R-:W-:Y:S01]  /*13d50*/  STS [R2+0x5020], R4 ;  /* 0x0050200402007388 */ /* 0x000fe20000000800 */
[--C-:B------:R-:W-:Y:S01]  /*13d60*/  LOP3.LUT R16, R16, 0xd8, R53.reuse, 0x78, !PT ;  /* 0x000000d810107812 */ /* 0x100fe200078e7835 */
[----:B------:R-:W-:Y:S01]  /*13d70*/  IMAD.MOV.U32 R23, RZ, RZ, 0x7f800000 ;  /* 0x7f800000ff177424 */ /* 0x000fe200078e00ff */
[----:B------:R-:W-:Y:S01]  /*13d80*/  ISETP.NE.AND P4, PT, R20, RZ, !P4 ;  /* 0x000000ff1400720c */ /* 0x000fe20006785270 */
[----:B------:R-:W-:Y:S01]  /*13d90*/  STS [R2+0x5220], R7 ;  /* 0x0052200702007388 */ /* 0x000fe20000000800 */
[----:B------:R-:W-:Y:S01]  /*13da0*/  LOP3.LUT P5, RZ, R228, 0x3, RZ, 0xc0, !PT ;  /* 0x00000003e4ff7812 */ /* 0x000fe200078ac0ff */
[----:B------:R-:W3:Y:S01]  /*13db0*/  @P0 LDC.64 R12, c[0x0][0x408] ;  /* 0x00010200ff0c0b82 */ /* 0x000ee20000000a00 */
[----:B------:R-:W-:Y:S01]  /*13dc0*/  IMAD.MOV.U32 R49, RZ, RZ, RZ ;  /* 0x000000ffff317224 */ /* 0x000fe200078e00ff */
[----:B------:R-:W-:Y:S01]  /*13dd0*/  STS [R0+0x5030], R6 ;  /* 0x0050300600007388 */ /* 0x000fe20000000800 */
[----:B------:R-:W-:Y:S03]  /*13de0*/  BSSY.RECONVERGENT B0, `(.L_x_204) ;  /* 0x0000054000007945 */ /* 0x000fe60003800200 */
[----:B------:R2:W-:Y:S01]  /*13df0*/  STS [R0+0x5230], R5 ;  /* 0x0052300500007388 */ /* 0x0005e20000000800 */
[----:B------:R-:W4:Y:S01]  /*13e00*/  S2R R25, SR_CTAID.Y ;  /* 0x0000000000197919 */ /* 0x000f220000002600 */
[----:B------:R-:W3:Y:S01]  /*13e10*/  S2R R24, SR_CTAID.X ;  /* 0x0000000000187919 */ /* 0x000ee20000002500 */
[----:B-1----:R-:W-:-:S04]  /*13e20*/  LOP3.LUT R3, R16, 0x1f20, R53, 0xf8, !PT ;  /* 0x00001f2010037812 */ /* 0x002fc800078ef835 */
[----:B------:R-:W-:Y:S01]  /*13e30*/  LEA R22, R3, UR5, 0x1 ;  /* 0x0000000503167c11 */ /* 0x000fe2000f8e08ff */
[----:B------:R-:W-:Y:S01]  /*13e40*/  BAR.SYNC.DEFER_BLOCKING 0x0 ;  /* 0x0000000000007b1d */ /* 0x000fe20000010000 */
[----:B--2---:R-:W-:Y:S01]  /*13e50*/  @P3 FMUL.FTZ R0, R15, 0.69314718246459960938 ;  /* 0x3f3172180f003820 */ /* 0x004fe20000410000 */
[----:B------:R-:W-:-:S03]  /*13e60*/  MOV R15, 0x7f800000 ;  /* 0x7f800000000f7802 */ /* 0x000fc60000000f00 */
[----:B------:R-:W-:Y:S01]  /*13e70*/  @P3 FFMA.FTZ R23, R102, R17, R0 ;  /* 0x0000001166173223 */ /* 0x000fe20000010000 */
[----:B------:R-:W-:Y:S01]  /*13e80*/  ISETP.NE.AND P3, PT, R55, -0x1, PT ;  /* 0xffffffff3700780c */ /* 0x000fe20003f65270 */
[----:B-----5:R-:W-:Y:S01]  /*13e90*/  @P6 FMUL.FTZ R0, R11, 0.69314718246459960938 ;  /* 0x3f3172180b006820 */ /* 0x020fe20000410000 */
[----:B------:R-:W1:Y:S03]  /*13ea0*/  LDC.64 R16, c[0x0][0x410] ;  /* 0x00010400ff107b82 */ /* 0x000e660000000a00 */
[----:B----4-:R-:W-:Y:S01]  /*13eb0*/  @P6 FFMA.FTZ R15, R101, R14, R0 ;  /* 0x0000000e650f6223 */ /* 0x010fe20000010000 */
[C---:B------:R-:W-:Y:S01]  /*13ec0*/  @!P0 IMAD.WIDE.U32 R2, R25.reuse, R18, RZ ;  /* 0x0000001219028225 */ /* 0x040fe200078e00ff */
[----:B------:R2:W4:Y:S03]  /*13ed0*/  LDS.128 R28, [R22+0x1800] ;  /* 0x00180000161c7984 */ /* 0x0005260000000c00 */
[----:B------:R-:W-:-:S02]  /*13ee0*/  @!P0 IMAD R7, R25, R19, R3 ;  /* 0x0000001319078224 */ /* 0x000fc400078e0203 */
[----:B------:R-:W-:Y:S02]  /*13ef0*/  @!P0 IMAD.MOV.U32 R4, RZ, RZ, R2 ;  /* 0x000000ffff048224 */ /* 0x000fe400078e0002 */
[----:B---3--:R-:W-:-:S04]  /*13f00*/  @P0 IMAD.WIDE.U32 R2, R55, R12, RZ ;  /* 0x0000000c37020225 */ /* 0x008fc800078e00ff */
[----:B------:R-:W-:Y:S02]  /*13f10*/  VIADD R0, R48, 0x60 ;  /* 0x0000006030007836 */ /* 0x000fe40000000000 */
[----:B------:R-:W-:Y:S02]  /*13f20*/  @P0 IMAD R7, R55, R13, R3 ;  /* 0x0000000d37070224 */ /* 0x000fe400078e0203 */
[----:B------:R-:W-:Y:S01]  /*13f30*/  @P0 IMAD.MOV.U32 R4, RZ, RZ, R2 ;  /* 0x000000ffff040224 */ /* 0x000fe200078e0002 */
[----:B------:R-:W-:Y:S01]  /*13f40*/  LOP3.LUT R2, R53, 0x18, RZ, 0xc0, !PT ;  /* 0x0000001835027812 */ /* 0x000fe200078ec0ff */
[C---:B------:R-:W-:Y:S01]  /*13f50*/  @!P3 IMAD R55, R25.reuse, R21, RZ ;  /* 0x000000151937b224 */ /* 0x040fe200078e02ff */
[----:B------:R-:W-:Y:S01]  /*13f60*/  ISETP.GE.AND P0, PT, R0, R54, PT ;  /* 0x000000360000720c */ /* 0x000fe20003f06270 */
[----:B------:R-:W-:Y:S01]  /*13f70*/  IMAD R0, R10, UR4, RZ ;  /* 0x000000040a007c24 */ /* 0x000fe2000f8e02ff */
[----:B------:R-:W-:Y:S01]  /*13f80*/  IADD3 R2, P6, PT, R2, R4, RZ ;  /* 0x0000000402027210 */ /* 0x000fe20007fde0ff */
[C---:B------:R-:W-:Y:S01]  /*13f90*/  IMAD R3, R24.reuse, R8, RZ ;  /* 0x0000000818037224 */ /* 0x040fe200078e02ff */
[----:B------:R-:W-:Y:S01]  /*13fa0*/  SHF.R.S32.HI R5, RZ, 0x1f, R55 ;  /* 0x0000001fff057819 */ /* 0x000fe20000011437 */
[----:B------:R-:W-:Y:S01]  /*13fb0*/  @!P4 IMAD R0, R25, R9, R0 ;  /* 0x000000091900c224 */ /* 0x000fe200078e0200 */
[----:B------:R-:W-:Y:S01]  /*13fc0*/  SEL R6, R55, RZ, P4 ;  /* 0x000000ff37067207 */ /* 0x000fe20002000000 */
[----:B------:R-:W-:Y:S01]  /*13fd0*/  IMAD.WIDE.U32 R20, R24, 0x80, R48 ;  /* 0x0000008018147825 */ /* 0x000fe200078e0030 */
[----:B------:R-:W-:Y:S01]  /*13fe0*/  SHF.L.U32 R4, R3, 0x7, RZ ;  /* 0x0000000703047819 */ /* 0x000fe200000006ff */
[----:B------:R2:W-:Y:S01]  /*13ff0*/  @!P3 STL [R1+0x48], R55 ;  /* 0x000048370100b387 */ /* 0x0005e20000100800 */
[----:B------:R-:W-:-:S02]  /*14000*/  IADD3.X R3, PT, PT, RZ, R7, RZ, P6, !PT ;  /* 0x00000007ff037210 */ /* 0x000fc400037fe4ff */
[----:B------:R-:W-:Y:S02]  /*14010*/  SEL R7, R5, RZ, P4 ;  /* 0x000000ff05077207 */ /* 0x000fe40002000000 */
[----:B------:R-:W-:Y:S01]  /*14020*/  IADD3 R6, P6, P4, R4, R6, R0 ;  /* 0x0000000604067210 */ /* 0x000fe20007cde000 */
[----:B-1----:R-:W-:Y:S01]  /*14030*/  IMAD.WIDE.U32 R24, R16, UR4, R2 ;  /* 0x0000000410187c25 */ /* 0x002fe2000f8e0002 */
[----:B------:R-:W-:Y:S02]  /*14040*/  SHF.R.S32.HI R5, RZ, 0x1f, R0 ;  /* 0x0000001fff057819 */ /* 0x000fe40000011400 */
[----:B------:R-:W-:Y:S02]  /*14050*/  SHF.R.S32.HI R0, RZ, 0x1f, R4 ;  /* 0x0000001fff007819 */ /* 0x000fe40000011404 */
[----:B------:R-:W-:Y:S02]  /*14060*/  ISETP.GE.AND P3, PT, R48, R54, PT ;  /* 0x000000363000720c */ /* 0x000fe40003f66270 */
[----:B------:R-:W-:Y:S01]  /*14070*/  IADD3.X R3, PT, PT, R0, R7, R5, P6, P4 ;  /* 0x0000000700037210 */ /* 0x000fe200037e8405 */
[----:B----4-:R-:W-:Y:S10]  /*14080*/  @P5 BRA `(.L_x_205) ;  /* 0x0000000000a45947 */ /* 0x010ff40003800000 */
        /* <DEDUP_REMOVED lines=10> */
[-C--:B------:R-:W-:Y:S02]  /*14130*/  @!P1 LEA.HI.X.SX32 R9, R2, R3.reuse, 0x1, P4 ;  /* 0x0000000302099211 */ /* 0x080fe400020f0eff */
        /* <DEDUP_REMOVED lines=30> */
.L_x_205:
[----:B------:R-:W-:Y:S05]  /*14320*/  BSYNC.RECONVERGENT B0 ;  /* 0x0000000000007941 */ /* 0x000fea0003800200 */
.L_x_204:
[----:B---3--:R-:W-:Y:S01]  /*14330*/  IMAD R7, R17, UR4, R25 ;  /* 0x0000000411077c24 */ /* 0x008fe2000f8e0219 */
[----:B------:R1:W3:Y:S01]  /*14340*/  LDS.128 R12, [R22+0x2000] ;  /* 0x00200000160c7984 */ /* 0x0002e20000000c00 */
[----:B------:R-:W-:Y:S03]  /*14350*/  BSSY.RECONVERGENT B0, `(.L_x_206) ;  /* 0x0000010000007945 */ /* 0x000fe60003800200 */
[----:B------:R1:W4:Y:S04]  /*14360*/  LDS.128 R16, [R22] ;  /* 0x0000000016107984 */ /* 0x0003280000000c00 */
[----:B------:R1:W1:Y:S01]  /*14370*/  LDS.128 R8, [R22+0x4000] ;  /* 0x0040000016087984 */ /* 0x0002620000000c00 */
[----:B------:R-:W-:Y:S05]  /*14380*/  @P3 BRA `(.L_x_207) ;  /* 0x0000000000303947 */ /* 0x000fea0003800000 */
[----:B------:R-:W5:Y:S01]  /*14390*/  LDCU.64 UR6, c[0x0][0x408] ;  /* 0x00008100ff0677ac */ /* 0x000f620008000a00 */
[----:B------:R-:W-:Y:S01]  /*143a0*/  MOV R6, R24 ;  /* 0x0000001800067202 */ /* 0x000fe20000000f00 */
[----:B------:R-:W2:Y:S01]  /*143b0*/  LDCU.64 UR4, c[0x0][0x3f0] ;  /* 0x00007e00ff0477ac */ /* 0x000ea20008000a00 */
[----:B-----5:R-:W-:-:S03]  /*143c0*/  IMAD R0, R21, UR6, RZ ;  /* 0x0000000615007c24 */ /* 0x020fc6000f8e02ff */
[----:B------:R-:W-:-:S04]  /*143d0*/  IMAD.WIDE.U32 R4, R20, UR6, R6 ;  /* 0x0000000614047c25 */ /* 0x000fc8000f8e0006 */
[----:B------:R-:W-:Y:S01]  /*143e0*/  IMAD R0, R20, UR7, R0 ;  /* 0x0000000714007c24 */ /* 0x000fe2000f8e0200 */
[----:B--2---:R-:W-:-:S04]  /*143f0*/  LEA R2, P3, R4, UR4, 0x1 ;  /* 0x0000000404027c11 */ /* 0x004fc8000f8608ff */
[----:B------:R-:W-:-:S04]  /*14400*/  IADD3 R0, PT, PT, R0, R5, RZ ;  /* 0x0000000500007210 */ /* 0x000fc80007ffe0ff */
[----:B------:R-:W-:-:S05]  /*14410*/  LEA.HI.X R3, R4, UR5, R0, 0x1, P3 ;  /* 0x0000000504037c11 */ /* 0x000fca00098f0c00 */
[----:B----4-:R2:W-:Y:S04]  /*14420*/  STG.E.128 desc[UR14][R2.64], R16 ;  /* 0x0000001002007986 */ /* 0x0105e8000c101d0e */
[----:B---3--:R2:W-:Y:S04]  /*14430*/  STG.E.128 desc[UR14][R2.64+0x40], R12 ;  /* 0x0000400c02007986 */ /* 0x0085e8000c101d0e */
[----:B-1----:R2:W-:Y:S02]  /*14440*/  STG.E.128 desc[UR14][R2.64+0x80], R8 ;  /* 0x0000800802007986 */ /* 0x0025e4000c101d0e */
.L_x_207:
[----:B------:R-:W-:Y:S05]  /*14450*/  BSYNC.RECONVERGENT B0 ;  /* 0x0000000000007941 */ /* 0x000fea0003800200 */
.L_x_206:
[----:B--2-4-:R2:W4:Y:S01]  /*14460*/  LDS.128 R16, [R22+0x800] ;  /* 0x0008000016107984 */ /* 0x0145220000000c00 */
[----:B------:R-:W-:Y:S03]  /*14470*/  BSSY.RECONVERGENT B0, `(.L_x_208) ;  /* 0x0000013000007945 */ /* 0x000fe60003800200 */
[----:B---3--:R2:W3:Y:S04]  /*14480*/  LDS.128 R12, [R22+0x2800] ;  /* 0x00280000160c7984 */ /* 0x0084e80000000c00 */
[----:B-1----:R2:W1:Y:S01]  /*14490*/  LDS.128 R8, [R22+0x4800] ;  /* 0x0048000016087984 */ /* 0x0024620000000c00 */
[----:B------:R-:W-:Y:S05]  /*144a0*/  @P2 BRA `(.L_x_209) ;  /* 0x00000000003c2947 */ /* 0x000fea0003800000 */
[----:B------:R-:W5:Y:S01]  /*144b0*/  LDCU.64 UR6, c[0x0][0x408] ;  /* 0x00008100ff0677ac */ /* 0x000f620008000a00 */
[----:B------:R-:W-:Y:S02]  /*144c0*/  IADD3 R0, P2, PT, R20, 0x20, RZ ;  /* 0x0000002014007810 */ /* 0x000fe40007f5e0ff */
[----:B------:R-:W-:Y:S01]  /*144d0*/  MOV R3, R7 ;  /* 0x0000000700037202 */ /* 0x000fe20000000f00 */
[----:B------:R-:W2:Y:S02]  /*144e0*/  LDCU.64 UR4, c[0x0][0x3f0] ;  /* 0x00007e00ff0477ac */ /* 0x000ea40008000a00 */
[----:B------:R-:W-:-:S04]  /*144f0*/  IMAD.X R2, RZ, RZ, R21, P2 ;  /* 0x000000ffff027224 */ /* 0x000fc800010e0615 */
[----:B-----5:R-:W-:Y:S02]  /*14500*/  IMAD R23, R2, UR6, RZ ;  /* 0x0000000602177c24 */ /* 0x020fe4000f8e02ff */
[----:B------:R-:W-:-:S04]  /*14510*/  IMAD.MOV.U32 R2, RZ, RZ, R24 ;  /* 0x000000ffff027224 */ /* 0x000fc800078e0018 */
        /* <DEDUP_REMOVED lines=8> */
.L_x_209:
[----:B------:R-:W-:Y:S05]  /*145a0*/  BSYNC.RECONVERGENT B0 ;  /* 0x0000000000007941 */ /* 0x000fea0003800200 */
.L_x_208:
        /* <DEDUP_REMOVED lines=20> */
.L_x_211:
[----:B------:R-:W-:Y:S05]  /*146f0*/  BSYNC.RECONVERGENT B0 ;  /* 0x0000000000007941 */ /* 0x000fea0003800200 */
.L_x_210:
[----:B--23--:R2:W3:Y:S04]  /*14700*/  LDS.128 R12, [R22+0x3800] ;  /* 0x00380000160c7984 */ /* 0x00c4e80000000c00 */
[----:B-1----:R2:W1:Y:S01]  /*14710*/  LDS.128 R8, [R22+0x5800] ;  /* 0x0058000016087984 */ /* 0x0024620000000c00 */
[----:B------:R-:W-:Y:S05]  /*14720*/  @P0 EXIT ;  /* 0x000000000000094d */ /* 0x000fea0003800000 */
        /* <DEDUP_REMOVED lines=12> */
[----:B------:R-:W-:Y:S04]  /*147f0*/  STG.E.128 desc[UR14][R2.64], R28 ;  /* 0x0000001c02007986 */ /* 0x000fe8000c101d0e */
[----:B---3--:R-:W-:Y:S04]  /*14800*/  STG.E.128 desc[UR14][R2.64+0x40], R12 ;  /* 0x0000400c02007986 */ /* 0x008fe8000c101d0e */
[----:B-1----:R-:W-:Y:S01]  /*14810*/  STG.E.128 desc[UR14][R2.64+0x80], R8 ;  /* 0x0000800802007986 */ /* 0x002fe2000c101d0e */
[----:B------:R-:W-:Y:S05]  /*14820*/  EXIT ;  /* 0x000000000000794d */ /* 0x000fea0003800000 */
.L_x_212:
        /* <DEDUP_REMOVED lines=13> */
.L_x_1351:


//--------------------- .text._ZN5flash16flash_fwd_kernelI23Flash_fwd_kernel_traitsILi96ELi128ELi64ELi4ELb0ELb0EN7cutlass10bfloat16_tE19Flash_kernel_traitsILi96ELi128ELi64ELi4ES3_EELb0ELb0ELb1ELb0ELb0ELb0ELb0ELb0EEEvNS_16Flash_fwd_paramsE --------------------------
	.section	.text._ZN5flash16flash_fwd_kernelI23Flash_fwd_kernel_traitsILi96ELi128ELi64ELi4ELb0ELb0EN7cutlass10bfloat16_tE19Flash_kernel_traitsILi96ELi128ELi64ELi4ES3_EELb0ELb0ELb1ELb0ELb0ELb0ELb0ELb0EEEvNS_16Flash_fwd_paramsE,"ax",@progbits
	.align	128
        .global         _ZN5flash16flash_fwd_kernelI23Flash_fwd_kernel_traitsILi96ELi128ELi64ELi4ELb0ELb0EN7cutlass10bfloat16_tE19Flash_kernel_traitsILi96ELi128ELi64ELi4ES3_EELb0ELb0ELb1ELb0ELb0ELb0ELb0ELb0EEEvNS_16Flash_fwd_paramsE
        .type           _ZN5flash16flash_fwd_kernelI23Flash_fwd_kernel_traitsILi96ELi128ELi64ELi4ELb0ELb0EN7cutlass10bfloat16_tE19Flash_kernel_traitsILi96ELi128ELi64ELi4ES3_EELb0ELb0ELb1ELb0ELb0ELb0ELb0ELb0EEEvNS_16Flash_fwd_paramsE,@function
        .size           _ZN5flash16flash_fwd_kernelI23Flash_fwd_kernel_traitsILi96ELi128ELi64ELi4ELb0ELb0EN7cutlass10bfloat16_tE19Flash_kernel_traitsILi96ELi128ELi64ELi4ES3_EELb0ELb0ELb1ELb0ELb0ELb0ELb0ELb0EEEvNS_16Flash_fwd_paramsE,(.L_x_1352 - _ZN5flash16flash_fwd_kernelI23Flash_fwd_kernel_traitsILi96ELi128ELi64ELi4ELb0ELb0EN7cutlass10bfloat16_tE19Flash_kernel_traitsILi96ELi128ELi64ELi4ES3_EELb0ELb0ELb1ELb0ELb0ELb0ELb0ELb0EEEvNS_16Flash_fwd_paramsE)
        .other          _ZN5flash16flash_fwd_kernelI23Flash_fwd_kernel_traitsILi96ELi128ELi64ELi4ELb0ELb0EN7cutlass10bfloat16_tE19Flash_kernel_traitsILi96ELi128ELi64ELi4ES3_EELb0ELb0ELb1ELb0ELb0ELb0ELb0ELb0EEEvNS_16Flash_fwd_paramsE,@"STO_CUDA_ENTRY STV_DEFAULT"
_ZN5flash16flash_fwd_kernelI23Flash_fwd_kernel_traitsILi96ELi128ELi64ELi4ELb0ELb0EN7cutlass10bfloat16_tE19Flash_kernel_traitsILi96ELi128ELi64ELi4ES3_EELb0ELb0ELb1ELb0ELb0ELb0ELb0ELb0EEEvNS_16Flash_fwd_paramsE:
.text._ZN5flash16flash_fwd_kernelI23Flash_fwd_kernel_traitsILi96ELi128ELi64ELi4ELb0ELb0EN7cutlass10bfloat16_tE19Flash_kernel_traitsILi96ELi128ELi64ELi4ES3_EELb0ELb0ELb1ELb0ELb0ELb0ELb0ELb0EEEvNS_16Flash_fwd_paramsE:
[----:B------:R-:W1:Y:S01]  /*0000*/  LDC R1, c[0x0][0x37c] ;  /* 0x0000df00ff017b82 */ /* 0x000e620000000800 */
[----:B------:R-:W2:Y:S07]  /*0010*/  LDCU.64 UR10, c[0x0][0x460] ;  /* 0x00008c00ff0a77ac */ /* 0x000eae0008000a00 */
[----:B------:R-:W3:Y:S01]  /*0020*/  S2UR UR20, SR_CTAID.Y ;  /* 0x00000000001479c3 */ /* 0x000ee20000002600 */
[----:B-1----:R-:W-:Y:S01]  /*0030*/  VIADD R1, R1, 0xffffff90 ;  /* 0xffffff9001017836 */ /* 0x002fe20000000000 */
[----:B------:R-:W1:Y:S01]  /*0040*/  LDCU.64 UR8, c[0x0][0x470] ;  /* 0x00008e00ff0877ac */ /* 0x000e620008000a00 */
[----:B------:R-:W3:Y:S01]  /*0050*/  LDCU.64 UR14, c[0x0][0x460] ;  /* 0x00008c00ff0e77ac */ /* 0x000ee20008000a00 */
[----:B------:R-:W4:Y:S01]  /*0060*/  LDCU.U8 UR12, c[0x0][0x532] ;  /* 0x0000a640ff0c77ac */ /* 0x000f220008000000 */
[----:B------:R-:W4:Y:S01]  /*0070*/  LDCU.64 UR6, c[0x0][0x468] ;  /* 0x00008d00ff0677ac */ /* 0x000f220008000a00 */
[----:B--2---:R-:W-:Y:S01]  /*0080*/  ISETP.NE.U32.AND P4, PT, RZ, UR10, PT ;  /* 0x0000000aff007c0c */ /* 0x004fe2000bf85070 */
[----:B------:R-:W-:-:S02]  /*0090*/  UISETP.NE.U32.AND UP4, UPT, UR10, URZ, UPT ;  /* 0x000000ff0a00728c */ /* 0x000fc4000bf85070 */
[----:B-1----:R-:W-:Y:S01]  /*00a0*/  UISETP.NE.U32.AND UP3, UPT, UR8, URZ, UPT ;  /* 0x000000ff0800728c */ /* 0x002fe2000bf65070 */
[----:B------:R-:W-:Y:S01]  /*00b0*/  ISETP.NE.AND.EX P4, PT, RZ, UR11, PT, P4 ;  /* 0x0000000bff007c0c */ /* 0x000fe2000bf85340 */
[----:B------:R-:W1:Y:S01]  /*00c0*/  LDCU.64 UR4, c[0x0][0x478] ;  /* 0x00008f00ff0477ac */ /* 0x000e620008000a00 */
[----:B------:R-:W-:Y:S01]  /*00d0*/  UISETP.NE.AND.EX UP4, UPT, UR11, URZ, UPT, UP4 ;  /* 0x000000ff0b00728c */ /* 0x000fe2000bf85340 */
[----:B------:R-:W2:Y:S01]  /*00e0*/  LDCU.64 UR28, c[0x0][0x358] ;  /* 0x00006b00ff1c77ac */ /* 0x000ea20008000a00 */
[----:B------:R-:W-:-:S04]  /*00f0*/  UISETP.NE.AND.EX UP3, UPT, UR9, URZ, UPT, UP3 ;  /* 0x000000ff0900728c */ /* 0x000fc8000bf65330 */
[----:B------:R-:W-:Y:S01]  /*0100*/  PLOP3.LUT P2, PT, PT, PT, UP4, 0x80, 0x8 ;  /* 0x000000000008781c */ /* 0x000fe20003f4f048 */
[----:B---3--:R-:W-:Y:S02]  /*0110*/  UIMAD.WIDE.U32 UR14, UR20, 0x4, UR14 ;  /* 0x00000004140e78a5 */ /* 0x008fe4000f8e000e */
[----:B------:R-:W-:Y:S02]  /*0120*/  USHF.L.U32 UR11, UR20, 0x2, URZ ;  /* 0x00000002140b7899 */ /* 0x000fe400080006ff */
[----:B----4-:R-:W-:Y:S02]  /*0130*/  UISETP.NE.AND UP5, UPT, UR12, URZ, UPT ;  /* 0x000000ff0c00728c */ /* 0x010fe4000bfa5270 */
[----:B------:R-:W-:Y:S01]  /*0140*/  UISETP.EQ.U32.AND UP2, UPT, UR6, URZ, UPT ;  /* 0x000000ff0600728c */ /* 0x000fe2000bf42070 */
[----:B------:R-:W-:Y:S01]  /*0150*/  IMAD.U32 R2, RZ, RZ, UR14 ;  /* 0x0000000eff027e24 */ /* 0x000fe2000f8e00ff */
[----:B------:R-:W-:Y:S01]  /*0160*/  USHF.R.U32.HI UR10, URZ, 0x1e, UR20 ;  /* 0x0000001eff0a7899 */ /* 0x000fe20008011614 */
[----:B------:R-:W-:Y:S01]  /*0170*/  IMAD.U32 R3, RZ, RZ, UR15 ;  /* 0x0000000fff037e24 */ /* 0x000fe2000f8e00ff */
[----:B------:R-:W-:Y:S01]  /*0180*/  @UP3 UIADD3 UR12, UP1, UPT, UR11, UR8, URZ ;  /* 0x000000080b0c3290 */ /* 0x000fe2000ff3e0ff */
[----:B------:R-:W-:Y:S01]  /*0190*/  PLOP3.LUT P1, PT, PT, PT, UP3, 0x80, 0x8 ;  /* 0x000000000008781c */ /* 0x000fe20003f2f038 */
[----:B------:R-:W-:-:S02]  /*01a0*/  UISETP.EQ.OR.EX UP2, UPT, UR7, URZ, !UP5, UP2 ;  /* 0x000000ff0700728c */ /* 0x000fc4000ef42720 */
[----:B-1----:R-:W-:Y:S01]  /*01b0*/  UISETP.NE.U32.AND UP0, UPT, UR4, URZ, UPT ;  /* 0x000000ff0400728c */ /* 0x002fe2000bf05070 */
[----:B--2---:R-:W2:Y:S01]  /*01c0*/  @P4 LDG.E R8, desc[UR28][R2.64] ;  /* 0x0000001c02084981 */ /* 0x004ea2000c1e1900 */
[----:B------:R-:W-:Y:S02]  /*01d0*/  @UP3 UIADD3.X UR13, UPT, UPT, UR10, UR9, URZ, UP1, !UPT ;  /* 0x000000090a0d3290 */ /* 0x000fe40008ffe4ff */
[----:B------:R-:W-:Y:S01]  /*01e0*/  UIADD3 UR8, UP1, UPT, UR11, UR6, URZ ;  /* 0x000000060b087290 */ /* 0x000fe2000ff3e0ff */
[----:B------:R1:W3:Y:S01]  /*01f0*/  @P2 LDG.E R7, desc[UR28][R2.64+0x4] ;  /* 0x0000041c02072981 */ /* 0x0002e2000c1e1900 */
[----:B------:R-:W-:Y:S01]  /*0200*/  UISETP.NE.AND.EX UP0, UPT, UR5, URZ, UPT, UP0 ;  /* 0x000000ff0500728c */ /* 0x000fe2000bf05300 */
[----:B------:R-:W-:Y:S01]  /*0210*/  PLOP3.LUT P3, PT, PT, PT, UP2, 0x80, 0x8 ;  /* 0x000000000008781c */ /* 0x000fe20003f6f028 */
[----:B------:R-:W-:-:S04]  /*0220*/  UIADD3.X UR9, UPT, UPT, UR10, UR7, URZ, UP1, !UPT ;  /* 0x000000070a097290 */ /* 0x000fc80008ffe4ff */
[----:B------:R-:W-:-:S05]  /*0230*/  PLOP3.LUT P0, PT, PT, PT, UP0, 0x80, 0x8 ;  /* 0x000000000008781c */ /* 0x000fca0003f0f008 */
[----:B------:R-:W-:Y:S01]  /*0240*/  @UP0 UIADD3 UR4, UP1, UPT, UR11, UR4, URZ ;  /* 0x000000040b040290 */ /* 0x000fe2000ff3e0ff */
[----:B-1----:R-:W-:Y:S02]  /*0250*/  IMAD.U32 R2, RZ, RZ, UR12 ;  /* 0x0000000cff027e24 */ /* 0x002fe4000f8e00ff */
[----:B------:R-:W-:-:S05]  /*0260*/  IMAD.U32 R3, RZ, RZ, UR13 ;  /* 0x0000000dff037e24 */ /* 0x000fca000f8e00ff */
[----:B------:R1:W4:Y:S01]  /*0270*/  @P1 LDG.E R0, desc[UR28][R2.64] ;  /* 0x0000001c02001981 */ /* 0x000322000c1e1900 */
[----:B------:R-:W-:Y:S01]  /*0280*/  @UP0 UIADD3.X UR5, UPT, UPT, UR10, UR5, URZ, UP1, !UPT ;  /* 0x000000050a050290 */ /* 0x000fe20008ffe4ff */
[----:B------:R-:W-:-:S05]  /*0290*/  IMAD.U32 R4, RZ, RZ, UR4 ;  /* 0x00000004ff047e24 */ /* 0x000fca000f8e00ff */
[----:B------:R-:W-:-:S05]  /*02a0*/  IMAD.U32 R5, RZ, RZ, UR5 ;  /* 0x00000005ff057e24 */ /* 0x000fca000f8e00ff */
[----:B------:R2:W5:Y:S01]  /*02b0*/  @P0 LDG.E R4, desc[UR28][R4.64] ;  /* 0x0000001c04040981 */ /* 0x000562000c1e1900 */
[----:B-1----:R-:W-:Y:S02]  /*02c0*/  IMAD.U32 R2, RZ, RZ, UR8 ;  /* 0x00000008ff027e24 */ /* 0x002fe4000f8e00ff */
[----:B------:R-:W-:Y:S01]  /*02d0*/  IMAD.U32 R3, RZ, RZ, UR9 ;  /* 0x00000009ff037e24 */ /* 0x000fe2000f8e00ff */
[----:B------:R-:W1:Y:S01]  /*02e0*/  S2UR UR24, SR_CTAID.X ;  /* 0x00000000001879c3 */ /* 0x000e620000002500 */
[----:B------:R-:W3:Y:S03]  /*02f0*/  @!UP4 LDCU UR26, c[0x0][0x434] ;  /* 0x00008680ff1ac7ac */ /* 0x000ee60008000800 */
[----:B------:R-:W4:Y:S01]  /*0300*/  @!P3 LDG.E R6, desc[UR28][R2.64] ;  /* 0x0000001c0206b981 */ /* 0x000f22000c1e1900 */
[----:B------:R-:W-:Y:S01]  /*0310*/  UMOV UR19, 0xffffffff ;  /* 0xffffffff00137882 */ /* 0x000fe20000000000 */
[----:B------:R-:W-:Y:S01]  /*0320*/  UISETP.NE.U32.AND UP1, UPT, UR6, URZ, UPT ;  /* 0x000000ff0600728c */ /* 0x000fe2000bf25070 */
[----:B------:R-:W-:Y:S01]  /*0330*/  UMOV UR13, 0xffffffff ;  /* 0xffffffff000d7882 */ /* 0x000fe20000000000 */
[----:B------:R-:W-:-:S02]  /*0340*/  UMOV UR12, URZ ;  /* 0x000000ff000c7c82 */ /* 0x000fc40008000000 */
[----:B------:R-:W-:Y:S01]  /*0350*/  UISETP.NE.AND.EX UP1, UPT, UR7, URZ, UPT, UP1 ;  /* 0x000000ff0700728c */ /* 0x000fe2000bf25310 */
[----:B------:R-:W2:Y:S01]  /*0360*/  @!UP0 LDCU UR8, c[0x0][0x43c] ;  /* 0x00008780ff0887ac */ /* 0x000ea20008000800 */
[----:B-1----:R-:W-:-:S09]  /*0370*/  USHF.L.U32 UR24, UR24, 0x7, URZ ;  /* 0x0000000718187899 */ /* 0x002fd200080006ff */
[----:B------:R-:W1:Y:S01]  /*0380*/  @!UP1 LDCU UR6, c[0x0][0x438] ;  /* 0x00008700ff0697ac */ /* 0x000e620008000800 */
[----:B--2---:R-:W-:Y:S02]  /*0390*/  @P4 R2UR UR19, R8 ;  /* 0x00000000081342ca */ /* 0x004fe400000e0000 */
[----:B---3--:R-:W-:-:S13]  /*03a0*/  @P2 R2UR UR4, R7 ;  /* 0x00000000070422ca */ /* 0x008fda00000e0000 */
[----:B------:R-:W-:Y:S01]  /*03b0*/  @UP4 UIADD3 UR26, UPT, UPT, UR4, -UR19, URZ ;  /* 0x80000013041a4290 */ /* 0x000fe2000fffe0ff */
[----:B------:R-:W2:Y:S03]  /*03c0*/  @!UP0 LDCU.64 UR4, c[0x0][0x488] ;  /* 0x00009100ff0487ac */ /* 0x000ea60008000a00 */
[----:B------:R-:W-:Y:S01]  /*03d0*/  UISETP.GT.AND UP2, UPT, UR26, UR24, UPT ;  /* 0x000000181a00728c */ /* 0x000fe2000bf44270 */
[----:B----4-:R-:W-:-:S05]  /*03e0*/  @P1 R2UR UR12, R0 ;  /* 0x00000000000c12ca */ /* 0x010fca00000e0000 */
[----:B------:R-:W-:Y:S02]  /*03f0*/  PLOP3.LUT P1, PT, PT, PT, UP2, 0x80, 0x8 ;  /* 0x000000000008781c */ /* 0x000fe40003f2f028 */
[----:B------:R-:W-:Y:S01]  /*0400*/  @!P3 R2UR UR13, R6 ;  /* 0x00000000060db2ca */ /* 0x000fe200000e0000 */
[----:B-12---:R-:W-:-:S14]  /*0410*/  BRA.U !UP1, `(.L_x_213) ;  /* 0x0000000109187547 */ /* 0x006fdc000b800000 */
[----:B------:R-:W-:-:S13]  /*0420*/  PLOP3.LUT P2, PT, PT, PT, UP5, 0x80, 0x8 ;  /* 0x000000000008781c */ /* 0x000fda0003f4f058 */
[----:B------:R-:W2:Y:S04]  /*0430*/  @P2 LDG.E R0, desc[UR28][R2.64+0x4] ;  /* 0x0000041c02002981 */ /* 0x000ea8000c1e1900 */
[----:B------:R-:W3:Y:S01]  /*0440*/  @!P2 LDG.E R2, desc[UR28][R2.64] ;  /* 0x0000001c0202a981 */ /* 0x000ee2000c1e1900 */
[----:B--2---:R-:W-:-:S13]  /*0450*/  @P2 R2UR UR6, R0 ;  /* 0x00000000000622ca */ /* 0x004fda00000e0000 */
[----:B------:R-:W-:-:S07]  /*0460*/  @UP5 UIADD3 UR6, UPT, UPT, UR6, -UR13, URZ ;  /* 0x8000000d06065290 */ /* 0x000fce000fffe0ff */
[----:B---3--:R-:W-:Y:S02]  /*0470*/  @!P2 R2UR UR6, R2 ;  /* 0x000000000206a2ca */ /* 0x008fe400000e0000 */
.L_x_213:
[----:B-----5:R-:W-:Y:S01]  /*0480*/  @P0 R2UR UR25, R4 ;  /* 0x00000000041902ca */ /* 0x020fe200000e0000 */
[----:B------:R-:W-:Y:S01]  /*0490*/  @!UP0 UISETP.NE.U32.AND UP1, UPT, UR4, URZ, UPT ;  /* 0x000000ff0400828c */ /* 0x000fe2000bf25070 */
[----:B------:R-:W-:-:S13]  /*04a0*/  @!P1 EXIT ;  /* 0x000000000000994d */ /* 0x000fda0003800000 */
[----:B------:R-:W1:Y:S01]  /*04b0*/  LDCU UR22, c[0x0][0x504] ;  /* 0x0000a080ff1677ac */ /* 0x000e620008000800 */
[----:B------:R-:W2:Y:S01]  /*04c0*/  S2R R221, SR_TID.X ;  /* 0x0000000000dd7919 */ /* 0x000ea20000002100 */
[----:B------:R-:W3:Y:S01]  /*04d0*/  S2UR UR27, SR_CTAID.Z ;  /* 0x00000000001b79c3 */ /* 0x000ee20000002700 */
[----:B------:R-:W-:Y:S01]  /*04e0*/  @!UP0 UISETP.NE.AND.EX UP1, UPT, UR5, URZ, UPT, UP1 ;  /* 0x000000ff0500828c */ /* 0x000fe2000bf25310 */
[----:B------:R-:W4:Y:S03]  /*04f0*/  LDCU UR23, c[0x0][0x508] ;  /* 0x0000a100ff1777ac */ /* 0x000f260008000800 */
[----:B------:R-:W-:Y:S02]  /*0500*/  @!UP0 USEL UR8, UR8, URZ, UP1 ;  /* 0x000000ff08088287 */ /* 0x000fe40008800000 */
[----:B------:R-:W-:Y:S02]  /*0510*/  @UP0 UIADD3 UR25, UPT, UPT, UR25, -UR12, URZ ;  /* 0x8000000c19190290 */ /* 0x000fe4000fffe0ff */
[----:B------:R-:W-:-:S04]  /*0520*/  @!UP0 UIADD3 UR25, UPT, UPT, UR8, UR6, -UR12 ;  /* 0x0000000608198290 */ /* 0x000fc8000fffe80c */
[----:B------:R-:W-:Y:S02]  /*0530*/  UIADD3 UR7, UPT, UPT, UR25, 0x3f, URZ ;  /* 0x0000003f19077890 */ /* 0x000fe4000fffe0ff */
[----:B-1----:R-:W-:Y:S02]  /*0540*/  UIADD3 UR22, UPT, UPT, UR26, UR22, URZ ;  /* 0x000000161a167290 */ /* 0x002fe4000fffe0ff */
[----:B------:R-:W-:Y:S02]  /*0550*/  UIADD3 UR5, UPT, UPT, UR7, UR24, -UR26 ;  /* 0x0000001807057290 */ /* 0x000fe4000fffe81a */
[----:B------:R-:W-:Y:S02]  /*0560*/  UIADD3 UR6, UPT, UPT, -UR22, UR24, UR25 ;  /* 0x0000001816067290 */ /* 0x000fe4000fffe119 */
[----:B----4-:R-:W-:Y:S02]  /*0570*/  UIADD3 UR5, UPT, UPT, UR5, 0x80, UR23 ;  /* 0x0000008005057890 */ /* 0x010fe4000fffe017 */
[----:B------:R-:W-:-:S02]  /*0580*/  USHF.R.S32.HI UR4, URZ, 0x1f, UR7 ;  /* 0x0000001fff047899 */ /* 0x000fc40008011407 */
[----:B------:R-:W-:Y:S02]  /*0590*/  USHF.R.S32.HI UR18, URZ, 0x1f, UR6 ;  /* 0x0000001fff127899 */ /* 0x000fe40008011406 */
[----:B------:R-:W-:Y:S02]  /*05a0*/  USHF.R.S32.HI UR21, URZ, 0x1f, UR5 ;  /* 0x0000001fff157899 */ /* 0x000fe40008011405 */
[----:B------:R-:W-:Y:S02]  /*05b0*/  ULEA.HI UR4, UR4, UR7, URZ, 0x6 ;  /* 0x0000000704047291 */ /* 0x000fe4000f8f30ff */
[----:B------:R-:W-:Y:S02]  /*05c0*/  ULEA.HI UR18, UR18, UR6, URZ, 0x6 ;  /* 0x0000000612127291 */ /* 0x000fe4000f8f30ff */
[----:B------:R-:W-:Y:S02]  /*05d0*/  ULEA.HI UR21, UR21, UR5, URZ, 0x6 ;  /* 0x0000000515157291 */ /* 0x000fe4000f8f30ff */
[----:B------:R-:W-:-:S02]  /*05e0*/  USHF.R.S32.HI UR4, URZ, 0x6, UR4 ;  /* 0x00000006ff047899 */ /* 0x000fc40008011404 */
[----:B------:R-:W-:Y:S02]  /*05f0*/  USHF.R.S32.HI UR18, URZ, 0x6, UR18 ;  /* 0x00000006ff127899 */ /* 0x000fe40008011412 */
[----:B------:R-:W-:Y:S02]  /*0600*/  USHF.R.S32.HI UR21, URZ, 0x6, UR21 ;  /* 0x00000006ff157899 */ /* 0x000fe40008011415 */
[----:B------:R-:W-:Y:S02]  /*0610*/  UISETP.LT.AND UP1, UPT, URZ, UR18, UPT ;  /* 0x00000012ff00728c */ /* 0x000fe4000bf21270 */
[----:B------:R-:W-:Y:S02]  /*0620*/  UISETP.LT.AND UP0, UPT, UR4, UR21, UPT ;  /* 0x000000150400728c */ /* 0x000fe4000bf01270 */
[----:B------:R-:W-:Y:S02]  /*0630*/  USEL UR18, URZ, UR18, !UP1 ;  /* 0x00000012ff127287 */ /* 0x000fe4000c800000 */
[----:B------:R-:W-:-:S04]  /*0640*/  USEL UR21, UR4, UR21, UP0 ;  /* 0x0000001504157287 */ /* 0x000fc80008000000 */
[----:B------:R-:W-:-:S09]  /*0650*/  UISETP.GT.AND UP0, UPT, UR21, UR18, UPT ;  /* 0x000000121500728c */ /* 0x000fd2000bf04270 */
[----:B--23--:R-:W-:Y:S05]  /*0660*/  BRA.U UP0, `(.L_x_214) ;  /* 0x0000000d00147547 */ /* 0x00cfea000b800000 */
[----:B------:R-:W1:Y:S01]  /*0670*/  LDCU.U8 UR4, c[0x0][0x549] ;  /* 0x0000a920ff0477ac */ /* 0x000e620008000000 */
[----:B------:R-:W2:Y:S01]  /*0680*/  S2R R6, SR_CTAID.X ;  /* 0x0000000000067919 */ /* 0x000ea20000002500 */
[----:B------:R-:W-:Y:S01]  /*0690*/  UISETP.NE.AND UP0, UPT, UR19, -0x1, UPT ;  /* 0xffffffff1300788c */ /* 0x000fe2000bf05270 */
[----:B------:R-:W3:Y:S10]  /*06a0*/  LDCU.U8 UR10, c[0x0][0x548] ;  /* 0x0000a900ff0a77ac */ /* 0x000ef40008000000 */
[----:B------:R-:W4:Y:S01]  /*06b0*/  @!UP0 LDCU.64 UR8, c[0x0][0x400] ;  /* 0x00008000ff0887ac */ /* 0x000f220008000a00 */
[----:B-1----:R-:W-:Y:S01]  /*06c0*/  UISETP.NE.AND UP1, UPT, UR4, URZ, UPT ;  /* 0x000000ff0400728c */ /* 0x002fe2000bf25270 */
[----:B------:R-:W1:Y:S10]  /*06d0*/  @UP0 LDCU.64 UR6, c[0x0][0x408] ;  /* 0x00008100ff0607ac */ /* 0x000e740008000a00 */
[----:B------:R-:W5:Y:S01]  /*06e0*/  @UP1 LDCU.64 UR4, c[0x0][0x430] ;  /* 0x00008600ff0417ac */ /* 0x000f620008000a00 */
[----:B----4-:R-:W-:Y:S01]  /*06f0*/  @!UP0 UIMAD.WIDE.U32 UR12, UR20, UR8, URZ ;  /* 0x00000008140c82a5 */ /* 0x010fe2000f8e00ff */
[----:B------:R-:W-:-:S03]  /*0700*/  @UP1 UMOV UR11, 0x1 ;  /* 0x00000001000b1882 */ /* 0x000fc60000000000 */
[----:B------:R-:W-:Y:S02]  /*0710*/  @!UP0 UIMAD UR9, UR20, UR9, UR13 ;  /* 0x00000009140982a4 */ /* 0x000fe4000f8e020d */
[----:B-1----:R-:W-:Y:S01]  /*0720*/  @UP0 UIMAD.WIDE.U32 UR14, UR19, UR6, URZ ;  /* 0x00000006130e02a5 */ /* 0x002fe2000f8e00ff */
[----:B------:R-:W1:Y:S03]  /*0730*/  @UP1 LDCU UR6, c[0x0][0x430] ;  /* 0x00008600ff0617ac */ /* 0x000e660008000800 */
[----:B------:R-:W-:Y:S02]  /*0740*/  @UP0 UIMAD UR9, UR19, UR7, UR15 ;  /* 0x00000007130902a4 */ /* 0x000fe4000f8e020f */
[----:B-----5:R-:W-:Y:S01]  /*0750*/  @UP1 UIMAD UR8, UR4, UR5, URZ ;  /* 0x00000005040812a4 */ /* 0x020fe2000f8e02ff */
[----:B------:R-:W-:Y:S01]  /*0760*/  @UP0 UMOV UR12, UR14 ;  /* 0x0000000e000c0c82 */ /* 0x000fe20008000000 */
[----:B--23--:R-:W-:Y:S10]  /*0770*/  BRA.U UP1, `(.L_x_215) ;  /* 0x0000000101287547 */ /* 0x00cff4000b800000 */
[----:B------:R-:W-:Y:S01]  /*0780*/  UISETP.NE.AND UP0, UPT, UR10, URZ, UPT ;  /* 0x000000ff0a00728c */ /* 0x000fe2000bf05270 */
[----:B------:R-:W2:Y:S10]  /*0790*/  LDCU UR5, c[0x0][0x3e0] ;  /* 0x00007c00ff0577ac */ /* 0x000eb40008000800 */
[----:B------:R-:W2:Y:S01]  /*07a0*/  @UP0 LDCU UR11, c[0x0][0x454] ;  /* 0x00008a80ff0b07ac */ /* 0x000ea20008000800 */
[----:B------:R-:W3:Y:S01]  /*07b0*/  @!UP0 LDCU UR4, c[0x0][0x434] ;  /* 0x00008680ff0487ac */ /* 0x000ee20008000800 */
[----:B------:R-:W4:Y:S01]  /*07c0*/  @UP0 LDCU UR8, c[0x0][0x454] ;  /* 0x00008a80ff0807ac */ /* 0x000f220008000800 */
[----:B-1----:R-:W-:Y:S01]  /*07d0*/  @UP0 UMOV UR6, 0x1 ;  /* 0x0000000100060882 */ /* 0x002fe20000000000 */
[----:B----4-:R-:W4:Y:S01]  /*07e0*/  @!UP0 LDCU UR8, c[0x0][0x434] ;  /* 0x00008680ff0887ac */ /* 0x010f220008000800 */
[----:B------:R-:W-:Y:S01]  /*07f0*/  @!UP0 UMOV UR6, 0x1 ;  /* 0x0000000100068882 */ /* 0x000fe20000000000 */
[----:B--2---:R-:W-:-:S02]  /*0800*/  @UP0 UIMAD UR11, UR11, UR5, URZ ;  /* 0x000000050b0b02a4 */ /* 0x004fc4000f8e02ff */
[----:B---3--:R-:W-:-:S12]  /*0810*/  @!UP0 UIMAD UR11, UR4, UR5, URZ ;  /* 0x00000005040b82a4 */ /* 0x008fd8000f8e02ff */
.L_x_215:
[----:B------:R-:W2:Y:S01]  /*0820*/  LDCU UR7, c[0x0][0x434] ;  /* 0x00008680ff0777ac */ /* 0x000ea20008000800 */
[----:B------:R-:W-:Y:S01]  /*0830*/  SHF.R.U32.HI R10, RZ, 0x2, R221 ;  /* 0x00000002ff0a7819 */ /* 0x000fe200000116dd */
[----:B------:R-:W-:Y:S01]  /*0840*/  IMAD.SHL.U32 R221, R221, 0x8, RZ ;  /* 0x00000008dddd7824 */ /* 0x000fe200078e00ff */
[----:B------:R-:W-:Y:S01]  /*0850*/  BSSY.RECONVERGENT B0, `(.L_x_216) ;  /* 0x0000034000007945 */ /* 0x000fe20003800200 */
[----:B------:R-:W3:Y:S01]  /*0860*/  LDCU.64 UR4, c[0x0][0x410] ;  /* 0x00008200ff0477ac */ /* 0x000ee20008000a00 */
[----:B------:R-:W-:Y:S01]  /*0870*/  IMAD.MOV.U32 R11, RZ, RZ, RZ ;  /* 0x000000ffff0b7224 */ /* 0x000fe200078e00ff */
[C---:B------:R-:W-:Y:S01]  /*0880*/  IADD3 R16, PT, PT, R10.reuse, 0x20, RZ ;  /* 0x000000200a107810 */ /* 0x040fe20007ffe0ff */
[C---:B------:R-:W-:Y:S01]  /*0890*/  VIADD R17, R10.reuse, 0x40 ;  /* 0x000000400a117836 */ /* 0x040fe20000000000 */
[----:B------:R-:W-:Y:S01]  /*08a0*/  UISETP.NE.AND UP1, UPT, UR10, URZ, !UP1 ;  /* 0x000000ff0a00728c */ /* 0x000fe2000cf25270 */
[----:B------:R-:W-:Y:S01]  /*08b0*/  LOP3.LUT R221, R221, 0x18, RZ, 0xc0, !PT ;  /* 0x00000018dddd7812 */ /* 0x000fe200078ec0ff */
[----:B------:R-:W-:Y:S01]  /*08c0*/  UIADD3 UR26, UPT, UPT, -UR24, UR26, URZ ;  /* 0x0000001a181a7290 */ /* 0x000fe2000fffe1ff */
[----:B------:R-:W-:Y:S01]  /*08d0*/  VIADD R18, R10, 0x60 ;  /* 0x000000600a127836 */ /* 0x000fe20000000000 */
[----:B------:R-:W-:Y:S01]  /*08e0*/  UISETP.NE.AND UP0, UPT, UR19, -0x1, UPT ;  /* 0xffffffff1300788c */ /* 0x000fe2000bf05270 */
[----:B------:R-:W-:Y:S01]  /*08f0*/  IADD3 R2, P0, PT, R221, UR12, RZ ;  /* 0x0000000cdd027c10 */ /* 0x000fe2000ff1e0ff */
[----:B----4-:R-:W-:Y:S01]  /*0900*/  UIMAD UR8, UR27, UR8, URZ ;  /* 0x000000081b0872a4 */ /* 0x010fe2000f8e02ff */
[----:B------:R-:W-:Y:S01]  /*0910*/  IMAD.WIDE.U32 R6, R6, 0x80, R10 ;  /* 0x0000008006067825 */ /* 0x000fe200078e000a */
[----:B------:R-:W-:Y:S01]  /*0920*/  ISETP.GE.AND P3, PT, R10, UR26, PT ;  /* 0x0000001a0a007c0c */ /* 0x000fe2000bf66270 */
[----:B-1----:R-:W-:Y:S01]  /*0930*/  UIMAD UR24, UR24, UR6, URZ ;  /* 0x00000006181872a4 */ /* 0x002fe2000f8e02ff */
[----:B------:R-:W-:Y:S01]  /*0940*/  IADD3.X R3, PT, PT, RZ, UR9, RZ, P0, !PT ;  /* 0x00000009ff037c10 */ /* 0x000fe200087fe4ff */
[----:B--2---:R-:W-:Y:S01]  /*0950*/  UIMAD UR7, UR20, UR7, URZ ;  /* 0x00000007140772a4 */ /* 0x004fe2000f8e02ff */
[----:B------:R-:W-:Y:S01]  /*0960*/  ISETP.GE.AND P2, PT, R16, UR26, PT ;  /* 0x0000001a10007c0c */ /* 0x000fe2000bf46270 */
[----:B------:R-:W-:Y:S01]  /*0970*/  @!UP1 UIMAD UR8, UR20, UR11, UR8 ;  /* 0x0000000b140892a4 */ /* 0x000fe2000f8e0208 */
[----:B---3--:R-:W-:Y:S01]  /*0980*/  IMAD.U32 R12, RZ, RZ, UR4 ;  /* 0x00000004ff0c7e24 */ /* 0x008fe2000f8e00ff */
[----:B------:R-:W-:Y:S01]  /*0990*/  USEL UR7, UR7, UR19, !UP0 ;  /* 0x0000001307077287 */ /* 0x000fe2000c000000 */
[----:B------:R-:W-:Y:S01]  /*09a0*/  IMAD.U32 R8, RZ, RZ, UR5 ;  /* 0x00000005ff087e24 */ /* 0x000fe2000f8e00ff */
[----:B------:R-:W-:Y:S01]  /*09b0*/  USHF.R.S32.HI UR10, URZ, 0x1f, UR24 ;  /* 0x0000001fff0a7899 */ /* 0x000fe20008011418 */
[----:B------:R-:W-:Y:S01]  /*09c0*/  IMAD.WIDE.U32 R12, R12, UR27, R2 ;  /* 0x0000001b0c0c7c25 */ /* 0x000fe2000f8e0002 */
[----:B------:R-:W-:Y:S01]  /*09d0*/  USHF.R.S32.HI UR4, URZ, 0x1f, UR7 ;  /* 0x0000001fff047899 */ /* 0x000fe20008011407 */
[----:B------:R-:W-:Y:S01]  /*09e0*/  ISETP.GE.AND P1, PT, R17, UR26, PT ;  /* 0x0000001a11007c0c */ /* 0x000fe2000bf26270 */
[----:B------:R-:W-:Y:S01]  /*09f0*/  USEL UR7, UR7, URZ, UP1 ;  /* 0x000000ff07077287 */ /* 0x000fe20008800000 */
[----:B------:R-:W-:Y:S01]  /*0a00*/  IMAD R9, R8, UR27, R13 ;  /* 0x0000001b08097c24 */ /* 0x000fe2000f8e020d */
[----:B------:R-:W-:Y:S01]  /*0a10*/  USEL UR4, UR4, URZ, UP1 ;  /* 0x000000ff04047287 */ /* 0x000fe20008800000 */
[----:B------:R-:W-:Y:S01]  /*0a20*/  ISETP.GE.AND P0, PT, R18, UR26, PT ;  /* 0x0000001a12007c0c */ /* 0x000fe2000bf06270 */
[----:B------:R-:W-:Y:S01]  /*0a30*/  USHF.R.S32.HI UR5, URZ, 0x1f, UR8 ;  /* 0x0000001fff057899 */ /* 0x000fe20008011408 */
[C---:B------:R-:W-:Y:S01]  /*0a40*/  LOP3.LUT R15, R221.reuse, 0x20, RZ, 0xfc, !PT ;  /* 0x00000020dd0f7812 */ /* 0x040fe200078efcff */
[----:B------:R-:W-:Y:S01]  /*0a50*/  UIADD3 UR7, UP1, UP0, UR24, UR7, UR8 ;  /* 0x0000000718077290 */ /* 0x000fe2000f83e008 */
[----:B------:R-:W-:-:S03]  /*0a60*/  LOP3.LUT R14, R221, 0x40, RZ, 0xfc, !PT ;  /* 0x00000040dd0e7812 */ /* 0x000fc600078efcff */
[----:B------:R-:W-:Y:S01]  /*0a70*/  UIADD3.X UR10, UPT, UPT, UR10, UR4, UR5, UP1, UP0 ;  /* 0x000000040a0a7290 */ /* 0x000fe20008fe0405 */
[----:B------:R-:W-:Y:S11]  /*0a80*/  @P3 BRA `(.L_x_217) ;  /* 0x0000000000403947 */ /* 0x000ff60003800000 */
        /* <DEDUP_REMOVED lines=16> */
.L_x_217:
[----:B------:R-:W-:Y:S05]  /*0b90*/  BSYNC.RECONVERGENT B0 ;  /* 0x0000000000007941 */ /* 0x000fea0003800200 */
.L_x_216:
[----:B------:R-:W-:Y:S01]  /*0ba0*/  BSSY.RECONVERGENT B0, `(.L_x_218) ;  /* 0x0000016000007945 */ /* 0x000fe20003800200 */
[----:B------:R-:W-:-:S03]  /*0bb0*/  ISETP.NE.AND P3, PT, R221, RZ, PT ;  /* 0x000000ffdd00720c */ /* 0x000fc60003f65270 */
[----:B------:R-:W-:Y:S10]  /*0bc0*/  @P2 BRA `(.L_x_219) ;  /* 0x00000000004c2947 */ /* 0x000ff40003800000 */
[----:B------:R-:W2:Y:S01]  /*0bd0*/  LDCU.64 UR8, c[0x0][0x408] ;  /* 0x00008100ff0877ac */ /* 0x000ea20008000a00 */
[----:B------:R-:W-:Y:S01]  /*0be0*/  IADD3 R0, P2, PT, R6, 0x20, RZ ;  /* 0x0000002006007810 */ /* 0x000fe20007f5e0ff */
[----:B------:R-:W-:Y:S01]  /*0bf0*/  IMAD.MOV.U32 R4, RZ, RZ, R12 ;  /* 0x000000ffff047224 */ /* 0x000fe200078e000c */
[----:B------:R-:W-:Y:S01]  /*0c00*/  MOV R5, R9 ;  /* 0x0000000900057202 */ /* 0x000fe20000000f00 */
[----:B------:R-:W3:Y:S02]  /*0c10*/  LDCU UR11, c[0x0][0x440] ;  /* 0x00008800ff0b77ac */ /* 0x000ee40008000800 */
[----:B-1----:R-:W-:Y:S01]  /*0c20*/  IMAD.X R2, RZ, RZ, R7, P2 ;  /* 0x000000ffff027224 */ /* 0x002fe200010e0607 */
[----:B------:R-:W1:Y:S03]  /*0c30*/  LDCU.64 UR4, c[0x0][0x3f0] ;  /* 0x00007e00ff0477ac */ /* 0x000e660008000a00 */
[----:B--2---:R-:W-:-:S02]  /*0c40*/  IMAD R2, R2, UR8, RZ ;  /* 0x0000000802027c24 */ /* 0x004fc4000f8e02ff */
[----:B------:R-:W-:Y:S01]  /*0c50*/  IMAD.WIDE.U32 R4, R0, UR8, R4 ;  /* 0x0000000800047c25 */ /* 0x000fe2000f8e0004 */
[----:B---3--:R-:W-:-:S03]  /*0c60*/  ISETP.GE.AND P5, PT, R221, UR11, PT ;  /* 0x0000000bdd007c0c */ /* 0x008fc6000bfa6270 */
[----:B------:R-:W-:Y:S01]  /*0c70*/  IMAD R0, R0, UR9, R2 ;  /* 0x0000000900007c24 */ /* 0x000fe2000f8e0202 */
[----:B------:R-:W-:Y:S02]  /*0c80*/  ISETP.GE.AND P4, PT, R15, UR11, PT ;  /* 0x0000000b0f007c0c */ /* 0x000fe4000bf86270 */
[----:B------:R-:W-:Y:S01]  /*0c90*/  ISETP.GE.AND P2, PT, R14, UR11, PT ;  /* 0x0000000b0e007c0c */ /* 0x000fe2000bf46270 */
[----:B------:R-:W-:Y:S01]  /*0ca0*/  IMAD.IADD R0, R5, 0x1, R0 ;  /* 0x0000000105007824 */ /* 0x000fe200078e0200 */
[----:B-1----:R-:W-:-:S04]  /*0cb0*/  LEA R2, P6, R4, UR4, 0x1 ;  /* 0x0000000404027c11 */ /* 0x002fc8000f8c08ff */
[----:B------:R-:W-:-:S05]  /*0cc0*/  LEA.HI.X R3, R4, UR5, R0, 0x1, P6 ;  /* 0x0000000504037c11 */ /* 0x000fca000b0f0c00 */
[----:B------:R2:W-:Y:S04]  /*0cd0*/  @!P5 STG.E.128 desc[UR28][R2.64], RZ ;  /* 0x000000ff0200d986 */ /* 0x0005e8000c101d1c */
[----:B------:R2:W-:Y:S04]  /*0ce0*/  @!P4 STG.E.128 desc[UR28][R2.64+0x40], RZ ;  /* 0x000040ff0200c986 */ /* 0x0005e8000c101d1c */
[----:B------:R2:W-:Y:S02]  /*0cf0*/  @!P2 STG.E.128 desc[UR28][R2.64+0x80], RZ ;  /* 0x000080ff0200a986 */ /* 0x0005e4000c101d1c */
.L_x_219:
[----:B------:R-:W-:Y:S05]  /*0d00*/  BSYNC.RECONVERGENT B0 ;  /* 0x0000000000007941 */ /* 0x000fea0003800200 */
.L_x_218:
[----:B------:R-:W-:Y:S01]  /*0d10*/  BSSY.RECONVERGENT B0, `(.L_x_220) ;  /* 0x0000016000007945 */ /* 0x000fe20003800200 */
[----:B------:R-:W-:-:S03]  /*0d20*/  ISETP.GE.OR P6, PT, R10, UR26, P3 ;  /* 0x0000001a0a007c0c */ /* 0x000fc60009fc6670 */
[----:B------:R-:W-:Y:S10]  /*0d30*/  @P1 BRA `(.L_x_221) ;  /* 0x00000000004c1947 */ /* 0x000ff40003800000 */
[----:B------:R-:W3:Y:S01]  /*0d40*/  LDCU.64 UR8, c[0x0][0x408] ;  /* 0x00008100ff0877ac */ /* 0x000ee20008000a00 */
[----:B------:R-:W-:Y:S01]  /*0d50*/  IADD3 R0, P1, PT, R6, 0x40, RZ ;  /* 0x0000004006007810 */ /* 0x000fe20007f3e0ff */
[----:B------:R-:W-:Y:S01]  /*0d60*/  IMAD.MOV.U32 R4, RZ, RZ, R12 ;  /* 0x000000ffff047224 */ /* 0x000fe200078e000c */
[----:B------:R-:W-:Y:S01]  /*0d70*/  MOV R5, R9 ;  /* 0x0000000900057202 */ /* 0x000fe20000000f00 */
[----:B------:R-:W4:Y:S02]  /*0d80*/  LDCU UR11, c[0x0][0x440] ;  /* 0x00008800ff0b77ac */ /* 0x000f240008000800 */
[----:B-12---:R-:W-:Y:S01]  /*0d90*/  IMAD.X R2, RZ, RZ, R7, P1 ;  /* 0x000000ffff027224 */ /* 0x006fe200008e0607 */
[----:B------:R-:W1:Y:S03]  /*0da0*/  LDCU.64 UR4, c[0x0][0x3f0] ;  /* 0x00007e00ff0477ac */ /* 0x000e660008000a00 */
[----:B---3--:R-:W-:-:S02]  /*0db0*/  IMAD R2, R2, UR8, RZ ;  /* 0x0000000802027c24 */ /* 0x008fc4000f8e02ff */
[----:B------:R-:W-:Y:S01]  /*0dc0*/  IMAD.WIDE.U32 R4, R0, UR8, R4 ;  /* 0x0000000800047c25 */ /* 0x000fe2000f8e0004 */
[----:B----4-:R-:W-:-:S03]  /*0dd0*/  ISETP.GE.AND P4, PT, R221, UR11, PT ;  /* 0x0000000bdd007c0c */ /* 0x010fc6000bf86270 */
        /* <DEDUP_REMOVED lines=9> */
.L_x_221:
[----:B------:R-:W-:Y:S05]  /*0e70*/  BSYNC.RECONVERGENT B0 ;  /* 0x0000000000007941 */ /* 0x000fea0003800200 */
.L_x_220:
[----:B------:R-:W-:Y:S01]  /*0e80*/  BSSY.RECONVERGENT B0, `(.L_x_222) ;  /* 0x0000018000007945 */ /* 0x000fe20003800200 */
[----:B------:R-:W-:Y:S02]  /*0e90*/  ISETP.GE.OR P5, PT, R16, UR26, P3 ;  /* 0x0000001a10007c0c */ /* 0x000fe40009fa6670 */
[----:B------:R-:W-:Y:S02]  /*0ea0*/  ISETP.GE.OR P4, PT, R17, UR26, P3 ;  /* 0x0000001a11007c0c */ /* 0x000fe40009f86670 */
[----:B------:R-:W-:Y:S01]  /*0eb0*/  ISETP.GE.OR P3, PT, R18, UR26, P3 ;  /* 0x0000001a12007c0c */ /* 0x000fe20009f66670 */
[----:B------:R-:W-:-:S12]  /*0ec0*/  @P0 BRA `(.L_x_223) ;  /* 0x00000000004c0947 */ /* 0x000fd80003800000 */
[----:B------:R-:W4:Y:S01]  /*0ed0*/  LDCU.64 UR8, c[0x0][0x408] ;  /* 0x00008100ff0877ac */ /* 0x000f220008000a00 */
[----:B------:R-:W-:Y:S01]  /*0ee0*/  IADD3 R0, P0, PT, R6, 0x60, RZ ;  /* 0x0000006006007810 */ /* 0x000fe20007f1e0ff */
[----:B-123--:R-:W-:Y:S01]  /*0ef0*/  IMAD.MOV.U32 R2, RZ, RZ, R12 ;  /* 0x000000ffff027224 */ /* 0x00efe200078e000c */
[----:B------:R-:W-:Y:S01]  /*0f00*/  MOV R3, R9 ;  /* 0x0000000900037202 */ /* 0x000fe20000000f00 */
[----:B------:R-:W1:Y:S02]  /*0f10*/  LDCU.64 UR4, c[0x0][0x3f0] ;  /* 0x00007e00ff0477ac */ /* 0x000e640008000a00 */
[----:B------:R-:W-:Y:S01]  /*0f20*/  IMAD.X R6, RZ, RZ, R7, P0 ;  /* 0x000000ffff067224 */ /* 0x000fe200000e0607 */
[----:B------:R-:W2:Y:S03]  /*0f30*/  LDCU UR11, c[0x0][0x440] ;  /* 0x00008800ff0b77ac */ /* 0x000ea60008000800 */
[----:B----4-:R-:W-:-:S02]  /*0f40*/  IMAD R6, R6, UR8, RZ ;  /* 0x0000000806067c24 */ /* 0x010fc4000f8e02ff */
[----:B------:R-:W-:-:S04]  /*0f50*/  IMAD.WIDE.U32 R4, R0, UR8, R2 ;  /* 0x0000000800047c25 */ /* 0x000fc8000f8e0002 */
[----:B------:R-:W-:Y:S01]  /*0f60*/  IMAD R0, R0, UR9, R6 ;  /* 0x0000000900007c24 */ /* 0x000fe2000f8e0206 */
[----:B-1----:R-:W-:Y:S02]  /*0f70*/  LEA R2, P0, R4, UR4, 0x1 ;  /* 0x0000000404027c11 */ /* 0x002fe4000f8008ff */
[----:B--2---:R-:W-:Y:S01]  /*0f80*/  ISETP.GE.AND P2, PT, R221, UR11, PT ;  /* 0x0000000bdd007c0c */ /* 0x004fe2000bf46270 */
[----:B------:R-:W-:Y:S01]  /*0f90*/  IMAD.IADD R0, R5, 0x1, R0 ;  /* 0x0000000105007824 */ /* 0x000fe200078e0200 */
[----:B------:R-:W-:-:S04]  /*0fa0*/  ISETP.GE.AND P1, PT, R15, UR11, PT ;  /* 0x0000000b0f007c0c */ /* 0x000fc8000bf26270 */
[----:B------:R-:W-:Y:S02]  /*0fb0*/  LEA.HI.X R3, R4, UR5, R0, 0x1, P0 ;  /* 0x0000000504037c11 */ /* 0x000fe400080f0c00 */
[----:B------:R-:W-:-:S05]  /*0fc0*/  ISETP.GE.AND P0, PT, R14, UR11, PT ;  /* 0x0000000b0e007c0c */ /* 0x000fca000bf06270 */
[----:B------:R4:W-:Y:S04]  /*0fd0*/  @!P2 STG.E.128 desc[UR28][R2.64], RZ ;  /* 0x000000ff0200a986 */ /* 0x0009e8000c101d1c */
[----:B------:R4:W-:Y:S04]  /*0fe0*/  @!P1 STG.E.128 desc[UR28][R2.64+0x40], RZ ;  /* 0x000040ff02009986 */ /* 0x0009e8000c101d1c */
[----:B------:R4:W-:Y:S02]  /*0ff0*/  @!P0 STG.E.128 desc[UR28][R2.64+0x80], RZ ;  /* 0x000080ff02008986 */ /* 0x0009e4000c101d1c */
.L_x_223:
[----:B------:R-:W-:Y:S05]  /*1000*/  BSYNC.RECONVERGENT B0 ;  /* 0x0000000000007941 */ /* 0x000fea0003800200 */
.L_x_222:
[----:B------:R-:W-:Y:S04]  /*1010*/  BSSY.RECONVERGENT B0, `(.L_x_224) ;  /* 0x000000a000007945 */ /* 0x000fe80003800200 */
[----:B------:R-:W-:Y:S05]  /*1020*/  @P6 BRA `(.L_x_225) ;  /* 0x0000000000206947 */ /* 0x000fea0003800000 */
[----:B------:R-:W5:Y:S01]  /*1030*/  LDCU.64 UR4, c[0x0][0x420] ;  /* 0x00008400ff0477ac */ /* 0x000f620008000a00 */
[----:B------:R-:W-:-:S05]  /*1040*/  IMAD R0, R10, UR6, RZ ;  /* 0x000000060a007c24 */ /* 0x000fca000f8e02ff */
[----:B-1234-:R-:W-:-:S04]  /*1050*/  IADD3 R3, P0, PT, R0, UR7, RZ ;  /* 0x0000000700037c10 */ /* 0x01efc8000ff1e0ff */
[----:B------:R-:W-:Y:S02]  /*1060*/  LEA.HI.X.SX32 R0, R0, UR10, 0x1, P0 ;  /* 0x0000000a00007c11 */ /* 0x000fe400080f0eff */
[----:B-----5:R-:W-:-:S04]  /*1070*/  LEA R2, P0, R3, UR4, 0x2 ;  /* 0x0000000403027c11 */ /* 0x020fc8000f8010ff */
[----:B------:R-:W-:Y:S01]  /*1080*/  LEA.HI.X R3, R3, UR5, R0, 0x2, P0 ;  /* 0x0000000503037c11 */ /* 0x000fe200080f1400 */
[----:B------:R-:W-:-:S05]  /*1090*/  IMAD.MOV.U32 R0, RZ, RZ, 0x7f800000 ;  /* 0x7f800000ff007424 */ /* 0x000fca00078e00ff */
[----:B------:R1:W-:Y:S03]  /*10a0*/  STG.E desc[UR28][R2.64], R0 ;  /* 0x0000000002007986 */ /* 0x0003e6000c10191c */
.L_x_225:
[----:B------:R-:W-:Y:S05]  /*10b0*/  BSYNC.RECONVERGENT B0 ;  /* 0x0000000000007941 */ /* 0x000fea0003800200 */
.L_x_224:
[----:B------:R-:W-:Y:S04]  /*10c0*/  BSSY.RECONVERGENT B0, `(.L_x_226) ;  /* 0x000000a000007945 */ /* 0x000fe80003800200 */
[----:B------:R-:W-:Y:S05]  /*10d0*/  @P5 BRA `(.L_x_227) ;  /* 0x0000000000205947 */ /* 0x000fea0003800000 */
[----:B------:R-:W5:Y:S01]  /*10e0*/  LDCU.64 UR4, c[0x0][0x420] ;  /* 0x00008400ff0477ac */ /* 0x000f620008000a00 */
[----:B-1----:R-:W-:-:S05]  /*10f0*/  IMAD R0, R16, UR6, RZ ;  /* 0x0000000610007c24 */ /* 0x002fca000f8e02ff */
[----:B--234-:R-:W-:-:S04]  /*1100*/  IADD3 R3, P0, PT, R0, UR7, RZ ;  /* 0x0000000700037c10 */ /* 0x01cfc8000ff1e0ff */
[----:B------:R-:W-:Y:S02]  /*1110*/  LEA.HI.X.SX32 R0, R0, UR10, 0x1, P0 ;  /* 0x0000000a00007c11 */ /* 0x000fe400080f0eff */
[----:B-----5:R-:W-:-:S04]  /*1120*/  LEA R2, P0, R3, UR4, 0x2 ;  /* 0x0000000403027c11 */ /* 0x020fc8000f8010ff */
[----:B------:R-:W-:Y:S01]  /*1130*/  LEA.HI.X R3, R3, UR5, R0, 0x2, P0 ;  /* 0x0000000503037c11 */ /* 0x000fe200080f1400 */
[----:B------:R-:W-:-:S05]  /*1140*/  IMAD.MOV.U32 R0, RZ, RZ, 0x7f800000 ;  /* 0x7f800000ff007424 */ /* 0x000fca00078e00ff */
[----:B------:R1:W-:Y:S03]  /*1150*/  STG.E desc[UR28][R2.64], R0 ;  /* 0x0000000002007986 */ /* 0x0003e6000c10191c */
.L_x_227:
[----:B------:R-:W-:Y:S05]  /*1160*/  BSYNC.RECONVERGENT B0 ;  /* 0x0000000000007941 */ /* 0x000fea0003800200 */
.L_x_226:
        /* <DEDUP_REMOVED lines=10> */
.L_x_229:
[----:B------:R-:W-:Y:S05]  /*1210*/  BSYNC.RECONVERGENT B0 ;  /* 0x0000000000007941 */ /* 0x000fea0003800200 */
.L_x_228:
[----:B------:R-:W-:Y:S05]  /*1220*/  @P3 EXIT ;  /* 0x000000000000394d */ /* 0x000fea0003800000 */
[----:B------:R-:W5:Y:S01]  /*1230*/  LDCU.64 UR4, c[0x0][0x420] ;  /* 0x00008400ff0477ac */ /* 0x000f620008000a00 */
[----:B-1----:R-:W-:-:S05]  /*1240*/  IMAD R0, R18, UR6, RZ ;  /* 0x0000000612007c24 */ /* 0x002fca000f8e02ff */
[----:B--234-:R-:W-:-:S04]  /*1250*/  IADD3 R3, P0, PT, R0, UR7, RZ ;  /* 0x0000000700037c10 */ /* 0x01cfc8000ff1e0ff */
[----:B------:R-:W-:Y:S02]  /*1260*/  LEA.HI.X.SX32 R0, R0, UR10, 0x1, P0 ;  /* 0x0000000a00007c11 */ /* 0x000fe400080f0eff */
[----:B-----5:R-:W-:-:S04]  /*1270*/  LEA R2, P0, R3, UR4, 0x2 ;  /* 0x0000000403027c11 */ /* 0x020fc8000f8010ff */
[----:B------:R-:W-:Y:S01]  /*1280*/  LEA.HI.X R3, R3, UR5, R0, 0x2, P0 ;  /* 0x0000000503037c11 */ /* 0x000fe200080f1400 */
[----:B------:R-:W-:-:S05]  /*1290*/  IMAD.MOV.U32 R0, RZ, RZ, 0x7f800000 ;  /* 0x7f800000ff007424 */ /* 0x000fca00078e00ff */
[----:B------:R-:W-:Y:S01]  /*12a0*/  STG.E desc[UR28][R2.64], R0 ;  /* 0x0000000002007986 */ /* 0x000fe2000c10191c */
[----:B------:R-:W-:Y:S05]  /*12b0*/  EXIT ;  /* 0x000000000000794d */ /* 0x000fea0003800000 */
.L_x_214:
[----:B------:R-:W-:Y:S02]  /*12c0*/  UISETP.NE.AND UP0, UPT, UR19, -0x1, UPT ;  /* 0xffffffff1300788c */ /* 0x000fe4000bf05270 */
[----:B------:R-:W-:-:S09]  /*12d0*/  UISETP.NE.AND UP1, UPT, UR13, -0x1, UPT ;  /* 0xffffffff0d00788c */ /* 0x000fd2000bf25270 */
[----:B------:R-:W1:Y:S01]  /*12e0*/  @!UP0 LDCU.64 UR6, c[0x0][0x398] ;  /* 0x00007300ff0687ac */ /* 0x000e620008000a00 */
[----:B------:R-:W2:Y:S01]  /*12f0*/  @UP0 LDCU.64 UR4, c[0x0][0x3b0] ;  /* 0x00007600ff0407ac */ /* 0x000ea20008000a00 */
[----:B-1----:R-:W-:Y:S02]  /*1300*/  @!UP0 UIMAD.WIDE.U32 UR32, UR20, UR6, URZ ;  /* 0x00000006142082a5 */ /* 0x002fe4000f8e00ff */
[----:B--2---:R-:W-:Y:S02]  /*1310*/  @UP0 UIMAD.WIDE.U32 UR8, UR19, UR4, URZ ;  /* 0x00000004130802a5 */ /* 0x004fe4000f8e00ff */
[----:B------:R-:W-:Y:S02]  /*1320*/  @!UP0 UIMAD UR30, UR20, UR7, UR33 ;  /* 0x00000007141e82a4 */ /* 0x000fe4000f8e0221 */
[----:B------:R-:W-:-:S03]  /*1330*/  @UP0 UIMAD UR30, UR19, UR5, UR9 ;  /* 0x00000005131e02a4 */ /* 0x000fc6000f8e0209 */
[----:B------:R-:W-:Y:S01]  /*1340*/  @UP0 UMOV UR32, UR8 ;  /* 0x0000000800200c82 */ /* 0x000fe20008000000 */
[----:B------:R-:W-:Y:S08]  /*1350*/  BRA.U UP1, `(.L_x_230) ;  /* 0x00000001012c7547 */ /* 0x000ff0000b800000 */
[----:B------:R-:W1:Y:S01]  /*1360*/  LDCU.64 UR10, c[0x0][0x3b8] ;  /* 0x00007700ff0a77ac */ /* 0x000e620008000a00 */
[----:B------:R-:W2:Y:S01]  /*1370*/  LDCU.64 UR4, c[0x0][0x3a0] ;  /* 0x00007400ff0477ac */ /* 0x000ea20008000a00 */
[----:B------:R-:W-:-:S04]  /*1380*/  USHF.R.S32.HI UR6, URZ, 0x1f, UR12 ;  /* 0x0000001fff067899 */ /* 0x000fc8000801140c */
[----:B-1----:R-:W-:Y:S02]  /*1390*/  UIMAD UR6, UR6, UR10, URZ ;  /* 0x0000000a060672a4 */ /* 0x002fe4000f8e02ff */
[----:B------:R-:W-:Y:S02]  /*13a0*/  UIMAD.WIDE.U32 UR8, UR12, UR10, URZ ;  /* 0x0000000a0c0872a5 */ /* 0x000fe4000f8e00ff */
[----:B------:R-:W-:-:S04]  /*13b0*/  UIMAD UR6, UR12, UR11, UR6 ;  /* 0x0000000b0c0672a4 */ /* 0x000fc8000f8e0206 */
[----:B------:R-:W-:-:S03]  /*13c0*/  UIADD3 UR7, UPT, UPT, UR9, UR6, URZ ;  /* 0x0000000609077290 */ /* 0x000fc6000fffe0ff */
[----:B------:R-:W-:Y:S02]  /*13d0*/  UMOV UR6, UR8 ;  /* 0x0000000800067c82 */ /* 0x000fe40008000000 */
[----:B--2---:R-:W-:-:S04]  /*13e0*/  UIMAD.WIDE.U32 UR14, UR20, UR4, UR6 ;  /* 0x00000004140e72a5 */ /* 0x004fc8000f8e0006 */
[----:B------:R-:W-:Y:S01]  /*13f0*/  UIMAD UR6, UR20, UR5, UR15 ;  /* 0x00000005140672a4 */ /* 0x000fe2000f8e020f */
[----:B------:R-:W-:Y:S05]  /*1400*/  BRA `(.L_x_231) ;  /* 0x0000000000147947 */ /* 0x000fea0003800000 */
.L_x_230:
[----:B------:R-:W1:Y:S01]  /*1410*/  LDCU.64 UR10, c[0x0][0x3b8] ;  /* 0x00007700ff0a77ac */ /* 0x000e620008000a00 */
[----:B------:R-:W-:-:S04]  /*1420*/  UIADD3 UR6, UPT, UPT, UR12, UR13, URZ ;  /* 0x0000000d0c067290 */ /* 0x000fc8000fffe0ff */
[----:B-1----:R-:W-:Y:S02]  /*1430*/  UIMAD.WIDE.U32 UR14, UR6, UR10, URZ ;  /* 0x0000000a060e72a5 */ /* 0x002fe4000f8e00ff */
[----:B------:R-:W-:-:S04]  /*1440*/  UIMAD UR6, UR6, UR11, URZ ;  /* 0x0000000b060672a4 */ /* 0x000fc8000f8e02ff */
[----:B------:R-:W-:Y:S02]  /*1450*/  UIADD3 UR6, UPT, UPT, UR15, UR6, URZ ;  /* 0x000000060f067290 */ /* 0x000fe4000fffe0ff */
.L_x_231:
[----:B------:R-:W1:Y:S01]  /*1460*/  LDC R5, c[0x0][0x3e8] ;  /* 0x0000fa00ff057b82 */ /* 0x000e620000000800 */
[----:B------:R-:W2:Y:S01]  /*1470*/  S2R R6, SR_CTAID.Z ;  /* 0x0000000000067919 */ /* 0x000ea20000002700 */
[----:B-1----:R-:W-:-:S04]  /*1480*/  IABS R4, R5 ;  /* 0x0000000500047213 */ /* 0x002fc80000000000 */
[----:B------:R-:W1:Y:S01]  /*1490*/  I2F.RP R2, R4 ;  /* 0x0000000400027306 */ /* 0x000e620000209400 */
[----:B--2---:R-:W-:-:S07]  /*14a0*/  IABS R6, R6 ;  /* 0x0000000600067213 */ /* 0x004fce0000000000 */
        /* <DEDUP_REMOVED lines=8> */
[----:B------:R-:W-:-:S05]  /*1530*/  IMAD.HI.U32 R0, R0, R3, RZ ;  /* 0x0000000300007227 */ /* 0x000fca00078e00ff */
[----:B------:R-:W-:-:S05]  /*1540*/  IADD3 R2, PT, PT, -R0, RZ, RZ ;  /* 0x000000ff00027210 */ /* 0x000fca0007ffe1ff */
[----:B------:R-:W-:-:S05]  /*1550*/  IMAD R2, R4, R2, R3 ;  /* 0x0000000204027224 */ /* 0x000fca00078e0203 */
[----:B------:R-:W-:-:S13]  /*1560*/  ISETP.GT.U32.AND P1, PT, R4, R2, PT ;  /* 0x000000020400720c */ /* 0x000fda0003f24070 */
[----:B------:R-:W-:Y:S01]  /*1570*/  @!P1 IMAD.IADD R2, R2, 0x1, -R4 ;  /* 0x0000000102029824 */ /* 0x000fe200078e0a04 */
[----:B------:R-:W-:Y:S02]  /*1580*/  @!P1 IADD3 R0, PT, PT, R0, 0x1, RZ ;  /* 0x0000000100009810 */ /* 0x000fe40007ffe0ff */
[C---:B------:R-:W-:Y:S02]  /*1590*/  ISETP.NE.AND P1, PT, R5.reuse, RZ, PT ;  /* 0x000000ff0500720c */ /* 0x040fe40003f25270 */
[----:B------:R-:W-:Y:S02]  /*15a0*/  ISETP.GE.U32.AND P2, PT, R2, R4, PT ;  /* 0x000000040200720c */ /* 0x000fe40003f46070 */
[----:B------:R-:W-:-:S04]  /*15b0*/  LOP3.LUT R2, R5, UR27, RZ, 0x3c, !PT ;  /* 0x0000001b05027c12 */ /* 0x000fc8000f8e3cff */
[----:B------:R-:W-:-:S07]  /*15c0*/  ISETP.GE.AND P0, PT, R2, RZ, PT ;  /* 0x000000ff0200720c */ /* 0x000fce0003f06270 */
[----:B------:R-:W-:-:S06]  /*15d0*/  @P2 VIADD R0, R0, 0x1 ;  /* 0x0000000100002836 */ /* 0x000fcc0000000000 */
[----:B------:R-:W-:Y:S02]  /*15e0*/  @!P0 IADD3 R0, PT, PT, -R0, RZ, RZ ;  /* 0x000000ff00008210 */ /* 0x000fe40007ffe1ff */
[----:B------:R-:W-:Y:S01]  /*15f0*/  @!P1 LOP3.LUT R0, RZ, R5, RZ, 0x33, !PT ;  /* 0x00000005ff009212 */ /* 0x000fe200078e33ff */
[----:B------:R-:W-:Y:S05]  /*1600*/  BRA.U UP1, `(.L_x_232) ;  /* 0x00000001012c7547 */ /* 0x000fea000b800000 */
[----:B------:R-:W1:Y:S01]  /*1610*/  LDCU.64 UR8, c[0x0][0x3c0] ;  /* 0x00007800ff0877ac */ /* 0x000e620008000a00 */
[----:B------:R-:W2:Y:S01]  /*1620*/  LDCU.64 UR4, c[0x0][0x3a8] ;  /* 0x00007500ff0477ac */ /* 0x000ea20008000a00 */
[----:B------:R-:W-:-:S04]  /*1630*/  USHF.R.S32.HI UR7, URZ, 0x1f, UR12 ;  /* 0x0000001fff077899 */ /* 0x000fc8000801140c */
[----:B-1----:R-:W-:Y:S02]  /*1640*/  UIMAD UR7, UR7, UR8, URZ ;  /* 0x00000008070772a4 */ /* 0x002fe4000f8e02ff */
[----:B------:R-:W-:Y:S02]  /*1650*/  UIMAD.WIDE.U32 UR16, UR12, UR8, URZ ;  /* 0x000000080c1072a5 */ /* 0x000fe4000f8e00ff */
[----:B------:R-:W-:-:S04]  /*1660*/  UIMAD UR7, UR12, UR9, UR7 ;  /* 0x000000090c0772a4 */ /* 0x000fc8000f8e0207 */
[----:B------:R-:W-:-:S04]  /*1670*/  UIADD3 UR17, UPT, UPT, UR17, UR7, URZ ;  /* 0x0000000711117290 */ /* 0x000fc8000fffe0ff */
[----:B--2---:R-:W-:-:S04]  /*1680*/  UIMAD.WIDE.U32 UR16, UR20, UR4, UR16 ;  /* 0x00000004141072a5 */ /* 0x004fc8000f8e0010 */
[----:B------:R-:W-:-:S03]  /*1690*/  UIMAD UR5, UR20, UR5, UR17 ;  /* 0x00000005140572a4 */ /* 0x000fc6000f8e0211 */
[----:B------:R-:W-:Y:S01]  /*16a0*/  UMOV UR4, UR16 ;  /* 0x0000001000047c82 */ /* 0x000fe20008000000 */
[----:B------:R-:W-:Y:S08]  /*16b0*/  BRA `(.L_x_233) ;  /* 0x0000000000147947 */ /* 0x000ff00003800000 */
.L_x_232:
[----:B------:R-:W1:Y:S01]  /*16c0*/  LDCU.64 UR8, c[0x0][0x3c0] ;  /* 0x00007800ff0877ac */ /* 0x000e620008000a00 */
[----:B------:R-:W-:-:S04]  /*16d0*/  UIADD3 UR12, UPT, UPT, UR12, UR13, URZ ;  /* 0x0000000d0c0c7290 */ /* 0x000fc8000fffe0ff */
[----:B-1----:R-:W-:Y:S02]  /*16e0*/  UIMAD.WIDE.U32 UR4, UR12, UR8, URZ ;  /* 0x000000080c0472a5 */ /* 0x002fe4000f8e00ff */
[----:B------:R-:W-:-:S04]  /*16f0*/  UIMAD UR12, UR12, UR9, URZ ;  /* 0x000000090c0c72a4 */ /* 0x000fc8000f8e02ff */
[----:B------:R-:W-:-:S12]  /*1700*/  UIADD3 UR5, UPT, UPT, UR5, UR12, URZ ;  /* 0x0000000c05057290 */ /* 0x000fd8000fffe0ff */
.L_x_233:
[----:B------:R-:W-:Y:S01]  /*1710*/  IMAD.SHL.U32 R9, R221, 0x8, RZ ;  /* 0x00000008dd097824 */ /* 0x000fe200078e00ff */
[--C-:B------:R-:W-:Y:S01]  /*1720*/  SHF.R.U32.HI R11, RZ, 0x2, R221.reuse ;  /* 0x00000002ff0b7819 */ /* 0x100fe200000116dd */
[----:B------:R-:W1:Y:S01]  /*1730*/  LDCU.64 UR16, c[0x0][0x388] ;  /* 0x00007100ff1077ac */ /* 0x000e620008000a00 */
[----:B------:R-:W-:Y:S01]  /*1740*/  SHF.R.S32.HI R6, RZ, 0x1f, R0 ;  /* 0x0000001fff067819 */ /* 0x000fe20000011400 */
[----:B------:R-:W2:Y:S01]  /*1750*/  S2R R12, SR_CTAID.X ;  /* 0x00000000000c7919 */ /* 0x000ea20000002500 */
[----:B------:R-:W-:Y:S01]  /*1760*/  LOP3.LUT R154, R9, 0x18, RZ, 0xc0, !PT ;  /* 0x00000018099a7812 */ /* 0x000fe200078ec0ff */
[----:B------:R-:W-:Y:S01]  /*1770*/  IMAD.SHL.U32 R224, R221, 0x4, RZ ;  /* 0x00000004dde07824 */ /* 0x000fe200078e00ff */
[----:B------:R-:W-:Y:S01]  /*1780*/  LOP3.LUT R7, R9, 0xd8, RZ, 0xc0, !PT ;  /* 0x000000d809077812 */ /* 0x000fe200078ec0ff */
[----:B------:R3:W-:Y:S01]  /*1790*/  STL [R1+0x44], R9 ;  /* 0x0000440901007387 */ /* 0x0007e20000100800 */
[C---:B------:R-:W-:Y:S01]  /*17a0*/  IADD3 R4, P1, PT, R154.reuse, UR14, RZ ;  /* 0x0000000e9a047c10 */ /* 0x040fe2000ff3e0ff */
[----:B------:R-:W4:Y:S01]  /*17b0*/  LDCU.64 UR14, c[0x0][0x390] ;  /* 0x00007200ff0e77ac */ /* 0x000f220008000a00 */
[----:B------:R-:W-:Y:S01]  /*17c0*/  IADD3 R2, P0, PT, R154, UR4, RZ ;  /* 0x000000049a027c10 */ /* 0x000fe2000ff1e0ff */
[----:B------:R-:W5:Y:S01]  /*17d0*/  S2UR UR31, SR_CgaCtaId ;  /* 0x00000000001f79c3 */ /* 0x000f620000008800 */
[----:B------:R-:W-:Y:S01]  /*17e0*/  LOP3.LUT R7, R7, 0x18, R221, 0x78, !PT ;  /* 0x0000001807077812 */ /* 0x000fe200078e78dd */
[----:B------:R-:W-:Y:S01]  /*17f0*/  IMAD.X R5, RZ, RZ, UR6, P1 ;  /* 0x00000006ff057e24 */ /* 0x000fe200088e06ff */
[----:B------:R1:W-:Y:S01]  /*1800*/  STL [R1+0x10], R154 ;  /* 0x0000109a01007387 */ /* 0x0003e20000100800 */
[----:B------:R-:W-:Y:S01]  /*1810*/  IMAD.X R3, RZ, RZ, UR5, P0 ;  /* 0x00000005ff037e24 */ /* 0x000fe200080e06ff */
[----:B------:R-:W4:Y:S01]  /*1820*/  LDCU.128 UR4, c[0x0][0x3d0] ;  /* 0x00007a00ff0477ac */ /* 0x000f220008000c00 */
[C---:B------:R-:W-:Y:S01]  /*1830*/  IMAD.WIDE.U32 R4, R11.reuse, UR10, R4 ;  /* 0x0000000a0b047c25 */ /* 0x040fe2000f8e0004 */
[----:B------:R-:W-:Y:S01]  /*1840*/  LOP3.LUT R13, R224, 0x18, RZ, 0xc0, !PT ;  /* 0x00000018e00d7812 */ /* 0x000fe200078ec0ff */
[----:B------:R-:W-:Y:S01]  /*1850*/  BSSY.RECONVERGENT B0, `(.L_x_234) ;  /* 0x000004e000007945 */ /* 0x000fe20003800200 */
[----:B------:R-:W2:Y:S01]  /*1860*/  LDCU.64 UR12, c[0x0][0x3c8] ;  /* 0x00007900ff0c77ac */ /* 0x000ea20008000a00 */
[----:B------:R-:W-:Y:S01]  /*1870*/  IMAD.WIDE.U32 R2, R11, UR8, R2 ;  /* 0x000000080b027c25 */ /* 0x000fe2000f8e0002 */
[----:B------:R-:W-:-:S02]  /*1880*/  LOP3.LUT R153, R154, 0x20, RZ, 0xfc, !PT ;  /* 0x000000209a997812 */ /* 0x000fc400078efcff */
[----:B------:R-:W-:Y:S01]  /*1890*/  LOP3.LUT R152, R154, 0x40, RZ, 0xfc, !PT ;  /* 0x000000409a987812 */ /* 0x000fe200078efcff */
[C---:B------:R-:W-:Y:S01]  /*18a0*/  IMAD R5, R11.reuse, UR11, R5 ;  /* 0x0000000b0b057c24 */ /* 0x040fe2000f8e0205 */
[----:B------:R-:W-:Y:S01]  /*18b0*/  SHF.R.U32.HI R222, RZ, 0x1, R221 ;  /* 0x00000001ffde7819 */ /* 0x000fe200000116dd */
[----:B------:R-:W-:Y:S02]  /*18c0*/  IMAD R3, R11, UR9, R3 ;  /* 0x000000090b037c24 */ /* 0x000fe4000f8e0203 */
[C---:B------:R-:W-:Y:S02]  /*18d0*/  IMAD.SHL.U32 R149, R221.reuse, 0x20, RZ ;  /* 0x00000020dd957824 */ /* 0x040fe400078e00ff */
[----:B------:R-:W-:Y:S01]  /*18e0*/  IMAD.SHL.U32 R15, R221, 0x10, RZ ;  /* 0x00000010dd0f7824 */ /* 0x000fe200078e00ff */
[----:B---3--:R-:W-:Y:S01]  /*18f0*/  LOP3.LUT R9, R9, 0x1f20, RZ, 0xc0, !PT ;  /* 0x00001f2009097812 */ /* 0x008fe200078ec0ff */
[C---:B----4-:R-:W-:Y:S01]  /*1900*/  IMAD R8, R6.reuse, UR4, RZ ;  /* 0x0000000406087c24 */ /* 0x050fe2000f8e02ff */
[----:B------:R-:W-:Y:S01]  /*1910*/  LOP3.LUT R14, R13, 0xc0, R149, 0xf8, !PT ;  /* 0x000000c00d0e7812 */ /* 0x000fe200078ef895 */
[----:B------:R-:W-:Y:S01]  /*1920*/  IMAD R6, R6, UR6, RZ ;  /* 0x0000000606067c24 */ /* 0x000fe2000f8e02ff */
[----:B------:R-:W-:Y:S01]  /*1930*/  LOP3.LUT R7, R9, R7, RZ, 0xfc, !PT ;  /* 0x0000000709077212 */ /* 0x000fe200078efcff */
[----:B------:R-:W-:Y:S01]  /*1940*/  IMAD R10, R0, UR5, R8 ;  /* 0x00000005000a7c24 */ /* 0x000fe2000f8e0208 */
[----:B------:R-:W-:Y:S01]  /*1950*/  IADD3 R8, P0, PT, R154, UR32, RZ ;  /* 0x000000209a087c10 */ /* 0x000fe2000ff1e0ff */
[----:B------:R-:W-:Y:S01]  /*1960*/  IMAD.WIDE.U32 R4, R0, UR4, R4 ;  /* 0x0000000400047c25 */ /* 0x000fe2000f8e0004 */
[----:B------:R-:W-:-:S02]  /*1970*/  UMOV UR5, 0x400 ;  /* 0x0000040000057882 */ /* 0x000fc40000000000 */
[----:B-----5:R-:W-:Y:S01]  /*1980*/  ULEA UR5, UR31, UR5, 0x18 ;  /* 0x000000051f057291 */ /* 0x020fe2000f8ec0ff */
[----:B------:R-:W-:Y:S01]  /*1990*/  IMAD R6, R0, UR7, R6 ;  /* 0x0000000700067c24 */ /* 0x000fe2000f8e0206 */
[----:B-1----:R-:W-:Y:S01]  /*19a0*/  LEA R151, P1, R4, UR16, 0x1 ;  /* 0x0000001004977c11 */ /* 0x002fe2000f8208ff */
[----:B------:R-:W-:-:S03]  /*19b0*/  IMAD.WIDE.U32 R2, R0, UR6, R2 ;  /* 0x0000000600027c25 */ /* 0x000fc6000f8e0002 */
[----:B------:R-:W-:Y:S01]  /*19c0*/  LEA R226, R7, UR5, 0x1 ;  /* 0x0000000507e27c11 */ /* 0x000fe2000f8e08ff */
[----:B------:R-:W-:Y:S01]  /*19d0*/  IMAD.IADD R5, R5, 0x1, R10 ;  /* 0x0000000105057824 */ /* 0x000fe200078e020a */
[----:B------:R1:W-:Y:S01]  /*19e0*/  STL [R1+0x18], R151 ;  /* 0x0000189701007387 */ /* 0x0003e20000100800 */
[----:B------:R-:W-:Y:S01]  /*19f0*/  IMAD.X R9, RZ, RZ, UR30, P0 ;  /* 0x0000001eff097e24 */ /* 0x000fe200080e06ff */
[----:B------:R-:W-:Y:S01]  /*1a00*/  LEA R17, P0, R2, UR14, 0x1 ;  /* 0x0000000e02117c11 */ /* 0x000fe2000f8008ff */
[----:B------:R-:W-:Y:S01]  /*1a10*/  IMAD.IADD R3, R3, 0x1, R6 ;  /* 0x0000000103037824 */ /* 0x000fe200078e0206 */
[----:B------:R-:W-:Y:S01]  /*1a20*/  LEA.HI.X R150, R4, UR17, R5, 0x1, P1 ;  /* 0x0000001104967c11 */ /* 0x000fe200088f0c05 */
[----:B------:R-:W-:Y:S01]  /*1a30*/  UIADD3 UR14, UPT, UPT, -UR24, UR26, URZ ;  /* 0x0000001a180e7290 */ /* 0x000fe2000fffe1ff */
[----:B--2---:R-:W-:Y:S01]  /*1a40*/  IMAD.U32 R0, RZ, RZ, UR12 ;  /* 0x0000000cff007e24 */ /* 0x004fe2000f8e00ff */
[----:B------:R1:W-:Y:S01]  /*1a50*/  STL [R1+0x40], R17 ;  /* 0x0000401101007387 */ /* 0x0003e20000100800 */
[----:B------:R-:W-:Y:S01]  /*1a60*/  LEA.HI.X R16, R2, UR15, R3, 0x1, P0 ;  /* 0x0000000f02107c11 */ /* 0x000fe200080f0c03 */
[----:B------:R-:W-:Y:S01]  /*1a70*/  IMAD.U32 R2, RZ, RZ, UR13 ;  /* 0x0000000dff027e24 */ /* 0x000fe2000f8e00ff */
[----:B------:R-:W-:Y:S01]  /*1a80*/  LEA R10, P0, R12, R11, 0x7 ;  /* 0x0000000b0c0a7211 */ /* 0x000fe200078038ff */
[----:B------:R1:W-:Y:S01]  /*1a90*/  STL [R1+0x14], R150 ;  /* 0x0000149601007387 */ /* 0x0003e20000100800 */
[----:B------:R-:W-:Y:S01]  /*1aa0*/  ISETP.GE.AND P1, PT, R11, UR14, PT ;  /* 0x0000000e0b007c0c */ /* 0x000fe2000bf26270 */
[----:B------:R-:W-:Y:S01]  /*1ab0*/  IMAD.WIDE.U32 R8, R0, UR27, R8 ;  /* 0x0000001b00087c25 */ /* 0x000fe2000f8e0008 */
[----:B------:R-:W-:Y:S01]  /*1ac0*/  LEA.HI.X R12, R12, RZ, RZ, 0x7, P0 ;  /* 0x000000ff0c0c7211 */ /* 0x000fe200000f3cff */
[----:B------:R1:W-:Y:S02]  /*1ad0*/  STL [R1+0x3c], R16 ;  /* 0x00003c1001007387 */ /* 0x0003e40000100800 */
[----:B------:R-:W-:-:S02]  /*1ae0*/  IMAD R3, R2, UR27, R9 ;  /* 0x0000001b02037c24 */ /* 0x000fc4000f8e0209 */
[----:B------:R1:W-:Y:S04]  /*1af0*/  STL [R1+0x48], R149 ;  /* 0x0000489501007387 */ /* 0x0003e80000100800 */
[----:B------:R1:W-:Y:S04]  /*1b00*/  STL [R1+0x58], R15 ;  /* 0x0000580f01007387 */ /* 0x0003e80000100800 */
[----:B------:R1:W-:Y:S04]  /*1b10*/  STL [R1+0xc], R13 ;  /* 0x00000c0d01007387 */ /* 0x0003e80000100800 */
[----:B------:R1:W-:Y:S04]  /*1b20*/  STL [R1+0x38], R153 ;  /* 0x0000389901007387 */ /* 0x0003e80000100800 */
[----:B------:R1:W-:Y:S01]  /*1b30*/  STL [R1+0x30], R152 ;  /* 0x0000309801007387 */ /* 0x0003e20000100800 */
        /* <DEDUP_REMOVED lines=30> */
.L_x_236:
[----:B------:R3:W-:Y:S02]  /*1d20*/  STS.128 [R226+0x4000], RZ ;  /* 0x004000ffe2007388 */ /* 0x0007e40000000c00 */
.L_x_235:
[----:B------:R-:W-:Y:S05]  /*1d30*/  BSYNC.RECONVERGENT B0 ;  /* 0x0000000000007941 */ /* 0x000fea0003800200 */
.L_x_234:
[----:B-1----:R-:W-:Y:S01]  /*1d40*/  IADD3 R13, PT, PT, R11, 0x20, RZ ;  /* 0x000000200b0d7810 */ /* 0x002fe20007ffe0ff */
[----:B------:R-:W-:Y:S03]  /*1d50*/  BSSY.RECONVERGENT B0, `(.L_x_237) ;  /* 0x0000024000007945 */ /* 0x000fe60003800200 */
[----:B------:R-:W-:-:S13]  /*1d60*/  ISETP.GE.AND P0, PT, R13, UR14, PT ;  /* 0x0000000e0d007c0c */ /* 0x000fda000bf06270 */
[----:B------:R-:W-:Y:S05]  /*1d70*/  @P0 BRA `(.L_x_238) ;  /* 0x0000000000840947 */ /* 0x000fea0003800000 */
[----:B------:R-:W1:Y:S01]  /*1d80*/  LDCU.64 UR12, c[0x0][0x3b0] ;  /* 0x00007600ff0c77ac */ /* 0x000e620008000a00 */
[----:B------:R-:W-:Y:S01]  /*1d90*/  IADD3 R0, P0, PT, R10, 0x20, RZ ;  /* 0x000000200a007810 */ /* 0x000fe20007f1e0ff */
[----:B------:R-:W-:Y:S01]  /*1da0*/  IMAD.MOV.U32 R6, RZ, RZ, R8 ;  /* 0x000000ffff067224 */ /* 0x000fe200078e0008 */
[----:B------:R-:W-:Y:S01]  /*1db0*/  MOV R7, R3 ;  /* 0x0000000300077202 */ /* 0x000fe20000000f00 */
[----:B------:R-:W5:Y:S02]  /*1dc0*/  LDCU UR4, c[0x0][0x440] ;  /* 0x00008800ff0477ac */ /* 0x000f640008000800 */
[----:B--2-4-:R-:W-:Y:S01]  /*1dd0*/  IMAD.X R4, RZ, RZ, R12, P0 ;  /* 0x000000ffff047224 */ /* 0x014fe200000e060c */
[----:B------:R-:W2:Y:S03]  /*1de0*/  LDCU.64 UR6, c[0x0][0x380] ;  /* 0x00007000ff0677ac */ /* 0x000ea60008000a00 */
[----:B-1----:R-:W-:-:S02]  /*1df0*/  IMAD R4, R4, UR12, RZ ;  /* 0x0000000c04047c24 */ /* 0x002fc4000f8e02ff */
[----:B------:R-:W-:Y:S01]  /*1e00*/  IMAD.WIDE.U32 R6, R0, UR12, R6 ;  /* 0x0000000c00067c25 */ /* 0x000fe2000f8e0006 */
[----:B-----5:R-:W-:-:S03]  /*1e10*/  ISETP.GE.AND P1, PT, R154, UR4, PT ;  /* 0x000000049a007c0c */ /* 0x020fc6000bf26270 */
        /* <DEDUP_REMOVED lines=22> */
.L_x_239:
[----:B------:R2:W-:Y:S02]  /*1f80*/  STS.128 [R226+0x4800], RZ ;  /* 0x004800ffe2007388 */ /* 0x0005e40000000c00 */
.L_x_238:
[----:B------:R-:W-:Y:S05]  /*1f90*/  BSYNC.RECONVERGENT B0 ;  /* 0x0000000000007941 */ /* 0x000fea0003800200 */
.L_x_237:
[----:B------:R-:W-:Y:S01]  /*1fa0*/  IADD3 R0, PT, PT, R11, 0x40, RZ ;  /* 0x000000400b007810 */ /* 0x000fe20007ffe0ff */
[----:B------:R-:W-:Y:S03]  /*1fb0*/  BSSY.RECONVERGENT B0, `(.L_x_240) ;  /* 0x0000024000007945 */ /* 0x000fe60003800200 */
[----:B------:R-:W-:-:S13]  /*1fc0*/  ISETP.GE.AND P0, PT, R0, UR14, PT ;  /* 0x0000000e00007c0c */ /* 0x000fda000bf06270 */
        /* <DEDUP_REMOVED lines=33> */
.L_x_242:
[----:B------:R2:W-:Y:S02]  /*21e0*/  STS.128 [R226+0x5000], RZ ;  /* 0x005000ffe2007388 */ /* 0x0005e40000000c00 */
.L_x_241:
[----:B------:R-:W-:Y:S05]  /*21f0*/  BSYNC.RECONVERGENT B0 ;  /* 0x0000000000007941 */ /* 0x000fea0003800200 */
.L_x_240:
[----:B------:R-:W-:Y:S01]  /*2200*/  IADD3 R0, PT, PT, R11, 0x60, RZ ;  /* 0x000000600b007810 */ /* 0x000fe20007ffe0ff */
[----:B------:R-:W-:Y:S01]  /*2210*/  USHF.L.U64.HI UR4, UR10, 0x6, UR11 ;  /* 0x000000060a047899 */ /* 0x000fe2000801020b */
[----:B------:R-:W-:Y:S01]  /*2220*/  BSSY.RECONVERGENT B0, `(.L_x_243) ;  /* 0x0000024000007945 */ /* 0x000fe20003800200 */
[----:B------:R-:W-:Y:S01]  /*2230*/  USHF.L.U32 UR15, UR10, 0x6, URZ ;  /* 0x000000060a0f7899 */ /* 0x000fe200080006ff */
[----:B------:R-:W-:-:S13]  /*2240*/  ISETP.GE.AND P0, PT, R0, UR14, PT ;  /* 0x0000000e00007c0c */ /* 0x000fda000bf06270 */
[----:B------:R-:W-:Y:S05]  /*2250*/  @P0 BRA `(.L_x_244) ;  /* 0x0000000000800947 */ /* 0x000fea0003800000 */
[----:B------:R-:W5:Y:S01]  /*2260*/  LDCU.64 UR12, c[0x0][0x3b0] ;  /* 0x00007600ff0c77ac */ /* 0x000f620008000a00 */
[----:B------:R-:W-:Y:S01]  /*2270*/  IADD3 R0, P0, PT, R10, 0x60, RZ ;  /* 0x000000600a007810 */ /* 0x000fe20007f1e0ff */
[----:B------:R-:W1:Y:S04]  /*2280*/  LDCU UR16, c[0x0][0x440] ;  /* 0x00008800ff1077ac */ /* 0x000e680008000800 */
[----:B------:R-:W-:Y:S01]  /*2290*/  IMAD.X R2, RZ, RZ, R12, P0 ;  /* 0x000000ffff027224 */ /* 0x000fe200000e060c */
[----:B------:R-:W3:Y:S03]  /*22a0*/  LDCU.64 UR6, c[0x0][0x380] ;  /* 0x00007000ff0677ac */ /* 0x000ee60008000a00 */
[----:B-----5:R-:W-:-:S02]  /*22b0*/  IMAD R6, R2, UR12, RZ ;  /* 0x0000000c02067c24 */ /* 0x020fc4000f8e02ff */
[----:B------:R-:W-:Y:S01]  /*22c0*/  IMAD.MOV.U32 R2, RZ, RZ, R8 ;  /* 0x000000ffff027224 */ /* 0x000fe200078e0008 */
[----:B-1----:R-:W-:-:S03]  /*22d0*/  ISETP.GE.AND P1, PT, R154, UR16, PT ;  /* 0x000000109a007c0c */ /* 0x002fc6000bf26270 */
[----:B--2-4-:R-:W-:Y:S01]  /*22e0*/  IMAD.WIDE.U32 R4, R0, UR12, R2 ;  /* 0x0000000c00047c25 */ /* 0x014fe2000f8e0002 */
[----:B------:R-:W-:-:S03]  /*22f0*/  ISETP.GE.AND P0, PT, R153, UR16, PT ;  /* 0x0000001099007c0c */ /* 0x000fc6000bf06270 */
[----:B------:R-:W-:Y:S01]  /*2300*/  IMAD R0, R0, UR13, R6 ;  /* 0x0000000d00007c24 */ /* 0x000fe2000f8e0206 */
[----:B---3--:R-:W-:-:S03]  /*2310*/  LEA R2, P2, R4, UR6, 0x1 ;  /* 0x0000000604027c11 */ /* 0x008fc6000f8408ff */
        /* <DEDUP_REMOVED lines=19> */
.L_x_245:
[----:B------:R2:W-:Y:S02]  /*2450*/  STS.128 [R226+0x5800], RZ ;  /* 0x005800ffe2007388 */ /* 0x0005e40000000c00 */
.L_x_244:
[----:B------:R-:W-:Y:S05]  /*2460*/  BSYNC.RECONVERGENT B0 ;  /* 0x0000000000007941 */ /* 0x000fea0003800200 */
.L_x_243:
[----:B------:R-:W-:Y:S01]  /*2470*/  UIADD3 UR13, UPT, UPT, UR21, -0x1, URZ ;  /* 0xffffffff150d7890 */ /* 0x000fe2000fffe0ff */
[----:B------:R-:W-:Y:S03]  /*2480*/  BSSY.RECONVERGENT B0, `(.L_x_246) ;  /* 0x0000021000007945 */ /* 0x000fe60003800200 */
[----:B------:R-:W-:Y:S02]  /*2490*/  UIMAD UR7, UR13, -0x40, UR25 ;  /* 0xffffffc00d0778a4 */ /* 0x000fe4000f8e0219 */
[----:B------:R-:W-:Y:S02]  /*24a0*/  UIMAD.WIDE.U32 UR34, UR15, UR13, URZ ;  /* 0x0000000d0f2272a5 */ /* 0x000fe4000f8e00ff */
[----:B------:R-:W-:Y:S02]  /*24b0*/  UIMAD UR12, UR4, UR13, URZ ;  /* 0x0000000d040c72a4 */ /* 0x000fe4000f8e02ff */
[----:B------:R-:W-:-:S02]  /*24c0*/  ISETP.GE.AND P3, PT, R11, UR7, PT ;  /* 0x000000070b007c0c */ /* 0x000fc4000bf66270 */
[----:B------:R-:W-:-:S11]  /*24d0*/  UIADD3 UR12, UPT, UPT, UR35, UR12, URZ ;  /* 0x0000000c230c7290 */ /* 0x000fd6000fffe0ff */
[----:B------:R-:W-:Y:S05]  /*24e0*/  @P3 BRA `(.L_x_247) ;  /* 0x0000000000683947 */ /* 0x000fea0003800000 */
[----:B------:R-:W5:Y:S01]  /*24f0*/  LDCU UR6, c[0x0][0x440] ;  /* 0x00008800ff0677ac */ /* 0x000f620008000800 */
[----:B-12-4-:R-:W-:Y:S02]  /*2500*/  IMAD.U32 R4, RZ, RZ, UR34 ;  /* 0x00000022ff047e24 */ /* 0x016fe4000f8e00ff */
[----:B------:R-:W-:Y:S02]  /*2510*/  IMAD.U32 R0, RZ, RZ, UR12 ;  /* 0x0000000cff007e24 */ /* 0x000fe4000f8e00ff */
[----:B------:R-:W-:Y:S01]  /*2520*/  IMAD.U32 R5, RZ, RZ, UR35 ;  /* 0x00000023ff057e24 */ /* 0x000fe2000f8e00ff */
[----:B------:R-:W-:-:S04]  /*2530*/  LEA R2, P2, R4, R151, 0x1 ;  /* 0x0000009704027211 */ /* 0x000fc800078408ff */
        /* <DEDUP_REMOVED lines=20> */
.L_x_248:
[----:B------:R2:W-:Y:S02]  /*2680*/  STS.128 [R226+0x8000], RZ ;  /* 0x008000ffe2007388 */ /* 0x0005e40000000c00 */
.L_x_247:
[----:B------:R-:W-:Y:S05]  /*2690*/  BSYNC.RECONVERGENT B0 ;  /* 0x0000000000007941 */ /* 0x000fea0003800200 */
.L_x_246:
[----:B------:R-:W-:Y:S01]  /*26a0*/  ISETP.GE.AND P0, PT, R13, UR7, PT ;  /* 0x000000070d007c0c */ /* 0x000fe2000bf06270 */
[----:B------:R-:W-:Y:S01]  /*26b0*/  USHF.L.U64.HI UR27, UR10, 0x5, UR11 ;  /* 0x000000050a1b7899 */ /* 0x000fe2000801020b */
[----:B------:R-:W-:Y:S01]  /*26c0*/  BSSY.RECONVERGENT B0, `(.L_x_249) ;  /* 0x0000020000007945 */ /* 0x000fe20003800200 */
[----:B------:R-:W-:Y:S02]  /*26d0*/  USHF.L.U32 UR30, UR10, 0x5, URZ ;  /* 0x000000050a1e7899 */ /* 0x000fe400080006ff */
[----:B------:R-:W-:Y:S02]  /*26e0*/  USHF.L.U64.HI UR31, UR8, 0x6, UR9 ;  /* 0x00000006081f7899 */ /* 0x000fe40008010209 */
[----:B------:R-:W-:-:S06]  /*26f0*/  USHF.L.U32 UR32, UR8, 0x6, URZ ;  /* 0x0000000608207899 */ /* 0x000fcc00080006ff */
[----:B------:R-:W-:Y:S06]  /*2700*/  @P0 BRA `(.L_x_250) ;  /* 0x00000000006c0947 */ /* 0x000fec0003800000 */
[----:B------:R-:W5:Y:S01]  /*2710*/  LDCU UR6, c[0x0][0x440] ;  /* 0x00008800ff0677ac */ /* 0x000f620008000800 */
[----:B------:R-:W-:-:S04]  /*2720*/  UIADD3 UR17, UP0, UPT, UR30, UR34, URZ ;  /* 0x000000221e117290 */ /* 0x000fc8000ff1e0ff */
[----:B------:R-:W-:Y:S02]  /*2730*/  UIADD3.X UR16, UPT, UPT, UR27, UR12, URZ, UP0, !UPT ;  /* 0x0000000c1b107290 */ /* 0x000fe400087fe4ff */
[----:B------:R-:W-:-:S04]  /*2740*/  IMAD.U32 R0, RZ, RZ, UR17 ;  /* 0x00000011ff007e24 */ /* 0x000fc8000f8e00ff */
[----:B-12---:R-:W-:Y:S01]  /*2750*/  IMAD.U32 R3, RZ, RZ, UR16 ;  /* 0x00000010ff037e24 */ /* 0x006fe2000f8e00ff */
[----:B------:R-:W-:Y:S02]  /*2760*/  LEA R2, P2, R0, R151, 0x1 ;  /* 0x0000009700027211 */ /* 0x000fe400078408ff */
[----:B-----5:R-:W-:Y:S02]  /*2770*/  ISETP.GE.AND P1, PT, R154, UR6, PT ;  /* 0x000000069a007c0c */ /* 0x020fe4000bf26270 */
[----:B------:R-:W-:Y:S02]  /*2780*/  ISETP.GE.AND P0, PT, R153, UR6, PT ;  /* 0x0000000699007c0c */ /* 0x000fe4000bf06270 */
[----:B------:R-:W-:-:S09]  /*2790*/  LEA.HI.X R3, R0, R150, R3, 0x1, P2 ;  /* 0x0000009600037211 */ /* 0x000fd200010f0c03 */
        /* <DEDUP_REMOVED lines=17> */
.L_x_251:
[----:B------:R2:W-:Y:S02]  /*28b0*/  STS.128 [R226+0x8800], RZ ;  /* 0x008800ffe2007388 */ /* 0x0005e40000000c00 */
.L_x_250:
[----:B------:R-:W-:Y:S05]  /*28c0*/  BSYNC.RECONVERGENT B0 ;  /* 0x0000000000007941 */ /* 0x000fea0003800200 */
.L_x_249:
[----:B------:R-:W0:Y:S01]  /*28d0*/  LDGDEPBAR ;  /* 0x00000000000079af */ /* 0x000e220000000000 */
[----:B------:R-:W-:Y:S01]  /*28e0*/  UIMAD.WIDE.U32 UR32, UR32, UR13, URZ ;  /* 0x0000000d202072a5 */ /* 0x000fe2000f8e00ff */
[----:B------:R-:W-:Y:S01]  /*28f0*/  BSSY.RECONVERGENT B0, `(.L_x_252) ;  /* 0x0000026000007945 */ /* 0x000fe20003800200 */
[----:B------:R-:W-:Y:S01]  /*2900*/  UIMAD UR31, UR31, UR13, URZ ;  /* 0x0000000d1f1f72a4 */ /* 0x000fe2000f8e02ff */
[----:B------:R-:W-:Y:S01]  /*2910*/  LOP3.LUT R147, R222, 0x1f0, RZ, 0xc0, !PT ;  /* 0x000001f0de937812 */ /* 0x000fe200078ec0ff */
[----:B------:R-:W-:Y:S02]  /*2920*/  UIADD3 UR23, UPT, UPT, UR25, UR23, -UR26 ;  /* 0x0000001719177290 */ /* 0x000fe4000fffe81a */
[----:B------:R-:W-:Y:S01]  /*2930*/  UIADD3 UR31, UPT, UPT, UR33, UR31, URZ ;  /* 0x0000001f211f7290 */ /* 0x000fe2000fffe0ff */
[----:B------:R-:W-:-:S04]  /*2940*/  DEPBAR.LE SB0, 0x0 ;  /* 0x000080000000791a */ /* 0x000fc80000000000 */
[----:B------:R-:W-:Y:S06]  /*2950*/  BAR.SYNC.DEFER_BLOCKING 0x0 ;  /* 0x0000000000007b1d */ /* 0x000fec0000010000 */
        /* <DEDUP_REMOVED lines=26> */
.L_x_254:
[----:B------:R4:W-:Y:S01]  /*2b00*/  STS.128 [R226+0xb000], RZ ;  /* 0x00b000ffe2007388 */ /* 0x0009e20000000c00 */
[----:B------:R-:W-:Y:S05]  /*2b10*/  BRA `(.L_x_255) ;  /* 0x00000000000c7947 */ /* 0x000fea0003800000 */
.L_x_253:
[----:B------:R1:W-:Y:S04]  /*2b20*/  STS.128 [R226+0x9000], RZ ;  /* 0x009000ffe2007388 */ /* 0x0003e80000000c00 */
[----:B------:R1:W-:Y:S04]  /*2b30*/  STS.128 [R226+0xa000], RZ ;  /* 0x00a000ffe2007388 */ /* 0x0003e80000000c00 */
[----:B------:R1:W-:Y:S02]  /*2b40*/  STS.128 [R226+0xb000], RZ ;  /* 0x00b000ffe2007388 */ /* 0x0003e40000000c00 */
.L_x_255:
[----:B------:R-:W-:Y:S05]  /*2b50*/  BSYNC.RECONVERGENT B0 ;  /* 0x0000000000007941 */ /* 0x000fea0003800200 */
.L_x_252:
[----:B------:R-:W-:Y:S01]  /*2b60*/  ISETP.GE.AND P0, PT, R13, UR7, PT ;  /* 0x000000070d007c0c */ /* 0x000fe2000bf06270 */
[----:B------:R-:W-:Y:S01]  /*2b70*/  BSSY.RECONVERGENT B0, `(.L_x_256) ;  /* 0x0000025000007945 */ /* 0x000fe20003800200 */
[----:B------:R-:W-:Y:S02]  /*2b80*/  LOP3.LUT R146, R11, 0x7, RZ, 0xc0, !PT ;  /* 0x000000070b927812 */ /* 0x000fe400078ec0ff */
[----:B-12-4-:R-:W-:Y:S02]  /*2b90*/  LOP3.LUT R4, R221, 0x8, RZ, 0xc0, !PT ;  /* 0x00000008dd047812 */ /* 0x016fe400078ec0ff */
[----:B------:R-:W-:Y:S02]  /*2ba0*/  LOP3.LUT R223, R15, 0x3e00, RZ, 0xc0, !PT ;  /* 0x00003e000fdf7812 */ /* 0x000fe400078ec0ff */
[----:B------:R-:W-:Y:S02]  /*2bb0*/  LOP3.LUT R5, R149, 0x120, RZ, 0xc0, !PT ;  /* 0x0000012095057812 */ /* 0x000fe400078ec0ff */
[----:B------:R-:W-:-:S03]  /*2bc0*/  LOP3.LUT R145, R14, 0x8, R222, 0x78, !PT ;  /* 0x000000080e917812 */ /* 0x000fc600078e78de */
[----:B------:R1:W-:Y:S04]  /*2bd0*/  @P0 STS.128 [R226+0x9800], RZ ;  /* 0x009800ffe2000388 */ /* 0x0003e80000000c00 */
[----:B------:R1:W-:Y:S04]  /*2be0*/  @P0 STS.128 [R226+0xa800], RZ ;  /* 0x00a800ffe2000388 */ /* 0x0003e80000000c00 */
[----:B------:R1:W-:Y:S01]  /*2bf0*/  @P0 STS.128 [R226+0xb800], RZ ;  /* 0x00b800ffe2000388 */ /* 0x0003e20000000c00 */
[----:B------:R-:W-:Y:S05]  /*2c00*/  @P0 BRA `(.L_x_257) ;  /* 0x00000000006c0947 */ /* 0x000fea0003800000 */
[----:B------:R-:W2:Y:S01]  /*2c10*/  LDCU UR6, c[0x0][0x440] ;  /* 0x00008800ff0677ac */ /* 0x000ea20008000800 */
[----:B------:R-:W-:-:S04]  /*2c20*/  ULEA UR12, UP0, UR8, UR32, 0x5 ;  /* 0x00000020080c7291 */ /* 0x000fc8000f8028ff */
[----:B------:R-:W-:Y:S02]  /*2c30*/  ULEA.HI.X UR7, UR8, UR31, UR9, 0x5, UP0 ;  /* 0x0000001f08077291 */ /* 0x000fe400080f2c09 */
[----:B------:R-:W-:-:S04]  /*2c40*/  IMAD.U32 R0, RZ, RZ, UR12 ;  /* 0x0000000cff007e24 */ /* 0x000fc8000f8e00ff */
[----:B------:R-:W-:Y:S01]  /*2c50*/  IMAD.U32 R3, RZ, RZ, UR7 ;  /* 0x00000007ff037e24 */ /* 0x000fe2000f8e00ff */
[----:B------:R-:W-:Y:S02]  /*2c60*/  LEA R2, P2, R0, R17, 0x1 ;  /* 0x0000001100027211 */ /* 0x000fe400078408ff */
[----:B--2---:R-:W-:Y:S02]  /*2c70*/  ISETP.GE.AND P1, PT, R154, UR6, PT ;  /* 0x000000069a007c0c */ /* 0x004fe4000bf26270 */
        /* <DEDUP_REMOVED lines=19> */
.L_x_258:
[----:B------:R4:W-:Y:S02]  /*2db0*/  STS.128 [R226+0xb800], RZ ;  /* 0x00b800ffe2007388 */ /* 0x0009e40000000c00 */
.L_x_257:
[----:B------:R-:W-:Y:S05]  /*2dc0*/  BSYNC.RECONVERGENT B0 ;  /* 0x0000000000007941 */ /* 0x000fea0003800200 */
.L_x_256:
[----:B------:R-:W-:Y:S01]  /*2dd0*/  LOP3.LUT R0, R15, 0x100, RZ, 0xc0, !PT ;  /* 0x000001000f007812 */ /* 0x000fe200078ec0ff */
[----:B------:R-:W0:Y:S01]  /*2de0*/  LDGDEPBAR ;  /* 0x00000000000079af */ /* 0x000e220000000000 */
[----:B--2-4-:R-:W-:Y:S01]  /*2df0*/  LOP3.LUT R2, R14, R4, RZ, 0x3c, !PT ;  /* 0x000000040e027212 */ /* 0x014fe200078e3cff */
[----:B------:R-:W-:Y:S01]  /*2e00*/  UISETP.GT.U32.AND UP0, UPT, UR13, UR18, UPT ;  /* 0x000000120d00728c */ /* 0x000fe2000bf04070 */
[----:B------:R-:W-:Y:S02]  /*2e10*/  LOP3.LUT R6, R0, 0x20, R149, 0xf8, !PT ;  /* 0x0000002000067812 */ /* 0x000fe400078ef895 */
[----:B------:R-:W-:Y:S02]  /*2e20*/  IADD3 R3, PT, PT, R145, R5, R223 ;  /* 0x0000000591037210 */ /* 0x000fe40007ffe0df */
[----:B------:R-:W-:Y:S01]  /*2e30*/  LOP3.LUT P6, RZ, R221, 0x4, RZ, 0xc0, !PT ;  /* 0x00000004ddff7812 */ /* 0x000fe200078cc0ff */
[----:B------:R-:W-:Y:S01]  /*2e40*/  IMAD.IADD R0, R2, 0x1, R6 ;  /* 0x0000000102007824 */ /* 0x000fe200078e0206 */
[----:B------:R-:W-:Y:S01]  /*2e50*/  LEA R144, R3, UR5, 0x1 ;  /* 0x0000000503907c11 */ /* 0x000fe2000f8e08ff */
[----:B------:R-:W-:Y:S03]  /*2e60*/  STL [R1+0x8], R6 ;  /* 0x0000080601007387 */ /* 0x000fe60000100800 */
[----:B------:R-:W-:Y:S01]  /*2e70*/  LEA R2, R0, UR5, 0x1 ;  /* 0x0000000500027c11 */ /* 0x000fe2000f8e08ff */
[----:B------:R-:W-:Y:S01]  /*2e80*/  LDSM.16.M88.4 R12, [R144] ;  /* 0x00000000900c783b */ /* 0x000fe20000000200 */
[----:B------:R-:W-:-:S03]  /*2e90*/  IMAD.MOV.U32 R0, RZ, RZ, 0x20 ;  /* 0x00000020ff007424 */ /* 0x000fc600078e00ff */
[----:B------:R-:W2:Y:S02]  /*2ea0*/  LDSM.16.M88.4 R32, [R2+0x6000] ;  /* 0x006000000220783b */ /* 0x000ea40000000200 */
[----:B------:R-:W-:Y:S02]  /*2eb0*/  SEL R148, R0, 0xffffffe0, !P6 ;  /* 0xffffffe000947807 */ /* 0x000fe40007000000 */
[----:B------:R-:W4:Y:S03]  /*2ec0*/  LDSM.16.M88.4 R8, [R144+0x1000] ;  /* 0x001000009008783b */ /* 0x000f260000000200 */
[--C-:B------:R-:W-:Y:S01]  /*2ed0*/  IMAD.IADD R3, R144, 0x1, R148.reuse ;  /* 0x0000000190037824 */ /* 0x100fe200078e0294 */
[----:B------:R-:W5:Y:S01]  /*2ee0*/  LDSM.16.M88.4 R28, [R2+0x6400] ;  /* 0x00640000021c783b */ /* 0x000f620000000200 */
[----:B------:R-:W-:-:S03]  /*2ef0*/  IMAD.IADD R0, R2, 0x1, R148 ;  /* 0x0000000102007824 */ /* 0x000fc600078e0294 */
[----:B------:R-:W3:Y:S04]  /*2f00*/  LDSM.16.M88.4 R24, [R2+0x6800] ;  /* 0x006800000218783b */ /* 0x000ee80000000200 */
[----:B------:R-:W1:Y:S04]  /*2f10*/  LDSM.16.M88.4 R20, [R2+0x6c00] ;  /* 0x006c00000214783b */ /* 0x000e680000000200 */
[----:B------:R-:W-:Y:S04]  /*2f20*/  LDSM.16.M88.4 R4, [R3+0x1000] ;  /* 0x001000000304783b */ /* 0x000fe80000000200 */
[----:B------:R-:W1:Y:S04]  /*2f30*/  LDSM.16.M88.4 R48, [R0+0x6000] ;  /* 0x006000000030783b */ /* 0x000e680000000200 */
[----:B------:R-:W-:Y:S04]  /*2f40*/  LDSM.16.M88.4 R44, [R0+0x6400] ;  /* 0x00640000002c783b */ /* 0x000fe80000000200 */
[----:B------:R-:W1:Y:S04]  /*2f50*/  LDSM.16.M88.4 R56, [R0+0x6800] ;  /* 0x006800000038783b */ /* 0x000e680000000200 */
[----:B------:R-:W1:Y:S04]  /*2f60*/  LDSM.16.M88.4 R16, [R3] ;  /* 0x000000000310783b */ /* 0x000e680000000200 */
[----:B------:R-:W1:Y:S01]  /*2f70*/  LDSM.16.M88.4 R64, [R0+0x6c00] ;  /* 0x006c00000040783b */ /* 0x000e620000000200 */
[-C--:B--2---:R-:W-:Y:S03]  /*2f80*/  HMMA.16816.F32.BF16 R80, R12, R32.reuse, RZ ;  /* 0x000000200c50723c */ /* 0x084fe600000418ff */
[----:B------:R-:W-:Y:S05]  /*2f90*/  STL [R1], R148 ;  /* 0x0000009401007387 */ /* 0x000fea0000100800 */
[C---:B----4-:R-:W-:Y:S08]  /*2fa0*/  HMMA.16816.F32.BF16 R76, R8.reuse, R32, RZ ;  /* 0x00000020084c723c */ /* 0x050ff000000418ff */
[-C--:B------:R-:W-:Y:S08]  /*2fb0*/  HMMA.16816.F32.BF16 R72, R8, R34.reuse, RZ ;  /* 0x000000220848723c */ /* 0x080ff000000418ff */
[----:B------:R-:W-:Y:S08]  /*2fc0*/  HMMA.16816.F32.BF16 R92, R12, R34, RZ ;  /* 0x000000220c5c723c */ /* 0x000ff000000418ff */
[C---:B-----5:R-:W-:Y:S08]  /*2fd0*/  HMMA.16816.F32.BF16 R68, R8.reuse, R28, RZ ;  /* 0x0000001c0844723c */ /* 0x060ff000000418ff */
[C---:B---3--:R-:W-:Y:S08]  /*2fe0*/  HMMA.16816.F32.BF16 R52, R8.reuse, R24, RZ ;  /* 0x000000180834723c */ /* 0x048ff000000418ff */
[C---:B-1----:R-:W-:Y:S08]  /*2ff0*/  HMMA.16816.F32.BF16 R36, R8.reuse, R20, RZ ;  /* 0x000000140824723c */ /* 0x042ff000000418ff */
[C---:B------:R-:W-:Y:S08]  /*3000*/  HMMA.16816.F32.BF16 R60, R8.reuse, R30, RZ ;  /* 0x0000001e083c723c */ /* 0x040ff000000418ff */
[C---:B------:R-:W-:Y:S08]  /*3010*/  HMMA.16816.F32.BF16 R40, R8.reuse, R26, RZ ;  /* 0x0000001a0828723c */ /* 0x040ff000000418ff */
[----:B------:R-:W-:Y:S08]  /*3020*/  HMMA.16816.F32.BF16 R32, R8, R22, RZ ;  /* 0x000000160820723c */ /* 0x000ff000000418ff */
[C---:B------:R-:W-:Y:S08]  /*3030*/  HMMA.16816.F32.BF16 R8, R12.reuse, R28, RZ ;  /* 0x0000001c0c08723c */ /* 0x040ff000000418ff */
[C---:B------:R-:W-:Y:S01]  /*3040*/  HMMA.16816.F32.BF16 R88, R12.reuse, R30, RZ ;  /* 0x0000001e0c58723c */ /* 0x040fe200000418ff */
[----:B------:R-:W-:Y:S07]  /*3050*/  LDSM.16.M88.4 R28, [R2+0x7c00] ;  /* 0x007c0000021c783b */ /* 0x000fee0000000200 */
[C---:B------:R-:W-:Y:S08]  /*3060*/  HMMA.16816.F32.BF16 R84, R12.reuse, R24, RZ ;  /* 0x000000180c54723c */ /* 0x040ff000000418ff */
[----:B------:R-:W-:Y:S08]  /*3070*/  HMMA.16816.F32.BF16 R104, R12, R26, RZ ;  /* 0x0000001a0c68723c */ /* 0x000ff000000418ff */
[C---:B------:R-:W-:Y:S08]  /*3080*/  HMMA.16816.F32.BF16 R96, R4.reuse, R48, R76 ;  /* 0x000000300460723c */ /* 0x040ff0000004184c */
[----:B------:R-:W-:Y:S08]  /*3090*/  HMMA.16816.F32.BF16 R128, R4, R56, R52 ;  /* 0x000000380480723c */ /* 0x000ff00000041834 */
[----:B------:R-:W-:Y:S01]  /*30a0*/  HMMA.16816.F32.BF16 R112, R16, R44, R8 ;  /* 0x0000002c1070723c */ /* 0x000fe20000041808 */
[----:B------:R-:W1:Y:S07]  /*30b0*/  LDSM.16.M88.4 R8, [R144+0x3000] ;  /* 0x003000009008783b */ /* 0x000e6e0000000200 */
[----:B------:R-:W-:Y:S08]  /*30c0*/  HMMA.16816.F32.BF16 R24, R12, R20, RZ ;  /* 0x000000140c18723c */ /* 0x000ff000000418ff */
[C---:B------:R-:W-:Y:S01]  /*30d0*/  HMMA.16816.F32.BF16 R76, R4.reuse, R64, R36 ;  /* 0x00000040044c723c */ /* 0x040fe20000041824 */
[----:B------:R-:W-:Y:S07]  /*30e0*/  LDSM.16.M88.4 R36, [R2+0x7400] ;  /* 0x007400000224783b */ /* 0x000fee0000000200 */
[C---:B------:R-:W-:Y:S01]  /*30f0*/  HMMA.16816.F32.BF16 R124, R4.reuse, R58, R40 ;  /* 0x0000003a047c723c */ /* 0x040fe20000041828 */
[----:B------:R-:W2:Y:S07]  /*3100*/  LDSM.16.M88.4 R40, [R2+0x7000] ;  /* 0x007000000228783b */ /* 0x000eae0000000200 */
[----:B------:R-:W-:Y:S01]  /*3110*/  HMMA.16816.F32.BF16 R52, R4, R66, R32 ;  /* 0x000000420434723c */ /* 0x000fe20000041820 */
[----:B------:R-:W3:Y:S07]  /*3120*/  LDSM.16.M88.4 R32, [R2+0x7800] ;  /* 0x007800000220783b */ /* 0x000eee0000000200 */
        /* <DEDUP_REMOVED lines=16> */
[C---:B------:R-:W-:Y:S08]  /*3230*/  HMMA.16816.F32.BF16 R116, R16.reuse, R56, R84 ;  /* 0x000000381074723c */ /* 0x040ff00000041854 */
[----:B------:R-:W-:Y:S08]  /*3240*/  HMMA.16816.F32.BF16 R104, R16, R58, R104 ;  /* 0x0000003a1068723c */ /* 0x000ff00000041868 */
[C---:B-1----:R-:W-:Y:S08]  /*3250*/  HMMA.16816.F32.BF16 R64, R8.reuse, R28, R76 ;  /* 0x0000001c0840723c */ /* 0x042ff0000004184c */
        /* <DEDUP_REMOVED lines=11> */
[----:B------:R-:W-:Y:S08]  /*3310*/  HMMA.16816.F32.BF16 R60, R12, R34, R104 ;  /* 0x000000220c3c723c */ /* 0x000ff00000041868 */
[----:B-----5:R-:W-:Y:S08]  /*3320*/  HMMA.16816.F32.BF16 R104, R4, R24, R96 ;  /* 0x000000180468723c */ /* 0x020ff00000041860 */
[C---:B------:R-:W-:Y:S01]  /*3330*/  HMMA.16816.F32.BF16 R56, R12.reuse, R32, R116 ;  /* 0x000000200c38723c */ /* 0x040fe20000041874 */
[----:B------:R-:W-:Y:S07]  /*3340*/  LDSM.16.M88.4 R32, [R2+0x8000] ;  /* 0x008000000220783b */ /* 0x000fee0000000200 */
[----:B------:R-:W-:Y:S08]  /*3350*/  HMMA.16816.F32.BF16 R68, R12, R28, R120 ;  /* 0x0000001c0c44723c */ /* 0x000ff00000041878 */
[----:B------:R-:W-:Y:S08]  /*3360*/  HMMA.16816.F32.BF16 R96, R4, R44, R88 ;  /* 0x0000002c0460723c */ /* 0x000ff00000041858 */
[----:B------:R-:W-:Y:S01]  /*3370*/  HMMA.16816.F32.BF16 R100, R12, R30, R100 ;  /* 0x0000001e0c64723c */ /* 0x000fe20000041864 */
[----:B------:R-:W1:Y:S04]  /*3380*/  LDSM.16.M88.4 R12, [R144+0x5000] ;  /* 0x00500000900c783b */ /* 0x000e680000000200 */
[----:B------:R-:W2:Y:S03]  /*3390*/  LDSM.16.M88.4 R28, [R2+0x8400] ;  /* 0x00840000021c783b */ /* 0x000ea60000000200 */
[----:B------:R-:W-:Y:S08]  /*33a0*/  HMMA.16816.F32.BF16 R128, R4, R26, R92 ;  /* 0x0000001a0480723c */ /* 0x000ff0000004185c */
[C---:B------:R-:W-:Y:S01]  /*33b0*/  HMMA.16816.F32.BF16 R120, R20.reuse, R24, R16 ;  /* 0x000000181478723c */ /* 0x040fe20000041810 */
[----:B------:R-:W-:Y:S07]  /*33c0*/  LDSM.16.M88.4 R16, [R144+0x4000] ;  /* 0x004000009010783b */ /* 0x000fee0000000200 */
[C---:B------:R-:W-:Y:S01]  /*33d0*/  HMMA.16816.F32.BF16 R116, R20.reuse, R26, R40 ;  /* 0x0000001a1474723c */ /* 0x040fe20000041828 */
[----:B------:R-:W3:Y:S04]  /*33e0*/  LDSM.16.M88.4 R24, [R2+0x8800] ;  /* 0x008800000218783b */ /* 0x000ee80000000200 */
[----:B------:R-:W-:Y:S03]  /*33f0*/  LDSM.16.M88.4 R40, [R0+0x8800] ;  /* 0x008800000028783b */ /* 0x000fe60000000200 */
[-C--:B------:R-:W-:Y:S01]  /*3400*/  HMMA.16816.F32.BF16 R88, R20, R46.reuse, R36 ;  /* 0x0000002e1458723c */ /* 0x080fe20000041824 */
[----:B------:R4:W5:Y:S07]  /*3410*/  LDSM.16.M88.4 R36, [R2+0x8c00] ;  /* 0x008c00000224783b */ /* 0x00096e0000000200 */
[C---:B------:R-:W-:Y:S08]  /*3420*/  HMMA.16816.F32.BF16 R92, R4.reuse, R46, R84 ;  /* 0x0000002e045c723c */ /* 0x040ff00000041854 */
[C---:B------:R-:W-:Y:S08]  /*3430*/  HMMA.16816.F32.BF16 R84, R4.reuse, R48, R80 ;  /* 0x000000300454723c */ /* 0x040ff00000041850 */
[----:B------:R-:W-:Y:S01]  /*3440*/  HMMA.16816.F32.BF16 R80, R4, R50, R76 ;  /* 0x000000320450723c */ /* 0x000fe2000004184c */
[----:B----4-:R-:W-:-:S07]  /*3450*/  IMAD.U32 R2, RZ, RZ, UR25 ;  /* 0x00000019ff027e24 */ /* 0x010fce000f8e00ff */
[C---:B------:R-:W-:Y:S08]  /*3460*/  HMMA.16816.F32.BF16 R76, R4.reuse, R72, R64 ;  /* 0x00000048044c723c */ /* 0x040ff00000041840 */
[----:B------:R-:W-:Y:S01]  /*3470*/  HMMA.16816.F32.BF16 R124, R4, R74, R52 ;  /* 0x0000004a047c723c */ /* 0x000fe20000041834 */
[----:B------:R-:W-:Y:S07]  /*3480*/  LDSM.16.M88.4 R4, [R3+0x5000] ;  /* 0x005000000304783b */ /* 0x000fee0000000200 */
[C---:B------:R-:W-:Y:S01]  /*3490*/  HMMA.16816.F32.BF16 R112, R20.reuse, R44, R8 ;  /* 0x0000002c1470723c */ /* 0x040fe20000041808 */
[----:B------:R-:W-:Y:S04]  /*34a0*/  LDSM.16.M88.4 R44, [R0+0x8400] ;  /* 0x00840000002c783b */ /* 0x000fe80000000200 */
[----:B------:R4:W-:Y:S03]  /*34b0*/  LDSM.16.M88.4 R8, [R3+0x4000] ;  /* 0x004000000308783b */ /* 0x0009e60000000200 */
[C---:B------:R-:W-:Y:S08]  /*34c0*/  HMMA.16816.F32.BF16 R108, R20.reuse, R48, R56 ;  /* 0x00000030146c723c */ /* 0x040ff00000041838 */
[C---:B------:R-:W-:Y:S01]  /*34d0*/  HMMA.16816.F32.BF16 R52, R20.reuse, R50, R60 ;  /* 0x000000321434723c */ /* 0x040fe2000004183c */
[----:B------:R-:W-:Y:S07]  /*34e0*/  LDSM.16.M88.4 R48, [R0+0x8000] ;  /* 0x008000000030783b */ /* 0x000fee0000000200 */
[----:B------:R-:W-:Y:S01]  /*34f0*/  HMMA.16816.F32.BF16 R68, R20, R72, R68 ;  /* 0x000000481444723c */ /* 0x000fe20000041844 */
[----:B----4-:R-:W-:-:S07]  /*3500*/  IMAD.U32 R3, RZ, RZ, UR23 ;  /* 0x00000017ff037e24 */ /* 0x010fce000f8e00ff */
[----:B------:R-:W-:Y:S01]  /*3510*/  HMMA.16816.F32.BF16 R64, R20, R74, R100 ;  /* 0x0000004a1440723c */ /* 0x000fe20000041864 */
[----:B------:R4:W5:Y:S01]  /*3520*/  LDSM.16.M88.4 R20, [R0+0x8c00] ;  /* 0x008c00000014783b */ /* 0x0009620000000200 */
[----:B------:R-:W-:-:S06]  /*3530*/  DEPBAR.LE SB0, 0x0 ;  /* 0x000080000000791a */ /* 0x000fcc0000000000 */
[C---:B-1----:R-:W-:Y:S08]  /*3540*/  HMMA.16816.F32.BF16 R104, R12.reuse, R32, R104 ;  /* 0x000000200c68723c */ /* 0x042ff00000041868 */
[C---:B------:R-:W-:Y:S08]  /*3550*/  HMMA.16816.F32.BF16 R100, R12.reuse, R34, R128 ;  /* 0x000000220c64723c */ /* 0x040ff00000041880 */
[----:B--2---:R-:W-:Y:S01]  /*3560*/  HMMA.16816.F32.BF16 R96, R12, R28, R96 ;  /* 0x0000001c0c60723c */ /* 0x004fe20000041860 */
[----:B----4-:R-:W-:-:S04]  /*3570*/  IADD3 R0, PT, PT, R146, UR24, R147 ;  /* 0x0000001892007c10 */ /* 0x010fc8000fffe093 */
[----:B------:R-:W-:-:S03]  /*3580*/  IADD3 R3, PT, PT, R0, 0x1, R3 ;  /* 0x0000000100037810 */ /* 0x000fc60007ffe003 */
[C---:B------:R-:W-:Y:S01]  /*3590*/  HMMA.16816.F32.BF16 R92, R12.reuse, R30, R92 ;  /* 0x0000001e0c5c723c */ /* 0x040fe2000004185c */
[C-C-:B------:R-:W-:Y:S02]  /*35a0*/  VIADDMNMX R231, R3.reuse, 0x8, R2.reuse, PT ;  /* 0x0000000803e77846 */ /* 0x140fe40003800102 */
[C-C-:B------:R-:W-:Y:S02]  /*35b0*/  VIADDMNMX R228, R3.reuse, 0x40, R2.reuse, PT ;  /* 0x0000004003e47846 */ /* 0x140fe40003800102 */
[C---:B------:R-:W-:Y:S02]  /*35c0*/  VIADDMNMX R230, R3.reuse, 0x48, R2, PT ;  /* 0x0000004803e67846 */ /* 0x040fe40003800102 */
[----:B------:R-:W-:Y:S01]  /*35d0*/  VIMNMX R229, PT, PT, R3, UR25, PT ;  /* 0x0000001903e57c48 */ /* 0x000fe2000bfe0100 */
[C---:B---3--:R-:W-:Y:S08]  /*35e0*/  HMMA.16816.F32.BF16 R84, R12.reuse, R24, R84 ;  /* 0x000000180c54723c */ /* 0x048ff00000041854 */
[C---:B------:R-:W-:Y:S08]  /*35f0*/  HMMA.16816.F32.BF16 R80, R12.reuse, R26, R80 ;  /* 0x0000001a0c50723c */ /* 0x040ff00000041850 */
[C---:B-----5:R-:W-:Y:S08]  /*3600*/  HMMA.16816.F32.BF16 R76, R12.reuse, R36, R76 ;  /* 0x000000240c4c723c */ /* 0x060ff0000004184c */
        /* <DEDUP_REMOVED lines=25> */
[----:B------:R-:W-:-:S05]  /*37a0*/  IMAD.U32 R4, RZ, RZ, UR22 ;  /* 0x00000016ff047e24 */ /* 0x000fca000f8e00ff */
[----:B------:R-:W-:Y:S01]  /*37b0*/  IADD3 R227, PT, PT, R0, UR25, -R4 ;  /* 0x0000001900e37c10 */ /* 0x000fe2000fffe804 */
[----:B------:R-:W-:Y:S06]  /*37c0*/  BAR.SYNC.DEFER_BLOCKING 0x0 ;  /* 0x0000000000007b1d */ /* 0x000fec0000010000 */
[----:B------:R-:W-:Y:S07]  /*37d0*/  BRA.U !UP0, `(.L_x_259) ;  /* 0x0000000108d87547 */ /* 0x000fee000b800000 */
[----:B------:R-:W1:Y:S01]  /*37e0*/  LDCU UR6, c[0x0][0x440] ;  /* 0x00008800ff0677ac */ /* 0x000e620008000800 */
[----:B------:R-:W-:Y:S01]  /*37f0*/  BSSY.RECONVERGENT B0, `(.L_x_260) ;  /* 0x0000033000007945 */ /* 0x000fe20003800200 */
[----:B------:R-:W-:-:S04]  /*3800*/  UIADD3 UR7, UPT, UPT, UR21, -0x2, URZ ;  /* 0xfffffffe15077890 */ /* 0x000fc8000fffe0ff */
[----:B------:R-:W-:Y:S02]  /*3810*/  UIMAD.WIDE.U32 UR16, UR15, UR7, URZ ;  /* 0x000000070f1072a5 */ /* 0x000fe4000f8e00ff */
[----:B------:R-:W-:Y:S02]  /*3820*/  UIMAD UR4, UR4, UR7, URZ ;  /* 0x00000007040472a4 */ /* 0x000fe4000f8e02ff */
[----:B------:R-:W-:Y:S02]  /*3830*/  UIADD3 UR30, UP0, UPT, UR30, UR16, URZ ;  /* 0x000000101e1e7290 */ /* 0x000fe4000ff1e0ff */
[----:B------:R-:W-:Y:S01]  /*3840*/  UIADD3 UR4, UPT, UPT, UR17, UR4, URZ ;  /* 0x0000000411047290 */ /* 0x000fe2000fffe0ff */
[----:B------:R-:W-:Y:S02]  /*3850*/  IMAD.U32 R6, RZ, RZ, UR16 ;  /* 0x00000010ff067e24 */ /* 0x000fe4000f8e00ff */
[----:B------:R-:W-:Y:S01]  /*3860*/  IMAD.U32 R7, RZ, RZ, UR17 ;  /* 0x00000011ff077e24 */ /* 0x000fe2000f8e00ff */
[----:B-1----:R-:W-:Y:S01]  /*3870*/  ISETP.GE.AND P2, PT, R154, UR6, PT ;  /* 0x000000069a007c0c */ /* 0x002fe2000bf46270 */
[----:B------:R-:W-:Y:S01]  /*3880*/  UIADD3.X UR27, UPT, UPT, UR27, UR4, URZ, UP0, !UPT ;  /* 0x000000041b1b7290 */ /* 0x000fe200087fe4ff */
[----:B------:R-:W-:Y:S01]  /*3890*/  ISETP.GE.AND P1, PT, R153, UR6, PT ;  /* 0x0000000699007c0c */ /* 0x000fe2000bf26270 */
[----:B------:R-:W-:Y:S01]  /*38a0*/  IMAD.U32 R0, RZ, RZ, UR4 ;  /* 0x00000004ff007e24 */ /* 0x000fe2000f8e00ff */
[----:B------:R-:W-:Y:S01]  /*38b0*/  ISETP.GE.AND P0, PT, R152, UR6, PT ;  /* 0x0000000698007c0c */ /* 0x000fe2000bf06270 */
[----:B------:R-:W-:Y:S01]  /*38c0*/  IMAD.U32 R3, RZ, RZ, UR30 ;  /* 0x0000001eff037e24 */ /* 0x000fe2000f8e00ff */
[----:B------:R-:W-:Y:S01]  /*38d0*/  LEA R4, P4, R6, R151, 0x1 ;  /* 0x0000009706047211 */ /* 0x000fe200078808ff */
[----:B------:R-:W-:-:S03]  /*38e0*/  IMAD.U32 R7, RZ, RZ, UR27 ;  /* 0x0000001bff077e24 */ /* 0x000fc6000f8e00ff */
[----:B------:R-:W-:Y:S02]  /*38f0*/  LEA.HI.X R5, R6, R150, R0, 0x1, P4 ;  /* 0x0000009606057211 */ /* 0x000fe400020f0c00 */
[----:B------:R-:W-:-:S03]  /*3900*/  LEA R2, P3, R3, R151, 0x1 ;  /* 0x0000009703027211 */ /* 0x000fc600078608ff */
[----:B------:R-:W-:Y:S01]  /*3910*/  @!PT LDS RZ, [RZ] ;  /* 0x00000000fffff984 */ /* 0x000fe20000000800 */
[----:B------:R-:W-:Y:S01]  /*3920*/  @!PT LDS RZ, [RZ] ;  /* 0x00000000fffff984 */ /* 0x000fe20000000800 */
[----:B------:R-:W-:Y:S01]  /*3930*/  @!PT LDS RZ, [RZ] ;  /* 0x00000000fffff984 */ /* 0x000fe20000000800 */
[----:B------:R1:W-:Y:S01]  /*3940*/  @!P2 LDGSTS.E.BYPASS.LTC128B.128 [R226+0x6000], desc[UR28][R4.64] ;  /* 0x0600000004e2afae */ /* 0x0003e2000b981a1c */
[----:B------:R-:W-:-:S03]  /*3950*/  LEA.HI.X R3, R3, R150, R7, 0x1, P3 ;  /* 0x0000009603037211 */ /* 0x000fc600018f0c07 */
        /* <DEDUP_REMOVED lines=27> */
.L_x_261:
[----:B------:R3:W-:Y:S02]  /*3b10*/  STS.128 [R226+0x8800], RZ ;  /* 0x008800ffe2007388 */ /* 0x0007e40000000c00 */
.L_x_262:
[----:B------:R-:W-:Y:S05]  /*3b20*/  BSYNC.RECONVERGENT B0 ;  /* 0x0000000000007941 */ /* 0x000fea0003800200 */
.L_x_260:
[----:B------:R-:W0:Y:S02]  /*3b30*/  LDGDEPBAR ;  /* 0x00000000000079af */ /* 0x000e240000000000 */
.L_x_259:
[----:B-12---:R-:W-:Y:S01]  /*3b40*/  IMAD.SHL.U32 R2, R221, 0x2, RZ ;  /* 0x00000002dd027824 */ /* 0x006fe200078e00ff */
[----:B------:R-:W1:Y:S01]  /*3b50*/  LDCU UR4, c[0x0][0x45c] ;  /* 0x00008b80ff0477ac */ /* 0x000e620008000800 */
[----:B------:R-:W-:Y:S02]  /*3b60*/  IMAD.U32 R0, RZ, RZ, UR13 ;  /* 0x0000000dff007e24 */ /* 0x000fe4000f8e00ff */
[C---:B------:R-:W-:Y:S01]  /*3b70*/  VIADD R19, R227.reuse, 0x8 ;  /* 0x00000008e3137836 */ /* 0x040fe20000000000 */
[----:B------:R-:W-:Y:S01]  /*3b80*/  LOP3.LUT R3, R2, 0x6, RZ, 0xc0, !PT ;  /* 0x0000000602037812 */ /* 0x000fe200078ec0ff */
[C---:B------:R-:W-:Y:S01]  /*3b90*/  VIADD R17, R227.reuse, 0x48 ;  /* 0x00000048e3117836 */ /* 0x040fe20000000000 */
[----:B------:R-:W-:Y:S01]  /*3ba0*/  UISETP.GT.U32.AND UP0, UPT, UR13, UR18, UPT ;  /* 0x000000120d00728c */ /* 0x000fe2000bf04070 */
[----:B------:R-:W-:Y:S02]  /*3bb0*/  VIADD R18, R227, 0x40 ;  /* 0x00000040e3127836 */ /* 0x000fe40000000000 */
[----:B------:R-:W-:Y:S01]  /*3bc0*/  IMAD R0, R0, 0x40, R3 ;  /* 0x0000004000007824 */ /* 0x000fe200078e0203 */
[----:B------:R2:W-:Y:S03]  /*3bd0*/  STL [R1+0x2c], R3 ;  /* 0x00002c0301007387 */ /* 0x0005e60000100800 */
[C---:B------:R-:W-:Y:S01]  /*3be0*/  VIADD R16, R0.reuse, 0x1 ;  /* 0x0000000100107836 */ /* 0x040fe20000000000 */
[-C--:B------:R-:W-:Y:S01]  /*3bf0*/  ISETP.GT.AND P1, PT, R19, R0.reuse, PT ;  /* 0x000000001300720c */ /* 0x080fe20003f24270 */
[C---:B------:R-:W-:Y:S01]  /*3c00*/  VIADD R14, R0.reuse, 0x9 ;  /* 0x00000009000e7836 */ /* 0x040fe20000000000 */
[----:B------:R-:W-:Y:S01]  /*3c10*/  ISETP.GT.AND P3, PT, R227, R0, PT ;  /* 0x00000000e300720c */ /* 0x000fe20003f64270 */
[C---:B------:R-:W-:Y:S01]  /*3c20*/  VIADD R15, R0.reuse, 0x8 ;  /* 0x00000008000f7836 */ /* 0x040fe20000000000 */
[-C--:B------:R-:W-:Y:S01]  /*3c30*/  ISETP.GT.AND P0, PT, R19, R16.reuse, PT ;  /* 0x000000101300720c */ /* 0x080fe20003f04270 */
[C---:B------:R-:W-:Y:S01]  /*3c40*/  VIADD R12, R0.reuse, 0x11 ;  /* 0x00000011000c7836 */ /* 0x040fe20000000000 */
[-C--:B------:R-:W-:Y:S01]  /*3c50*/  ISETP.GT.AND P2, PT, R227, R16.reuse, PT ;  /* 0x00000010e300720c */ /* 0x080fe20003f44270 */
[C---:B------:R-:W-:Y:S01]  /*3c60*/  VIADD R13, R0.reuse, 0x10 ;  /* 0x00000010000d7836 */ /* 0x040fe20000000000 */
[----:B------:R-:W-:Y:S01]  /*3c70*/  FSEL R84, R31, -INF , !P0 ;  /* 0xff8000001f547808 */ /* 0x000fe20004000000 */
[C---:B------:R-:W-:Y:S01]  /*3c80*/  VIADD R10, R0.reuse, 0x19 ;  /* 0x00000019000a7836 */ /* 0x040fe20000000000 */
[----:B------:R-:W-:Y:S01]  /*3c90*/  ISETP.GT.AND P0, PT, R17, R16, PT ;  /* 0x000000101100720c */ /* 0x000fe20003f04270 */
[C---:B------:R-:W-:Y:S01]  /*3ca0*/  VIADD R11, R0.reuse, 0x18 ;  /* 0x00000018000b7836 */ /* 0x040fe20000000000 */
[----:B------:R-:W-:Y:S01]  /*3cb0*/  FSEL R48, R29, -INF , !P2 ;  /* 0xff8000001d307808 */ /* 0x000fe20005000000 */
[C---:B------:R-:W-:Y:S01]  /*3cc0*/  VIADD R8, R0.reuse, 0x21 ;  /* 0x0000002100087836 */ /* 0x040fe20000000000 */
[----:B------:R-:W-:Y:S01]  /*3cd0*/  FSEL R27, R107, -INF , !P0 ;  /* 0xff8000006b1b7808 */ /* 0x000fe20004000000 */
[C---:B------:R-:W-:Y:S01]  /*3ce0*/  VIADD R7, R0.reuse, 0x28 ;  /* 0x0000002800077836 */ /* 0x040fe20000000000 */
[----:B------:R-:W-:Y:S01]  /*3cf0*/  ISETP.GT.AND P0, PT, R19, R14, PT ;  /* 0x0000000e1300720c */ /* 0x000fe20003f04270 */
[----:B------:R-:W-:Y:S01]  /*3d00*/  VIADD R9, R0, 0x20 ;  /* 0x0000002000097836 */ /* 0x000fe20000000000 */
[----:B------:R-:W-:Y:S01]  /*3d10*/  ISETP.GT.AND P2, PT, R18, R16, PT ;  /* 0x000000101200720c */ /* 0x000fe20003f44270 */
[----:B------:R-:W-:Y:S01]  /*3d20*/  VIADD R5, R0, 0x30 ;  /* 0x0000003000057836 */ /* 0x000fe20000000000 */
[----:B------:R-:W-:Y:S01]  /*3d30*/  FSEL R83, R30, -INF , !P1 ;  /* 0xff8000001e537808 */ /* 0x000fe20004800000 */
[C---:B------:R-:W-:Y:S01]  /*3d40*/  VIADD R6, R0.reuse, 0x29 ;  /* 0x0000002900067836 */ /* 0x040fe20000000000 */
[----:B------:R-:W-:Y:S01]  /*3d50*/  FSEL R81, R35, -INF , !P0 ;  /* 0xff80000023517808 */ /* 0x000fe20004000000 */
[----:B------:R-:W-:Y:S01]  /*3d60*/  VIADD R4, R0, 0x31 ;  /* 0x0000003100047836 */ /* 0x000fe20000000000 */
[----:B------:R-:W-:Y:S01]  /*3d70*/  FSEL R49, R28, -INF , !P3 ;  /* 0xff8000001c317808 */ /* 0x000fe20005800000 */
[C---:B--2---:R-:W-:Y:S01]  /*3d80*/  VIADD R3, R0.reuse, 0x38 ;  /* 0x0000003800037836 */ /* 0x044fe20000000000 */
[C---:B------:R-:W-:Y:S01]  /*3d90*/  ISETP.GT.AND P1, PT, R17.reuse, R0, PT ;  /* 0x000000001100720c */ /* 0x040fe20003f24270 */
[----:B------:R-:W-:Y:S01]  /*3da0*/  VIADD R2, R0, 0x39 ;  /* 0x0000003900027836 */ /* 0x000fe20000000000 */
[----:B------:R-:W-:-:S02]  /*3db0*/  ISETP.GT.AND P0, PT, R17, R14, PT ;  /* 0x0000000e1100720c */ /* 0x000fc40003f04270 */
[----:B------:R-:W-:Y:S02]  /*3dc0*/  ISETP.GT.AND P3, PT, R18, R0, PT ;  /* 0x000000001200720c */ /* 0x000fe40003f64270 */
[----:B------:R-:W-:Y:S02]  /*3dd0*/  FSEL R38, R105, -INF , !P2 ;  /* 0xff80000069267808 */ /* 0x000fe40005000000 */
[----:B------:R-:W-:Y:S02]  /*3de0*/  ISETP.GT.AND P2, PT, R227, R14, PT ;  /* 0x0000000ee300720c */ /* 0x000fe40003f44270 */
[----:B------:R-:W-:Y:S02]  /*3df0*/  FSEL R28, R106, -INF , !P1 ;  /* 0xff8000006a1c7808 */ /* 0x000fe40004800000 */
[----:B------:R-:W-:Y:S02]  /*3e00*/  FSEL R25, R103, -INF , !P0 ;  /* 0xff80000067197808 */ /* 0x000fe40004000000 */
[----:B------:R-:W-:-:S02]  /*3e10*/  FSEL R39, R104, -INF , !P3 ;  /* 0xff80000068277808 */ /* 0x000fc40005800000 */
[CC--:B------:R-:W-:Y:S02]  /*3e20*/  ISETP.GT.AND P1, PT, R19.reuse, R15.reuse, PT ;  /* 0x0000000f1300720c */ /* 0x0c0fe40003f24270 */
[----:B------:R-:W-:Y:S02]  /*3e30*/  ISETP.GT.AND P0, PT, R19, R12, PT ;  /* 0x0000000c1300720c */ /* 0x000fe40003f04270 */
[----:B------:R-:W-:Y:S02]  /*3e40*/  ISETP.GT.AND P3, PT, R227, R15, PT ;  /* 0x0000000fe300720c */ /* 0x000fe40003f64270 */
[----:B------:R-:W-:Y:S02]  /*3e50*/  FSEL R46, R33, -INF , !P2 ;  /* 0xff800000212e7808 */ /* 0x000fe40005000000 */
[----:B------:R-:W-:Y:S02]  /*3e60*/  ISETP.GT.AND P2, PT, R18, R14, PT ;  /* 0x0000000e1200720c */ /* 0x000fe40003f44270 */
[----:B------:R-:W-:-:S02]  /*3e70*/  FSEL R82, R34, -INF , !P1 ;  /* 0xff80000022527808 */ /* 0x000fc40004800000 */
[----:B------:R-:W-:Y:S02]  /*3e80*/  FSEL R79, R55, -INF , !P0 ;  /* 0xff800000374f7808 */ /* 0x000fe40004000000 */
[----:B------:R-:W-:Y:S02]  /*3e90*/  FSEL R47, R32, -INF , !P3 ;  /* 0xff800000202f7808 */ /* 0x000fe40005800000 */
[CC--:B------:R-:W-:Y:S02]  /*3ea0*/  ISETP.GT.AND P1, PT, R17.reuse, R15.reuse, PT ;  /* 0x0000000f1100720c */ /* 0x0c0fe40003f24270 */
[----:B------:R-:W-:Y:S02]  /*3eb0*/  ISETP.GT.AND P0, PT, R17, R12, PT ;  /* 0x0000000c1100720c */ /* 0x000fe40003f04270 */
[----:B------:R-:W-:Y:S02]  /*3ec0*/  ISETP.GT.AND P3, PT, R18, R15, PT ;  /* 0x0000000f1200720c */ /* 0x000fe40003f64270 */
[----:B------:R-:W-:-:S02]  /*3ed0*/  FSEL R36, R101, -INF , !P2 ;  /* 0xff80000065247808 */ /* 0x000fc40005000000 */
[----:B------:R-:W-:Y:S02]  /*3ee0*/  ISETP.GT.AND P2, PT, R227, R12, PT ;  /* 0x0000000ce300720c */ /* 0x000fe40003f44270 */
[----:B------:R-:W-:Y:S02]  /*3ef0*/  FSEL R26, R102, -INF , !P1 ;  /* 0xff800000661a7808 */ /* 0x000fe40004800000 */
[----:B------:R-:W-:Y:S02]  /*3f00*/  FSEL R23, R99, -INF , !P0 ;  /* 0xff80000063177808 */ /* 0x000fe40004000000 */
[----:B------:R-:W-:Y:S02]  /*3f10*/  FSEL R37, R100, -INF , !P3 ;  /* 0xff80000064257808 */ /* 0x000fe40005800000 */
[C---:B------:R-:W-:Y:S02]  /*3f20*/  ISETP.GT.AND P1, PT, R19.reuse, R13, PT ;  /* 0x0000000d1300720c */ /* 0x040fe40003f24270 */
        /* <DEDUP_REMOVED lines=8> */
[-C--:B------:R-:W-:Y:S02]  /*3fb0*/  ISETP.GT.AND P0, PT, R17, R10.reuse, PT ;  /* 0x0000000a1100720c */ /* 0x080fe40003f04270 */
        /* <DEDUP_REMOVED lines=14> */
[----:B------:R-:W-:Y:S02]  /*40a0*/  ISETP.GT.AND P1, PT, R17, R11, PT ;  /* 0x0000000b1100720c */ /* 0x000fe40003f24270 */
[----:B------:R-:W-:-:S02]  /*40b0*/  ISETP.GT.AND P0, PT, R19, R7, PT ;  /* 0x000000071300720c */ /* 0x000fc40003f04270 */
[----:B------:R-:W-:Y:S02]  /*40c0*/  ISETP.GT.AND P3, PT, R18, R11, PT ;  /* 0x0000000b1200720c */ /* 0x000fe40003f64270 */
[----:B------:R-:W-:Y:S02]  /*40d0*/  FSEL R32, R93, -INF , !P2 ;  /* 0xff8000005d207808 */ /* 0x000fe40005000000 */
[----:B------:R-:W-:Y:S02]  /*40e0*/  ISETP.GT.AND P2, PT, R227, R8, PT ;  /* 0x00000008e300720c */ /* 0x000fe40003f44270 */
[----:B------:R-:W-:Y:S02]  /*40f0*/  FSEL R22, R94, -INF , !P1 ;  /* 0xff8000005e167808 */ /* 0x000fe40004800000 */
[----:B------:R-:W-:Y:S02]  /*4100*/  FSEL R76, R66, -INF , !P0 ;  /* 0xff800000424c7808 */ /* 0x000fe40004000000 */
[----:B------:R-:W-:-:S02]  /*4110*/  FSEL R33, R92, -INF , !P3 ;  /* 0xff8000005c217808 */ /* 0x000fc40005800000 */
[-C--:B------:R-:W-:Y:S02]  /*4120*/  ISETP.GT.AND P1, PT, R19, R9.reuse, PT ;  /* 0x000000091300720c */ /* 0x080fe40003f24270 */
[-C--:B------:R-:W-:Y:S02]  /*4130*/  ISETP.GT.AND P0, PT, R18, R9.reuse, PT ;  /* 0x000000091200720c */ /* 0x080fe40003f04270 */
[----:B------:R-:W-:Y:S02]  /*4140*/  ISETP.GT.AND P3, PT, R227, R9, PT ;  /* 0x00000009e300720c */ /* 0x000fe40003f64270 */
[----:B------:R-:W-:Y:S02]  /*4150*/  FSEL R40, R61, -INF , !P2 ;  /* 0xff8000003d287808 */ /* 0x000fe40005000000 */
[----:B------:R-:W-:Y:S02]  /*4160*/  ISETP.GT.AND P2, PT, R19, R5, PT ;  /* 0x000000051300720c */ /* 0x000fe40003f44270 */
[----:B------:R-:W-:-:S02]  /*4170*/  FSEL R62, R62, -INF , !P1 ;  /* 0xff8000003e3e7808 */ /* 0x000fc40004800000 */
[----:B------:R-:W-:Y:S02]  /*4180*/  FSEL R31, R112, -INF , !P0 ;  /* 0xff800000701f7808 */ /* 0x000fe40004000000 */
[----:B------:R-:W-:Y:S02]  /*4190*/  FSEL R41, R60, -INF , !P3 ;  /* 0xff8000003c297808 */ /* 0x000fe40005800000 */
[----:B------:R-:W-:Y:S02]  /*41a0*/  ISETP.GT.AND P1, PT, R19, R6, PT ;  /* 0x000000061300720c */ /* 0x000fe40003f24270 */
[----:B------:R-:W-:Y:S02]  /*41b0*/  ISETP.GT.AND P0, PT, R17, R9, PT ;  /* 0x000000091100720c */ /* 0x000fe40003f04270 */
[----:B------:R-:W-:Y:S02]  /*41c0*/  FSEL R60, R70, -INF , !P2 ;  /* 0xff800000463c7808 */ /* 0x000fe40005000000 */
[----:B------:R-:W-:-:S02]  /*41d0*/  ISETP.GT.AND P2, PT, R18, R7, PT ;  /* 0x000000071200720c */ /* 0x000fc40003f44270 */
[----:B------:R-:W-:Y:S02]  /*41e0*/  FSEL R61, R67, -INF , !P1 ;  /* 0xff800000433d7808 */ /* 0x000fe40004800000 */
[----:B------:R-:W-:Y:S02]  /*41f0*/  FSEL R55, R114, -INF , !P0 ;  /* 0xff80000072377808 */ /* 0x000fe40004000000 */
[----:B------:R-:W-:Y:S02]  /*4200*/  ISETP.GT.AND P4, PT, R19, R4, PT ;  /* 0x000000041300720c */ /* 0x000fe40003f84270 */
[C---:B------:R-:W-:Y:S02]  /*4210*/  ISETP.GT.AND P1, PT, R18.reuse, R8, PT ;  /* 0x000000081200720c */ /* 0x040fe40003f24270 */
[----:B------:R-:W-:Y:S02]  /*4220*/  ISETP.GT.AND P0, PT, R18, R3, PT ;  /* 0x000000031200720c */ /* 0x000fe40003f04270 */
        /* <DEDUP_REMOVED lines=8> */
[----:B------:R-:W-:Y:S02]  /*42b0*/  ISETP.GT.AND P4, PT, R17, R8, PT ;  /* 0x000000081100720c */ /* 0x000fe40003f84270 */
        /* <DEDUP_REMOVED lines=8> */
[----:B------:R-:W-:Y:S02]  /*4340*/  FSEL R20, R64, -INF , !P0 ;  /* 0xff80000040147808 */ /* 0x000fe40004000000 */
[----:B------:R-:W-:-:S02]  /*4350*/  ISETP.GE.AND P4, PT, R0, R229, PT ;  /* 0x000000e50000720c */ /* 0x000fc40003f86270 */
[C---:B------:R-:W-:Y:S02]  /*4360*/  ISETP.GE.AND P5, PT, R0.reuse, R231, PT ;  /* 0x000000e70000720c */ /* 0x040fe40003fa6270 */
[C---:B------:R-:W-:Y:S02]  /*4370*/  ISETP.GE.AND P1, PT, R0.reuse, R228, PT ;  /* 0x000000e40000720c */ /* 0x040fe40003f26270 */
[----:B------:R-:W-:Y:S02]  /*4380*/  ISETP.GE.AND P0, PT, R0, R230, PT ;  /* 0x000000e60000720c */ /* 0x000fe40003f06270 */
[----:B------:R-:W-:Y:S02]  /*4390*/  FSEL R0, R65, -INF , !P2 ;  /* 0xff80000041007808 */ /* 0x000fe40005000000 */
[----:B------:R-:W-:Y:S02]  /*43a0*/  ISETP.GE.AND P2, PT, R16, R229, PT ;  /* 0x000000e51000720c */ /* 0x000fe40003f46270 */
[----:B------:R-:W-:-:S02]  /*43b0*/  FSEL R39, R39, -INF , !P1 ;  /* 0xff80000027277808 */ /* 0x000fc40004800000 */
[----:B------:R-:W-:Y:S02]  /*43c0*/  FSEL R48, R48, -INF , !P2 ;  /* 0xff80000030307808 */ /* 0x000fe40005000000 */
[-C--:B------:R-:W-:Y:S02]  /*43d0*/  ISETP.GE.AND P2, PT, R15, R229.reuse, PT ;  /* 0x000000e50f00720c */ /* 0x080fe40003f46270 */
[----:B------:R-:W-:Y:S02]  /*43e0*/  ISETP.GE.AND P1, PT, R16, R228, PT ;  /* 0x000000e41000720c */ /* 0x000fe40003f26270 */
[----:B------:R-:W-:Y:S02]  /*43f0*/  FSEL R47, R47, -INF , !P2 ;  /* 0xff8000002f2f7808 */ /* 0x000fe40005000000 */
[----:B------:R-:W-:Y:S02]  /*4400*/  ISETP.GE.AND P2, PT, R14, R229, PT ;  /* 0x000000e50e00720c */ /* 0x000fe40003f46270 */
[----:B------:R-:W-:-:S02]  /*4410*/  FSEL R53, R28, -INF , !P0 ;  /* 0xff8000001c357808 */ /* 0x000fc40004000000 */
[----:B------:R-:W-:Y:S02]  /*4420*/  FSEL R46, R46, -INF , !P2 ;  /* 0xff8000002e2e7808 */ /* 0x000fe40005000000 */
[----:B------:R-:W-:Y:S02]  /*4430*/  ISETP.GE.AND P0, PT, R16, R230, PT ;  /* 0x000000e61000720c */ /* 0x000fe40003f06270 */
[----:B------:R-:W-:Y:S02]  /*4440*/  FSEL R28, R38, -INF , !P1 ;  /* 0xff800000261c7808 */ /* 0x000fe40004800000 */
[----:B------:R-:W-:Y:S02]  /*4450*/  ISETP.GE.AND P2, PT, R13, R229, PT ;  /* 0x000000e50d00720c */ /* 0x000fe40003f46270 */
        /* <DEDUP_REMOVED lines=9> */
[----:B------:R-:W-:Y:S02]  /*44f0*/  FSEL R26, R36, -INF , !P1 ;  /* 0xff800000241a7808 */ /* 0x000fe40004800000 */
[----:B------:R-:W-:Y:S02]  /*4500*/  ISETP.GE.AND P2, PT, R11, R229, PT ;  /* 0x000000e50b00720c */ /* 0x000fe40003f46270 */
[----:B------:R-:W-:Y:S02]  /*4510*/  ISETP.GE.AND P1, PT, R13, R228, PT ;  /* 0x000000e40d00720c */ /* 0x000fe40003f26270 */
[----:B------:R-:W-:Y:S02]  /*4520*/  ISETP.GE.AND P0, PT, R14, R230, PT ;  /* 0x000000e60e00720c */ /* 0x000fe40003f06270 */
[----:B------:R-:W-:-:S02]  /*4530*/  FSEL R125, R43, -INF , !P2 ;  /* 0xff8000002b7d7808 */ /* 0x000fc40005000000 */
[----:B------:R-:W-:Y:S02]  /*4540*/  FSEL R100, R35, -INF , !P1 ;  /* 0xff80000023647808 */ /* 0x000fe40004800000 */
[----:B------:R-:W-:Y:S02]  /*4550*/  ISETP.GE.AND P2, PT, R10, R229, PT ;  /* 0x000000e50a00720c */ /* 0x000fe40003f46270 */
[----:B------:R-:W-:Y:S02]  /*4560*/  ISETP.GE.AND P1, PT, R12, R228, PT ;  /* 0x000000e40c00720c */ /* 0x000fe40003f26270 */
[----:B------:R-:W-:Y:S02]  /*4570*/  FSEL R36, R25, -INF , !P0 ;  /* 0xff80000019247808 */ /* 0x000fe40004000000 */
        /* <DEDUP_REMOVED lines=21> */
[----:B------:R-:W-:Y:S02]  /*46d0*/  ISETP.GT.AND P2, PT, R227, R5, PT ;  /* 0x00000005e300720c */ /* 0x000fe40003f44270 */
[----:B------:R-:W-:Y:S02]  /*46e0*/  ISETP.GE.AND P1, PT, R7, R229, PT ;  /* 0x000000e50700720c */ /* 0x000fe40003f26270 */
[----:B------:R-:W-:Y:S02]  /*46f0*/  FSEL R49, R49, -INF , !P4 ;  /* 0xff80000031317808 */ /* 0x000fe40006000000 */
[----:B------:R-:W-:Y:S02]  /*4700*/  FSEL R124, R21, -INF , !P0 ;  /* 0xff800000157c7808 */ /* 0x000fe40004000000 */
[----:B------:R-:W-:-:S02]  /*4710*/  ISETP.GE.AND P4, PT, R16, R231, PT ;  /* 0x000000e71000720c */ /* 0x000fc40003f86270 */
[-C--:B------:R-:W-:Y:S02]  /*4720*/  ISETP.GE.AND P0, PT, R8, R229.reuse, PT ;  /* 0x000000e50800720c */ /* 0x080fe40003f06270 */
[----:B------:R-:W-:Y:S02]  /*4730*/  FSEL R16, R68, -INF , !P2 ;  /* 0xff80000044107808 */ /* 0x000fe40005000000 */
[----:B------:R-:W-:Y:S02]  /*4740*/  FSEL R165, R20, -INF , !P1 ;  /* 0xff80000014a57808 */ /* 0x000fe40004800000 */
[----:B------:R-:W-:Y:S02]  /*4750*/  ISETP.GE.AND P2, PT, R5, R229, PT ;  /* 0x000000e50500720c */ /* 0x000fe40003f46270 */
[----:B------:R-:W-:Y:S02]  /*4760*/  ISETP.GT.AND P1, PT, R17, R6, PT ;  /* 0x000000061100720c */ /* 0x000fe40003f24270 */
[----:B------:R-:W-:-:S02]  /*4770*/  FSEL R50, R128, -INF , !P3 ;  /* 0xff80000080327808 */ /* 0x000fc40005800000 */
[----:B------:R-:W-:Y:S02]  /*4780*/  ISETP.GT.AND P3, PT, R17, R7, PT ;  /* 0x000000071100720c */ /* 0x000fe40003f64270 */
[----:B------:R-:W-:Y:S02]  /*4790*/  FSEL R166, R40, -INF , !P0 ;  /* 0xff80000028a67808 */ /* 0x000fe40004000000 */
[----:B------:R-:W-:Y:S02]  /*47a0*/  ISETP.GE.AND P0, PT, R7, R228, PT ;  /* 0x000000e40700720c */ /* 0x000fe40003f06270 */
[----:B------:R-:W-:Y:S02]  /*47b0*/  FSEL R206, R16, -INF , !P2 ;  /* 0xff80000010ce7808 */ /* 0x000fe40005000000 */
[----:B------:R-:W-:Y:S02]  /*47c0*/  FSEL R22, R123, -INF , !P1 ;  /* 0xff8000007b167808 */ /* 0x000fe40004800000 */
[----:B------:R-:W-:-:S02]  /*47d0*/  ISETP.GT.AND P2, PT, R17, R4, PT ;  /* 0x000000041100720c */ /* 0x000fc40003f44270 */
[----:B------:R-:W-:Y:S02]  /*47e0*/  ISETP.GT.AND P1, PT, R227, R4, PT ;  /* 0x00000004e300720c */ /* 0x000fe40003f24270 */
[----:B------:R-:W-:Y:S02]  /*47f0*/  FSEL R57, R122, -INF , !P3 ;  /* 0xff8000007a397808 */ /* 0x000fe40005800000 */
[----:B------:R-:W-:Y:S02]  /*4800*/  ISETP.GT.AND P3, PT, R19, R2, PT ;  /* 0x000000021300720c */ /* 0x000fe40003f64270 */
[----:B------:R-:W-:Y:S02]  /*4810*/  FSEL R159, R29, -INF , !P0 ;  /* 0xff8000001d9f7808 */ /* 0x000fe40004000000 */
[----:B------:R-:W-:Y:S02]  /*4820*/  ISETP.GE.AND P0, PT, R6, R228, PT ;  /* 0x000000e40600720c */ /* 0x000fe40003f06270 */
[----:B------:R-:W-:-:S02]  /*4830*/  FSEL R19, R131, -INF , !P2 ;  /* 0xff80000083137808 */ /* 0x000fc40005000000 */
[----:B------:R-:W-:Y:S02]  /*4840*/  FSEL R0, R69, -INF , !P1 ;  /* 0xff80000045007808 */ /* 0x000fe40004800000 */
[----:B------:R-:W-:Y:S02]  /*4850*/  ISETP.GE.AND P2, PT, R4, R229, PT ;  /* 0x000000e50400720c */ /* 0x000fe40003f46270 */
[C---:B------:R-:W-:Y:S02]  /*4860*/  ISETP.GT.AND P1, PT, R17.reuse, R3, PT ;  /* 0x000000031100720c */ /* 0x040fe40003f24270 */
[----:B------:R-:W-:Y:S02]  /*4870*/  FSEL R157, R18, -INF , !P0 ;  /* 0xff800000129d7808 */ /* 0x000fe40004000000 */
[----:B------:R-:W-:Y:S02]  /*4880*/  ISETP.GT.AND P0, PT, R17, R5, PT ;  /* 0x000000051100720c */ /* 0x000fe40003f04270 */
[----:B------:R-:W-:-:S02]  /*4890*/  FSEL R239, R0, -INF , !P2 ;  /* 0xff80000000ef7808 */ /* 0x000fc40005000000 */
[----:B------:R-:W-:Y:S02]  /*48a0*/  FSEL R18, R118, -INF , !P1 ;  /* 0xff80000076127808 */ /* 0x000fe40004800000 */
[----:B------:R-:W-:Y:S02]  /*48b0*/  FMNMX3.FTZ R0, R39, R28, R27, !PT ;  /* 0x0000001c27007276 */ /* 0x000fe4000781001b */
[-C--:B------:R-:W-:Y:S02]  /*48c0*/  ISETP.GE.AND P1, PT, R4, R228.reuse, PT ;  /* 0x000000e40400720c */ /* 0x080fe40003f26270 */
[----:B------:R-:W-:Y:S02]  /*48d0*/  FSEL R21, R130, -INF , !P0 ;  /* 0xff80000082157808 */ /* 0x000fe40004000000 */
[----:B------:R-:W-:Y:S02]  /*48e0*/  ISETP.GE.AND P0, PT, R5, R228, PT ;  /* 0x000000e40500720c */ /* 0x000fe40003f06270 */
[----:B------:R-:W-:-:S02]  /*48f0*/  FMNMX3.FTZ R0, R0, R26, R100, !PT ;  /* 0x0000001a00007276 */ /* 0x000fc40007810064 */
[----:B------:R-:W-:Y:S02]  /*4900*/  FSEL R209, R51, -INF , !P1 ;  /* 0xff80000033d17808 */ /* 0x000fe40004800000 */
[----:B------:R-:W-:Y:S02]  /*4910*/  FMNMX3.FTZ R16, R49, R48, R47, !PT ;  /* 0x0000003031107276 */ /* 0x000fe4000781002f */
[----:B------:R-:W-:Y:S02]  /*4920*/  ISETP.GT.AND P1, PT, R227, R3, PT ;  /* 0x00000003e300720c */ /* 0x000fe40003f24270 */
[----:B------:R-:W-:Y:S02]  /*4930*/  FSEL R210, R50, -INF , !P0 ;  /* 0xff80000032d27808 */ /* 0x000fe40004000000 */
[----:B------:R-:W-:Y:S02]  /*4940*/  FMNMX3.FTZ R0, R0, R44, R43, !PT ;  /* 0x0000002c00007276 */ /* 0x000fe4000781002b */
[----:B------:R-:W-:-:S02]  /*4950*/  ISETP.GT.AND P0, PT, R17, R2, PT ;  /* 0x000000021100720c */ /* 0x000fc40003f04270 */
[----:B------:R-:W-:Y:S02]  /*4960*/  FMNMX3.FTZ R16, R16, R46, R45, !PT ;  /* 0x0000002e10107276 */ /* 0x000fe4000781002d */
[----:B------:R-:W-:Y:S02]  /*4970*/  ISETP.GE.AND P2, PT, R3, R229, PT ;  /* 0x000000e50300720c */ /* 0x000fe40003f46270 */
[----:B------:R-:W-:Y:S02]  /*4980*/  FSEL R17, R72, -INF , !P1 ;  /* 0xff80000048117808 */ /* 0x000fe40004800000 */
[----:B------:R-:W-:Y:S02]  /*4990*/  FMNMX3.FTZ R0, R0, R42, R158, !PT ;  /* 0x0000002a00007276 */ /* 0x000fe4000781009e */
[----:B------:R-:W-:Y:S02]  /*49a0*/  FMNMX3.FTZ R103, R16, R126, R125, !PT ;  /* 0x0000007e10677276 */ /* 0x000fe4000781007d */
[----:B------:R-:W-:-:S02]  /*49b0*/  FSEL R241, R17, -INF , !P2 ;  /* 0xff80000011f17808 */ /* 0x000fc40005000000 */
[----:B------:R-:W-:Y:S02]  /*49c0*/  ISETP.GE.AND P1, PT, R3, R228, PT ;  /* 0x000000e40300720c */ /* 0x000fe40003f26270 */
[----:B------:R-:W-:Y:S02]  /*49d0*/  ISETP.GT.AND P2, PT, R227, R2, PT ;  /* 0x00000002e300720c */ /* 0x000fe40003f44270 */
[----:B------:R-:W-:Y:S02]  /*49e0*/  FMNMX3.FTZ R0, R0, R164, R159, !PT ;  /* 0x000000a400007276 */ /* 0x000fe4000781009f */
[----:B------:R-:W-:Y:S02]  /*49f0*/  FMNMX3.FTZ R103, R103, R127, R156, !PT ;  /* 0x0000007f67677276 */ /* 0x000fe4000781009c */
[----:B------:R-:W-:Y:S02]  /*4a00*/  FSEL R208, R52, -INF , !P1 ;  /* 0xff80000034d07808 */ /* 0x000fe40004800000 */
[----:B------:R-:W-:-:S02]  /*4a10*/  FSEL R16, R73, -INF , !P2 ;  /* 0xff80000049107808 */ /* 0x000fc40005000000 */
[C---:B------:R-:W-:Y:S02]  /*4a20*/  ISETP.GE.AND P1, PT, R2.reuse, R229, PT ;  /* 0x000000e50200720c */ /* 0x040fe40003f26270 */
[----:B------:R-:W-:Y:S02]  /*4a30*/  ISETP.GE.AND P2, PT, R2, R228, PT ;  /* 0x000000e40200720c */ /* 0x000fe40003f46270 */
[----:B------:R-:W-:Y:S02]  /*4a40*/  FMNMX3.FTZ R0, R0, R157, R210, !PT ;  /* 0x0000009d00007276 */ /* 0x000fe400078100d2 */
[----:B------:R-:W-:Y:S02]  /*4a50*/  FMNMX3.FTZ R103, R103, R166, R165, !PT ;  /* 0x000000a667677276 */ /* 0x000fe400078100a5 */
[----:B------:R-:W-:Y:S02]  /*4a60*/  FSEL R250, R16, -INF , !P1 ;  /* 0xff80000010fa7808 */ /* 0x000fe40004800000 */
[----:B------:R-:W-:-:S02]  /*4a70*/  FSEL R207, R54, -INF , !P2 ;  /* 0xff80000036cf7808 */ /* 0x000fc40005000000 */
[----:B------:R-:W-:Y:S02]  /*4a80*/  FMNMX3.FTZ R0, R0, R209, R208, !PT ;  /* 0x000000d100007276 */ /* 0x000fe400078100d0 */
[----:B------:R-:W-:Y:S02]  /*4a90*/  FSEL R20, R119, -INF , !P0 ;  /* 0xff80000077147808 */ /* 0x000fe40004000000 */
[----:B------:R-:W-:Y:S02]  /*4aa0*/  FMNMX3.FTZ R103, R103, R167, R206, !PT ;  /* 0x000000a767677276 */ /* 0x000fe400078100ce */
[----:B------:R-:W-:Y:S02]  /*4ab0*/  FMNMX3.FTZ R16, R53, R38, R37, !PT ;  /* 0x0000002635107276 */ /* 0x000fe40007810025 */
[----:B------:R-:W-:Y:S02]  /*4ac0*/  ISETP.GE.AND P0, PT, R9, R230, PT ;  /* 0x000000e60900720c */ /* 0x000fe40003f06270 */
[----:B------:R-:W-:-:S02]  /*4ad0*/  FMNMX.FTZ R104, R207, R0, !PT ;  /* 0x00000000cf687209 */ /* 0x000fc40007810000 */
[----:B------:R-:W-:Y:S02]  /*4ae0*/  FMNMX3.FTZ R103, R103, R239, R241, !PT ;  /* 0x000000ef67677276 */ /* 0x000fe400078100f1 */
[----:B------:R-:W-:Y:S01]  /*4af0*/  FMNMX3.FTZ R0, R16, R36, R106, !PT ;  /* 0x0000002410007276 */ /* 0x000fe2000781006a */
[----:B------:R-:W-:Y:S01]  /*4b00*/  SHFL.BFLY PT, R17, R104, 0x2, 0x1f ;  /* 0x0c401f0068117f89 */ /* 0x000fe200000e0000 */
[-C--:B------:R-:W-:Y:S02]  /*4b10*/  ISETP.GE.AND P1, PT, R8, R230.reuse, PT ;  /* 0x000000e60800720c */ /* 0x080fe40003f26270 */
[----:B------:R-:W-:Y:S02]  /*4b20*/  FSEL R132, R55, -INF , !P0 ;  /* 0xff80000037847808 */ /* 0x000fe40004000000 */
[----:B------:R-:W-:Y:S02]  /*4b30*/  ISETP.GE.AND P0, PT, R7, R230, PT ;  /* 0x000000e60700720c */ /* 0x000fe40003f06270 */
[----:B------:R-:W-:-:S02]  /*4b40*/  FMNMX.FTZ R103, R250, R103, !PT ;  /* 0x00000067fa677209 */ /* 0x000fc40007810000 */
[----:B------:R-:W-:Y:S02]  /*4b50*/  FMNMX3.FTZ R0, R0, R105, R107, !PT ;  /* 0x0000006900007276 */ /* 0x000fe4000781006b */
[----:B------:R-:W-:Y:S01]  /*4b60*/  FSEL R133, R56, -INF , !P1 ;  /* 0xff80000038857808 */ /* 0x000fe20004800000 */
[----:B------:R-:W2:Y:S01]  /*4b70*/  SHFL.BFLY PT, R16, R103, 0x2, 0x1f ;  /* 0x0c401f0067107f89 */ /* 0x000ea200000e0000 */
        /* <DEDUP_REMOVED lines=13> */
[----:B------:R-:W-:Y:S02]  /*4c50*/  FSEL R217, R20, -INF , !P1 ;  /* 0xff80000014d97808 */ /* 0x000fe40004800000 */
[----:B------:R-:W-:Y:S02]  /*4c60*/  FMNMX3.FTZ R0, R0, R205, R212, !PT ;  /* 0x000000cd00007276 */ /* 0x000fe400078100d4 */
[----:B------:R-:W-:-:S02]  /*4c70*/  ISETP.GE.AND P1, PT, R12, R231, PT ;  /* 0x000000e70c00720c */ /* 0x000fc40003f26270 */
[----:B------:R-:W-:Y:S02]  /*4c80*/  FMNMX.FTZ R12, R217, R0, !PT ;  /* 0x00000000d90c7209 */ /* 0x000fe40007810000 */
[-C--:B------:R-:W-:Y:S02]  /*4c90*/  ISETP.GE.AND P2, PT, R15, R231.reuse, PT ;  /* 0x000000e70f00720c */ /* 0x080fe40003f46270 */
[----:B------:R-:W-:Y:S01]  /*4ca0*/  ISETP.GE.AND P0, PT, R14, R231, PT ;  /* 0x000000e70e00720c */ /* 0x000fe20003f06270 */
[----:B------:R-:W4:Y:S01]  /*4cb0*/  SHFL.BFLY PT, R101, R12, 0x2, 0x1f ;  /* 0x0c401f000c657f89 */ /* 0x000f2200000e0000 */
[----:B--2---:R-:W-:Y:S02]  /*4cc0*/  FMNMX.FTZ R103, R103, R16, !PT ;  /* 0x0000001067677209 */ /* 0x004fe40007810000 */
[----:B------:R-:W-:Y:S02]  /*4cd0*/  FSEL R15, R84, -INF , !P4 ;  /* 0xff800000540f7808 */ /* 0x000fe40006000000 */
[----:B------:R-:W-:-:S02]  /*4ce0*/  FSEL R14, R75, -INF , !P3 ;  /* 0xff8000004b0e7808 */ /* 0x000fc40005800000 */
[-C--:B------:R-:W-:Y:S02]  /*4cf0*/  ISETP.GE.AND P4, PT, R10, R231.reuse, PT ;  /* 0x000000e70a00720c */ /* 0x080fe40003f86270 */
[-C--:B------:R-:W-:Y:S02]  /*4d00*/  ISETP.GE.AND P3, PT, R13, R231.reuse, PT ;  /* 0x000000e70d00720c */ /* 0x080fe40003f66270 */
[----:B------:R-:W-:Y:S02]  /*4d10*/  FSEL R40, R83, -INF , !P5 ;  /* 0xff80000053287808 */ /* 0x000fe40006800000 */
[----:B------:R-:W-:Y:S02]  /*4d20*/  FSEL R10, R82, -INF , !P2 ;  /* 0xff800000520a7808 */ /* 0x000fe40005000000 */
[----:B------:R-:W-:Y:S02]  /*4d30*/  ISETP.GE.AND P5, PT, R11, R231, PT ;  /* 0x000000e70b00720c */ /* 0x000fe40003fa6270 */
[----:B------:R-:W-:Y:S01]  /*4d40*/  FMNMX.FTZ R104, R104, R17, !PT ;  /* 0x0000001168687209 */ /* 0x000fe20007810000 */
[----:B------:R-:W2:Y:S01]  /*4d50*/  SHFL.BFLY PT, R11, R103, 0x1, 0x1f ;  /* 0x0c201f00670b7f89 */ /* 0x000ea200000e0000 */
[----:B------:R-:W-:-:S02]  /*4d60*/  ISETP.GE.AND P2, PT, R9, R231, PT ;  /* 0x000000e70900720c */ /* 0x000fc40003f46270 */
[----:B------:R-:W-:Y:S01]  /*4d70*/  FSEL R9, R81, -INF , !P0 ;  /* 0xff80000051097808 */ /* 0x000fe20004000000 */
[----:B------:R-:W5:Y:S01]  /*4d80*/  SHFL.BFLY PT, R13, R104, 0x1, 0x1f ;  /* 0x0c201f00680d7f89 */ /* 0x000f6200000e0000 */
[----:B------:R-:W-:Y:S02]  /*4d90*/  FSEL R67, R80, -INF , !P3 ;  /* 0xff80000050437808 */ /* 0x000fe40005800000 */
[----:B------:R-:W-:Y:S02]  /*4da0*/  FMNMX3.FTZ R0, R40, R15, R10, !PT ;  /* 0x0000000f28007276 */ /* 0x000fe4000781000a */
[----:B------:R-:W-:Y:S02]  /*4db0*/  FSEL R66, R79, -INF , !P1 ;  /* 0xff8000004f427808 */ /* 0x000fe40004800000 */
[----:B------:R-:W-:Y:S02]  /*4dc0*/  FSEL R65, R78, -INF , !P5 ;  /* 0xff8000004e417808 */ /* 0x000fe40006800000 */
[----:B------:R-:W-:-:S02]  /*4dd0*/  FMNMX3.FTZ R0, R0, R9, R67, !PT ;  /* 0x0000000900007276 */ /* 0x000fc40007810043 */
[-C--:B------:R-:W-:Y:S02]  /*4de0*/  ISETP.GE.AND P0, PT, R8, R231.reuse, PT ;  /* 0x000000e70800720c */ /* 0x080fe40003f06270 */
[-C--:B------:R-:W-:Y:S02]  /*4df0*/  ISETP.GE.AND P3, PT, R7, R231.reuse, PT ;  /* 0x000000e70700720c */ /* 0x080fe40003f66270 */
[----:B------:R-:W-:Y:S02]  /*4e00*/  FSEL R64, R77, -INF , !P4 ;  /* 0xff8000004d407808 */ /* 0x000fe40006000000 */
[----:B------:R-:W-:Y:S02]  /*4e10*/  FSEL R142, R62, -INF , !P2 ;  /* 0xff8000003e8e7808 */ /* 0x000fe40005000000 */
[----:B------:R-:W-:Y:S02]  /*4e20*/  FMNMX3.FTZ R0, R0, R66, R65, !PT ;  /* 0x0000004200007276 */ /* 0x000fe40007810041 */
[----:B------:R-:W-:-:S02]  /*4e30*/  ISETP.GE.AND P1, PT, R6, R231, PT ;  /* 0x000000e70600720c */ /* 0x000fc40003f26270 */
[----:B------:R-:W-:Y:S02]  /*4e40*/  ISETP.GE.AND P5, PT, R5, R231, PT ;  /* 0x000000e70500720c */ /* 0x000fe40003fa6270 */
[----:B------:R-:W-:Y:S02]  /*4e50*/  FSEL R141, R63, -INF , !P0 ;  /* 0xff8000003f8d7808 */ /* 0x000fe40004000000 */
[----:B------:R-:W-:Y:S02]  /*4e60*/  FSEL R135, R76, -INF , !P3 ;  /* 0xff8000004c877808 */ /* 0x000fe40005800000 */
[----:B------:R-:W-:Y:S02]  /*4e70*/  FMNMX3.FTZ R0, R0, R64, R142, !PT ;  /* 0x0000004000007276 */ /* 0x000fe4000781008e */
[----:B----4-:R-:W-:Y:S02]  /*4e80*/  FMNMX.FTZ R101, R12, R101, !PT ;  /* 0x000000650c657209 */ /* 0x010fe40007810000 */
[----:B------:R-:W-:-:S02]  /*4e90*/  ISETP.GE.AND P4, PT, R4, R231, PT ;  /* 0x000000e70400720c */ /* 0x000fc40003f86270 */
[----:B------:R-:W-:Y:S02]  /*4ea0*/  ISETP.GE.AND P2, PT, R3, R231, PT ;  /* 0x000000e70300720c */ /* 0x000fe40003f46270 */
[----:B------:R-:W-:Y:S02]  /*4eb0*/  FSEL R134, R61, -INF , !P1 ;  /* 0xff8000003d867808 */ /* 0x000fe40004800000 */
[----:B------:R-:W-:Y:S02]  /*4ec0*/  FSEL R216, R60, -INF , !P5 ;  /* 0xff8000003cd87808 */ /* 0x000fe40006800000 */
[----:B------:R-:W-:Y:S02]  /*4ed0*/  FMNMX3.FTZ R0, R0, R141, R135, !PT ;  /* 0x0000008d00007276 */ /* 0x000fe40007810087 */
[----:B------:R-:W-:Y:S02]  /*4ee0*/  ISETP.GE.AND P0, PT, R2, R231, PT ;  /* 0x000000e70200720c */ /* 0x000fe40003f06270 */
[----:B------:R-:W4:Y:S01]  /*4ef0*/  SHFL.BFLY PT, R2, R101, 0x1, 0x1f ;  /* 0x0c201f0065027f89 */ /* 0x000f2200000e0000 */
[----:B------:R-:W-:-:S02]  /*4f00*/  FSEL R218, R59, -INF , !P4 ;  /* 0xff8000003bda7808 */ /* 0x000fc40006000000 */
[----:B------:R-:W-:Y:S02]  /*4f10*/  FSEL R219, R58, -INF , !P2 ;  /* 0xff8000003adb7808 */ /* 0x000fe40005000000 */
[----:B------:R-:W-:Y:S02]  /*4f20*/  FMNMX3.FTZ R0, R0, R134, R216, !PT ;  /* 0x0000008600007276 */ /* 0x000fe400078100d8 */
[----:B--2---:R-:W-:Y:S02]  /*4f30*/  FMNMX.FTZ R103, R103, R11, !PT ;  /* 0x0000000b67677209 */ /* 0x004fe40007810000 */
[----:B------:R-:W-:Y:S02]  /*4f40*/  FSEL R225, R14, -INF , !P0 ;  /* 0xff8000000ee17808 */ /* 0x000fe40004000000 */
[----:B------:R-:W-:Y:S01]  /*4f50*/  FMNMX3.FTZ R4, R0, R218, R219, !PT ;  /* 0x000000da00047276 */ /* 0x000fe200078100db */
[----:B-1----:R-:W-:Y:S01]  /*4f60*/  FMUL.FTZ R12, R103, UR4 ;  /* 0x00000004670c7c20 */ /* 0x002fe20008410000 */
[----:B-----5:R-:W-:-:S02]  /*4f70*/  FMNMX.FTZ R104, R104, R13, !PT ;  /* 0x0000000d68687209 */ /* 0x020fc40007810000 */
[----:B------:R-:W-:Y:S02]  /*4f80*/  FMNMX.FTZ R4, R225, R4, !PT ;  /* 0x00000004e1047209 */ /* 0x000fe40007810000 */
[----:B------:R-:W-:Y:S01]  /*4f90*/  FSETP.NEU.FTZ.AND P2, PT, R103, -INF , PT ;  /* 0xff8000006700780b */ /* 0x000fe20003f5d000 */
[C---:B------:R-:W-:Y:S01]  /*4fa0*/  FMUL.FTZ R3, R104.reuse, UR4 ;  /* 0x0000000468037c20 */ /* 0x040fe20008410000 */
[----:B------:R-:W-:Y:S01]  /*4fb0*/  FSETP.NEU.FTZ.AND P1, PT, R104, -INF , PT ;  /* 0xff8000006800780b */ /* 0x000fe20003f3d000 */
[----:B------:R-:W1:Y:S01]  /*4fc0*/  SHFL.BFLY PT, R5, R4, 0x2, 0x1f ;  /* 0x0c401f0004057f89 */ /* 0x000e6200000e0000 */
[----:B------:R-:W-:Y:S02]  /*4fd0*/  FSEL R12, R12, RZ, P2 ;  /* 0x000000ff0c0c7208 */ /* 0x000fe40001000000 */
[----:B------:R-:W-:Y:S02]  /*4fe0*/  FSEL R3, R3, RZ, P1 ;  /* 0x000000ff03037208 */ /* 0x000fe40000800000 */
[----:B----4-:R-:W-:Y:S01]  /*4ff0*/  FMNMX.FTZ R101, R101, R2, !PT ;  /* 0x0000000265657209 */ /* 0x010fe20007810000 */
[----:B------:R-:W-:-:S03]  /*5000*/  FFMA.FTZ R0, R49, UR4, -R12 ;  /* 0x0000000431007c23 */ /* 0x000fc6000801080c */
[C---:B------:R-:W-:Y:S01]  /*5010*/  FSETP.NEU.FTZ.AND P0, PT, R101.reuse, -INF , PT ;  /* 0xff8000006500780b */ /* 0x040fe20003f1d000 */
[----:B------:R2:W-:Y:S01]  /*5020*/  MUFU.EX2 R85, R0 ;  /* 0x0000000000557308 */ /* 0x0005e20000000800 */
[----:B------:R-:W-:-:S05]  /*5030*/  FMUL.FTZ R2, R101, UR4 ;  /* 0x0000000465027c20 */ /* 0x000fca0008410000 */
[----:B------:R-:W-:Y:S02]  /*5040*/  FSEL R2, R2, RZ, P0 ;  /* 0x000000ff02027208 */ /* 0x000fe40000000000 */
[----:B-1----:R-:W-:-:S03]  /*5050*/  FMNMX.FTZ R4, R4, R5, !PT ;  /* 0x0000000504047209 */ /* 0x002fc60007810000 */
[----:B------:R-:W-:Y:S01]  /*5060*/  FFMA.FTZ R5, R53, UR4, -R2 ;  /* 0x0000000435057c23 */ /* 0x000fe20008010802 */
[----:B--2---:R-:W-:-:S03]  /*5070*/  FFMA.FTZ R0, R39, UR4, -R3 ;  /* 0x0000000427007c23 */ /* 0x004fc60008010803 */
[----:B------:R1:W-:Y:S08]  /*5080*/  MUFU.EX2 R184, R5 ;  /* 0x0000000500b87308 */ /* 0x0003f00000000800 */
[----:B------:R2:W-:Y:S01]  /*5090*/  MUFU.EX2 R180, R0 ;  /* 0x0000000000b47308 */ /* 0x0005e20000000800 */
[----:B-1----:R-:W1:Y:S01]  /*50a0*/  SHFL.BFLY PT, R5, R4, 0x1, 0x1f ;  /* 0x0c201f0004057f89 */ /* 0x002e6200000e0000 */
[----:B--2---:R-:W-:-:S06]  /*50b0*/  FFMA.FTZ R0, R28, UR4, -R3 ;  /* 0x000000041c007c23 */ /* 0x004fcc0008010803 */
[----:B------:R2:W4:Y:S01]  /*50c0*/  MUFU.EX2 R181, R0 ;  /* 0x0000000000b57308 */ /* 0x0005220000000800 */
[----:B-1----:R-:W-:-:S04]  /*50d0*/  FMNMX.FTZ R102, R4, R5, !PT ;  /* 0x0000000504667209 */ /* 0x002fc80007810000 */
[C---:B------:R-:W-:Y:S01]  /*50e0*/  FSETP.NEU.FTZ.AND P0, PT, R102.reuse, -INF , PT ;  /* 0xff8000006600780b */ /* 0x040fe20003f1d000 */
[--C-:B--2---:R-:W-:Y:S01]  /*50f0*/  FFMA.FTZ R0, R27, UR4, -R3.reuse ;  /* 0x000000041b007c23 */ /* 0x104fe20008010803 */
[----:B------:R-:W-:Y:S01]  /*5100*/  FMUL.FTZ R8, R102, UR4 ;  /* 0x0000000466087c20 */ /* 0x000fe20008410000 */
[----:B----4-:R-:W-:Y:S02]  /*5110*/  F2FP.BF16.F32.PACK_AB R4, R181, R180 ;  /* 0x000000b4b504723e */ /* 0x010fe400000010ff */
[----:B------:R1:W-:Y:S02]  /*5120*/  MUFU.EX2 R179, R0 ;  /* 0x0000000000b37308 */ /* 0x0003e40000000800 */
[----:B-1----:R-:W-:-:S06]  /*5130*/  FFMA.FTZ R0, R26, UR4, -R3 ;  /* 0x000000041a007c23 */ /* 0x002fcc0008010803 */
[----:B------:R1:W2:Y:S02]  /*5140*/  MUFU.EX2 R176, R0 ;  /* 0x0000000000b07308 */ /* 0x0002a40000000800 */
[----:B-1----:R-:W-:Y:S02]  /*5150*/  LOP3.LUT R0, R145, 0x120, R149, 0xf8, !PT ;  /* 0x0000012091007812 */ /* 0x002fe400078ef895 */
[----:B--2---:R-:W-:Y:S02]  /*5160*/  F2FP.BF16.F32.PACK_AB R6, R176, R179 ;  /* 0x000000b3b006723e */ /* 0x004fe400000010ff */
[----:B------:R-:W-:Y:S01]  /*5170*/  LEA R220, R0, UR5, 0x1 ;  /* 0x0000000500dc7c11 */ /* 0x000fe2000f8e08ff */
[----:B------:R-:W-:-:S04]  /*5180*/  FFMA.FTZ R0, R38, UR4, -R2 ;  /* 0x0000000426007c23 */ /* 0x000fc80008010802 */
[----:B------:R1:W2:Y:S01]  /*5190*/  MUFU.EX2 R185, R0 ;  /* 0x0000000000b97308 */ /* 0x0002a20000000800 */
[----:B------:R-:W-:Y:S01]  /*51a0*/  IMAD.IADD R14, R148, 0x1, R220 ;  /* 0x00000001940e7824 */ /* 0x000fe200078e02dc */
        /* <DEDUP_REMOVED lines=8> */
[----:B--2---:R-:W-:Y:S02]  /*5230*/  FFMA.FTZ R0, R36, UR4, -R2 ;  /* 0x0000000424007c23 */ /* 0x004fe40008010802 */
[----:B------:R-:W2:Y:S04]  /*5240*/  LDSM.16.MT88.4 R36, [R14+0xb000] ;  /* 0x00b000000e24783b */ /* 0x000ea80000004200 */
[----:B------:R4:W5:Y:S02]  /*5250*/  MUFU.EX2 R13, R0 ;  /* 0x00000000000d7308 */ /* 0x0009640000000800 */
[----:B----4-:R-:W-:Y:S01]  /*5260*/  FFMA.FTZ R0, R48, UR4, -R12 ;  /* 0x0000000430007c23 */ /* 0x010fe2000801080c */
[----:B-----5:R-:W-:-:S05]  /*5270*/  F2FP.BF16.F32.PACK_AB R7, R13, R178 ;  /* 0x000000b20d07723e */ /* 0x020fca00000010ff */
[----:B------:R4:W-:Y:S02]  /*5280*/  MUFU.EX2 R249, R0 ;  /* 0x0000000000f97308 */ /* 0x0009e40000000800 */
[C---:B------:R-:W-:Y:S08]  /*5290*/  HMMA.16816.F32.BF16 R116, R4.reuse, R28, RZ ;  /* 0x0000001c0474723c */ /* 0x040ff000000418ff */
[----:B------:R-:W-:Y:S01]  /*52a0*/  HMMA.16816.F32.BF16 R112, R4, R24, RZ ;  /* 0x000000180470723c */ /* 0x000fe200000418ff */
[----:B----4-:R-:W-:-:S07]  /*52b0*/  FFMA.FTZ R0, R47, UR4, -R12 ;  /* 0x000000042f007c23 */ /* 0x010fce000801080c */
[C---:B---3--:R-:W-:Y:S01]  /*52c0*/  HMMA.16816.F32.BF16 R108, R4.reuse, R20, RZ ;  /* 0x00000014046c723c */ /* 0x048fe200000418ff */
[----:B------:R3:W-:Y:S07]  /*52d0*/  MUFU.EX2 R252, R0 ;  /* 0x0000000000fc7308 */ /* 0x0007ee0000000800 */
[C---:B------:R-:W-:Y:S08]  /*52e0*/  HMMA.16816.F32.BF16 R96, R4.reuse, R16, RZ ;  /* 0x000000100460723c */ /* 0x040ff000000418ff */
[----:B-1----:R-:W-:Y:S01]  /*52f0*/  HMMA.16816.F32.BF16 R92, R4, R32, RZ ;  /* 0x00000020045c723c */ /* 0x002fe200000418ff */
[----:B---3--:R-:W-:Y:S01]  /*5300*/  FSEL R0, R8, RZ, P0 ;  /* 0x000000ff08007208 */ /* 0x008fe20000000000 */
[----:B------:R-:W-:-:S04]  /*5310*/  FFMA.FTZ R8, R46, UR4, -R12 ;  /* 0x000000042e087c23 */ /* 0x000fc8000801080c */
[----:B------:R1:W3:Y:S02]  /*5320*/  MUFU.EX2 R177, R8 ;  /* 0x0000000800b17308 */ /* 0x0002e40000000800 */
[C---:B--2---:R-:W-:Y:S08]  /*5330*/  HMMA.16816.F32.BF16 R68, R4.reuse, R36, RZ ;  /* 0x000000240444723c */ /* 0x044ff000000418ff */
[----:B------:R-:W-:Y:S01]  /*5340*/  HMMA.16816.F32.BF16 R88, R4, R30, RZ ;  /* 0x0000001e0458723c */ /* 0x000fe200000418ff */
[----:B-1----:R-:W-:-:S07]  /*5350*/  FFMA.FTZ R8, R40, UR4, -R0 ;  /* 0x0000000428087c23 */ /* 0x002fce0008010800 */
[C---:B------:R-:W-:Y:S01]  /*5360*/  HMMA.16816.F32.BF16 R80, R4.reuse, R22, RZ ;  /* 0x000000160450723c */ /* 0x040fe200000418ff */
[----:B------:R1:W-:Y:S07]  /*5370*/  MUFU.EX2 R242, R8 ;  /* 0x0000000800f27308 */ /* 0x0003ee0000000800 */
[C---:B------:R-:W-:Y:S08]  /*5380*/  HMMA.16816.F32.BF16 R76, R4.reuse, R18, RZ ;  /* 0x00000012044c723c */ /* 0x040ff000000418ff */
[----:B------:R-:W-:Y:S01]  /*5390*/  HMMA.16816.F32.BF16 R72, R4, R34, RZ ;  /* 0x000000220448723c */ /* 0x000fe200000418ff */
[----:B-1----:R-:W-:Y:S01]  /*53a0*/  FFMA.FTZ R8, R15, UR4, -R0 ;  /* 0x000000040f087c23 */ /* 0x002fe20008010800 */
[----:B------:R-:W-:-:S03]  /*53b0*/  IMAD.MOV.U32 R15, RZ, RZ, R85 ;  /* 0x000000ffff0f7224 */ /* 0x000fc600078e0055 */
[----:B------:R1:W2:Y:S03]  /*53c0*/  MUFU.EX2 R240, R8 ;  /* 0x0000000800f07308 */ /* 0x0002a60000000800 */
[C---:B------:R-:W-:Y:S08]  /*53d0*/  HMMA.16816.F32.BF16 R84, R4.reuse, R26, RZ ;  /* 0x0000001a0454723c */ /* 0x040ff000000418ff */
[----:B------:R-:W-:Y:S01]  /*53e0*/  HMMA.16816.F32.BF16 R60, R4, R38, RZ ;  /* 0x00000026043c723c */ /* 0x000fe200000418ff */
[----:B------:R-:W-:-:S04]  /*53f0*/  FFMA.FTZ R4, R45, UR4, -R12 ;  /* 0x000000042d047c23 */ /* 0x000fc8000801080c */
[----:B------:R4:W-:Y:S01]  /*5400*/  MUFU.EX2 R244, R4 ;  /* 0x0000000400f47308 */ /* 0x0009e20000000800 */
[----:B-1----:R-:W-:Y:S01]  /*5410*/  FFMA.FTZ R8, R10, UR4, -R0 ;  /* 0x000000040a087c23 */ /* 0x002fe20008010800 */
[----:B---3--:R-:W-:-:S06]  /*5420*/  F2FP.BF16.F32.PACK_AB R10, R177, R252 ;  /* 0x000000fcb10a723e */ /* 0x008fcc00000010ff */
[----:B------:R1:W-:Y:S01]  /*5430*/  MUFU.EX2 R245, R8 ;  /* 0x0000000800f57308 */ /* 0x0003e20000000800 */
[----:B----4-:R-:W-:-:S07]  /*5440*/  FFMA.FTZ R4, R100, UR4, -R3 ;  /* 0x0000000464047c23 */ /* 0x010fce0008010803 */
[----:B------:R3:W-:Y:S01]  /*5450*/  MUFU.EX2 R243, R4 ;  /* 0x0000000400f37308 */ /* 0x0007e20000000800 */
[----:B-1----:R-:W-:Y:S01]  /*5460*/  FFMA.FTZ R8, R9, UR4, -R0 ;  /* 0x0000000409087c23 */ /* 0x002fe20008010800 */
[----:B--2---:R-:W-:-:S06]  /*5470*/  F2FP.BF16.F32.PACK_AB R9, R240, R242 ;  /* 0x000000f2f009723e */ /* 0x004fcc00000010ff */
[----:B------:R1:W2:Y:S01]  /*5480*/  MUFU.EX2 R251, R8 ;  /* 0x0000000800fb7308 */ /* 0x0002a20000000800 */
[----:B---3--:R-:W-:-:S07]  /*5490*/  FFMA.FTZ R4, R44, UR4, -R3 ;  /* 0x000000042c047c23 */ /* 0x008fce0008010803 */
[----:B------:R3:W-:Y:S01]  /*54a0*/  MUFU.EX2 R248, R4 ;  /* 0x0000000400f87308 */ /* 0x0007e20000000800 */
[----:B-1----:R-:W-:Y:S02]  /*54b0*/  F2FP.BF16.F32.PACK_AB R8, R249, R15 ;  /* 0x0000000ff908723e */ /* 0x002fe400000010ff */
[----:B--2---:R-:W-:-:S07]  /*54c0*/  F2FP.BF16.F32.PACK_AB R11, R251, R245 ;  /* 0x000000f5fb0b723e */ /* 0x004fce00000010ff */
[----:B------:R-:W-:Y:S01]  /*54d0*/  HMMA.16816.F32.BF16 R120, R8, R28, RZ ;  /* 0x0000001c0878723c */ /* 0x000fe200000418ff */
[----:B---3--:R-:W-:-:S04]  /*54e0*/  FFMA.FTZ R4, R43, UR4, -R3 ;  /* 0x000000042b047c23 */ /* 0x008fc80008010803 */
[----:B------:R1:W-:Y:S03]  /*54f0*/  MUFU.EX2 R247, R4 ;  /* 0x0000000400f77308 */ /* 0x0003e60000000800 */
[C---:B------:R-:W-:Y:S01]  /*5500*/  HMMA.16816.F32.BF16 R148, R8.reuse, R30, RZ ;  /* 0x0000001e0894723c */ /* 0x040fe200000418ff */
[----:B------:R-:W2:Y:S07]  /*5510*/  LDSM.16.MT88.4 R28, [R14+0xa400] ;  /* 0x00a400000e1c783b */ /* 0x000eae0000004200 */
[----:B------:R-:W-:Y:S01]  /*5520*/  HMMA.16816.F32.BF16 R52, R8, R20, RZ ;  /* 0x000000140834723c */ /* 0x000fe200000418ff */
[----:B-1----:R-:W-:-:S07]  /*5530*/  FFMA.FTZ R4, R42, UR4, -R3 ;  /* 0x000000042a047c23 */ /* 0x002fce0008010803 */
[C---:B------:R-:W-:Y:S01]  /*5540*/  HMMA.16816.F32.BF16 R136, R8.reuse, R22, RZ ;  /* 0x000000160888723c */ /* 0x040fe200000418ff */
[----:B------:R-:W-:Y:S01]  /*5550*/  LDSM.16.MT88.4 R20, [R220+0x9400] ;  /* 0x00940000dc14783b */ /* 0x000fe20000004200 */
[----:B------:R1:W3:Y:S06]  /*5560*/  MUFU.EX2 R246, R4 ;  /* 0x0000000400f67308 */ /* 0x0002ec0000000800 */
[C---:B------:R-:W-:Y:S08]  /*5570*/  HMMA.16816.F32.BF16 R48, R8.reuse, R16, RZ ;  /* 0x000000100830723c */ /* 0x040ff000000418ff */
[----:B------:R-:W-:Y:S01]  /*5580*/  HMMA.16816.F32.BF16 R144, R8, R18, RZ ;  /* 0x000000120890723c */ /* 0x000fe200000418ff */
[----:B------:R-:W4:Y:S01]  /*5590*/  LDSM.16.MT88.4 R16, [R14+0x9400] ;  /* 0x009400000e10783b */ /* 0x000f220000004200 */
[----:B-1----:R-:W-:Y:S01]  /*55a0*/  FFMA.FTZ R4, R106, UR4, -R2 ;  /* 0x000000046a047c23 */ /* 0x002fe20008010802 */
[----:B---3--:R-:W-:-:S05]  /*55b0*/  F2FP.BF16.F32.PACK_AB R6, R246, R247 ;  /* 0x000000f7f606723e */ /* 0x008fca00000010ff */
[C---:B------:R-:W-:Y:S01]  /*55c0*/  HMMA.16816.F32.BF16 R56, R8.reuse, R24, RZ ;  /* 0x000000180838723c */ /* 0x040fe200000418ff */
[----:B------:R1:W-:Y:S07]  /*55d0*/  MUFU.EX2 R235, R4 ;  /* 0x0000000400eb7308 */ /* 0x0003ee0000000800 */
[C---:B------:R-:W-:Y:S01]  /*55e0*/  HMMA.16816.F32.BF16 R128, R8.reuse, R26, RZ ;  /* 0x0000001a0880723c */ /* 0x040fe200000418ff */
[----:B------:R-:W-:Y:S07]  /*55f0*/  LDSM.16.MT88.4 R24, [R220+0xa400] ;  /* 0x00a40000dc18783b */ /* 0x000fee0000004200 */
[----:B------:R-:W-:Y:S01]  /*5600*/  HMMA.16816.F32.BF16 R44, R8, R32, RZ ;  /* 0x00000020082c723c */ /* 0x000fe200000418ff */
[----:B-1----:R-:W-:-:S04]  /*5610*/  FFMA.FTZ R4, R105, UR4, -R2 ;  /* 0x0000000469047c23 */ /* 0x002fc80008010802 */
[----:B------:R1:W3:Y:S03]  /*5620*/  MUFU.EX2 R238, R4 ;  /* 0x0000000400ee7308 */ /* 0x0002e60000000800 */
[C---:B------:R-:W-:Y:S01]  /*5630*/  HMMA.16816.F32.BF16 R160, R8.reuse, R34, RZ ;  /* 0x0000002208a0723c */ /* 0x040fe200000418ff */
[----:B------:R-:W5:Y:S07]  /*5640*/  LDSM.16.MT88.4 R32, [R220+0xb400] ;  /* 0x00b40000dc20783b */ /* 0x000f6e0000004200 */
[----:B------:R-:W-:Y:S01]  /*5650*/  HMMA.16816.F32.BF16 R40, R8, R36, RZ ;  /* 0x000000240828723c */ /* 0x000fe200000418ff */
[----:B-1----:R-:W-:-:S07]  /*5660*/  FFMA.FTZ R4, R107, UR4, -R2 ;  /* 0x000000046b047c23 */ /* 0x002fce0008010802 */
[----:B------:R-:W-:Y:S01]  /*5670*/  HMMA.16816.F32.BF16 R152, R8, R38, RZ ;  /* 0x000000260898723c */ /* 0x000fe200000418ff */
[----:B------:R-:W1:Y:S01]  /*5680*/  LDSM.16.MT88.4 R36, [R14+0xb400] ;  /* 0x00b400000e24783b */ /* 0x000e620000004200 */
[----:B------:R-:W-:Y:S01]  /*5690*/  FFMA.FTZ R8, R127, UR4, -R12 ;  /* 0x000000047f087c23 */ /* 0x000fe2000801080c */
[----:B------:R2:W-:Y:S01]  /*56a0*/  MUFU.EX2 R237, R4 ;  /* 0x0000000400ed7308 */ /* 0x0005e20000000800 */
[----:B---3--:R-:W-:-:S07]  /*56b0*/  F2FP.BF16.F32.PACK_AB R5, R238, R235 ;  /* 0x000000ebee05723e */ /* 0x008fce00000010ff */
[----:B------:R3:W-:Y:S01]  /*56c0*/  MUFU.EX2 R232, R8 ;  /* 0x0000000800e87308 */ /* 0x0007e20000000800 */
[----:B--2---:R-:W-:-:S07]  /*56d0*/  FFMA.FTZ R4, R124, UR4, -R2 ;  /* 0x000000047c047c23 */ /* 0x004fce0008010802 */
[----:B------:R2:W4:Y:S01]  /*56e0*/  MUFU.EX2 R236, R4 ;  /* 0x0000000400ec7308 */ /* 0x0005220000000800 */
[----:B---3--:R-:W-:-:S07]  /*56f0*/  FFMA.FTZ R8, R67, UR4, -R0 ;  /* 0x0000000443087c23 */ /* 0x008fce0008010800 */
[----:B------:R3:W-:Y:S01]  /*5700*/  MUFU.EX2 R214, R8 ;  /* 0x0000000800d67308 */ /* 0x0007e20000000800 */
[----:B--2---:R-:W-:Y:S01]  /*5710*/  FFMA.FTZ R4, R126, UR4, -R12 ;  /* 0x000000047e047c23 */ /* 0x004fe2000801080c */
[----:B----4-:R-:W-:-:S06]  /*5720*/  F2FP.BF16.F32.PACK_AB R7, R236, R237 ;  /* 0x000000edec07723e */ /* 0x010fcc00000010ff */
[----:B------:R2:W4:Y:S01]  /*5730*/  MUFU.EX2 R234, R4 ;  /* 0x0000000400ea7308 */ /* 0x0005220000000800 */
[----:B---3--:R-:W-:-:S07]  /*5740*/  FFMA.FTZ R8, R66, UR4, -R0 ;  /* 0x0000000442087c23 */ /* 0x008fce0008010800 */
[----:B------:R3:W4:Y:S01]  /*5750*/  MUFU.EX2 R215, R8 ;  /* 0x0000000800d77308 */ /* 0x0007220000000800 */
[----:B--2---:R-:W-:-:S07]  /*5760*/  FFMA.FTZ R4, R125, UR4, -R12 ;  /* 0x000000047d047c23 */ /* 0x004fce000801080c */
[----:B------:R2:W4:Y:S01]  /*5770*/  MUFU.EX2 R233, R4 ;  /* 0x0000000400e97308 */ /* 0x0005220000000800 */
[----:B---3--:R-:W-:-:S07]  /*5780*/  FFMA.FTZ R8, R65, UR4, -R0 ;  /* 0x0000000441087c23 */ /* 0x008fce0008010800 */
[----:B------:R3:W-:Y:S01]  /*5790*/  MUFU.EX2 R213, R8 ;  /* 0x0000000800d57308 */ /* 0x0007e20000000800 */
[----:B--2---:R-:W-:-:S07]  /*57a0*/  F2FP.BF16.F32.PACK_AB R4, R248, R243 ;  /* 0x000000f3f804723e */ /* 0x004fce00000010ff */
[----:B------:R-:W-:Y:S01]  /*57b0*/  HMMA.16816.F32.BF16 R124, R4, R28, R96 ;  /* 0x0000001c047c723c */ /* 0x000fe20000041860 */
[----:B---3--:R-:W-:-:S04]  /*57c0*/  FFMA.FTZ R8, R64, UR4, -R0 ;  /* 0x0000000440087c23 */ /* 0x008fc80008010800 */
[----:B------:R2:W3:Y:S03]  /*57d0*/  MUFU.EX2 R211, R8 ;  /* 0x0000000800d37308 */ /* 0x0004e60000000800 */
[C---:B------:R-:W-:Y:S08]  /*57e0*/  HMMA.16816.F32.BF16 R172, R4.reuse, R16, R112 ;  /* 0x0000001004ac723c */ /* 0x040ff00000041870 */
[----:B------:R-:W-:Y:S01]  /*57f0*/  HMMA.16816.F32.BF16 R96, R4, R22, R88 ;  /* 0x000000160460723c */ /* 0x000fe20000041858 */
[----:B--2---:R-:W-:Y:S01]  /*5800*/  FFMA.FTZ R8, R156, UR4, -R12 ;  /* 0x000000049c087c23 */ /* 0x004fe2000801080c */
[----:B------:R-:W-:-:S06]  /*5810*/  IMAD.MOV.U32 R156, RZ, RZ, R181 ;  /* 0x000000ffff9c7224 */ /* 0x000fcc00078e00b5 */
[C---:B-----5:R-:W-:Y:S01]  /*5820*/  HMMA.16816.F32.BF16 R112, R4.reuse, R32, R92 ;  /* 0x000000200470723c */ /* 0x060fe2000004185c */
[----:B------:R2:W-:Y:S07]  /*5830*/  MUFU.EX2 R203, R8 ;  /* 0x0000000800cb7308 */ /* 0x0005ee0000000800 */
[C---:B------:R-:W-:Y:S08]  /*5840*/  HMMA.16816.F32.BF16 R88, R4.reuse, R26, R80 ;  /* 0x0000001a0458723c */ /* 0x040ff00000041850 */
[----:B------:R-:W-:Y:S01]  /*5850*/  HMMA.16816.F32.BF16 R168, R4, R24, R108 ;  /* 0x0000001804a8723c */ /* 0x000fe2000004186c */
[----:B--2---:R-:W-:Y:S01]  /*5860*/  FFMA.FTZ R8, R158, UR4, -R3 ;  /* 0x000000049e087c23 */ /* 0x004fe20008010803 */
[----:B------:R-:W-:-:S03]  /*5870*/  IMAD.MOV.U32 R158, RZ, RZ, R180 ;  /* 0x000000ffff9e7224 */ /* 0x000fc600078e00b4 */
[----:B------:R2:W-:Y:S03]  /*5880*/  MUFU.EX2 R202, R8 ;  /* 0x0000000800ca7308 */ /* 0x0005e60000000800 */
[C---:B------:R-:W-:Y:S08]  /*5890*/  HMMA.16816.F32.BF16 R92, R4.reuse, R18, R84 ;  /* 0x00000012045c723c */ /* 0x040ff00000041854 */
[C---:B------:R-:W-:Y:S08]  /*58a0*/  HMMA.16816.F32.BF16 R80, R4.reuse, R34, R72 ;  /* 0x000000220450723c */ /* 0x040ff00000041848 */
[----:B------:R-:W-:Y:S01]  /*58b0*/  HMMA.16816.F32.BF16 R116, R4, R20, R116 ;  /* 0x000000140474723c */ /* 0x000fe20000041874 */
[----:B--2---:R-:W-:-:S04]  /*58c0*/  FFMA.FTZ R8, R164, UR4, -R3 ;  /* 0x00000004a4087c23 */ /* 0x004fc80008010803 */
[----:B------:R2:W5:Y:S03]  /*58d0*/  MUFU.EX2 R201, R8 ;  /* 0x0000000800c97308 */ /* 0x0005660000000800 */
[C---:B-1----:R-:W-:Y:S08]  /*58e0*/  HMMA.16816.F32.BF16 R108, R4.reuse, R36, R68 ;  /* 0x00000024046c723c */ /* 0x042ff00000041844 */
[----:B------:R-:W-:Y:S01]  /*58f0*/  HMMA.16816.F32.BF16 R84, R4, R30, R76 ;  /* 0x0000001e0454723c */ /* 0x000fe2000004184c */
[----:B--2---:R-:W-:Y:S01]  /*5900*/  FFMA.FTZ R8, R159, UR4, -R3 ;  /* 0x000000049f087c23 */ /* 0x004fe20008010803 */
[----:B------:R-:W-:-:S06]  /*5910*/  IMAD.MOV.U32 R159, RZ, RZ, R185 ;  /* 0x000000ffff9f7224 */ /* 0x000fcc00078e00b9 */
[----:B------:R-:W-:Y:S01]  /*5920*/  HMMA.16816.F32.BF16 R72, R4, R38, R60 ;  /* 0x000000260448723c */ /* 0x000fe2000004183c */
[----:B----4-:R-:W-:Y:S01]  /*5930*/  F2FP.BF16.F32.PACK_AB R4, R234, R244 ;  /* 0x000000f4ea04723e */ /* 0x010fe200000010ff */
[----:B------:R1:W-:Y:S01]  /*5940*/  MUFU.EX2 R200, R8 ;  /* 0x0000000800c87308 */ /* 0x0003e20000000800 */
[----:B------:R-:W-:Y:S02]  /*5950*/  F2FP.BF16.F32.PACK_AB R5, R215, R214 ;  /* 0x000000d6d705723e */ /* 0x000fe400000010ff */
[----:B------:R-:W-:Y:S02]  /*5960*/  F2FP.BF16.F32.PACK_AB R6, R232, R233 ;  /* 0x000000e9e806723e */ /* 0x000fe400000010ff */
[----:B---3--:R-:W-:-:S07]  /*5970*/  F2FP.BF16.F32.PACK_AB R7, R211, R213 ;  /* 0x000000d5d307723e */ /* 0x008fce00000010ff */
[----:B------:R-:W-:Y:S01]  /*5980*/  HMMA.16816.F32.BF16 R60, R4, R28, R48 ;  /* 0x0000001c043c723c */ /* 0x000fe20000041830 */
[----:B-1----:R-:W-:Y:S01]  /*5990*/  FFMA.FTZ R8, R157, UR4, -R3 ;  /* 0x000000049d087c23 */ /* 0x002fe20008010803 */
[----:B------:R-:W-:-:S06]  /*59a0*/  IMAD.MOV.U32 R157, RZ, RZ, R184 ;  /* 0x000000ffff9d7224 */ /* 0x000fcc00078e00b8 */
[C---:B------:R-:W-:Y:S01]  /*59b0*/  HMMA.16816.F32.BF16 R48, R4.reuse, R18, R128 ;  /* 0x000000120430723c */ /* 0x040fe20000041880 */
[----:B------:R-:W-:Y:S02]  /*59c0*/  IMAD.MOV.U32 R129, RZ, RZ, R13 ;  /* 0x000000ffff817224 */ /* 0x000fe400078e000d */
[----:B------:R-:W-:Y:S01]  /*59d0*/  FFMA.FTZ R13, R140, UR4, -R2 ;  /* 0x000000048c0d7c23 */ /* 0x000fe20008010802 */
[----:B------:R1:W2:Y:S01]  /*59e0*/  MUFU.EX2 R187, R8 ;  /* 0x0000000800bb7308 */ /* 0x0002a20000000800 */
[----:B------:R-:W-:Y:S02]  /*59f0*/  IMAD.MOV.U32 R130, RZ, RZ, R176 ;  /* 0x000000ffff827224 */ /* 0x000fe400078e00b0 */
[----:B------:R-:W-:Y:S01]  /*5a00*/  IMAD.MOV.U32 R131, RZ, RZ, R177 ;  /* 0x000000ffff837224 */ /* 0x000fe200078e00b1 */
[C---:B------:R-:W-:Y:S01]  /*5a10*/  HMMA.16816.F32.BF16 R68, R4.reuse, R16, R56 ;  /* 0x000000100444723c */ /* 0x040fe20000041838 */
[----:B------:R-:W-:Y:S03]  /*5a20*/  LDSM.16.MT88.4 R16, [R220+0x9800] ;  /* 0x00980000dc10783b */ /* 0x000fe60000004200 */
[----:B------:R3:W-:Y:S04]  /*5a30*/  MUFU.EX2 R184, R13 ;  /* 0x0000000d00b87308 */ /* 0x0007e80000000800 */
[----:B------:R-:W-:Y:S01]  /*5a40*/  HMMA.16816.F32.BF16 R64, R4, R24, R52 ;  /* 0x000000180440723c */ /* 0x000fe20000041834 */
[----:B-1----:R-:W-:Y:S01]  /*5a50*/  FFMA.FTZ R8, R132, UR4, -R2 ;  /* 0x0000000484087c23 */ /* 0x002fe20008010802 */
[----:B------:R-:W-:-:S03]  /*5a60*/  IMAD.MOV.U32 R132, RZ, RZ, R179 ;  /* 0x000000ffff847224 */ /* 0x000fc600078e00b3 */
[----:B------:R1:W-:Y:S03]  /*5a70*/  MUFU.EX2 R186, R8 ;  /* 0x0000000800ba7308 */ /* 0x0003e60000000800 */
[----:B------:R-:W-:Y:S01]  /*5a80*/  HMMA.16816.F32.BF16 R76, R4, R20, R120 ;  /* 0x00000014044c723c */ /* 0x000fe20000041878 */
[----:B---3--:R-:W-:-:S04]  /*5a90*/  FFMA.FTZ R13, R143, UR4, -R2 ;  /* 0x000000048f0d7c23 */ /* 0x008fc80008010802 */
[----:B------:R3:W-:Y:S03]  /*5aa0*/  MUFU.EX2 R179, R13 ;  /* 0x0000000d00b37308 */ /* 0x0007e60000000800 */
[----:B------:R-:W-:Y:S01]  /*5ab0*/  HMMA.16816.F32.BF16 R180, R4, R32, R44 ;  /* 0x0000002004b4723c */ /* 0x000fe2000004182c */
[----:B-1----:R-:W-:Y:S01]  /*5ac0*/  FFMA.FTZ R8, R133, UR4, -R2 ;  /* 0x0000000485087c23 */ /* 0x002fe20008010802 */
[----:B------:R-:W-:-:S06]  /*5ad0*/  IMAD.MOV.U32 R133, RZ, RZ, R178 ;  /* 0x000000ffff857224 */ /* 0x000fcc00078e00b2 */
[----:B------:R-:W-:Y:S01]  /*5ae0*/  HMMA.16816.F32.BF16 R196, R4, R36, R40 ;  /* 0x0000002404c4723c */ /* 0x000fe20000041828 */
[----:B------:R1:W4:Y:S01]  /*5af0*/  MUFU.EX2 R185, R8 ;  /* 0x0000000800b97308 */ /* 0x0003220000000800 */
[----:B---3--:R-:W-:-:S06]  /*5b00*/  FFMA.FTZ R13, R166, UR4, -R12 ;  /* 0x00000004a60d7c23 */ /* 0x008fcc000801080c */
[C---:B------:R-:W-:Y:S01]  /*5b10*/  HMMA.16816.F32.BF16 R56, R4.reuse, R22, R148 ;  /* 0x000000160438723c */ /* 0x040fe20000041894 */
[----:B------:R-:W3:Y:S01]  /*5b20*/  LDSM.16.MT88.4 R20, [R220+0xa800] ;  /* 0x00a80000dc14783b */ /* 0x000ee20000004200 */
[----:B------:R5:W3:Y:S06]  /*5b30*/  MUFU.EX2 R178, R13 ;  /* 0x0000000d00b27308 */ /* 0x000aec0000000800 */
[C---:B------:R-:W-:Y:S01]  /*5b40*/  HMMA.16816.F32.BF16 R52, R4.reuse, R34, R160 ;  /* 0x000000220434723c */ /* 0x040fe200000418a0 */
[----:B------:R-:W3:Y:S04]  /*5b50*/  LDSM.16.MT88.4 R32, [R220+0xb800] ;  /* 0x00b80000dc20783b */ /* 0x000ee80000004200 */
[----:B-1----:R-:W1:Y:S03]  /*5b60*/  LDSM.16.MT88.4 R8, [R14+0x9800] ;  /* 0x009800000e08783b */ /* 0x002e660000004200 */
[----:B------:R-:W-:Y:S01]  /*5b70*/  HMMA.16816.F32.BF16 R44, R4, R26, R136 ;  /* 0x0000001a042c723c */ /* 0x000fe20000041888 */
[----:B------:R-:W-:Y:S01]  /*5b80*/  LDSM.16.MT88.4 R24, [R14+0xb800] ;  /* 0x00b800000e18783b */ /* 0x000fe20000004200 */
[----:B-----5:R-:W-:-:S04]  /*5b90*/  FFMA.FTZ R13, R165, UR4, -R12 ;  /* 0x00000004a50d7c23 */ /* 0x020fc8000801080c */
[----:B------:R5:W-:Y:S02]  /*5ba0*/  MUFU.EX2 R176, R13 ;  /* 0x0000000d00b07308 */ /* 0x000be40000000800 */
[C---:B------:R-:W-:Y:S01]  /*5bb0*/  HMMA.16816.F32.BF16 R40, R4.reuse, R30, R144 ;  /* 0x0000001e0428723c */ /* 0x040fe20000041890 */
[----:B------:R-:W1:Y:S07]  /*5bc0*/  LDSM.16.MT88.4 R28, [R14+0xa800] ;  /* 0x00a800000e1c783b */ /* 0x000e6e0000004200 */
[----:B------:R-:W-:Y:S01]  /*5bd0*/  HMMA.16816.F32.BF16 R36, R4, R38, R152 ;  /* 0x000000260424723c */ /* 0x000fe20000041898 */
[----:B------:R-:W-:-:S02]  /*5be0*/  F2FP.BF16.F32.PACK_AB R4, R201, R202 ;  /* 0x000000cac904723e */ /* 0x000fc400000010ff */
[----:B--2---:R-:W-:Y:S02]  /*5bf0*/  F2FP.BF16.F32.PACK_AB R6, R187, R200 ;  /* 0x000000c8bb06723e */ /* 0x004fe400000010ff */
[----:B----4-:R-:W-:Y:S02]  /*5c00*/  F2FP.BF16.F32.PACK_AB R5, R185, R186 ;  /* 0x000000bab905723e */ /* 0x010fe400000010ff */
[----:B------:R-:W-:Y:S01]  /*5c10*/  F2FP.BF16.F32.PACK_AB R7, R179, R184 ;  /* 0x000000b8b307723e */ /* 0x000fe200000010ff */
[----:B-----5:R-:W-:-:S04]  /*5c20*/  FFMA.FTZ R13, R167, UR4, -R12 ;  /* 0x00000004a70d7c23 */ /* 0x020fc8000801080c */
[----:B------:R2:W-:Y:S02]  /*5c30*/  MUFU.EX2 R177, R13 ;  /* 0x0000000d00b17308 */ /* 0x0005e40000000800 */
[C---:B---3--:R-:W-:Y:S08]  /*5c40*/  HMMA.16816.F32.BF16 R152, R4.reuse, R20, R168 ;  /* 0x000000140498723c */ /* 0x048ff000000418a8 */
[----:B------:R-:W-:Y:S01]  /*5c50*/  HMMA.16816.F32.BF16 R188, R4, R32, R112 ;  /* 0x0000002004bc723c */ /* 0x000fe20000041870 */
[----:B--2---:R-:W-:-:S07]  /*5c60*/  FFMA.FTZ R13, R142, UR4, -R0 ;  /* 0x000000048e0d7c23 */ /* 0x004fce0008010800 */
[C---:B------:R-:W-:Y:S01]  /*5c70*/  HMMA.16816.F32.BF16 R120, R4.reuse, R18, R96 ;  /* 0x000000120478723c */ /* 0x040fe20000041860 */
[----:B------:R2:W-:Y:S07]  /*5c80*/  MUFU.EX2 R105, R13 ;  /* 0x0000000d00697308 */ /* 0x0005ee0000000800 */
[C---:B------:R-:W-:Y:S08]  /*5c90*/  HMMA.16816.F32.BF16 R116, R4.reuse, R16, R116 ;  /* 0x000000100474723c */ /* 0x040ff00000041874 */
[----:B-1----:R-:W-:Y:S01]  /*5ca0*/  HMMA.16816.F32.BF16 R148, R4, R8, R172 ;  /* 0x000000080494723c */ /* 0x002fe200000418ac */
[----:B------:R-:W-:Y:S01]  /*5cb0*/  LDSM.16.MT88.4 R172, [R14+0xac00] ;  /* 0x00ac00000eac783b */ /* 0x000fe20000004200 */
[----:B--2---:R-:W-:-:S03]  /*5cc0*/  FFMA.FTZ R13, R141, UR4, -R0 ;  /* 0x000000048d0d7c23 */ /* 0x004fc60008010800 */
[----:B------:R-:W1:Y:S01]  /*5cd0*/  LDSM.16.MT88.4 R140, [R14+0x9c00] ;  /* 0x009c00000e8c783b */ /* 0x000e620000004200 */
[----:B------:R2:W3:Y:S02]  /*5ce0*/  MUFU.EX2 R107, R13 ;  /* 0x0000000d006b7308 */ /* 0x0004e40000000800 */
[C---:B------:R-:W-:Y:S01]  /*5cf0*/  HMMA.16816.F32.BF16 R164, R4.reuse, R28, R124 ;  /* 0x0000001c04a4723c */ /* 0x040fe2000004187c */
[----:B------:R-:W-:Y:S07]  /*5d00*/  LDSM.16.MT88.4 R124, [R220+0x9c00] ;  /* 0x009c0000dc7c783b */ /* 0x000fee0000004200 */
[----:B------:R-:W-:Y:S01]  /*5d10*/  HMMA.16816.F32.BF16 R192, R4, R24, R108 ;  /* 0x0000001804c0723c */ /* 0x000fe2000004186c */
[----:B--2---:R-:W-:-:S07]  /*5d20*/  FFMA.FTZ R13, R135, UR4, -R0 ;  /* 0x00000004870d7c23 */ /* 0x004fce0008010800 */
[C---:B------:R-:W-:Y:S01]  /*5d30*/  HMMA.16816.F32.BF16 R136, R4.reuse, R10, R92 ;  /* 0x0000000a0488723c */ /* 0x040fe2000004185c */
[----:B------:R2:W-:Y:S07]  /*5d40*/  MUFU.EX2 R106, R13 ;  /* 0x0000000d006a7308 */ /* 0x0005ee0000000800 */
[C---:B------:R-:W-:Y:S08]  /*5d50*/  HMMA.16816.F32.BF16 R88, R4.reuse, R22, R88 ;  /* 0x000000160458723c */ /* 0x040ff00000041858 */
[----:B------:R-:W-:Y:S01]  /*5d60*/  HMMA.16816.F32.BF16 R168, R4, R30, R84 ;  /* 0x0000001e04a8723c */ /* 0x000fe20000041854 */
[----:B--2---:R-:W-:-:S04]  /*5d70*/  FFMA.FTZ R13, R134, UR4, -R0 ;  /* 0x00000004860d7c23 */ /* 0x004fc80008010800 */
[----:B------:R-:W2:Y:S03]  /*5d80*/  MUFU.EX2 R100, R13 ;  /* 0x0000000d00647308 */ /* 0x000ea60000000800 */
[C---:B------:R-:W-:Y:S01]  /*5d90*/  HMMA.16816.F32.BF16 R112, R4.reuse, R34, R80 ;  /* 0x000000220470723c */ /* 0x040fe20000041850 */
[----:B------:R-:W-:Y:S07]  /*5da0*/  LDSM.16.MT88.4 R80, [R220+0xbc00] ;  /* 0x00bc0000dc50783b */ /* 0x000fee0000004200 */
[----:B------:R-:W-:Y:S01]  /*5db0*/  HMMA.16816.F32.BF16 R96, R4, R26, R72 ;  /* 0x0000001a0460723c */ /* 0x000fe20000041848 */
[----:B------:R-:W-:-:S02]  /*5dc0*/  F2FP.BF16.F32.PACK_AB R4, R178, R203 ;  /* 0x000000cbb204723e */ /* 0x000fc400000010ff */
[----:B---3--:R-:W-:Y:S02]  /*5dd0*/  F2FP.BF16.F32.PACK_AB R5, R107, R105 ;  /* 0x000000696b05723e */ /* 0x008fe400000010ff */
[----:B------:R-:W-:Y:S02]  /*5de0*/  F2FP.BF16.F32.PACK_AB R6, R177, R176 ;  /* 0x000000b0b106723e */ /* 0x000fe400000010ff */
[----:B--2---:R-:W-:Y:S01]  /*5df0*/  F2FP.BF16.F32.PACK_AB R7, R100, R106 ;  /* 0x0000006a6407723e */ /* 0x004fe200000010ff */
[----:B------:R-:W-:Y:S01]  /*5e00*/  FFMA.FTZ R13, R206, UR4, -R12 ;  /* 0x00000004ce0d7c23 */ /* 0x000fe2000801080c */
[----:B------:R-:W-:-:S05]  /*5e10*/  IMAD.MOV.U32 R206, RZ, RZ, R131 ;  /* 0x000000ffffce7224 */ /* 0x000fca00078e0083 */
[----:B------:R-:W-:Y:S01]  /*5e20*/  HMMA.16816.F32.BF16 R144, R4, R18, R56 ;  /* 0x000000120490723c */ /* 0x000fe20000041838 */
[----:B------:R-:W-:Y:S01]  /*5e30*/  IMAD.MOV.U32 R59, RZ, RZ, R129 ;  /* 0x000000ffff3b7224 */ /* 0x000fe200078e0081 */
[----:B------:R-:W-:Y:S01]  /*5e40*/  MUFU.EX2 R57, R13 ;  /* 0x0000000d00397308 */ /* 0x000fe20000000800 */
[----:B------:R-:W-:-:S05]  /*5e50*/  IMAD.MOV.U32 R58, RZ, RZ, R130 ;  /* 0x000000ffff3a7224 */ /* 0x000fca00078e0082 */
[C---:B------:R-:W-:Y:S01]  /*5e60*/  HMMA.16816.F32.BF16 R128, R4.reuse, R8, R68 ;  /* 0x000000080480723c */ /* 0x040fe20000041844 */
[----:B------:R-:W-:Y:S01]  /*5e70*/  FFMA.FTZ R8, R210, UR4, -R3 ;  /* 0x00000004d2087c23 */ /* 0x000fe20008010803 */
[----:B------:R-:W-:Y:S02]  /*5e80*/  IMAD.MOV.U32 R9, RZ, RZ, R133 ;  /* 0x000000ffff097224 */ /* 0x000fe400078e0085 */
[----:B------:R-:W-:Y:S01]  /*5e90*/  IMAD.MOV.U32 R210, RZ, RZ, R132 ;  /* 0x000000ffffd27224 */ /* 0x000fe200078e0084 */
[----:B------:R2:W-:Y:S03]  /*5ea0*/  MUFU.EX2 R56, R8 ;  /* 0x0000000800387308 */ /* 0x0005e60000000800 */
[----:B------:R-:W-:Y:S01]  /*5eb0*/  HMMA.16816.F32.BF16 R108, R4, R10, R48 ;  /* 0x0000000a046c723c */ /* 0x000fe20000041830 */
[----:B------:R-:W-:Y:S02]  /*5ec0*/  IMAD.MOV.U32 R51, RZ, RZ, R157 ;  /* 0x000000ffff337224 */ /* 0x000fe400078e009d */
[----:B------:R-:W-:-:S05]  /*5ed0*/  IMAD.MOV.U32 R50, RZ, RZ, R159 ;  /* 0x000000ffff327224 */ /* 0x000fca00078e009f */
[----:B------:R-:W-:Y:S01]  /*5ee0*/  HMMA.16816.F32.BF16 R64, R4, R20, R64 ;  /* 0x000000140440723c */ /* 0x000fe20000041840 */
[----:B--2---:R-:W-:Y:S01]  /*5ef0*/  FFMA.FTZ R8, R209, UR4, -R3 ;  /* 0x00000004d1087c23 */ /* 0x004fe20008010803 */
[----:B------:R-:W-:-:S06]  /*5f00*/  IMAD.MOV.U32 R209, RZ, RZ, R158 ;  /* 0x000000ffffd17224 */ /* 0x000fcc00078e009e */
[C---:B------:R-:W-:Y:S01]  /*5f10*/  HMMA.16816.F32.BF16 R160, R4.reuse, R16, R76 ;  /* 0x0000001004a0723c */ /* 0x040fe2000004184c */
[----:B------:R2:W3:Y:S07]  /*5f20*/  MUFU.EX2 R49, R8 ;  /* 0x0000000800317308 */ /* 0x0004ee0000000800 */
[C---:B------:R-:W-:Y:S08]  /*5f30*/  HMMA.16816.F32.BF16 R44, R4.reuse, R22, R44 ;  /* 0x00000016042c723c */ /* 0x040ff0000004182c */
[C---:B------:R-:W-:Y:S01]  /*5f40*/  HMMA.16816.F32.BF16 R60, R4.reuse, R28, R60 ;  /* 0x0000001c043c723c */ /* 0x040fe2000004183c */
[--C-:B--2---:R-:W-:Y:S01]  /*5f50*/  FFMA.FTZ R8, R208, UR4, -R3.reuse ;  /* 0x00000004d0087c23 */ /* 0x104fe20008010803 */
[----:B------:R-:W-:Y:S01]  /*5f60*/  FFMA.FTZ R3, R207, UR4, -R3 ;  /* 0x00000004cf037c23 */ /* 0x000fe20008010803 */
[----:B------:R-:W-:Y:S01]  /*5f70*/  IMAD.MOV.U32 R208, RZ, RZ, R156 ;  /* 0x000000ffffd07224 */ /* 0x000fe200078e009c */
[----:B---3--:R-:W-:Y:S01]  /*5f80*/  F2FP.BF16.F32.PACK_AB R92, R49, R56 ;  /* 0x00000038315c723e */ /* 0x008fe200000010ff */
[----:B------:R-:W2:Y:S01]  /*5f90*/  LDSM.16.MT88.4 R156, [R220+0xac00] ;  /* 0x00ac0000dc9c783b */ /* 0x000ea20000004200 */
[----:B------:R3:W-:Y:S02]  /*5fa0*/  MUFU.EX2 R21, R3 ;  /* 0x0000000300157308 */ /* 0x0007e40000000800 */
[C---:B------:R-:W-:Y:S06]  /*5fb0*/  HMMA.16816.F32.BF16 R40, R4.reuse, R30, R40 ;  /* 0x0000001e0428723c */ /* 0x040fec0000041828 */
[----:B------:R4:W5:Y:S02]  /*5fc0*/  MUFU.EX2 R48, R8 ;  /* 0x0000000800307308 */ /* 0x0009640000000800 */
[----:B------:R-:W-:Y:S01]  /*5fd0*/  HMMA.16816.F32.BF16 R68, R4, R32, R180 ;  /* 0x000000200444723c */ /* 0x000fe200000418b4 */
[----:B---3--:R-:W-:-:S07]  /*5fe0*/  FFMA.FTZ R3, R204, UR4, -R2 ;  /* 0x00000004cc037c23 */ /* 0x008fce0008010802 */
[----:B------:R-:W-:Y:S01]  /*5ff0*/  HMMA.16816.F32.BF16 R52, R4, R34, R52 ;  /* 0x000000220434723c */ /* 0x000fe20000041834 */
[----:B------:R3:W-:Y:S01]  /*6000*/  MUFU.EX2 R20, R3 ;  /* 0x0000000300147308 */ /* 0x0007e20000000800 */
[----:B----4-:R-:W-:-:S06]  /*6010*/  IMAD.MOV.U32 R8, RZ, RZ, R15 ;  /* 0x000000ffff087224 */ /* 0x010fcc00078e000f */
[----:B------:R-:W-:Y:S01]  /*6020*/  HMMA.16816.F32.BF16 R84, R4, R24, R196 ;  /* 0x000000180454723c */ /* 0x000fe200000418c4 */
[----:B-----5:R-:W-:-:S07]  /*6030*/  F2FP.BF16.F32.PACK_AB R94, R21, R48 ;  /* 0x00000030155e723e */ /* 0x020fce00000010ff */
[----:B------:R-:W-:Y:S01]  /*6040*/  HMMA.16816.F32.BF16 R36, R4, R26, R36 ;  /* 0x0000001a0424723c */ /* 0x000fe20000041824 */
[----:B------:R4:W5:Y:S01]  /*6050*/  LDSM.16.MT88.4 R4, [R14+0xbc00] ;  /* 0x00bc00000e04783b */ /* 0x0009620000004200 */
[----:B---3--:R-:W-:-:S04]  /*6060*/  FFMA.FTZ R3, R205, UR4, -R2 ;  /* 0x00000004cd037c23 */ /* 0x008fc80008010802 */
[----:B------:R3:W1:Y:S02]  /*6070*/  MUFU.EX2 R18, R3 ;  /* 0x0000000300127308 */ /* 0x0006640000000800 */
[--C-:B---3--:R-:W-:Y:S01]  /*6080*/  FFMA.FTZ R3, R212, UR4, -R2.reuse ;  /* 0x00000004d4037c23 */ /* 0x108fe20008010802 */
[----:B------:R-:W-:Y:S01]  /*6090*/  FFMA.FTZ R2, R217, UR4, -R2 ;  /* 0x00000004d9027c23 */ /* 0x000fe20008010802 */
[----:B-1----:R-:W-:-:S04]  /*60a0*/  F2FP.BF16.F32.PACK_AB R93, R18, R20 ;  /* 0x00000014125d723e */ /* 0x002fc800000010ff */
[----:B------:R1:W-:Y:S08]  /*60b0*/  MUFU.EX2 R19, R3 ;  /* 0x0000000300137308 */ /* 0x0003f00000000800 */
[----:B------:R3:W2:Y:S01]  /*60c0*/  MUFU.EX2 R17, R2 ;  /* 0x0000000200117308 */ /* 0x0006a20000000800 */
[----:B-1----:R-:W-:Y:S01]  /*60d0*/  FADD.FTZ R3, R8, R249 ;  /* 0x000000f908037221 */ /* 0x002fe20000010000 */
[----:B------:R-:W-:-:S03]  /*60e0*/  FADD.FTZ R8, R242, R240 ;  /* 0x000000f0f2087221 */ /* 0x000fc60000010000 */
[----:B------:R-:W-:Y:S01]  /*60f0*/  FADD.FTZ R3, R252, R3 ;  /* 0x00000003fc037221 */ /* 0x000fe20000010000 */
[----:B------:R-:W-:Y:S01]  /*6100*/  FADD.FTZ R8, R245, R8 ;  /* 0x00000008f5087221 */ /* 0x000fe20000010000 */
[----:B---3--:R-:W-:Y:S01]  /*6110*/  FFMA.FTZ R2, R239, UR4, -R12 ;  /* 0x00000004ef027c23 */ /* 0x008fe2000801080c */
[----:B--2---:R-:W-:-:S03]  /*6120*/  F2FP.BF16.F32.PACK_AB R95, R17, R19 ;  /* 0x00000013115f723e */ /* 0x004fc600000010ff */
[----:B------:R1:W2:Y:S04]  /*6130*/  MUFU.EX2 R16, R2 ;  /* 0x0000000200107308 */ /* 0x0002a80000000800 */
        /* <DEDUP_REMOVED lines=8> */
[----:B----4-:R1:W3:Y:S03]  /*61c0*/  MUFU.EX2 R14, R2 ;  /* 0x00000002000e7308 */ /* 0x0102e60000000800 */
        /* <DEDUP_REMOVED lines=8> */
[----:B------:R1:W4:Y:S03]  /*6250*/  MUFU.EX2 R11, R2 ;  /* 0x00000002000b7308 */ /* 0x0003260000000800 */
[C---:B-----5:R-:W-:Y:S08]  /*6260*/  HMMA.16816.F32.BF16 R88, R92.reuse, R4, R192 ;  /* 0x000000045c58723c */ /* 0x060ff000000418c0 */
[----:B------:R-:W-:Y:S01]  /*6270*/  HMMA.16816.F32.BF16 R92, R92, R6, R96 ;  /* 0x000000065c5c723c */ /* 0x000fe20000041860 */
[----:B--2---:R-:W-:-:S02]  /*6280*/  F2FP.BF16.F32.PACK_AB R96, R16, R57 ;  /* 0x000000391060723e */ /* 0x004fc400000010ff */
[----:B---3--:R-:W-:Y:S01]  /*6290*/  F2FP.BF16.F32.PACK_AB R98, R14, R15 ;  /* 0x0000000f0e62723e */ /* 0x008fe200000010ff */
[--C-:B-1----:R-:W-:Y:S01]  /*62a0*/  FFMA.FTZ R2, R219, UR4, -R0.reuse ;  /* 0x00000004db027c23 */ /* 0x102fe20008010800 */
[----:B------:R-:W-:Y:S01]  /*62b0*/  FFMA.FTZ R0, R225, UR4, -R0 ;  /* 0x00000004e1007c23 */ /* 0x000fe20008010800 */
[----:B----4-:R-:W-:Y:S02]  /*62c0*/  F2FP.BF16.F32.PACK_AB R97, R11, R10 ;  /* 0x0000000a0b61723e */ /* 0x010fe400000010ff */
[----:B------:R1:W-:Y:S08]  /*62d0*/  MUFU.EX2 R12, R2 ;  /* 0x00000002000c7308 */ /* 0x0003f00000000800 */
[----:B------:R2:W3:Y:S01]  /*62e0*/  MUFU.EX2 R13, R0 ;  /* 0x00000000000d7308 */ /* 0x0004e20000000800 */
[----:B-1----:R-:W-:-:S04]  /*62f0*/  FADD.FTZ R2, R209, R208 ;  /* 0x000000d0d1027221 */ /* 0x002fc80000010000 */
[----:B------:R-:W-:Y:S01]  /*6300*/  FADD.FTZ R2, R210, R2 ;  /* 0x00000002d2027221 */ /* 0x000fe20000010000 */
[----:B--2---:R-:W-:Y:S01]  /*6310*/  FADD.FTZ R0, R51, R50 ;  /* 0x0000003233007221 */ /* 0x004fe20000010000 */
[----:B---3--:R-:W-:Y:S02]  /*6320*/  F2FP.BF16.F32.PACK_AB R99, R13, R12 ;  /* 0x0000000c0d63723e */ /* 0x008fe400000010ff */
[----:B------:R-:W-:Y:S01]  /*6330*/  FADD.FTZ R2, R58, R2 ;  /* 0x000000023a027221 */ /* 0x000fe20000010000 */
[----:B------:R-:W-:Y:S01]  /*6340*/  FADD.FTZ R0, R9, R0 ;  /* 0x0000000009007221 */ /* 0x000fe20000010000 */
[----:B------:R-:W-:Y:S01]  /*6350*/  FADD.FTZ R9, R206, R3 ;  /* 0x00000003ce097221 */ /* 0x000fe20000010000 */
[----:B------:R-:W-:Y:S02]  /*6360*/  FADD.FTZ R3, R251, R8 ;  /* 0x00000008fb037221 */ /* 0x000fe40000010000 */
        /* <DEDUP_REMOVED lines=50> */
[C---:B------:R-:W-:Y:S02]  /*6690*/  HMMA.16816.F32.BF16 R112, R96.reuse, R124, R160 ;  /* 0x0000007c6070723c */ /* 0x040fe400000418a0 */
[----:B------:R1:W-:Y:S04]  /*66a0*/  STL [R1+0x28], R3 ;  /* 0x0000280301007387 */ /* 0x0003e80000100800 */
[----:B------:R1:W-:Y:S02]  /*66b0*/  STL [R1+0x24], R225 ;  /* 0x000024e101007387 */ /* 0x0003e40000100800 */
[C---:B------:R-:W-:Y:S02]  /*66c0*/  HMMA.16816.F32.BF16 R124, R96.reuse, R126, R144 ;  /* 0x0000007e607c723c */ /* 0x040fe40000041890 */
[----:B------:R1:W-:Y:S04]  /*66d0*/  STL [R1+0x20], R100 ;  /* 0x0000206401007387 */ /* 0x0003e80000100800 */
[----:B------:R1:W-:Y:S02]  /*66e0*/  STL [R1+0x1c], R105 ;  /* 0x00001c6901007387 */ /* 0x0003e40000100800 */
        /* <DEDUP_REMOVED lines=10> */
[----:B-1----:R-:W-:-:S15]  /*6790*/  BRA.U !UP0, `(.L_x_263) ;  /* 0x0000009908f87547 */ /* 0x002fde000b800000 */
[----:B------:R-:W2:Y:S01]  /*67a0*/  LDL.LU R22, [R1+0xc] ;  /* 0x00000c0001167983 */ /* 0x000ea20000300800 */
[----:B------:R-:W1:Y:S01]  /*67b0*/  LDCU UR6, c[0x0][0x440] ;  /* 0x00008800ff0677ac */ /* 0x000e620008000800 */
[----:B------:R-:W-:-:S04]  /*67c0*/  DEPBAR.LE SB0, 0x0 ;  /* 0x000080000000791a */ /* 0x000fc80000000000 */
[----:B------:R-:W3:Y:S04]  /*67d0*/  LDL R23, [R1+0x58] ;  /* 0x0000580001177983 */ /* 0x000ee80000100800 */
[----:B------:R-:W4:Y:S04]  /*67e0*/  LDL.LU R208, [R1+0x8] ;  /* 0x0000080001d07983 */ /* 0x000f280000300800 */
[----:B------:R-:W2:Y:S04]  /*67f0*/  LDL R209, [R1+0x48] ;  /* 0x0000480001d17983 */ /* 0x000ea80000100800 */
[----:B------:R-:W5:Y:S04]  /*6800*/  LDL.LU R59, [R1] ;  /* 0x00000000013b7983 */ /* 0x000f680000300800 */
[----:B------:R-:W1:Y:S04]  /*6810*/  LDL R51, [R1+0x10] ;  /* 0x0000100001337983 */ /* 0x000e680000100800 */
[----:B------:R-:W5:Y:S04]  /*6820*/  LDL R210, [R1+0x38] ;  /* 0x0000380001d27983 */ /* 0x000f680000100800 */
[----:B------:R-:W5:Y:S04]  /*6830*/  LDL R50, [R1+0x40] ;  /* 0x0000400001327983 */ /* 0x000f680000100800 */
[----:B------:R-:W5:Y:S04]  /*6840*/  LDL R58, [R1+0x30] ;  /* 0x00003000013a7983 */ /* 0x000f680000100800 */
[----:B------:R-:W5:Y:S01]  /*6850*/  LDL R206, [R1+0x3c] ;  /* 0x00003c0001ce7983 */ /* 0x000f620000100800 */
[----:B------:R-:W-:Y:S01]  /*6860*/  UIADD3 UR12, UPT, UPT, UR21, -0x2, URZ ;  /* 0xfffffffe150c7890 */ /* 0x000fe2000fffe0ff */
[----:B------:R-:W5:Y:S03]  /*6870*/  S2UR UR5, SR_CgaCtaId ;  /* 0x00000000000579c3 */ /* 0x000f660000008800 */
[----:B------:R-:W-:Y:S01]  /*6880*/  UIMAD.WIDE.U32 UR16, UR12, UR8, URZ ;  /* 0x000000080c1072a5 */ /* 0x000fe2000f8e00ff */
[----:B------:R-:W-:-:S03]  /*6890*/  SHF.R.U32.HI R222, RZ, 0x1, R221 ;  /* 0x00000001ffde7819 */ /* 0x000fc600000116dd */
[----:B------:R-:W-:Y:S02]  /*68a0*/  USHF.L.U32 UR13, UR16, 0x6, URZ ;  /* 0x00000006100d7899 */ /* 0x000fe400080006ff */
[----:B------:R-:W-:Y:S01]  /*68b0*/  UIMAD UR12, UR12, UR9, UR17 ;  /* 0x000000090c0c72a4 */ /* 0x000fe2000f8e0211 */
[----:B------:R-:W-:Y:S01]  /*68c0*/  IMAD.U32 R6, RZ, RZ, UR16 ;  /* 0x00000010ff067e24 */ /* 0x000fe2000f8e00ff */
[----:B------:R-:W-:Y:S02]  /*68d0*/  ULEA UR13, UP0, UR8, UR13, 0x5 ;  /* 0x0000000d080d7291 */ /* 0x000fe4000f8028ff */
[----:B------:R-:W-:Y:S01]  /*68e0*/  USHF.L.U64.HI UR7, UR16, 0x6, UR12 ;  /* 0x0000000610077899 */ /* 0x000fe2000801020c */
[----:B------:R-:W-:-:S03]  /*68f0*/  IMAD.U32 R7, RZ, RZ, UR17 ;  /* 0x00000011ff077e24 */ /* 0x000fc6000f8e00ff */
[----:B------:R-:W-:Y:S01]  /*6900*/  ULEA.HI.X UR7, UR8, UR7, UR9, 0x5, UP0 ;  /* 0x0000000708077291 */ /* 0x000fe200080f2c09 */
[----:B------:R-:W-:-:S05]  /*6910*/  IMAD.U32 R5, RZ, RZ, UR13 ;  /* 0x0000000dff057e24 */ /* 0x000fca000f8e00ff */
[----:B------:R-:W-:Y:S01]  /*6920*/  IMAD.U32 R8, RZ, RZ, UR7 ;  /* 0x00000007ff087e24 */ /* 0x000fe2000f8e00ff */
[----:B------:R-:W-:Y:S01]  /*6930*/  BAR.SYNC.DEFER_BLOCKING 0x0 ;  /* 0x0000000000007b1d */ /* 0x000fe20000010000 */
[----:B---3--:R-:W-:Y:S02]  /*6940*/  LOP3.LUT R223, R23, 0x3e00, RZ, 0xc0, !PT ;  /* 0x00003e0017df7812 */ /* 0x008fe400078ec0ff */
[----:B--2---:R-:W-:-:S04]  /*6950*/  LOP3.LUT R3, R22, 0xc0, R209, 0xf8, !PT ;  /* 0x000000c016037812 */ /* 0x004fc800078ef8d1 */
[----:B------:R-:W-:Y:S02]  /*6960*/  LOP3.LUT R0, R3, 0x8, R221, 0x78, !PT ;  /* 0x0000000803007812 */ /* 0x000fe400078e78dd */
[----:B------:R-:W-:Y:S02]  /*6970*/  LOP3.LUT R2, R223, 0x120, R209, 0xf8, !PT ;  /* 0x00000120df027812 */ /* 0x000fe400078ef8d1 */
[----:B----4-:R-:W-:Y:S02]  /*6980*/  LOP3.LUT R9, R208, R0, RZ, 0xfc, !PT ;  /* 0x00000000d0097212 */ /* 0x010fe400078efcff */
[----:B------:R-:W-:Y:S02]  /*6990*/  LOP3.LUT R0, R222, 0x8, RZ, 0xc0, !PT ;  /* 0x00000008de007812 */ /* 0x000fe400078ec0ff */
[----:B-1----:R-:W-:Y:S02]  /*69a0*/  ISETP.GE.AND P4, PT, R51, UR6, PT ;  /* 0x0000000633007c0c */ /* 0x002fe4000bf86270 */
[----:B------:R-:W-:Y:S01]  /*69b0*/  LOP3.LUT R7, R2, R3, R0, 0xf6, !PT ;  /* 0x0000000302077212 */ /* 0x000fe200078ef600 */
[----:B------:R-:W-:Y:S01]  /*69c0*/  IMAD.U32 R0, RZ, RZ, UR12 ;  /* 0x0000000cff007e24 */ /* 0x000fe2000f8e00ff */
[----:B-----5:R-:W-:-:S02]  /*69d0*/  ISETP.GE.AND P3, PT, R210, UR6, PT ;  /* 0x00000006d2007c0c */ /* 0x020fc4000bf66270 */
[-C--:B------:R-:W-:Y:S02]  /*69e0*/  LEA R2, P1, R6, R50.reuse, 0x7 ;  /* 0x0000003206027211 */ /* 0x080fe400078238ff */
[----:B------:R-:W-:Y:S01]  /*69f0*/  ISETP.GE.AND P2, PT, R58, UR6, PT ;  /* 0x000000063a007c0c */ /* 0x000fe2000bf46270 */
[----:B------:R1:W-:Y:S01]  /*6a00*/  STL [R1+0x4c], R3 ;  /* 0x00004c0301007387 */ /* 0x0003e20000100800 */
[C---:B------:R-:W-:Y:S01]  /*6a10*/  LEA R4, P0, R5.reuse, R50, 0x1 ;  /* 0x0000003205047211 */ /* 0x040fe200078008ff */
[----:B------:R-:W-:Y:S02]  /*6a20*/  UMOV UR6, 0x400 ;  /* 0x0000040000067882 */ /* 0x000fe40000000000 */
[----:B------:R-:W-:Y:S01]  /*6a30*/  ULEA UR5, UR5, UR6, 0x18 ;  /* 0x0000000605057291 */ /* 0x000fe2000f8ec0ff */
[-C--:B------:R-:W-:Y:S01]  /*6a40*/  LEA.HI.X R5, R5, R206.reuse, R8, 0x1, P0 ;  /* 0x000000ce05057211 */ /* 0x080fe200000f0c08 */
[----:B------:R-:W-:Y:S01]  /*6a50*/  STL [R1+0x50], R9 ;  /* 0x0000500901007387 */ /* 0x000fe20000100800 */
[----:B-1----:R-:W-:-:S05]  /*6a60*/  LEA.HI.X R3, R6, R206, R0, 0x7, P1 ;  /* 0x000000ce06037211 */ /* 0x002fca00008f3c00 */
[----:B------:R-:W-:Y:S01]  /*6a70*/  @!PT LDS RZ, [RZ] ;  /* 0x00000000fffff984 */ /* 0x000fe20000000800 */
[----:B------:R-:W-:Y:S01]  /*6a80*/  @!PT LDS RZ, [RZ] ;  /* 0x00000000fffff984 */ /* 0x000fe20000000800 */
[----:B------:R-:W-:Y:S01]  /*6a90*/  @!PT LDS RZ, [RZ] ;  /* 0x00000000fffff984 */ /* 0x000fe20000000800 */
[----:B------:R-:W-:Y:S04]  /*6aa0*/  @!P4 LDGSTS.E.BYPASS.LTC128B.128 [R226+0x9000], desc[UR28][R2.64] ;  /* 0x0900000002e2cfae */ /* 0x000fe8000b981a1c */
[----:B------:R-:W-:Y:S04]  /*6ab0*/  @P4 STS.128 [R226+0x9000], RZ ;  /* 0x009000ffe2004388 */ /* 0x000fe80000000c00 */
[----:B------:R-:W-:Y:S01]  /*6ac0*/  @!PT LDS RZ, [RZ] ;  /* 0x00000000fffff984 */ /* 0x000fe20000000800 */
[----:B------:R-:W-:Y:S01]  /*6ad0*/  @!PT LDS RZ, [RZ] ;  /* 0x00000000fffff984 */ /* 0x000fe20000000800 */
[----:B------:R-:W-:Y:S01]  /*6ae0*/  @!PT LDS RZ, [RZ] ;  /* 0x00000000fffff984 */ /* 0x000fe20000000800 */
[----:B------:R-:W-:Y:S04]  /*6af0*/  @!P3 LDGSTS.E.BYPASS.LTC128B.128 [R226+0xa000], desc[UR28][R2.64+0x40] ;  /* 0x0a00004002e2bfae */ /* 0x000fe8000b981a1c */
[----:B------:R-:W-:Y:S01]  /*6b00*/  @P3 STS.128 [R226+0xa000], RZ ;  /* 0x00a000ffe2003388 */ /* 0x000fe20000000c00 */
[----:B------:R-:W-:-:S03]  /*6b10*/  LEA R0, R7, UR5, 0x1 ;  /* 0x0000000507007c11 */ /* 0x000fc6000f8e08ff */
[----:B------:R-:W-:Y:S01]  /*6b20*/  @!PT LDS RZ, [RZ] ;  /* 0x00000000fffff984 */ /* 0x000fe20000000800 */
[----:B------:R-:W-:Y:S01]  /*6b30*/  @!PT LDS RZ, [RZ] ;  /* 0x00000000fffff984 */ /* 0x000fe20000000800 */
[----:B------:R-:W-:Y:S01]  /*6b40*/  @!PT LDS RZ, [RZ] ;  /* 0x00000000fffff984 */ /* 0x000fe20000000800 */
[----:B------:R1:W-:Y:S04]  /*6b50*/  @!P2 LDGSTS.E.BYPASS.LTC128B.128 [R226+0xb000], desc[UR28][R2.64+0x80] ;  /* 0x0b00008002e2afae */ /* 0x0003e8000b981a1c */
[----:B------:R-:W-:Y:S04]  /*6b60*/  @P2 STS.128 [R226+0xb000], RZ ;  /* 0x00b000ffe2002388 */ /* 0x000fe80000000c00 */
        /* <DEDUP_REMOVED lines=13> */
[----:B------:R2:W-:Y:S01]  /*6c40*/  @!P2 LDGSTS.E.BYPASS.LTC128B.128 [R226+0xb800], desc[UR28][R4.64+0x80] ;  /* 0x0b80008004e2afae */ /* 0x0005e2000b981a1c */
[----:B-1----:R-:W-:-:S03]  /*6c50*/  LEA R3, R9, UR5, 0x1 ;  /* 0x0000000509037c11 */ /* 0x002fc6000f8e08ff */
[----:B------:R-:W-:Y:S04]  /*6c60*/  @P2 STS.128 [R226+0xb800], RZ ;  /* 0x00b800ffe2002388 */ /* 0x000fe80000000c00 */
[----:B------:R-:W-:Y:S04]  /*6c70*/  LDSM.16.M88.4 R24, [R3+0x6000] ;  /* 0x006000000318783b */ /* 0x000fe80000000200 */
[----:B------:R-:W1:Y:S04]  /*6c80*/  LDSM.16.M88.4 R8, [R0+0x1000] ;  /* 0x001000000008783b */ /* 0x000e680000000200 */
[----:B------:R-:W3:Y:S04]  /*6c90*/  LDSM.16.M88.4 R20, [R3+0x6400] ;  /* 0x006400000314783b */ /* 0x000ee80000000200 */
[----:B------:R-:W4:Y:S04]  /*6ca0*/  LDSM.16.M88.4 R28, [R3+0x6800] ;  /* 0x00680000031c783b */ /* 0x000f280000000200 */
[----:B------:R-:W5:Y:S01]  /*6cb0*/  LDSM.16.M88.4 R44, [R3+0x6c00] ;  /* 0x006c0000032c783b */ /* 0x000f620000000200 */
[----:B------:R-:W-:-:S02]  /*6cc0*/  IMAD.IADD R2, R59, 0x1, R3 ;  /* 0x000000013b027824 */ /* 0x000fc400078e0203 */
[----:B------:R-:W-:Y:S01]  /*6cd0*/  IMAD.IADD R16, R59, 0x1, R0 ;  /* 0x000000013b107824 */ /* 0x000fe200078e0200 */
[----:B------:R-:W-:Y:S04]  /*6ce0*/  LDSM.16.M88.4 R12, [R0] ;  /* 0x00000000000c783b */ /* 0x000fe80000000200 */
[----:B------:R-:W-:Y:S04]  /*6cf0*/  LDSM.16.M88.4 R40, [R2+0x6000] ;  /* 0x006000000228783b */ /* 0x000fe80000000200 */
[----:B--2---:R-:W2:Y:S04]  /*6d00*/  LDSM.16.M88.4 R4, [R16+0x1000] ;  /* 0x001000001004783b */ /* 0x004ea80000000200 */
[----:B------:R-:W2:Y:S04]  /*6d10*/  LDSM.16.M88.4 R36, [R2+0x6400] ;  /* 0x006400000224783b */ /* 0x000ea80000000200 */
[----:B------:R-:W2:Y:S04]  /*6d20*/  LDSM.16.M88.4 R32, [R2+0x6800] ;  /* 0x006800000220783b */ /* 0x000ea80000000200 */
[----:B------:R-:W2:Y:S01]  /*6d30*/  LDSM.16.M88.4 R48, [R2+0x6c00] ;  /* 0x006c00000230783b */ /* 0x000ea20000000200 */
[C---:B-1----:R-:W-:Y:S03]  /*6d40*/  HMMA.16816.F32.BF16 R180, R8.reuse, R24, RZ ;  /* 0x0000001808b4723c */ /* 0x042fe600000418ff */
[----:B------:R-:W0:Y:S05]  /*6d50*/  LDGDEPBAR ;  /* 0x00000000000079af */ /* 0x000e2a0000000000 */
[C---:B---3--:R-:W-:Y:S08]  /*6d60*/  HMMA.16816.F32.BF16 R108, R8.reuse, R20, RZ ;  /* 0x00000014086c723c */ /* 0x048ff000000418ff */
[C---:B----4-:R-:W-:Y:S08]  /*6d70*/  HMMA.16816.F32.BF16 R60, R8.reuse, R28, RZ ;  /* 0x0000001c083c723c */ /* 0x050ff000000418ff */
[C---:B-----5:R-:W-:Y:S08]  /*6d80*/  HMMA.16816.F32.BF16 R56, R8.reuse, R44, RZ ;  /* 0x0000002c0838723c */ /* 0x060ff000000418ff */
[C---:B------:R-:W-:Y:S08]  /*6d90*/  HMMA.16816.F32.BF16 R176, R8.reuse, R26, RZ ;  /* 0x0000001a08b0723c */ /* 0x040ff000000418ff */
[C---:B------:R-:W-:Y:S08]  /*6da0*/  HMMA.16816.F32.BF16 R64, R8.reuse, R22, RZ ;  /* 0x000000160840723c */ /* 0x040ff000000418ff */
[C---:B------:R-:W-:Y:S08]  /*6db0*/  HMMA.16816.F32.BF16 R184, R8.reuse, R30, RZ ;  /* 0x0000001e08b8723c */ /* 0x040ff000000418ff */
[----:B------:R-:W-:Y:S01]  /*6dc0*/  HMMA.16816.F32.BF16 R52, R8, R46, RZ ;  /* 0x0000002e0834723c */ /* 0x000fe200000418ff */
[----:B------:R1:W3:Y:S07]  /*6dd0*/  LDSM.16.M88.4 R8, [R16] ;  /* 0x000000001008783b */ /* 0x0002ee0000000200 */
[C---:B--2---:R-:W-:Y:S08]  /*6de0*/  HMMA.16816.F32.BF16 R212, R4.reuse, R40, R180 ;  /* 0x0000002804d4723c */ /* 0x044ff000000418b4 */
[----:B------:R-:W-:Y:S08]  /*6df0*/  HMMA.16816.F32.BF16 R196, R4, R42, R176 ;  /* 0x0000002a04c4723c */ /* 0x000ff000000418b0 */
[----:B-1----:R-:W-:Y:S08]  /*6e00*/  HMMA.16816.F32.BF16 R16, R12, R44, RZ ;  /* 0x0000002c0c10723c */ /* 0x002ff000000418ff */
[----:B------:R-:W-:Y:S08]  /*6e10*/  HMMA.16816.F32.BF16 R208, R4, R36, R108 ;  /* 0x0000002404d0723c */ /* 0x000ff0000004186c */
[C---:B------:R-:W-:Y:S08]  /*6e20*/  HMMA.16816.F32.BF16 R180, R12.reuse, R24, RZ ;  /* 0x000000180cb4723c */ /* 0x040ff000000418ff */
[----:B------:R-:W-:Y:S01]  /*6e30*/  HMMA.16816.F32.BF16 R176, R12, R26, RZ ;  /* 0x0000001a0cb0723c */ /* 0x000fe200000418ff */
[----:B------:R-:W-:-:S07]  /*6e40*/  IMAD.MOV.U32 R2, RZ, RZ, 0x20 ;  /* 0x00000020ff027424 */ /* 0x000fce00078e00ff */
[C---:B------:R-:W-:Y:S08]  /*6e50*/  HMMA.16816.F32.BF16 R108, R12.reuse, R20, RZ ;  /* 0x000000140c6c723c */ /* 0x040ff000000418ff */
[----:B------:R-:W-:Y:S08]  /*6e60*/  HMMA.16816.F32.BF16 R24, R12, R22, RZ ;  /* 0x000000160c18723c */ /* 0x000ff000000418ff */
[C---:B------:R-:W-:Y:S01]  /*6e70*/  HMMA.16816.F32.BF16 R204, R4.reuse, R32, R60 ;  /* 0x0000002004cc723c */ /* 0x040fe2000004183c */
[----:B------:R-:W-:Y:S07]  /*6e80*/  LDSM.16.M88.4 R60, [R3+0x7800] ;  /* 0x00780000033c783b */ /* 0x000fee0000000200 */
[C---:B------:R-:W-:Y:S01]  /*6e90*/  HMMA.16816.F32.BF16 R200, R4.reuse, R48, R56 ;  /* 0x0000003004c8723c */ /* 0x040fe20000041838 */
[----:B------:R-:W-:Y:S07]  /*6ea0*/  LDSM.16.M88.4 R56, [R3+0x7c00] ;  /* 0x007c00000338783b */ /* 0x000fee0000000200 */
[C---:B------:R-:W-:Y:S01]  /*6eb0*/  HMMA.16816.F32.BF16 R244, R4.reuse, R38, R64 ;  /* 0x0000002604f4723c */ /* 0x040fe20000041840 */
[----:B------:R-:W-:Y:S07]  /*6ec0*/  LDSM.16.M88.4 R64, [R3+0x7400] ;  /* 0x007400000340783b */ /* 0x000fee0000000200 */
[C---:B------:R-:W-:Y:S08]  /*6ed0*/  HMMA.16816.F32.BF16 R248, R4.reuse, R34, R184 ;  /* 0x0000002204f8723c */ /* 0x040ff000000418b8 */
[----:B------:R-:W-:Y:S01]  /*6ee0*/  HMMA.16816.F32.BF16 R216, R4, R50, R52 ;  /* 0x0000003204d8723c */ /* 0x000fe20000041834 */
[----:B------:R-:W1:Y:S04]  /*6ef0*/  LDSM.16.M88.4 R4, [R0+0x3000] ;  /* 0x003000000004783b */ /* 0x000e680000000200 */
[----:B------:R-:W2:Y:S03]  /*6f00*/  LDSM.16.M88.4 R52, [R3+0x7000] ;  /* 0x007000000334783b */ /* 0x000ea60000000200 */
[C---:B------:R-:W-:Y:S08]  /*6f10*/  HMMA.16816.F32.BF16 R20, R12.reuse, R28, RZ ;  /* 0x0000001c0c14723c */ /* 0x040ff000000418ff */
[C---:B------:R-:W-:Y:S08]  /*6f20*/  HMMA.16816.F32.BF16 R28, R12.reuse, R30, RZ ;  /* 0x0000001e0c1c723c */ /* 0x040ff000000418ff */
[----:B------:R-:W-:Y:S01]  /*6f30*/  HMMA.16816.F32.BF16 R44, R12, R46, RZ ;  /* 0x0000002e0c2c723c */ /* 0x000fe200000418ff */
[----:B------:R-:W-:Y:S01]  /*6f40*/  SEL R2, R2, 0xffffffe0, !P6 ;  /* 0xffffffe002027807 */ /* 0x000fe20007000000 */
[----:B------:R-:W4:Y:S06]  /*6f50*/  LDSM.16.M88.4 R12, [R0+0x2000] ;  /* 0x00200000000c783b */ /* 0x000f2c0000000200 */
[----:B---3--:R-:W-:Y:S01]  /*6f60*/  HMMA.16816.F32.BF16 R240, R8, R48, R16 ;  /* 0x0000003008f0723c */ /* 0x008fe20000041810 */
[----:B------:R-:W-:-:S02]  /*6f70*/  IMAD.IADD R16, R2, 0x1, R0 ;  /* 0x0000000102107824 */ /* 0x000fc400078e0200 */
[----:B------:R-:W-:-:S05]  /*6f80*/  IMAD.IADD R2, R2, 0x1, R3 ;  /* 0x0000000102027824 */ /* 0x000fca00078e0203 */
        /* <DEDUP_REMOVED lines=8> */
[----:B------:R-:W-:Y:S04]  /*7010*/  LDSM.16.M88.4 R32, [R2+0x7000] ;  /* 0x007000000220783b */ /* 0x000fe80000000200 */
[----:B------:R-:W-:Y:S03]  /*7020*/  LDSM.16.M88.4 R28, [R2+0x7400] ;  /* 0x00740000021c783b */ /* 0x000fe60000000200 */
[----:B------:R-:W-:Y:S01]  /*7030*/  HMMA.16816.F32.BF16 R44, R8, R50, R44 ;  /* 0x00000032082c723c */ /* 0x000fe2000004182c */
[----:B------:R-:W3:Y:S07]  /*7040*/  LDSM.16.M88.4 R8, [R16+0x3000] ;  /* 0x003000001008783b */ /* 0x000eee0000000200 */
[C---:B-1----:R-:W-:Y:S08]  /*7050*/  HMMA.16816.F32.BF16 R184, R4.reuse, R64, R208 ;  /* 0x0000004004b8723c */ /* 0x042ff000000418d0 */
[C---:B--2---:R-:W-:Y:S08]  /*7060*/  HMMA.16816.F32.BF16 R48, R4.reuse, R54, R196 ;  /* 0x000000360430723c */ /* 0x044ff000000418c4 */
[C---:B------:R-:W-:Y:S08]  /*7070*/  HMMA.16816.F32.BF16 R40, R4.reuse, R52, R212 ;  /* 0x000000340428723c */ /* 0x040ff000000418d4 */
[C---:B------:R-:W-:Y:S08]  /*7080*/  HMMA.16816.F32.BF16 R232, R4.reuse, R60, R204 ;  /* 0x0000003c04e8723c */ /* 0x040ff000000418cc */
[C---:B------:R-:W-:Y:S08]  /*7090*/  HMMA.16816.F32.BF16 R236, R4.reuse, R56, R200 ;  /* 0x0000003804ec723c */ /* 0x040ff000000418c8 */
[C---:B------:R-:W-:Y:S08]  /*70a0*/  HMMA.16816.F32.BF16 R196, R4.reuse, R66, R244 ;  /* 0x0000004204c4723c */ /* 0x040ff000000418f4 */
[C---:B------:R-:W-:Y:S08]  /*70b0*/  HMMA.16816.F32.BF16 R208, R4.reuse, R62, R248 ;  /* 0x0000003e04d0723c */ /* 0x040ff000000418f8 */
[----:B------:R-:W-:Y:S01]  /*70c0*/  HMMA.16816.F32.BF16 R216, R4, R58, R216 ;  /* 0x0000003a04d8723c */ /* 0x000fe200000418d8 */
[----:B------:R-:W1:Y:S04]  /*70d0*/  LDSM.16.M88.4 R4, [R16+0x2000] ;  /* 0x002000001004783b */ /* 0x000e680000000200 */
[----:B------:R-:W-:Y:S03]  /*70e0*/  LDSM.16.M88.4 R16, [R0+0x5000] ;  /* 0x005000000010783b */ /* 0x000fe60000000200 */
[C---:B----4-:R-:W-:Y:S08]  /*70f0*/  HMMA.16816.F32.BF16 R212, R12.reuse, R52, R188 ;  /* 0x000000340cd4723c */ /* 0x050ff000000418bc */
[C---:B------:R-:W-:Y:S08]  /*7100*/  HMMA.16816.F32.BF16 R188, R12.reuse, R60, R180 ;  /* 0x0000003c0cbc723c */ /* 0x040ff000000418b4 */
[C---:B------:R-:W-:Y:S08]  /*7110*/  HMMA.16816.F32.BF16 R204, R12.reuse, R54, R176 ;  /* 0x000000360ccc723c */ /* 0x040ff000000418b0 */
[C---:B------:R-:W-:Y:S01]  /*7120*/  HMMA.16816.F32.BF16 R180, R12.reuse, R62, R36 ;  /* 0x0000003e0cb4723c */ /* 0x040fe20000041824 */
[----:B------:R-:W-:Y:S07]  /*7130*/  LDSM.16.M88.4 R36, [R3+0x8800] ;  /* 0x008800000324783b */ /* 0x000fee0000000200 */
[C---:B------:R-:W-:Y:S08]  /*7140*/  HMMA.16816.F32.BF16 R176, R12.reuse, R56, R240 ;  /* 0x000000380cb0723c */ /* 0x040ff000000418f0 */
[----:B------:R-:W-:Y:S01]  /*7150*/  HMMA.16816.F32.BF16 R60, R12, R58, R44 ;  /* 0x0000003a0c3c723c */ /* 0x000fe2000004182c */
[----:B------:R-:W-:Y:S07]  /*7160*/  LDSM.16.M88.4 R44, [R3+0x8000] ;  /* 0x00800000032c783b */ /* 0x000fee0000000200 */
[----:B---3--:R-:W-:Y:S01]  /*7170*/  HMMA.16816.F32.BF16 R56, R8, R32, R40 ;  /* 0x000000200838723c */ /* 0x008fe20000041828 */
[----:B------:R-:W2:Y:S07]  /*7180*/  LDSM.16.M88.4 R40, [R3+0x8400] ;  /* 0x008400000328783b */ /* 0x000eae0000000200 */
[C---:B------:R-:W-:Y:S08]  /*7190*/  HMMA.16816.F32.BF16 R200, R12.reuse, R64, R192 ;  /* 0x000000400cc8723c */ /* 0x040ff000000418c0 */
[----:B------:R-:W-:Y:S08]  /*71a0*/  HMMA.16816.F32.BF16 R192, R12, R66, R108 ;  /* 0x000000420cc0723c */ /* 0x000ff0000004186c */
[C---:B------:R-:W-:Y:S08]  /*71b0*/  HMMA.16816.F32.BF16 R52, R8.reuse, R34, R48 ;  /* 0x000000220834723c */ /* 0x040ff00000041830 */
[----:B------:R-:W-:Y:S08]  /*71c0*/  HMMA.16816.F32.BF16 R12, R8, R30, R196 ;  /* 0x0000001e080c723c */ /* 0x000ff000000418c4 */
[C---:B-1----:R-:W-:Y:S08]  /*71d0*/  HMMA.16816.F32.BF16 R244, R4.reuse, R32, R212 ;  /* 0x0000002004f4723c */ /* 0x042ff000000418d4 */
[----:B------:R-:W-:Y:S01]  /*71e0*/  HMMA.16816.F32.BF16 R240, R4, R34, R204 ;  /* 0x0000002204f0723c */ /* 0x000fe200000418cc */
[----:B------:R-:W1:Y:S07]  /*71f0*/  LDSM.16.M88.4 R32, [R3+0x8c00] ;  /* 0x008c00000320783b */ /* 0x000e6e0000000200 */
[C---:B------:R-:W-:Y:S08]  /*7200*/  HMMA.16816.F32.BF16 R48, R8.reuse, R28, R184 ;  /* 0x0000001c0830723c */ /* 0x040ff000000418b8 */
[C---:B------:R-:W-:Y:S08]  /*7210*/  HMMA.16816.F32.BF16 R64, R8.reuse, R24, R232 ;  /* 0x000000180840723c */ /* 0x040ff000000418e8 */
[C---:B------:R-:W-:Y:S08]  /*7220*/  HMMA.16816.F32.BF16 R108, R8.reuse, R26, R208 ;  /* 0x0000001a086c723c */ /* 0x040ff000000418d0 */
[----:B------:R-:W-:Y:S01]  /*7230*/  HMMA.16816.F32.BF16 R184, R8, R20, R236 ;  /* 0x0000001408b8723c */ /* 0x000fe200000418ec */
[----:B------:R-:W-:-:S07]  /*7240*/  IMAD.MOV.U32 R2, RZ, RZ, 0x20 ;  /* 0x00000020ff027424 */ /* 0x000fce00078e00ff */
[----:B------:R-:W-:Y:S08]  /*7250*/  HMMA.16816.F32.BF16 R8, R8, R22, R216 ;  /* 0x000000160808723c */ /* 0x000ff000000418d8 */
[----:B------:R-:W-:Y:S08]  /*7260*/  HMMA.16816.F32.BF16 R216, R4, R24, R188 ;  /* 0x0000001804d8723c */ /* 0x000ff000000418bc */
[----:B--2---:R-:W-:Y:S01]  /*7270*/  HMMA.16816.F32.BF16 R188, R16, R42, R12 ;  /* 0x0000002a10bc723c */ /* 0x004fe2000004180c */
[----:B------:R2:W3:Y:S01]  /*7280*/  LDSM.16.M88.4 R12, [R0+0x4000] ;  /* 0x00400000000c783b */ /* 0x0004e20000000200 */
[----:B------:R-:W-:-:S05]  /*7290*/  SEL R106, R2, 0xffffffe0, !P6 ;  /* 0xffffffe0026a7807 */ /* 0x000fca0007000000 */
[C---:B------:R-:W-:Y:S01]  /*72a0*/  IMAD.IADD R2, R106.reuse, 0x1, R0 ;  /* 0x000000016a027824 */ /* 0x040fe200078e0200 */
[C---:B------:R-:W-:Y:S08]  /*72b0*/  HMMA.16816.F32.BF16 R212, R4.reuse, R26, R180 ;  /* 0x0000001a04d4723c */ /* 0x040ff000000418b4 */
[----:B------:R-:W-:Y:S01]  /*72c0*/  HMMA.16816.F32.BF16 R208, R4, R20, R176 ;  /* 0x0000001404d0723c */ /* 0x000fe200000418b0 */
[----:B--2---:R-:W-:-:S07]  /*72d0*/  IMAD.IADD R0, R106, 0x1, R3 ;  /* 0x000000016a007824 */ /* 0x004fce00078e0203 */
[C---:B------:R-:W-:Y:S01]  /*72e0*/  HMMA.16816.F32.BF16 R236, R4.reuse, R28, R200 ;  /* 0x0000001c04ec723c */ /* 0x040fe200000418c8 */
[----:B------:R-:W-:Y:S07]  /*72f0*/  LDSM.16.M88.4 R24, [R0+0x8400] ;  /* 0x008400000018783b */ /* 0x000fee0000000200 */
        /* <DEDUP_REMOVED lines=8> */
[C---:B------:R-:W-:Y:S08]  /*7380*/  HMMA.16816.F32.BF16 R196, R16.reuse, R46, R52 ;  /* 0x0000002e10c4723c */ /* 0x040ff00000041834 */
[C---:B------:R-:W-:Y:S08]  /*7390*/  HMMA.16816.F32.BF16 R192, R16.reuse, R40, R48 ;  /* 0x0000002810c0723c */ /* 0x040ff00000041830 */
[C---:B-1----:R-:W-:Y:S08]  /*73a0*/  HMMA.16816.F32.BF16 R108, R16.reuse, R32, R184 ;  /* 0x00000020106c723c */ /* 0x042ff000000418b8 */
[----:B------:R-:W-:Y:S01]  /*73b0*/  HMMA.16816.F32.BF16 R64, R16, R34, R8 ;  /* 0x000000221040723c */ /* 0x000fe20000041808 */
[----:B------:R-:W1:Y:S04]  /*73c0*/  LDSM.16.M88.4 R16, [R0+0x8c00] ;  /* 0x008c00000010783b */ /* 0x000e680000000200 */
[----:B------:R-:W4:Y:S01]  /*73d0*/  LDSM.16.M88.4 R8, [R2+0x4000] ;  /* 0x004000000208783b */ /* 0x000f220000000200 */
[----:B------:R-:W-:-:S04]  /*73e0*/  DEPBAR.LE SB0, 0x0 ;  /* 0x000080000000791a */ /* 0x000fc80000000000 */
[C---:B---3--:R-:W-:Y:S08]  /*73f0*/  HMMA.16816.F32.BF16 R60, R12.reuse, R44, R244 ;  /* 0x0000002c0c3c723c */ /* 0x048ff000000418f4 */
[C---:B------:R-:W-:Y:S08]  /*7400*/  HMMA.16816.F32.BF16 R56, R12.reuse, R46, R240 ;  /* 0x0000002e0c38723c */ /* 0x040ff000000418f0 */
[C---:B------:R-:W-:Y:S08]  /*7410*/  HMMA.16816.F32.BF16 R52, R12.reuse, R40, R236 ;  /* 0x000000280c34723c */ /* 0x040ff000000418ec */
[C---:B------:R-:W-:Y:S08]  /*7420*/  HMMA.16816.F32.BF16 R48, R12.reuse, R42, R232 ;  /* 0x0000002a0c30723c */ /* 0x040ff000000418e8 */
[C---:B------:R-:W-:Y:S08]  /*7430*/  HMMA.16816.F32.BF16 R44, R12.reuse, R36, R216 ;  /* 0x000000240c2c723c */ /* 0x040ff000000418d8 */
[C---:B------:R-:W-:Y:S08]  /*7440*/  HMMA.16816.F32.BF16 R40, R12.reuse, R38, R212 ;  /* 0x000000260c28723c */ /* 0x040ff000000418d4 */
[C---:B------:R-:W-:Y:S08]  /*7450*/  HMMA.16816.F32.BF16 R36, R12.reuse, R32, R208 ;  /* 0x000000200c24723c */ /* 0x040ff000000418d0 */
[----:B------:R-:W-:Y:S01]  /*7460*/  HMMA.16816.F32.BF16 R12, R12, R34, R204 ;  /* 0x000000220c0c723c */ /* 0x000fe200000418cc */
[----:B------:R3:W-:Y:S01]  /*7470*/  STL [R1+0x4], R106 ;  /* 0x0000046a01007387 */ /* 0x0007e20000100800 */
[----:B------:R-:W-:-:S06]  /*7480*/  UIADD3 UR13, UPT, UPT, UR21, -0x2, URZ ;  /* 0xfffffffe150d7890 */ /* 0x000fcc000fffe0ff */
[C---:B--2---:R-:W-:Y:S08]  /*7490*/  HMMA.16816.F32.BF16 R212, R4.reuse, R24, R192 ;  /* 0x0000001804d4723c */ /* 0x044ff000000418c0 */
[C---:B------:R-:W-:Y:S08]  /*74a0*/  HMMA.16816.F32.BF16 R204, R4.reuse, R30, R196 ;  /* 0x0000001e04cc723c */ /* 0x040ff000000418c4 */
[C---:B-1----:R-:W-:Y:S08]  /*74b0*/  HMMA.16816.F32.BF16 R192, R4.reuse, R18, R64 ;  /* 0x0000001204c0723c */ /* 0x042ff00000041840 */
[C---:B------:R-:W-:Y:S08]  /*74c0*/  HMMA.16816.F32.BF16 R232, R4.reuse, R26, R188 ;  /* 0x0000001a04e8723c */ /* 0x040ff000000418bc */
[C---:B------:R-:W-:Y:S08]  /*74d0*/  HMMA.16816.F32.BF16 R216, R4.reuse, R20, R180 ;  /* 0x0000001404d8723c */ /* 0x040ff000000418b4 */
[C---:B------:R-:W-:Y:S08]  /*74e0*/  HMMA.16816.F32.BF16 R208, R4.reuse, R22, R176 ;  /* 0x0000001604d0723c */ /* 0x040ff000000418b0 */
[----:B------:R-:W-:Y:S08]  /*74f0*/  HMMA.16816.F32.BF16 R196, R4, R16, R108 ;  /* 0x0000001004c4723c */ /* 0x000ff0000004186c */
[----:B----4-:R-:W-:Y:S01]  /*7500*/  HMMA.16816.F32.BF16 R64, R8, R20, R44 ;  /* 0x000000140840723c */ /* 0x010fe2000004182c */
[----:B------:R-:W-:-:S07]  /*7510*/  UISETP.GT.U32.AND UP1, UPT, UR13, UR18, UPT ;  /* 0x000000120d00728c */ /* 0x000fce000bf24070 */
[-C--:B------:R-:W-:Y:S08]  /*7520*/  HMMA.16816.F32.BF16 R200, R4, R28.reuse, R200 ;  /* 0x0000001c04c8723c */ /* 0x080ff000000418c8 */
[C---:B------:R-:W-:Y:S08]  /*7530*/  HMMA.16816.F32.BF16 R60, R8.reuse, R28, R60 ;  /* 0x0000001c083c723c */ /* 0x040ff0000004183c */
[C---:B------:R-:W-:Y:S08]  /*7540*/  HMMA.16816.F32.BF16 R176, R8.reuse, R30, R56 ;  /* 0x0000001e08b0723c */ /* 0x040ff00000041838 */
[C---:B------:R-:W-:Y:S08]  /*7550*/  HMMA.16816.F32.BF16 R184, R8.reuse, R24, R52 ;  /* 0x0000001808b8723c */ /* 0x040ff00000041834 */
[C---:B------:R-:W-:Y:S08]  /*7560*/  HMMA.16816.F32.BF16 R108, R8.reuse, R26, R48 ;  /* 0x0000001a086c723c */ /* 0x040ff00000041830 */
[C---:B------:R-:W-:Y:S08]  /*7570*/  HMMA.16816.F32.BF16 R188, R8.reuse, R22, R40 ;  /* 0x0000001608bc723c */ /* 0x040ff00000041828 */
[C---:B------:R-:W-:Y:S08]  /*7580*/  HMMA.16816.F32.BF16 R180, R8.reuse, R16, R36 ;  /* 0x0000001008b4723c */ /* 0x040ff00000041824 */
[----:B------:R-:W-:Y:S01]  /*7590*/  HMMA.16816.F32.BF16 R44, R8, R18, R12 ;  /* 0x00000012082c723c */ /* 0x000fe2000004180c */
[----:B------:R-:W1:Y:S01]  /*75a0*/  LDCU.64 UR6, c[0x0][0x358] ;  /* 0x00006b00ff0677ac */ /* 0x000e620008000a00 */
[----:B------:R-:W-:Y:S06]  /*75b0*/  BAR.SYNC.DEFER_BLOCKING 0x0 ;  /* 0x0000000000007b1d */ /* 0x000fec0000010000 */
[----:B---3--:R-:W-:-:S12]  /*75c0*/  BRA.U !UP1, `(.L_x_264) ;  /* 0x0000000109fc7547 */ /* 0x008fd8000b800000 */
[----:B------:R-:W2:Y:S04]  /*75d0*/  LDL R107, [R1+0x18] ;  /* 0x00001800016b7983 */ /* 0x000ea80000100800 */
[----:B------:R-:W3:Y:S01]  /*75e0*/  LDL R252, [R1+0x14] ;  /* 0x0000140001fc7983 */ /* 0x000ee20000100800 */
[----:B------:R-:W-:Y:S01]  /*75f0*/  UIADD3 UR15, UPT, UPT, UR21, -0x3, URZ ;  /* 0xfffffffd150f7890 */ /* 0x000fe2000fffe0ff */
[----:B------:R-:W-:Y:S03]  /*7600*/  BSSY.RECONVERGENT B0, `(.L_x_265) ;  /* 0x000003a000007945 */ /* 0x000fe60003800200 */
[----:B------:R-:W-:-:S04]  /*7610*/  UIMAD.WIDE.U32 UR16, UR15, UR10, URZ ;  /* 0x0000000a0f1072a5 */ /* 0x000fc8000f8e00ff */
[----:B------:R-:W-:Y:S02]  /*7620*/  USHF.L.U32 UR12, UR16, 0x6, URZ ;  /* 0x00000006100c7899 */ /* 0x000fe400080006ff */
[----:B------:R-:W-:-:S04]  /*7630*/  UIMAD UR15, UR15, UR11, UR17 ;  /* 0x0000000b0f0f72a4 */ /* 0x000fc8000f8e0211 */
[----:B------:R-:W-:Y:S01]  /*7640*/  USHF.L.U64.HI UR15, UR16, 0x6, UR15 ;  /* 0x00000006100f7899 */ /* 0x000fe2000801020f */
[----:B------:R-:W-:Y:S01]  /*7650*/  IMAD.U32 R0, RZ, RZ, UR12 ;  /* 0x0000000cff007e24 */ /* 0x000fe2000f8e00ff */
[----:B------:R-:W-:Y:S01]  /*7660*/  ULEA UR16, UP0, UR10, UR12, 0x5 ;  /* 0x0000000c0a107291 */ /* 0x000fe2000f8028ff */
[----:B------:R-:W-:Y:S02]  /*7670*/  IMAD.U32 R3, RZ, RZ, UR12 ;  /* 0x0000000cff037e24 */ /* 0x000fe4000f8e00ff */
[----:B------:R-:W-:Y:S02]  /*7680*/  IMAD.U32 R7, RZ, RZ, UR12 ;  /* 0x0000000cff077e24 */ /* 0x000fe4000f8e00ff */
[----:B------:R-:W-:Y:S01]  /*7690*/  IMAD.U32 R2, RZ, RZ, UR15 ;  /* 0x0000000fff027e24 */ /* 0x000fe2000f8e00ff */
[----:B------:R-:W-:Y:S01]  /*76a0*/  MOV R11, UR16 ;  /* 0x00000010000b7c02 */ /* 0x000fe20008000f00 */
[----:B------:R-:W-:Y:S01]  /*76b0*/  IMAD.U32 R5, RZ, RZ, UR12 ;  /* 0x0000000cff057e24 */ /* 0x000fe2000f8e00ff */
[----:B--2---:R-:W-:-:S02]  /*76c0*/  @!P4 LEA R8, P0, R0, R107, 0x1 ;  /* 0x0000006b0008c211 */ /* 0x004fc400078008ff */
[-C--:B------:R-:W-:Y:S01]  /*76d0*/  @!P3 LEA R6, P1, R0, R107.reuse, 0x1 ;  /* 0x0000006b0006b211 */ /* 0x080fe200078208ff */
[----:B------:R-:W-:Y:S01]  /*76e0*/  IMAD.U32 R0, RZ, RZ, UR15 ;  /* 0x0000000fff007e24 */ /* 0x000fe2000f8e00ff */
[-C--:B---3--:R-:W-:Y:S01]  /*76f0*/  @!P4 LEA.HI.X R9, R3, R252.reuse, R2, 0x1, P0 ;  /* 0x000000fc0309c211 */ /* 0x088fe200000f0c02 */
[----:B------:R-:W-:Y:S01]  /*7700*/  IMAD.U32 R3, RZ, RZ, UR15 ;  /* 0x0000000fff037e24 */ /* 0x000fe2000f8e00ff */
[----:B------:R-:W-:Y:S01]  /*7710*/  MOV R2, UR12 ;  /* 0x0000000c00027c02 */ /* 0x000fe20008000f00 */
[----:B------:R-:W-:Y:S02]  /*7720*/  ULEA.HI.X UR12, UR10, UR15, UR11, 0x5, UP0 ;  /* 0x0000000f0a0c7291 */ /* 0x000fe400080f2c0b */
[----:B------:R-:W-:Y:S01]  /*7730*/  @!PT LDS RZ, [RZ] ;  /* 0x00000000fffff984 */ /* 0x000fe20000000800 */
[----:B------:R-:W-:Y:S01]  /*7740*/  @!PT LDS RZ, [RZ] ;  /* 0x00000000fffff984 */ /* 0x000fe20000000800 */
[----:B------:R-:W-:Y:S01]  /*7750*/  @!PT LDS RZ, [RZ] ;  /* 0x00000000fffff984 */ /* 0x000fe20000000800 */
[----:B-1----:R1:W-:Y:S01]  /*7760*/  @!P4 LDGSTS.E.BYPASS.LTC128B.128 [R226+0x6000], desc[UR6][R8.64] ;  /* 0x0600000008e2cfae */ /* 0x0023e2000b981a06 */
[-C--:B------:R-:W-:Y:S02]  /*7770*/  @!P2 LEA R4, P0, R2, R107.reuse, 0x1 ;  /* 0x0000006b0204a211 */ /* 0x080fe400078008ff */
[----:B------:R-:W-:Y:S01]  /*7780*/  MOV R2, UR16 ;  /* 0x0000001000027c02 */ /* 0x000fe20008000f00 */
[----:B------:R-:W-:Y:S01]  /*7790*/  IMAD.U32 R10, RZ, RZ, UR12 ;  /* 0x0000000cff0a7e24 */ /* 0x000fe2000f8e00ff */
[----:B------:R-:W-:Y:S01]  /*77a0*/  @!P3 LEA.HI.X R7, R7, R252, R3, 0x1, P1 ;  /* 0x000000fc0707b211 */ /* 0x000fe200008f0c03 */
[----:B------:R1:W-:Y:S01]  /*77b0*/  @P4 STS.128 [R226+0x6000], RZ ;  /* 0x006000ffe2004388 */ /* 0x0003e20000000c00 */
[----:B------:R-:W-:-:S02]  /*77c0*/  LEA R2, P5, R2, R107, 0x1 ;  /* 0x0000006b02027211 */ /* 0x000fc400078a08ff */
[-C--:B------:R-:W-:Y:S01]  /*77d0*/  @!P2 LEA.HI.X R5, R5, R252.reuse, R0, 0x1, P0 ;  /* 0x000000fc0505a211 */ /* 0x080fe200000f0c00 */
        /* <DEDUP_REMOVED lines=27> */
.L_x_266:
[----:B------:R2:W-:Y:S02]  /*7990*/  STS.128 [R226+0x8800], RZ ;  /* 0x008800ffe2007388 */ /* 0x0005e40000000c00 */
.L_x_267:
[----:B------:R-:W-:Y:S05]  /*79a0*/  BSYNC.RECONVERGENT B0 ;  /* 0x0000000000007941 */ /* 0x000fea0003800200 */
.L_x_265:
[----:B------:R-:W0:Y:S02]  /*79b0*/  LDGDEPBAR ;  /* 0x00000000000079af */ /* 0x000e240000000000 */
.L_x_264:
[----:B-1-3--:R-:W3:Y:S01]  /*79c0*/  LDL R2, [R1+0x2c] ;  /* 0x00002c0001027983 */ /* 0x00aee20000100800 */
[----:B------:R-:W-:Y:S01]  /*79d0*/  IMAD.U32 R0, RZ, RZ, UR21 ;  /* 0x00000015ff007e24 */ /* 0x000fe2000f8e00ff */
[C---:B------:R-:W-:Y:S01]  /*79e0*/  IADD3 R18, PT, PT, R227.reuse, 0x40, RZ ;  /* 0x00000040e3127810 */ /* 0x040fe20007ffe0ff */
[C---:B------:R-:W-:Y:S01]  /*79f0*/  VIADD R16, R227.reuse, 0x8 ;  /* 0x00000008e3107836 */ /* 0x040fe20000000000 */
[----:B------:R-:W-:Y:S01]  /*7a00*/  STL [R1+0x6c], R226 ;  /* 0x00006ce201007387 */ /* 0x000fe20000100800 */
[----:B------:R-:W-:Y:S01]  /*7a10*/  VIADD R17, R227, 0x48 ;  /* 0x00000048e3117836 */ /* 0x000fe20000000000 */
[----:B------:R-:W-:Y:S01]  /*7a20*/  MOV R250, R225 ;  /* 0x000000e100fa7202 */ /* 0x000fe20000000f00 */
[----:B------:R-:W-:Y:S01]  /*7a30*/  IMAD.MOV.U32 R245, RZ, RZ, R105 ;  /* 0x000000fffff57224 */ /* 0x000fe200078e0069 */
[----:B------:R-:W-:Y:S01]  /*7a40*/  STL [R1+0x68], R224 ;  /* 0x000068e001007387 */ /* 0x000fe20000100800 */
[----:B------:R-:W-:-:S03]  /*7a50*/  IMAD.MOV.U32 R236, RZ, RZ, R100 ;  /* 0x000000ffffec7224 */ /* 0x000fc600078e0064 */
[----:B------:R-:W-:Y:S04]  /*7a60*/  STL [R1+0x64], R223 ;  /* 0x000064df01007387 */ /* 0x000fe80000100800 */
[----:B------:R1:W-:Y:S04]  /*7a70*/  STL [R1+0x60], R222 ;  /* 0x000060de01007387 */ /* 0x0003e80000100800 */
[----:B------:R-:W-:Y:S01]  /*7a80*/  STL [R1+0x5c], R221 ;  /* 0x00005cdd01007387 */ /* 0x000fe20000100800 */
[----:B---3--:R-:W-:-:S04]  /*7a90*/  IMAD R0, R0, 0x40, R2 ;  /* 0x0000004000007824 */ /* 0x008fc800078e0202 */
[C---:B------:R-:W-:Y:S01]  /*7aa0*/  VIADD R2, R0.reuse, 0xffffff80 ;  /* 0xffffff8000027836 */ /* 0x040fe20000000000 */
[C---:B------:R-:W-:Y:S01]  /*7ab0*/  IADD3 R12, PT, PT, R0.reuse, -0x77, RZ ;  /* 0xffffff89000c7810 */ /* 0x040fe20007ffe0ff */
[C---:B------:R-:W-:Y:S01]  /*7ac0*/  VIADD R15, R0.reuse, 0xffffff81 ;  /* 0xffffff81000f7836 */ /* 0x040fe20000000000 */
[C---:B------:R-:W-:Y:S01]  /*7ad0*/  IADD3 R8, PT, PT, R0.reuse, -0x67, RZ ;  /* 0xffffff9900087810 */ /* 0x040fe20007ffe0ff */
[----:B------:R-:W-:Y:S01]  /*7ae0*/  VIADD R13, R0, 0xffffff88 ;  /* 0xffffff88000d7836 */ /* 0x000fe20000000000 */
[-C--:B------:R-:W-:Y:S01]  /*7af0*/  ISETP.GT.AND P0, PT, R16, R2.reuse, PT ;  /* 0x000000021000720c */ /* 0x080fe20003f04270 */
[----:B------:R-:W-:Y:S01]  /*7b00*/  VIADD R11, R0, 0xffffff90 ;  /* 0xffffff90000b7836 */ /* 0x000fe20000000000 */
[-C--:B------:R-:W-:Y:S01]  /*7b10*/  ISETP.GT.AND P1, PT, R18, R2.reuse, PT ;  /* 0x000000021200720c */ /* 0x080fe20003f24270 */
[----:B------:R-:W-:Y:S01]  /*7b20*/  VIADD R10, R0, 0xffffff91 ;  /* 0xffffff91000a7836 */ /* 0x000fe20000000000 */
[----:B------:R-:W-:Y:S01]  /*7b30*/  FSEL R3, R62, -INF , !P0 ;  /* 0xff8000003e037808 */ /* 0x000fe20004000000 */
[C---:B------:R-:W-:Y:S01]  /*7b40*/  VIADD R9, R0.reuse, 0xffffff98 ;  /* 0xffffff9800097836 */ /* 0x040fe20000000000 */
[CC--:B------:R-:W-:Y:S01]  /*7b50*/  ISETP.GT.AND P0, PT, R227.reuse, R15.reuse, PT ;  /* 0x0000000fe300720c */ /* 0x0c0fe20003f04270 */
[----:B------:R-:W-:Y:S01]  /*7b60*/  VIADD R7, R0, 0xffffffa0 ;  /* 0xffffffa000077836 */ /* 0x000fe20000000000 */
[----:B------:R-:W-:Y:S01]  /*7b70*/  FSEL R19, R200, -INF , !P1 ;  /* 0xff800000c8137808 */ /* 0x000fe20004800000 */
[C---:B------:R-:W-:Y:S01]  /*7b80*/  VIADD R6, R0.reuse, 0xffffffa1 ;  /* 0xffffffa100067836 */ /* 0x040fe20000000000 */
[----:B------:R-:W-:Y:S01]  /*7b90*/  ISETP.GT.AND P5, PT, R227, R2, PT ;  /* 0x00000002e300720c */ /* 0x000fe20003fa4270 */
[----:B------:R-:W-:Y:S01]  /*7ba0*/  VIADD R5, R0, 0xffffffa8 ;  /* 0xffffffa800057836 */ /* 0x000fe20000000000 */
[----:B------:R-:W-:Y:S01]  /*7bb0*/  ISETP.GT.AND P1, PT, R16, R15, PT ;  /* 0x0000000f1000720c */ /* 0x000fe20003f24270 */
[----:B------:R-:W-:Y:S01]  /*7bc0*/  VIADD R14, R0, 0xffffffb8 ;  /* 0xffffffb8000e7836 */ /* 0x000fe20000000000 */
[----:B------:R-:W-:-:S02]  /*7bd0*/  FSEL R24, R61, -INF , !P0 ;  /* 0xff8000003d187808 */ /* 0x000fc40004000000 */
[----:B------:R-:W-:Y:S02]  /*7be0*/  ISETP.GE.AND P0, PT, R2, R231, PT ;  /* 0x000000e70200720c */ /* 0x000fe40003f06270 */
[----:B------:R-:W-:Y:S02]  /*7bf0*/  FSEL R4, R60, -INF , !P5 ;  /* 0xff8000003c047808 */ /* 0x000fe40006800000 */
[----:B------:R-:W-:Y:S02]  /*7c00*/  FSEL R23, R63, -INF , !P1 ;  /* 0xff8000003f177808 */ /* 0x000fe40004800000 */
[----:B------:R-:W-:Y:S02]  /*7c10*/  ISETP.GT.AND P5, PT, R17, R2, PT ;  /* 0x000000021100720c */ /* 0x000fe40003fa4270 */
[-C--:B------:R-:W-:Y:S02]  /*7c20*/  ISETP.GT.AND P1, PT, R18, R15.reuse, PT ;  /* 0x0000000f1200720c */ /* 0x080fe40003f24270 */
[----:B------:R-:W-:Y:S01]  /*7c30*/  FSEL R59, R3, -INF , !P0 ;  /* 0xff800000033b7808 */ /* 0x000fe20004000000 */
[----:B------:R-:W-:Y:S01]  /*7c40*/  VIADD R3, R0, 0xffffffb0 ;  /* 0xffffffb000037836 */ /* 0x000fe20000000000 */
[----:B------:R-:W-:-:S02]  /*7c50*/  ISETP.GT.AND P0, PT, R17, R15, PT ;  /* 0x0000000f1100720c */ /* 0x000fc40003f04270 */
[----:B------:R-:W-:Y:S02]  /*7c60*/  FSEL R21, R202, -INF , !P5 ;  /* 0xff800000ca157808 */ /* 0x000fe40006800000 */
[----:B------:R-:W-:Y:S02]  /*7c70*/  FSEL R22, R201, -INF , !P1 ;  /* 0xff800000c9167808 */ /* 0x000fe40004800000 */
[CC--:B------:R-:W-:Y:S02]  /*7c80*/  ISETP.GE.AND P5, PT, R2.reuse, R229.reuse, PT ;  /* 0x000000e50200720c */ /* 0x0c0fe40003fa6270 */
[----:B------:R-:W-:Y:S02]  /*7c90*/  ISETP.GE.AND P1, PT, R2, R230, PT ;  /* 0x000000e60200720c */ /* 0x000fe40003f26270 */
[----:B------:R-:W-:Y:S02]  /*7ca0*/  FSEL R25, R203, -INF , !P0 ;  /* 0xff800000cb197808 */ /* 0x000fe40004000000 */
[----:B------:R-:W-:-:S02]  /*7cb0*/  ISETP.GE.AND P0, PT, R15, R229, PT ;  /* 0x000000e50f00720c */ /* 0x000fc40003f06270 */
[----:B------:R-:W-:Y:S02]  /*7cc0*/  FSEL R55, R4, -INF , !P5 ;  /* 0xff80000004377808 */ /* 0x000fe40006800000 */
[----:B------:R-:W-:Y:S02]  /*7cd0*/  FSEL R21, R21, -INF , !P1 ;  /* 0xff80000015157808 */ /* 0x000fe40004800000 */
[-C--:B------:R-:W-:Y:S01]  /*7ce0*/  ISETP.GE.AND P5, PT, R2, R228.reuse, PT ;  /* 0x000000e40200720c */ /* 0x080fe20003fa6270 */
[----:B------:R-:W-:Y:S01]  /*7cf0*/  VIADD R2, R0, 0xffffffb1 ;  /* 0xffffffb100027836 */ /* 0x000fe20000000000 */
[C---:B------:R-:W-:Y:S02]  /*7d00*/  ISETP.GE.AND P1, PT, R15.reuse, R231, PT ;  /* 0x000000e70f00720c */ /* 0x040fe40003f26270 */
[----:B------:R-:W-:Y:S02]  /*7d10*/  FSEL R54, R24, -INF , !P0 ;  /* 0xff80000018367808 */ /* 0x000fe40004000000 */
[----:B------:R-:W-:-:S02]  /*7d20*/  ISETP.GE.AND P0, PT, R15, R228, PT ;  /* 0x000000e40f00720c */ /* 0x000fc40003f06270 */
[----:B------:R-:W-:Y:S02]  /*7d30*/  FSEL R20, R19, -INF , !P5 ;  /* 0xff80000013147808 */ /* 0x000fe40006800000 */
[----:B------:R-:W-:Y:S02]  /*7d40*/  FSEL R58, R23, -INF , !P1 ;  /* 0xff800000173a7808 */ /* 0x000fe40004800000 */
[C---:B------:R-:W-:Y:S02]  /*7d50*/  ISETP.GT.AND P5, PT, R16.reuse, R13, PT ;  /* 0x0000000d1000720c */ /* 0x040fe40003fa4270 */
[----:B------:R-:W-:Y:S02]  /*7d60*/  ISETP.GT.AND P1, PT, R16, R12, PT ;  /* 0x0000000c1000720c */ /* 0x000fe40003f24270 */
[----:B------:R-:W-:Y:S02]  /*7d70*/  FSEL R19, R22, -INF , !P0 ;  /* 0xff80000016137808 */ /* 0x000fe40004000000 */
[----:B------:R-:W-:-:S02]  /*7d80*/  ISETP.GT.AND P0, PT, R16, R11, PT ;  /* 0x0000000b1000720c */ /* 0x000fc40003f04270 */
        /* <DEDUP_REMOVED lines=11> */
[----:B------:R-:W-:-:S02]  /*7e40*/  IADD3 R4, PT, PT, R0, -0x57, RZ ;  /* 0xffffffa900047810 */ /* 0x000fc40007ffe0ff */
[----:B------:R-:W-:Y:S02]  /*7e50*/  ISETP.GT.AND P0, PT, R16, R5, PT ;  /* 0x000000051000720c */ /* 0x000fe40003f04270 */
[----:B------:R-:W-:Y:S02]  /*7e60*/  FSEL R42, R66, -INF , !P5 ;  /* 0xff800000422a7808 */ /* 0x000fe40006800000 */
[----:B------:R-:W-:Y:S02]  /*7e70*/  FSEL R43, R67, -INF , !P1 ;  /* 0xff800000432b7808 */ /* 0x000fe40004800000 */
[C---:B------:R-:W-:Y:S02]  /*7e80*/  ISETP.GT.AND P5, PT, R16.reuse, R4, PT ;  /* 0x000000041000720c */ /* 0x040fe40003fa4270 */
[----:B------:R-:W-:Y:S02]  /*7e90*/  ISETP.GT.AND P1, PT, R16, R3, PT ;  /* 0x000000031000720c */ /* 0x000fe40003f24270 */
[----:B------:R-:W-:-:S02]  /*7ea0*/  FSEL R49, R190, -INF , !P0 ;  /* 0xff800000be317808 */ /* 0x000fc40004000000 */
[----:B------:R-:W-:Y:S02]  /*7eb0*/  IADD3 R0, PT, PT, R0, -0x47, RZ ;  /* 0xffffffb900007810 */ /* 0x000fe40007ffe0ff */
[----:B------:R-:W-:Y:S02]  /*7ec0*/  ISETP.GT.AND P0, PT, R16, R2, PT ;  /* 0x000000021000720c */ /* 0x000fe40003f04270 */
[----:B------:R-:W-:Y:S02]  /*7ed0*/  FSEL R48, R191, -INF , !P5 ;  /* 0xff800000bf307808 */ /* 0x000fe40006800000 */
[----:B------:R-:W-:Y:S02]  /*7ee0*/  FSEL R50, R182, -INF , !P1 ;  /* 0xff800000b6327808 */ /* 0x000fe40004800000 */
[C---:B------:R-:W-:Y:S02]  /*7ef0*/  ISETP.GT.AND P5, PT, R16.reuse, R14, PT ;  /* 0x0000000e1000720c */ /* 0x040fe40003fa4270 */
[----:B------:R-:W-:-:S02]  /*7f00*/  ISETP.GT.AND P1, PT, R16, R0, PT ;  /* 0x000000001000720c */ /* 0x000fc40003f24270 */
[----:B------:R-:W-:Y:S02]  /*7f10*/  FSEL R51, R183, -INF , !P0 ;  /* 0xff800000b7337808 */ /* 0x000fe40004000000 */
        /* <DEDUP_REMOVED lines=34> */
[----:B------:R-:W-:-:S02]  /*8140*/  FSEL R18, R25, -INF , !P0 ;  /* 0xff80000019127808 */ /* 0x000fc40004000000 */
[----:B------:R-:W-:Y:S02]  /*8150*/  ISETP.GE.AND P1, PT, R13, R231, PT ;  /* 0x000000e70d00720c */ /* 0x000fe40003f26270 */
[----:B------:R-:W-:Y:S02]  /*8160*/  ISETP.GT.AND P0, PT, R17, R13, PT ;  /* 0x0000000d1100720c */ /* 0x000fe40003f04270 */
[----:B------:R-:W-:Y:S02]  /*8170*/  FSEL R52, R15, -INF , !P5 ;  /* 0xff8000000f347808 */ /* 0x000fe40006800000 */
[----:B------:R-:W-:Y:S02]  /*8180*/  FSEL R56, R22, -INF , !P1 ;  /* 0xff80000016387808 */ /* 0x000fe40004800000 */
[----:B------:R-:W-:Y:S02]  /*8190*/  ISETP.GE.AND P1, PT, R13, R228, PT ;  /* 0x000000e40d00720c */ /* 0x000fe40003f26270 */
[----:B------:R-:W-:-:S02]  /*81a0*/  FSEL R15, R206, -INF , !P0 ;  /* 0xff800000ce0f7808 */ /* 0x000fc40004000000 */
[----:B------:R-:W-:Y:S02]  /*81b0*/  ISETP.GT.AND P5, PT, R227, R12, PT ;  /* 0x0000000ce300720c */ /* 0x000fe40003fa4270 */
[----:B------:R-:W-:Y:S02]  /*81c0*/  ISETP.GE.AND P0, PT, R13, R230, PT ;  /* 0x000000e60d00720c */ /* 0x000fe40003f06270 */
[----:B------:R-:W-:Y:S02]  /*81d0*/  FSEL R13, R16, -INF , !P1 ;  /* 0xff800000100d7808 */ /* 0x000fe40004800000 */
[----:B------:R-:W-:Y:S02]  /*81e0*/  FSEL R22, R177, -INF , !P5 ;  /* 0xff800000b1167808 */ /* 0x000fe40006800000 */
[----:B------:R-:W-:Y:S02]  /*81f0*/  FSEL R16, R15, -INF , !P0 ;  /* 0xff8000000f107808 */ /* 0x000fe40004000000 */
[----:B------:R-:W-:-:S02]  /*8200*/  ISETP.GE.AND P5, PT, R12, R229, PT ;  /* 0x000000e50c00720c */ /* 0x000fc40003fa6270 */
[C---:B------:R-:W-:Y:S02]  /*8210*/  ISETP.GE.AND P0, PT, R12.reuse, R231, PT ;  /* 0x000000e70c00720c */ /* 0x040fe40003f06270 */
[----:B------:R-:W-:Y:S02]  /*8220*/  ISETP.GE.AND P1, PT, R12, R228, PT ;  /* 0x000000e40c00720c */ /* 0x000fe40003f26270 */
[----:B------:R-:W-:Y:S02]  /*8230*/  FSEL R53, R22, -INF , !P5 ;  /* 0xff80000016357808 */ /* 0x000fe40006800000 */
[----:B------:R-:W-:Y:S02]  /*8240*/  FSEL R57, R24, -INF , !P0 ;  /* 0xff80000018397808 */ /* 0x000fe40004000000 */
[----:B------:R-:W-:Y:S02]  /*8250*/  ISETP.GT.AND P5, PT, R17, R12, PT ;  /* 0x0000000c1100720c */ /* 0x000fe40003fa4270 */
[----:B------:R-:W-:-:S02]  /*8260*/  ISETP.GE.AND P0, PT, R12, R230, PT ;  /* 0x000000e60c00720c */ /* 0x000fc40003f06270 */
[----:B------:R-:W-:Y:S02]  /*8270*/  FSEL R12, R23, -INF , !P1 ;  /* 0xff800000170c7808 */ /* 0x000fe40004800000 */
[----:B------:R-:W-:Y:S02]  /*8280*/  ISETP.GT.AND P1, PT, R227, R11, PT ;  /* 0x0000000be300720c */ /* 0x000fe40003f24270 */
[----:B------:R-:W-:Y:S02]  /*8290*/  FSEL R15, R207, -INF , !P5 ;  /* 0xff800000cf0f7808 */ /* 0x000fe40006800000 */
[----:B------:R-:W-:Y:S02]  /*82a0*/  FSEL R22, R184, -INF , !P1 ;  /* 0xff800000b8167808 */ /* 0x000fe40004800000 */
[C---:B------:R-:W-:Y:S02]  /*82b0*/  ISETP.GE.AND P5, PT, R11.reuse, R229, PT ;  /* 0x000000e50b00720c */ /* 0x040fe40003fa6270 */
[----:B------:R-:W-:-:S02]  /*82c0*/  ISETP.GE.AND P1, PT, R11, R231, PT ;  /* 0x000000e70b00720c */ /* 0x000fc40003f26270 */
[----:B------:R-:W-:Y:S02]  /*82d0*/  FSEL R15, R15, -INF , !P0 ;  /* 0xff8000000f0f7808 */ /* 0x000fe40004000000 */
[----:B------:R-:W-:Y:S02]  /*82e0*/  ISETP.GT.AND P0, PT, R17, R11, PT ;  /* 0x0000000b1100720c */ /* 0x000fe40003f04270 */
[----:B------:R-:W-:Y:S02]  /*82f0*/  FSEL R60, R22, -INF , !P5 ;  /* 0xff800000163c7808 */ /* 0x000fe40006800000 */
[----:B------:R-:W-:Y:S02]  /*8300*/  FSEL R192, R26, -INF , !P1 ;  /* 0xff8000001ac07808 */ /* 0x000fe40004800000 */
[----:B------:R-:W-:Y:S02]  /*8310*/  ISETP.GT.AND P5, PT, R227, R10, PT ;  /* 0x0000000ae300720c */ /* 0x000fe40003fa4270 */
[----:B------:R-:W-:-:S02]  /*8320*/  ISETP.GE.AND P1, PT, R11, R228, PT ;  /* 0x000000e40b00720c */ /* 0x000fc40003f26270 */
[----:B------:R-:W-:Y:S02]  /*8330*/  FSEL R22, R214, -INF , !P0 ;  /* 0xff800000d6167808 */ /* 0x000fe40004000000 */
[----:B------:R-:W-:Y:S02]  /*8340*/  ISETP.GE.AND P0, PT, R11, R230, PT ;  /* 0x000000e60b00720c */ /* 0x000fe40003f06270 */
        /* <DEDUP_REMOVED lines=11> */
[C---:B------:R-:W-:Y:S02]  /*8400*/  ISETP.GT.AND P0, PT, R227.reuse, R9, PT ;  /* 0x00000009e300720c */ /* 0x040fe40003f04270 */
[----:B------:R-:W-:Y:S02]  /*8410*/  FSEL R107, R10, -INF , !P1 ;  /* 0xff8000000a6b7808 */ /* 0x000fe40004800000 */
[----:B------:R-:W-:Y:S02]  /*8420*/  ISETP.GT.AND P1, PT, R227, R8, PT ;  /* 0x00000008e300720c */ /* 0x000fe40003f24270 */
[----:B------:R-:W-:Y:S02]  /*8430*/  FSEL R105, R28, -INF , !P5 ;  /* 0xff8000001c697808 */ /* 0x000fe40006800000 */
[----:B------:R-:W-:-:S02]  /*8440*/  FSEL R11, R109, -INF , !P1 ;  /* 0xff8000006d0b7808 */ /* 0x000fc40004800000 */
[----:B------:R-:W-:Y:S02]  /*8450*/  ISETP.GT.AND P5, PT, R17, R9, PT ;  /* 0x000000091100720c */ /* 0x000fe40003fa4270 */
[----:B------:R-:W-:Y:S02]  /*8460*/  FSEL R22, R108, -INF , !P0 ;  /* 0xff8000006c167808 */ /* 0x000fe40004000000 */
[----:B------:R-:W-:Y:S02]  /*8470*/  ISETP.GE.AND P1, PT, R9, R231, PT ;  /* 0x000000e70900720c */ /* 0x000fe40003f26270 */
[----:B------:R-:W-:Y:S02]  /*8480*/  ISETP.GT.AND P0, PT, R17, R8, PT ;  /* 0x000000081100720c */ /* 0x000fe40003f04270 */
[----:B------:R-:W-:Y:S02]  /*8490*/  FSEL R10, R234, -INF , !P5 ;  /* 0xff800000ea0a7808 */ /* 0x000fe40006800000 */
[----:B------:R-:W-:-:S02]  /*84a0*/  FSEL R190, R30, -INF , !P1 ;  /* 0xff8000001ebe7808 */ /* 0x000fc40004800000 */
[----:B------:R-:W-:Y:S02]  /*84b0*/  ISETP.GE.AND P5, PT, R9, R229, PT ;  /* 0x000000e50900720c */ /* 0x000fe40003fa6270 */
[----:B------:R-:W-:Y:S02]  /*84c0*/  FSEL R23, R235, -INF , !P0 ;  /* 0xff800000eb177808 */ /* 0x000fe40004000000 */
[-C--:B------:R-:W-:Y:S02]  /*84d0*/  ISETP.GT.AND P1, PT, R17, R7.reuse, PT ;  /* 0x000000071100720c */ /* 0x080fe40003f24270 */
        /* <DEDUP_REMOVED lines=10> */
[----:B------:R-:W-:Y:S01]  /*8580*/  FSEL R28, R219, -INF , !P0 ;  /* 0xff800000db1c7808 */ /* 0x000fe20004000000 */
[----:B------:R-:W-:Y:S01]  /*8590*/  IMAD.MOV.U32 R219, RZ, RZ, R250 ;  /* 0x000000ffffdb7224 */ /* 0x000fe200078e00fa */
[C---:B------:R-:W-:Y:S02]  /*85a0*/  ISETP.GT.AND P1, PT, R17.reuse, R4, PT ;  /* 0x000000041100720c */ /* 0x040fe40003f24270 */
[----:B------:R-:W-:Y:S02]  /*85b0*/  ISETP.GT.AND P0, PT, R17, R5, PT ;  /* 0x000000051100720c */ /* 0x000fe40003f04270 */
[----:B------:R-:W-:Y:S02]  /*85c0*/  FSEL R106, R10, -INF , !P5 ;  /* 0xff8000000a6a7808 */ /* 0x000fe40006800000 */
[----:B------:R-:W-:-:S02]  /*85d0*/  FSEL R26, R211, -INF , !P1 ;  /* 0xff800000d31a7808 */ /* 0x000fc40004800000 */
[----:B------:R-:W-:Y:S02]  /*85e0*/  ISETP.GE.AND P5, PT, R8, R229, PT ;  /* 0x000000e50800720c */ /* 0x000fe40003fa6270 */
[----:B------:R-:W-:Y:S02]  /*85f0*/  FSEL R27, R210, -INF , !P0 ;  /* 0xff800000d21b7808 */ /* 0x000fe40004000000 */
[----:B------:R-:W-:Y:S02]  /*8600*/  ISETP.GT.AND P1, PT, R17, R3, PT ;  /* 0x000000031100720c */ /* 0x000fe40003f24270 */
[----:B------:R-:W-:Y:S02]  /*8610*/  ISETP.GE.AND P0, PT, R8, R231, PT ;  /* 0x000000e70800720c */ /* 0x000fe40003f06270 */
[----:B------:R-:W-:Y:S02]  /*8620*/  FSEL R182, R11, -INF , !P5 ;  /* 0xff8000000bb67808 */ /* 0x000fe40006800000 */
[----:B------:R-:W-:-:S02]  /*8630*/  FSEL R25, R198, -INF , !P1 ;  /* 0xff800000c6197808 */ /* 0x000fc40004800000 */
[----:B------:R-:W-:Y:S02]  /*8640*/  FSEL R183, R32, -INF , !P0 ;  /* 0xff80000020b77808 */ /* 0x000fe40004000000 */
[C---:B------:R-:W-:Y:S02]  /*8650*/  ISETP.GE.AND P5, PT, R8.reuse, R228, PT ;  /* 0x000000e40800720c */ /* 0x040fe40003fa6270 */
[----:B------:R-:W-:Y:S02]  /*8660*/  ISETP.GE.AND P1, PT, R8, R230, PT ;  /* 0x000000e60800720c */ /* 0x000fe40003f26270 */
[----:B------:R-:W-:Y:S02]  /*8670*/  ISETP.GT.AND P0, PT, R17, R2, PT ;  /* 0x000000021100720c */ /* 0x000fe40003f04270 */
[----:B------:R-:W-:Y:S02]  /*8680*/  FMNMX3.FTZ R8, R104, R20, R19, !PT ;  /* 0x0000001468087276 */ /* 0x000fe40007810013 */
[----:B------:R-:W-:-:S02]  /*8690*/  FSEL R24, R199, -INF , !P0 ;  /* 0xff800000c7187808 */ /* 0x000fc40004000000 */
[----:B------:R-:W-:Y:S02]  /*86a0*/  FMNMX3.FTZ R8, R8, R13, R12, !PT ;  /* 0x0000000d08087276 */ /* 0x000fe4000781000c */
[-C--:B------:R-:W-:Y:S02]  /*86b0*/  ISETP.GE.AND P0, PT, R6, R228.reuse, PT ;  /* 0x000000e40600720c */ /* 0x080fe40003f06270 */
[----:B------:R-:W-:Y:S02]  /*86c0*/  FSEL R31, R33, -INF , !P5 ;  /* 0xff800000211f7808 */ /* 0x000fe40006800000 */
[----:B------:R-:W-:Y:S02]  /*86d0*/  ISETP.GE.AND P5, PT, R7, R228, PT ;  /* 0x000000e40700720c */ /* 0x000fe40003fa6270 */
[----:B------:R-:W-:Y:S02]  /*86e0*/  FMNMX3.FTZ R8, R8, R61, R105, !PT ;  /* 0x0000003d08087276 */ /* 0x000fe40007810069 */
[----:B------:R-:W-:-:S02]  /*86f0*/  FSEL R108, R23, -INF , !P1 ;  /* 0xff800000176c7808 */ /* 0x000fc40004800000 */
[----:B------:R-:W-:Y:S02]  /*8700*/  FSEL R213, R35, -INF , !P0 ;  /* 0xff80000023d57808 */ /* 0x000fe40004000000 */
[-C--:B------:R-:W-:Y:S02]  /*8710*/  ISETP.GE.AND P1, PT, R5, R228.reuse, PT ;  /* 0x000000e40500720c */ /* 0x080fe40003f26270 */
[----:B------:R-:W-:Y:S02]  /*8720*/  ISETP.GE.AND P0, PT, R4, R228, PT ;  /* 0x000000e40400720c */ /* 0x000fe40003f06270 */
[----:B------:R-:W-:Y:S02]  /*8730*/  FSEL R207, R34, -INF , !P5 ;  /* 0xff80000022cf7808 */ /* 0x000fe40006800000 */
[----:B------:R-:W-:Y:S02]  /*8740*/  FMNMX3.FTZ R8, R8, R100, R31, !PT ;  /* 0x0000006408087276 */ /* 0x000fe4000781001f */
[----:B------:R-:W-:-:S02]  /*8750*/  FSEL R215, R37, -INF , !P1 ;  /* 0xff80000025d77808 */ /* 0x000fc40004800000 */
[----:B------:R-:W-:Y:S02]  /*8760*/  FSEL R218, R36, -INF , !P0 ;  /* 0xff80000024da7808 */ /* 0x000fe40004000000 */
[-C--:B------:R-:W-:Y:S02]  /*8770*/  ISETP.GE.AND P1, PT, R3, R228.reuse, PT ;  /* 0x000000e40300720c */ /* 0x080fe40003f26270 */
[----:B------:R-:W-:Y:S02]  /*8780*/  ISETP.GE.AND P0, PT, R2, R228, PT ;  /* 0x000000e40200720c */ /* 0x000fe40003f06270 */
[----:B------:R-:W-:Y:S02]  /*8790*/  FMNMX3.FTZ R8, R8, R207, R213, !PT ;  /* 0x000000cf08087276 */ /* 0x000fe400078100d5 */
[----:B-1----:R-:W-:Y:S02]  /*87a0*/  FSEL R222, R40, -INF , !P1 ;  /* 0xff80000028de7808 */ /* 0x002fe40004800000 */
[----:B--2---:R-:W-:-:S02]  /*87b0*/  FSEL R226, R39, -INF , !P0 ;  /* 0xff80000027e27808 */ /* 0x004fc40004000000 */
[-C--:B------:R-:W-:Y:S02]  /*87c0*/  ISETP.GE.AND P1, PT, R14, R228.reuse, PT ;  /* 0x000000e40e00720c */ /* 0x080fe40003f26270 */
[----:B------:R-:W-:Y:S02]  /*87d0*/  ISETP.GE.AND P0, PT, R0, R228, PT ;  /* 0x000000e40000720c */ /* 0x000fe40003f06270 */
[----:B------:R-:W-:Y:S02]  /*87e0*/  FMNMX3.FTZ R8, R8, R215, R218, !PT ;  /* 0x000000d708087276 */ /* 0x000fe400078100da */
[----:B------:R-:W-:Y:S02]  /*87f0*/  FSEL R241, R41, -INF , !P1 ;  /* 0xff80000029f17808 */ /* 0x000fe40004800000 */
[----:B------:R-:W-:Y:S02]  /*8800*/  FSEL R240, R38, -INF , !P0 ;  /* 0xff80000026f07808 */ /* 0x000fe40004000000 */
[----:B------:R-:W-:-:S02]  /*8810*/  FMNMX3.FTZ R8, R8, R222, R226, !PT ;  /* 0x000000de08087276 */ /* 0x000fc400078100e2 */
[C---:B------:R-:W-:Y:S02]  /*8820*/  ISETP.GT.AND P1, PT, R17.reuse, R14, PT ;  /* 0x0000000e1100720c */ /* 0x040fe40003f24270 */
[----:B------:R-:W-:Y:S02]  /*8830*/  FMNMX3.FTZ R8, R8, R241, R240, !PT ;  /* 0x000000f108087276 */ /* 0x000fe400078100f0 */
[----:B------:R-:W-:Y:S02]  /*8840*/  ISETP.GT.AND P0, PT, R17, R0, PT ;  /* 0x000000001100720c */ /* 0x000fe40003f04270 */
[----:B------:R-:W-:Y:S01]  /*8850*/  ISETP.GE.AND P5, PT, R7, R229, PT ;  /* 0x000000e50700720c */ /* 0x000fe20003fa6270 */
[----:B------:R-:W1:Y:S01]  /*8860*/  SHFL.BFLY PT, R10, R8, 0x2, 0x1f ;  /* 0x0c401f00080a7f89 */ /* 0x000e6200000e0000 */
[----:B------:R-:W-:Y:S02]  /*8870*/  FSEL R9, R194, -INF , !P1 ;  /* 0xff800000c2097808 */ /* 0x000fe40004800000 */
[----:B------:R-:W-:-:S02]  /*8880*/  FSEL R11, R195, -INF , !P0 ;  /* 0xff800000c30b7808 */ /* 0x000fc40004000000 */
[----:B------:R-:W-:Y:S02]  /*8890*/  FSEL R193, R22, -INF , !P5 ;  /* 0xff80000016c17808 */ /* 0x000fe40006800000 */
[CC--:B------:R-:W-:Y:S02]  /*88a0*/  ISETP.GE.AND P1, PT, R7.reuse, R230.reuse, PT ;  /* 0x000000e60700720c */ /* 0x0c0fe40003f26270 */
[----:B------:R-:W-:Y:S02]  /*88b0*/  ISETP.GE.AND P0, PT, R6, R230, PT ;  /* 0x000000e60600720c */ /* 0x000fe40003f06270 */
[----:B------:R-:W-:Y:S02]  /*88c0*/  ISETP.GE.AND P5, PT, R7, R231, PT ;  /* 0x000000e70700720c */ /* 0x000fe40003fa6270 */
[----:B------:R-:W-:Y:S02]  /*88d0*/  FMNMX3.FTZ R7, R101, R21, R18, !PT ;  /* 0x0000001565077276 */ /* 0x000fe40007810012 */
[----:B------:R-:W-:-:S02]  /*88e0*/  FSEL R212, R29, -INF , !P1 ;  /* 0xff8000001dd47808 */ /* 0x000fc40004800000 */
[----:B------:R-:W-:Y:S02]  /*88f0*/  FSEL R214, R28, -INF , !P0 ;  /* 0xff8000001cd67808 */ /* 0x000fe40004000000 */
[-C--:B------:R-:W-:Y:S02]  /*8900*/  ISETP.GE.AND P1, PT, R5, R230.reuse, PT ;  /* 0x000000e60500720c */ /* 0x080fe40003f26270 */
[----:B------:R-:W-:Y:S02]  /*8910*/  ISETP.GE.AND P0, PT, R4, R230, PT ;  /* 0x000000e60400720c */ /* 0x000fe40003f06270 */
[----:B------:R-:W-:Y:S02]  /*8920*/  FMNMX3.FTZ R7, R7, R16, R15, !PT ;  /* 0x0000001007077276 */ /* 0x000fe4000781000f */
[----:B------:R-:W-:Y:S02]  /*8930*/  FSEL R225, R27, -INF , !P1 ;  /* 0xff8000001be17808 */ /* 0x000fe40004800000 */
[----:B------:R-:W-:-:S02]  /*8940*/  FSEL R238, R26, -INF , !P0 ;  /* 0xff8000001aee7808 */ /* 0x000fc40004000000 */
[----:B------:R-:W-:Y:S02]  /*8950*/  FMNMX3.FTZ R7, R7, R110, R107, !PT ;  /* 0x0000006e07077276 */ /* 0x000fe4000781006b */
[-C--:B------:R-:W-:Y:S02]  /*8960*/  ISETP.GE.AND P1, PT, R3, R230.reuse, PT ;  /* 0x000000e60300720c */ /* 0x080fe40003f26270 */
[----:B------:R-:W-:Y:S02]  /*8970*/  ISETP.GE.AND P0, PT, R2, R230, PT ;  /* 0x000000e60200720c */ /* 0x000fe40003f06270 */
[----:B------:R-:W-:Y:S02]  /*8980*/  FMNMX3.FTZ R7, R7, R106, R108, !PT ;  /* 0x0000006a07077276 */ /* 0x000fe4000781006c */
[----:B------:R-:W-:Y:S02]  /*8990*/  FSEL R204, R25, -INF , !P1 ;  /* 0xff80000019cc7808 */ /* 0x000fe40004800000 */
[----:B------:R-:W-:-:S02]  /*89a0*/  FSEL R216, R24, -INF , !P0 ;  /* 0xff80000018d87808 */ /* 0x000fc40004000000 */
[-C--:B------:R-:W-:Y:S01]  /*89b0*/  ISETP.GE.AND P1, PT, R14, R230.reuse, PT ;  /* 0x000000e60e00720c */ /* 0x080fe20003f26270 */
[----:B------:R-:W-:Y:S01]  /*89c0*/  LDSM.16.MT88.4 R24, [R220+0xa000] ;  /* 0x00a00000dc18783b */ /* 0x000fe20000004200 */
[----:B------:R-:W-:Y:S02]  /*89d0*/  ISETP.GE.AND P0, PT, R0, R230, PT ;  /* 0x000000e60000720c */ /* 0x000fe40003f06270 */
[----:B------:R-:W-:Y:S02]  /*89e0*/  FSEL R194, R42, -INF , !P5 ;  /* 0xff8000002ac27808 */ /* 0x000fe40006800000 */
[----:B------:R-:W-:Y:S02]  /*89f0*/  FMNMX3.FTZ R7, R7, R212, R214, !PT ;  /* 0x000000d407077276 */ /* 0x000fe400078100d6 */
[----:B------:R-:W-:Y:S02]  /*8a00*/  ISETP.GE.AND P5, PT, R6, R229, PT ;  /* 0x000000e50600720c */ /* 0x000fe40003fa6270 */
[----:B------:R-:W-:-:S02]  /*8a10*/  FSEL R206, R9, -INF , !P1 ;  /* 0xff80000009ce7808 */ /* 0x000fc40004800000 */
[----:B------:R-:W-:Y:S02]  /*8a20*/  FSEL R29, R11, -INF , !P0 ;  /* 0xff8000000b1d7808 */ /* 0x000fe40004000000 */
[----:B------:R-:W-:Y:S02]  /*8a30*/  ISETP.GE.AND P1, PT, R6, R231, PT ;  /* 0x000000e70600720c */ /* 0x000fe40003f26270 */
[----:B------:R-:W-:Y:S02]  /*8a40*/  ISETP.GT.AND P0, PT, R227, R5, PT ;  /* 0x00000005e300720c */ /* 0x000fe40003f04270 */
[----:B------:R-:W-:Y:S02]  /*8a50*/  FMNMX3.FTZ R9, R7, R225, R238, !PT ;  /* 0x000000e107097276 */ /* 0x000fe400078100ee */
[----:B------:R-:W-:Y:S02]  /*8a60*/  FSEL R242, R30, -INF , !P5 ;  /* 0xff8000001ef27808 */ /* 0x000fe40006800000 */
[----:B-1----:R-:W-:-:S02]  /*8a70*/  FMNMX.FTZ R7, R8, R10, !PT ;  /* 0x0000000a08077209 */ /* 0x002fc40007810000 */
[----:B------:R-:W-:Y:S02]  /*8a80*/  FSEL R247, R43, -INF , !P1 ;  /* 0xff8000002bf77808 */ /* 0x000fe40004800000 */
[----:B------:R-:W-:Y:S02]  /*8a90*/  ISETP.GE.AND P5, PT, R5, R229, PT ;  /* 0x000000e50500720c */ /* 0x000fe40003fa6270 */
[----:B------:R-:W-:Y:S02]  /*8aa0*/  FSEL R8, R188, -INF , !P0 ;  /* 0xff800000bc087808 */ /* 0x000fe40004000000 */
[----:B------:R-:W-:Y:S02]  /*8ab0*/  ISETP.GT.AND P1, PT, R227, R4, PT ;  /* 0x00000004e300720c */ /* 0x000fe40003f24270 */
[----:B------:R-:W-:Y:S02]  /*8ac0*/  ISETP.GE.AND P0, PT, R5, R231, PT ;  /* 0x000000e70500720c */ /* 0x000fe40003f06270 */
[----:B------:R-:W-:-:S02]  /*8ad0*/  FMNMX3.FTZ R6, R9, R204, R216, !PT ;  /* 0x000000cc09067276 */ /* 0x000fc400078100d8 */
[----:B------:R-:W-:Y:S02]  /*8ae0*/  FSEL R237, R8, -INF , !P5 ;  /* 0xff80000008ed7808 */ /* 0x000fe40006800000 */
[----:B------:R-:W-:Y:S01]  /*8af0*/  FSEL R5, R189, -INF , !P1 ;  /* 0xff800000bd057808 */ /* 0x000fe20004800000 */
[----:B------:R-:W-:Y:S01]  /*8b00*/  SHFL.BFLY PT, R8, R7, 0x1, 0x1f ;  /* 0x0c201f0007087f89 */ /* 0x000fe200000e0000 */
[C---:B------:R-:W-:Y:S02]  /*8b10*/  ISETP.GE.AND P5, PT, R4.reuse, R229, PT ;  /* 0x000000e50400720c */ /* 0x040fe40003fa6270 */
[----:B------:R-:W-:Y:S02]  /*8b20*/  FSEL R246, R49, -INF , !P0 ;  /* 0xff80000031f67808 */ /* 0x000fe40004000000 */
[----:B------:R-:W-:Y:S02]  /*8b30*/  ISETP.GE.AND P0, PT, R4, R231, PT ;  /* 0x000000e70400720c */ /* 0x000fe40003f06270 */
[----:B------:R-:W-:-:S02]  /*8b40*/  ISETP.GT.AND P1, PT, R227, R3, PT ;  /* 0x00000003e300720c */ /* 0x000fc40003f24270 */
[----:B------:R-:W-:Y:S02]  /*8b50*/  FMNMX3.FTZ R6, R6, R206, R29, !PT ;  /* 0x000000ce06067276 */ /* 0x000fe4000781001d */
[----:B------:R-:W-:Y:S02]  /*8b60*/  FSEL R244, R5, -INF , !P5 ;  /* 0xff80000005f47808 */ /* 0x000fe40006800000 */
[----:B------:R-:W-:Y:S01]  /*8b70*/  ISETP.GE.AND P5, PT, R3, R229, PT ;  /* 0x000000e50300720c */ /* 0x000fe20003fa6270 */
[----:B------:R-:W1:Y:S01]  /*8b80*/  SHFL.BFLY PT, R9, R6, 0x2, 0x1f ;  /* 0x0c401f0006097f89 */ /* 0x000e6200000e0000 */
[----:B------:R-:W-:Y:S02]  /*8b90*/  FSEL R252, R48, -INF , !P0 ;  /* 0xff80000030fc7808 */ /* 0x000fe40004000000 */
[----:B------:R-:W-:Y:S02]  /*8ba0*/  FSEL R4, R180, -INF , !P1 ;  /* 0xff800000b4047808 */ /* 0x000fe40004800000 */
[----:B------:R-:W-:-:S02]  /*8bb0*/  ISETP.GT.AND P0, PT, R227, R2, PT ;  /* 0x00000002e300720c */ /* 0x000fc40003f04270 */
[----:B------:R-:W-:Y:S02]  /*8bc0*/  ISETP.GE.AND P1, PT, R3, R231, PT ;  /* 0x000000e70300720c */ /* 0x000fe40003f26270 */
[----:B------:R-:W-:Y:S02]  /*8bd0*/  FMNMX3.FTZ R5, R103, R55, R54, !PT ;  /* 0x0000003767057276 */ /* 0x000fe40007810036 */
[----:B------:R-:W-:Y:S02]  /*8be0*/  FSEL R224, R4, -INF , !P5 ;  /* 0xff80000004e07808 */ /* 0x000fe40006800000 */
[----:B------:R-:W-:Y:S02]  /*8bf0*/  FSEL R3, R181, -INF , !P0 ;  /* 0xff800000b5037808 */ /* 0x000fe40004000000 */
[----:B------:R-:W-:Y:S02]  /*8c00*/  ISETP.GE.AND P5, PT, R2, R229, PT ;  /* 0x000000e50200720c */ /* 0x000fe40003fa6270 */
[----:B------:R-:W-:-:S02]  /*8c10*/  FSEL R30, R50, -INF , !P1 ;  /* 0xff800000321e7808 */ /* 0x000fc40004800000 */
[----:B------:R-:W-:Y:S02]  /*8c20*/  FMNMX3.FTZ R5, R5, R52, R53, !PT ;  /* 0x0000003405057276 */ /* 0x000fe40007810035 */
[C---:B------:R-:W-:Y:S02]  /*8c30*/  ISETP.GT.AND P1, PT, R227.reuse, R0, PT ;  /* 0x00000000e300720c */ /* 0x040fe40003f24270 */
[----:B------:R-:W-:Y:S02]  /*8c40*/  ISETP.GT.AND P0, PT, R227, R14, PT ;  /* 0x0000000ee300720c */ /* 0x000fe40003f04270 */
[----:B------:R-:W-:Y:S02]  /*8c50*/  FSEL R217, R3, -INF , !P5 ;  /* 0xff80000003d97808 */ /* 0x000fe40006800000 */
[----:B------:R-:W-:Y:S02]  /*8c60*/  FMNMX3.FTZ R3, R102, R59, R58, !PT ;  /* 0x0000003b66037276 */ /* 0x000fe4000781003a */
[----:B------:R-:W-:-:S02]  /*8c70*/  FMNMX3.FTZ R5, R5, R60, R111, !PT ;  /* 0x0000003c05057276 */ /* 0x000fc4000781006f */
[----:B------:R-:W-:Y:S02]  /*8c80*/  FSEL R10, R45, -INF , !P1 ;  /* 0xff8000002d0a7808 */ /* 0x000fe40004800000 */
        /* <DEDUP_REMOVED lines=8> */
[----:B------:R-:W-:Y:S02]  /*8d10*/  ISETP.GE.AND P1, PT, R0, R229, PT ;  /* 0x000000e50000720c */ /* 0x000fe40003f26270 */
[----:B------:R-:W-:Y:S02]  /*8d20*/  FMNMX3.FTZ R5, R5, R237, R244, !PT ;  /* 0x000000ed05057276 */ /* 0x000fe400078100f4 */
[----:B------:R-:W-:-:S02]  /*8d30*/  ISETP.GE.AND P0, PT, R2, R231, PT ;  /* 0x000000e70200720c */ /* 0x000fc40003f06270 */
[----:B------:R-:W-:Y:S02]  /*8d40*/  FMNMX3.FTZ R4, R4, R194, R247, !PT ;  /* 0x000000c204047276 */ /* 0x000fe400078100f7 */
[----:B-1----:R-:W-:Y:S01]  /*8d50*/  FMNMX.FTZ R2, R6, R9, !PT ;  /* 0x0000000906027209 */ /* 0x002fe20007810000 */
[----:B------:R-:W-:Y:S01]  /*8d60*/  VIADD R9, R220, 0x9000 ;  /* 0x00009000dc097836 */ /* 0x000fe20000000000 */
[----:B------:R-:W-:Y:S01]  /*8d70*/  FSEL R181, R10, -INF , !P1 ;  /* 0xff8000000ab57808 */ /* 0x000fe20004800000 */
[----:B------:R-:W-:Y:S01]  /*8d80*/  VIADD R10, R220, 0x9020 ;  /* 0x00009020dc0a7836 */ /* 0x000fe20000000000 */
[----:B------:R-:W-:Y:S02]  /*8d90*/  FMNMX3.FTZ R5, R5, R224, R217, !PT ;  /* 0x000000e005057276 */ /* 0x000fe400078100d9 */
[----:B------:R-:W-:Y:S01]  /*8da0*/  ISETP.GE.AND P1, PT, R0, R231, PT ;  /* 0x000000e70000720c */ /* 0x000fe20003f26270 */
[----:B------:R-:W-:Y:S01]  /*8db0*/  STL [R1+0x54], R9 ;  /* 0x0000540901007387 */ /* 0x000fe20000100800 */
[----:B------:R-:W-:-:S02]  /*8dc0*/  FMNMX3.FTZ R0, R4, R246, R252, !PT ;  /* 0x000000f604007276 */ /* 0x000fc400078100fc */
[----:B------:R-:W-:Y:S02]  /*8dd0*/  FMNMX.FTZ R249, R7, R8, !PT ;  /* 0x0000000807f97209 */ /* 0x000fe40007810000 */
[----:B------:R-:W-:Y:S01]  /*8de0*/  FMNMX3.FTZ R4, R5, R28, R181, !PT ;  /* 0x0000001c05047276 */ /* 0x000fe200078100b5 */
[----:B------:R-:W1:Y:S01]  /*8df0*/  SHFL.BFLY PT, R7, R2, 0x1, 0x1f ;  /* 0x0c201f0002077f89 */ /* 0x000e6200000e0000 */
[----:B------:R-:W-:Y:S01]  /*8e00*/  FSEL R243, R51, -INF , !P0 ;  /* 0xff80000033f37808 */ /* 0x000fe20004000000 */
[----:B------:R-:W-:Y:S01]  /*8e10*/  FMUL.FTZ R3, R249, UR4 ;  /* 0x00000004f9037c20 */ /* 0x000fe20008410000 */
[----:B------:R-:W-:Y:S01]  /*8e20*/  ISETP.GE.AND P5, PT, R14, R231, PT ;  /* 0x000000e70e00720c */ /* 0x000fe20003fa6270 */
[----:B------:R-:W2:Y:S01]  /*8e30*/  SHFL.BFLY PT, R6, R4, 0x2, 0x1f ;  /* 0x0c401f0004067f89 */ /* 0x000ea200000e0000 */
[----:B------:R-:W-:Y:S02]  /*8e40*/  FSEL R189, R47, -INF , !P1 ;  /* 0xff8000002fbd7808 */ /* 0x000fe40004800000 */
[----:B------:R-:W-:-:S02]  /*8e50*/  FSEL R14, R46, -INF , !P5 ;  /* 0xff8000002e0e7808 */ /* 0x000fc40006800000 */
[----:B------:R-:W-:Y:S01]  /*8e60*/  FMNMX3.FTZ R0, R0, R30, R243, !PT ;  /* 0x0000001e00007276 */ /* 0x000fe200078100f3 */
[----:B------:R-:W-:Y:S01]  /*8e70*/  LDSM.16.MT88.4 R44, [R220+0xb000] ;  /* 0x00b00000dc2c783b */ /* 0x000fe20000004200 */
[----:B------:R-:W-:Y:S02]  /*8e80*/  FSETP.NEU.FTZ.AND P0, PT, R249, -INF , PT ;  /* 0xff800000f900780b */ /* 0x000fe40003f1d000 */
[----:B------:R-:W-:Y:S02]  /*8e90*/  FMNMX3.FTZ R0, R0, R14, R189, !PT ;  /* 0x0000000e00007276 */ /* 0x000fe400078100bd */
[----:B------:R-:W-:Y:S02]  /*8ea0*/  FSEL R3, R3, RZ, P0 ;  /* 0x000000ff03037208 */ /* 0x000fe40000000000 */
[----:B------:R-:W-:Y:S01]  /*8eb0*/  @P6 IADD3 R10, PT, PT, R9, -0x20, RZ ;  /* 0xffffffe0090a6810 */ /* 0x000fe20007ffe0ff */
[----:B------:R-:W3:Y:S02]  /*8ec0*/  SHFL.BFLY PT, R5, R0, 0x2, 0x1f ;  /* 0x0c401f0000057f89 */ /* 0x000ee400000e0000 */
[--C-:B------:R-:W-:Y:S01]  /*8ed0*/  FFMA.FTZ R20, R20, UR4, -R3.reuse ;  /* 0x0000000414147c23 */ /* 0x100fe20008010803 */
[--C-:B------:R-:W-:Y:S01]  /*8ee0*/  FFMA.FTZ R19, R19, UR4, -R3.reuse ;  /* 0x0000000413137c23 */ /* 0x100fe20008010803 */
[--C-:B------:R-:W-:Y:S01]  /*8ef0*/  FFMA.FTZ R13, R13, UR4, -R3.reuse ;  /* 0x000000040d0d7c23 */ /* 0x100fe20008010803 */
[----:B------:R-:W-:Y:S01]  /*8f00*/  FFMA.FTZ R12, R12, UR4, -R3 ;  /* 0x000000040c0c7c23 */ /* 0x000fe20008010803 */
[----:B-1----:R-:W-:Y:S01]  /*8f10*/  FMNMX.FTZ R248, R2, R7, !PT ;  /* 0x0000000702f87209 */ /* 0x002fe20007810000 */
[----:B------:R-:W-:Y:S01]  /*8f20*/  MUFU.EX2 R239, R20 ;  /* 0x0000001400ef7308 */ /* 0x000fe20000000800 */
[----:B------:R-:W-:Y:S01]  /*8f30*/  LDSM.16.MT88.4 R48, [R10+0x1000] ;  /* 0x001000000a30783b */ /* 0x000fe20000004200 */
[----:B--2---:R-:W-:-:S02]  /*8f40*/  FMNMX.FTZ R4, R4, R6, !PT ;  /* 0x0000000604047209 */ /* 0x004fc40007810000 */
[C---:B------:R-:W-:Y:S01]  /*8f50*/  FMUL.FTZ R2, R248.reuse, UR4 ;  /* 0x00000004f8027c20 */ /* 0x040fe20008410000 */
[----:B------:R-:W-:Y:S01]  /*8f60*/  FSETP.NEU.FTZ.AND P1, PT, R248, -INF , PT ;  /* 0xff800000f800780b */ /* 0x000fe20003f3d000 */
[----:B------:R-:W-:Y:S01]  /*8f70*/  LDSM.16.MT88.4 R32, [R10+0x2000] ;  /* 0x002000000a20783b */ /* 0x000fe20000004200 */
[----:B------:R-:W-:Y:S01]  /*8f80*/  FSEL R6, R249, RZ, P0 ;  /* 0x000000fff9067208 */ /* 0x000fe20000000000 */
[----:B------:R-:W-:Y:S01]  /*8f90*/  MUFU.EX2 R205, R19 ;  /* 0x0000001300cd7308 */ /* 0x000fe20000000800 */
[----:B------:R-:W-:Y:S01]  /*8fa0*/  FSEL R2, R2, RZ, P1 ;  /* 0x000000ff02027208 */ /* 0x000fe20000800000 */
[----:B------:R-:W1:Y:S02]  /*8fb0*/  SHFL.BFLY PT, R8, R4, 0x1, 0x1f ;  /* 0x0c201f0004087f89 */ /* 0x000e6400000e0000 */
[----:B------:R-:W-:Y:S02]  /*8fc0*/  FADD.FTZ R6, R104, -R6 ;  /* 0x8000000668067221 */ /* 0x000fe40000010000 */
[--C-:B------:R-:W-:Y:S01]  /*8fd0*/  FFMA.FTZ R21, R21, UR4, -R2.reuse ;  /* 0x0000000415157c23 */ /* 0x100fe20008010802 */
[--C-:B------:R-:W-:Y:S01]  /*8fe0*/  FFMA.FTZ R16, R16, UR4, -R2.reuse ;  /* 0x0000000410107c23 */ /* 0x100fe20008010802 */
[--C-:B------:R-:W-:Y:S01]  /*8ff0*/  FFMA.FTZ R18, R18, UR4, -R2.reuse ;  /* 0x0000000412127c23 */ /* 0x100fe20008010802 */
[----:B---3--:R-:W-:Y:S01]  /*9000*/  FMNMX.FTZ R0, R0, R5, !PT ;  /* 0x0000000500007209 */ /* 0x008fe20007810000 */
[----:B------:R-:W-:Y:S01]  /*9010*/  FFMA.FTZ R5, R15, UR4, -R2 ;  /* 0x000000040f057c23 */ /* 0x000fe20008010802 */
[----:B------:R2:W-:Y:S01]  /*9020*/  MUFU.EX2 R221, R21 ;  /* 0x0000001500dd7308 */ /* 0x0005e20000000800 */
[----:B------:R-:W-:-:S02]  /*9030*/  FMUL.FTZ R6, R6, UR4 ;  /* 0x0000000406067c20 */ /* 0x000fc40008410000 */
[----:B------:R-:W3:Y:S05]  /*9040*/  SHFL.BFLY PT, R7, R0, 0x1, 0x1f ;  /* 0x0c201f0000077f89 */ /* 0x000eea00000e0000 */
[----:B------:R4:W-:Y:S01]  /*9050*/  MUFU.EX2 R188, R5 ;  /* 0x0000000500bc7308 */ /* 0x0009e20000000800 */
[----:B-1----:R-:W-:-:S07]  /*9060*/  FMNMX.FTZ R250, R4, R8, !PT ;  /* 0x0000000804fa7209 */ /* 0x002fce0007810000 */
[----:B------:R-:W1:Y:S01]  /*9070*/  MUFU.EX2 R251, R16 ;  /* 0x0000001000fb7308 */ /* 0x000e620000000800 */
[----:B--2---:R-:W2:Y:S01]  /*9080*/  LDSM.16.MT88.4 R20, [R10] ;  /* 0x000000000a14783b */ /* 0x004ea20000004200 */
[----:B------:R-:W-:-:S06]  /*9090*/  FMUL.FTZ R4, R250, UR4 ;  /* 0x00000004fa047c20 */ /* 0x000fcc0008410000 */
[----:B------:R-:W-:Y:S01]  /*90a0*/  MUFU.EX2 R223, R13 ;  /* 0x0000000d00df7308 */ /* 0x000fe20000000800 */
[----:B----4-:R-:W-:Y:S02]  /*90b0*/  FSEL R5, R248, RZ, P1 ;  /* 0x000000fff8057208 */ /* 0x010fe40000800000 */
[----:B------:R-:W-:-:S03]  /*90c0*/  FSETP.NEU.FTZ.AND P1, PT, R250, -INF , PT ;  /* 0xff800000fa00780b */ /* 0x000fc60003f3d000 */
[----:B------:R-:W-:Y:S01]  /*90d0*/  FADD.FTZ R5, R101, -R5 ;  /* 0x8000000565057221 */ /* 0x000fe20000010000 */
[----:B------:R-:W-:Y:S01]  /*90e0*/  FSEL R9, R4, RZ, P1 ;  /* 0x000000ff04097208 */ /* 0x000fe20000800000 */
[----:B------:R-:W4:Y:S01]  /*90f0*/  MUFU.EX2 R195, R12 ;  /* 0x0000000c00c37308 */ /* 0x000f220000000800 */
[----:B-1----:R-:W-:Y:S02]  /*9100*/  IMAD.MOV.U32 R15, RZ, RZ, R251 ;  /* 0x000000ffff0f7224 */ /* 0x002fe400078e00fb */
[----:B------:R-:W-:Y:S01]  /*9110*/  FMUL.FTZ R5, R5, UR4 ;  /* 0x0000000405057c20 */ /* 0x000fe20008410000 */
[----:B---3--:R-:W-:Y:S01]  /*9120*/  FMNMX.FTZ R251, R0, R7, !PT ;  /* 0x0000000700fb7209 */ /* 0x008fe20007810000 */
[--C-:B------:R-:W-:Y:S01]  /*9130*/  FFMA.FTZ R0, R55, UR4, -R9.reuse ;  /* 0x0000000437007c23 */ /* 0x100fe20008010809 */
[--C-:B------:R-:W-:Y:S01]  /*9140*/  FFMA.FTZ R8, R54, UR4, -R9.reuse ;  /* 0x0000000436087c23 */ /* 0x100fe20008010809 */
[----:B------:R-:W-:Y:S01]  /*9150*/  F2FP.BF16.F32.PACK_AB R4, R205, R239 ;  /* 0x000000efcd04723e */ /* 0x000fe200000010ff */
[----:B------:R-:W-:Y:S01]  /*9160*/  FFMA.FTZ R11, R52, UR4, -R9 ;  /* 0x00000004340b7c23 */ /* 0x000fe20008010809 */
[----:B------:R1:W-:Y:S01]  /*9170*/  MUFU.EX2 R180, R18 ;  /* 0x0000001200b47308 */ /* 0x0003e20000000800 */
[----:B------:R-:W-:Y:S01]  /*9180*/  F2FP.BF16.F32.PACK_AB R7, R188, R15 ;  /* 0x0000000fbc07723e */ /* 0x000fe200000010ff */
[----:B------:R-:W-:Y:S01]  /*9190*/  IMAD.MOV.U32 R54, RZ, RZ, R222 ;  /* 0x000000ffff367224 */ /* 0x000fe200078e00de */
[----:B------:R-:W-:-:S05]  /*91a0*/  FSETP.NEU.FTZ.AND P0, PT, R251, -INF , PT ;  /* 0xff800000fb00780b */ /* 0x000fca0003f1d000 */
[----:B------:R4:W3:Y:S08]  /*91b0*/  MUFU.EX2 R43, R6 ;  /* 0x00000006002b7308 */ /* 0x0008f00000000800 */
[----:B------:R2:W2:Y:S01]  /*91c0*/  MUFU.EX2 R42, R5 ;  /* 0x00000005002a7308 */ /* 0x0004a20000000800 */
[----:B-1----:R-:W1:Y:S07]  /*91d0*/  LDSM.16.MT88.4 R16, [R220+0x9000] ;  /* 0x00900000dc10783b */ /* 0x002e6e0000004200 */
[----:B------:R2:W2:Y:S01]  /*91e0*/  MUFU.EX2 R12, R0 ;  /* 0x00000000000c7308 */ /* 0x0004a20000000800 */
[----:B----4-:R-:W-:Y:S01]  /*91f0*/  F2FP.BF16.F32.PACK_AB R6, R195, R223 ;  /* 0x000000dfc306723e */ /* 0x010fe200000010ff */
[-C--:B---3--:R-:W-:Y:S01]  /*9200*/  FMUL.FTZ R132, R132, R43.reuse ;  /* 0x0000002b84847220 */ /* 0x088fe20000410000 */
[-C--:B------:R-:W-:Y:S01]  /*9210*/  FMUL.FTZ R133, R133, R43.reuse ;  /* 0x0000002b85857220 */ /* 0x080fe20000410000 */
[-C--:B------:R-:W-:Y:S01]  /*9220*/  FMUL.FTZ R116, R116, R43.reuse ;  /* 0x0000002b74747220 */ /* 0x080fe20000410000 */
[-C--:B------:R-:W-:Y:S01]  /*9230*/  FMUL.FTZ R117, R117, R43.reuse ;  /* 0x0000002b75757220 */ /* 0x080fe20000410000 */
[-C--:B------:R-:W-:Y:S01]  /*9240*/  FMUL.FTZ R120, R120, R43.reuse ;  /* 0x0000002b78787220 */ /* 0x080fe20000410000 */
[----:B------:R-:W-:Y:S01]  /*9250*/  FMUL.FTZ R121, R121, R43 ;  /* 0x0000002b79797220 */ /* 0x000fe20000410000 */
[----:B------:R3:W-:Y:S01]  /*9260*/  MUFU.EX2 R104, R8 ;  /* 0x0000000800687308 */ /* 0x0007e20000000800 */
[----:B--2---:R-:W-:Y:S01]  /*9270*/  F2FP.BF16.F32.PACK_AB R5, R180, R221 ;  /* 0x000000ddb405723e */ /* 0x004fe200000010ff */
[-C--:B------:R-:W-:Y:S01]  /*9280*/  FMUL.FTZ R134, R134, R42.reuse ;  /* 0x0000002a86867220 */ /* 0x080fe20000410000 */
[-C--:B------:R-:W-:Y:S01]  /*9290*/  FMUL.FTZ R135, R135, R42.reuse ;  /* 0x0000002a87877220 */ /* 0x080fe20000410000 */
[-C--:B------:R-:W-:Y:S01]  /*92a0*/  FMUL.FTZ R118, R118, R42.reuse ;  /* 0x0000002a76767220 */ /* 0x080fe20000410000 */
[-C--:B------:R-:W-:Y:S01]  /*92b0*/  FMUL.FTZ R119, R119, R42.reuse ;  /* 0x0000002a77777220 */ /* 0x080fe20000410000 */
[-C--:B------:R-:W-:Y:S01]  /*92c0*/  FMUL.FTZ R122, R122, R42.reuse ;  /* 0x0000002a7a7a7220 */ /* 0x080fe20000410000 */
[-C--:B------:R-:W-:Y:S01]  /*92d0*/  FMUL.FTZ R123, R123, R42.reuse ;  /* 0x0000002a7b7b7220 */ /* 0x080fe20000410000 */
[----:B------:R-:W-:Y:S01]  /*92e0*/  FMUL.FTZ R148, R148, R43 ;  /* 0x0000002b94947220 */ /* 0x000fe20000410000 */
[----:B------:R-:W-:Y:S01]  /*92f0*/  FMUL.FTZ R0, R251, UR4 ;  /* 0x00000004fb007c20 */ /* 0x000fe20008410000 */
[C---:B------:R-:W-:Y:S01]  /*9300*/  HMMA.16816.F32.BF16 R208, R4.reuse, R20, R132 ;  /* 0x0000001404d0723c */ /* 0x040fe20000041884 */
[----:B------:R-:W-:Y:S01]  /*9310*/  IMAD.MOV.U32 R135, RZ, RZ, R224 ;  /* 0x000000ffff877224 */ /* 0x000fe200078e00e0 */
[----:B------:R2:W-:Y:S01]  /*9320*/  MUFU.EX2 R132, R11 ;  /* 0x0000000b00847308 */ /* 0x0005e20000000800 */
[----:B------:R-:W-:Y:S01]  /*9330*/  IMAD.MOV.U32 R52, RZ, RZ, R12 ;  /* 0x000000ffff347224 */ /* 0x000fe200078e000c */
[----:B------:R-:W-:Y:S01]  /*9340*/  MOV R134, R223 ;  /* 0x000000df00867202 */ /* 0x000fe20000000f00 */
[-C--:B------:R-:W-:Y:S01]  /*9350*/  FMUL.FTZ R149, R149, R43.reuse ;  /* 0x0000002b95957220 */ /* 0x080fe20000410000 */
[-C--:B------:R-:W-:Y:S01]  /*9360*/  FMUL.FTZ R150, R150, R42.reuse ;  /* 0x0000002a96967220 */ /* 0x080fe20000410000 */
[----:B---3--:R-:W-:Y:S01]  /*9370*/  FSEL R8, R0, RZ, P0 ;  /* 0x000000ff00087208 */ /* 0x008fe20000000000 */
[----:B------:R-:W-:Y:S01]  /*9380*/  FFMA.FTZ R0, R53, UR4, -R9 ;  /* 0x0000000435007c23 */ /* 0x000fe20008010809 */
[-C--:B------:R-:W-:Y:S01]  /*9390*/  FMUL.FTZ R151, R151, R42.reuse ;  /* 0x0000002a97977220 */ /* 0x080fe20000410000 */
[-C--:B------:R-:W-:Y:S01]  /*93a0*/  FMUL.FTZ R152, R152, R43.reuse ;  /* 0x0000002b98987220 */ /* 0x080fe20000410000 */
[-C--:B------:R-:W-:Y:S01]  /*93b0*/  FMUL.FTZ R153, R153, R43.reuse ;  /* 0x0000002b99997220 */ /* 0x080fe20000410000 */
[----:B------:R3:W-:Y:S01]  /*93c0*/  MUFU.EX2 R224, R0 ;  /* 0x0000000000e07308 */ /* 0x0007e20000000800 */
[--C-:B------:R-:W-:Y:S01]  /*93d0*/  FFMA.FTZ R12, R58, UR4, -R8.reuse ;  /* 0x000000043a0c7c23 */ /* 0x100fe20008010808 */
[-C--:B------:R-:W-:Y:S01]  /*93e0*/  FMUL.FTZ R154, R154, R42.reuse ;  /* 0x0000002a9a9a7220 */ /* 0x080fe20000410000 */
[-C--:B------:R-:W-:Y:S01]  /*93f0*/  FMUL.FTZ R155, R155, R42.reuse ;  /* 0x0000002a9b9b7220 */ /* 0x080fe20000410000 */
[-C--:B------:R-:W-:Y:S01]  /*9400*/  FMUL.FTZ R164, R164, R43.reuse ;  /* 0x0000002ba4a47220 */ /* 0x080fe20000410000 */
[-C--:B------:R-:W-:Y:S01]  /*9410*/  FMUL.FTZ R165, R165, R43.reuse ;  /* 0x0000002ba5a57220 */ /* 0x080fe20000410000 */
[-C--:B------:R-:W-:Y:S01]  /*9420*/  FMUL.FTZ R166, R166, R42.reuse ;  /* 0x0000002aa6a67220 */ /* 0x080fe20000410000 */
[----:B--2---:R-:W-:Y:S01]  /*9430*/  FFMA.FTZ R11, R59, UR4, -R8 ;  /* 0x000000043b0b7c23 */ /* 0x004fe20008010808 */
        /* <DEDUP_REMOVED lines=9> */
[----:B---3--:R-:W-:Y:S01]  /*94d0*/  FSEL R0, R250, RZ, P1 ;  /* 0x000000fffa007208 */ /* 0x008fe20000800000 */
[-C--:B------:R-:W-:Y:S01]  /*94e0*/  FMUL.FTZ R138, R138, R42.reuse ;  /* 0x0000002a8a8a7220 */ /* 0x080fe20000410000 */
[-C--:B------:R-:W-:Y:S01]  /*94f0*/  FMUL.FTZ R139, R139, R42.reuse ;  /* 0x0000002a8b8b7220 */ /* 0x080fe20000410000 */
[-C--:B------:R-:W-:Y:S01]  /*9500*/  FMUL.FTZ R72, R72, R43.reuse ;  /* 0x0000002b48487220 */ /* 0x080fe20000410000 */
[-C--:B------:R-:W-:Y:S01]  /*9510*/  FMUL.FTZ R73, R73, R43.reuse ;  /* 0x0000002b49497220 */ /* 0x080fe20000410000 */
[----:B------:R-:W-:Y:S01]  /*9520*/  FADD.FTZ R13, R103, -R0 ;  /* 0x80000000670d7221 */ /* 0x000fe20000010000 */
[----:B------:R-:W-:Y:S01]  /*9530*/  FSEL R0, R251, RZ, P0 ;  /* 0x000000fffb007208 */ /* 0x000fe20000000000 */
[-C--:B------:R-:W-:Y:S01]  /*9540*/  FMUL.FTZ R74, R74, R42.reuse ;  /* 0x0000002a4a4a7220 */ /* 0x080fe20000410000 */
[----:B--2---:R-:W-:Y:S01]  /*9550*/  FFMA.FTZ R12, R57, UR4, -R8 ;  /* 0x00000004390c7c23 */ /* 0x004fe20008010808 */
[-C--:B------:R-:W-:Y:S01]  /*9560*/  FMUL.FTZ R75, R75, R42.reuse ;  /* 0x0000002a4b4b7220 */ /* 0x080fe20000410000 */
[-C--:B------:R-:W-:Y:S01]  /*9570*/  FMUL.FTZ R76, R76, R43.reuse ;  /* 0x0000002b4c4c7220 */ /* 0x080fe20000410000 */
[----:B------:R-:W-:Y:S01]  /*9580*/  FADD.FTZ R0, R102, -R0 ;  /* 0x8000000066007221 */ /* 0x000fe20000010000 */
[----:B------:R-:W-:Y:S01]  /*9590*/  MUFU.EX2 R101, R12 ;  /* 0x0000000c00657308 */ /* 0x000fe20000000800 */
[-C--:B------:R-:W-:Y:S01]  /*95a0*/  FMUL.FTZ R77, R77, R43.reuse ;  /* 0x0000002b4d4d7220 */ /* 0x080fe20000410000 */
[-C--:B------:R-:W-:Y:S01]  /*95b0*/  FMUL.FTZ R78, R78, R42.reuse ;  /* 0x0000002a4e4e7220 */ /* 0x080fe20000410000 */
[----:B------:R-:W-:Y:S01]  /*95c0*/  FMUL.FTZ R0, R0, UR4 ;  /* 0x0000000400007c20 */ /* 0x000fe20008410000 */
[----:B----4-:R-:W-:Y:S01]  /*95d0*/  FFMA.FTZ R11, R56, UR4, -R8 ;  /* 0x00000004380b7c23 */ /* 0x010fe20008010808 */
[-C--:B------:R-:W-:Y:S01]  /*95e0*/  FMUL.FTZ R79, R79, R42.reuse ;  /* 0x0000002a4f4f7220 */ /* 0x080fe20000410000 */
[-C--:B------:R-:W-:Y:S01]  /*95f0*/  FMUL.FTZ R88, R88, R43.reuse ;  /* 0x0000002b58587220 */ /* 0x080fe20000410000 */
[-C--:B------:R-:W-:Y:S01]  /*9600*/  FMUL.FTZ R89, R89, R43.reuse ;  /* 0x0000002b59597220 */ /* 0x080fe20000410000 */
[----:B------:R2:W-:Y:S01]  /*9610*/  MUFU.EX2 R223, R11 ;  /* 0x0000000b00df7308 */ /* 0x0005e20000000800 */
[-C--:B------:R-:W-:Y:S01]  /*9620*/  FMUL.FTZ R90, R90, R42.reuse ;  /* 0x0000002a5a5a7220 */ /* 0x080fe20000410000 */
[-C--:B------:R-:W-:Y:S01]  /*9630*/  FMUL.FTZ R91, R91, R42.reuse ;  /* 0x0000002a5b5b7220 */ /* 0x080fe20000410000 */
[-C--:B------:R-:W-:Y:S01]  /*9640*/  FMUL.FTZ R92, R92, R43.reuse ;  /* 0x0000002b5c5c7220 */ /* 0x080fe20000410000 */
[----:B------:R-:W-:Y:S01]  /*9650*/  FMUL.FTZ R93, R93, R43 ;  /* 0x0000002b5d5d7220 */ /* 0x000fe20000410000 */
[-C--:B------:R-:W-:Y:S01]  /*9660*/  FMUL.FTZ R94, R94, R42.reuse ;  /* 0x0000002a5e5e7220 */ /* 0x080fe20000410000 */
[----:B------:R-:W-:Y:S01]  /*9670*/  FMUL.FTZ R95, R95, R42 ;  /* 0x0000002a5f5f7220 */ /* 0x000fe20000410000 */
[----:B-1----:R-:W-:Y:S01]  /*9680*/  HMMA.16816.F32.BF16 R232, R4, R16, R116 ;  /* 0x0000001004e8723c */ /* 0x002fe20000041874 */
[----:B------:R-:W1:Y:S01]  /*9690*/  MUFU.EX2 R40, R0 ;  /* 0x0000000000287308 */ /* 0x000e620000000800 */
[----:B------:R-:W-:Y:S01]  /*96a0*/  IMAD.MOV.U32 R133, RZ, RZ, R245 ;  /* 0x000000ffff857224 */ /* 0x000fe200078e00f5 */
[----:B------:R-:W-:Y:S01]  /*96b0*/  MOV R103, R14 ;  /* 0x0000000e00677202 */ /* 0x000fe20000000f00 */
[----:B------:R-:W-:-:S04]  /*96c0*/  IMAD.MOV.U32 R102, RZ, RZ, R28 ;  /* 0x000000ffff667224 */ /* 0x000fc800078e001c */
[----:B------:R-:W-:Y:S01]  /*96d0*/  HMMA.16816.F32.BF16 R196, R4, R18, R120 ;  /* 0x0000001204c4723c */ /* 0x000fe20000041878 */
[----:B--2---:R-:W-:-:S04]  /*96e0*/  FMUL.FTZ R11, R13, UR4 ;  /* 0x000000040d0b7c20 */ /* 0x004fc80008410000 */
[----:B------:R-:W2:Y:S03]  /*96f0*/  MUFU.EX2 R41, R11 ;  /* 0x0000000b00297308 */ /* 0x000ea60000000800 */
[C---:B------:R-:W-:Y:S01]  /*9700*/  HMMA.16816.F32.BF16 R120, R4.reuse, R24, R148 ;  /* 0x000000180478723c */ /* 0x040fe20000041894 */
[-C--:B-1----:R-:W-:Y:S01]  /*9710*/  FMUL.FTZ R162, R162, R40.reuse ;  /* 0x00000028a2a27220 */ /* 0x082fe20000410000 */
[-C--:B------:R-:W-:Y:S01]  /*9720*/  FMUL.FTZ R163, R163, R40.reuse ;  /* 0x00000028a3a37220 */ /* 0x080fe20000410000 */
[----:B------:R-:W-:Y:S01]  /*9730*/  FFMA.FTZ R0, R60, UR4, -R9 ;  /* 0x000000043c007c23 */ /* 0x000fe20008010809 */
[-C--:B------:R-:W-:Y:S01]  /*9740*/  FMUL.FTZ R158, R158, R40.reuse ;  /* 0x000000289e9e7220 */ /* 0x080fe20000410000 */
[-C--:B------:R-:W-:Y:S01]  /*9750*/  FMUL.FTZ R159, R159, R40.reuse ;  /* 0x000000289f9f7220 */ /* 0x080fe20000410000 */
[-C--:B------:R-:W-:Y:S02]  /*9760*/  FMUL.FTZ R174, R174, R40.reuse ;  /* 0x00000028aeae7220 */ /* 0x080fe40000410000 */
[C---:B------:R-:W-:Y:S01]  /*9770*/  HMMA.16816.F32.BF16 R116, R4.reuse, R26, R152 ;  /* 0x0000001a0474723c */ /* 0x040fe20000041898 */
[----:B------:R1:W-:Y:S01]  /*9780*/  MUFU.EX2 R245, R0 ;  /* 0x0000000000f57308 */ /* 0x0003e20000000800 */
[-C--:B------:R-:W-:Y:S01]  /*9790*/  FMUL.FTZ R175, R175, R40.reuse ;  /* 0x00000028afaf7220 */ /* 0x080fe20000410000 */
[-C--:B------:R-:W-:Y:S01]  /*97a0*/  FMUL.FTZ R142, R142, R40.reuse ;  /* 0x000000288e8e7220 */ /* 0x080fe20000410000 */
[-C--:B------:R-:W-:Y:S01]  /*97b0*/  FMUL.FTZ R143, R143, R40.reuse ;  /* 0x000000288f8f7220 */ /* 0x080fe20000410000 */
[-C--:B------:R-:W-:Y:S01]  /*97c0*/  FMUL.FTZ R70, R70, R40.reuse ;  /* 0x0000002846467220 */ /* 0x080fe20000410000 */
[-C--:B------:R-:W-:Y:S01]  /*97d0*/  FMUL.FTZ R71, R71, R40.reuse ;  /* 0x0000002847477220 */ /* 0x080fe20000410000 */
[-C--:B--2---:R-:W-:Y:S01]  /*97e0*/  FMUL.FTZ R160, R160, R41.reuse ;  /* 0x00000029a0a07220 */ /* 0x084fe20000410000 */
[C---:B------:R-:W-:Y:S01]  /*97f0*/  HMMA.16816.F32.BF16 R184, R4.reuse, R48, R164 ;  /* 0x0000003004b8723c */ /* 0x040fe200000418a4 */
[-C--:B------:R-:W-:Y:S01]  /*9800*/  FMUL.FTZ R161, R161, R41.reuse ;  /* 0x00000029a1a17220 */ /* 0x080fe20000410000 */
[-C--:B------:R-:W-:Y:S01]  /*9810*/  FMUL.FTZ R156, R156, R41.reuse ;  /* 0x000000299c9c7220 */ /* 0x080fe20000410000 */
[-C--:B------:R-:W-:Y:S01]  /*9820*/  FMUL.FTZ R157, R157, R41.reuse ;  /* 0x000000299d9d7220 */ /* 0x080fe20000410000 */
[--C-:B------:R-:W-:Y:S01]  /*9830*/  FFMA.FTZ R11, R105, UR4, -R3.reuse ;  /* 0x00000004690b7c23 */ /* 0x100fe20008010803 */
[-C--:B------:R-:W-:Y:S01]  /*9840*/  FMUL.FTZ R172, R172, R41.reuse ;  /* 0x00000029acac7220 */ /* 0x080fe20000410000 */
[-C--:B------:R-:W-:Y:S01]  /*9850*/  FMUL.FTZ R173, R173, R41.reuse ;  /* 0x00000029adad7220 */ /* 0x080fe20000410000 */
[-C--:B------:R-:W-:Y:S01]  /*9860*/  FMUL.FTZ R140, R140, R41.reuse ;  /* 0x000000298c8c7220 */ /* 0x080fe20000410000 */
[C---:B------:R-:W-:Y:S01]  /*9870*/  HMMA.16816.F32.BF16 R176, R4.reuse, R50, R168 ;  /* 0x0000003204b0723c */ /* 0x040fe200000418a8 */
[-C--:B------:R-:W-:Y:S01]  /*9880*/  FMUL.FTZ R141, R141, R41.reuse ;  /* 0x000000298d8d7220 */ /* 0x080fe20000410000 */
[----:B-1----:R-:W-:Y:S01]  /*9890*/  FFMA.FTZ R0, R61, UR4, -R3 ;  /* 0x000000043d007c23 */ /* 0x002fe20008010803 */
[-C--:B------:R-:W-:Y:S01]  /*98a0*/  FMUL.FTZ R68, R68, R41.reuse ;  /* 0x0000002944447220 */ /* 0x080fe20000410000 */
[-C--:B------:R-:W-:Y:S01]  /*98b0*/  FMUL.FTZ R69, R69, R41.reuse ;  /* 0x0000002945457220 */ /* 0x080fe20000410000 */
[-C--:B------:R-:W-:Y:S01]  /*98c0*/  FMUL.FTZ R112, R112, R41.reuse ;  /* 0x0000002970707220 */ /* 0x080fe20000410000 */
        /* <DEDUP_REMOVED lines=26> */
[----:B------:R-:W-:Y:S01]  /*9a70*/  HMMA.16816.F32.BF16 R152, R4, R32, R88 ;  /* 0x000000200498723c */ /* 0x000fe20000041858 */
[-C--:B------:R-:W-:Y:S01]  /*9a80*/  FMUL.FTZ R96, R96, R41.reuse ;  /* 0x0000002960607220 */ /* 0x080fe20000410000 */
[----:B------:R-:W-:Y:S01]  /*9a90*/  FMUL.FTZ R97, R97, R41 ;  /* 0x0000002961617220 */ /* 0x000fe20000410000 */
[-C--:B------:R-:W-:Y:S01]  /*9aa0*/  FMUL.FTZ R98, R98, R40.reuse ;  /* 0x0000002862627220 */ /* 0x080fe20000410000 */
[----:B------:R-:W-:Y:S01]  /*9ab0*/  FMUL.FTZ R99, R99, R40 ;  /* 0x0000002863637220 */ /* 0x000fe20000410000 */
[----:B------:R-:W-:-:S03]  /*9ac0*/  MOV R105, R204 ;  /* 0x000000cc00697202 */ /* 0x000fc60000000f00 */
[----:B------:R-:W-:Y:S01]  /*9ad0*/  HMMA.16816.F32.BF16 R148, R4, R34, R92 ;  /* 0x000000220494723c */ /* 0x000fe2000004185c */
[----:B------:R-:W-:Y:S01]  /*9ae0*/  F2FP.BF16.F32.PACK_AB R4, R104, R52 ;  /* 0x000000346804723e */ /* 0x000fe200000010ff */
[----:B------:R-:W-:Y:S01]  /*9af0*/  IMAD.MOV.U32 R95, RZ, RZ, R30 ;  /* 0x000000ffff5f7224 */ /* 0x000fe200078e001e */
[----:B------:R-:W-:Y:S01]  /*9b00*/  F2FP.BF16.F32.PACK_AB R5, R55, R222 ;  /* 0x000000de3705723e */ /* 0x000fe200000010ff */
[----:B------:R-:W-:Y:S01]  /*9b10*/  IMAD.MOV.U32 R94, RZ, RZ, R29 ;  /* 0x000000ffff5e7224 */ /* 0x000fe200078e001d */
[----:B------:R-:W-:Y:S01]  /*9b20*/  F2FP.BF16.F32.PACK_AB R6, R224, R132 ;  /* 0x00000084e006723e */ /* 0x000fe200000010ff */
[----:B------:R-:W-:Y:S01]  /*9b30*/  IMAD.MOV.U32 R92, RZ, RZ, R217 ;  /* 0x000000ffff5c7224 */ /* 0x000fe200078e00d9 */
[----:B------:R-:W-:Y:S02]  /*9b40*/  F2FP.BF16.F32.PACK_AB R7, R101, R223 ;  /* 0x000000df6507723e */ /* 0x000fe400000010ff */
[----:B------:R-:W-:-:S05]  /*9b50*/  MOV R93, R206 ;  /* 0x000000ce005d7202 */ /* 0x000fca0000000f00 */
[C---:B------:R-:W-:Y:S01]  /*9b60*/  HMMA.16816.F32.BF16 R60, R4.reuse, R48, R160 ;  /* 0x00000030043c723c */ /* 0x040fe200000418a0 */
[----:B------:R-:W-:Y:S01]  /*9b70*/  IMAD.MOV.U32 R161, RZ, RZ, R54 ;  /* 0x000000ffffa17224 */ /* 0x000fe200078e0036 */
[----:B------:R-:W-:Y:S01]  /*9b80*/  MOV R54, R240 ;  /* 0x000000f000367202 */ /* 0x000fe20000000f00 */
[----:B------:R-:W-:Y:S01]  /*9b90*/  IMAD.MOV.U32 R160, RZ, RZ, R15 ;  /* 0x000000ffffa07224 */ /* 0x000fe200078e000f */
[----:B------:R1:W-:Y:S01]  /*9ba0*/  MUFU.EX2 R240, R0 ;  /* 0x0000000000f07308 */ /* 0x0003e20000000800 */
[----:B------:R-:W-:Y:S01]  /*9bb0*/  IMAD.MOV.U32 R15, RZ, RZ, R243 ;  /* 0x000000ffff0f7224 */ /* 0x000fe200078e00f3 */
[----:B------:R-:W-:Y:S01]  /*9bc0*/  MOV R162, R133 ;  /* 0x0000008500a27202 */ /* 0x000fe20000000f00 */
[----:B------:R-:W-:Y:S01]  /*9bd0*/  IMAD.MOV.U32 R163, RZ, RZ, R132 ;  /* 0x000000ffffa37224 */ /* 0x000fe200078e0084 */
[----:B------:R-:W-:Y:S01]  /*9be0*/  HMMA.16816.F32.BF16 R64, R4, R26, R156 ;  /* 0x0000001a0440723c */ /* 0x000fe2000004189c */
[----:B------:R-:W-:Y:S01]  /*9bf0*/  IMAD.MOV.U32 R159, RZ, RZ, R239 ;  /* 0x000000ffff9f7224 */ /* 0x000fe200078e00ef */
[----:B------:R-:W-:Y:S01]  /*9c00*/  MOV R156, R219 ;  /* 0x000000db009c7202 */ /* 0x000fe20000000f00 */
[----:B------:R-:W-:Y:S01]  /*9c10*/  IMAD.MOV.U32 R158, RZ, RZ, R236 ;  /* 0x000000ffff9e7224 */ /* 0x000fe200078e00ec */
[----:B------:R2:W3:Y:S01]  /*9c20*/  MUFU.EX2 R243, R11 ;  /* 0x0000000b00f37308 */ /* 0x0004e20000000800 */
[----:B------:R-:W-:-:S03]  /*9c30*/  IMAD.MOV.U32 R157, RZ, RZ, R52 ;  /* 0x000000ffff9d7224 */ /* 0x000fc600078e0034 */
[C---:B------:R-:W-:Y:S01]  /*9c40*/  HMMA.16816.F32.BF16 R48, R4.reuse, R50, R172 ;  /* 0x000000320430723c */ /* 0x040fe200000418ac */
[----:B------:R-:W-:Y:S02]  /*9c50*/  IMAD.MOV.U32 R172, RZ, RZ, R241 ;  /* 0x000000ffffac7224 */ /* 0x000fe400078e00f1 */
[----:B------:R-:W-:Y:S02]  /*9c60*/  IMAD.MOV.U32 R174, RZ, RZ, R134 ;  /* 0x000000ffffae7224 */ /* 0x000fe400078e0086 */
[----:B-1----:R-:W-:Y:S01]  /*9c70*/  FFMA.FTZ R0, R100, UR4, -R3 ;  /* 0x0000000464007c23 */ /* 0x002fe20008010803 */
[----:B------:R-:W-:Y:S02]  /*9c80*/  IMAD.MOV.U32 R173, RZ, RZ, R135 ;  /* 0x000000ffffad7224 */ /* 0x000fe400078e0087 */
[----:B------:R-:W-:Y:S01]  /*9c90*/  HMMA.16816.F32.BF16 R72, R4, R22, R140 ;  /* 0x000000160448723c */ /* 0x000fe2000004188c */
[----:B------:R1:W-:Y:S01]  /*9ca0*/  MUFU.EX2 R239, R0 ;  /* 0x0000000000ef7308 */ /* 0x0003e20000000800 */
[----:B------:R-:W-:-:S02]  /*9cb0*/  IMAD.MOV.U32 R143, RZ, RZ, R216 ;  /* 0x000000ffff8f7224 */ /* 0x000fc400078e00d8 */
[----:B------:R-:W-:Y:S02]  /*9cc0*/  IMAD.MOV.U32 R140, RZ, RZ, R104 ;  /* 0x000000ffff8c7224 */ /* 0x000fe400078e0068 */
[----:B--2---:R-:W-:Y:S01]  /*9cd0*/  FFMA.FTZ R11, R31, UR4, -R3 ;  /* 0x000000041f0b7c23 */ /* 0x004fe20008010803 */
[----:B------:R-:W-:Y:S01]  /*9ce0*/  IMAD.MOV.U32 R104, RZ, RZ, R15 ;  /* 0x000000ffff687224 */ /* 0x000fe200078e000f */
[----:B------:R-:W2:Y:S01]  /*9cf0*/  LDSM.16.MT88.4 R28, [R220+0x9400] ;  /* 0x00940000dc1c783b */ /* 0x000ea20000004200 */
[----:B------:R-:W-:Y:S01]  /*9d00*/  HMMA.16816.F32.BF16 R56, R4, R44, R68 ;  /* 0x0000002c0438723c */ /* 0x000fe20000041844 */
[----:B------:R4:W3:Y:S01]  /*9d10*/  MUFU.EX2 R241, R11 ;  /* 0x0000000b00f17308 */ /* 0x0008e20000000800 */
[----:B------:R-:W-:Y:S01]  /*9d20*/  IMAD.MOV.U32 R141, RZ, RZ, R55 ;  /* 0x000000ffff8d7224 */ /* 0x000fe200078e0037 */
[----:B------:R-:W2:Y:S01]  /*9d30*/  LDSM.16.MT88.4 R12, [R10+0x1400] ;  /* 0x001400000a0c783b */ /* 0x000ea20000004200 */
[----:B------:R-:W-:Y:S02]  /*9d40*/  IMAD.MOV.U32 R142, RZ, RZ, R205 ;  /* 0x000000ffff8e7224 */ /* 0x000fe400078e00cd */
[----:B------:R-:W-:-:S02]  /*9d50*/  IMAD.MOV.U32 R175, RZ, RZ, R95 ;  /* 0x000000ffffaf7224 */ /* 0x000fc400078e005f */
[----:B------:R-:W-:Y:S01]  /*9d60*/  HMMA.16816.F32.BF16 R88, R4, R16, R112 ;  /* 0x000000100458723c */ /* 0x000fe20000041870 */
[----:B-1----:R-:W-:-:S04]  /*9d70*/  FFMA.FTZ R0, R110, UR4, -R2 ;  /* 0x000000046e007c23 */ /* 0x002fc80008010802 */
[----:B------:R1:W-:Y:S03]  /*9d80*/  MUFU.EX2 R219, R0 ;  /* 0x0000000000db7308 */ /* 0x0003e60000000800 */
[----:B------:R-:W-:Y:S01]  /*9d90*/  HMMA.16816.F32.BF16 R36, R4, R18, R124 ;  /* 0x000000120424723c */ /* 0x000fe2000004187c */
[----:B------:R-:W-:Y:S01]  /*9da0*/  LDSM.16.MT88.4 R16, [R220+0xb400] ;  /* 0x00b40000dc10783b */ /* 0x000fe20000004200 */
[----:B----4-:R-:W-:-:S04]  /*9db0*/  FFMA.FTZ R11, R107, UR4, -R2 ;  /* 0x000000046b0b7c23 */ /* 0x010fc80008010802 */
[----:B------:R4:W2:Y:S02]  /*9dc0*/  MUFU.EX2 R236, R11 ;  /* 0x0000000b00ec7308 */ /* 0x0008a40000000800 */
[----:B------:R-:W-:Y:S01]  /*9dd0*/  HMMA.16816.F32.BF16 R76, R4, R20, R128 ;  /* 0x00000014044c723c */ /* 0x000fe20000041880 */
[----:B------:R-:W-:Y:S01]  /*9de0*/  LDSM.16.MT88.4 R20, [R220+0xa400] ;  /* 0x00a40000dc14783b */ /* 0x000fe20000004200 */
[----:B-1----:R-:W-:-:S06]  /*9df0*/  FFMA.FTZ R0, R106, UR4, -R2 ;  /* 0x000000046a007c23 */ /* 0x002fcc0008010802 */
[----:B------:R-:W-:Y:S01]  /*9e00*/  HMMA.16816.F32.BF16 R144, R4, R24, R144 ;  /* 0x000000180490723c */ /* 0x000fe20000041890 */
[----:B------:R-:W1:Y:S01]  /*9e10*/  LDSM.16.MT88.4 R24, [R10+0x400] ;  /* 0x000400000a18783b */ /* 0x000e620000004200 */
[----:B------:R3:W-:Y:S01]  /*9e20*/  MUFU.EX2 R217, R0 ;  /* 0x0000000000d97308 */ /* 0x0007e20000000800 */
[----:B----4-:R-:W-:-:S05]  /*9e30*/  MOV R11, R54 ;  /* 0x00000036000b7202 */ /* 0x010fca0000000f00 */
[C---:B------:R-:W-:Y:S08]  /*9e40*/  HMMA.16816.F32.BF16 R44, R4.reuse, R46, R80 ;  /* 0x0000002e042c723c */ /* 0x040ff00000041850 */
[----:B------:R-:W-:Y:S01]  /*9e50*/  HMMA.16816.F32.BF16 R52, R4, R32, R84 ;  /* 0x000000200434723c */ /* 0x000fe20000041854 */
[----:B---3--:R-:W-:-:S04]  /*9e60*/  FFMA.FTZ R0, R108, UR4, -R2 ;  /* 0x000000046c007c23 */ /* 0x008fc80008010802 */
[----:B------:R3:W4:Y:S03]  /*9e70*/  MUFU.EX2 R216, R0 ;  /* 0x0000000000d87308 */ /* 0x0007260000000800 */
[----:B------:R-:W-:Y:S01]  /*9e80*/  HMMA.16816.F32.BF16 R96, R4, R34, R96 ;  /* 0x000000220460723c */ /* 0x000fe20000041860 */
[----:B------:R-:W-:Y:S01]  /*9e90*/  F2FP.BF16.F32.PACK_AB R4, R243, R240 ;  /* 0x000000f0f304723e */ /* 0x000fe200000010ff */
[----:B------:R-:W1:Y:S01]  /*9ea0*/  LDSM.16.MT88.4 R32, [R10+0x2400] ;  /* 0x002400000a20783b */ /* 0x000e620000004200 */
[----:B------:R-:W-:Y:S02]  /*9eb0*/  F2FP.BF16.F32.PACK_AB R6, R241, R239 ;  /* 0x000000eff106723e */ /* 0x000fe400000010ff */
[----:B--2---:R-:W-:Y:S01]  /*9ec0*/  F2FP.BF16.F32.PACK_AB R5, R236, R219 ;  /* 0x000000dbec05723e */ /* 0x004fe200000010ff */
[----:B---3--:R-:W-:Y:S01]  /*9ed0*/  FFMA.FTZ R0, R111, UR4, -R9 ;  /* 0x000000046f007c23 */ /* 0x008fe20008010809 */
[----:B----4-:R-:W-:-:S03]  /*9ee0*/  F2FP.BF16.F32.PACK_AB R7, R216, R217 ;  /* 0x000000d9d807723e */ /* 0x010fc600000010ff */
[----:B------:R2:W3:Y:S04]  /*9ef0*/  MUFU.EX2 R206, R0 ;  /* 0x0000000000ce7308 */ /* 0x0004e80000000800 */
[C---:B------:R-:W-:Y:S08]  /*9f00*/  HMMA.16816.F32.BF16 R132, R4.reuse, R30, R196 ;  /* 0x0000001e0484723c */ /* 0x040ff000000418c4 */
[----:B------:R-:W-:Y:S01]  /*9f10*/  HMMA.16816.F32.BF16 R136, R4, R28, R232 ;  /* 0x0000001c0488723c */ /* 0x000fe200000418e8 */
[----:B------:R-:W-:Y:S01]  /*9f20*/  IMAD.MOV.U32 R234, RZ, RZ, R195 ;  /* 0x000000ffffea7224 */ /* 0x000fe200078e00c3 */
[----:B------:R-:W-:Y:S01]  /*9f30*/  MOV R232, R189 ;  /* 0x000000bd00e87202 */ /* 0x000fe20000000f00 */
[----:B------:R-:W-:-:S02]  /*9f40*/  IMAD.MOV.U32 R235, RZ, RZ, R188 ;  /* 0x000000ffffeb7224 */ /* 0x000fc400078e00bc */
[----:B--2---:R-:W-:Y:S01]  /*9f50*/  FFMA.FTZ R0, R109, UR4, -R9 ;  /* 0x000000046d007c23 */ /* 0x004fe20008010809 */
[----:B------:R-:W-:Y:S02]  /*9f60*/  IMAD.MOV.U32 R233, RZ, RZ, R101 ;  /* 0x000000ffffe97224 */ /* 0x000fe400078e0065 */
[----:B------:R-:W-:Y:S01]  /*9f70*/  HMMA.16816.F32.BF16 R112, R4, R12, R184 ;  /* 0x0000000c0470723c */ /* 0x000fe200000418b8 */
[----:B------:R2:W-:Y:S01]  /*9f80*/  MUFU.EX2 R204, R0 ;  /* 0x0000000000cc7308 */ /* 0x0005e20000000800 */
[----:B------:R-:W-:Y:S01]  /*9f90*/  MOV R186, R194 ;  /* 0x000000c200ba7202 */ /* 0x000fe20000000f00 */
[----:B------:R-:W-:-:S05]  /*9fa0*/  IMAD.MOV.U32 R187, RZ, RZ, R105 ;  /* 0x000000ffffbb7224 */ /* 0x000fca00078e0069 */
[C---:B-1----:R-:W-:Y:S01]  /*9fb0*/  HMMA.16816.F32.BF16 R124, R4.reuse, R26, R200 ;  /* 0x0000001a047c723c */ /* 0x042fe200000418c8 */
[----:B------:R-:W-:Y:S01]  /*9fc0*/  IMAD.MOV.U32 R200, RZ, RZ, R143 ;  /* 0x000000ffffc87224 */ /* 0x000fe200078e008f */
[----:B------:R-:W-:Y:S01]  /*9fd0*/  MOV R201, R93 ;  /* 0x0000005d00c97202 */ /* 0x000fe20000000f00 */
[----:B------:R-:W-:Y:S02]  /*9fe0*/  IMAD.MOV.U32 R143, RZ, RZ, R92 ;  /* 0x000000ffff8f7224 */ /* 0x000fe400078e005c */
[----:B------:R-:W-:Y:S02]  /*9ff0*/  IMAD.MOV.U32 R202, RZ, RZ, R94 ;  /* 0x000000ffffca7224 */ /* 0x000fe400078e005e */
[----:B------:R-:W-:Y:S01]  /*a000*/  IMAD.MOV.U32 R203, RZ, RZ, R102 ;  /* 0x000000ffffcb7224 */ /* 0x000fe200078e0066 */
[----:B------:R-:W-:Y:S01]  /*a010*/  HMMA.16816.F32.BF16 R128, R4, R24, R208 ;  /* 0x000000180480723c */ /* 0x000fe200000418d0 */
[----:B------:R-:W-:Y:S01]  /*a020*/  MOV R208, R103 ;  /* 0x0000006700d07202 */ /* 0x000fe20000000f00 */
[----:B--2---:R-:W-:Y:S01]  /*a030*/  FFMA.FTZ R0, R182, UR4, -R9 ;  /* 0x00000004b6007c23 */ /* 0x004fe20008010809 */
[----:B------:R-:W-:-:S02]  /*a040*/  IMAD.MOV.U32 R209, RZ, RZ, R104 ;  /* 0x000000ffffd17224 */ /* 0x000fc400078e0068 */
[----:B------:R-:W-:Y:S01]  /*a050*/  IMAD.MOV.U32 R210, RZ, RZ, R181 ;  /* 0x000000ffffd27224 */ /* 0x000fe200078e00b5 */
[----:B------:R1:W2:Y:S01]  /*a060*/  MUFU.EX2 R205, R0 ;  /* 0x0000000000cd7308 */ /* 0x0002a20000000800 */
[----:B------:R-:W-:Y:S01]  /*a070*/  IMAD.MOV.U32 R211, RZ, RZ, R180 ;  /* 0x000000ffffd37224 */ /* 0x000fe200078e00b4 */
        /* <DEDUP_REMOVED lines=19> */
[----:B--2---:R-:W-:-:S05]  /*a1b0*/  F2FP.BF16.F32.PACK_AB R7, R197, R198 ;  /* 0x000000c6c507723e */ /* 0x004fca00000010ff */
[----:B------:R1:W-:Y:S02]  /*a1c0*/  MUFU.EX2 R195, R0 ;  /* 0x0000000000c37308 */ /* 0x0003e40000000800 */
[C---:B------:R-:W-:Y:S08]  /*a1d0*/  HMMA.16816.F32.BF16 R60, R4.reuse, R12, R60 ;  /* 0x0000000c043c723c */ /* 0x040ff0000004183c */
[----:B------:R-:W-:Y:S01]  /*a1e0*/  HMMA.16816.F32.BF16 R48, R4, R14, R48 ;  /* 0x0000000e0430723c */ /* 0x000fe20000041830 */
[----:B------:R-:W-:Y:S01]  /*a1f0*/  LDSM.16.MT88.4 R12, [R220+0xb800] ;  /* 0x00b80000dc0c783b */ /* 0x000fe20000004200 */
[----:B-1----:R-:W-:Y:S01]  /*a200*/  FFMA.FTZ R0, R207, UR4, -R3 ;  /* 0x00000004cf007c23 */ /* 0x002fe20008010803 */
[----:B------:R-:W-:-:S05]  /*a210*/  IMAD.MOV.U32 R207, RZ, RZ, R187 ;  /* 0x000000ffffcf7224 */ /* 0x000fca00078e00bb */
[C---:B------:R-:W-:Y:S01]  /*a220*/  HMMA.16816.F32.BF16 R56, R4.reuse, R16, R56 ;  /* 0x000000100438723c */ /* 0x040fe20000041838 */
[----:B------:R1:W-:Y:S07]  /*a230*/  MUFU.EX2 R194, R0 ;  /* 0x0000000000c27308 */ /* 0x0003ee0000000800 */
[C---:B------:R-:W-:Y:S01]  /*a240*/  HMMA.16816.F32.BF16 R44, R4.reuse, R18, R44 ;  /* 0x00000012042c723c */ /* 0x040fe2000004182c */
[----:B------:R-:W2:Y:S07]  /*a250*/  LDSM.16.MT88.4 R16, [R10+0x1800] ;  /* 0x001800000a10783b */ /* 0x000eae0000004200 */
[----:B------:R-:W-:Y:S01]  /*a260*/  HMMA.16816.F32.BF16 R88, R4, R28, R88 ;  /* 0x0000001c0458723c */ /* 0x000fe20000041858 */
[----:B-1----:R-:W-:Y:S01]  /*a270*/  FFMA.FTZ R0, R213, UR4, -R3 ;  /* 0x00000004d5007c23 */ /* 0x002fe20008010803 */
[----:B------:R-:W-:-:S02]  /*a280*/  IMAD.MOV.U32 R213, RZ, RZ, R11 ;  /* 0x000000ffffd57224 */ /* 0x000fc400078e000b */
[----:B------:R-:W-:Y:S01]  /*a290*/  IMAD.MOV.U32 R11, RZ, RZ, R160 ;  /* 0x000000ffff0b7224 */ /* 0x000fe200078e00a0 */
[----:B------:R1:W3:Y:S03]  /*a2a0*/  MUFU.EX2 R193, R0 ;  /* 0x0000000000c17308 */ /* 0x0002e60000000800 */
[C---:B------:R-:W-:Y:S01]  /*a2b0*/  HMMA.16816.F32.BF16 R84, R4.reuse, R30, R36 ;  /* 0x0000001e0454723c */ /* 0x040fe20000041824 */
[----:B------:R-:W4:Y:S04]  /*a2c0*/  LDSM.16.MT88.4 R36, [R220+0x9800] ;  /* 0x00980000dc24783b */ /* 0x000f280000004200 */
[----:B------:R-:W4:Y:S03]  /*a2d0*/  LDSM.16.MT88.4 R28, [R10+0x800] ;  /* 0x000800000a1c783b */ /* 0x000f260000004200 */
[----:B------:R-:W-:Y:S01]  /*a2e0*/  HMMA.16816.F32.BF16 R76, R4, R24, R76 ;  /* 0x00000018044c723c */ /* 0x000fe2000004184c */
[----:B-1----:R-:W-:-:S07]  /*a2f0*/  FFMA.FTZ R0, R215, UR4, -R3 ;  /* 0x00000004d7007c23 */ /* 0x002fce0008010803 */
[----:B------:R-:W-:Y:S01]  /*a300*/  HMMA.16816.F32.BF16 R72, R4, R26, R72 ;  /* 0x0000001a0448723c */ /* 0x000fe20000041848 */
[----:B------:R-:W1:Y:S01]  /*a310*/  LDSM.16.MT88.4 R24, [R220+0xa800] ;  /* 0x00a80000dc18783b */ /* 0x000e620000004200 */
[----:B------:R-:W-:Y:S01]  /*a320*/  IMAD.MOV.U32 R215, RZ, RZ, R172 ;  /* 0x000000ffffd77224 */ /* 0x000fe200078e00ac */
[----:B------:R3:W-:Y:S01]  /*a330*/  MUFU.EX2 R192, R0 ;  /* 0x0000000000c07308 */ /* 0x0007e20000000800 */
[----:B------:R-:W-:Y:S01]  /*a340*/  IMAD.MOV.U32 R172, RZ, RZ, R174 ;  /* 0x000000ffffac7224 */ /* 0x000fe200078e00ae */
[----:B------:R-:W-:-:S03]  /*a350*/  MOV R174, R162 ;  /* 0x000000a200ae7202 */ /* 0x000fc60000000f00 */
[C---:B------:R-:W-:Y:S08]  /*a360*/  HMMA.16816.F32.BF16 R68, R4.reuse, R20, R144 ;  /* 0x000000140444723c */ /* 0x040ff00000041890 */
[----:B------:R-:W-:Y:S01]  /*a370*/  HMMA.16816.F32.BF16 R64, R4, R22, R64 ;  /* 0x000000160440723c */ /* 0x000fe20000041840 */
[----:B------:R-:W1:Y:S01]  /*a380*/  LDSM.16.MT88.4 R20, [R10+0x2800] ;  /* 0x002800000a14783b */ /* 0x000e620000004200 */
[----:B---3--:R-:W-:Y:S01]  /*a390*/  FFMA.FTZ R0, R218, UR4, -R3 ;  /* 0x00000004da007c23 */ /* 0x008fe20008010803 */
[----:B------:R-:W-:-:S02]  /*a3a0*/  IMAD.MOV.U32 R218, RZ, RZ, R226 ;  /* 0x000000ffffda7224 */ /* 0x000fc400078e00e2 */
[----:B------:R3:W5:Y:S01]  /*a3b0*/  LDL.LU R226, [R1+0x6c] ;  /* 0x00006c0001e27983 */ /* 0x0007620000300800 */
[----:B------:R2:W4:Y:S02]  /*a3c0*/  MUFU.EX2 R191, R0 ;  /* 0x0000000000bf7308 */ /* 0x0005240000000800 */
[C---:B------:R-:W-:Y:S08]  /*a3d0*/  HMMA.16816.F32.BF16 R52, R4.reuse, R32, R52 ;  /* 0x000000200434723c */ /* 0x040ff00000041834 */
[----:B------:R-:W-:Y:S01]  /*a3e0*/  HMMA.16816.F32.BF16 R32, R4, R34, R96 ;  /* 0x000000220420723c */ /* 0x000fe20000041860 */
[----:B------:R-:W-:Y:S01]  /*a3f0*/  F2FP.BF16.F32.PACK_AB R4, R193, R194 ;  /* 0x000000c2c104723e */ /* 0x000fe200000010ff */
[----:B--2---:R-:W-:Y:S01]  /*a400*/  FFMA.FTZ R0, R212, UR4, -R2 ;  /* 0x00000004d4007c23 */ /* 0x004fe20008010802 */
[----:B----4-:R-:W-:Y:S01]  /*a410*/  F2FP.BF16.F32.PACK_AB R6, R191, R192 ;  /* 0x000000c0bf06723e */ /* 0x010fe200000010ff */
[----:B------:R-:W-:-:S02]  /*a420*/  IMAD.MOV.U32 R212, RZ, RZ, R161 ;  /* 0x000000ffffd47224 */ /* 0x000fc400078e00a1 */
[----:B------:R2:W-:Y:S02]  /*a430*/  MUFU.EX2 R190, R0 ;  /* 0x0000000000be7308 */ /* 0x0005e40000000800 */
[----:B--2---:R-:W-:Y:S01]  /*a440*/  FFMA.FTZ R0, R214, UR4, -R2 ;  /* 0x00000004d6007c23 */ /* 0x004fe20008010802 */
[----:B------:R-:W-:Y:S01]  /*a450*/  MOV R214, R173 ;  /* 0x000000ad00d67202 */ /* 0x000fe20000000f00 */
[----:B------:R-:W-:-:S04]  /*a460*/  IMAD.MOV.U32 R173, RZ, RZ, R163 ;  /* 0x000000ffffad7224 */ /* 0x000fc800078e00a3 */
[----:B------:R2:W4:Y:S02]  /*a470*/  MUFU.EX2 R189, R0 ;  /* 0x0000000000bd7308 */ /* 0x0005240000000800 */
[----:B--2---:R-:W-:Y:S01]  /*a480*/  FFMA.FTZ R0, R225, UR4, -R2 ;  /* 0x00000004e1007c23 */ /* 0x004fe20008010802 */
[----:B----4-:R-:W-:-:S05]  /*a490*/  F2FP.BF16.F32.PACK_AB R5, R189, R190 ;  /* 0x000000bebd05723e */ /* 0x010fca00000010ff */
[----:B------:R2:W-:Y:S02]  /*a4a0*/  MUFU.EX2 R188, R0 ;  /* 0x0000000000bc7308 */ /* 0x0005e40000000800 */
[----:B--2---:R-:W-:-:S06]  /*a4b0*/  FFMA.FTZ R0, R238, UR4, -R2 ;  /* 0x00000004ee007c23 */ /* 0x004fcc0008010802 */
[----:B------:R2:W4:Y:S02]  /*a4c0*/  MUFU.EX2 R183, R0 ;  /* 0x0000000000b77308 */ /* 0x0005240000000800 */
[----:B--2---:R-:W-:Y:S01]  /*a4d0*/  FFMA.FTZ R0, R242, UR4, -R9 ;  /* 0x00000004f2007c23 */ /* 0x004fe20008010809 */
[----:B----4-:R-:W-:-:S05]  /*a4e0*/  F2FP.BF16.F32.PACK_AB R7, R183, R188 ;  /* 0x000000bcb707723e */ /* 0x010fca00000010ff */
[----:B------:R2:W4:Y:S02]  /*a4f0*/  MUFU.EX2 R182, R0 ;  /* 0x0000000000b67308 */ /* 0x0005240000000800 */
[C---:B------:R-:W-:Y:S08]  /*a500*/  HMMA.16816.F32.BF16 R168, R4.reuse, R18, R108 ;  /* 0x0000001204a8723c */ /* 0x040ff0000004186c */
[----:B------:R-:W-:Y:S01]  /*a510*/  HMMA.16816.F32.BF16 R160, R4, R12, R104 ;  /* 0x0000000c04a0723c */ /* 0x000fe20000041868 */
[----:B--2---:R-:W-:-:S07]  /*a520*/  FFMA.FTZ R0, R237, UR4, -R9 ;  /* 0x00000004ed007c23 */ /* 0x004fce0008010809 */
[----:B------:R-:W-:Y:S01]  /*a530*/  HMMA.16816.F32.BF16 R136, R4, R36, R136 ;  /* 0x000000240488723c */ /* 0x000fe20000041888 */
[----:B------:R2:W-:Y:S02]  /*a540*/  MUFU.EX2 R181, R0 ;  /* 0x0000000000b57308 */ /* 0x0005e40000000800 */
[----:B--2---:R-:W-:-:S06]  /*a550*/  FFMA.FTZ R0, R244, UR4, -R9 ;  /* 0x00000004f4007c23 */ /* 0x004fcc0008010809 */
[----:B------:R2:W-:Y:S02]  /*a560*/  MUFU.EX2 R180, R0 ;  /* 0x0000000000b47308 */ /* 0x0005e40000000800 */
[----:B--2---:R-:W-:-:S06]  /*a570*/  FFMA.FTZ R0, R186, UR4, -R8 ;  /* 0x00000004ba007c23 */ /* 0x004fcc0008010808 */
[----:B------:R2:W-:Y:S02]  /*a580*/  MUFU.EX2 R179, R0 ;  /* 0x0000000000b37308 */ /* 0x0005e40000000800 */
[----:B--2---:R-:W-:-:S06]  /*a590*/  FFMA.FTZ R0, R247, UR4, -R8 ;  /* 0x00000004f7007c23 */ /* 0x004fcc0008010808 */
[----:B------:R2:W3:Y:S02]  /*a5a0*/  MUFU.EX2 R178, R0 ;  /* 0x0000000000b27308 */ /* 0x0004e40000000800 */
[----:B--2---:R-:W-:-:S06]  /*a5b0*/  FFMA.FTZ R0, R246, UR4, -R8 ;  /* 0x00000004f6007c23 */ /* 0x004fcc0008010808 */
[----:B------:R2:W-:Y:S02]  /*a5c0*/  MUFU.EX2 R177, R0 ;  /* 0x0000000000b17308 */ /* 0x0005e40000000800 */
[----:B--2---:R-:W-:-:S06]  /*a5d0*/  FFMA.FTZ R0, R252, UR4, -R8 ;  /* 0x00000004fc007c23 */ /* 0x004fcc0008010808 */
[----:B------:R2:W3:Y:S01]  /*a5e0*/  MUFU.EX2 R176, R0 ;  /* 0x0000000000b07308 */ /* 0x0004e20000000800 */
[C---:B------:R-:W-:Y:S08]  /*a5f0*/  HMMA.16816.F32.BF16 R132, R4.reuse, R38, R132 ;  /* 0x000000260484723c */ /* 0x040ff00000041884 */
[C---:B------:R-:W-:Y:S08]  /*a600*/  HMMA.16816.F32.BF16 R144, R4.reuse, R28, R128 ;  /* 0x0000001c0490723c */ /* 0x040ff00000041880 */
[----:B------:R-:W-:Y:S01]  /*a610*/  HMMA.16816.F32.BF16 R148, R4, R30, R124 ;  /* 0x0000001e0494723c */ /* 0x000fe2000004187c */
[----:B--2---:R-:W-:Y:S01]  /*a620*/  FFMA.FTZ R0, R214, UR4, -R9 ;  /* 0x00000004d6007c23 */ /* 0x004fe20008010809 */
[----:B------:R-:W-:-:S06]  /*a630*/  IMAD.MOV.U32 R214, RZ, RZ, R212 ;  /* 0x000000ffffd67224 */ /* 0x000fcc00078e00d4 */
[----:B-1----:R-:W-:Y:S01]  /*a640*/  HMMA.16816.F32.BF16 R184, R4, R24, R120 ;  /* 0x0000001804b8723c */ /* 0x002fe20000041878 */
[----:B------:R-:W-:-:S07]  /*a650*/  MOV R212, R218 ;  /* 0x000000da00d47202 */ /* 0x000fce0000000f00 */
[C---:B------:R-:W-:Y:S01]  /*a660*/  HMMA.16816.F32.BF16 R152, R4.reuse, R26, R116 ;  /* 0x0000001a0498723c */ /* 0x040fe20000041874 */
[----:B------:R-:W-:Y:S01]  /*a670*/  IMAD.MOV.U32 R218, RZ, RZ, R215 ;  /* 0x000000ffffda7224 */ /* 0x000fe200078e00d7 */
[----:B------:R-:W1:Y:S06]  /*a680*/  LDSM.16.MT88.4 R124, [R220+0x9c00] ;  /* 0x009c0000dc7c783b */ /* 0x000e6c0000004200 */
[C---:B------:R-:W-:Y:S08]  /*a690*/  HMMA.16816.F32.BF16 R164, R4.reuse, R16, R112 ;  /* 0x0000001004a4723c */ /* 0x040ff00000041870 */
[C---:B------:R-:W-:Y:S08]  /*a6a0*/  HMMA.16816.F32.BF16 R108, R4.reuse, R14, R100 ;  /* 0x0000000e046c723c */ /* 0x040ff00000041864 */
[C---:B------:R-:W-:Y:S08]  /*a6b0*/  HMMA.16816.F32.BF16 R104, R4.reuse, R20, R92 ;  /* 0x000000140468723c */ /* 0x040ff0000004185c */
[----:B------:R-:W-:Y:S01]  /*a6c0*/  HMMA.16816.F32.BF16 R96, R4, R22, R80 ;  /* 0x000000160460723c */ /* 0x000fe20000041850 */
[----:B----4-:R-:W-:Y:S01]  /*a6d0*/  F2FP.BF16.F32.PACK_AB R4, R182, R195 ;  /* 0x000000c3b604723e */ /* 0x010fe200000010ff */
[----:B------:R-:W-:Y:S01]  /*a6e0*/  IMAD.MOV.U32 R215, RZ, RZ, R213 ;  /* 0x000000ffffd77224 */ /* 0x000fe200078e00d5 */
[----:B---3--:R-:W-:-:S02]  /*a6f0*/  F2FP.BF16.F32.PACK_AB R5, R178, R179 ;  /* 0x000000b3b205723e */ /* 0x008fc400000010ff */
[----:B------:R-:W-:Y:S02]  /*a700*/  F2FP.BF16.F32.PACK_AB R6, R180, R181 ;  /* 0x000000b5b406723e */ /* 0x000fe400000010ff */
[----:B------:R-:W-:Y:S01]  /*a710*/  F2FP.BF16.F32.PACK_AB R7, R176, R177 ;  /* 0x000000b1b007723e */ /* 0x000fe200000010ff */
[----:B------:R-:W-:Y:S01]  /*a720*/  IMAD.MOV.U32 R213, RZ, RZ, R207 ;  /* 0x000000ffffd57224 */ /* 0x000fe200078e00cf */
[----:B------:R-:W-:Y:S01]  /*a730*/  MOV R207, R200 ;  /* 0x000000c800cf7202 */ /* 0x000fe20000000f00 */
[----:B------:R-:W-:Y:S01]  /*a740*/  IMAD.MOV.U32 R200, RZ, RZ, R201 ;  /* 0x000000ffffc87224 */ /* 0x000fe200078e00c9 */
[----:B------:R-:W2:Y:S03]  /*a750*/  LDSM.16.MT88.4 R80, [R220+0xbc00] ;  /* 0x00bc0000dc50783b */ /* 0x000ea60000004200 */
[----:B------:R-:W-:Y:S01]  /*a760*/  HMMA.16816.F32.BF16 R112, R4, R36, R88 ;  /* 0x000000240470723c */ /* 0x000fe20000041858 */
[----:B------:R3:W-:Y:S01]  /*a770*/  MUFU.EX2 R37, R0 ;  /* 0x0000000000257308 */ /* 0x0007e20000000800 */
[----:B------:R-:W-:-:S02]  /*a780*/  IMAD.MOV.U32 R201, RZ, RZ, R202 ;  /* 0x000000ffffc97224 */ /* 0x000fc400078e00ca */
[----:B------:R-:W-:Y:S01]  /*a790*/  IMAD.MOV.U32 R202, RZ, RZ, R203 ;  /* 0x000000ffffca7224 */ /* 0x000fe200078e00cb */
[----:B------:R-:W-:Y:S01]  /*a7a0*/  MOV R203, R208 ;  /* 0x000000d000cb7202 */ /* 0x000fe20000000f00 */
[----:B------:R-:W-:Y:S02]  /*a7b0*/  IMAD.MOV.U32 R208, RZ, RZ, R209 ;  /* 0x000000ffffd07224 */ /* 0x000fe400078e00d1 */
[----:B------:R-:W-:Y:S02]  /*a7c0*/  IMAD.MOV.U32 R209, RZ, RZ, R210 ;  /* 0x000000ffffd17224 */ /* 0x000fe400078e00d2 */
[----:B------:R-:W-:Y:S02]  /*a7d0*/  IMAD.MOV.U32 R210, RZ, RZ, R211 ;  /* 0x000000ffffd27224 */ /* 0x000fe400078e00d3 */
[----:B---3--:R-:W-:Y:S01]  /*a7e0*/  FFMA.FTZ R0, R214, UR4, -R3 ;  /* 0x00000004d6007c23 */ /* 0x008fe20008010803 */
[----:B------:R-:W-:Y:S02]  /*a7f0*/  IMAD.MOV.U32 R214, RZ, RZ, R212 ;  /* 0x000000ffffd67224 */ /* 0x000fe400078e00d4 */
[----:B------:R-:W-:Y:S01]  /*a800*/  IMAD.MOV.U32 R212, RZ, RZ, R218 ;  /* 0x000000ffffd47224 */ /* 0x000fe200078e00da */
[----:B------:R-:W-:Y:S01]  /*a810*/  MOV R218, R215 ;  /* 0x000000d700da7202 */ /* 0x000fe20000000f00 */
[----:B------:R-:W-:Y:S01]  /*a820*/  IMAD.MOV.U32 R215, RZ, RZ, R213 ;  /* 0x000000ffffd77224 */ /* 0x000fe200078e00d5 */
[----:B------:R3:W-:Y:S01]  /*a830*/  MUFU.EX2 R36, R0 ;  /* 0x0000000000247308 */ /* 0x0007e20000000800 */
[----:B------:R-:W-:-:S02]  /*a840*/  IMAD.MOV.U32 R213, RZ, RZ, R207 ;  /* 0x000000ffffd57224 */ /* 0x000fc400078e00cf */
[----:B------:R-:W-:Y:S01]  /*a850*/  IMAD.MOV.U32 R207, RZ, RZ, R200 ;  /* 0x000000ffffcf7224 */ /* 0x000fe200078e00c8 */
[----:B------:R-:W-:Y:S01]  /*a860*/  MOV R200, R201 ;  /* 0x000000c900c87202 */ /* 0x000fe20000000f00 */
[----:B------:R-:W-:Y:S01]  /*a870*/  IMAD.MOV.U32 R201, RZ, RZ, R202 ;  /* 0x000000ffffc97224 */ /* 0x000fe200078e00ca */
[----:B------:R-:W-:Y:S01]  /*a880*/  MOV R211, R232 ;  /* 0x000000e800d37202 */ /* 0x000fe20000000f00 */
[----:B------:R-:W-:Y:S02]  /*a890*/  IMAD.MOV.U32 R202, RZ, RZ, R203 ;  /* 0x000000ffffca7224 */ /* 0x000fe400078e00cb */
[----:B------:R-:W-:Y:S01]  /*a8a0*/  IMAD.MOV.U32 R203, RZ, RZ, R208 ;  /* 0x000000ffffcb7224 */ /* 0x000fe200078e00d0 */
[----:B------:R-:W-:Y:S01]  /*a8b0*/  MOV R208, R209 ;  /* 0x000000d100d07202 */ /* 0x000fe20000000f00 */
[----:B------:R-:W-:Y:S02]  /*a8c0*/  IMAD.MOV.U32 R209, RZ, RZ, R210 ;  /* 0x000000ffffd17224 */ /* 0x000fe400078e00d2 */
[----:B---3--:R-:W-:Y:S01]  /*a8d0*/  FFMA.FTZ R0, R214, UR4, -R3 ;  /* 0x00000004d6007c23 */ /* 0x008fe20008010803 */
[----:B------:R-:W-:-:S02]  /*a8e0*/  IMAD.MOV.U32 R214, RZ, RZ, R212 ;  /* 0x000000ffffd67224 */ /* 0x000fc400078e00d4 */
[----:B------:R-:W-:Y:S01]  /*a8f0*/  IMAD.MOV.U32 R212, RZ, RZ, R218 ;  /* 0x000000ffffd47224 */ /* 0x000fe200078e00da */
[----:B------:R-:W-:Y:S01]  /*a900*/  MOV R218, R215 ;  /* 0x000000d700da7202 */ /* 0x000fe20000000f00 */
[----:B------:R-:W-:Y:S02]  /*a910*/  IMAD.MOV.U32 R215, RZ, RZ, R213 ;  /* 0x000000ffffd77224 */ /* 0x000fe400078e00d5 */
[----:B------:R-:W-:Y:S02]  /*a920*/  IMAD.MOV.U32 R213, RZ, RZ, R207 ;  /* 0x000000ffffd57224 */ /* 0x000fe400078e00cf */
[----:B------:R-:W-:Y:S02]  /*a930*/  IMAD.MOV.U32 R210, RZ, RZ, R211 ;  /* 0x000000ffffd27224 */ /* 0x000fe400078e00d3 */
[----:B------:R-:W-:Y:S01]  /*a940*/  IMAD.MOV.U32 R207, RZ, RZ, R200 ;  /* 0x000000ffffcf7224 */ /* 0x000fe200078e00c8 */
[----:B------:R-:W-:Y:S01]  /*a950*/  MOV R200, R201 ;  /* 0x000000c900c87202 */ /* 0x000fe20000000f00 */
[----:B------:R-:W-:Y:S01]  /*a960*/  IMAD.MOV.U32 R211, RZ, RZ, R11 ;  /* 0x000000ffffd37224 */ /* 0x000fe200078e000b */
[----:B------:R-:W-:Y:S01]  /*a970*/  MOV R11, R172 ;  /* 0x000000ac000b7202 */ /* 0x000fe20000000f00 */
[----:B------:R-:W-:-:S02]  /*a980*/  IMAD.MOV.U32 R201, RZ, RZ, R202 ;  /* 0x000000ffffc97224 */ /* 0x000fc400078e00ca */
[----:B------:R-:W-:Y:S02]  /*a990*/  IMAD.MOV.U32 R202, RZ, RZ, R203 ;  /* 0x000000ffffca7224 */ /* 0x000fe400078e00cb */
[----:B------:R-:W-:Y:S02]  /*a9a0*/  IMAD.MOV.U32 R172, RZ, RZ, R223 ;  /* 0x000000ffffac7224 */ /* 0x000fe400078e00df */
[----:B------:R-:W-:Y:S01]  /*a9b0*/  IMAD.MOV.U32 R203, RZ, RZ, R208 ;  /* 0x000000ffffcb7224 */ /* 0x000fe200078e00d0 */
[----:B------:R-:W-:Y:S01]  /*a9c0*/  MOV R208, R209 ;  /* 0x000000d100d07202 */ /* 0x000fe20000000f00 */
[----:B------:R-:W-:Y:S02]  /*a9d0*/  IMAD.MOV.U32 R209, RZ, RZ, R210 ;  /* 0x000000ffffd17224 */ /* 0x000fe400078e00d2 */
[----:B------:R-:W-:Y:S02]  /*a9e0*/  IMAD.MOV.U32 R210, RZ, RZ, R11 ;  /* 0x000000ffffd27224 */ /* 0x000fe400078e000b */
[----:B------:R-:W-:-:S02]  /*a9f0*/  IMAD.MOV.U32 R232, RZ, RZ, R224 ;  /* 0x000000ffffe87224 */ /* 0x000fc400078e00e0 */
[----:B------:R-:W-:Y:S01]  /*aa00*/  IMAD.MOV.U32 R11, RZ, RZ, R172 ;  /* 0x000000ffff0b7224 */ /* 0x000fe200078e00ac */
[----:B------:R3:W5:Y:S01]  /*aa10*/  LDL.LU R224, [R1+0x68] ;  /* 0x0000680001e07983 */ /* 0x0007620000300800 */
[----:B------:R-:W-:Y:S01]  /*aa20*/  MOV R172, R173 ;  /* 0x000000ad00ac7202 */ /* 0x000fe20000000f00 */
[----:B------:R-:W-:Y:S02]  /*aa30*/  IMAD.MOV.U32 R173, RZ, RZ, R174 ;  /* 0x000000ffffad7224 */ /* 0x000fe400078e00ae */
[----:B------:R3:W5:Y:S04]  /*aa40*/  LDL.LU R223, [R1+0x64] ;  /* 0x0000640001df7983 */ /* 0x0007680000300800 */
[----:B------:R-:W4:Y:S01]  /*aa50*/  LDL.LU R174, [R1+0x28] ;  /* 0x0000280001ae7983 */ /* 0x000f220000300800 */
[----:B------:R-:W-:Y:S01]  /*aa60*/  HMMA.16816.F32.BF16 R128, R4, R28, R76 ;  /* 0x0000001c0480723c */ /* 0x000fe2000004184c */
[----:B------:R1:W2:Y:S02]  /*aa70*/  MUFU.EX2 R29, R0 ;  /* 0x00000000001d7308 */ /* 0x0002a40000000800 */
[----:B-1----:R-:W-:Y:S01]  /*aa80*/  FFMA.FTZ R0, R214, UR4, -R3 ;  /* 0x00000004d6007c23 */ /* 0x002fe20008010803 */
[----:B------:R-:W-:-:S02]  /*aa90*/  IMAD.MOV.U32 R214, RZ, RZ, R212 ;  /* 0x000000ffffd67224 */ /* 0x000fc400078e00d4 */
[----:B------:R-:W-:Y:S01]  /*aaa0*/  IMAD.MOV.U32 R212, RZ, RZ, R218 ;  /* 0x000000ffffd47224 */ /* 0x000fe200078e00da */
[----:B------:R-:W-:Y:S01]  /*aab0*/  MOV R218, R215 ;  /* 0x000000d700da7202 */ /* 0x000fe20000000f00 */
[----:B------:R-:W-:Y:S02]  /*aac0*/  IMAD.MOV.U32 R215, RZ, RZ, R213 ;  /* 0x000000ffffd77224 */ /* 0x000fe400078e00d5 */
[----:B------:R-:W-:Y:S02]  /*aad0*/  IMAD.MOV.U32 R213, RZ, RZ, R207 ;  /* 0x000000ffffd57224 */ /* 0x000fe400078e00cf */
[----:B------:R-:W-:Y:S01]  /*aae0*/  IMAD.MOV.U32 R207, RZ, RZ, R200 ;  /* 0x000000ffffcf7224 */ /* 0x000fe200078e00c8 */
[----:B------:R-:W-:Y:S01]  /*aaf0*/  MOV R200, R201 ;  /* 0x000000c900c87202 */ /* 0x000fe20000000f00 */
[----:B------:R-:W-:Y:S02]  /*ab00*/  IMAD.MOV.U32 R201, RZ, RZ, R202 ;  /* 0x000000ffffc97224 */ /* 0x000fe400078e00ca */
[----:B------:R-:W-:Y:S01]  /*ab10*/  FFMA.FTZ R3, R214, UR4, -R3 ;  /* 0x00000004d6037c23 */ /* 0x000fe20008010803 */
        /* <DEDUP_REMOVED lines=12> */
[----:B------:R-:W-:Y:S02]  /*abe0*/  IMAD.MOV.U32 R200, RZ, RZ, R201 ;  /* 0x000000ffffc87224 */ /* 0x000fe400078e00c9 */
[----:B------:R-:W-:Y:S01]  /*abf0*/  IMAD.MOV.U32 R201, RZ, RZ, R202 ;  /* 0x000000ffffc97224 */ /* 0x000fe200078e00ca */
[----:B------:R-:W-:Y:S01]  /*ac00*/  MOV R202, R208 ;  /* 0x000000d000ca7202 */ /* 0x000fe20000000f00 */
[----:B------:R-:W-:Y:S01]  /*ac10*/  IMAD.MOV.U32 R208, RZ, RZ, R11 ;  /* 0x000000ffffd07224 */ /* 0x000fe200078e000b */
[----:B------:R1:W-:Y:S01]  /*ac20*/  MUFU.EX2 R28, R0 ;  /* 0x00000000001c7308 */ /* 0x0003e20000000800 */
[----:B------:R-:W-:Y:S01]  /*ac30*/  IMAD.MOV.U32 R11, RZ, RZ, R172 ;  /* 0x000000ffff0b7224 */ /* 0x000fe200078e00ac */
[----:B------:R-:W-:Y:S01]  /*ac40*/  HMMA.16816.F32.BF16 R68, R4, R24, R68 ;  /* 0x000000180444723c */ /* 0x000fe20000041844 */
[----:B------:R-:W-:Y:S02]  /*ac50*/  IMAD.MOV.U32 R225, RZ, RZ, R215 ;  /* 0x000000ffffe17224 */ /* 0x000fe400078e00d7 */
[----:B------:R-:W-:-:S02]  /*ac60*/  IMAD.MOV.U32 R215, RZ, RZ, R201 ;  /* 0x000000ffffd77224 */ /* 0x000fc400078e00c9 */
[----:B-1----:R-:W-:Y:S01]  /*ac70*/  FFMA.FTZ R0, R214, UR4, -R2 ;  /* 0x00000004d6007c23 */ /* 0x002fe20008010802 */
[----:B------:R-:W-:-:S03]  /*ac80*/  IMAD.MOV.U32 R214, RZ, RZ, R213 ;  /* 0x000000ffffd67224 */ /* 0x000fc600078e00d5 */
[----:B------:R1:W-:Y:S01]  /*ac90*/  MUFU.EX2 R25, R0 ;  /* 0x0000000000197308 */ /* 0x0003e20000000800 */
[----:B------:R-:W-:Y:S01]  /*aca0*/  MOV R213, R202 ;  /* 0x000000ca00d57202 */ /* 0x000fe20000000f00 */
[----:B------:R-:W-:Y:S01]  /*acb0*/  HMMA.16816.F32.BF16 R48, R4, R18, R48 ;  /* 0x000000120430723c */ /* 0x000fe20000041830 */
[----:B------:R-:W-:Y:S02]  /*acc0*/  IMAD.MOV.U32 R242, RZ, RZ, R214 ;  /* 0x000000fffff27224 */ /* 0x000fe400078e00d6 */
[----:B------:R-:W-:Y:S02]  /*acd0*/  IMAD.MOV.U32 R214, RZ, RZ, R215 ;  /* 0x000000ffffd67224 */ /* 0x000fe400078e00d7 */
[----:B-1----:R-:W-:Y:S01]  /*ace0*/  FFMA.FTZ R0, R212, UR4, -R2 ;  /* 0x00000004d4007c23 */ /* 0x002fe20008010802 */
[----:B------:R-:W-:-:S03]  /*acf0*/  MOV R212, R207 ;  /* 0x000000cf00d47202 */ /* 0x000fc60000000f00 */
[----:B------:R1:W3:Y:S01]  /*ad00*/  MUFU.EX2 R24, R0 ;  /* 0x0000000000187308 */ /* 0x0002e20000000800 */
[----:B------:R-:W-:Y:S02]  /*ad10*/  IMAD.MOV.U32 R207, RZ, RZ, R11 ;  /* 0x000000ffffcf7224 */ /* 0x000fe400078e000b */
[----:B------:R-:W-:Y:S02]  /*ad20*/  IMAD.MOV.U32 R238, RZ, RZ, R212 ;  /* 0x000000ffffee7224 */ /* 0x000fe400078e00d4 */
[----:B------:R-:W-:Y:S01]  /*ad30*/  IMAD.MOV.U32 R212, RZ, RZ, R213 ;  /* 0x000000ffffd47224 */ /* 0x000fe200078e00d5 */
[C---:B------:R-:W-:Y:S01]  /*ad40*/  HMMA.16816.F32.BF16 R60, R4.reuse, R16, R60 ;  /* 0x00000010043c723c */ /* 0x040fe2000004183c */
[----:B-1----:R-:W-:Y:S01]  /*ad50*/  FFMA.FTZ R0, R218, UR4, -R2 ;  /* 0x00000004da007c23 */ /* 0x002fe20008010802 */
[----:B------:R-:W-:Y:S02]  /*ad60*/  IMAD.MOV.U32 R218, RZ, RZ, R200 ;  /* 0x000000ffffda7224 */ /* 0x000fe400078e00c8 */
[----:B------:R-:W-:Y:S01]  /*ad70*/  FFMA.FTZ R2, R225, UR4, -R2 ;  /* 0x00000004e1027c23 */ /* 0x000fe20008010802 */
[----:B------:R-:W-:Y:S02]  /*ad80*/  MUFU.EX2 R19, R0 ;  /* 0x0000000000137308 */ /* 0x000fe40000000800 */
[----:B------:R-:W-:Y:S01]  /*ad90*/  MOV R225, R218 ;  /* 0x000000da00e17202 */ /* 0x000fe20000000f00 */
[----:B------:R-:W-:Y:S01]  /*ada0*/  IMAD.MOV.U32 R237, RZ, RZ, R238 ;  /* 0x000000ffffed7224 */ /* 0x000fe200078e00ee */
[----:B------:R-:W-:Y:S01]  /*adb0*/  MOV R247, R214 ;  /* 0x000000d600f77202 */ /* 0x000fe20000000f00 */
[----:B------:R-:W-:Y:S02]  /*adc0*/  HMMA.16816.F32.BF16 R100, R4, R38, R84 ;  /* 0x000000260464723c */ /* 0x000fe40000041854 */
[----:B------:R-:W-:-:S06]  /*add0*/  IMAD.MOV.U32 R244, RZ, RZ, R225 ;  /* 0x000000fffff47224 */ /* 0x000fcc00078e00e1 */
[C---:B------:R-:W-:Y:S08]  /*ade0*/  HMMA.16816.F32.BF16 R84, R4.reuse, R30, R72 ;  /* 0x0000001e0454723c */ /* 0x040ff00000041848 */
[C---:B------:R-:W-:Y:S08]  /*adf0*/  HMMA.16816.F32.BF16 R64, R4.reuse, R26, R64 ;  /* 0x0000001a0440723c */ /* 0x040ff00000041840 */
[C---:B------:R-:W-:Y:S08]  /*ae00*/  HMMA.16816.F32.BF16 R56, R4.reuse, R12, R56 ;  /* 0x0000000c0438723c */ /* 0x040ff00000041838 */
[C---:B------:R-:W-:Y:S08]  /*ae10*/  HMMA.16816.F32.BF16 R44, R4.reuse, R14, R44 ;  /* 0x0000000e042c723c */ /* 0x040ff0000004182c */
[C---:B------:R-:W-:Y:S08]  /*ae20*/  HMMA.16816.F32.BF16 R52, R4.reuse, R20, R52 ;  /* 0x000000140434723c */ /* 0x040ff00000041834 */
[----:B------:R-:W-:Y:S01]  /*ae30*/  HMMA.16816.F32.BF16 R32, R4, R22, R32 ;  /* 0x000000160420723c */ /* 0x000fe20000041820 */
[----:B------:R-:W1:Y:S01]  /*ae40*/  LDSM.16.MT88.4 R4, [R10+0x2c00] ;  /* 0x002c00000a04783b */ /* 0x000e620000004200 */
[----:B------:R-:W3:Y:S08]  /*ae50*/  MUFU.EX2 R26, R3 ;  /* 0x00000003001a7308 */ /* 0x000ef00000000800 */
[----:B------:R-:W1:Y:S01]  /*ae60*/  MUFU.EX2 R18, R2 ;  /* 0x0000000200127308 */ /* 0x000e620000000800 */
[----:B--2---:R-:W-:-:S02]  /*ae70*/  F2FP.BF16.F32.PACK_AB R92, R29, R36 ;  /* 0x000000241d5c723e */ /* 0x004fc400000010ff */
[----:B---3--:R-:W-:Y:S02]  /*ae80*/  F2FP.BF16.F32.PACK_AB R93, R24, R25 ;  /* 0x00000019185d723e */ /* 0x008fe400000010ff */
[----:B------:R-:W-:Y:S02]  /*ae90*/  F2FP.BF16.F32.PACK_AB R94, R26, R28 ;  /* 0x0000001c1a5e723e */ /* 0x000fe400000010ff */
[----:B-1----:R-:W-:-:S07]  /*aea0*/  F2FP.BF16.F32.PACK_AB R95, R18, R19 ;  /* 0x00000013125f723e */ /* 0x002fce00000010ff */
[C---:B------:R-:W-:Y:S08]  /*aeb0*/  HMMA.16816.F32.BF16 R116, R92.reuse, R124, R136 ;  /* 0x0000007c5c74723c */ /* 0x040ff00000041888 */
[C---:B------:R-:W-:Y:S08]  /*aec0*/  HMMA.16816.F32.BF16 R120, R92.reuse, R126, R132 ;  /* 0x0000007e5c78723c */ /* 0x040ff00000041884 */
[----:B------:R-:W-:Y:S01]  /*aed0*/  HMMA.16816.F32.BF16 R72, R92, R80, R160 ;  /* 0x000000505c48723c */ /* 0x000fe200000418a0 */
[----:B----4-:R-:W-:Y:S01]  /*aee0*/  MOV R173, R174 ;  /* 0x000000ae00ad7202 */ /* 0x010fe20000000f00 */
[----:B------:R-:W-:-:S02]  /*aef0*/  IMAD.MOV.U32 R174, RZ, RZ, R156 ;  /* 0x000000ffffae7224 */ /* 0x000fc400078e009c */
[----:B------:R-:W-:Y:S02]  /*af00*/  IMAD.MOV.U32 R156, RZ, RZ, R157 ;  /* 0x000000ffff9c7224 */ /* 0x000fe400078e009d */
[----:B------:R-:W-:Y:S01]  /*af10*/  IMAD.MOV.U32 R157, RZ, RZ, R222 ;  /* 0x000000ffff9d7224 */ /* 0x000fe200078e00de */
[----:B------:R-:W-:Y:S01]  /*af20*/  MOV R172, R173 ;  /* 0x000000ad00ac7202 */ /* 0x000fe20000000f00 */
[----:B------:R-:W-:Y:S01]  /*af30*/  IMAD.MOV.U32 R173, RZ, RZ, R174 ;  /* 0x000000ffffad7224 */ /* 0x000fe200078e00ae */
[C---:B------:R-:W-:Y:S01]  /*af40*/  HMMA.16816.F32.BF16 R76, R92.reuse, R82, R108 ;  /* 0x000000525c4c723c */ /* 0x040fe2000004186c */
[----:B------:R-:W-:Y:S01]  /*af50*/  IMAD.MOV.U32 R174, RZ, RZ, R156 ;  /* 0x000000ffffae7224 */ /* 0x000fe200078e009c */
[----:B------:R-:W-:Y:S01]  /*af60*/  MOV R156, R157 ;  /* 0x0000009d009c7202 */ /* 0x000fe20000000f00 */
[----:B------:R-:W-:Y:S01]  /*af70*/  IMAD.MOV.U32 R157, RZ, RZ, R158 ;  /* 0x000000ffff9d7224 */ /* 0x000fe200078e009e */
[----:B------:R1:W5:Y:S01]  /*af80*/  LDL.LU R222, [R1+0x60] ;  /* 0x0000600001de7983 */ /* 0x0003620000300800 */
[----:B------:R-:W-:Y:S01]  /*af90*/  IMAD.MOV.U32 R158, RZ, RZ, R159 ;  /* 0x000000ffff9e7224 */ /* 0x000fe200078e009f */
[----:B------:R-:W-:Y:S01]  /*afa0*/  MOV R159, R221 ;  /* 0x000000dd009f7202 */ /* 0x000fe20000000f00 */
[----:B------:R-:W-:Y:S01]  /*afb0*/  IMAD.MOV.U32 R202, RZ, RZ, R174 ;  /* 0x000000ffffca7224 */ /* 0x000fe200078e00ae */
[----:B------:R-:W-:Y:S01]  /*afc0*/  MOV R201, R173 ;  /* 0x000000ad00c97202 */ /* 0x000fe20000000f00 */
[----:B------:R-:W-:Y:S01]  /*afd0*/  IMAD.MOV.U32 R200, RZ, RZ, R172 ;  /* 0x000000ffffc87224 */ /* 0x000fe200078e00ac */
[----:B------:R-:W-:Y:S01]  /*afe0*/  HMMA.16816.F32.BF16 R88, R92, R4, R104 ;  /* 0x000000045c58723c */ /* 0x000fe20000041868 */
[----:B------:R-:W-:Y:S01]  /*aff0*/  IMAD.MOV.U32 R174, RZ, RZ, R159 ;  /* 0x000000ffffae7224 */ /* 0x000fe200078e009f */
[----:B------:R-:W-:Y:S01]  /*b000*/  MOV R159, R143 ;  /* 0x0000008f009f7202 */ /* 0x000fe20000000f00 */
[----:B------:R-:W-:Y:S01]  /*b010*/  IMAD.MOV.U32 R11, RZ, RZ, R156 ;  /* 0x000000ffff0b7224 */ /* 0x000fe200078e009c */
[----:B------:R-:W-:Y:S01]  /*b020*/  MOV R172, R157 ;  /* 0x0000009d00ac7202 */ /* 0x000fe20000000f00 */
[----:B------:R-:W-:Y:S01]  /*b030*/  IMAD.MOV.U32 R173, RZ, RZ, R158 ;  /* 0x000000ffffad7224 */ /* 0x000fe200078e009e */
[----:B------:R-:W-:Y:S01]  /*b040*/  MOV R156, R140 ;  /* 0x0000008c009c7202 */ /* 0x000fe20000000f00 */
[----:B------:R-:W-:-:S02]  /*b050*/  IMAD.MOV.U32 R158, RZ, RZ, R142 ;  /* 0x000000ffff9e7224 */ /* 0x000fc400078e008e */
[----:B------:R-:W-:Y:S01]  /*b060*/  FFMA.FTZ R0, R159, UR4, -R9 ;  /* 0x000000049f007c23 */ /* 0x000fe20008010809 */
[----:B------:R-:W-:Y:S01]  /*b070*/  IMAD.MOV.U32 R157, RZ, RZ, R141 ;  /* 0x000000ffff9d7224 */ /* 0x000fe200078e008d */
[----:B------:R-:W-:Y:S01]  /*b080*/  MOV R218, R200 ;  /* 0x000000c800da7202 */ /* 0x000fe20000000f00 */
[----:B------:R-:W-:Y:S01]  /*b090*/  IMAD.MOV.U32 R215, RZ, RZ, R201 ;  /* 0x000000ffffd77224 */ /* 0x000fe200078e00c9 */
[----:B------:R-:W-:Y:S01]  /*b0a0*/  MOV R200, R11 ;  /* 0x0000000b00c87202 */ /* 0x000fe20000000f00 */
[----:B------:R-:W-:Y:S01]  /*b0b0*/  IMAD.MOV.U32 R213, RZ, RZ, R202 ;  /* 0x000000ffffd57224 */ /* 0x000fe200078e00ca */
[----:B------:R-:W-:Y:S01]  /*b0c0*/  MOV R11, R174 ;  /* 0x000000ae000b7202 */ /* 0x000fe20000000f00 */
[----:B------:R-:W-:Y:S01]  /*b0d0*/  IMAD.MOV.U32 R201, RZ, RZ, R172 ;  /* 0x000000ffffc97224 */ /* 0x000fe200078e00ac */
[----:B------:R-:W-:Y:S01]  /*b0e0*/  MOV R174, R158 ;  /* 0x0000009e00ae7202 */ /* 0x000fe20000000f00 */
[----:B------:R-:W-:Y:S01]  /*b0f0*/  IMAD.MOV.U32 R202, RZ, RZ, R173 ;  /* 0x000000ffffca7224 */ /* 0x000fe200078e00ad */
[----:B------:R2:W3:Y:S01]  /*b100*/  MUFU.EX2 R17, R0 ;  /* 0x0000000000117308 */ /* 0x0004e20000000800 */
[----:B------:R-:W-:Y:S01]  /*b110*/  IMAD.MOV.U32 R172, RZ, RZ, R156 ;  /* 0x000000ffffac7224 */ /* 0x000fe200078e009c */
[----:B------:R-:W4:Y:S01]  /*b120*/  LDSM.16.MT88.4 R140, [R10+0xc00] ;  /* 0x000c00000a8c783b */ /* 0x000f220000004200 */
        /* <DEDUP_REMOVED lines=9> */
[----:B------:R-:W1:Y:S04]  /*b1c0*/  LDSM.16.MT88.4 R156, [R220+0xac00] ;  /* 0x00ac0000dc9c783b */ /* 0x000e680000004200 */
[----:B------:R1:W5:Y:S01]  /*b1d0*/  LDL.LU R221, [R1+0x5c] ;  /* 0x00005c0001dd7983 */ /* 0x0003620000300800 */
[----:B--2---:R-:W-:Y:S01]  /*b1e0*/  FFMA.FTZ R0, R242, UR4, -R9 ;  /* 0x00000004f2007c23 */ /* 0x004fe20008010809 */
[----:B------:R-:W-:-:S02]  /*b1f0*/  IMAD.MOV.U32 R242, RZ, RZ, R212 ;  /* 0x000000fffff27224 */ /* 0x000fc400078e00d4 */
[----:B------:R-:W-:Y:S02]  /*b200*/  IMAD.MOV.U32 R212, RZ, RZ, R218 ;  /* 0x000000ffffd47224 */ /* 0x000fe400078e00da */
[----:B------:R-:W-:Y:S01]  /*b210*/  IMAD.MOV.U32 R218, RZ, RZ, R202 ;  /* 0x000000ffffda7224 */ /* 0x000fe200078e00ca */
[----:B------:R2:W-:Y:S01]  /*b220*/  MUFU.EX2 R15, R0 ;  /* 0x00000000000f7308 */ /* 0x0005e20000000800 */
[----:B------:R-:W-:Y:S02]  /*b230*/  IMAD.MOV.U32 R202, RZ, RZ, R174 ;  /* 0x000000ffffca7224 */ /* 0x000fe400078e00ae */
[----:B------:R3:W1:Y:S01]  /*b240*/  LDSM.16.MT88.4 R172, [R10+0x1c00] ;  /* 0x001c00000aac783b */ /* 0x0006620000004200 */
[----:B--2---:R-:W-:-:S04]  /*b250*/  FFMA.FTZ R0, R247, UR4, -R9 ;  /* 0x00000004f7007c23 */ /* 0x004fc80008010809 */
[----:B------:R2:W-:Y:S02]  /*b260*/  MUFU.EX2 R16, R0 ;  /* 0x0000000000107308 */ /* 0x0005e40000000800 */
[----:B--2---:R-:W-:-:S06]  /*b270*/  FFMA.FTZ R0, R11, UR4, -R8 ;  /* 0x000000040b007c23 */ /* 0x004fcc0008010808 */
[----:B------:R2:W-:Y:S02]  /*b280*/  MUFU.EX2 R11, R0 ;  /* 0x00000000000b7308 */ /* 0x0005e40000000800 */
[----:B--2---:R-:W-:-:S06]  /*b290*/  FFMA.FTZ R0, R244, UR4, -R8 ;  /* 0x00000004f4007c23 */ /* 0x004fcc0008010808 */
[----:B------:R2:W1:Y:S02]  /*b2a0*/  MUFU.EX2 R12, R0 ;  /* 0x00000000000c7308 */ /* 0x0004640000000800 */
[----:B--2---:R-:W-:-:S06]  /*b2b0*/  FFMA.FTZ R0, R237, UR4, -R8 ;  /* 0x00000004ed007c23 */ /* 0x004fcc0008010808 */
[----:B------:R2:W-:Y:S02]  /*b2c0*/  MUFU.EX2 R13, R0 ;  /* 0x00000000000d7308 */ /* 0x0005e40000000800 */
[----:B--2---:R-:W-:-:S06]  /*b2d0*/  FFMA.FTZ R0, R242, UR4, -R8 ;  /* 0x00000004f2007c23 */ /* 0x004fcc0008010808 */
[----:B------:R2:W1:Y:S01]  /*b2e0*/  MUFU.EX2 R14, R0 ;  /* 0x00000000000e7308 */ /* 0x0004620000000800 */
[----:B------:R-:W-:Y:S01]  /*b2f0*/  FFMA.FTZ R2, R225, R41, R238 ;  /* 0x00000029e1027223 */ /* 0x000fe200000100ee */
[----:B----4-:R-:W-:Y:S01]  /*b300*/  HMMA.16816.F32.BF16 R136, R92, R142, R148 ;  /* 0x0000008e5c88723c */ /* 0x010fe20000041894 */
[----:B------:R-:W-:Y:S01]  /*b310*/  FFMA.FTZ R8, R212, R40, R214 ;  /* 0x00000028d4087223 */ /* 0x000fe200000100d6 */
[----:B------:R-:W-:Y:S01]  /*b320*/  FFMA.FTZ R3, R215, R43, R218 ;  /* 0x0000002bd7037223 */ /* 0x000fe200000100da */
[----:B------:R-:W-:Y:S02]  /*b330*/  FADD.FTZ R2, R200, R2 ;  /* 0x00000002c8027221 */ /* 0x000fe40000010000 */
[----:B------:R-:W-:-:S03]  /*b340*/  FADD.FTZ R9, R201, R8 ;  /* 0x00000008c9097221 */ /* 0x000fc60000010000 */
[----:B------:R-:W-:Y:S01]  /*b350*/  HMMA.16816.F32.BF16 R132, R92, R140, R144 ;  /* 0x0000008c5c84723c */ /* 0x000fe20000041890 */
[----:B------:R-:W-:Y:S01]  /*b360*/  FADD.FTZ R8, R202, R3 ;  /* 0x00000003ca087221 */ /* 0x000fe20000010000 */
[----:B---3--:R-:W-:Y:S01]  /*b370*/  FADD.FTZ R10, R208, R2 ;  /* 0x00000002d00a7221 */ /* 0x008fe20000010000 */
[----:B--2---:R-:W-:-:S05]  /*b380*/  FFMA.FTZ R0, R207, R42, R213 ;  /* 0x0000002acf007223 */ /* 0x004fca00000100d5 */
[----:B-1----:R-:W-:Y:S01]  /*b390*/  HMMA.16816.F32.BF16 R148, R92, R156, R184 ;  /* 0x0000009c5c94723c */ /* 0x002fe200000418b8 */
[----:B------:R-:W-:Y:S01]  /*b3a0*/  FADD.FTZ R3, R209, R9 ;  /* 0x00000009d1037221 */ /* 0x000fe20000010000 */
[----:B------:R-:W-:-:S06]  /*b3b0*/  FADD.FTZ R0, R203, R0 ;  /* 0x00000000cb007221 */ /* 0x000fcc0000010000 */
[C---:B------:R-:W-:Y:S08]  /*b3c0*/  HMMA.16816.F32.BF16 R152, R92.reuse, R158, R152 ;  /* 0x0000009e5c98723c */ /* 0x040ff00000041898 */
[C---:B------:R-:W-:Y:S08]  /*b3d0*/  HMMA.16816.F32.BF16 R164, R92.reuse, R172, R164 ;  /* 0x000000ac5ca4723c */ /* 0x040ff000000418a4 */
[----:B------:R-:W-:Y:S01]  /*b3e0*/  HMMA.16816.F32.BF16 R168, R92, R174, R168 ;  /* 0x000000ae5ca8723c */ /* 0x000fe200000418a8 */
[----:B------:R-:W-:-:S07]  /*b3f0*/  FADD.FTZ R2, R210, R8 ;  /* 0x00000008d2027221 */ /* 0x000fce0000010000 */
[----:B------:R-:W-:Y:S01]  /*b400*/  HMMA.16816.F32.BF16 R92, R92, R6, R96 ;  /* 0x000000065c5c723c */ /* 0x000fe20000041860 */
[----:B------:R-:W-:Y:S02]  /*b410*/  F2FP.BF16.F32.PACK_AB R96, R17, R37 ;  /* 0x000000251160723e */ /* 0x000fe400000010ff */
[----:B------:R-:W-:Y:S02]  /*b420*/  F2FP.BF16.F32.PACK_AB R97, R12, R11 ;  /* 0x0000000b0c61723e */ /* 0x000fe400000010ff */
[----:B------:R-:W-:Y:S02]  /*b430*/  F2FP.BF16.F32.PACK_AB R98, R16, R15 ;  /* 0x0000000f1062723e */ /* 0x000fe400000010ff */
[----:B------:R-:W-:Y:S01]  /*b440*/  F2FP.BF16.F32.PACK_AB R99, R14, R13 ;  /* 0x0000000d0e63723e */ /* 0x000fe200000010ff */
[----:B------:R-:W-:Y:S01]  /*b450*/  FADD.FTZ R0, R211, R0 ;  /* 0x00000000d3007221 */ /* 0x000fe20000010000 */
[----:B------:R-:W-:Y:S01]  /*b460*/  FADD.FTZ R10, R232, R10 ;  /* 0x0000000ae80a7221 */ /* 0x000fe20000010000 */
[----:B------:R-:W-:-:S04]  /*b470*/  FADD.FTZ R8, R233, R3 ;  /* 0x00000003e9087221 */ /* 0x000fc80000010000 */
[----:B------:R-:W-:Y:S01]  /*b480*/  HMMA.16816.F32.BF16 R128, R96, R140, R128 ;  /* 0x0000008c6080723c */ /* 0x000fe20000041880 */
[----:B------:R-:W-:-:S07]  /*b490*/  FADD.FTZ R3, R245, R10 ;  /* 0x0000000af5037221 */ /* 0x000fce0000010000 */
[C---:B------:R-:W-:Y:S08]  /*b4a0*/  HMMA.16816.F32.BF16 R140, R96.reuse, R142, R84 ;  /* 0x0000008e608c723c */ /* 0x040ff00000041854 */
[----:B------:R-:W-:Y:S01]  /*b4b0*/  HMMA.16816.F32.BF16 R84, R96, R4, R52 ;  /* 0x000000046054723c */ /* 0x000fe20000041834 */
[----:B------:R-:W-:Y:S01]  /*b4c0*/  FADD.FTZ R5, R234, R2 ;  /* 0x00000002ea057221 */ /* 0x000fe20000010000 */
[----:B------:R-:W-:Y:S01]  /*b4d0*/  FADD.FTZ R4, R235, R0 ;  /* 0x00000000eb047221 */ /* 0x000fe20000010000 */
[----:B------:R-:W-:-:S02]  /*b4e0*/  FADD.FTZ R2, R196, R8 ;  /* 0x00000008c4027221 */ /* 0x000fc40000010000 */
        /* <DEDUP_REMOVED lines=46> */
[----:B------:R1:W-:Y:S01]  /*b7d0*/  STL [R1+0x24], R4 ;  /* 0x0000240401007387 */ /* 0x0003e20000100800 */
[C---:B------:R-:W-:Y:S03]  /*b7e0*/  HMMA.16816.F32.BF16 R144, R96.reuse, R156, R68 ;  /* 0x0000009c6090723c */ /* 0x040fe60000041844 */
[----:B------:R1:W-:Y:S04]  /*b7f0*/  STL [R1+0x28], R3 ;  /* 0x0000280301007387 */ /* 0x0003e80000100800 */
[----:B------:R1:W-:Y:S01]  /*b800*/  STL [R1+0x20], R2 ;  /* 0x0000200201007387 */ /* 0x0003e20000100800 */
[C---:B------:R-:W-:Y:S03]  /*b810*/  HMMA.16816.F32.BF16 R112, R96.reuse, R124, R112 ;  /* 0x0000007c6070723c */ /* 0x040fe60000041870 */
[----:B------:R1:W-:Y:S05]  /*b820*/  STL [R1+0x1c], R0 ;  /* 0x00001c0001007387 */ /* 0x0003ea0000100800 */
[C---:B------:R-:W-:Y:S08]  /*b830*/  HMMA.16816.F32.BF16 R160, R96.reuse, R172, R60 ;  /* 0x000000ac60a0723c */ /* 0x040ff0000004183c */
[C---:B------:R-:W-:Y:S08]  /*b840*/  HMMA.16816.F32.BF16 R68, R96.reuse, R80, R56 ;  /* 0x000000506044723c */ /* 0x040ff00000041838 */
[C---:B------:R-:W-:Y:S08]  /*b850*/  HMMA.16816.F32.BF16 R124, R96.reuse, R126, R100 ;  /* 0x0000007e607c723c */ /* 0x040ff00000041864 */
[C---:B------:R-:W-:Y:S08]  /*b860*/  HMMA.16816.F32.BF16 R156, R96.reuse, R158, R64 ;  /* 0x0000009e609c723c */ /* 0x040ff00000041840 */
[C---:B------:R-:W-:Y:S08]  /*b870*/  HMMA.16816.F32.BF16 R172, R96.reuse, R174, R48 ;  /* 0x000000ae60ac723c */ /* 0x040ff00000041830 */
[C---:B------:R-:W-:Y:S08]  /*b880*/  HMMA.16816.F32.BF16 R80, R96.reuse, R82, R44 ;  /* 0x000000526050723c */ /* 0x040ff0000004182c */
[----:B------:R-:W-:Y:S01]  /*b890*/  HMMA.16816.F32.BF16 R96, R96, R6, R32 ;  /* 0x000000066060723c */ /* 0x000fe20000041820 */
[----:B------:R-:W-:Y:S01]  /*b8a0*/  IMAD.MOV.U32 R101, RZ, RZ, R248 ;  /* 0x000000ffff657224 */ /* 0x000fe200078e00f8 */
[----:B------:R-:W-:Y:S01]  /*b8b0*/  MOV R102, R251 ;  /* 0x000000fb00667202 */ /* 0x000fe20000000f00 */
[----:B------:R-:W-:-:S02]  /*b8c0*/  IMAD.MOV.U32 R104, RZ, RZ, R249 ;  /* 0x000000ffff687224 */ /* 0x000fc400078e00f9 */
[----:B------:R-:W-:Y:S01]  /*b8d0*/  IMAD.MOV.U32 R103, RZ, RZ, R250 ;  /* 0x000000ffff677224 */ /* 0x000fe200078e00fa */
[----:B-1----:R-:W-:-:S14]  /*b8e0*/  BRA.U !UP1, `(.L_x_263) ;  /* 0x0000004909a47547 */ /* 0x002fdc000b800000 */
[----:B------:R-:W2:Y:S01]  /*b8f0*/  LDL.LU R209, [R1+0x58] ;  /* 0x0000580001d17983 */ /* 0x000ea20000300800 */
[----:B------:R-:W-:Y:S01]  /*b900*/  UIADD3 UR15, UPT, UPT, UR21, -0x3, URZ ;  /* 0xfffffffd150f7890 */ /* 0x000fe2000fffe0ff */
[----:B------:R-:W-:-:S04]  /*b910*/  DEPBAR.LE SB0, 0x0 ;  /* 0x000080000000791a */ /* 0x000fc80000000000 */
[----:B------:R-:W3:Y:S04]  /*b920*/  LDL.LU R210, [R1+0x48] ;  /* 0x0000480001d27983 */ /* 0x000ee80000300800 */
[----:B------:R-:W4:Y:S04]  /*b930*/  LDL R211, [R1+0x40] ;  /* 0x0000400001d37983 */ /* 0x000f280000100800 */
[----:B------:R-:W4:Y:S04]  /*b940*/  LDL.LU R232, [R1+0x4c] ;  /* 0x00004c0001e87983 */ /* 0x000f280000300800 */
[----:B------:R-:W4:Y:S04]  /*b950*/  LDL.LU R235, [R1+0x4] ;  /* 0x0000040001eb7983 */ /* 0x000f280000300800 */
[----:B------:R-:W4:Y:S04]  /*b960*/  LDL R233, [R1+0x3c] ;  /* 0x00003c0001e97983 */ /* 0x000f280000100800 */
[----:B------:R-:W4:Y:S01]  /*b970*/  LDL.LU R234, [R1+0x50] ;  /* 0x0000500001ea7983 */ /* 0x000f220000300800 */
[----:B------:R-:W1:Y:S01]  /*b980*/  S2UR UR5, SR_CgaCtaId ;  /* 0x00000000000579c3 */ /* 0x000e620000008800 */
[----:B------:R-:W-:Y:S01]  /*b990*/  UIMAD.WIDE.U32 UR16, UR15, UR8, URZ ;  /* 0x000000080f1072a5 */ /* 0x000fe2000f8e00ff */
[----:B-----5:R-:W-:-:S03]  /*b9a0*/  SHF.R.U32.HI R222, RZ, 0x1, R221 ;  /* 0x00000001ffde7819 */ /* 0x020fc600000116dd */
[----:B------:R-:W-:Y:S01]  /*b9b0*/  UIMAD UR15, UR15, UR9, UR17 ;  /* 0x000000090f0f72a4 */ /* 0x000fe2000f8e0211 */
[----:B------:R-:W-:Y:S01]  /*b9c0*/  LOP3.LUT R0, R222, 0x8, RZ, 0xc0, !PT ;  /* 0x00000008de007812 */ /* 0x000fe200078ec0ff */
[----:B------:R-:W-:Y:S01]  /*b9d0*/  USHF.L.U32 UR12, UR16, 0x6, URZ ;  /* 0x00000006100c7899 */ /* 0x000fe200080006ff */
[----:B------:R-:W-:Y:S01]  /*b9e0*/  IMAD.U32 R6, RZ, RZ, UR16 ;  /* 0x00000010ff067e24 */ /* 0x000fe2000f8e00ff */
[----:B------:R-:W-:Y:S01]  /*b9f0*/  USHF.L.U64.HI UR13, UR16, 0x6, UR15 ;  /* 0x00000006100d7899 */ /* 0x000fe2000801020f */
[----:B------:R-:W-:Y:S01]  /*ba00*/  IMAD.U32 R7, RZ, RZ, UR17 ;  /* 0x00000011ff077e24 */ /* 0x000fe2000f8e00ff */
[----:B------:R-:W-:Y:S01]  /*ba10*/  ULEA UR12, UP0, UR8, UR12, 0x5 ;  /* 0x0000000c080c7291 */ /* 0x000fe2000f8028ff */
[----:B------:R-:W-:-:S03]  /*ba20*/  IMAD.U32 R5, RZ, RZ, UR15 ;  /* 0x0000000fff057e24 */ /* 0x000fc6000f8e00ff */
[----:B------:R-:W-:Y:S02]  /*ba30*/  ULEA.HI.X UR13, UR8, UR13, UR9, 0x5, UP0 ;  /* 0x0000000d080d7291 */ /* 0x000fe400080f2c09 */
[----:B------:R-:W-:Y:S01]  /*ba40*/  IMAD.U32 R7, RZ, RZ, UR12 ;  /* 0x0000000cff077e24 */ /* 0x000fe2000f8e00ff */
[----:B------:R-:W-:-:S03]  /*ba50*/  UMOV UR12, 0x400 ;  /* 0x00000400000c7882 */ /* 0x000fc60000000000 */
[----:B------:R-:W-:Y:S01]  /*ba60*/  IMAD.U32 R8, RZ, RZ, UR13 ;  /* 0x0000000dff087e24 */ /* 0x000fe2000f8e00ff */
[----:B------:R-:W-:Y:S02]  /*ba70*/  UIADD3 UR13, UPT, UPT, UR21, -0x3, URZ ;  /* 0xfffffffd150d7890 */ /* 0x000fe4000fffe0ff */
[----:B-1----:R-:W-:Y:S02]  /*ba80*/  ULEA UR5, UR5, UR12, 0x18 ;  /* 0x0000000c05057291 */ /* 0x002fe4000f8ec0ff */
[----:B------:R-:W-:Y:S01]  /*ba90*/  UISETP.GT.U32.AND UP1, UPT, UR13, UR18, UPT ;  /* 0x000000120d00728c */ /* 0x000fe2000bf24070 */
[----:B------:R-:W-:Y:S01]  /*baa0*/  BAR.SYNC.DEFER_BLOCKING 0x0 ;  /* 0x0000000000007b1d */ /* 0x000fe20000010000 */
[----:B--2---:R-:W-:-:S04]  /*bab0*/  LOP3.LUT R223, R209, 0x3e00, RZ, 0xc0, !PT ;  /* 0x00003e00d1df7812 */ /* 0x004fc800078ec0ff */
[----:B---3--:R-:W-:Y:S02]  /*bac0*/  LOP3.LUT R3, R223, 0x120, R210, 0xf8, !PT ;  /* 0x00000120df037812 */ /* 0x008fe400078ef8d2 */
[-C--:B----4-:R-:W-:Y:S02]  /*bad0*/  LEA R4, P1, R6, R211.reuse, 0x7 ;  /* 0x000000d306047211 */ /* 0x090fe400078238ff */
[----:B------:R-:W-:Y:S02]  /*bae0*/  LEA R2, P0, R7, R211, 0x1 ;  /* 0x000000d307027211 */ /* 0x000fe400078008ff */
[----:B------:R-:W-:-:S04]  /*baf0*/  LOP3.LUT R0, R3, R232, R0, 0xf6, !PT ;  /* 0x000000e803007212 */ /* 0x000fc800078ef600 */
[----:B------:R-:W-:Y:S02]  /*bb00*/  LEA R61, R0, UR5, 0x1 ;  /* 0x00000005003d7c11 */ /* 0x000fe4000f8e08ff */
[-C--:B------:R-:W-:Y:S02]  /*bb10*/  LEA.HI.X R5, R6, R233.reuse, R5, 0x7, P1 ;  /* 0x000000e906057211 */ /* 0x080fe400008f3c05 */
[----:B------:R-:W-:Y:S02]  /*bb20*/  LEA.HI.X R3, R7, R233, R8, 0x1, P0 ;  /* 0x000000e907037211 */ /* 0x000fe400000f0c08 */
[----:B------:R-:W-:Y:S01]  /*bb30*/  LEA R60, R234, UR5, 0x1 ;  /* 0x00000005ea3c7c11 */ /* 0x000fe2000f8e08ff */
[----:B------:R-:W-:Y:S01]  /*bb40*/  @!PT LDS RZ, [RZ] ;  /* 0x00000000fffff984 */ /* 0x000fe20000000800 */
[----:B------:R-:W-:Y:S01]  /*bb50*/  @!PT LDS RZ, [RZ] ;  /* 0x00000000fffff984 */ /* 0x000fe20000000800 */
[----:B------:R-:W-:Y:S01]  /*bb60*/  @!PT LDS RZ, [RZ] ;  /* 0x00000000fffff984 */ /* 0x000fe20000000800 */
[----:B------:R-:W-:Y:S04]  /*bb70*/  @!P4 LDGSTS.E.BYPASS.LTC128B.128 [R226+0x9000], desc[UR6][R4.64] ;  /* 0x0900000004e2cfae */ /* 0x000fe8000b981a06 */
[----:B------:R-:W-:Y:S01]  /*bb80*/  @P4 STS.128 [R226+0x9000], RZ ;  /* 0x009000ffe2004388 */ /* 0x000fe20000000c00 */
[----:B------:R-:W-:-:S03]  /*bb90*/  IMAD.IADD R0, R235, 0x1, R60 ;  /* 0x00000001eb007824 */ /* 0x000fc600078e023c */
        /* <DEDUP_REMOVED lines=25> */
[----:B------:R-:W-:Y:S04]  /*bd30*/  LDSM.16.M88.4 R8, [R61] ;  /* 0x000000003d08783b */ /* 0x000fe80000000200 */
[----:B-1----:R-:W-:Y:S04]  /*bd40*/  LDSM.16.M88.4 R4, [R61+0x1000] ;  /* 0x001000003d04783b */ /* 0x002fe80000000200 */
[----:B------:R-:W1:Y:S04]  /*bd50*/  LDSM.16.M88.4 R20, [R60+0x6400] ;  /* 0x006400003c14783b */ /* 0x000e680000000200 */
[----:B------:R-:W3:Y:S04]  /*bd60*/  LDSM.16.M88.4 R12, [R60+0x6000] ;  /* 0x006000003c0c783b */ /* 0x000ee80000000200 */
[----:B------:R-:W4:Y:S01]  /*bd70*/  LDSM.16.M88.4 R28, [R60+0x6800] ;  /* 0x006800003c1c783b */ /* 0x000f220000000200 */
[----:B--2---:R-:W-:-:S03]  /*bd80*/  IMAD.IADD R2, R235, 0x1, R61 ;  /* 0x00000001eb027824 */ /* 0x004fc600078e023d */
[----:B------:R-:W2:Y:S04]  /*bd90*/  LDSM.16.M88.4 R32, [R60+0x6c00] ;  /* 0x006c00003c20783b */ /* 0x000ea80000000200 */
[----:B------:R-:W-:Y:S04]  /*bda0*/  LDSM.16.M88.4 R16, [R2+0x1000] ;  /* 0x001000000210783b */ /* 0x000fe80000000200 */
[----:B------:R-:W2:Y:S04]  /*bdb0*/  LDSM.16.M88.4 R24, [R0+0x6800] ;  /* 0x006800000018783b */ /* 0x000ea80000000200 */
[----:B------:R-:W2:Y:S04]  /*bdc0*/  LDSM.16.M88.4 R36, [R0+0x6400] ;  /* 0x006400000024783b */ /* 0x000ea80000000200 */
[----:B------:R-:W-:Y:S04]  /*bdd0*/  LDSM.16.M88.4 R40, [R0+0x6000] ;  /* 0x006000000028783b */ /* 0x000fe80000000200 */
[----:B------:R-:W-:Y:S04]  /*bde0*/  LDSM.16.M88.4 R44, [R60+0x7800] ;  /* 0x007800003c2c783b */ /* 0x000fe80000000200 */
[----:B------:R-:W-:Y:S01]  /*bdf0*/  LDSM.16.M88.4 R52, [R60+0x7000] ;  /* 0x007000003c34783b */ /* 0x000fe20000000200 */
[C---:B-1----:R-:W-:Y:S03]  /*be00*/  HMMA.16816.F32.BF16 R64, R4.reuse, R20, RZ ;  /* 0x000000140440723c */ /* 0x042fe600000418ff */
[----:B------:R-:W-:Y:S04]  /*be10*/  LDSM.16.M88.4 R48, [R60+0x7400] ;  /* 0x007400003c30783b */ /* 0x000fe80000000200 */
[----:B------:R-:W0:Y:S01]  /*be20*/  LDGDEPBAR ;  /* 0x00000000000079af */ /* 0x000e220000000000 */
[----:B------:R-:W-:Y:S08]  /*be30*/  HMMA.16816.F32.BF16 R192, R4, R22, RZ ;  /* 0x0000001604c0723c */ /* 0x000ff000000418ff */
[C---:B------:R-:W-:Y:S08]  /*be40*/  HMMA.16816.F32.BF16 R204, R8.reuse, R20, RZ ;  /* 0x0000001408cc723c */ /* 0x040ff000000418ff */
[----:B------:R-:W-:Y:S01]  /*be50*/  HMMA.16816.F32.BF16 R208, R8, R22, RZ ;  /* 0x0000001608d0723c */ /* 0x000fe200000418ff */
[----:B------:R-:W1:Y:S07]  /*be60*/  LDSM.16.M88.4 R20, [R0+0x6c00] ;  /* 0x006c00000014783b */ /* 0x000e6e0000000200 */
[C---:B---3--:R-:W-:Y:S08]  /*be70*/  HMMA.16816.F32.BF16 R56, R4.reuse, R12, RZ ;  /* 0x0000000c0438723c */ /* 0x048ff000000418ff */
[C---:B------:R-:W-:Y:S08]  /*be80*/  HMMA.16816.F32.BF16 R176, R4.reuse, R14, RZ ;  /* 0x0000000e04b0723c */ /* 0x040ff000000418ff */
[C---:B----4-:R-:W-:Y:S08]  /*be90*/  HMMA.16816.F32.BF16 R100, R4.reuse, R28, RZ ;  /* 0x0000001c0464723c */ /* 0x050ff000000418ff */
[C---:B--2---:R-:W-:Y:S08]  /*bea0*/  HMMA.16816.F32.BF16 R104, R4.reuse, R32, RZ ;  /* 0x000000200468723c */ /* 0x044ff000000418ff */
        /* <DEDUP_REMOVED lines=8> */
[C---:B------:R-:W-:Y:S08]  /*bf30*/  HMMA.16816.F32.BF16 R180, R8.reuse, R32, RZ ;  /* 0x0000002008b4723c */ /* 0x040ff000000418ff */
[----:B------:R-:W-:Y:S01]  /*bf40*/  HMMA.16816.F32.BF16 R108, R8, R34, RZ ;  /* 0x00000022086c723c */ /* 0x000fe200000418ff */
[----:B------:R-:W4:Y:S07]  /*bf50*/  LDSM.16.M88.4 R32, [R60+0x7c00] ;  /* 0x007c00003c20783b */ /* 0x000f2e0000000200 */
[C---:B------:R-:W-:Y:S08]  /*bf60*/  HMMA.16816.F32.BF16 R8, R16.reuse, R24, R100 ;  /* 0x000000181008723c */ /* 0x040ff00000041864 */
[C---:B------:R-:W-:Y:S08]  /*bf70*/  HMMA.16816.F32.BF16 R28, R16.reuse, R36, R64 ;  /* 0x00000024101c723c */ /* 0x040ff00000041840 */
[C---:B-1----:R-:W-:Y:S08]  /*bf80*/  HMMA.16816.F32.BF16 R64, R16.reuse, R20, R104 ;  /* 0x000000141040723c */ /* 0x042ff00000041868 */
[C---:B------:R-:W-:Y:S08]  /*bf90*/  HMMA.16816.F32.BF16 R104, R16.reuse, R42, R176 ;  /* 0x0000002a1068723c */ /* 0x040ff000000418b0 */
[C---:B------:R-:W-:Y:S08]  /*bfa0*/  HMMA.16816.F32.BF16 R176, R16.reuse, R26, R200 ;  /* 0x0000001a10b0723c */ /* 0x040ff000000418c8 */
[C---:B------:R-:W-:Y:S08]  /*bfb0*/  HMMA.16816.F32.BF16 R56, R16.reuse, R40, R56 ;  /* 0x000000281038723c */ /* 0x040ff00000041838 */
[----:B------:R-:W-:Y:S08]  /*bfc0*/  HMMA.16816.F32.BF16 R100, R16, R38, R192 ;  /* 0x000000261064723c */ /* 0x000ff000000418c0 */
[----:B--2---:R-:W-:Y:S08]  /*bfd0*/  HMMA.16816.F32.BF16 R200, R4, R20, R180 ;  /* 0x0000001404c8723c */ /* 0x004ff000000418b4 */
[----:B------:R-:W-:Y:S08]  /*bfe0*/  HMMA.16816.F32.BF16 R16, R16, R22, R196 ;  /* 0x000000161010723c */ /* 0x000ff000000418c4 */
[----:B---3--:R-:W-:Y:S01]  /*bff0*/  HMMA.16816.F32.BF16 R180, R12, R44, R8 ;  /* 0x0000002c0cb4723c */ /* 0x008fe20000041808 */
[----:B------:R-:W1:Y:S07]  /*c000*/  LDSM.16.M88.4 R8, [R61+0x2000] ;  /* 0x002000003d08783b */ /* 0x000e6e0000000200 */
[C---:B------:R-:W-:Y:S08]  /*c010*/  HMMA.16816.F32.BF16 R232, R4.reuse, R36, R204 ;  /* 0x0000002404e8723c */ /* 0x040ff000000418cc */
[C---:B------:R-:W-:Y:S08]  /*c020*/  HMMA.16816.F32.BF16 R236, R4.reuse, R24, R188 ;  /* 0x0000001804ec723c */ /* 0x040ff000000418bc */
[C---:B------:R-:W-:Y:S08]  /*c030*/  HMMA.16816.F32.BF16 R216, R4.reuse, R40, R216 ;  /* 0x0000002804d8723c */ /* 0x040ff000000418d8 */
[C---:B------:R-:W-:Y:S08]  /*c040*/  HMMA.16816.F32.BF16 R188, R4.reuse, R42, R212 ;  /* 0x0000002a04bc723c */ /* 0x040ff000000418d4 */
[C---:B------:R-:W-:Y:S08]  /*c050*/  HMMA.16816.F32.BF16 R208, R4.reuse, R38, R208 ;  /* 0x0000002604d0723c */ /* 0x040ff000000418d0 */
[C---:B------:R-:W-:Y:S01]  /*c060*/  HMMA.16816.F32.BF16 R196, R4.reuse, R26, R184 ;  /* 0x0000001a04c4723c */ /* 0x040fe200000418b8 */
[----:B------:R-:W-:Y:S07]  /*c070*/  LDSM.16.M88.4 R24, [R0+0x7400] ;  /* 0x007400000018783b */ /* 0x000fee0000000200 */
[----:B------:R-:W-:Y:S01]  /*c080*/  HMMA.16816.F32.BF16 R204, R4, R22, R108 ;  /* 0x0000001604cc723c */ /* 0x000fe2000004186c */
[----:B------:R-:W-:Y:S04]  /*c090*/  LDSM.16.M88.4 R4, [R2+0x3000] ;  /* 0x003000000204783b */ /* 0x000fe80000000200 */
[----:B------:R-:W2:Y:S03]  /*c0a0*/  LDSM.16.M88.4 R20, [R0+0x7000] ;  /* 0x007000000014783b */ /* 0x000ea60000000200 */
[C---:B----4-:R-:W-:Y:S01]  /*c0b0*/  HMMA.16816.F32.BF16 R40, R12.reuse, R34, R16 ;  /* 0x000000220c28723c */ /* 0x050fe20000041810 */
[----:B------:R-:W3:Y:S07]  /*c0c0*/  LDSM.16.M88.4 R16, [R2+0x2000] ;  /* 0x002000000210783b */ /* 0x000eee0000000200 */
[C---:B------:R-:W-:Y:S01]  /*c0d0*/  HMMA.16816.F32.BF16 R192, R12.reuse, R52, R56 ;  /* 0x000000340cc0723c */ /* 0x040fe20000041838 */
[----:B------:R-:W-:Y:S07]  /*c0e0*/  LDSM.16.M88.4 R56, [R0+0x7c00] ;  /* 0x007c00000038783b */ /* 0x000fee0000000200 */
[C---:B------:R-:W-:Y:S01]  /*c0f0*/  HMMA.16816.F32.BF16 R184, R12.reuse, R48, R28 ;  /* 0x000000300cb8723c */ /* 0x040fe2000004181c */
[----:B------:R-:W4:Y:S07]  /*c100*/  LDSM.16.M88.4 R28, [R0+0x7800] ;  /* 0x00780000001c783b */ /* 0x000f2e0000000200 */
[C---:B------:R-:W-:Y:S08]  /*c110*/  HMMA.16816.F32.BF16 R108, R12.reuse, R32, R64 ;  /* 0x000000200c6c723c */ /* 0x040ff00000041840 */
[C---:B------:R-:W-:Y:S08]  /*c120*/  HMMA.16816.F32.BF16 R104, R12.reuse, R54, R104 ;  /* 0x000000360c68723c */ /* 0x040ff00000041868 */
[C---:B------:R-:W-:Y:S08]  /*c130*/  HMMA.16816.F32.BF16 R100, R12.reuse, R50, R100 ;  /* 0x000000320c64723c */ /* 0x040ff00000041864 */
[----:B------:R-:W-:Y:S08]  /*c140*/  HMMA.16816.F32.BF16 R64, R12, R46, R176 ;  /* 0x0000002e0c40723c */ /* 0x000ff000000418b0 */
[C---:B-1----:R-:W-:Y:S08]  /*c150*/  HMMA.16816.F32.BF16 R12, R8.reuse, R48, R232 ;  /* 0x00000030080c723c */ /* 0x042ff000000418e8 */
[C---:B------:R-:W-:Y:S08]  /*c160*/  HMMA.16816.F32.BF16 R36, R8.reuse, R52, R216 ;  /* 0x000000340824723c */ /* 0x040ff000000418d8 */
[C---:B------:R-:W-:Y:S08]  /*c170*/  HMMA.16816.F32.BF16 R52, R8.reuse, R54, R188 ;  /* 0x000000360834723c */ /* 0x040ff000000418bc */
[----:B------:R-:W-:Y:S08]  /*c180*/  HMMA.16816.F32.BF16 R188, R8, R44, R236 ;  /* 0x0000002c08bc723c */ /* 0x000ff000000418ec */
[----:B--2---:R-:W-:Y:S08]  /*c190*/  HMMA.16816.F32.BF16 R236, R4, R22, R104 ;  /* 0x0000001604ec723c */ /* 0x004ff00000041868 */
[C---:B------:R-:W-:Y:S01]  /*c1a0*/  HMMA.16816.F32.BF16 R176, R8.reuse, R50, R208 ;  /* 0x0000003208b0723c */ /* 0x040fe200000418d0 */
[----:B------:R-:W-:Y:S07]  /*c1b0*/  LDSM.16.M88.4 R48, [R60+0x8000] ;  /* 0x008000003c30783b */ /* 0x000fee0000000200 */
[----:B------:R-:W-:Y:S01]  /*c1c0*/  HMMA.16816.F32.BF16 R196, R8, R46, R196 ;  /* 0x0000002e08c4723c */ /* 0x000fe200000418c4 */
[----:B------:R-:W-:Y:S07]  /*c1d0*/  LDSM.16.M88.4 R44, [R60+0x8400] ;  /* 0x008400003c2c783b */ /* 0x000fee0000000200 */
[----:B---3--:R-:W-:Y:S01]  /*c1e0*/  HMMA.16816.F32.BF16 R104, R16, R24, R12 ;  /* 0x000000181068723c */ /* 0x008fe2000004180c */
[----:B------:R-:W1:Y:S07]  /*c1f0*/  LDSM.16.M88.4 R12, [R61+0x4000] ;  /* 0x004000003d0c783b */ /* 0x000e6e0000000200 */
[C---:B------:R-:W-:Y:S08]  /*c200*/  HMMA.16816.F32.BF16 R240, R4.reuse, R20, R192 ;  /* 0x0000001404f0723c */ /* 0x040ff000000418c0 */
[C---:B----4-:R-:W-:Y:S08]  /*c210*/  HMMA.16816.F32.BF16 R212, R4.reuse, R28, R180 ;  /* 0x0000001c04d4723c */ /* 0x050ff000000418b4 */
[----:B------:R-:W-:Y:S01]  /*c220*/  HMMA.16816.F32.BF16 R192, R4, R58, R40 ;  /* 0x0000003a04c0723c */ /* 0x000fe20000041828 */
[----:B------:R-:W2:Y:S07]  /*c230*/  LDSM.16.M88.4 R40, [R60+0x8800] ;  /* 0x008800003c28783b */ /* 0x000eae0000000200 */
[----:B------:R-:W-:Y:S08]  /*c240*/  HMMA.16816.F32.BF16 R200, R8, R32, R200 ;  /* 0x0000002008c8723c */ /* 0x000ff000000418c8 */
[----:B------:R-:W-:Y:S01]  /*c250*/  HMMA.16816.F32.BF16 R180, R16, R20, R36 ;  /* 0x0000001410b4723c */ /* 0x000fe20000041824 */
[----:B------:R-:W3:Y:S07]  /*c260*/  LDSM.16.M88.4 R36, [R60+0x8c00] ;  /* 0x008c00003c24783b */ /* 0x000eee0000000200 */
[----:B------:R-:W-:Y:S01]  /*c270*/  HMMA.16816.F32.BF16 R204, R8, R34, R204 ;  /* 0x0000002208cc723c */ /* 0x000fe200000418cc */
[----:B------:R4:W3:Y:S04]  /*c280*/  LDSM.16.M88.4 R8, [R61+0x5000] ;  /* 0x005000003d08783b */ /* 0x0008e80000000200 */
[----:B------:R-:W-:Y:S03]  /*c290*/  LDSM.16.M88.4 R32, [R0+0x8c00] ;  /* 0x008c00000020783b */ /* 0x000fe60000000200 */
[C---:B------:R-:W-:Y:S08]  /*c2a0*/  HMMA.16816.F32.BF16 R208, R4.reuse, R30, R64 ;  /* 0x0000001e04d0723c */ /* 0x040ff00000041840 */
[C---:B------:R-:W-:Y:S08]  /*c2b0*/  HMMA.16816.F32.BF16 R232, R4.reuse, R24, R184 ;  /* 0x0000001804e8723c */ /* 0x040ff000000418b8 */
[C---:B------:R-:W-:Y:S08]  /*c2c0*/  HMMA.16816.F32.BF16 R216, R4.reuse, R26, R100 ;  /* 0x0000001a04d8723c */ /* 0x040ff00000041864 */
[----:B------:R-:W-:Y:S01]  /*c2d0*/  HMMA.16816.F32.BF16 R244, R4, R56, R108 ;  /* 0x0000003804f4723c */ /* 0x000fe2000004186c */
[----:B------:R-:W-:Y:S07]  /*c2e0*/  LDSM.16.M88.4 R4, [R2+0x4000] ;  /* 0x004000000204783b */ /* 0x000fee0000000200 */
[C---:B------:R-:W-:Y:S08]  /*c2f0*/  HMMA.16816.F32.BF16 R64, R16.reuse, R28, R188 ;  /* 0x0000001c1040723c */ /* 0x040ff000000418bc */
[C---:B----4-:R-:W-:Y:S01]  /*c300*/  HMMA.16816.F32.BF16 R60, R16.reuse, R30, R196 ;  /* 0x0000001e103c723c */ /* 0x050fe200000418c4 */
[----:B------:R-:W4:Y:S07]  /*c310*/  LDSM.16.M88.4 R28, [R0+0x8000] ;  /* 0x00800000001c783b */ /* 0x000f2e0000000200 */
[C---:B------:R-:W-:Y:S01]  /*c320*/  HMMA.16816.F32.BF16 R108, R16.reuse, R22, R52 ;  /* 0x00000016106c723c */ /* 0x040fe20000041834 */
[----:B------:R1:W-:Y:S07]  /*c330*/  LDSM.16.M88.4 R20, [R2+0x5000] ;  /* 0x005000000214783b */ /* 0x0003ee0000000200 */
[C---:B------:R-:W-:Y:S08]  /*c340*/  HMMA.16816.F32.BF16 R52, R16.reuse, R56, R200 ;  /* 0x000000381034723c */ /* 0x040ff000000418c8 */
[C---:B------:R-:W-:Y:S01]  /*c350*/  HMMA.16816.F32.BF16 R100, R16.reuse, R26, R176 ;  /* 0x0000001a1064723c */ /* 0x040fe200000418b0 */
[----:B------:R-:W4:Y:S07]  /*c360*/  LDSM.16.M88.4 R24, [R0+0x8400] ;  /* 0x008400000018783b */ /* 0x000f2e0000000200 */
[----:B------:R-:W-:Y:S01]  /*c370*/  HMMA.16816.F32.BF16 R56, R16, R58, R204 ;  /* 0x0000003a1038723c */ /* 0x000fe200000418cc */
[----:B------:R2:W4:Y:S01]  /*c380*/  LDSM.16.M88.4 R16, [R0+0x8800] ;  /* 0x008800000010783b */ /* 0x0005220000000200 */
[----:B-1----:R-:W-:Y:S01]  /*c390*/  IMAD.SHL.U32 R2, R221, 0x2, RZ ;  /* 0x00000002dd027824 */ /* 0x002fe200078e00ff */
[----:B------:R-:W-:-:S04]  /*c3a0*/  DEPBAR.LE SB0, 0x0 ;  /* 0x000080000000791a */ /* 0x000fc80000000000 */
[----:B------:R-:W-:Y:S01]  /*c3b0*/  LOP3.LUT R3, R2, 0x6, RZ, 0xc0, !PT ;  /* 0x0000000602037812 */ /* 0x000fe200078ec0ff */
[C---:B------:R-:W-:Y:S04]  /*c3c0*/  HMMA.16816.F32.BF16 R188, R12.reuse, R48, R180 ;  /* 0x000000300cbc723c */ /* 0x040fe800000418b4 */
[----:B------:R1:W-:Y:S04]  /*c3d0*/  STL [R1+0x2c], R3 ;  /* 0x00002c0301007387 */ /* 0x0003e80000100800 */
[C---:B------:R-:W-:Y:S08]  /*c3e0*/  HMMA.16816.F32.BF16 R184, R12.reuse, R50, R108 ;  /* 0x000000320cb8723c */ /* 0x040ff0000004186c */
[----:B------:R-:W-:Y:S01]  /*c3f0*/  HMMA.16816.F32.BF16 R180, R12, R44, R104 ;  /* 0x0000002c0cb4723c */ /* 0x000fe20000041868 */
[----:B--2---:R-:W-:-:S04]  /*c400*/  IMAD.U32 R0, RZ, RZ, UR21 ;  /* 0x00000015ff007e24 */ /* 0x004fc8000f8e00ff */
[----:B------:R-:W-:-:S03]  /*c410*/  IMAD R0, R0, 0x40, R3 ;  /* 0x0000004000007824 */ /* 0x000fc600078e0203 */
[----:B------:R-:W-:Y:S01]  /*c420*/  HMMA.16816.F32.BF16 R108, R12, R40, R64 ;  /* 0x000000280c6c723c */ /* 0x000fe20000041840 */
[C---:B------:R-:W-:Y:S02]  /*c430*/  VIADD R2, R0.reuse, 0xffffff78 ;  /* 0xffffff7800027836 */ /* 0x040fe40000000000 */
[----:B-1----:R-:W-:-:S05]  /*c440*/  VIADD R3, R0, 0xffffff71 ;  /* 0xffffff7100037836 */ /* 0x002fca0000000000 */
[C---:B------:R-:W-:Y:S08]  /*c450*/  HMMA.16816.F32.BF16 R176, R12.reuse, R46, R100 ;  /* 0x0000002e0cb0723c */ /* 0x040ff00000041864 */
[C---:B------:R-:W-:Y:S08]  /*c460*/  HMMA.16816.F32.BF16 R104, R12.reuse, R42, R60 ;  /* 0x0000002a0c68723c */ /* 0x040ff0000004183c */
[C---:B---3--:R-:W-:Y:S08]  /*c470*/  HMMA.16816.F32.BF16 R64, R12.reuse, R38, R56 ;  /* 0x000000260c40723c */ /* 0x048ff00000041838 */
[----:B------:R-:W-:Y:S08]  /*c480*/  HMMA.16816.F32.BF16 R100, R12, R36, R52 ;  /* 0x000000240c64723c */ /* 0x000ff00000041834 */
[C---:B------:R-:W-:Y:S08]  /*c490*/  HMMA.16816.F32.BF16 R60, R8.reuse, R48, R240 ;  /* 0x00000030083c723c */ /* 0x040ff000000418f0 */
[C---:B------:R-:W-:Y:S08]  /*c4a0*/  HMMA.16816.F32.BF16 R56, R8.reuse, R50, R236 ;  /* 0x000000320838723c */ /* 0x040ff000000418ec */
[C---:B------:R-:W-:Y:S08]  /*c4b0*/  HMMA.16816.F32.BF16 R52, R8.reuse, R44, R232 ;  /* 0x0000002c0834723c */ /* 0x040ff000000418e8 */
[C---:B------:R-:W-:Y:S08]  /*c4c0*/  HMMA.16816.F32.BF16 R48, R8.reuse, R46, R216 ;  /* 0x0000002e0830723c */ /* 0x040ff000000418d8 */
[C---:B------:R-:W-:Y:S08]  /*c4d0*/  HMMA.16816.F32.BF16 R44, R8.reuse, R40, R212 ;  /* 0x00000028082c723c */ /* 0x040ff000000418d4 */
[----:B------:R-:W-:Y:S08]  /*c4e0*/  HMMA.16816.F32.BF16 R40, R8, R42, R208 ;  /* 0x0000002a0828723c */ /* 0x000ff000000418d0 */
[----:B----4-:R-:W-:Y:S08]  /*c4f0*/  HMMA.16816.F32.BF16 R188, R4, R28, R188 ;  /* 0x0000001c04bc723c */ /* 0x010ff000000418bc */
[----:B------:R-:W-:Y:S08]  /*c500*/  HMMA.16816.F32.BF16 R12, R8, R36, R244 ;  /* 0x00000024080c723c */ /* 0x000ff000000418f4 */
[----:B------:R-:W-:Y:S08]  /*c510*/  HMMA.16816.F32.BF16 R212, R4, R26, R176 ;  /* 0x0000001a04d4723c */ /* 0x000ff000000418b0 */
[----:B------:R-:W-:Y:S08]  /*c520*/  HMMA.16816.F32.BF16 R176, R20, R30, R56 ;  /* 0x0000001e14b0723c */ /* 0x000ff00000041838 */
[----:B------:R-:W-:Y:S08]  /*c530*/  HMMA.16816.F32.BF16 R208, R4, R16, R108 ;  /* 0x0000001004d0723c */ /* 0x000ff0000004186c */
[C---:B------:R-:W-:Y:S08]  /*c540*/  HMMA.16816.F32.BF16 R60, R20.reuse, R28, R60 ;  /* 0x0000001c143c723c */ /* 0x040ff0000004183c */
[----:B------:R-:W-:Y:S01]  /*c550*/  HMMA.16816.F32.BF16 R56, R20, R16, R44 ;  /* 0x000000101438723c */ /* 0x000fe2000004182c */
[----:B------:R-:W-:-:S02]  /*c560*/  VIADD R16, R0, 0xffffff40 ;  /* 0xffffff4000107836 */ /* 0x000fc40000000000 */
[----:B------:R-:W-:-:S03]  /*c570*/  VIADD R17, R227, 0x48 ;  /* 0x00000048e3117836 */ /* 0x000fc60000000000 */
[----:B------:R-:W-:Y:S02]  /*c580*/  ISETP.GT.AND P5, PT, R227, R16, PT ;  /* 0x00000010e300720c */ /* 0x000fe40003fa4270 */
[----:B------:R-:W-:Y:S01]  /*c590*/  HMMA.16816.F32.BF16 R108, R20, R24, R52 ;  /* 0x00000018146c723c */ /* 0x000fe20000041834 */
[----:B------:R-:W-:Y:S01]  /*c5a0*/  BAR.SYNC.DEFER_BLOCKING 0x0 ;  /* 0x0000000000007b1d */ /* 0x000fe20000010000 */
[----:B------:R-:W-:-:S06]  /*c5b0*/  ISETP.GE.AND P1, PT, R16, R229, PT ;  /* 0x000000e51000720c */ /* 0x000fcc0003f26270 */
[-C--:B------:R-:W-:Y:S08]  /*c5c0*/  HMMA.16816.F32.BF16 R196, R4, R18.reuse, R104 ;  /* 0x0000001204c4723c */ /* 0x080ff00000041868 */
[----:B------:R-:W-:Y:S01]  /*c5d0*/  HMMA.16816.F32.BF16 R52, R20, R18, R40 ;  /* 0x000000121434723c */ /* 0x000fe20000041828 */
[C---:B------:R-:W-:Y:S02]  /*c5e0*/  VIADD R19, R227.reuse, 0x8 ;  /* 0x00000008e3137836 */ /* 0x040fe40000000000 */
[----:B------:R-:W-:-:S03]  /*c5f0*/  VIADD R18, R227, 0x40 ;  /* 0x00000040e3127836 */ /* 0x000fc60000000000 */
[----:B------:R-:W-:Y:S02]  /*c600*/  ISETP.GT.AND P0, PT, R19, R16, PT ;  /* 0x000000101300720c */ /* 0x000fe40003f04270 */
[C---:B------:R-:W-:Y:S08]  /*c610*/  HMMA.16816.F32.BF16 R200, R4.reuse, R30, R184 ;  /* 0x0000001e04c8723c */ /* 0x040ff000000418b8 */
[----:B------:R-:W-:Y:S01]  /*c620*/  HMMA.16816.F32.BF16 R204, R4, R24, R180 ;  /* 0x0000001804cc723c */ /* 0x000fe200000418b4 */
[----:B------:R-:W-:-:S02]  /*c630*/  FSEL R25, R188, -INF , !P5 ;  /* 0xff800000bc197808 */ /* 0x000fc40006800000 */
[----:B------:R-:W-:Y:S02]  /*c640*/  ISETP.GE.AND P5, PT, R16, R231, PT ;  /* 0x000000e71000720c */ /* 0x000fe40003fa6270 */
[----:B------:R-:W-:Y:S02]  /*c650*/  FSEL R24, R190, -INF , !P0 ;  /* 0xff800000be187808 */ /* 0x000fe40004000000 */
[----:B------:R-:W-:Y:S01]  /*c660*/  FSEL R105, R25, -INF , !P1 ;  /* 0xff80000019697808 */ /* 0x000fe20004800000 */
[----:B------:R-:W-:Y:S01]  /*c670*/  HMMA.16816.F32.BF16 R44, R20, R32, R12 ;  /* 0x00000020142c723c */ /* 0x000fe2000004180c */
[----:B------:R-:W-:Y:S01]  /*c680*/  VIADD R15, R0, 0xffffff41 ;  /* 0xffffff41000f7836 */ /* 0x000fe20000000000 */
[-C--:B------:R-:W-:Y:S01]  /*c690*/  ISETP.GT.AND P1, PT, R18, R16.reuse, PT ;  /* 0x000000101200720c */ /* 0x080fe20003f24270 */
[C---:B------:R-:W-:Y:S01]  /*c6a0*/  VIADD R14, R0.reuse, 0xffffff48 ;  /* 0xffffff48000e7836 */ /* 0x040fe20000000000 */
[----:B------:R-:W-:Y:S01]  /*c6b0*/  ISETP.GT.AND P0, PT, R17, R16, PT ;  /* 0x000000101100720c */ /* 0x000fe20003f04270 */
[----:B------:R-:W-:Y:S01]  /*c6c0*/  VIADD R13, R0, 0xffffff49 ;  /* 0xffffff49000d7836 */ /* 0x000fe20000000000 */
[----:B------:R-:W-:Y:S01]  /*c6d0*/  FSEL R106, R24, -INF , !P5 ;  /* 0xff800000186a7808 */ /* 0x000fe20006800000 */
[----:B------:R-:W-:Y:S01]  /*c6e0*/  VIADD R12, R0, 0xffffff50 ;  /* 0xffffff50000c7836 */ /* 0x000fe20000000000 */
[C---:B------:R-:W-:Y:S01]  /*c6f0*/  ISETP.GT.AND P5, PT, R19.reuse, R15, PT ;  /* 0x0000000f1300720c */ /* 0x040fe20003fa4270 */
[----:B------:R-:W-:Y:S01]  /*c700*/  HMMA.16816.F32.BF16 R192, R8, R38, R192 ;  /* 0x0000002608c0723c */ /* 0x000fe200000418c0 */
[----:B------:R-:W-:Y:S01]  /*c710*/  FSEL R24, R60, -INF , !P1 ;  /* 0xff8000003c187808 */ /* 0x000fe20004800000 */
[C---:B------:R-:W-:Y:S01]  /*c720*/  VIADD R11, R0.reuse, 0xffffff51 ;  /* 0xffffff51000b7836 */ /* 0x040fe20000000000 */
[C---:B------:R-:W-:Y:S01]  /*c730*/  ISETP.GT.AND P1, PT, R19.reuse, R14, PT ;  /* 0x0000000e1300720c */ /* 0x040fe20003f24270 */
[----:B------:R-:W-:Y:S01]  /*c740*/  VIADD R10, R0, 0xffffff58 ;  /* 0xffffff58000a7836 */ /* 0x000fe20000000000 */
[----:B------:R-:W-:Y:S01]  /*c750*/  FSEL R25, R62, -INF , !P0 ;  /* 0xff8000003e197808 */ /* 0x000fe20004000000 */
[C---:B------:R-:W-:Y:S01]  /*c760*/  VIADD R9, R0.reuse, 0xffffff59 ;  /* 0xffffff5900097836 */ /* 0x040fe20000000000 */
[----:B------:R-:W-:Y:S01]  /*c770*/  ISETP.GT.AND P0, PT, R19, R13, PT ;  /* 0x0000000d1300720c */ /* 0x000fe20003f04270 */
[----:B------:R-:W-:Y:S01]  /*c780*/  HMMA.16816.F32.BF16 R180, R4, R34, R64 ;  /* 0x0000002204b4723c */ /* 0x000fe20000041840 */
[----:B------:R-:W-:-:S02]  /*c790*/  VIADD R8, R0, 0xffffff60 ;  /* 0xffffff6000087836 */ /* 0x000fc40000000000 */
[----:B------:R-:W-:Y:S02]  /*c7a0*/  FSEL R29, R203, -INF , !P0 ;  /* 0xff800000cb1d7808 */ /* 0x000fe40004000000 */
[----:B------:R-:W-:-:S03]  /*c7b0*/  ISETP.GT.AND P0, PT, R19, R10, PT ;  /* 0x0000000a1300720c */ /* 0x000fc60003f04270 */
[----:B------:R-:W-:Y:S01]  /*c7c0*/  HMMA.16816.F32.BF16 R184, R4, R32, R100 ;  /* 0x0000002004b8723c */ /* 0x000fe20000041864 */
[----:B------:R-:W-:Y:S01]  /*c7d0*/  VIADD R7, R0, 0xffffff61 ;  /* 0xffffff6100077836 */ /* 0x000fe20000000000 */
[----:B------:R-:W-:Y:S01]  /*c7e0*/  FSEL R40, R214, -INF , !P0 ;  /* 0xff800000d6287808 */ /* 0x000fe20004000000 */
[C---:B------:R-:W-:Y:S02]  /*c7f0*/  VIADD R6, R0.reuse, 0xffffff68 ;  /* 0xffffff6800067836 */ /* 0x040fe40000000000 */
[C---:B------:R-:W-:Y:S01]  /*c800*/  VIADD R5, R0.reuse, 0xffffff69 ;  /* 0xffffff6900057836 */ /* 0x040fe20000000000 */
[----:B------:R-:W-:Y:S01]  /*c810*/  ISETP.GT.AND P0, PT, R19, R7, PT ;  /* 0x000000071300720c */ /* 0x000fe20003f04270 */
[C---:B------:R-:W-:Y:S01]  /*c820*/  VIADD R4, R0.reuse, 0xffffff70 ;  /* 0xffffff7000047836 */ /* 0x040fe20000000000 */
[----:B------:R-:W-:Y:S01]  /*c830*/  HMMA.16816.F32.BF16 R64, R20, R26, R48 ;  /* 0x0000001a1440723c */ /* 0x000fe20000041830 */
[----:B------:R-:W-:Y:S01]  /*c840*/  FSEL R26, R191, -INF , !P5 ;  /* 0xff800000bf1a7808 */ /* 0x000fe20006800000 */
[----:B------:R-:W-:Y:S01]  /*c850*/  VIADD R0, R0, 0xffffff79 ;  /* 0xffffff7900007836 */ /* 0x000fe20000000000 */
[----:B------:R-:W-:-:S02]  /*c860*/  ISETP.GT.AND P5, PT, R19, R12, PT ;  /* 0x0000000c1300720c */ /* 0x000fc40003fa4270 */
[----:B------:R-:W-:Y:S02]  /*c870*/  FSEL R27, R202, -INF , !P1 ;  /* 0xff800000ca1b7808 */ /* 0x000fe40004800000 */
[C---:B------:R-:W-:Y:S01]  /*c880*/  ISETP.GT.AND P1, PT, R19.reuse, R11, PT ;  /* 0x0000000b1300720c */ /* 0x040fe20003f24270 */
[----:B------:R-:W-:Y:S01]  /*c890*/  HMMA.16816.F32.BF16 R32, R20, R34, R192 ;  /* 0x000000221420723c */ /* 0x000fe200000418c0 */
[----:B------:R-:W-:Y:S02]  /*c8a0*/  FSEL R36, R206, -INF , !P5 ;  /* 0xff800000ce247808 */ /* 0x000fe40006800000 */
[----:B------:R-:W-:Y:S02]  /*c8b0*/  ISETP.GT.AND P5, PT, R19, R9, PT ;  /* 0x000000091300720c */ /* 0x000fe40003fa4270 */
[----:B------:R-:W-:Y:S02]  /*c8c0*/  FSEL R37, R207, -INF , !P1 ;  /* 0xff800000cf257808 */ /* 0x000fe40004800000 */
[----:B------:R-:W-:-:S02]  /*c8d0*/  ISETP.GT.AND P1, PT, R19, R8, PT ;  /* 0x000000081300720c */ /* 0x000fc40003f24270 */
[----:B------:R-:W-:Y:S02]  /*c8e0*/  FSEL R41, R215, -INF , !P5 ;  /* 0xff800000d7297808 */ /* 0x000fe40006800000 */
[C---:B------:R-:W-:Y:S02]  /*c8f0*/  ISETP.GT.AND P5, PT, R19.reuse, R6, PT ;  /* 0x000000061300720c */ /* 0x040fe40003fa4270 */
[----:B------:R-:W-:Y:S02]  /*c900*/  FSEL R48, R210, -INF , !P1 ;  /* 0xff800000d2307808 */ /* 0x000fe40004800000 */
[----:B------:R-:W-:Y:S02]  /*c910*/  ISETP.GT.AND P1, PT, R19, R5, PT ;  /* 0x000000051300720c */ /* 0x000fe40003f24270 */
[----:B------:R-:W-:Y:S02]  /*c920*/  FSEL R49, R211, -INF , !P0 ;  /* 0xff800000d3317808 */ /* 0x000fe40004000000 */
[----:B------:R-:W-:-:S02]  /*c930*/  ISETP.GT.AND P0, PT, R19, R4, PT ;  /* 0x000000041300720c */ /* 0x000fc40003f04270 */
[----:B------:R-:W-:Y:S02]  /*c940*/  FSEL R60, R198, -INF , !P5 ;  /* 0xff800000c63c7808 */ /* 0x000fe40006800000 */
[----:B------:R-:W-:Y:S02]  /*c950*/  ISETP.GT.AND P5, PT, R19, R3, PT ;  /* 0x000000031300720c */ /* 0x000fe40003fa4270 */
[----:B------:R-:W-:Y:S02]  /*c960*/  FSEL R100, R199, -INF , !P1 ;  /* 0xff800000c7647808 */ /* 0x000fe40004800000 */
[C---:B------:R-:W-:Y:S02]  /*c970*/  ISETP.GT.AND P1, PT, R19.reuse, R2, PT ;  /* 0x000000021300720c */ /* 0x040fe40003f24270 */
        /* <DEDUP_REMOVED lines=35> */
[C---:B------:R-:W-:Y:S02]  /*cbb0*/  ISETP.GE.AND P1, PT, R16.reuse, R228, PT ;  /* 0x000000e41000720c */ /* 0x040fe40003f26270 */
[----:B------:R-:W-:Y:S02]  /*cbc0*/  FSEL R33, R33, -INF , !P0 ;  /* 0xff80000021217808 */ /* 0x000fe40004000000 */
        /* <DEDUP_REMOVED lines=17> */
[----:B------:R-:W-:Y:S02]  /*cce0*/  ISETP.GE.AND P1, PT, R14, R231, PT ;  /* 0x000000e70e00720c */ /* 0x000fe40003f26270 */
[----:B------:R-:W-:-:S02]  /*ccf0*/  ISETP.GT.AND P0, PT, R17, R14, PT ;  /* 0x0000000e1100720c */ /* 0x000fc40003f04270 */
[----:B------:R-:W-:Y:S02]  /*cd00*/  FSEL R52, R16, -INF , !P5 ;  /* 0xff80000010347808 */ /* 0x000fe40006800000 */
[----:B------:R-:W-:Y:S02]  /*cd10*/  ISETP.GT.AND P5, PT, R227, R13, PT ;  /* 0x0000000de300720c */ /* 0x000fe40003fa4270 */
[----:B------:R-:W-:Y:S02]  /*cd20*/  FSEL R61, R27, -INF , !P1 ;  /* 0xff8000001b3d7808 */ /* 0x000fe40004800000 */
[----:B------:R-:W-:Y:S02]  /*cd30*/  ISETP.GE.AND P1, PT, R14, R228, PT ;  /* 0x000000e40e00720c */ /* 0x000fe40003f26270 */
        /* <DEDUP_REMOVED lines=71> */
[----:B------:R-:W-:Y:S02]  /*d1b0*/  FSEL R9, R58, -INF , !P0 ;  /* 0xff8000003a097808 */ /* 0x000fe40004000000 */
[C---:B------:R-:W-:Y:S02]  /*d1c0*/  ISETP.GE.AND P1, PT, R8.reuse, R228, PT ;  /* 0x000000e40800720c */ /* 0x040fe40003f26270 */
        /* <DEDUP_REMOVED lines=10> */
[----:B------:R-:W-:Y:S02]  /*d270*/  ISETP.GE.AND P0, PT, R7, R230, PT ;  /* 0x000000e60700720c */ /* 0x000fe40003f06270 */
[----:B------:R-:W-:Y:S02]  /*d280*/  FSEL R199, R38, -INF , !P1 ;  /* 0xff80000026c77808 */ /* 0x000fe40004800000 */
[----:B------:R-:W-:-:S02]  /*d290*/  ISETP.GT.AND P1, PT, R227, R6, PT ;  /* 0x00000006e300720c */ /* 0x000fc40003f24270 */
[----:B------:R-:W-:Y:S02]  /*d2a0*/  FSEL R7, R59, -INF , !P5 ;  /* 0xff8000003b077808 */ /* 0x000fe40006800000 */
        /* <DEDUP_REMOVED lines=38> */
[----:B------:R-:W-:Y:S02]  /*d510*/  ISETP.GE.AND P0, PT, R3, R231, PT ;  /* 0x000000e70300720c */ /* 0x000fe40003f06270 */
[----:B------:R-:W-:Y:S02]  /*d520*/  FSEL R238, R44, -INF , !P1 ;  /* 0xff8000002cee7808 */ /* 0x000fe40004800000 */
[----:B------:R-:W-:-:S02]  /*d530*/  FSEL R244, R4, -INF , !P5 ;  /* 0xff80000004f47808 */ /* 0x000fc40006800000 */
[----:B------:R-:W-:Y:S02]  /*d540*/  ISETP.GE.AND P1, PT, R3, R228, PT ;  /* 0x000000e40300720c */ /* 0x000fe40003f26270 */
[----:B------:R-:W-:Y:S02]  /*d550*/  ISETP.GT.AND P5, PT, R17, R3, PT ;  /* 0x000000031100720c */ /* 0x000fe40003fa4270 */
[----:B------:R-:W-:Y:S02]  /*d560*/  FSEL R50, R50, -INF , !P0 ;  /* 0xff80000032327808 */ /* 0x000fe40004000000 */
[----:B------:R-:W-:Y:S02]  /*d570*/  ISETP.GE.AND P0, PT, R3, R230, PT ;  /* 0x000000e60300720c */ /* 0x000fe40003f06270 */
[----:B------:R-:W-:Y:S02]  /*d580*/  FSEL R237, R45, -INF , !P1 ;  /* 0xff8000002ded7808 */ /* 0x000fe40004800000 */
[----:B------:R-:W-:-:S02]  /*d590*/  FSEL R3, R47, -INF , !P5 ;  /* 0xff8000002f037808 */ /* 0x000fc40006800000 */
[-C--:B------:R-:W-:Y:S02]  /*d5a0*/  ISETP.GT.AND P1, PT, R227, R2.reuse, PT ;  /* 0x00000002e300720c */ /* 0x080fe40003f24270 */
[----:B------:R-:W-:Y:S02]  /*d5b0*/  FSEL R240, R3, -INF , !P0 ;  /* 0xff80000003f07808 */ /* 0x000fe40004000000 */
[----:B------:R-:W-:Y:S02]  /*d5c0*/  ISETP.GE.AND P5, PT, R2, R229, PT ;  /* 0x000000e50200720c */ /* 0x000fe40003fa6270 */
[----:B------:R-:W-:Y:S02]  /*d5d0*/  FSEL R4, R180, -INF , !P1 ;  /* 0xff800000b4047808 */ /* 0x000fe40004800000 */
[----:B------:R-:W-:Y:S02]  /*d5e0*/  ISETP.GE.AND P0, PT, R2, R231, PT ;  /* 0x000000e70200720c */ /* 0x000fe40003f06270 */
[----:B------:R-:W-:-:S02]  /*d5f0*/  ISETP.GT.AND P1, PT, R17, R2, PT ;  /* 0x000000021100720c */ /* 0x000fc40003f24270 */
[----:B------:R-:W-:Y:S02]  /*d600*/  FSEL R245, R4, -INF , !P5 ;  /* 0xff80000004f57808 */ /* 0x000fe40006800000 */
[----:B------:R-:W-:Y:S02]  /*d610*/  FSEL R252, R62, -INF , !P0 ;  /* 0xff8000003efc7808 */ /* 0x000fe40004000000 */
[C---:B------:R-:W-:Y:S02]  /*d620*/  ISETP.GE.AND P5, PT, R2.reuse, R228, PT ;  /* 0x000000e40200720c */ /* 0x040fe40003fa6270 */
[----:B------:R-:W-:Y:S02]  /*d630*/  ISETP.GE.AND P0, PT, R2, R230, PT ;  /* 0x000000e60200720c */ /* 0x000fe40003f06270 */
[----:B------:R-:W-:Y:S02]  /*d640*/  FSEL R2, R34, -INF , !P1 ;  /* 0xff80000022027808 */ /* 0x000fe40004800000 */
        /* <DEDUP_REMOVED lines=12> */
[----:B------:R-:W-:-:S02]  /*d710*/  FSEL R235, R33, -INF , !P5 ;  /* 0xff80000021eb7808 */ /* 0x000fc40006800000 */
[----:B------:R-:W-:Y:S01]  /*d720*/  FSEL R243, R0, -INF , !P1 ;  /* 0xff80000000f37808 */ /* 0x000fe20004800000 */
[----:B------:R-:W-:Y:S06]  /*d730*/  BRA.U !UP1, `(.L_x_268) ;  /* 0x0000000109fc7547 */ /* 0x000fec000b800000 */
        /* <DEDUP_REMOVED lines=10> */
[----:B------:R-:W-:Y:S01]  /*d7e0*/  IMAD.U32 R2, RZ, RZ, UR12 ;  /* 0x0000000cff027e24 */ /* 0x000fe2000f8e00ff */
[----:B------:R-:W-:Y:S01]  /*d7f0*/  MOV R6, UR12 ;  /* 0x0000000c00067c02 */ /* 0x000fe20008000f00 */
[----:B------:R-:W-:Y:S01]  /*d800*/  IMAD.U32 R4, RZ, RZ, UR12 ;  /* 0x0000000cff047e24 */ /* 0x000fe2000f8e00ff */
[----:B------:R-:W-:Y:S01]  /*d810*/  ULEA.HI.X UR10, UR10, UR15, UR11, 0x5, UP0 ;  /* 0x0000000f0a0a7291 */ /* 0x000fe200080f2c0b */
[----:B------:R-:W-:Y:S01]  /*d820*/  IMAD.U32 R0, RZ, RZ, UR15 ;  /* 0x0000000fff007e24 */ /* 0x000fe2000f8e00ff */
[----:B------:R-:W-:Y:S01]  /*d830*/  MOV R5, UR12 ;  /* 0x0000000c00057c02 */ /* 0x000fe20008000f00 */
[----:B------:R-:W-:Y:S01]  /*d840*/  IMAD.U32 R7, RZ, RZ, UR12 ;  /* 0x0000000cff077e24 */ /* 0x000fe2000f8e00ff */
[----:B------:R-:W-:Y:S01]  /*d850*/  MOV R11, UR16 ;  /* 0x00000010000b7c02 */ /* 0x000fe20008000f00 */
[----:B------:R-:W-:-:S02]  /*d860*/  IMAD.U32 R3, RZ, RZ, UR15 ;  /* 0x0000000fff037e24 */ /* 0x000fc4000f8e00ff */
[----:B------:R-:W-:Y:S01]  /*d870*/  IMAD.U32 R10, RZ, RZ, UR10 ;  /* 0x0000000aff0a7e24 */ /* 0x000fe2000f8e00ff */
[-C--:B--2---:R-:W-:Y:S02]  /*d880*/  @!P4 LEA R8, P0, R8, R103.reuse, 0x1 ;  /* 0x000000670808c211 */ /* 0x084fe400078008ff */
[-C--:B------:R-:W-:Y:S02]  /*d890*/  @!P3 LEA R6, P1, R6, R103.reuse, 0x1 ;  /* 0x000000670606b211 */ /* 0x080fe400078208ff */
[-C--:B---3--:R-:W-:Y:S01]  /*d8a0*/  @!P4 LEA.HI.X R9, R2, R104.reuse, R0, 0x1, P0 ;  /* 0x000000680209c211 */ /* 0x088fe200000f0c00 */
[----:B------:R-:W-:Y:S01]  /*d8b0*/  IMAD.U32 R2, RZ, RZ, UR16 ;  /* 0x00000010ff027e24 */ /* 0x000fe2000f8e00ff */
[-C--:B------:R-:W-:Y:S02]  /*d8c0*/  @!P2 LEA R4, P0, R4, R103.reuse, 0x1 ;  /* 0x000000670404a211 */ /* 0x080fe400078008ff */
[----:B------:R-:W-:Y:S01]  /*d8d0*/  @!P3 LEA.HI.X R7, R7, R104, R3, 0x1, P1 ;  /* 0x000000680707b211 */ /* 0x000fe200008f0c03 */
[----:B------:R-:W-:Y:S01]  /*d8e0*/  @!PT LDS RZ, [RZ] ;  /* 0x00000000fffff984 */ /* 0x000fe20000000800 */
[----:B------:R-:W-:Y:S01]  /*d8f0*/  @!PT LDS RZ, [RZ] ;  /* 0x00000000fffff984 */ /* 0x000fe20000000800 */
[----:B------:R-:W-:Y:S01]  /*d900*/  @!PT LDS RZ, [RZ] ;  /* 0x00000000fffff984 */ /* 0x000fe20000000800 */
[----:B------:R1:W-:Y:S01]  /*d910*/  @!P4 LDGSTS.E.BYPASS.LTC128B.128 [R226+0x6000], desc[UR6][R8.64] ;  /* 0x0600000008e2cfae */ /* 0x0003e2000b981a06 */
[----:B------:R-:W-:-:S02]  /*d920*/  LEA R2, P5, R2, R103, 0x1 ;  /* 0x0000006702027211 */ /* 0x000fc400078a08ff */
[-C--:B------:R-:W-:Y:S01]  /*d930*/  @!P2 LEA.HI.X R5, R5, R104.reuse, R0, 0x1, P0 ;  /* 0x000000680505a211 */ /* 0x080fe200000f0c00 */
[----:B------:R1:W-:Y:S01]  /*d940*/  @P4 STS.128 [R226+0x6000], RZ ;  /* 0x006000ffe2004388 */ /* 0x0003e20000000c00 */
[----:B------:R-:W-:-:S03]  /*d950*/  LEA.HI.X R3, R11, R104, R10, 0x1, P5 ;  /* 0x000000680b037211 */ /* 0x000fc600028f0c0a */
        /* <DEDUP_REMOVED lines=26> */
.L_x_270:
[----:B------:R3:W-:Y:S02]  /*db00*/  STS.128 [R226+0x8800], RZ ;  /* 0x008800ffe2007388 */ /* 0x0007e40000000c00 */
.L_x_271:
[----:B------:R-:W-:Y:S05]  /*db10*/  BSYNC.RECONVERGENT B0 ;  /* 0x0000000000007941 */ /* 0x000fea0003800200 */
.L_x_269:
[----:B------:R-:W0:Y:S02]  /*db20*/  LDGDEPBAR ;  /* 0x00000000000079af */ /* 0x000e240000000000 */
.L_x_268:
[----:B------:R-:W4:Y:S04]  /*db30*/  LDL.LU R10, [R1+0x20] ;  /* 0x00002000010a7983 */ /* 0x000f280000300800 */
[----:B------:R-:W5:Y:S04]  /*db40*/  LDL.LU R11, [R1+0x1c] ;  /* 0x00001c00010b7983 */ /* 0x000f680000300800 */
[----:B------:R-:W3:Y:S04]  /*db50*/  LDL.LU R13, [R1+0x28] ;  /* 0x00002800010d7983 */ /* 0x000ee80000300800 */
[----:B------:R-:W3:Y:S04]  /*db60*/  LDL.LU R12, [R1+0x24] ;  /* 0x00002400010c7983 */ /* 0x000ee80000300800 */
[----:B------:R-:W3:Y:S01]  /*db70*/  LDL.LU R23, [R1+0x54] ;  /* 0x0000540001177983 */ /* 0x000ee20000300800 */
[----:B------:R-:W-:Y:S01]  /*db80*/  FMNMX3.FTZ R0, R249, R18, R19, !PT ;  /* 0x00000012f9007276 */ /* 0x000fe20007810013 */
[----:B------:R-:W-:Y:S01]  /*db90*/  @UP1 UIADD3 UR21, UPT, UPT, UR21, -0x4, URZ ;  /* 0xfffffffc15151890 */ /* 0x000fe2000fffe0ff */
[----:B-12---:R-:W-:Y:S01]  /*dba0*/  FMNMX3.FTZ R3, R250, R105, R51, !PT ;  /* 0x00000069fa037276 */ /* 0x006fe20007810033 */
[----:B------:R-:W-:Y:S01]  /*dbb0*/  LDSM.16.MT88.4 R44, [R220+0xb000] ;  /* 0x00b00000dc2c783b */ /* 0x000fe20000004200 */
        /* <DEDUP_REMOVED lines=14> */
[----:B------:R-:W-:Y:S01]  /*dca0*/  FMNMX3.FTZ R4, R4, R218, R219, !PT ;  /* 0x000000da04047276 */ /* 0x000fe200078100db */
[----:B------:R-:W1:Y:S01]  /*dcb0*/  SHFL.BFLY PT, R2, R104, 0x2, 0x1f ;  /* 0x0c401f0068027f89 */ /* 0x000e6200000e0000 */
[----:B------:R-:W-:Y:S02]  /*dcc0*/  FMNMX3.FTZ R0, R0, R110, R177, !PT ;  /* 0x0000006e00007276 */ /* 0x000fe400078100b1 */
[----:B------:R-:W-:Y:S02]  /*dcd0*/  FMNMX3.FTZ R4, R4, R239, R244, !PT ;  /* 0x000000ef04047276 */ /* 0x000fe400078100f4 */
[----:B------:R-:W-:Y:S02]  /*dce0*/  FMNMX3.FTZ R0, R0, R215, R214, !PT ;  /* 0x000000d700007276 */ /* 0x000fe400078100d6 */
[----:B------:R-:W-:-:S02]  /*dcf0*/  FMNMX3.FTZ R4, R4, R245, R246, !PT ;  /* 0x000000f504047276 */ /* 0x000fc400078100f6 */
[----:B------:R-:W-:Y:S02]  /*dd00*/  FMNMX3.FTZ R0, R0, R197, R216, !PT ;  /* 0x000000c500007276 */ /* 0x000fe400078100d8 */
[----:B------:R-:W-:Y:S01]  /*dd10*/  IADD3 R9, PT, PT, R220, 0x9020, RZ ;  /* 0x00009020dc097810 */ /* 0x000fe20007ffe0ff */
[----:B------:R-:W2:Y:S01]  /*dd20*/  SHFL.BFLY PT, R6, R4, 0x2, 0x1f ;  /* 0x0c401f0004067f89 */ /* 0x000ea200000e0000 */
[----:B------:R-:W-:-:S04]  /*dd30*/  FMNMX3.FTZ R0, R0, R242, R240, !PT ;  /* 0x000000f200007276 */ /* 0x000fc800078100f0 */
[----:B------:R-:W-:Y:S02]  /*dd40*/  FMNMX3.FTZ R0, R0, R241, R243, !PT ;  /* 0x000000f100007276 */ /* 0x000fe400078100f3 */
[----:B-1----:R-:W-:-:S03]  /*dd50*/  FMNMX.FTZ R104, R104, R2, !PT ;  /* 0x0000000268687209 */ /* 0x002fc60007810000 */
[----:B------:R-:W1:Y:S04]  /*dd60*/  SHFL.BFLY PT, R2, R0, 0x2, 0x1f ;  /* 0x0c401f0000027f89 */ /* 0x000e6800000e0000 */
[----:B------:R-:W1:Y:S01]  /*dd70*/  SHFL.BFLY PT, R5, R104, 0x1, 0x1f ;  /* 0x0c201f0068057f89 */ /* 0x000e6200000e0000 */
[----:B--2---:R-:W-:-:S05]  /*dd80*/  FMNMX.FTZ R4, R4, R6, !PT ;  /* 0x0000000604047209 */ /* 0x004fca0007810000 */
[----:B------:R-:W2:Y:S01]  /*dd90*/  SHFL.BFLY PT, R8, R4, 0x1, 0x1f ;  /* 0x0c201f0004087f89 */ /* 0x000ea200000e0000 */
[----:B-1----:R-:W-:Y:S02]  /*dda0*/  FMNMX.FTZ R0, R0, R2, !PT ;  /* 0x0000000200007209 */ /* 0x002fe40007810000 */
[----:B------:R-:W-:Y:S02]  /*ddb0*/  FMNMX3.FTZ R2, R251, R106, R56, !PT ;  /* 0x0000006afb027276 */ /* 0x000fe40007810038 */
[----:B------:R-:W-:Y:S01]  /*ddc0*/  FMNMX.FTZ R104, R104, R5, !PT ;  /* 0x0000000568687209 */ /* 0x000fe20007810000 */
[----:B------:R-:W1:Y:S01]  /*ddd0*/  SHFL.BFLY PT, R101, R0, 0x1, 0x1f ;  /* 0x0c201f0000657f89 */ /* 0x000e6200000e0000 */
[----:B------:R-:W-:Y:S02]  /*dde0*/  FMNMX3.FTZ R2, R2, R61, R57, !PT ;  /* 0x0000003d02027276 */ /* 0x000fe40007810039 */
[----:B------:R-:W-:Y:S02]  /*ddf0*/  FSETP.NEU.FTZ.AND P1, PT, R104, -INF , PT ;  /* 0xff8000006800780b */ /* 0x000fe40003f3d000 */
[----:B------:R-:W-:Y:S01]  /*de00*/  FMNMX3.FTZ R3, R2, R198, R191, !PT ;  /* 0x000000c602037276 */ /* 0x000fe200078100bf */
[C---:B------:R-:W-:Y:S01]  /*de10*/  FMUL.FTZ R2, R104.reuse, UR4 ;  /* 0x0000000468027c20 */ /* 0x040fe20008410000 */
[----:B------:R-:W-:-:S02]  /*de20*/  FSEL R6, R104, RZ, P1 ;  /* 0x000000ff68067208 */ /* 0x000fc40000800000 */
[----:B------:R-:W-:Y:S02]  /*de30*/  FMNMX3.FTZ R3, R3, R190, R189, !PT ;  /* 0x000000be03037276 */ /* 0x000fe400078100bd */
[----:B------:R-:W-:Y:S01]  /*de40*/  FSEL R2, R2, RZ, P1 ;  /* 0x000000ff02027208 */ /* 0x000fe20000800000 */
[----:B------:R-:W-:Y:S01]  /*de50*/  FADD.FTZ R6, R249, -R6 ;  /* 0x80000006f9067221 */ /* 0x000fe20000010000 */
[----:B------:R-:W-:Y:S02]  /*de60*/  FMNMX3.FTZ R3, R3, R234, R233, !PT ;  /* 0x000000ea03037276 */ /* 0x000fe400078100e9 */
[----:B--2---:R-:W-:Y:S01]  /*de70*/  FMNMX.FTZ R103, R4, R8, !PT ;  /* 0x0000000804677209 */ /* 0x004fe20007810000 */
[----:B------:R-:W-:Y:S01]  /*de80*/  FFMA.FTZ R5, R18, UR4, -R2 ;  /* 0x0000000412057c23 */ /* 0x000fe20008010802 */
[----:B------:R-:W-:Y:S01]  /*de90*/  FMNMX3.FTZ R3, R3, R232, R225, !PT ;  /* 0x000000e803037276 */ /* 0x000fe200078100e1 */
[----:B------:R-:W-:Y:S01]  /*dea0*/  FMUL.FTZ R6, R6, UR4 ;  /* 0x0000000406067c20 */ /* 0x000fe20008410000 */
[C---:B------:R-:W-:Y:S01]  /*deb0*/  FSETP.NEU.FTZ.AND P1, PT, R103.reuse, -INF , PT ;  /* 0xff8000006700780b */ /* 0x040fe20003f3d000 */
[----:B------:R2:W-:Y:S01]  /*dec0*/  MUFU.EX2 R38, R5 ;  /* 0x0000000500267308 */ /* 0x0005e20000000800 */
[----:B------:R-:W-:Y:S01]  /*ded0*/  FMUL.FTZ R4, R103, UR4 ;  /* 0x0000000467047c20 */ /* 0x000fe20008410000 */
[----:B-1----:R-:W-:-:S04]  /*dee0*/  FMNMX.FTZ R101, R0, R101, !PT ;  /* 0x0000006500657209 */ /* 0x002fc80007810000 */
[----:B------:R-:W-:Y:S02]  /*def0*/  FSEL R8, R4, RZ, P1 ;  /* 0x000000ff04087208 */ /* 0x000fe40000800000 */
[C---:B------:R-:W-:Y:S01]  /*df00*/  FSETP.NEU.FTZ.AND P0, PT, R101.reuse, -INF , PT ;  /* 0xff8000006500780b */ /* 0x040fe20003f1d000 */
[----:B------:R-:W-:Y:S01]  /*df10*/  FMUL.FTZ R0, R101, UR4 ;  /* 0x0000000465007c20 */ /* 0x000fe20008410000 */
[----:B------:R-:W1:Y:S04]  /*df20*/  MUFU.EX2 R43, R6 ;  /* 0x00000006002b7308 */ /* 0x000e680000000800 */
[----:B------:R-:W-:Y:S02]  /*df30*/  FSEL R0, R0, RZ, P0 ;  /* 0x000000ff00007208 */ /* 0x000fe40000000000 */
[----:B--2---:R-:W-:Y:S01]  /*df40*/  FMNMX3.FTZ R5, R3, R64, R50, !PT ;  /* 0x0000004003057276 */ /* 0x004fe20007810032 */
[----:B------:R-:W-:-:S04]  /*df50*/  FFMA.FTZ R3, R19, UR4, -R2 ;  /* 0x0000000413037c23 */ /* 0x000fc80008010802 */
[----:B------:R2:W2:Y:S01]  /*df60*/  MUFU.EX2 R59, R3 ;  /* 0x00000003003b7308 */ /* 0x0004a20000000800 */
[-C--:B-1----:R-:W-:Y:S01]  /*df70*/  FMUL.FTZ R132, R132, R43.reuse ;  /* 0x0000002b84847220 */ /* 0x082fe20000410000 */
        /* <DEDUP_REMOVED lines=11> */
[----:B--2---:R-:W-:Y:S01]  /*e030*/  FMNMX3.FTZ R3, R5, R252, R247, !PT ;  /* 0x000000fc05037276 */ /* 0x004fe200078100f7 */
[--C-:B------:R-:W-:Y:S01]  /*e040*/  FFMA.FTZ R5, R16, UR4, -R2.reuse ;  /* 0x0000000410057c23 */ /* 0x100fe20008010802 */
[----:B------:R-:W-:Y:S01]  /*e050*/  F2FP.BF16.F32.PACK_AB R4, R59, R38 ;  /* 0x000000263b04723e */ /* 0x000fe200000010ff */
[----:B------:R-:W-:Y:S01]  /*e060*/  LDSM.16.MT88.4 R16, [R220+0x9000] ;  /* 0x00900000dc10783b */ /* 0x000fe20000004200 */
[-C--:B------:R-:W-:Y:S01]  /*e070*/  FMUL.FTZ R164, R164, R43.reuse ;  /* 0x0000002ba4a47220 */ /* 0x080fe20000410000 */
[----:B------:R1:W-:Y:S01]  /*e080*/  MUFU.EX2 R58, R5 ;  /* 0x00000005003a7308 */ /* 0x0003e20000000800 */
[-C--:B------:R-:W-:Y:S01]  /*e090*/  FMUL.FTZ R165, R165, R43.reuse ;  /* 0x0000002ba5a57220 */ /* 0x080fe20000410000 */
[----:B------:R-:W2:Y:S01]  /*e0a0*/  SHFL.BFLY PT, R7, R3, 0x2, 0x1f ;  /* 0x0c401f0003077f89 */ /* 0x000ea200000e0000 */
        /* <DEDUP_REMOVED lines=10> */
[----:B-1----:R-:W-:-:S04]  /*e150*/  FFMA.FTZ R5, R15, UR4, -R2 ;  /* 0x000000040f057c23 */ /* 0x002fc80008010802 */
[----:B------:R1:W1:Y:S01]  /*e160*/  MUFU.EX2 R54, R5 ;  /* 0x0000000500367308 */ /* 0x0002620000000800 */
[----:B--2---:R-:W-:-:S05]  /*e170*/  FMNMX.FTZ R3, R3, R7, !PT ;  /* 0x0000000703037209 */ /* 0x004fca0007810000 */
[----:B------:R-:W2:Y:S01]  /*e180*/  SHFL.BFLY PT, R7, R3, 0x1, 0x1f ;  /* 0x0c201f0003077f89 */ /* 0x000ea200000e0000 */
[----:B-1----:R-:W-:Y:S01]  /*e190*/  FFMA.FTZ R5, R25, UR4, -R0 ;  /* 0x0000000419057c23 */ /* 0x002fe20008010800 */
[----:B------:R-:W-:Y:S02]  /*e1a0*/  F2FP.BF16.F32.PACK_AB R6, R54, R58 ;  /* 0x0000003a3606723e */ /* 0x000fe400000010ff */
[----:B------:R-:W-:Y:S01]  /*e1b0*/  LDSM.16.MT88.4 R24, [R220+0xa000] ;  /* 0x00a00000dc18783b */ /* 0x000fe20000004200 */
[----:B------:R1:W-:Y:S01]  /*e1c0*/  MUFU.EX2 R48, R5 ;  /* 0x0000000500307308 */ /* 0x0003e20000000800 */
[----:B--2---:R-:W-:Y:S01]  /*e1d0*/  FMNMX.FTZ R102, R3, R7, !PT ;  /* 0x0000000703667209 */ /* 0x004fe20007810000 */
[----:B------:R-:W-:Y:S01]  /*e1e0*/  FFMA.FTZ R3, R105, UR4, -R8 ;  /* 0x0000000469037c23 */ /* 0x000fe20008010808 */
[----:B-1----:R-:W-:-:S05]  /*e1f0*/  FFMA.FTZ R5, R22, UR4, -R0 ;  /* 0x0000000416057c23 */ /* 0x002fca0008010800 */
[----:B------:R1:W-:Y:S08]  /*e200*/  MUFU.EX2 R34, R3 ;  /* 0x0000000300227308 */ /* 0x0003f00000000800 */
[----:B------:R2:W-:Y:S01]  /*e210*/  MUFU.EX2 R36, R5 ;  /* 0x0000000500247308 */ /* 0x0005e20000000800 */
[----:B-1----:R-:W-:Y:S01]  /*e220*/  FMUL.FTZ R3, R102, UR4 ;  /* 0x0000000466037c20 */ /* 0x002fe20008410000 */
[----:B--2---:R-:W-:-:S06]  /*e230*/  FFMA.FTZ R5, R21, UR4, -R0 ;  /* 0x0000000415057c23 */ /* 0x004fcc0008010800 */
[----:B------:R1:W-:Y:S02]  /*e240*/  MUFU.EX2 R55, R5 ;  /* 0x0000000500377308 */ /* 0x0003e40000000800 */
[----:B-1----:R-:W-:-:S06]  /*e250*/  FFMA.FTZ R5, R20, UR4, -R0 ;  /* 0x0000000414057c23 */ /* 0x002fcc0008010800 */
[----:B------:R1:W2:Y:S02]  /*e260*/  MUFU.EX2 R37, R5 ;  /* 0x0000000500257308 */ /* 0x0002a40000000800 */
[----:B-1----:R-:W-:Y:S02]  /*e270*/  FSEL R5, R101, RZ, P0 ;  /* 0x000000ff65057208 */ /* 0x002fe40000000000 */
[----:B--2---:R-:W-:Y:S02]  /*e280*/  F2FP.BF16.F32.PACK_AB R7, R37, R55 ;  /* 0x000000372507723e */ /* 0x004fe400000010ff */
[----:B----4-:R-:W-:Y:S01]  /*e290*/  MOV R33, R10 ;  /* 0x0000000a00217202 */ /* 0x010fe20000000f00 */
[----:B------:R-:W-:Y:S01]  /*e2a0*/  FADD.FTZ R5, R248, -R5 ;  /* 0x80000005f8057221 */ /* 0x000fe20000010000 */
[--C-:B------:R-:W-:Y:S01]  /*e2b0*/  FFMA.FTZ R10, R51, UR4, -R8.reuse ;  /* 0x00000004330a7c23 */ /* 0x100fe20008010808 */
[----:B------:R-:W-:Y:S02]  /*e2c0*/  FSETP.NEU.FTZ.AND P0, PT, R102, -INF , PT ;  /* 0xff8000006600780b */ /* 0x000fe40003f1d000 */
[----:B------:R-:W-:Y:S01]  /*e2d0*/  FMUL.FTZ R5, R5, UR4 ;  /* 0x0000000405057c20 */ /* 0x000fe20008410000 */
[----:B-----5:R-:W-:Y:S01]  /*e2e0*/  MOV R32, R11 ;  /* 0x0000000b00207202 */ /* 0x020fe20000000f00 */
[----:B------:R1:W-:Y:S01]  /*e2f0*/  MUFU.EX2 R65, R10 ;  /* 0x0000000a00417308 */ /* 0x0003e20000000800 */
[----:B------:R-:W-:Y:S01]  /*e300*/  MOV R39, R33 ;  /* 0x0000002100277202 */ /* 0x000fe20000000f00 */
[----:B------:R-:W-:Y:S01]  /*e310*/  FFMA.FTZ R11, R52, UR4, -R8 ;  /* 0x00000004340b7c23 */ /* 0x000fe20008010808 */
[----:B------:R-:W-:-:S02]  /*e320*/  MOV R49, R32 ;  /* 0x0000002000317202 */ /* 0x000fc40000000f00 */
[----:B---3--:R-:W-:Y:S02]  /*e330*/  MOV R60, R13 ;  /* 0x0000000d003c7202 */ /* 0x008fe40000000f00 */
[----:B------:R-:W-:Y:S01]  /*e340*/  FSEL R3, R3, RZ, P0 ;  /* 0x000000ff03037208 */ /* 0x000fe20000000000 */
[----:B------:R2:W3:Y:S01]  /*e350*/  MUFU.EX2 R42, R5 ;  /* 0x00000005002a7308 */ /* 0x0004e20000000800 */
[----:B------:R-:W-:Y:S02]  /*e360*/  @P6 IADD3 R9, PT, PT, R23, -0x20, RZ ;  /* 0xffffffe017096810 */ /* 0x000fe40007ffe0ff */
[----:B------:R-:W-:Y:S01]  /*e370*/  MOV R62, R12 ;  /* 0x0000000c003e7202 */ /* 0x000fe20000000f00 */
[----:B------:R-:W-:Y:S01]  /*e380*/  FFMA.FTZ R12, R106, UR4, -R3 ;  /* 0x000000046a0c7c23 */ /* 0x000fe20008010803 */
[----:B------:R-:W-:Y:S01]  /*e390*/  MOV R248, R60 ;  /* 0x0000003c00f87202 */ /* 0x000fe20000000f00 */
[----:B------:R-:W4:Y:S01]  /*e3a0*/  LDSM.16.MT88.4 R20, [R9] ;  /* 0x000000000914783b */ /* 0x000f220000004200 */
[----:B------:R-:W-:Y:S01]  /*e3b0*/  MOV R249, R62 ;  /* 0x0000003e00f97202 */ /* 0x000fe20000000f00 */
[----:B------:R5:W4:Y:S01]  /*e3c0*/  MUFU.EX2 R15, R11 ;  /* 0x0000000b000f7308 */ /* 0x000b220000000800 */
[----:B-1----:R-:W-:Y:S01]  /*e3d0*/  FFMA.FTZ R10, R53, UR4, -R8 ;  /* 0x00000004350a7c23 */ /* 0x002fe20008010808 */
[----:B------:R-:W1:Y:S01]  /*e3e0*/  LDSM.16.MT88.4 R28, [R9+0x1000] ;  /* 0x00100000091c783b */ /* 0x000e620000004200 */
[----:B------:R-:W-:-:S05]  /*e3f0*/  MOV R105, R49 ;  /* 0x0000003100697202 */ /* 0x000fca0000000f00 */
[----:B------:R5:W-:Y:S01]  /*e400*/  MUFU.EX2 R52, R10 ;  /* 0x0000000a00347308 */ /* 0x000be20000000800 */
[----:B--2---:R-:W-:Y:S01]  /*e410*/  F2FP.BF16.F32.PACK_AB R5, R36, R48 ;  /* 0x000000302405723e */ /* 0x004fe200000010ff */
[-C--:B---3--:R-:W-:Y:S01]  /*e420*/  FMUL.FTZ R134, R134, R42.reuse ;  /* 0x0000002a86867220 */ /* 0x088fe20000410000 */
[-C--:B------:R-:W-:Y:S01]  /*e430*/  FMUL.FTZ R135, R135, R42.reuse ;  /* 0x0000002a87877220 */ /* 0x080fe20000410000 */
[-C--:B------:R-:W-:Y:S01]  /*e440*/  FMUL.FTZ R138, R138, R42.reuse ;  /* 0x0000002a8a8a7220 */ /* 0x080fe20000410000 */
[-C--:B------:R-:W-:Y:S01]  /*e450*/  FMUL.FTZ R139, R139, R42.reuse ;  /* 0x0000002a8b8b7220 */ /* 0x080fe20000410000 */
[-C--:B------:R-:W-:Y:S01]  /*e460*/  FMUL.FTZ R154, R154, R42.reuse ;  /* 0x0000002a9a9a7220 */ /* 0x080fe20000410000 */
[-C--:B------:R-:W-:Y:S01]  /*e470*/  FMUL.FTZ R155, R155, R42.reuse ;  /* 0x0000002a9b9b7220 */ /* 0x080fe20000410000 */
[----:B------:R2:W-:Y:S01]  /*e480*/  MUFU.EX2 R106, R12 ;  /* 0x0000000c006a7308 */ /* 0x0005e20000000800 */
[--C-:B-----5:R-:W-:Y:S01]  /*e490*/  FFMA.FTZ R11, R56, UR4, -R3.reuse ;  /* 0x00000004380b7c23 */ /* 0x120fe20008010803 */
[-C--:B------:R-:W-:Y:S01]  /*e4a0*/  FMUL.FTZ R94, R94, R42.reuse ;  /* 0x0000002a5e5e7220 */ /* 0x080fe20000410000 */
[-C--:B------:R-:W-:Y:S01]  /*e4b0*/  FMUL.FTZ R95, R95, R42.reuse ;  /* 0x0000002a5f5f7220 */ /* 0x080fe20000410000 */
[-C--:B------:R-:W-:Y:S01]  /*e4c0*/  FMUL.FTZ R118, R118, R42.reuse ;  /* 0x0000002a76767220 */ /* 0x080fe20000410000 */
[-C--:B------:R-:W-:Y:S01]  /*e4d0*/  FMUL.FTZ R119, R119, R42.reuse ;  /* 0x0000002a77777220 */ /* 0x080fe20000410000 */
[-C--:B------:R-:W-:Y:S01]  /*e4e0*/  FMUL.FTZ R122, R122, R42.reuse ;  /* 0x0000002a7a7a7220 */ /* 0x080fe20000410000 */
[-C--:B------:R-:W-:Y:S01]  /*e4f0*/  FMUL.FTZ R123, R123, R42.reuse ;  /* 0x0000002a7b7b7220 */ /* 0x080fe20000410000 */
[----:B------:R3:W-:Y:S01]  /*e500*/  MUFU.EX2 R51, R11 ;  /* 0x0000000b00337308 */ /* 0x0007e20000000800 */
[----:B------:R-:W-:Y:S01]  /*e510*/  FSEL R10, R103, RZ, P1 ;  /* 0x000000ff670a7208 */ /* 0x000fe20000800000 */
[-C--:B------:R-:W-:Y:S01]  /*e520*/  FMUL.FTZ R166, R166, R42.reuse ;  /* 0x0000002aa6a67220 */ /* 0x080fe20000410000 */
[-C--:B------:R-:W-:Y:S01]  /*e530*/  FMUL.FTZ R167, R167, R42.reuse ;  /* 0x0000002aa7a77220 */ /* 0x080fe20000410000 */
[-C--:B------:R-:W-:Y:S01]  /*e540*/  FMUL.FTZ R170, R170, R42.reuse ;  /* 0x0000002aaaaa7220 */ /* 0x080fe20000410000 */
[-C--:B------:R-:W-:Y:S01]  /*e550*/  FMUL.FTZ R171, R171, R42.reuse ;  /* 0x0000002aabab7220 */ /* 0x080fe20000410000 */
[----:B------:R-:W-:Y:S01]  /*e560*/  FADD.FTZ R13, R250, -R10 ;  /* 0x8000000afa0d7221 */ /* 0x000fe20000010000 */
[----:B------:R-:W-:Y:S01]  /*e570*/  FSEL R10, R102, RZ, P0 ;  /* 0x000000ff660a7208 */ /* 0x000fe20000000000 */
[-C--:B------:R-:W-:Y:S01]  /*e580*/  FMUL.FTZ R150, R150, R42.reuse ;  /* 0x0000002a96967220 */ /* 0x080fe20000410000 */
[--C-:B--2---:R-:W-:Y:S01]  /*e590*/  FFMA.FTZ R12, R61, UR4, -R3.reuse ;  /* 0x000000043d0c7c23 */ /* 0x104fe20008010803 */
[----:B------:R-:W-:Y:S01]  /*e5a0*/  FMUL.FTZ R13, R13, UR4 ;  /* 0x000000040d0d7c20 */ /* 0x000fe20008410000 */
[-C--:B------:R-:W-:Y:S01]  /*e5b0*/  FMUL.FTZ R151, R151, R42.reuse ;  /* 0x0000002a97977220 */ /* 0x080fe20000410000 */
[----:B------:R-:W-:Y:S01]  /*e5c0*/  FADD.FTZ R10, R251, -R10 ;  /* 0x8000000afb0a7221 */ /* 0x000fe20000010000 */
[----:B------:R-:W-:Y:S01]  /*e5d0*/  MUFU.EX2 R53, R12 ;  /* 0x0000000c00357308 */ /* 0x000fe20000000800 */
[C---:B----4-:R-:W-:Y:S01]  /*e5e0*/  HMMA.16816.F32.BF16 R200, R4.reuse, R20, R132 ;  /* 0x0000001404c8723c */ /* 0x050fe20000041884 */
[-C--:B------:R-:W-:Y:S01]  /*e5f0*/  FMUL.FTZ R74, R74, R42.reuse ;  /* 0x0000002a4a4a7220 */ /* 0x080fe20000410000 */
[----:B------:R-:W-:Y:S01]  /*e600*/  FMUL.FTZ R10, R10, UR4 ;  /* 0x000000040a0a7c20 */ /* 0x000fe20008410000 */
[----:B---3--:R-:W-:Y:S01]  /*e610*/  FFMA.FTZ R11, R57, UR4, -R3 ;  /* 0x00000004390b7c23 */ /* 0x008fe20008010803 */
[-C--:B------:R-:W-:Y:S01]  /*e620*/  FMUL.FTZ R75, R75, R42.reuse ;  /* 0x0000002a4b4b7220 */ /* 0x080fe20000410000 */
[-C--:B------:R-:W-:Y:S01]  /*e630*/  FMUL.FTZ R78, R78, R42.reuse ;  /* 0x0000002a4e4e7220 */ /* 0x080fe20000410000 */
[----:B------:R-:W-:Y:S01]  /*e640*/  FMUL.FTZ R79, R79, R42 ;  /* 0x0000002a4f4f7220 */ /* 0x000fe20000410000 */
[----:B------:R-:W2:Y:S01]  /*e650*/  MUFU.EX2 R41, R13 ;  /* 0x0000000d00297308 */ /* 0x000ea20000000800 */
[C---:B------:R-:W-:Y:S01]  /*e660*/  HMMA.16816.F32.BF16 R132, R4.reuse, R22, R136 ;  /* 0x000000160484723c */ /* 0x040fe20000041888 */
[----:B------:R-:W-:Y:S01]  /*e670*/  MOV R138, R34 ;  /* 0x00000022008a7202 */ /* 0x000fe20000000f00 */
[-C--:B------:R-:W-:Y:S01]  /*e680*/  FMUL.FTZ R90, R90, R42.reuse ;  /* 0x0000002a5a5a7220 */ /* 0x080fe20000410000 */
[----:B------:R-:W3:Y:S01]  /*e690*/  LDSM.16.MT88.4 R32, [R9+0x2000] ;  /* 0x002000000920783b */ /* 0x000ee20000004200 */
[----:B------:R-:W-:Y:S01]  /*e6a0*/  MOV R137, R15 ;  /* 0x0000000f00897202 */ /* 0x000fe20000000f00 */
[----:B------:R-:W-:Y:S01]  /*e6b0*/  FMUL.FTZ R91, R91, R42 ;  /* 0x0000002a5b5b7220 */ /* 0x000fe20000410000 */
[----:B------:R-:W-:Y:S01]  /*e6c0*/  MOV R56, R48 ;  /* 0x0000003000387202 */ /* 0x000fe20000000f00 */
[----:B------:R4:W-:Y:S01]  /*e6d0*/  MUFU.EX2 R15, R11 ;  /* 0x0000000b000f7308 */ /* 0x0009e20000000800 */
[----:B------:R-:W-:Y:S01]  /*e6e0*/  HMMA.16816.F32.BF16 R184, R4, R26, R152 ;  /* 0x0000001a04b8723c */ /* 0x000fe20000041898 */
[----:B------:R-:W-:-:S02]  /*e6f0*/  MOV R136, R50 ;  /* 0x0000003200887202 */ /* 0x000fc40000000f00 */
[----:B------:R-:W-:Y:S02]  /*e700*/  MOV R250, R64 ;  /* 0x0000004000fa7202 */ /* 0x000fe40000000f00 */
[----:B------:R-:W-:Y:S02]  /*e710*/  MOV R251, R37 ;  /* 0x0000002500fb7202 */ /* 0x000fe40000000f00 */
[----:B------:R5:W1:Y:S01]  /*e720*/  MUFU.EX2 R40, R10 ;  /* 0x0000000a00287308 */ /* 0x000a620000000800 */
[C---:B------:R-:W-:Y:S01]  /*e730*/  HMMA.16816.F32.BF16 R208, R4.reuse, R16, R116 ;  /* 0x0000001004d0723c */ /* 0x040fe20000041874 */
[-C--:B--2---:R-:W-:Y:S01]  /*e740*/  FMUL.FTZ R160, R160, R41.reuse ;  /* 0x00000029a0a07220 */ /* 0x084fe20000410000 */
        /* <DEDUP_REMOVED lines=8> */
[----:B----4-:R-:W-:Y:S01]  /*e7d0*/  FFMA.FTZ R11, R108, UR4, -R2 ;  /* 0x000000046c0b7c23 */ /* 0x010fe20008010802 */
[-C--:B------:R-:W-:Y:S01]  /*e7e0*/  FMUL.FTZ R144, R144, R41.reuse ;  /* 0x0000002990907220 */ /* 0x080fe20000410000 */
[----:B------:R-:W-:Y:S01]  /*e7f0*/  FMUL.FTZ R145, R145, R41 ;  /* 0x0000002991917220 */ /* 0x000fe20000410000 */
[----:B------:R-:W-:Y:S01]  /*e800*/  MOV R57, R39 ;  /* 0x0000002700397202 */ /* 0x000fe20000000f00 */
[-C--:B------:R-:W-:Y:S01]  /*e810*/  FMUL.FTZ R124, R124, R41.reuse ;  /* 0x000000297c7c7220 */ /* 0x080fe20000410000 */
[----:B------:R-:W-:Y:S01]  /*e820*/  MOV R12, R38 ;  /* 0x00000026000c7202 */ /* 0x000fe20000000f00 */
[----:B-----5:R-:W-:Y:S01]  /*e830*/  FFMA.FTZ R10, R109, UR4, -R8 ;  /* 0x000000046d0a7c23 */ /* 0x020fe20008010808 */
[C---:B-1----:R-:W-:Y:S01]  /*e840*/  HMMA.16816.F32.BF16 R120, R4.reuse, R28, R164 ;  /* 0x0000001c0478723c */ /* 0x042fe200000418a4 */
[-C--:B------:R-:W-:Y:S01]  /*e850*/  FMUL.FTZ R162, R162, R40.reuse ;  /* 0x00000028a2a27220 */ /* 0x080fe20000410000 */
[-C--:B------:R-:W-:Y:S01]  /*e860*/  FMUL.FTZ R163, R163, R40.reuse ;  /* 0x00000028a3a37220 */ /* 0x080fe20000410000 */
[----:B------:R1:W-:Y:S01]  /*e870*/  MUFU.EX2 R13, R10 ;  /* 0x0000000a000d7308 */ /* 0x0003e20000000800 */
        /* <DEDUP_REMOVED lines=8> */
[----:B------:R-:W-:Y:S01]  /*e900*/  FMUL.FTZ R147, R147, R40 ;  /* 0x0000002893937220 */ /* 0x000fe20000410000 */
[----:B------:R-:W-:Y:S01]  /*e910*/  MOV R139, R36 ;  /* 0x00000024008b7202 */ /* 0x000fe20000000f00 */
[----:B------:R-:W-:Y:S01]  /*e920*/  FMUL.FTZ R125, R125, R41 ;  /* 0x000000297d7d7220 */ /* 0x000fe20000410000 */
[-C--:B------:R-:W-:Y:S01]  /*e930*/  FMUL.FTZ R126, R126, R40.reuse ;  /* 0x000000287e7e7220 */ /* 0x080fe20000410000 */
[C---:B---3--:R-:W-:Y:S01]  /*e940*/  HMMA.16816.F32.BF16 R152, R4.reuse, R34, R92 ;  /* 0x000000220498723c */ /* 0x048fe2000004185c */
[----:B------:R-:W-:Y:S01]  /*e950*/  MOV R92, R51 ;  /* 0x00000033005c7202 */ /* 0x000fe20000000f00 */
[----:B------:R2:W3:Y:S01]  /*e960*/  MUFU.EX2 R95, R11 ;  /* 0x0000000b005f7308 */ /* 0x0004e20000000800 */
[----:B------:R-:W-:Y:S01]  /*e970*/  MOV R93, R65 ;  /* 0x00000041005d7202 */ /* 0x000fe20000000f00 */
[--C-:B-1----:R-:W-:Y:S01]  /*e980*/  FFMA.FTZ R10, R63, UR4, -R2.reuse ;  /* 0x000000043f0a7c23 */ /* 0x102fe20008010802 */
[-C--:B------:R-:W-:Y:S01]  /*e990*/  FMUL.FTZ R127, R127, R40.reuse ;  /* 0x000000287f7f7220 */ /* 0x080fe20000410000 */
[-C--:B------:R-:W-:Y:S01]  /*e9a0*/  FMUL.FTZ R128, R128, R41.reuse ;  /* 0x0000002980807220 */ /* 0x080fe20000410000 */
[-C--:B------:R-:W-:Y:S01]  /*e9b0*/  FMUL.FTZ R129, R129, R41.reuse ;  /* 0x0000002981817220 */ /* 0x080fe20000410000 */
[C---:B------:R-:W-:Y:S01]  /*e9c0*/  HMMA.16816.F32.BF16 R192, R4.reuse, R24, R148 ;  /* 0x0000001804c0723c */ /* 0x040fe20000041894 */
[-C--:B------:R-:W-:Y:S01]  /*e9d0*/  FMUL.FTZ R130, R130, R40.reuse ;  /* 0x0000002882827220 */ /* 0x080fe20000410000 */
[----:B------:R1:W4:Y:S01]  /*e9e0*/  MUFU.EX2 R94, R10 ;  /* 0x0000000a005e7308 */ /* 0x0003220000000800 */
        /* <DEDUP_REMOVED lines=8> */
[--C-:B--2---:R-:W-:Y:S01]  /*ea70*/  FFMA.FTZ R11, R14, UR4, -R2.reuse ;  /* 0x000000040e0b7c23 */ /* 0x104fe20008010802 */
[-C--:B------:R-:W-:Y:S01]  /*ea80*/  FMUL.FTZ R142, R142, R40.reuse ;  /* 0x000000288e8e7220 */ /* 0x080fe20000410000 */
[-C--:B------:R-:W-:Y:S01]  /*ea90*/  FMUL.FTZ R143, R143, R40.reuse ;  /* 0x000000288f8f7220 */ /* 0x080fe20000410000 */
[-C--:B------:R-:W-:Y:S01]  /*eaa0*/  FMUL.FTZ R80, R80, R41.reuse ;  /* 0x0000002950507220 */ /* 0x080fe20000410000 */
[-C--:B------:R-:W-:Y:S01]  /*eab0*/  FMUL.FTZ R81, R81, R41.reuse ;  /* 0x0000002951517220 */ /* 0x080fe20000410000 */
[C---:B------:R-:W-:Y:S01]  /*eac0*/  HMMA.16816.F32.BF16 R168, R4.reuse, R46, R76 ;  /* 0x0000002e04a8723c */ /* 0x040fe2000004184c */
[-C--:B------:R-:W-:Y:S01]  /*ead0*/  FMUL.FTZ R82, R82, R40.reuse ;  /* 0x0000002852527220 */ /* 0x080fe20000410000 */
[-C--:B------:R-:W-:Y:S01]  /*eae0*/  FMUL.FTZ R83, R83, R40.reuse ;  /* 0x0000002853537220 */ /* 0x080fe20000410000 */
[----:B-1----:R-:W-:Y:S01]  /*eaf0*/  FFMA.FTZ R10, R107, UR4, -R2 ;  /* 0x000000046b0a7c23 */ /* 0x002fe20008010802 */
[-C--:B------:R-:W-:Y:S01]  /*eb00*/  FMUL.FTZ R84, R84, R41.reuse ;  /* 0x0000002954547220 */ /* 0x080fe20000410000 */
[----:B------:R1:W-:Y:S01]  /*eb10*/  MUFU.EX2 R107, R11 ;  /* 0x0000000b006b7308 */ /* 0x0003e20000000800 */
        /* <DEDUP_REMOVED lines=8> */
[----:B------:R-:W-:Y:S01]  /*eba0*/  FMUL.FTZ R97, R97, R41 ;  /* 0x0000002961617220 */ /* 0x000fe20000410000 */
[----:B------:R-:W-:Y:S01]  /*ebb0*/  F2FP.BF16.F32.PACK_AB R7, R15, R53 ;  /* 0x000000350f07723e */ /* 0x000fe200000010ff */
[-C--:B------:R-:W-:Y:S01]  /*ebc0*/  FMUL.FTZ R98, R98, R40.reuse ;  /* 0x0000002862627220 */ /* 0x080fe20000410000 */
[----:B------:R-:W-:-:S05]  /*ebd0*/  FMUL.FTZ R99, R99, R40 ;  /* 0x0000002863637220 */ /* 0x000fca0000410000 */
[----:B------:R-:W-:Y:S01]  /*ebe0*/  HMMA.16816.F32.BF16 R60, R4, R28, R160 ;  /* 0x0000001c043c723c */ /* 0x000fe200000418a0 */
[----:B-1----:R-:W-:-:S07]  /*ebf0*/  FFMA.FTZ R11, R111, UR4, -R0 ;  /* 0x000000046f0b7c23 */ /* 0x002fce0008010800 */
[C---:B------:R-:W-:Y:S01]  /*ec00*/  HMMA.16816.F32.BF16 R48, R4.reuse, R30, R172 ;  /* 0x0000001e0430723c */ /* 0x040fe200000418ac */
[----:B------:R-:W1:Y:S01]  /*ec10*/  LDSM.16.MT88.4 R28, [R220+0x9400] ;  /* 0x00940000dc1c783b */ /* 0x000e620000004200 */
[----:B---3--:R-:W-:Y:S02]  /*ec20*/  MOV R175, R95 ;  /* 0x0000005f00af7202 */ /* 0x008fe40000000f00 */
[----:B----4-:R-:W-:Y:S02]  /*ec30*/  MOV R174, R94 ;  /* 0x0000005e00ae7202 */ /* 0x010fe40000000f00 */
[----:B------:R-:W-:Y:S02]  /*ec40*/  MOV R95, R56 ;  /* 0x00000038005f7202 */ /* 0x000fe40000000f00 */
[----:B------:R-:W-:Y:S01]  /*ec50*/  HMMA.16816.F32.BF16 R64, R4, R26, R156 ;  /* 0x0000001a0440723c */ /* 0x000fe2000004189c */
[----:B------:R2:W-:Y:S01]  /*ec60*/  MUFU.EX2 R157, R10 ;  /* 0x0000000a009d7308 */ /* 0x0005e20000000800 */
[----:B------:R-:W-:-:S02]  /*ec70*/  MOV R94, R105 ;  /* 0x00000069005e7202 */ /* 0x000fc40000000f00 */
[----:B------:R-:W-:Y:S02]  /*ec80*/  MOV R105, R54 ;  /* 0x0000003600697202 */ /* 0x000fe40000000f00 */
[----:B------:R-:W-:Y:S02]  /*ec90*/  MOV R158, R136 ;  /* 0x00000088009e7202 */ /* 0x000fe40000000f00 */
[C---:B------:R-:W-:Y:S01]  /*eca0*/  HMMA.16816.F32.BF16 R88, R4.reuse, R16, R112 ;  /* 0x000000100458723c */ /* 0x040fe20000041870 */
[----:B------:R-:W-:Y:S01]  /*ecb0*/  MOV R115, R251 ;  /* 0x000000fb00737202 */ /* 0x000fe20000000f00 */
[----:B------:R-:W-:Y:S01]  /*ecc0*/  MUFU.EX2 R156, R11 ;  /* 0x0000000b009c7308 */ /* 0x000fe20000000800 */
[----:B------:R-:W-:Y:S02]  /*ecd0*/  MOV R112, R250 ;  /* 0x000000fa00707202 */ /* 0x000fe40000000f00 */
[----:B------:R-:W-:Y:S02]  /*ece0*/  MOV R113, R57 ;  /* 0x0000003900717202 */ /* 0x000fe40000000f00 */
[----:B------:R-:W-:Y:S01]  /*ecf0*/  MOV R173, R13 ;  /* 0x0000000d00ad7202 */ /* 0x000fe20000000f00 */
[----:B------:R-:W-:Y:S01]  /*ed00*/  HMMA.16816.F32.BF16 R36, R4, R24, R144 ;  /* 0x000000180424723c */ /* 0x000fe20000041890 */
[----:B------:R-:W3:Y:S01]  /*ed10*/  LDSM.16.MT88.4 R24, [R9+0x400] ;  /* 0x000400000918783b */ /* 0x000ee20000004200 */
[----:B--2---:R-:W-:Y:S01]  /*ed20*/  FFMA.FTZ R10, R176, UR4, -R0 ;  /* 0x00000004b00a7c23 */ /* 0x004fe20008010800 */
[----:B------:R-:W-:-:S02]  /*ed30*/  MOV R114, R12 ;  /* 0x0000000c00727202 */ /* 0x000fc40000000f00 */
[----:B------:R-:W-:Y:S01]  /*ed40*/  MOV R159, R112 ;  /* 0x00000070009f7202 */ /* 0x000fe20000000f00 */
[----:B------:R2:W4:Y:S02]  /*ed50*/  MUFU.EX2 R172, R10 ;  /* 0x0000000a00ac7308 */ /* 0x0005240000000800 */
[C---:B------:R-:W-:Y:S01]  /*ed60*/  HMMA.16816.F32.BF16 R148, R4.reuse, R18, R124 ;  /* 0x000000120494723c */ /* 0x040fe2000004187c */
[----:B------:R-:W-:Y:S01]  /*ed70*/  MOV R125, R59 ;  /* 0x0000003b007d7202 */ /* 0x000fe20000000f00 */
[----:B------:R-:W-:Y:S01]  /*ed80*/  LDSM.16.MT88.4 R16, [R9+0x1400] ;  /* 0x001400000910783b */ /* 0x000fe20000004200 */
[----:B------:R-:W-:Y:S02]  /*ed90*/  MOV R124, R53 ;  /* 0x00000035007c7202 */ /* 0x000fe40000000f00 */
[----:B------:R-:W-:Y:S02]  /*eda0*/  MOV R127, R248 ;  /* 0x000000f8007f7202 */ /* 0x000fe40000000f00 */
[----:B------:R-:W-:Y:S01]  /*edb0*/  MOV R126, R249 ;  /* 0x000000f9007e7202 */ /* 0x000fe20000000f00 */
[----:B------:R-:W-:Y:S01]  /*edc0*/  HMMA.16816.F32.BF16 R76, R4, R20, R128 ;  /* 0x00000014044c723c */ /* 0x000fe20000041880 */
[----:B------:R-:W-:-:S02]  /*edd0*/  MOV R131, R58 ;  /* 0x0000003a00837202 */ /* 0x000fc40000000f00 */
[----:B------:R-:W-:Y:S02]  /*ede0*/  MOV R130, R55 ;  /* 0x0000003700827202 */ /* 0x000fe40000000f00 */
[----:B------:R-:W-:Y:S01]  /*edf0*/  MOV R129, R52 ;  /* 0x0000003400817202 */ /* 0x000fe20000000f00 */
[----:B--2---:R-:W-:Y:S02]  /*ee00*/  FFMA.FTZ R10, R110, UR4, -R0 ;  /* 0x000000046e0a7c23 */ /* 0x004fe40008010800 */
[----:B------:R-:W-:Y:S01]  /*ee10*/  HMMA.16816.F32.BF16 R56, R4, R44, R68 ;  /* 0x0000002c0438723c */ /* 0x000fe20000041844 */
[----:B------:R-:W-:Y:S01]  /*ee20*/  MOV R128, R15 ;  /* 0x0000000f00807202 */ /* 0x000fe20000000f00 */
[----:B------:R2:W-:Y:S01]  /*ee30*/  MUFU.EX2 R251, R10 ;  /* 0x0000000a00fb7308 */ /* 0x0005e20000000800 */
[----:B------:R-:W-:Y:S02]  /*ee40*/  LDSM.16.MT88.4 R12, [R220+0xb400] ;  /* 0x00b40000dc0c783b */ /* 0x000fe40000004200 */
[----:B------:R-:W-:-:S02]  /*ee50*/  MOV R163, R128 ;  /* 0x0000008000a37202 */ /* 0x000fc40000000f00 */
[----:B------:R-:W-:Y:S01]  /*ee60*/  MOV R162, R129 ;  /* 0x0000008100a27202 */ /* 0x000fe20000000f00 */
[C---:B------:R-:W-:Y:S01]  /*ee70*/  HMMA.16816.F32.BF16 R72, R4.reuse, R22, R140 ;  /* 0x000000160448723c */ /* 0x040fe2000004188c */
[----:B------:R-:W5:Y:S01]  /*ee80*/  LDSM.16.MT88.4 R20, [R220+0xa400] ;  /* 0x00a40000dc14783b */ /* 0x000f620000004200 */
[----:B------:R-:W-:Y:S02]  /*ee90*/  MOV R161, R130 ;  /* 0x0000008200a17202 */ /* 0x000fe40000000f00 */
[----:B------:R-:W-:Y:S02]  /*eea0*/  MOV R160, R131 ;  /* 0x0000008300a07202 */ /* 0x000fe40000000f00 */
[----:B------:R-:W-:Y:S02]  /*eeb0*/  MOV R11, R125 ;  /* 0x0000007d000b7202 */ /* 0x000fe40000000f00 */
[----:B------:R-:W-:Y:S01]  /*eec0*/  HMMA.16816.F32.BF16 R44, R4, R46, R80 ;  /* 0x0000002e042c723c */ /* 0x000fe20000041850 */
[----:B------:R-:W-:-:S02]  /*eed0*/  MOV R176, R126 ;  /* 0x0000007e00b07202 */ /* 0x000fc40000000f00 */
[----:B------:R-:W-:Y:S01]  /*eee0*/  MOV R71, R127 ;  /* 0x0000007f00477202 */ /* 0x000fe20000000f00 */
[----:B--2---:R-:W-:Y:S01]  /*eef0*/  FFMA.FTZ R10, R177, UR4, -R0 ;  /* 0x00000004b10a7c23 */ /* 0x004fe20008010800 */
[----:B------:R-:W-:Y:S02]  /*ef00*/  MOV R68, R113 ;  /* 0x0000007100447202 */ /* 0x000fe40000000f00 */
[----:B------:R-:W-:Y:S01]  /*ef10*/  MOV R69, R114 ;  /* 0x0000007200457202 */ /* 0x000fe20000000f00 */
[----:B------:R2:W1:Y:S01]  /*ef20*/  MUFU.EX2 R250, R10 ;  /* 0x0000000a00fa7308 */ /* 0x0004620000000800 */
[----:B------:R-:W-:Y:S01]  /*ef30*/  HMMA.16816.F32.BF16 R52, R4, R32, R84 ;  /* 0x000000200434723c */ /* 0x000fe20000041854 */
[----:B------:R-:W-:-:S07]  /*ef40*/  MOV R70, R115 ;  /* 0x0000007300467202 */ /* 0x000fce0000000f00 */
[----:B------:R-:W-:Y:S01]  /*ef50*/  HMMA.16816.F32.BF16 R96, R4, R34, R96 ;  /* 0x000000220460723c */ /* 0x000fe20000041860 */
[--C-:B------:R-:W-:Y:S01]  /*ef60*/  FFMA.FTZ R4, R179, UR4, -R8.reuse ;  /* 0x00000004b3047c23 */ /* 0x100fe20008010808 */
[----:B----4-:R-:W-:Y:S01]  /*ef70*/  F2FP.BF16.F32.PACK_AB R5, R156, R172 ;  /* 0x000000ac9c05723e */ /* 0x010fe200000010ff */
[----:B------:R-:W4:Y:S01]  /*ef80*/  LDSM.16.MT88.4 R32, [R9+0x2400] ;  /* 0x002400000920783b */ /* 0x000f220000004200 */
[----:B------:R-:W-:Y:S01]  /*ef90*/  F2FP.BF16.F32.PACK_AB R6, R107, R157 ;  /* 0x0000009d6b06723e */ /* 0x000fe200000010ff */
[----:B------:R3:W-:Y:S01]  /*efa0*/  MUFU.EX2 R248, R4 ;  /* 0x0000000400f87308 */ /* 0x0007e20000000800 */
[----:B--2---:R-:W-:Y:S01]  /*efb0*/  FFMA.FTZ R10, R178, UR4, -R8 ;  /* 0x00000004b20a7c23 */ /* 0x004fe20008010808 */
[----:B-1----:R-:W-:-:S06]  /*efc0*/  F2FP.BF16.F32.PACK_AB R7, R250, R251 ;  /* 0x000000fbfa07723e */ /* 0x002fcc00000010ff */
[----:B------:R1:W2:Y:S01]  /*efd0*/  MUFU.EX2 R249, R10 ;  /* 0x0000000a00f97308 */ /* 0x0002a20000000800 */
[----:B---3--:R-:W-:-:S07]  /*efe0*/  F2FP.BF16.F32.PACK_AB R4, R175, R174 ;  /* 0x000000aeaf04723e */ /* 0x008fce00000010ff */
[C---:B------:R-:W-:Y:S01]  /*eff0*/  HMMA.16816.F32.BF16 R144, R4.reuse, R28, R208 ;  /* 0x0000001c0490723c */ /* 0x040fe200000418d0 */
[----:B-1----:R-:W-:Y:S01]  /*f000*/  FFMA.FTZ R10, R188, UR4, -R8 ;  /* 0x00000004bc0a7c23 */ /* 0x002fe20008010808 */
[----:B------:R-:W-:Y:S02]  /*f010*/  MOV R211, R107 ;  /* 0x0000006b00d37202 */ /* 0x000fe40000000f00 */
[----:B------:R-:W-:Y:S01]  /*f020*/  MOV R107, R138 ;  /* 0x0000008a006b7202 */ /* 0x000fe20000000f00 */
[----:B------:R1:W-:Y:S01]  /*f030*/  MUFU.EX2 R208, R10 ;  /* 0x0000000a00d07308 */ /* 0x0003e20000000800 */
[----:B------:R-:W-:Y:S02]  /*f040*/  MOV R209, R124 ;  /* 0x0000007c00d17202 */ /* 0x000fe40000000f00 */
[----:B------:R-:W-:Y:S01]  /*f050*/  HMMA.16816.F32.BF16 R140, R4, R30, R204 ;  /* 0x0000001e048c723c */ /* 0x000fe200000418cc */
[----:B------:R-:W-:Y:S02]  /*f060*/  MOV R207, R137 ;  /* 0x0000008900cf7202 */ /* 0x000fe40000000f00 */
[----:B------:R-:W-:-:S02]  /*f070*/  MOV R206, R139 ;  /* 0x0000008b00ce7202 */ /* 0x000fc40000000f00 */
[----:B------:R-:W-:-:S03]  /*f080*/  MOV R210, R70 ;  /* 0x0000004600d27202 */ /* 0x000fc60000000f00 */
[----:B------:R-:W-:Y:S01]  /*f090*/  HMMA.16816.F32.BF16 R136, R4, R24, R200 ;  /* 0x000000180488723c */ /* 0x000fe200000418c8 */
[----:B-1----:R-:W-:-:S07]  /*f0a0*/  FFMA.FTZ R10, R198, UR4, -R3 ;  /* 0x00000004c60a7c23 */ /* 0x002fce0008010803 */
[C---:B-----5:R-:W-:Y:S01]  /*f0b0*/  HMMA.16816.F32.BF16 R128, R4.reuse, R20, R192 ;  /* 0x000000140480723c */ /* 0x060fe200000418c0 */
[----:B------:R1:W-:Y:S07]  /*f0c0*/  MUFU.EX2 R205, R10 ;  /* 0x0000000a00cd7308 */ /* 0x0003ee0000000800 */
[----:B------:R-:W-:Y:S01]  /*f0d0*/  HMMA.16816.F32.BF16 R108, R4, R14, R168 ;  /* 0x0000000e046c723c */ /* 0x000fe200000418a8 */
[----:B------:R-:W-:Y:S02]  /*f0e0*/  MOV R171, R11 ;  /* 0x0000000b00ab7202 */ /* 0x000fe40000000f00 */
[----:B------:R-:W-:-:S02]  /*f0f0*/  MOV R11, R92 ;  /* 0x0000005c000b7202 */ /* 0x000fc40000000f00 */
[----:B------:R-:W-:Y:S02]  /*f100*/  MOV R170, R93 ;  /* 0x0000005d00aa7202 */ /* 0x000fe40000000f00 */
[----:B------:R-:W-:Y:S01]  /*f110*/  MOV R169, R94 ;  /* 0x0000005e00a97202 */ /* 0x000fe20000000f00 */
[----:B------:R-:W-:Y:S01]  /*f120*/  HMMA.16816.F32.BF16 R132, R4, R26, R132 ;  /* 0x0000001a0484723c */ /* 0x000fe20000041884 */
[----:B------:R-:W-:Y:S01]  /*f130*/  MOV R168, R95 ;  /* 0x0000005f00a87202 */ /* 0x000fe20000000f00 */
[----:B-1----:R-:W-:-:S04]  /*f140*/  FFMA.FTZ R10, R191, UR4, -R3 ;  /* 0x00000004bf0a7c23 */ /* 0x002fc80008010803 */
[----:B------:R1:W3:Y:S02]  /*f150*/  MUFU.EX2 R204, R10 ;  /* 0x0000000a00cc7308 */ /* 0x0002e40000000800 */
[C---:B------:R-:W-:Y:S08]  /*f160*/  HMMA.16816.F32.BF16 R124, R4.reuse, R22, R184 ;  /* 0x00000016047c723c */ /* 0x040ff000000418b8 */
[----:B------:R-:W-:Y:S01]  /*f170*/  HMMA.16816.F32.BF16 R120, R4, R16, R120 ;  /* 0x000000100478723c */ /* 0x000fe20000041878 */
[----:B-1----:R-:W-:-:S07]  /*f180*/  FFMA.FTZ R10, R190, UR4, -R3 ;  /* 0x00000004be0a7c23 */ /* 0x002fce0008010803 */
[C---:B------:R-:W-:Y:S01]  /*f190*/  HMMA.16816.F32.BF16 R116, R4.reuse, R18, R116 ;  /* 0x000000120474723c */ /* 0x040fe20000041874 */
[----:B------:R1:W-:Y:S07]  /*f1a0*/  MUFU.EX2 R203, R10 ;  /* 0x0000000a00cb7308 */ /* 0x0003ee0000000800 */
[C---:B------:R-:W-:Y:S08]  /*f1b0*/  HMMA.16816.F32.BF16 R112, R4.reuse, R12, R180 ;  /* 0x0000000c0470723c */ /* 0x040ff000000418b4 */
[----:B----4-:R-:W-:Y:S01]  /*f1c0*/  HMMA.16816.F32.BF16 R92, R4, R32, R164 ;  /* 0x00000020045c723c */ /* 0x010fe200000418a4 */
[----:B------:R-:W-:-:S02]  /*f1d0*/  MOV R167, R68 ;  /* 0x0000004400a77202 */ /* 0x000fc40000000f00 */
[----:B------:R-:W-:Y:S01]  /*f1e0*/  MOV R166, R69 ;  /* 0x0000004500a67202 */ /* 0x000fe20000000f00 */
[----:B-1----:R-:W-:Y:S01]  /*f1f0*/  FFMA.FTZ R10, R189, UR4, -R3 ;  /* 0x00000004bd0a7c23 */ /* 0x002fe20008010803 */
[----:B------:R-:W-:Y:S02]  /*f200*/  MOV R165, R71 ;  /* 0x0000004700a57202 */ /* 0x000fe40000000f00 */
[----:B------:R-:W-:Y:S01]  /*f210*/  MOV R164, R176 ;  /* 0x000000b000a47202 */ /* 0x000fe20000000f00 */
[----:B------:R1:W4:Y:S01]  /*f220*/  MUFU.EX2 R202, R10 ;  /* 0x0000000a00ca7308 */ /* 0x0003220000000800 */
[----:B------:R-:W-:Y:S01]  /*f230*/  HMMA.16816.F32.BF16 R80, R4, R34, R152 ;  /* 0x000000220450723c */ /* 0x000fe20000041898 */
[----:B--2---:R-:W-:Y:S02]  /*f240*/  F2FP.BF16.F32.PACK_AB R4, R249, R173 ;  /* 0x000000adf904723e */ /* 0x004fe400000010ff */
[----:B---3--:R-:W-:Y:S02]  /*f250*/  F2FP.BF16.F32.PACK_AB R5, R204, R205 ;  /* 0x000000cdcc05723e */ /* 0x008fe400000010ff */
[----:B------:R-:W-:-:S02]  /*f260*/  F2FP.BF16.F32.PACK_AB R6, R208, R248 ;  /* 0x000000f8d006723e */ /* 0x000fc400000010ff */
[----:B------:R-:W-:Y:S02]  /*f270*/  MOV R155, R107 ;  /* 0x0000006b009b7202 */ /* 0x000fe40000000f00 */
[----:B------:R-:W-:Y:S01]  /*f280*/  MOV R154, R106 ;  /* 0x0000006a009a7202 */ /* 0x000fe20000000f00 */
[----:B-1----:R-:W-:Y:S01]  /*f290*/  FFMA.FTZ R10, R213, UR4, -R8 ;  /* 0x00000004d50a7c23 */ /* 0x002fe20008010808 */
[----:B----4-:R-:W-:Y:S02]  /*f2a0*/  F2FP.BF16.F32.PACK_AB R7, R202, R203 ;  /* 0x000000cbca07723e */ /* 0x010fe400000010ff */
[----:B------:R-:W-:Y:S01]  /*f2b0*/  MOV R213, R161 ;  /* 0x000000a100d57202 */ /* 0x000fe20000000f00 */
[----:B------:R1:W-:Y:S04]  /*f2c0*/  MUFU.EX2 R201, R10 ;  /* 0x0000000a00c97308 */ /* 0x0003e80000000800 */
[C---:B------:R-:W-:Y:S08]  /*f2d0*/  HMMA.16816.F32.BF16 R88, R4.reuse, R28, R88 ;  /* 0x0000001c0458723c */ /* 0x040ff00000041858 */
[----:B------:R-:W-:Y:S01]  /*f2e0*/  HMMA.16816.F32.BF16 R84, R4, R30, R148 ;  /* 0x0000001e0454723c */ /* 0x000fe20000041894 */
[----:B------:R-:W2:Y:S01]  /*f2f0*/  LDSM.16.MT88.4 R28, [R9+0x800] ;  /* 0x00080000091c783b */ /* 0x000ea20000004200 */
[----:B-1----:R-:W-:Y:S01]  /*f300*/  FFMA.FTZ R10, R212, UR4, -R2 ;  /* 0x00000004d40a7c23 */ /* 0x002fe20008010802 */
[----:B------:R-:W-:-:S05]  /*f310*/  MOV R212, R160 ;  /* 0x000000a000d47202 */ /* 0x000fca0000000f00 */
[C---:B------:R-:W-:Y:S01]  /*f320*/  HMMA.16816.F32.BF16 R68, R4.reuse, R20, R36 ;  /* 0x000000140444723c */ /* 0x040fe20000041824 */
[----:B------:R1:W-:Y:S01]  /*f330*/  MUFU.EX2 R200, R10 ;  /* 0x0000000a00c87308 */ /* 0x0003e20000000800 */
[----:B------:R-:W3:Y:S06]  /*f340*/  LDSM.16.MT88.4 R36, [R220+0x9800] ;  /* 0x00980000dc24783b */ /* 0x000eec0000004200 */
[C---:B------:R-:W-:Y:S08]  /*f350*/  HMMA.16816.F32.BF16 R56, R4.reuse, R12, R56 ;  /* 0x0000000c0438723c */ /* 0x040ff00000041838 */
[----:B------:R-:W-:Y:S01]  /*f360*/  HMMA.16816.F32.BF16 R44, R4, R14, R44 ;  /* 0x0000000e042c723c */ /* 0x000fe2000004182c */
[----:B------:R-:W4:Y:S01]  /*f370*/  LDSM.16.MT88.4 R12, [R220+0xb800] ;  /* 0x00b80000dc0c783b */ /* 0x000f220000004200 */
[----:B-1----:R-:W-:Y:S01]  /*f380*/  FFMA.FTZ R10, R199, UR4, -R2 ;  /* 0x00000004c70a7c23 */ /* 0x002fe20008010802 */
[----:B------:R-:W-:-:S02]  /*f390*/  MOV R199, R209 ;  /* 0x000000d100c77202 */ /* 0x000fc40000000f00 */
[----:B------:R-:W-:Y:S01]  /*f3a0*/  MOV R209, R105 ;  /* 0x0000006900d17202 */ /* 0x000fe20000000f00 */
[----:B------:R1:W-:Y:S02]  /*f3b0*/  MUFU.EX2 R198, R10 ;  /* 0x0000000a00c67308 */ /* 0x0003e40000000800 */
[C---:B------:R-:W-:Y:S08]  /*f3c0*/  HMMA.16816.F32.BF16 R76, R4.reuse, R24, R76 ;  /* 0x00000018044c723c */ /* 0x040ff0000004184c */
[----:B------:R-:W-:Y:S01]  /*f3d0*/  HMMA.16816.F32.BF16 R72, R4, R26, R72 ;  /* 0x0000001a0448723c */ /* 0x000fe20000041848 */
[----:B------:R-:W5:Y:S01]  /*f3e0*/  LDSM.16.MT88.4 R24, [R220+0xa800] ;  /* 0x00a80000dc18783b */ /* 0x000f620000004200 */
[----:B-1----:R-:W-:-:S06]  /*f3f0*/  FFMA.FTZ R10, R196, UR4, -R2 ;  /* 0x00000004c40a7c23 */ /* 0x002fcc0008010802 */
[C---:B------:R-:W-:Y:S01]  /*f400*/  HMMA.16816.F32.BF16 R64, R4.reuse, R22, R64 ;  /* 0x000000160440723c */ /* 0x040fe20000041840 */
[----:B------:R-:W-:Y:S01]  /*f410*/  LDSM.16.MT88.4 R20, [R9+0x2800] ;  /* 0x002800000914783b */ /* 0x000fe20000004200 */
[----:B------:R1:W-:Y:S06]  /*f420*/  MUFU.EX2 R196, R10 ;  /* 0x0000000a00c47308 */ /* 0x0003ec0000000800 */
[C---:B------:R-:W-:Y:S08]  /*f430*/  HMMA.16816.F32.BF16 R60, R4.reuse, R16, R60 ;  /* 0x00000010043c723c */ /* 0x040ff0000004183c */
[----:B------:R-:W-:Y:S01]  /*f440*/  HMMA.16816.F32.BF16 R48, R4, R18, R48 ;  /* 0x000000120430723c */ /* 0x000fe20000041830 */
[----:B------:R-:W5:Y:S01]  /*f450*/  LDSM.16.MT88.4 R16, [R9+0x1800] ;  /* 0x001800000910783b */ /* 0x000f620000004200 */
[----:B-1----:R-:W-:-:S04]  /*f460*/  FFMA.FTZ R10, R100, UR4, -R2 ;  /* 0x00000004640a7c23 */ /* 0x002fc80008010802 */
[----:B------:R1:W2:Y:S02]  /*f470*/  MUFU.EX2 R195, R10 ;  /* 0x0000000a00c37308 */ /* 0x0002a40000000800 */
[C---:B------:R-:W-:Y:S08]  /*f480*/  HMMA.16816.F32.BF16 R52, R4.reuse, R32, R52 ;  /* 0x000000200434723c */ /* 0x040ff00000041834 */
[----:B------:R-:W-:Y:S01]  /*f490*/  HMMA.16816.F32.BF16 R32, R4, R34, R96 ;  /* 0x000000220420723c */ /* 0x000fe20000041860 */
[----:B------:R-:W-:Y:S01]  /*f4a0*/  FFMA.FTZ R4, R218, UR4, -R8 ;  /* 0x00000004da047c23 */ /* 0x000fe20008010808 */
[----:B------:R-:W-:-:S03]  /*f4b0*/  MOV R218, R168 ;  /* 0x000000a800da7202 */ /* 0x000fc60000000f00 */
[----:B------:R3:W-:Y:S01]  /*f4c0*/  MUFU.EX2 R189, R4 ;  /* 0x0000000400bd7308 */ /* 0x0007e20000000800 */
[----:B-1----:R-:W-:Y:S01]  /*f4d0*/  FFMA.FTZ R10, R215, UR4, -R0 ;  /* 0x00000004d70a7c23 */ /* 0x002fe20008010800 */
[----:B--2---:R-:W-:Y:S02]  /*f4e0*/  F2FP.BF16.F32.PACK_AB R6, R195, R196 ;  /* 0x000000c4c306723e */ /* 0x004fe400000010ff */
[----:B------:R-:W-:-:S04]  /*f4f0*/  MOV R215, R207 ;  /* 0x000000cf00d77202 */ /* 0x000fc80000000f00 */
[----:B------:R1:W-:Y:S01]  /*f500*/  MUFU.EX2 R194, R10 ;  /* 0x0000000a00c27308 */ /* 0x0003e20000000800 */
[----:B------:R-:W-:Y:S02]  /*f510*/  MOV R207, R163 ;  /* 0x000000a300cf7202 */ /* 0x000fe40000000f00 */
[----:B---3--:R-:W-:Y:S01]  /*f520*/  F2FP.BF16.F32.PACK_AB R4, R198, R200 ;  /* 0x000000c8c604723e */ /* 0x008fe200000010ff */
[--C-:B-1----:R-:W-:Y:S01]  /*f530*/  FFMA.FTZ R10, R214, UR4, -R0.reuse ;  /* 0x00000004d60a7c23 */ /* 0x102fe20008010800 */
[----:B------:R-:W-:Y:S02]  /*f540*/  MOV R214, R206 ;  /* 0x000000ce00d67202 */ /* 0x000fe40000000f00 */
[----:B------:R-:W-:Y:S01]  /*f550*/  MOV R206, R162 ;  /* 0x000000a200ce7202 */ /* 0x000fe20000000f00 */
[----:B------:R1:W2:Y:S02]  /*f560*/  MUFU.EX2 R193, R10 ;  /* 0x0000000a00c17308 */ /* 0x0002a40000000800 */
[----:B-1----:R-:W-:Y:S01]  /*f570*/  FFMA.FTZ R10, R197, UR4, -R0 ;  /* 0x00000004c50a7c23 */ /* 0x002fe20008010800 */
[----:B--2---:R-:W-:-:S02]  /*f580*/  F2FP.BF16.F32.PACK_AB R5, R193, R194 ;  /* 0x000000c2c105723e */ /* 0x004fc400000010ff */
[----:B------:R-:W-:-:S03]  /*f590*/  MOV R197, R171 ;  /* 0x000000ab00c57202 */ /* 0x000fc60000000f00 */
[----:B------:R1:W-:Y:S02]  /*f5a0*/  MUFU.EX2 R192, R10 ;  /* 0x0000000a00c07308 */ /* 0x0003e40000000800 */
[----:B-1----:R-:W-:Y:S01]  /*f5b0*/  FFMA.FTZ R10, R216, UR4, -R0 ;  /* 0x00000004d80a7c23 */ /* 0x002fe20008010800 */
[----:B------:R-:W-:-:S05]  /*f5c0*/  MOV R216, R170 ;  /* 0x000000aa00d87202 */ /* 0x000fca0000000f00 */
[----:B------:R1:W2:Y:S02]  /*f5d0*/  MUFU.EX2 R191, R10 ;  /* 0x0000000a00bf7308 */ /* 0x0002a40000000800 */
[----:B-1----:R-:W-:Y:S01]  /*f5e0*/  FFMA.FTZ R10, R217, UR4, -R8 ;  /* 0x00000004d90a7c23 */ /* 0x002fe20008010808 */
[----:B--2---:R-:W-:Y:S02]  /*f5f0*/  F2FP.BF16.F32.PACK_AB R7, R191, R192 ;  /* 0x000000c0bf07723e */ /* 0x004fe400000010ff */
[----:B------:R-:W-:-:S03]  /*f600*/  MOV R217, R169 ;  /* 0x000000a900d97202 */ /* 0x000fc60000000f00 */
[----:B------:R1:W2:Y:S02]  /*f610*/  MUFU.EX2 R190, R10 ;  /* 0x0000000a00be7308 */ /* 0x0002a40000000800 */
[C---:B------:R-:W-:Y:S08]  /*f620*/  HMMA.16816.F32.BF16 R176, R4.reuse, R28, R136 ;  /* 0x0000001c04b0723c */ /* 0x040ff00000041888 */
[----:B------:R-:W-:Y:S01]  /*f630*/  HMMA.16816.F32.BF16 R184, R4, R36, R144 ;  /* 0x0000002404b8723c */ /* 0x000fe20000041890 */
[----:B-1----:R-:W-:Y:S01]  /*f640*/  FFMA.FTZ R10, R219, UR4, -R8 ;  /* 0x00000004db0a7c23 */ /* 0x002fe20008010808 */
[----:B------:R-:W-:-:S06]  /*f650*/  MOV R219, R167 ;  /* 0x000000a700db7202 */ /* 0x000fcc0000000f00 */
[C---:B------:R-:W-:Y:S01]  /*f660*/  HMMA.16816.F32.BF16 R136, R4.reuse, R30, R132 ;  /* 0x0000001e0488723c */ /* 0x040fe20000041884 */
[----:B------:R1:W-:Y:S01]  /*f670*/  MUFU.EX2 R188, R10 ;  /* 0x0000000a00bc7308 */ /* 0x0003e20000000800 */
[----:B------:R-:W-:Y:S02]  /*f680*/  MOV R135, R154 ;  /* 0x0000009a00877202 */ /* 0x000fe40000000f00 */
[----:B------:R-:W-:Y:S02]  /*f690*/  MOV R134, R155 ;  /* 0x0000009b00867202 */ /* 0x000fe40000000f00 */
[----:B------:R-:W-:Y:S02]  /*f6a0*/  MOV R133, R164 ;  /* 0x000000a400857202 */ /* 0x000fe40000000f00 */
[----:B------:R-:W-:Y:S01]  /*f6b0*/  MOV R132, R165 ;  /* 0x000000a500847202 */ /* 0x000fe20000000f00 */
[C---:B----4-:R-:W-:Y:S08]  /*f6c0*/  HMMA.16816.F32.BF16 R144, R4.reuse, R14, R108 ;  /* 0x0000000e0490723c */ /* 0x050ff0000004186c */
[C---:B------:R-:W-:Y:S01]  /*f6d0*/  HMMA.16816.F32.BF16 R180, R4.reuse, R38, R140 ;  /* 0x0000002604b4723c */ /* 0x040fe2000004188c */
[--C-:B-1----:R-:W-:Y:S01]  /*f6e0*/  FFMA.FTZ R10, R234, UR4, -R3.reuse ;  /* 0x00000004ea0a7c23 */ /* 0x102fe20008010803 */
[----:B------:R-:W-:Y:S01]  /*f6f0*/  MOV R234, R166 ;  /* 0x000000a600ea7202 */ /* 0x000fe20000000f00 */
[----:B------:R-:W-:Y:S02]  /*f700*/  LDSM.16.MT88.4 R140, [R9+0xc00] ;  /* 0x000c0000098c783b */ /* 0x000fe40000004200 */
[----:B------:R1:W-:Y:S03]  /*f710*/  MUFU.EX2 R107, R10 ;  /* 0x0000000a006b7308 */ /* 0x0003e60000000800 */
[C---:B-----5:R-:W-:Y:S08]  /*f720*/  HMMA.16816.F32.BF16 R148, R4.reuse, R24, R128 ;  /* 0x000000180494723c */ /* 0x060ff00000041880 */
[----:B------:R-:W-:Y:S01]  /*f730*/  HMMA.16816.F32.BF16 R152, R4, R26, R124 ;  /* 0x0000001a0498723c */ /* 0x000fe2000004187c */
[----:B------:R-:W3:Y:S01]  /*f740*/  LDSM.16.MT88.4 R124, [R220+0x9c00] ;  /* 0x009c0000dc7c783b */ /* 0x000ee20000004200 */
[----:B-1----:R-:W-:Y:S01]  /*f750*/  FFMA.FTZ R10, R233, UR4, -R3 ;  /* 0x00000004e90a7c23 */ /* 0x002fe20008010803 */
[----:B------:R-:W-:-:S05]  /*f760*/  MOV R233, R197 ;  /* 0x000000c500e97202 */ /* 0x000fca0000000f00 */
[----:B------:R-:W-:Y:S01]  /*f770*/  HMMA.16816.F32.BF16 R164, R4, R16, R120 ;  /* 0x0000001004a4723c */ /* 0x000fe20000041878 */
[----:B------:R-:W-:Y:S01]  /*f780*/  MOV R197, R206 ;  /* 0x000000ce00c57202 */ /* 0x000fe20000000f00 */
[----:B------:R1:W4:Y:S01]  /*f790*/  MUFU.EX2 R106, R10 ;  /* 0x0000000a006a7308 */ /* 0x0003220000000800 */
[----:B------:R-:W-:Y:S02]  /*f7a0*/  MOV R206, R172 ;  /* 0x000000ac00ce7202 */ /* 0x000fe40000000f00 */
[----:B------:R-:W-:-:S03]  /*f7b0*/  MOV R123, R159 ;  /* 0x0000009f007b7202 */ /* 0x000fc60000000f00 */
[C---:B------:R-:W-:Y:S08]  /*f7c0*/  HMMA.16816.F32.BF16 R168, R4.reuse, R18, R116 ;  /* 0x0000001204a8723c */ /* 0x040ff00000041874 */
[----:B------:R-:W-:Y:S01]  /*f7d0*/  HMMA.16816.F32.BF16 R160, R4, R12, R112 ;  /* 0x0000000c04a0723c */ /* 0x000fe20000041870 */
[----:B-1----:R-:W-:Y:S01]  /*f7e0*/  FFMA.FTZ R10, R232, UR4, -R3 ;  /* 0x00000004e80a7c23 */ /* 0x002fe20008010803 */
[----:B------:R-:W-:-:S02]  /*f7f0*/  MOV R232, R216 ;  /* 0x000000d800e87202 */ /* 0x000fc40000000f00 */
[----:B------:R-:W-:Y:S01]  /*f800*/  MOV R216, R213 ;  /* 0x000000d500d87202 */ /* 0x000fe20000000f00 */
[----:B------:R1:W-:Y:S03]  /*f810*/  MUFU.EX2 R105, R10 ;  /* 0x0000000a00697308 */ /* 0x0003e60000000800 */
[----:B------:R-:W-:Y:S01]  /*f820*/  HMMA.16816.F32.BF16 R108, R4, R20, R92 ;  /* 0x00000014046c723c */ /* 0x000fe2000004185c */
[----:B------:R-:W-:-:S07]  /*f830*/  MOV R213, R174 ;  /* 0x000000ae00d57202 */ /* 0x000fce0000000f00 */
[----:B------:R-:W-:Y:S01]  /*f840*/  HMMA.16816.F32.BF16 R96, R4, R22, R80 ;  /* 0x000000160460723c */ /* 0x000fe20000041850 */
[----:B--2---:R-:W-:Y:S01]  /*f850*/  F2FP.BF16.F32.PACK_AB R4, R190, R201 ;  /* 0x000000c9be04723e */ /* 0x004fe200000010ff */
[----:B------:R-:W-:Y:S01]  /*f860*/  LDSM.16.MT88.4 R80, [R220+0xbc00] ;  /* 0x00bc0000dc50783b */ /* 0x000fe20000004200 */
[----:B----4-:R-:W-:Y:S02]  /*f870*/  F2FP.BF16.F32.PACK_AB R5, R106, R107 ;  /* 0x0000006b6a05723e */ /* 0x010fe400000010ff */
[----:B------:R-:W-:Y:S01]  /*f880*/  F2FP.BF16.F32.PACK_AB R6, R188, R189 ;  /* 0x000000bdbc06723e */ /* 0x000fe200000010ff */
[----:B-1----:R-:W-:Y:S01]  /*f890*/  FFMA.FTZ R10, R225, UR4, -R3 ;  /* 0x00000004e10a7c23 */ /* 0x002fe20008010803 */
[----:B------:R-:W-:Y:S02]  /*f8a0*/  MOV R225, R217 ;  /* 0x000000d900e17202 */ /* 0x000fe40000000f00 */
[----:B------:R-:W-:Y:S01]  /*f8b0*/  MOV R217, R212 ;  /* 0x000000d400d97202 */ /* 0x000fe20000000f00 */
[----:B------:R-:W1:Y:S01]  /*f8c0*/  MUFU.EX2 R100, R10 ;  /* 0x0000000a00647308 */ /* 0x000e620000000800 */
[----:B------:R-:W-:-:S02]  /*f8d0*/  MOV R212, R173 ;  /* 0x000000ad00d47202 */ /* 0x000fc40000000f00 */
[----:B-1----:R-:W-:Y:S01]  /*f8e0*/  F2FP.BF16.F32.PACK_AB R7, R100, R105 ;  /* 0x000000696407723e */ /* 0x002fe200000010ff */
[----:B------:R-:W-:-:S06]  /*f8f0*/  FFMA.FTZ R10, R239, UR4, -R8 ;  /* 0x00000004ef0a7c23 */ /* 0x000fcc0008010808 */
[C---:B------:R-:W-:Y:S01]  /*f900*/  HMMA.16816.F32.BF16 R84, R4.reuse, R38, R84 ;  /* 0x000000260454723c */ /* 0x040fe20000041854 */
[----:B------:R1:W-:Y:S07]  /*f910*/  MUFU.EX2 R39, R10 ;  /* 0x0000000a00277308 */ /* 0x0003ee0000000800 */
[----:B------:R-:W-:Y:S01]  /*f920*/  HMMA.16816.F32.BF16 R112, R4, R36, R88 ;  /* 0x000000240470723c */ /* 0x000fe20000041858 */
[----:B------:R-:W-:Y:S02]  /*f930*/  MOV R91, R234 ;  /* 0x000000ea005b7202 */ /* 0x000fe40000000f00 */
[----:B------:R-:W-:-:S02]  /*f940*/  MOV R90, R219 ;  /* 0x000000db005a7202 */ /* 0x000fc40000000f00 */
[----:B------:R-:W-:Y:S02]  /*f950*/  MOV R89, R218 ;  /* 0x000000da00597202 */ /* 0x000fe40000000f00 */
[----:B------:R-:W-:Y:S01]  /*f960*/  MOV R234, R214 ;  /* 0x000000d600ea7202 */ /* 0x000fe20000000f00 */
[C---:B------:R-:W-:Y:S01]  /*f970*/  HMMA.16816.F32.BF16 R64, R4.reuse, R26, R64 ;  /* 0x0000001a0440723c */ /* 0x040fe20000041840 */
[----:B------:R-:W-:Y:S01]  /*f980*/  MOV R219, R215 ;  /* 0x000000d700db7202 */ /* 0x000fe20000000f00 */
[----:B-1----:R-:W-:Y:S01]  /*f990*/  FFMA.FTZ R10, R238, UR4, -R2 ;  /* 0x00000004ee0a7c23 */ /* 0x002fe20008010802 */
[----:B------:R-:W-:Y:S02]  /*f9a0*/  MOV R218, R199 ;  /* 0x000000c700da7202 */ /* 0x000fe40000000f00 */
[----:B------:R-:W-:Y:S01]  /*f9b0*/  MOV R214, R207 ;  /* 0x000000cf00d67202 */ /* 0x000fe20000000f00 */
[----:B------:R1:W-:Y:S01]  /*f9c0*/  MUFU.EX2 R38, R10 ;  /* 0x0000000a00267308 */ /* 0x0003e20000000800 */
[----:B------:R-:W-:Y:S01]  /*f9d0*/  MOV R215, R209 ;  /* 0x000000d100d77202 */ /* 0x000fe20000000f00 */
[----:B------:R-:W-:Y:S01]  /*f9e0*/  HMMA.16816.F32.BF16 R68, R4, R24, R68 ;  /* 0x000000180444723c */ /* 0x000fe20000041844 */
[----:B------:R-:W-:-:S02]  /*f9f0*/  MOV R199, R210 ;  /* 0x000000d200c77202 */ /* 0x000fc40000000f00 */
[----:B------:R-:W-:Y:S02]  /*fa00*/  MOV R207, R175 ;  /* 0x000000af00cf7202 */ /* 0x000fe40000000f00 */
[----:B------:R-:W-:Y:S01]  /*fa10*/  MOV R209, R156 ;  /* 0x0000009c00d17202 */ /* 0x000fe20000000f00 */
[----:B------:R-:W-:Y:S01]  /*fa20*/  LDSM.16.MT88.4 R172, [R9+0x1c00] ;  /* 0x001c000009ac783b */ /* 0x000fe20000004200 */
[----:B------:R-:W-:Y:S01]  /*fa30*/  MOV R210, R157 ;  /* 0x0000009d00d27202 */ /* 0x000fe20000000f00 */
[C---:B------:R-:W-:Y:S01]  /*fa40*/  HMMA.16816.F32.BF16 R48, R4.reuse, R18, R48 ;  /* 0x000000120430723c */ /* 0x040fe20000041830 */
[----:B------:R-:W-:Y:S02]  /*fa50*/  MOV R88, R158 ;  /* 0x0000009e00587202 */ /* 0x000fe40000000f00 */
[----:B------:R-:W2:Y:S01]  /*fa60*/  LDSM.16.MT88.4 R156, [R220+0xac00] ;  /* 0x00ac0000dc9c783b */ /* 0x000ea20000004200 */
[----:B------:R-:W-:Y:S02]  /*fa70*/  MOV R238, R90 ;  /* 0x0000005a00ee7202 */ /* 0x000fe40000000f00 */
[----:B------:R-:W-:Y:S01]  /*fa80*/  MOV R239, R89 ;  /* 0x0000005900ef7202 */ /* 0x000fe20000000f00 */
[----:B-1----:R-:W-:Y:S01]  /*fa90*/  FFMA.FTZ R10, R237, UR4, -R2 ;  /* 0x00000004ed0a7c23 */ /* 0x002fe20008010802 */
[----:B------:R-:W-:Y:S01]  /*faa0*/  HMMA.16816.F32.BF16 R128, R4, R28, R76 ;  /* 0x0000001c0480723c */ /* 0x000fe2000004184c */
[----:B------:R-:W-:-:S02]  /*fab0*/  MOV R237, R91 ;  /* 0x0000005b00ed7202 */ /* 0x000fc40000000f00 */
[----:B------:R1:W4:Y:S05]  /*fac0*/  MUFU.EX2 R37, R10 ;  /* 0x0000000a00257308 */ /* 0x00032a0000000800 */
[C---:B------:R-:W-:Y:S08]  /*fad0*/  HMMA.16816.F32.BF16 R28, R4.reuse, R30, R72 ;  /* 0x0000001e041c723c */ /* 0x040ff00000041848 */
[----:B------:R-:W-:Y:S01]  /*fae0*/  HMMA.16816.F32.BF16 R60, R4, R16, R60 ;  /* 0x00000010043c723c */ /* 0x000fe2000004183c */
[--C-:B-1----:R-:W-:Y:S01]  /*faf0*/  FFMA.FTZ R10, R236, UR4, -R2.reuse ;  /* 0x00000004ec0a7c23 */ /* 0x102fe20008010802 */
[----:B------:R-:W-:Y:S01]  /*fb00*/  FFMA.FTZ R2, R235, UR4, -R2 ;  /* 0x00000004eb027c23 */ /* 0x000fe20008010802 */
[----:B----4-:R-:W-:-:S05]  /*fb10*/  F2FP.BF16.F32.PACK_AB R92, R37, R38 ;  /* 0x00000026255c723e */ /* 0x010fca00000010ff */
[----:B------:R-:W-:Y:S01]  /*fb20*/  HMMA.16816.F32.BF16 R56, R4, R12, R56 ;  /* 0x0000000c0438723c */ /* 0x000fe20000041838 */
[----:B------:R1:W-:Y:S01]  /*fb30*/  MUFU.EX2 R27, R2 ;  /* 0x00000002001b7308 */ /* 0x0003e20000000800 */
[----:B------:R-:W-:Y:S02]  /*fb40*/  MOV R235, R133 ;  /* 0x0000008500eb7202 */ /* 0x000fe40000000f00 */
[----:B------:R-:W-:-:S04]  /*fb50*/  MOV R236, R132 ;  /* 0x0000008400ec7202 */ /* 0x000fc80000000f00 */
[C---:B------:R-:W-:Y:S01]  /*fb60*/  HMMA.16816.F32.BF16 R44, R4.reuse, R14, R44 ;  /* 0x0000000e042c723c */ /* 0x040fe2000004182c */
[----:B------:R-:W4:Y:S07]  /*fb70*/  MUFU.EX2 R36, R10 ;  /* 0x0000000a00247308 */ /* 0x000f2e0000000800 */
[----:B------:R-:W-:Y:S01]  /*fb80*/  HMMA.16816.F32.BF16 R52, R4, R20, R52 ;  /* 0x000000140434723c */ /* 0x000fe20000041834 */
[----:B-1----:R-:W-:Y:S01]  /*fb90*/  FFMA.FTZ R2, R242, UR4, -R0 ;  /* 0x00000004f2027c23 */ /* 0x002fe20008010800 */
[----:B------:R-:W-:-:S03]  /*fba0*/  MOV R242, R134 ;  /* 0x0000008600f27202 */ /* 0x000fc60000000f00 */
[----:B------:R1:W-:Y:S03]  /*fbb0*/  MUFU.EX2 R26, R2 ;  /* 0x00000002001a7308 */ /* 0x0003e60000000800 */
[----:B------:R-:W-:Y:S01]  /*fbc0*/  HMMA.16816.F32.BF16 R32, R4, R22, R32 ;  /* 0x000000160420723c */ /* 0x000fe20000041820 */
[----:B------:R-:W5:Y:S01]  /*fbd0*/  LDSM.16.MT88.4 R4, [R9+0x2c00] ;  /* 0x002c00000904783b */ /* 0x000f620000004200 */
[----:B----4-:R-:W-:Y:S02]  /*fbe0*/  F2FP.BF16.F32.PACK_AB R94, R27, R36 ;  /* 0x000000241b5e723e */ /* 0x010fe400000010ff */
[----:B------:R-:W-:Y:S01]  /*fbf0*/  MOV R10, R135 ;  /* 0x00000087000a7202 */ /* 0x000fe20000000f00 */
[----:B-1----:R-:W-:-:S04]  /*fc00*/  FFMA.FTZ R2, R240, UR4, -R0 ;  /* 0x00000004f0027c23 */ /* 0x002fc80008010800 */
[----:B------:R1:W4:Y:S02]  /*fc10*/  MUFU.EX2 R25, R2 ;  /* 0x0000000200197308 */ /* 0x0003240000000800 */
[--C-:B-1----:R-:W-:Y:S01]  /*fc20*/  FFMA.FTZ R2, R241, UR4, -R0.reuse ;  /* 0x00000004f1027c23 */ /* 0x102fe20008010800 */
[----:B------:R-:W-:Y:S01]  /*fc30*/  FFMA.FTZ R0, R243, UR4, -R0 ;  /* 0x00000004f3007c23 */ /* 0x000fe20008010800 */
[----:B----4-:R-:W-:-:S04]  /*fc40*/  F2FP.BF16.F32.PACK_AB R93, R25, R26 ;  /* 0x0000001a195d723e */ /* 0x010fc800000010ff */
[----:B------:R1:W-:Y:S08]  /*fc50*/  MUFU.EX2 R24, R2 ;  /* 0x0000000200187308 */ /* 0x0003f00000000800 */
[----:B------:R4:W3:Y:S01]  /*fc60*/  MUFU.EX2 R19, R0 ;  /* 0x0000000000137308 */ /* 0x0008e20000000800 */
[----:B-1----:R-:W-:Y:S01]  /*fc70*/  FFMA.FTZ R2, R238, R43, R237 ;  /* 0x0000002bee027223 */ /* 0x002fe200000100ed */
[----:B----4-:R-:W-:Y:S01]  /*fc80*/  FFMA.FTZ R0, R244, UR4, -R8 ;  /* 0x00000004f4007c23 */ /* 0x010fe20008010808 */
[----:B---3--:R-:W-:-:S05]  /*fc90*/  F2FP.BF16.F32.PACK_AB R95, R19, R24 ;  /* 0x00000018135f723e */ /* 0x008fca00000010ff */
[----:B------:R1:W3:Y:S02]  /*fca0*/  MUFU.EX2 R18, R0 ;  /* 0x0000000000127308 */ /* 0x0002e40000000800 */
[C---:B------:R-:W-:Y:S08]  /*fcb0*/  HMMA.16816.F32.BF16 R116, R92.reuse, R124, R184 ;  /* 0x0000007c5c74723c */ /* 0x040ff000000418b8 */
[----:B------:R-:W-:Y:S01]  /*fcc0*/  HMMA.16816.F32.BF16 R132, R92, R140, R176 ;  /* 0x0000008c5c84723c */ /* 0x000fe200000418b0 */
[----:B-1----:R-:W-:-:S07]  /*fcd0*/  FFMA.FTZ R0, R245, UR4, -R8 ;  /* 0x00000004f5007c23 */ /* 0x002fce0008010808 */
[C---:B------:R-:W-:Y:S01]  /*fce0*/  HMMA.16816.F32.BF16 R136, R92.reuse, R142, R136 ;  /* 0x0000008e5c88723c */ /* 0x040fe20000041888 */
[----:B------:R1:W-:Y:S07]  /*fcf0*/  MUFU.EX2 R17, R0 ;  /* 0x0000000000117308 */ /* 0x0003ee0000000800 */
[C---:B--2---:R-:W-:Y:S08]  /*fd00*/  HMMA.16816.F32.BF16 R148, R92.reuse, R156, R148 ;  /* 0x0000009c5c94723c */ /* 0x044ff00000041894 */
[----:B------:R-:W-:Y:S01]  /*fd10*/  HMMA.16816.F32.BF16 R152, R92, R158, R152 ;  /* 0x0000009e5c98723c */ /* 0x000fe20000041898 */
[----:B-1----:R-:W-:Y:S01]  /*fd20*/  FFMA.FTZ R0, R246, UR4, -R8 ;  /* 0x00000004f6007c23 */ /* 0x002fe20008010808 */
[----:B------:R-:W-:-:S03]  /*fd30*/  FFMA.FTZ R8, R235, R41, R242 ;  /* 0x00000029eb087223 */ /* 0x000fc600000100f2 */
[----:B------:R1:W2:Y:S01]  /*fd40*/  MUFU.EX2 R16, R0 ;  /* 0x0000000000107308 */ /* 0x0002a20000000800 */
        /* <DEDUP_REMOVED lines=12> */
[----:B---3--:R-:W-:-:S02]  /*fe10*/  F2FP.BF16.F32.PACK_AB R96, R18, R39 ;  /* 0x000000271260723e */ /* 0x008fc400000010ff */
[----:B--2---:R-:W-:Y:S01]  /*fe20*/  F2FP.BF16.F32.PACK_AB R98, R16, R17 ;  /* 0x000000111062723e */ /* 0x004fe200000010ff */
[--C-:B-1----:R-:W-:Y:S01]  /*fe30*/  FFMA.FTZ R0, R252, UR4, -R3.reuse ;  /* 0x00000004fc007c23 */ /* 0x102fe20008010803 */
[----:B------:R-:W-:Y:S01]  /*fe40*/  FFMA.FTZ R3, R247, UR4, -R3 ;  /* 0x00000004f7037c23 */ /* 0x000fe20008010803 */
[----:B----4-:R-:W-:Y:S02]  /*fe50*/  F2FP.BF16.F32.PACK_AB R97, R14, R15 ;  /* 0x0000000f0e61723e */ /* 0x010fe400000010ff */
[----:B------:R1:W-:Y:S08]  /*fe60*/  MUFU.EX2 R13, R0 ;  /* 0x00000000000d7308 */ /* 0x0003f00000000800 */
[----:B------:R-:W2:Y:S01]  /*fe70*/  MUFU.EX2 R12, R3 ;  /* 0x00000003000c7308 */ /* 0x000ea20000000800 */
[----:B-1----:R-:W-:-:S04]  /*fe80*/  FFMA.FTZ R0, R225, R42, R239 ;  /* 0x0000002ae1007223 */ /* 0x002fc800000100ef */
[----:B------:R-:W-:Y:S01]  /*fe90*/  FADD.FTZ R9, R234, R0 ;  /* 0x00000000ea097221 */ /* 0x000fe20000010000 */
[----:B--2---:R-:W-:Y:S01]  /*fea0*/  F2FP.BF16.F32.PACK_AB R99, R12, R13 ;  /* 0x0000000d0c63723e */ /* 0x004fe200000010ff */
[----:B------:R-:W-:Y:S01]  /*feb0*/  FFMA.FTZ R3, R236, R40, R10 ;  /* 0x00000028ec037223 */ /* 0x000fe2000001000a */
[----:B------:R-:W-:-:S03]  /*fec0*/  FADD.FTZ R10, R233, R2 ;  /* 0x00000002e90a7221 */ /* 0x000fc60000010000 */
        /* <DEDUP_REMOVED lines=15> */
[C---:B------:R-:W-:Y:S01]  /*ffc0*/  HMMA.16816.F32.BF16 R84, R96.reuse, R4, R52 ;  /* 0x000000046054723c */ /* 0x040fe20000041834 */
[----:B------:R-:W-:Y:S01]  /*ffd0*/  FADD.FTZ R4, R216, R9 ;  /* 0x00000009d8047221 */ /* 0x000fe20000010000 */
[----:B------:R-:W-:Y:S01]  /*ffe0*/  FADD.FTZ R5, R248, R3 ;  /* 0x00000003f8057221 */ /* 0x000fe20000010000 */
        /* <DEDUP_REMOVED lines=38> */
[----:B------:R-:W-:Y:S02]  /*10250*/  HMMA.16816.F32.BF16 R128, R96, R140, R128 ;  /* 0x0000008c6080723c */ /* 0x000fe40000041880 */
[----:B------:R-:W-:Y:S01]  /*10260*/  FADD.FTZ R0, R25, R0 ;  /* 0x0000000019007221 */ /* 0x000fe20000010000 */
[----:B------:R-:W-:-:S03]  /*10270*/  FADD.FTZ R4, R17, R4 ;  /* 0x0000000411047221 */ /* 0x000fc60000010000 */
[----:B------:R-:W-:Y:S01]  /*10280*/  FADD.FTZ R0, R24, R0 ;  /* 0x0000000018007221 */ /* 0x000fe20000010000 */
[----:B------:R-:W-:Y:S01]  /*10290*/  FADD.FTZ R4, R16, R4 ;  /* 0x0000000410047221 */ /* 0x000fe20000010000 */
[C---:B------:R-:W-:Y:S02]  /*102a0*/  HMMA.16816.F32.BF16 R160, R96.reuse, R172, R60 ;  /* 0x000000ac60a0723c */ /* 0x040fe4000004183c */
[----:B------:R-:W-:Y:S02]  /*102b0*/  FADD.FTZ R0, R19, R0 ;  /* 0x0000000013007221 */ /* 0x000fe40000010000 */
[----:B------:R1:W-:Y:S04]  /*102c0*/  STL [R1+0x24], R4 ;  /* 0x0000240401007387 */ /* 0x0003e80000100800 */
[----:B------:R1:W-:Y:S01]  /*102d0*/  STL [R1+0x28], R3 ;  /* 0x0000280301007387 */ /* 0x0003e20000100800 */
[C---:B------:R-:W-:Y:S03]  /*102e0*/  HMMA.16816.F32.BF16 R68, R96.reuse, R80, R56 ;  /* 0x000000506044723c */ /* 0x040fe60000041838 */
[----:B------:R1:W-:Y:S04]  /*102f0*/  STL [R1+0x20], R2 ;  /* 0x0000200201007387 */ /* 0x0003e80000100800 */
[----:B------:R1:W-:Y:S01]  /*10300*/  STL [R1+0x1c], R0 ;  /* 0x00001c0001007387 */ /* 0x0003e20000100800 */
[C---:B------:R-:W-:Y:S08]  /*10310*/  HMMA.16816.F32.BF16 R140, R96.reuse, R142, R28 ;  /* 0x0000008e608c723c */ /* 0x040ff0000004181c */
[C---:B------:R-:W-:Y:S08]  /*10320*/  HMMA.16816.F32.BF16 R156, R96.reuse, R158, R64 ;  /* 0x0000009e609c723c */ /* 0x040ff00000041840 */
[C---:B------:R-:W-:Y:S08]  /*10330*/  HMMA.16816.F32.BF16 R172, R96.reuse, R174, R48 ;  /* 0x000000ae60ac723c */ /* 0x040ff00000041830 */
[C---:B------:R-:W-:Y:S08]  /*10340*/  HMMA.16816.F32.BF16 R80, R96.reuse, R82, R44 ;  /* 0x000000526050723c */ /* 0x040ff0000004182c */
[----:B------:R-:W-:Y:S01]  /*10350*/  HMMA.16816.F32.BF16 R96, R96, R6, R32 ;  /* 0x000000066060723c */ /* 0x000fe20000041820 */
[----:B------:R-:W-:-:S04]  /*10360*/  NOP ;  /* 0x0000000000007918 */ /* 0x000fc80000000000 */
[----:B-1----:R-:W-:-:S15]  /*10370*/  BRA.U UP1, `(.L_x_272) ;  /* 0x0000000101047547 */ /* 0x002fde000b800000 */
.L_x_263:
[----:B------:R-:W-:-:S12]  /*10380*/  UIADD3 UR21, UPT, UPT, UR13, -0x1, URZ ;  /* 0xffffffff0d157890 */ /* 0x000fd8000fffe0ff */
.L_x_272:
[----:B------:R-:W-:Y:S01]  /*10390*/  UISETP.GE.AND UP0, UPT, UR21, UR18, UPT ;  /* 0x000000121500728c */ /* 0x000fe2000bf06270 */
[----:B------:R-:W1:Y:S08]  /*103a0*/  LDCU.64 UR10, c[0x0][0x358] ;  /* 0x00006b00ff0a77ac */ /* 0x000e700008000a00 */
[----:B------:R-:W-:Y:S05]  /*103b0*/  BRA.U !UP0, `(.L_x_273) ;  /* 0x0000004908007547 */ /* 0x000fea000b800000 */
[----:B------:R-:W2:Y:S01]  /*103c0*/  LDL.LU R0, [R1+0x10] ;  /* 0x0000100001007983 */ /* 0x000ea20000300800 */
[----:B------:R-:W2:Y:S01]  /*103d0*/  LDCU UR6, c[0x0][0x440] ;  /* 0x00008800ff0677ac */ /* 0x000ea20008000800 */
[----:B------:R-:W3:Y:S01]  /*103e0*/  S2UR UR5, SR_CgaCtaId ;  /* 0x00000000000579c3 */ /* 0x000ee20000008800 */
[----:B------:R-:W-:Y:S01]  /*103f0*/  IMAD.MOV.U32 R106, RZ, RZ, R101 ;  /* 0x000000ffff6a7224 */ /* 0x000fe200078e0065 */
[----:B-----5:R-:W4:Y:S01]  /*10400*/  S2R R221, SR_TID.X ;  /* 0x0000000000dd7919 */ /* 0x020f220000002100 */
[----:B------:R-:W-:Y:S01]  /*10410*/  MOV R3, R104 ;  /* 0x0000006800037202 */ /* 0x000fe20000000f00 */
[----:B------:R-:W-:Y:S01]  /*10420*/  IMAD.MOV.U32 R105, RZ, RZ, R102 ;  /* 0x000000ffff697224 */ /* 0x000fe200078e0066 */
[----:B------:R-:W-:Y:S01]  /*10430*/  MOV R100, R103 ;  /* 0x0000006700647202 */ /* 0x000fe20000000f00 */
[----:B------:R-:W-:Y:S01]  /*10440*/  IMAD.MOV.U32 R225, RZ, RZ, 0x20 ;  /* 0x00000020ffe17424 */ /* 0x000fe200078e00ff */
[C---:B------:R-:W-:Y:S01]  /*10450*/  IADD3 R233, PT, PT, R227.reuse, 0x40, RZ ;  /* 0x00000040e3e97810 */ /* 0x040fe20007ffe0ff */
[C---:B------:R-:W-:Y:S01]  /*10460*/  VIADD R234, R227.reuse, 0x8 ;  /* 0x00000008e3ea7836 */ /* 0x040fe20000000000 */
[----:B------:R-:W-:Y:S01]  /*10470*/  UMOV UR13, 0x400 ;  /* 0x00000400000d7882 */ /* 0x000fe20000000000 */
[----:B------:R-:W-:Y:S01]  /*10480*/  VIADD R232, R227, 0x48 ;  /* 0x00000048e3e87836 */ /* 0x000fe20000000000 */
[----:B------:R-:W-:-:S02]  /*10490*/  USHF.L.U64.HI UR9, UR8, 0x5, UR9 ;  /* 0x0000000508097899 */ /* 0x000fc40008010209 */
[----:B------:R-:W-:Y:S01]  /*104a0*/  USHF.L.U32 UR12, UR8, 0x5, URZ ;  /* 0x00000005080c7899 */ /* 0x000fe200080006ff */
[----:B------:R-:W1:Y:S01]  /*104b0*/  LDCU UR8, c[0x0][0x440] ;  /* 0x00008800ff0877ac */ /* 0x000e620008000800 */
[----:B------:R-:W1:Y:S01]  /*104c0*/  LDCU UR4, c[0x0][0x45c] ;  /* 0x00008b80ff0477ac */ /* 0x000e620008000800 */
[----:B---3--:R-:W-:Y:S01]  /*104d0*/  ULEA UR5, UR5, UR13, 0x18 ;  /* 0x0000000d05057291 */ /* 0x008fe2000f8ec0ff */
[----:B--2---:R-:W-:Y:S01]  /*104e0*/  ISETP.GE.AND P5, PT, R0, UR6, PT ;  /* 0x0000000600007c0c */ /* 0x004fe2000bfa6270 */
[----:B------:R-:W2:Y:S01]  /*104f0*/  LDCU.64 UR6, c[0x0][0x3c0] ;  /* 0x00007800ff0677ac */ /* 0x000ea20008000a00 */
[----:B------:R-:W-:-:S05]  /*10500*/  IADD3 R0, PT, PT, R220, 0x9000, RZ ;  /* 0x00009000dc007810 */ /* 0x000fca0007ffe0ff */
[----:B------:R3:W-:Y:S01]  /*10510*/  STL [R1+0x34], R0 ;  /* 0x0000340001007387 */ /* 0x0007e20000100800 */
[----:B-1--4-:R-:W-:Y:S05]  /*10520*/  BRA `(.L_x_274) ;  /* 0x0000000000d07947 */ /* 0x012fea0003800000 */
.L_x_276:
[----:B------:R-:W2:Y:S01]  /*10530*/  LDL R206, [R1+0x18] ;  /* 0x0000180001ce7983 */ /* 0x000ea20000100800 */
[----:B------:R-:W1:Y:S01]  /*10540*/  LDC.64 R10, c[0x0][0x3b8] ;  /* 0x0000ee00ff0a7b82 */ /* 0x000e620000000a00 */
[----:B------:R-:W-:Y:S02]  /*10550*/  UIADD3 UR13, UPT, UPT, UR21, -0x1, URZ ;  /* 0xffffffff150d7890 */ /* 0x000fe4000fffe0ff */
[----:B------:R-:W3:Y:S04]  /*10560*/  LDL R205, [R1+0x14] ;  /* 0x0000140001cd7983 */ /* 0x000ee80000100800 */
[----:B-1----:R-:W-:Y:S04]  /*10570*/  IMAD.WIDE.U32 R8, R10, UR13, RZ ;  /* 0x0000000d0a087c25 */ /* 0x002fe8000f8e00ff */
[----:B------:R-:W-:Y:S02]  /*10580*/  IMAD R9, R11, UR13, R9 ;  /* 0x0000000d0b097c24 */ /* 0x000fe4000f8e0209 */
[C---:B------:R-:W-:Y:S03]  /*10590*/  IMAD.SHL.U32 R2, R8.reuse, 0x40, RZ ;  /* 0x0000004008027824 */ /* 0x040fe600078e00ff */
[----:B------:R-:W-:Y:S02]  /*105a0*/  SHF.L.U64.HI R8, R8, 0x6, R9 ;  /* 0x0000000608087819 */ /* 0x000fe40000010209 */
[C---:B------:R-:W-:Y:S04]  /*105b0*/  LEA R9, P0, R10.reuse, R2, 0x5 ;  /* 0x000000020a097211 */ /* 0x040fe800078028ff */
[----:B------:R-:W-:Y:S02]  /*105c0*/  LEA.HI.X R22, R10, R8, R11, 0x5, P0 ;  /* 0x000000080a167211 */ /* 0x000fe400000f2c0b */
[CC--:B--2---:R-:W-:Y:S04]  /*105d0*/  @!P5 LEA R20, P0, R2.reuse, R206.reuse, 0x1 ;  /* 0x000000ce0214d211 */ /* 0x0c4fe800078008ff */
[CCC-:B---3--:R-:W-:Y:S02]  /*105e0*/  @!P5 LEA.HI.X R21, R2.reuse, R205.reuse, R8.reuse, 0x1, P0 ;  /* 0x000000cd0215d211 */ /* 0x1c8fe400000f0c08 */
[CC--:B------:R-:W-:Y:S03]  /*105f0*/  @!P2 LEA R18, P0, R2.reuse, R206.reuse, 0x1 ;  /* 0x000000ce0212a211 */ /* 0x0c0fe600078008ff */
[----:B------:R-:W-:Y:S01]  /*10600*/  @!PT LDS RZ, [RZ] ;  /* 0x00000000fffff984 */ /* 0x000fe20000000800 */
[----:B------:R-:W-:Y:S01]  /*10610*/  @!PT LDS RZ, [RZ] ;  /* 0x00000000fffff984 */ /* 0x000fe20000000800 */
[----:B------:R-:W-:Y:S01]  /*10620*/  @!PT LDS RZ, [RZ] ;  /* 0x00000000fffff984 */ /* 0x000fe20000000800 */
[----:B------:R1:W-:Y:S01]  /*10630*/  @!P5 LDGSTS.E.BYPASS.LTC128B.128 [R226+0x6000], desc[UR10][R20.64] ;  /* 0x0600000014e2dfae */ /* 0x0003e2000b981a0a */
[CCC-:B------:R-:W-:Y:S02]  /*10640*/  @!P2 LEA.HI.X R19, R2.reuse, R205.reuse, R8.reuse, 0x1, P0 ;  /* 0x000000cd0213a211 */ /* 0x1c0fe400000f0c08 */
[CC--:B------:R-:W-:Y:S01]  /*10650*/  @!P1 LEA R10, P0, R2.reuse, R206.reuse, 0x1 ;  /* 0x000000ce020a9211 */ /* 0x0c0fe200078008ff */
[----:B------:R1:W-:Y:S03]  /*10660*/  @P5 STS.128 [R226+0x6000], RZ ;  /* 0x006000ffe2005388 */ /* 0x0003e60000000c00 */
[-C--:B------:R-:W-:Y:S01]  /*10670*/  @!P1 LEA.HI.X R11, R2, R205.reuse, R8, 0x1, P0 ;  /* 0x000000cd020b9211 */ /* 0x080fe200000f0c08 */
[----:B------:R-:W-:Y:S01]  /*10680*/  @!PT LDS RZ, [RZ] ;  /* 0x00000000fffff984 */ /* 0x000fe20000000800 */
[----:B------:R-:W-:Y:S01]  /*10690*/  @!PT LDS RZ, [RZ] ;  /* 0x00000000fffff984 */ /* 0x000fe20000000800 */
[----:B------:R-:W-:Y:S01]  /*106a0*/  @!PT LDS RZ, [RZ] ;  /* 0x00000000fffff984 */ /* 0x000fe20000000800 */
[----:B------:R1:W-:Y:S01]  /*106b0*/  @!P2 LDGSTS.E.BYPASS.LTC128B.128 [R226+0x7000], desc[UR10][R18.64+0x40] ;  /* 0x0700004012e2afae */ /* 0x0003e2000b981a0a */
[----:B------:R-:W-:Y:S02]  /*106c0*/  LEA R8, P0, R9, R206, 0x1 ;  /* 0x000000ce09087211 */ /* 0x000fe400078008ff */
[----:B------:R-:W-:Y:S01]  /*106d0*/  LOP3.LUT R2, R235, 0x20, RZ, 0xfc, !PT ;  /* 0x00000020eb027812 */ /* 0x000fe200078efcff */
[----:B------:R1:W-:Y:S01]  /*106e0*/  @P2 STS.128 [R226+0x7000], RZ ;  /* 0x007000ffe2002388 */ /* 0x0003e20000000c00 */
[----:B------:R-:W-:Y:S03]  /*106f0*/  LEA.HI.X R9, R9, R205, R22, 0x1, P0 ;  /* 0x000000cd09097211 */ /* 0x000fe600000f0c16 */
        /* <DEDUP_REMOVED lines=20> */
[----:B------:R-:W0:Y:S04]  /*10840*/  LDGDEPBAR ;  /* 0x00000000000079af */ /* 0x000e280000000000 */
[----:B------:R1:W-:Y:S01]  /*10850*/  STL [R1+0x38], R2 ;  /* 0x0000380201007387 */ /* 0x0003e20000100800 */
[----:B------:R-:W-:Y:S05]  /*10860*/  BRA `(.L_x_275) ;  /* 0x0000001400907947 */ /* 0x000fea0003800000 */
.L_x_274:
[----:B----4-:R-:W4:Y:S01]  /*10870*/  LDL R8, [R1+0x40] ;  /* 0x0000400001087983 */ /* 0x010f220000100800 */
[----:B------:R-:W-:Y:S04]  /*10880*/  DEPBAR.LE SB0, 0x0 ;  /* 0x000080000000791a */ /* 0x000fe80000000000 */
[----:B------:R-:W5:Y:S01]  /*10890*/  LDL R12, [R1+0x3c] ;  /* 0x00003c00010c7983 */ /* 0x000f620000100800 */
[----:B--2---:R-:W-:Y:S01]  /*108a0*/  UIMAD.WIDE.U32 UR16, UR21, UR6, URZ ;  /* 0x00000006151072a5 */ /* 0x004fe2000f8e00ff */
[C---:B------:R-:W-:Y:S01]  /*108b0*/  IMAD.SHL.U32 R6, R221.reuse, 0x8, RZ ;  /* 0x00000008dd067824 */ /* 0x040fe200078e00ff */
[----:B------:R-:W-:Y:S01]  /*108c0*/  SHF.R.U32.HI R222, RZ, 0x1, R221 ;  /* 0x00000001ffde7819 */ /* 0x000fe200000116dd */
[----:B------:R-:W2:Y:S01]  /*108d0*/  LDL R2, [R1+0x38] ;  /* 0x0000380001027983 */ /* 0x000ea20000100800 */
[----:B------:R-:W-:Y:S01]  /*108e0*/  UIMAD UR13, UR21, UR7, UR17 ;  /* 0x00000007150d72a4 */ /* 0x000fe2000f8e0211 */
[----:B------:R-:W-:Y:S01]  /*108f0*/  IMAD.SHL.U32 R224, R221, 0x4, RZ ;  /* 0x00000004dde07824 */ /* 0x000fe200078e00ff */
[----:B------:R-:W-:Y:S01]  /*10900*/  LOP3.LUT R235, R6, 0x18, RZ, 0xc0, !PT ;  /* 0x0000001806eb7812 */ /* 0x000fe200078ec0ff */
[----:B------:R-:W-:Y:S01]  /*10910*/  BAR.SYNC.DEFER_BLOCKING 0x0 ;  /* 0x0000000000007b1d */ /* 0x000fe20000010000 */
[----:B------:R-:W-:Y:S01]  /*10920*/  IMAD.U32 R4, RZ, RZ, UR16 ;  /* 0x00000010ff047e24 */ /* 0x000fe2000f8e00ff */
[----:B------:R-:W-:Y:S01]  /*10930*/  ULEA UR15, UP0, UR16, UR12, 0x6 ;  /* 0x0000000c100f7291 */ /* 0x000fe2000f8030ff */
[----:B---3--:R-:W-:Y:S01]  /*10940*/  IMAD.U32 R0, RZ, RZ, UR13 ;  /* 0x0000000dff007e24 */ /* 0x008fe2000f8e00ff */
[----:B------:R-:W-:Y:S01]  /*10950*/  LOP3.LUT R7, R235, 0x40, RZ, 0xfc, !PT ;  /* 0x00000040eb077812 */ /* 0x000fe200078efcff */
[----:B------:R-:W-:Y:S01]  /*10960*/  IMAD.U32 R5, RZ, RZ, UR17 ;  /* 0x00000011ff057e24 */ /* 0x000fe2000f8e00ff */
[----:B------:R-:W-:Y:S01]  /*10970*/  ULEA.HI.X UR13, UR16, UR9, UR13, 0x6, UP0 ;  /* 0x00000009100d7291 */ /* 0x000fe200080f340d */
[----:B------:R-:W-:Y:S01]  /*10980*/  LOP3.LUT P4, RZ, R221, 0x4, RZ, 0xc0, !PT ;  /* 0x00000004ddff7812 */ /* 0x000fe2000788c0ff */
[----:B------:R1:W-:Y:S01]  /*10990*/  STL [R1+0x44], R6 ;  /* 0x0000440601007387 */ /* 0x0003e20000100800 */
[----:B------:R-:W-:Y:S01]  /*109a0*/  ISETP.GE.AND P1, PT, R7, UR8, PT ;  /* 0x0000000807007c0c */ /* 0x000fe2000bf26270 */
[----:B------:R-:W-:Y:S01]  /*109b0*/  IMAD.U32 R9, RZ, RZ, UR15 ;  /* 0x0000000fff097e24 */ /* 0x000fe2000f8e00ff */
[----:B------:R-:W-:Y:S01]  /*109c0*/  UISETP.GT.AND UP0, UPT, UR21, UR18, UPT ;  /* 0x000000121500728c */ /* 0x000fe2000bf04270 */
[----:B------:R-:W-:Y:S04]  /*109d0*/  STL [R1+0x10], R235 ;  /* 0x000010eb01007387 */ /* 0x000fe80000100800 */
[----:B------:R3:W-:Y:S01]  /*109e0*/  STL [R1+0x30], R7 ;  /* 0x0000300701007387 */ /* 0x0007e20000100800 */
[----:B-1----:R-:W-:Y:S01]  /*109f0*/  LOP3.LUT R6, R222, 0x8, RZ, 0xc0, !PT ;  /* 0x00000008de067812 */ /* 0x002fe200078ec0ff */
[----:B---3--:R-:W-:Y:S01]  /*10a00*/  IMAD.U32 R7, RZ, RZ, UR13 ;  /* 0x0000000dff077e24 */ /* 0x008fe2000f8e00ff */
[----:B--2---:R-:W-:Y:S01]  /*10a10*/  ISETP.GE.AND P2, PT, R2, UR8, PT ;  /* 0x0000000802007c0c */ /* 0x004fe2000bf46270 */
[C---:B------:R-:W-:Y:S01]  /*10a20*/  IMAD.SHL.U32 R2, R221.reuse, 0x20, RZ ;  /* 0x00000020dd027824 */ /* 0x040fe200078e00ff */
[C---:B----4-:R-:W-:Y:S04]  /*10a30*/  LEA R10, P0, R4.reuse, R8, 0x7 ;  /* 0x00000008040a7211 */ /* 0x050fe800078038ff */
[----:B-----5:R-:W-:Y:S01]  /*10a40*/  LEA.HI.X R11, R4, R12, R0, 0x7, P0 ;  /* 0x0000000c040b7211 */ /* 0x020fe200000f3c00 */
[----:B------:R-:W-:Y:S01]  /*10a50*/  IMAD.SHL.U32 R0, R221, 0x10, RZ ;  /* 0x00000010dd007824 */ /* 0x000fe200078e00ff */
[C---:B------:R-:W-:Y:S03]  /*10a60*/  LEA R8, P0, R9.reuse, R8, 0x1 ;  /* 0x0000000809087211 */ /* 0x040fe600078008ff */
[----:B------:R-:W-:Y:S01]  /*10a70*/  @!PT LDS RZ, [RZ] ;  /* 0x00000000fffff984 */ /* 0x000fe20000000800 */
[----:B------:R-:W-:Y:S01]  /*10a80*/  @!PT LDS RZ, [RZ] ;  /* 0x00000000fffff984 */ /* 0x000fe20000000800 */
[----:B------:R-:W-:Y:S01]  /*10a90*/  @!PT LDS RZ, [RZ] ;  /* 0x00000000fffff984 */ /* 0x000fe20000000800 */
[----:B------:R-:W-:Y:S01]  /*10aa0*/  @!P5 LDGSTS.E.BYPASS.LTC128B.128 [R226+0x9000], desc[UR10][R10.64] ;  /* 0x090000000ae2dfae */ /* 0x000fe2000b981a0a */
[----:B------:R-:W-:Y:S02]  /*10ab0*/  LEA.HI.X R9, R9, R12, R7, 0x1, P0 ;  /* 0x0000000c09097211 */ /* 0x000fe400000f0c07 */
[C---:B------:R-:W-:Y:S02]  /*10ac0*/  LOP3.LUT R4, R0.reuse, 0x100, RZ, 0xc0, !PT ;  /* 0x0000010000047812 */ /* 0x040fe400078ec0ff */
[----:B------:R-:W-:Y:S02]  /*10ad0*/  LOP3.LUT R223, R0, 0x3e00, RZ, 0xc0, !PT ;  /* 0x00003e0000df7812 */ /* 0x000fe400078ec0ff */
[----:B------:R-:W-:Y:S01]  /*10ae0*/  LOP3.LUT R0, R224, 0x18, RZ, 0xc0, !PT ;  /* 0x00000018e0007812 */ /* 0x000fe200078ec0ff */
[----:B------:R-:W-:Y:S01]  /*10af0*/  @P5 STS.128 [R226+0x9000], RZ ;  /* 0x009000ffe2005388 */ /* 0x000fe20000000c00 */
[----:B------:R-:W-:Y:S02]  /*10b00*/  ISETP.GE.AND P5, PT, R235, UR8, PT ;  /* 0x00000008eb007c0c */ /* 0x000fe4000bfa6270 */
[--C-:B------:R-:W-:Y:S02]  /*10b10*/  LOP3.LUT R0, R0, 0xc0, R2.reuse, 0xf8, !PT ;  /* 0x000000c000007812 */ /* 0x100fe400078ef802 */
[--C-:B------:R-:W-:Y:S02]  /*10b20*/  LOP3.LUT R5, R4, 0x20, R2.reuse, 0xf8, !PT ;  /* 0x0000002004057812 */ /* 0x100fe400078ef802 */
[----:B------:R-:W-:Y:S01]  /*10b30*/  LOP3.LUT R2, R223, 0x120, R2, 0xf8, !PT ;  /* 0x00000120df027812 */ /* 0x000fe200078ef802 */
        /* <DEDUP_REMOVED lines=10> */
[----:B------:R-:W-:Y:S05]  /*10be0*/  SEL R2, R225, 0xffffffe0, !P4 ;  /* 0xffffffe0e1027807 */ /* 0x000fea0006000000 */
[----:B------:R-:W-:Y:S01]  /*10bf0*/  @!PT LDS RZ, [RZ] ;  /* 0x00000000fffff984 */ /* 0x000fe20000000800 */
[----:B------:R-:W-:Y:S01]  /*10c00*/  @!PT LDS RZ, [RZ] ;  /* 0x00000000fffff984 */ /* 0x000fe20000000800 */
[----:B------:R-:W-:Y:S01]  /*10c10*/  @!PT LDS RZ, [RZ] ;  /* 0x00000000fffff984 */ /* 0x000fe20000000800 */
[----:B------:R-:W-:Y:S01]  /*10c20*/  @!P1 LDGSTS.E.BYPASS.LTC128B.128 [R226+0xb000], desc[UR10][R10.64+0x80] ;  /* 0x0b0000800ae29fae */ /* 0x000fe2000b981a0a */
[C---:B------:R-:W-:Y:S02]  /*10c30*/  IMAD.IADD R216, R2.reuse, 0x1, R101 ;  /* 0x0000000102d87824 */ /* 0x040fe400078e0265 */
[----:B------:R-:W-:Y:S05]  /*10c40*/  IMAD.IADD R2, R2, 0x1, R0 ;  /* 0x0000000102027824 */ /* 0x000fea00078e0200 */
        /* <DEDUP_REMOVED lines=17> */
[----:B------:R-:W2:Y:S08]  /*10d60*/  LDSM.16.M88.4 R16, [R0+0x6000] ;  /* 0x006000000010783b */ /* 0x000eb00000000200 */
[----:B------:R-:W1:Y:S08]  /*10d70*/  LDSM.16.M88.4 R60, [R101+0x1000] ;  /* 0x00100000653c783b */ /* 0x000e700000000200 */
[----:B------:R-:W3:Y:S08]  /*10d80*/  LDSM.16.M88.4 R32, [R0+0x6400] ;  /* 0x006400000020783b */ /* 0x000ef00000000200 */
[----:B------:R-:W0:Y:S08]  /*10d90*/  LDGDEPBAR ;  /* 0x00000000000079af */ /* 0x000e300000000000 */
[----:B------:R-:W4:Y:S08]  /*10da0*/  LDSM.16.M88.4 R48, [R0+0x6800] ;  /* 0x006800000030783b */ /* 0x000f300000000200 */
[----:B------:R-:W5:Y:S01]  /*10db0*/  LDSM.16.M88.4 R108, [R0+0x6c00] ;  /* 0x006c0000006c783b */ /* 0x000f620000000200 */
[-C--:B--2---:R-:W-:Y:S07]  /*10dc0*/  HMMA.16816.F32.BF16 R4, R64, R16.reuse, RZ ;  /* 0x000000104004723c */ /* 0x084fee00000418ff */
[----:B------:R-:W-:Y:S01]  /*10dd0*/  LDSM.16.M88.4 R176, [R216] ;  /* 0x00000000d8b0783b */ /* 0x000fe20000000200 */
[C---:B-1----:R-:W-:Y:S07]  /*10de0*/  HMMA.16816.F32.BF16 R8, R60.reuse, R16, RZ ;  /* 0x000000103c08723c */ /* 0x042fee00000418ff */
        /* <DEDUP_REMOVED lines=68> */
[----:B------:R3:W-:Y:S07]  /*11230*/  LDSM.16.M88.4 R204, [R0+0x8c00] ;  /* 0x008c000000cc783b */ /* 0x0007ee0000000200 */
[C---:B------:R-:W-:Y:S08]  /*11240*/  HMMA.16816.F32.BF16 R8, R212.reuse, R208, R8 ;  /* 0x000000d0d408723c */ /* 0x040ff00000041808 */
[-C--:B------:R-:W-:Y:S08]  /*11250*/  HMMA.16816.F32.BF16 R12, R212, R210.reuse, R12 ;  /* 0x000000d2d40c723c */ /* 0x080ff0000004180c */
[C---:B------:R-:W-:Y:S01]  /*11260*/  HMMA.16816.F32.BF16 R16, R184.reuse, R210, R16 ;  /* 0x000000d2b810723c */ /* 0x040fe20000041810 */
[----:B------:R-:W-:Y:S03]  /*11270*/  LDSM.16.M88.4 R208, [R2+0x8000] ;  /* 0x0080000002d0783b */ /* 0x000fe60000000200 */
[----:B---3--:R-:W-:Y:S04]  /*11280*/  IMAD.SHL.U32 R0, R221, 0x2, RZ ;  /* 0x00000002dd007824 */ /* 0x008fe800078e00ff */
[-C--:B-----5:R-:W-:Y:S03]  /*11290*/  HMMA.16816.F32.BF16 R20, R184, R176.reuse, R20 ;  /* 0x000000b0b814723c */ /* 0x0a0fe60000041814 */
[----:B------:R-:W-:Y:S05]  /*112a0*/  LOP3.LUT R102, R0, 0x6, RZ, 0xc0, !PT ;  /* 0x0000000600667812 */ /* 0x000fea00078ec0ff */
[C---:B------:R-:W-:Y:S01]  /*112b0*/  HMMA.16816.F32.BF16 R24, R212.reuse, R176, R24 ;  /* 0x000000b0d418723c */ /* 0x040fe20000041818 */
[----:B------:R-:W-:Y:S07]  /*112c0*/  STL [R1+0x2c], R102 ;  /* 0x00002c6601007387 */ /* 0x000fee0000100800 */
[-C--:B------:R-:W-:Y:S08]  /*112d0*/  HMMA.16816.F32.BF16 R28, R212, R178.reuse, R28 ;  /* 0x000000b2d41c723c */ /* 0x080ff0000004181c */
[C---:B------:R-:W-:Y:S01]  /*112e0*/  HMMA.16816.F32.BF16 R32, R184.reuse, R178, R32 ;  /* 0x000000b2b820723c */ /* 0x040fe20000041820 */
[----:B------:R3:W4:Y:S07]  /*112f0*/  LDSM.16.M88.4 R176, [R101+0x4000] ;  /* 0x0040000065b0783b */ /* 0x00072e0000000200 */
[-C--:B-1----:R-:W-:Y:S08]  /*11300*/  HMMA.16816.F32.BF16 R36, R184, R196.reuse, R36 ;  /* 0x000000c4b824723c */ /* 0x082ff00000041824 */
[C---:B------:R-:W-:Y:S08]  /*11310*/  HMMA.16816.F32.BF16 R40, R212.reuse, R196, R40 ;  /* 0x000000c4d428723c */ /* 0x040ff00000041828 */
[-C--:B------:R-:W-:Y:S01]  /*11320*/  HMMA.16816.F32.BF16 R44, R212, R198.reuse, R44 ;  /* 0x000000c6d42c723c */ /* 0x080fe2000004182c */
[----:B---3--:R-:W-:Y:S04]  /*11330*/  IMAD.U32 R101, RZ, RZ, UR21 ;  /* 0x00000015ff657e24 */ /* 0x008fe8000f8e00ff */
[----:B------:R-:W-:Y:S03]  /*11340*/  IMAD R0, R101, 0x40, R102 ;  /* 0x0000004065007824 */ /* 0x000fe600078e0266 */
[C---:B------:R-:W-:Y:S01]  /*11350*/  HMMA.16816.F32.BF16 R48, R184.reuse, R198, R48 ;  /* 0x000000c6b830723c */ /* 0x040fe20000041830 */
[----:B------:R-:W1:Y:S03]  /*11360*/  LDSM.16.M88.4 R196, [R216+0x4000] ;  /* 0x00400000d8c4783b */ /* 0x000e660000000200 */
[CC--:B------:R-:W-:Y:S01]  /*11370*/  ISETP.GT.AND P0, PT, R227.reuse, R0.reuse, PT ;  /* 0x00000000e300720c */ /* 0x0c0fe20003f04270 */
[----:B------:R-:W-:Y:S01]  /*11380*/  VIADD R107, R0, 0x1 ;  /* 0x00000001006b7836 */ /* 0x000fe20000000000 */
[-C--:B------:R-:W-:Y:S01]  /*11390*/  ISETP.GT.AND P3, PT, R234, R0.reuse, PT ;  /* 0x00000000ea00720c */ /* 0x080fe20003f64270 */
[C---:B------:R-:W-:Y:S01]  /*113a0*/  VIADD R104, R0.reuse, 0x8 ;  /* 0x0000000800687836 */ /* 0x040fe20000000000 */
[-C--:B--2---:R-:W-:Y:S01]  /*113b0*/  HMMA.16816.F32.BF16 R52, R184, R108.reuse, R52 ;  /* 0x0000006cb834723c */ /* 0x084fe20000041834 */
[----:B------:R-:W2:Y:S02]  /*113c0*/  LDSM.16.M88.4 R216, [R216+0x5000] ;  /* 0x00500000d8d8783b */ /* 0x000ea40000000200 */
[-C--:B------:R-:W-:Y:S01]  /*113d0*/  ISETP.GT.AND P6, PT, R227, R107.reuse, PT ;  /* 0x0000006be300720c */ /* 0x080fe20003fc4270 */
[C---:B------:R-:W-:Y:S02]  /*113e0*/  VIADD R103, R0.reuse, 0x9 ;  /* 0x0000000900677836 */ /* 0x040fe40000000000 */
[C---:B------:R-:W-:Y:S02]  /*113f0*/  VIADD R102, R0.reuse, 0x10 ;  /* 0x0000001000667836 */ /* 0x040fe40000000000 */
[C---:B------:R-:W-:Y:S04]  /*11400*/  HMMA.16816.F32.BF16 R56, R212.reuse, R108, R56 ;  /* 0x0000006cd438723c */ /* 0x040fe80000041838 */
[----:B------:R-:W-:Y:S04]  /*11410*/  VIADD R101, R0, 0x11 ;  /* 0x0000001100657836 */ /* 0x000fe80000000000 */
[-C--:B------:R-:W-:Y:S08]  /*11420*/  HMMA.16816.F32.BF16 R60, R212, R110.reuse, R60 ;  /* 0x0000006ed43c723c */ /* 0x080ff0000004183c */
[----:B------:R-:W-:Y:S01]  /*11430*/  HMMA.16816.F32.BF16 R64, R184, R110, R64 ;  /* 0x0000006eb840723c */ /* 0x000fe20000041840 */
[----:B------:R-:W3:Y:S07]  /*11440*/  LDSM.16.M88.4 R108, [R2+0x8400] ;  /* 0x00840000026c783b */ /* 0x000eee0000000200 */
[-C--:B----4-:R-:W-:Y:S08]  /*11450*/  HMMA.16816.F32.BF16 R4, R176, R180.reuse, R4 ;  /* 0x000000b4b004723c */ /* 0x090ff00000041804 */
        /* <DEDUP_REMOVED lines=14> */
[----:B------:R-:W-:Y:S08]  /*11540*/  HMMA.16816.F32.BF16 R64, R176, R206, R64 ;  /* 0x000000ceb040723c */ /* 0x000ff00000041840 */
[-C--:B-1----:R-:W-:Y:S08]  /*11550*/  HMMA.16816.F32.BF16 R4, R196, R208.reuse, R4 ;  /* 0x000000d0c404723c */ /* 0x082ff00000041804 */
[C---:B--2---:R-:W-:Y:S08]  /*11560*/  HMMA.16816.F32.BF16 R8, R216.reuse, R208, R8 ;  /* 0x000000d0d808723c */ /* 0x044ff00000041808 */
[-C--:B------:R-:W-:Y:S03]  /*11570*/  HMMA.16816.F32.BF16 R12, R216, R210.reuse, R12 ;  /* 0x000000d2d80c723c */ /* 0x080fe6000004180c */
[----:B------:R-:W-:Y:S02]  /*11580*/  FSEL R204, R4, -INF , !P0 ;  /* 0xff80000004cc7808 */ /* 0x000fe40004000000 */
[-C--:B------:R-:W-:Y:S02]  /*11590*/  ISETP.GT.AND P0, PT, R234, R107.reuse, PT ;  /* 0x0000006bea00720c */ /* 0x080fe40003f04270 */
[----:B------:R-:W-:Y:S01]  /*115a0*/  FSEL R203, R5, -INF , !P6 ;  /* 0xff80000005cb7808 */ /* 0x000fe20007000000 */
[C---:B------:R-:W-:Y:S04]  /*115b0*/  HMMA.16816.F32.BF16 R16, R196.reuse, R210, R16 ;  /* 0x000000d2c410723c */ /* 0x040fe80000041810 */
[----:B------:R-:W-:Y:S02]  /*115c0*/  FSEL R201, R7, -INF , !P0 ;  /* 0xff80000007c97808 */ /* 0x000fe40004000000 */
[CC--:B------:R-:W-:Y:S02]  /*115d0*/  ISETP.GT.AND P0, PT, R233.reuse, R0.reuse, PT ;  /* 0x00000000e900720c */ /* 0x0c0fe40003f04270 */
[----:B------:R-:W-:Y:S01]  /*115e0*/  FSEL R202, R6, -INF , !P3 ;  /* 0xff80000006ca7808 */ /* 0x000fe20005800000 */
[-C--:B---3--:R-:W-:Y:S01]  /*115f0*/  HMMA.16816.F32.BF16 R20, R196, R108.reuse, R20 ;  /* 0x0000006cc414723c */ /* 0x088fe20000041814 */
[----:B------:R-:W1:Y:S02]  /*11600*/  LDSM.16.M88.4 R4, [R2+0x8800] ;  /* 0x008800000204783b */ /* 0x000e640000000200 */
[----:B------:R-:W-:Y:S02]  /*11610*/  FSEL R200, R8, -INF , !P0 ;  /* 0xff80000008c87808 */ /* 0x000fe40004000000 */
[CC--:B------:R-:W-:Y:S02]  /*11620*/  ISETP.GT.AND P0, PT, R232.reuse, R107.reuse, PT ;  /* 0x0000006be800720c */ /* 0x0c0fe40003f04270 */
[----:B------:R-:W-:Y:S01]  /*11630*/  ISETP.GT.AND P6, PT, R233, R107, PT ;  /* 0x0000006be900720c */ /* 0x000fe20003fc4270 */
[C---:B------:R-:W-:Y:S04]  /*11640*/  HMMA.16816.F32.BF16 R24, R216.reuse, R108, R24 ;  /* 0x0000006cd818723c */ /* 0x040fe80000041818 */
[----:B------:R-:W-:Y:S02]  /*11650*/  FSEL R193, R11, -INF , !P0 ;  /* 0xff8000000bc17808 */ /* 0x000fe40004000000 */
[----:B------:R-:W-:Y:S02]  /*11660*/  FSEL R195, R9, -INF , !P6 ;  /* 0xff80000009c37808 */ /* 0x000fe40007000000 */
[----:B------:R-:W-:Y:S01]  /*11670*/  ISETP.GT.AND P3, PT, R232, R0, PT ;  /* 0x00000000e800720c */ /* 0x000fe20003f64270 */
[-C--:B------:R-:W-:Y:S03]  /*11680*/  HMMA.16816.F32.BF16 R28, R216, R110.reuse, R28 ;  /* 0x0000006ed81c723c */ /* 0x080fe6000004181c */
[----:B------:R-:W-:Y:S02]  /*11690*/  FSEL R194, R10, -INF , !P3 ;  /* 0xff8000000ac27808 */ /* 0x000fe40005800000 */
[CC--:B------:R-:W-:Y:S01]  /*116a0*/  ISETP.GT.AND P0, PT, R233.reuse, R104.reuse, PT ;  /* 0x00000068e900720c */ /* 0x0c0fe20003f04270 */
[----:B------:R-:W2:Y:S01]  /*116b0*/  LDSM.16.M88.4 R8, [R2+0x8c00] ;  /* 0x008c00000208783b */ /* 0x000ea20000000200 */
[-C--:B------:R-:W-:Y:S01]  /*116c0*/  ISETP.GT.AND P6, PT, R233, R103.reuse, PT ;  /* 0x00000067e900720c */ /* 0x080fe20003fc4270 */
[----:B------:R-:W-:Y:S04]  /*116d0*/  DEPBAR.LE SB0, 0x0 ;  /* 0x000080000000791a */ /* 0x000fe80000000000 */
[----:B------:R-:W-:Y:S01]  /*116e0*/  FSEL R184, R12, -INF , !P0 ;  /* 0xff8000000cb87808 */ /* 0x000fe20004000000 */
[C---:B------:R-:W-:Y:S01]  /*116f0*/  HMMA.16816.F32.BF16 R32, R196.reuse, R110, R32 ;  /* 0x0000006ec420723c */ /* 0x040fe20000041820 */
[----:B------:R-:W-:Y:S04]  /*11700*/  BAR.SYNC.DEFER_BLOCKING 0x0 ;  /* 0x0000000000007b1d */ /* 0x000fe80000010000 */
[-C--:B------:R-:W-:Y:S01]  /*11710*/  ISETP.GT.AND P0, PT, R232, R103.reuse, PT ;  /* 0x00000067e800720c */ /* 0x080fe20003f04270 */
[C---:B------:R-:W-:Y:S01]  /*11720*/  VIADD R12, R0.reuse, 0x29 ;  /* 0x00000029000c7836 */ /* 0x040fe20000000000 */
[----:B------:R-:W-:Y:S01]  /*11730*/  FSEL R183, R13, -INF , !P6 ;  /* 0xff8000000db77808 */ /* 0x000fe20007000000 */
[C---:B------:R-:W-:Y:S01]  /*11740*/  VIADD R13, R0.reuse, 0x28 ;  /* 0x00000028000d7836 */ /* 0x040fe20000000000 */
[----:B------:R-:W-:Y:S01]  /*11750*/  FSEL R181, R15, -INF , !P0 ;  /* 0xff8000000fb57808 */ /* 0x000fe20004000000 */
[----:B------:R-:W-:Y:S01]  /*11760*/  VIADD R15, R0, 0x20 ;  /* 0x00000020000f7836 */ /* 0x000fe20000000000 */
[C---:B------:R-:W-:Y:S01]  /*11770*/  ISETP.GT.AND P0, PT, R227.reuse, R104, PT ;  /* 0x00000068e300720c */ /* 0x040fe20003f04270 */
[-C--:B-1----:R-:W-:Y:S03]  /*11780*/  HMMA.16816.F32.BF16 R36, R196, R4.reuse, R36 ;  /* 0x00000004c424723c */ /* 0x082fe60000041824 */
[----:B------:R-:W-:Y:S01]  /*11790*/  FSEL R180, R16, -INF , !P0 ;  /* 0xff80000010b47808 */ /* 0x000fe20004000000 */
[----:B------:R-:W-:Y:S01]  /*117a0*/  VIADD R16, R0, 0x19 ;  /* 0x0000001900107836 */ /* 0x000fe20000000000 */
[-C--:B------:R-:W-:Y:S02]  /*117b0*/  ISETP.GT.AND P0, PT, R234, R103.reuse, PT ;  /* 0x00000067ea00720c */ /* 0x080fe40003f04270 */
[----:B------:R-:W-:Y:S01]  /*117c0*/  ISETP.GT.AND P6, PT, R227, R103, PT ;  /* 0x00000067e300720c */ /* 0x000fe20003fc4270 */
[C---:B------:R-:W-:Y:S04]  /*117d0*/  HMMA.16816.F32.BF16 R40, R216.reuse, R4, R40 ;  /* 0x00000004d828723c */ /* 0x040fe80000041828 */
[----:B------:R-:W-:Y:S01]  /*117e0*/  FSEL R177, R19, -INF , !P0 ;  /* 0xff80000013b17808 */ /* 0x000fe20004000000 */
[C---:B------:R-:W-:Y:S01]  /*117f0*/  VIADD R4, R0.reuse, 0x38 ;  /* 0x0000003800047836 */ /* 0x040fe20000000000 */
[----:B------:R-:W-:Y:S01]  /*11800*/  ISETP.GT.AND P0, PT, R227, R102, PT ;  /* 0x00000066e300720c */ /* 0x000fe20003f04270 */
[C---:B------:R-:W-:Y:S01]  /*11810*/  VIADD R5, R0.reuse, 0x39 ;  /* 0x0000003900057836 */ /* 0x040fe20000000000 */
[----:B------:R-:W-:Y:S01]  /*11820*/  FSEL R179, R17, -INF , !P6 ;  /* 0xff80000011b37808 */ /* 0x000fe20007000000 */
[----:B------:R-:W-:Y:S01]  /*11830*/  VIADD R17, R0, 0x18 ;  /* 0x0000001800117836 */ /* 0x000fe20000000000 */
[----:B------:R-:W-:Y:S01]  /*11840*/  FSEL R191, R20, -INF , !P0 ;  /* 0xff80000014bf7808 */ /* 0x000fe20004000000 */
[-C--:B------:R-:W-:Y:S03]  /*11850*/  HMMA.16816.F32.BF16 R44, R216, R6.reuse, R44 ;  /* 0x00000006d82c723c */ /* 0x080fe6000004182c */
[-C--:B------:R-:W-:Y:S02]  /*11860*/  ISETP.GT.AND P0, PT, R234, R101.reuse, PT ;  /* 0x00000065ea00720c */ /* 0x080fe40003f04270 */
[----:B------:R-:W-:Y:S02]  /*11870*/  ISETP.GT.AND P3, PT, R232, R104, PT ;  /* 0x00000068e800720c */ /* 0x000fe40003f64270 */
[----:B------:R-:W-:Y:S01]  /*11880*/  FSEL R109, R23, -INF , !P0 ;  /* 0xff800000176d7808 */ /* 0x000fe20004000000 */
[C---:B------:R-:W-:Y:S04]  /*11890*/  HMMA.16816.F32.BF16 R48, R196.reuse, R6, R48 ;  /* 0x00000006c430723c */ /* 0x040fe80000041830 */
[----:B------:R-:W-:Y:S01]  /*118a0*/  ISETP.GT.AND P0, PT, R233, R102, PT ;  /* 0x00000066e900720c */ /* 0x000fe20003f04270 */
[----:B------:R-:W-:Y:S01]  /*118b0*/  VIADD R7, R0, 0x30 ;  /* 0x0000003000077836 */ /* 0x000fe20000000000 */
[----:B------:R-:W-:Y:S01]  /*118c0*/  FSEL R182, R14, -INF , !P3 ;  /* 0xff8000000eb67808 */ /* 0x000fe20005800000 */
[----:B------:R-:W-:Y:S01]  /*118d0*/  VIADD R14, R0, 0x21 ;  /* 0x00000021000e7836 */ /* 0x000fe20000000000 */
[----:B------:R-:W-:Y:S01]  /*118e0*/  FSEL R108, R24, -INF , !P0 ;  /* 0xff800000186c7808 */ /* 0x000fe20004000000 */
[-C--:B--2---:R-:W-:Y:S03]  /*118f0*/  HMMA.16816.F32.BF16 R52, R196, R8.reuse, R52 ;  /* 0x00000008c434723c */ /* 0x084fe60000041834 */
[----:B------:R-:W-:Y:S01]  /*11900*/  ISETP.GT.AND P0, PT, R232, R101, PT ;  /* 0x00000065e800720c */ /* 0x000fe20003f04270 */
[----:B------:R-:W-:Y:S01]  /*11910*/  VIADD R6, R0, 0x31 ;  /* 0x0000003100067836 */ /* 0x000fe20000000000 */
[----:B------:R-:W-:Y:S02]  /*11920*/  ISETP.GT.AND P3, PT, R234, R104, PT ;  /* 0x00000068ea00720c */ /* 0x000fe40003f64270 */
[----:B------:R-:W-:Y:S01]  /*11930*/  FSEL R189, R27, -INF , !P0 ;  /* 0xff8000001bbd7808 */ /* 0x000fe20004000000 */
[C---:B------:R-:W-:Y:S04]  /*11940*/  HMMA.16816.F32.BF16 R56, R216.reuse, R8, R56 ;  /* 0x00000008d838723c */ /* 0x040fe80000041838 */
[-C--:B------:R-:W-:Y:S02]  /*11950*/  ISETP.GT.AND P0, PT, R233, R17.reuse, PT ;  /* 0x00000011e900720c */ /* 0x080fe40003f04270 */
[----:B------:R-:W-:Y:S02]  /*11960*/  FSEL R178, R18, -INF , !P3 ;  /* 0xff80000012b27808 */ /* 0x000fe40005800000 */
[----:B------:R-:W-:Y:S01]  /*11970*/  FSEL R186, R28, -INF , !P0 ;  /* 0xff8000001cba7808 */ /* 0x000fe20004000000 */
[-C--:B------:R-:W-:Y:S03]  /*11980*/  HMMA.16816.F32.BF16 R60, R216, R10.reuse, R60 ;  /* 0x0000000ad83c723c */ /* 0x080fe6000004183c */
[----:B------:R-:W-:Y:S02]  /*11990*/  ISETP.GT.AND P0, PT, R232, R16, PT ;  /* 0x00000010e800720c */ /* 0x000fe40003f04270 */
[----:B------:R-:W-:Y:S02]  /*119a0*/  ISETP.GT.AND P3, PT, R234, R102, PT ;  /* 0x00000066ea00720c */ /* 0x000fe40003f64270 */
[----:B------:R-:W-:Y:S01]  /*119b0*/  FSEL R31, R31, -INF , !P0 ;  /* 0xff8000001f1f7808 */ /* 0x000fe20004000000 */
[----:B------:R-:W-:Y:S04]  /*119c0*/  HMMA.16816.F32.BF16 R64, R196, R10, R64 ;  /* 0x0000000ac440723c */ /* 0x000fe80000041840 */
[----:B------:R-:W-:Y:S02]  /*119d0*/  ISETP.GT.AND P0, PT, R227, R17, PT ;  /* 0x00000011e300720c */ /* 0x000fe40003f04270 */
[----:B------:R-:W-:Y:S02]  /*119e0*/  FSEL R176, R22, -INF , !P3 ;  /* 0xff80000016b07808 */ /* 0x000fe40005800000 */
[----:B------:R-:W-:Y:S02]  /*119f0*/  FSEL R32, R32, -INF , !P0 ;  /* 0xff80000020207808 */ /* 0x000fe40004000000 */
[----:B------:R-:W-:Y:S02]  /*11a00*/  ISETP.GT.AND P0, PT, R234, R16, PT ;  /* 0x00000010ea00720c */ /* 0x000fe40003f04270 */
[----:B------:R-:W-:Y:S02]  /*11a10*/  ISETP.GT.AND P3, PT, R232, R102, PT ;  /* 0x00000066e800720c */ /* 0x000fe40003f64270 */
[----:B------:R-:W-:Y:S02]  /*11a20*/  FSEL R35, R35, -INF , !P0 ;  /* 0xff80000023237808 */ /* 0x000fe40004000000 */
[C---:B------:R-:W-:Y:S02]  /*11a30*/  ISETP.GT.AND P0, PT, R227.reuse, R15, PT ;  /* 0x0000000fe300720c */ /* 0x040fe40003f04270 */
[----:B------:R-:W-:Y:S02]  /*11a40*/  FSEL R188, R26, -INF , !P3 ;  /* 0xff8000001abc7808 */ /* 0x000fe40005800000 */
[----:B------:R-:W-:Y:S02]  /*11a50*/  FSEL R36, R36, -INF , !P0 ;  /* 0xff80000024247808 */ /* 0x000fe40004000000 */
[-C--:B------:R-:W-:Y:S02]  /*11a60*/  ISETP.GT.AND P0, PT, R234, R14.reuse, PT ;  /* 0x0000000eea00720c */ /* 0x080fe40003f04270 */
[----:B------:R-:W-:Y:S02]  /*11a70*/  ISETP.GT.AND P6, PT, R227, R101, PT ;  /* 0x00000065e300720c */ /* 0x000fe40003fc4270 */
[----:B------:R-:W-:Y:S02]  /*11a80*/  ISETP.GT.AND P3, PT, R232, R17, PT ;  /* 0x00000011e800720c */ /* 0x000fe40003f64270 */
[----:B------:R-:W-:Y:S02]  /*11a90*/  FSEL R39, R39, -INF , !P0 ;  /* 0xff80000027277808 */ /* 0x000fe40004000000 */
[----:B------:R-:W-:Y:S02]  /*11aa0*/  ISETP.GT.AND P0, PT, R233, R15, PT ;  /* 0x0000000fe900720c */ /* 0x000fe40003f04270 */
[----:B------:R-:W-:Y:S02]  /*11ab0*/  FSEL R192, R21, -INF , !P6 ;  /* 0xff80000015c07808 */ /* 0x000fe40007000000 */
[----:B------:R-:W-:Y:S02]  /*11ac0*/  FSEL R190, R30, -INF , !P3 ;  /* 0xff8000001ebe7808 */ /* 0x000fe40005800000 */
[----:B------:R-:W-:Y:S02]  /*11ad0*/  ISETP.GT.AND P6, PT, R233, R101, PT ;  /* 0x00000065e900720c */ /* 0x000fe40003fc4270 */
[----:B------:R-:W-:Y:S02]  /*11ae0*/  FSEL R30, R40, -INF , !P0 ;  /* 0xff800000281e7808 */ /* 0x000fe40004000000 */
[----:B------:R-:W-:Y:S02]  /*11af0*/  ISETP.GT.AND P0, PT, R232, R14, PT ;  /* 0x0000000ee800720c */ /* 0x000fe40003f04270 */
        /* <DEDUP_REMOVED lines=11> */
[----:B------:R-:W-:Y:S02]  /*11bb0*/  FSEL R33, R33, -INF , !P6 ;  /* 0xff80000021217808 */ /* 0x000fe40007000000 */
[----:B------:R-:W-:Y:S02]  /*11bc0*/  FSEL R38, R38, -INF , !P3 ;  /* 0xff80000026267808 */ /* 0x000fe40005800000 */
[----:B------:R-:W-:Y:S02]  /*11bd0*/  ISETP.GT.AND P6, PT, R227, R14, PT ;  /* 0x0000000ee300720c */ /* 0x000fe40003fc4270 */
[----:B------:R-:W-:Y:S02]  /*11be0*/  ISETP.GT.AND P3, PT, R232, R15, PT ;  /* 0x0000000fe800720c */ /* 0x000fe40003f64270 */
        /* <DEDUP_REMOVED lines=16> */
[C---:B------:R-:W-:Y:S02]  /*11cf0*/  ISETP.GT.AND P6, PT, R234.reuse, R13, PT ;  /* 0x0000000dea00720c */ /* 0x040fe40003fc4270 */
[----:B------:R-:W-:Y:S02]  /*11d00*/  ISETP.GT.AND P3, PT, R234, R12, PT ;  /* 0x0000000cea00720c */ /* 0x000fe40003f64270 */
[----:B------:R-:W-:Y:S02]  /*11d10*/  FSEL R55, R55, -INF , !P0 ;  /* 0xff80000037377808 */ /* 0x000fe40004000000 */
[-C--:B------:R-:W-:Y:S02]  /*11d20*/  ISETP.GT.AND P0, PT, R233, R7.reuse, PT ;  /* 0x00000007e900720c */ /* 0x080fe40003f04270 */
[----:B------:R-:W-:Y:S02]  /*11d30*/  FSEL R50, R50, -INF , !P6 ;  /* 0xff80000032327808 */ /* 0x000fe40007000000 */
[----:B------:R-:W-:Y:S02]  /*11d40*/  FSEL R51, R51, -INF , !P3 ;  /* 0xff80000033337808 */ /* 0x000fe40005800000 */
[-C--:B------:R-:W-:Y:S02]  /*11d50*/  ISETP.GT.AND P6, PT, R227, R6.reuse, PT ;  /* 0x00000006e300720c */ /* 0x080fe40003fc4270 */
[-C--:B------:R-:W-:Y:S02]  /*11d60*/  ISETP.GT.AND P3, PT, R234, R7.reuse, PT ;  /* 0x00000007ea00720c */ /* 0x080fe40003f64270 */
[----:B------:R-:W-:Y:S02]  /*11d70*/  FSEL R56, R56, -INF , !P0 ;  /* 0xff80000038387808 */ /* 0x000fe40004000000 */
[-C--:B------:R-:W-:Y:S02]  /*11d80*/  ISETP.GT.AND P0, PT, R232, R6.reuse, PT ;  /* 0x00000006e800720c */ /* 0x080fe40003f04270 */
[----:B------:R-:W-:Y:S02]  /*11d90*/  FSEL R53, R53, -INF , !P6 ;  /* 0xff80000035357808 */ /* 0x000fe40007000000 */
[----:B------:R-:W-:Y:S02]  /*11da0*/  FSEL R54, R54, -INF , !P3 ;  /* 0xff80000036367808 */ /* 0x000fe40005800000 */
[----:B------:R-:W-:Y:S02]  /*11db0*/  ISETP.GT.AND P6, PT, R233, R6, PT ;  /* 0x00000006e900720c */ /* 0x000fe40003fc4270 */
[----:B------:R-:W-:Y:S02]  /*11dc0*/  ISETP.GT.AND P3, PT, R232, R7, PT ;  /* 0x00000007e800720c */ /* 0x000fe40003f64270 */
[----:B------:R-:W-:Y:S02]  /*11dd0*/  FSEL R59, R59, -INF , !P0 ;  /* 0xff8000003b3b7808 */ /* 0x000fe40004000000 */
[-C--:B------:R-:W-:Y:S02]  /*11de0*/  ISETP.GT.AND P0, PT, R233, R4.reuse, PT ;  /* 0x00000004e900720c */ /* 0x080fe40003f04270 */
        /* <DEDUP_REMOVED lines=8> */
[C---:B------:R-:W-:Y:S02]  /*11e70*/  ISETP.GE.AND P6, PT, R0.reuse, R229, PT ;  /* 0x000000e50000720c */ /* 0x040fe40003fc6270 */
[----:B------:R-:W-:Y:S02]  /*11e80*/  ISETP.GE.AND P3, PT, R0, R231, PT ;  /* 0x000000e70000720c */ /* 0x000fe40003f66270 */
[----:B------:R-:W-:Y:S01]  /*11e90*/  FSEL R63, R63, -INF , !P0 ;  /* 0xff8000003f3f7808 */ /* 0x000fe20004000000 */
[----:B------:R-:W-:Y:S10]  /*11ea0*/  BRA.U.ANY UP0, `(.L_x_276) ;  /* 0xffffffe500a07547 */ /* 0x000ff4000b93ffff */
.L_x_275:
[----:B------:R-:W-:Y:S01]  /*11eb0*/  FSEL R22, R204, -INF , !P6 ;  /* 0xff800000cc167808 */ /* 0x000fe20007000000 */
[----:B------:R-:W2:Y:S01]  /*11ec0*/  LDL R251, [R1+0x34] ;  /* 0x0000340001fb7983 */ /* 0x000ea20000100800 */
[C---:B------:R-:W-:Y:S01]  /*11ed0*/  ISETP.GE.AND P6, PT, R107.reuse, R231, PT ;  /* 0x000000e76b00720c */ /* 0x040fe20003fc6270 */
[----:B------:R-:W-:Y:S01]  /*11ee0*/  UISETP.GT.AND UP0, UPT, UR21, UR18, UPT ;  /* 0x000000121500728c */ /* 0x000fe2000bf04270 */
[-C--:B------:R-:W-:Y:S01]  /*11ef0*/  ISETP.GE.AND P2, PT, R107, R229.reuse, PT ;  /* 0x000000e56b00720c */ /* 0x080fe20003f46270 */
[----:B------:R-:W-:Y:S01]  /*11f00*/  UIADD3 UR21, UPT, UPT, UR21, -0x1, URZ ;  /* 0xffffffff15157890 */ /* 0x000fe2000fffe0ff */
[----:B------:R-:W-:Y:S02]  /*11f10*/  FSEL R24, R201, -INF , !P6 ;  /* 0xff800000c9187808 */ /* 0x000fe40007000000 */
[----:B------:R-:W-:Y:S02]  /*11f20*/  ISETP.GE.AND P6, PT, R104, R228, PT ;  /* 0x000000e46800720c */ /* 0x000fe40003fc6270 */
[----:B------:R-:W-:Y:S02]  /*11f30*/  FSEL R23, R203, -INF , !P2 ;  /* 0xff800000cb177808 */ /* 0x000fe40005000000 */
[----:B-1----:R-:W-:Y:S02]  /*11f40*/  FSEL R18, R184, -INF , !P6 ;  /* 0xff800000b8127808 */ /* 0x002fe40007000000 */
[----:B------:R-:W-:Y:S02]  /*11f50*/  ISETP.GE.AND P6, PT, R103, R230, PT ;  /* 0x000000e66700720c */ /* 0x000fe40003fc6270 */
[----:B------:R-:W-:Y:S02]  /*11f60*/  ISETP.GE.AND P2, PT, R107, R228, PT ;  /* 0x000000e46b00720c */ /* 0x000fe40003f46270 */
[----:B------:R-:W-:Y:S02]  /*11f70*/  FSEL R20, R181, -INF , !P6 ;  /* 0xff800000b5147808 */ /* 0x000fe40007000000 */
[----:B------:R-:W-:Y:S02]  /*11f80*/  ISETP.GE.AND P6, PT, R102, R229, PT ;  /* 0x000000e56600720c */ /* 0x000fe40003fc6270 */
[----:B------:R-:W-:Y:S02]  /*11f90*/  FSEL R25, R202, -INF , !P3 ;  /* 0xff800000ca197808 */ /* 0x000fe40005800000 */
[----:B------:R-:W-:Y:S02]  /*11fa0*/  ISETP.GE.AND P3, PT, R107, R230, PT ;  /* 0x000000e66b00720c */ /* 0x000fe40003f66270 */
[C---:B------:R-:W-:Y:S02]  /*11fb0*/  ISETP.GE.AND P1, PT, R0.reuse, R228, PT ;  /* 0x000000e40000720c */ /* 0x040fe40003f26270 */
[----:B------:R-:W-:Y:S02]  /*11fc0*/  FSEL R9, R195, -INF , !P2 ;  /* 0xff800000c3097808 */ /* 0x000fe40005000000 */
[----:B------:R-:W-:Y:S02]  /*11fd0*/  FSEL R191, R191, -INF , !P6 ;  /* 0xff800000bfbf7808 */ /* 0x000fe40007000000 */
[-C--:B------:R-:W-:Y:S02]  /*11fe0*/  ISETP.GE.AND P0, PT, R0, R230.reuse, PT ;  /* 0x000000e60000720c */ /* 0x080fe40003f06270 */
[----:B------:R-:W-:Y:S02]  /*11ff0*/  ISETP.GE.AND P2, PT, R104, R230, PT ;  /* 0x000000e66800720c */ /* 0x000fe40003f46270 */
[-C--:B------:R-:W-:Y:S02]  /*12000*/  ISETP.GE.AND P6, PT, R101, R231.reuse, PT ;  /* 0x000000e76500720c */ /* 0x080fe40003fc6270 */
[----:B------:R-:W-:Y:S02]  /*12010*/  FSEL R10, R193, -INF , !P3 ;  /* 0xff800000c10a7808 */ /* 0x000fe40005800000 */
[----:B------:R-:W-:Y:S02]  /*12020*/  FSEL R8, R200, -INF , !P1 ;  /* 0xff800000c8087808 */ /* 0x000fe40004800000 */
[-C--:B------:R-:W-:Y:S02]  /*12030*/  ISETP.GE.AND P3, PT, R104, R231.reuse, PT ;  /* 0x000000e76800720c */ /* 0x080fe40003f66270 */
[-C--:B------:R-:W-:Y:S02]  /*12040*/  ISETP.GE.AND P1, PT, R103, R228.reuse, PT ;  /* 0x000000e46700720c */ /* 0x080fe40003f26270 */
[----:B------:R-:W-:Y:S02]  /*12050*/  FSEL R11, R194, -INF , !P0 ;  /* 0xff800000c20b7808 */ /* 0x000fe40004000000 */
[----:B------:R-:W-:Y:S02]  /*12060*/  FSEL R21, R182, -INF , !P2 ;  /* 0xff800000b6157808 */ /* 0x000fe40005000000 */
[----:B------:R-:W-:Y:S02]  /*12070*/  FSEL R194, R109, -INF , !P6 ;  /* 0xff8000006dc27808 */ /* 0x000fe40007000000 */
[-C--:B------:R-:W-:Y:S02]  /*12080*/  ISETP.GE.AND P6, PT, R17, R228.reuse, PT ;  /* 0x000000e41100720c */ /* 0x080fe40003fc6270 */
[----:B------:R-:W-:Y:S02]  /*12090*/  ISETP.GE.AND P2, PT, R103, R231, PT ;  /* 0x000000e76700720c */ /* 0x000fe40003f46270 */
[----:B------:R-:W-:Y:S02]  /*120a0*/  FSEL R28, R178, -INF , !P3 ;  /* 0xff800000b21c7808 */ /* 0x000fe40005800000 */
[----:B------:R-:W-:Y:S02]  /*120b0*/  FSEL R19, R183, -INF , !P1 ;  /* 0xff800000b7137808 */ /* 0x000fe40004800000 */
[----:B------:R-:W-:Y:S02]  /*120c0*/  ISETP.GE.AND P3, PT, R102, R228, PT ;  /* 0x000000e46600720c */ /* 0x000fe40003f66270 */
[-C--:B------:R-:W-:Y:S02]  /*120d0*/  ISETP.GE.AND P1, PT, R103, R229.reuse, PT ;  /* 0x000000e56700720c */ /* 0x080fe40003f26270 */
[----:B------:R-:W-:Y:S02]  /*120e0*/  FSEL R29, R177, -INF , !P2 ;  /* 0xff800000b11d7808 */ /* 0x000fe40005000000 */
[----:B------:R-:W-:Y:S02]  /*120f0*/  FSEL R186, R186, -INF , !P6 ;  /* 0xff800000baba7808 */ /* 0x000fe40007000000 */
[-C--:B------:R-:W-:Y:S02]  /*12100*/  ISETP.GE.AND P6, PT, R16, R230.reuse, PT ;  /* 0x000000e61000720c */ /* 0x080fe40003fc6270 */
[----:B------:R-:W-:Y:S02]  /*12110*/  ISETP.GE.AND P0, PT, R104, R229, PT ;  /* 0x000000e56800720c */ /* 0x000fe40003f06270 */
[----:B------:R-:W-:Y:S02]  /*12120*/  ISETP.GE.AND P2, PT, R102, R230, PT ;  /* 0x000000e66600720c */ /* 0x000fe40003f46270 */
[----:B------:R-:W-:Y:S02]  /*12130*/  FSEL R40, R108, -INF , !P3 ;  /* 0xff8000006c287808 */ /* 0x000fe40005800000 */
[----:B------:R-:W-:Y:S02]  /*12140*/  FSEL R27, R179, -INF , !P1 ;  /* 0xff800000b31b7808 */ /* 0x000fe40004800000 */
[----:B------:R-:W-:Y:S02]  /*12150*/  ISETP.GE.AND P3, PT, R16, R228, PT ;  /* 0x000000e41000720c */ /* 0x000fe40003f66270 */
[----:B------:R-:W-:Y:S02]  /*12160*/  ISETP.GE.AND P1, PT, R102, R231, PT ;  /* 0x000000e76600720c */ /* 0x000fe40003f26270 */
[----:B------:R-:W-:Y:S02]  /*12170*/  FSEL R26, R180, -INF , !P0 ;  /* 0xff800000b41a7808 */ /* 0x000fe40004000000 */
[----:B------:R-:W-:Y:S02]  /*12180*/  FSEL R188, R188, -INF , !P2 ;  /* 0xff800000bcbc7808 */ /* 0x000fe40005000000 */
[----:B------:R-:W-:Y:S02]  /*12190*/  FSEL R199, R31, -INF , !P6 ;  /* 0xff8000001fc77808 */ /* 0x000fe40007000000 */
[-C--:B------:R-:W-:Y:S02]  /*121a0*/  ISETP.GE.AND P2, PT, R17, R229.reuse, PT ;  /* 0x000000e51100720c */ /* 0x080fe40003f46270 */
[-C--:B------:R-:W-:Y:S02]  /*121b0*/  ISETP.GE.AND P6, PT, R15, R229.reuse, PT ;  /* 0x000000e50f00720c */ /* 0x080fe40003fc6270 */
[-C--:B------:R-:W-:Y:S02]  /*121c0*/  ISETP.GE.AND P0, PT, R101, R229.reuse, PT ;  /* 0x000000e56500720c */ /* 0x080fe40003f06270 */
[----:B------:R-:W-:Y:S02]  /*121d0*/  FSEL R187, R187, -INF , !P3 ;  /* 0xff800000bbbb7808 */ /* 0x000fe40005800000 */
[-C--:B------:R-:W-:Y:S02]  /*121e0*/  ISETP.GE.AND P3, PT, R16, R229.reuse, PT ;  /* 0x000000e51000720c */ /* 0x080fe40003f66270 */
[----:B------:R-:W-:Y:S02]  /*121f0*/  FSEL R193, R176, -INF , !P1 ;  /* 0xff800000b0c17808 */ /* 0x000fe40004800000 */
[C---:B------:R-:W-:Y:S02]  /*12200*/  ISETP.GE.AND P1, PT, R101.reuse, R230, PT ;  /* 0x000000e66500720c */ /* 0x040fe40003f26270 */
[----:B------:R-:W-:Y:S02]  /*12210*/  FSEL R217, R36, -INF , !P6 ;  /* 0xff80000024d97808 */ /* 0x000fe40007000000 */
[----:B------:R-:W-:Y:S02]  /*12220*/  FSEL R192, R192, -INF , !P0 ;  /* 0xff800000c0c07808 */ /* 0x000fe40004000000 */
[----:B------:R-:W-:Y:S02]  /*12230*/  FSEL R195, R32, -INF , !P2 ;  /* 0xff80000020c37808 */ /* 0x000fe40005000000 */
[C---:B------:R-:W-:Y:S02]  /*12240*/  ISETP.GE.AND P2, PT, R14.reuse, R229, PT ;  /* 0x000000e50e00720c */ /* 0x040fe40003f46270 */
[-C--:B------:R-:W-:Y:S02]  /*12250*/  ISETP.GE.AND P6, PT, R14, R231.reuse, PT ;  /* 0x000000e70e00720c */ /* 0x080fe40003fc6270 */
[----:B------:R-:W-:Y:S02]  /*12260*/  ISETP.GE.AND P0, PT, R101, R228, PT ;  /* 0x000000e46500720c */ /* 0x000fe40003f06270 */
[----:B------:R-:W-:Y:S02]  /*12270*/  FMNMX3.FTZ R0, R3, R8, R9, !PT ;  /* 0x0000000803007276 */ /* 0x000fe40007810009 */
[----:B------:R-:W-:Y:S02]  /*12280*/  FSEL R196, R33, -INF , !P3 ;  /* 0xff80000021c47808 */ /* 0x000fe40005800000 */
[-C--:B------:R-:W-:Y:S02]  /*12290*/  ISETP.GE.AND P3, PT, R15, R231.reuse, PT ;  /* 0x000000e70f00720c */ /* 0x080fe40003f66270 */
[----:B------:R-:W-:Y:S02]  /*122a0*/  FSEL R189, R189, -INF , !P1 ;  /* 0xff800000bdbd7808 */ /* 0x000fe40004800000 */
[----:B------:R-:W-:Y:S02]  /*122b0*/  ISETP.GE.AND P1, PT, R17, R231, PT ;  /* 0x000000e71100720c */ /* 0x000fe40003f26270 */
[----:B------:R-:W-:Y:S02]  /*122c0*/  FSEL R218, R37, -INF , !P2 ;  /* 0xff80000025da7808 */ /* 0x000fe40005000000 */
[----:B------:R-:W-:Y:S02]  /*122d0*/  FSEL R241, R39, -INF , !P6 ;  /* 0xff80000027f17808 */ /* 0x000fe40007000000 */
[----:B------:R-:W-:Y:S02]  /*122e0*/  FSEL R185, R185, -INF , !P0 ;  /* 0xff800000b9b97808 */ /* 0x000fe40004000000 */
[----:B------:R-:W-:Y:S02]  /*122f0*/  FMNMX3.FTZ R0, R0, R18, R19, !PT ;  /* 0x0000001200007276 */ /* 0x000fe40007810013 */
[-C--:B------:R-:W-:Y:S02]  /*12300*/  ISETP.GE.AND P2, PT, R14, R228.reuse, PT ;  /* 0x000000e40e00720c */ /* 0x080fe40003f46270 */
[----:B------:R-:W-:Y:S02]  /*12310*/  ISETP.GE.AND P6, PT, R13, R228, PT ;  /* 0x000000e40d00720c */ /* 0x000fe40003fc6270 */
[----:B------:R-:W-:Y:S02]  /*12320*/  FSEL R239, R38, -INF , !P3 ;  /* 0xff80000026ef7808 */ /* 0x000fe40005800000 */
[----:B------:R-:W-:Y:S02]  /*12330*/  FSEL R197, R34, -INF , !P1 ;  /* 0xff80000022c57808 */ /* 0x000fe40004800000 */
[----:B------:R-:W-:Y:S02]  /*12340*/  ISETP.GE.AND P3, PT, R14, R230, PT ;  /* 0x000000e60e00720c */ /* 0x000fe40003f66270 */
[----:B------:R-:W-:Y:S02]  /*12350*/  ISETP.GE.AND P1, PT, R15, R228, PT ;  /* 0x000000e40f00720c */ /* 0x000fe40003f26270 */
[----:B------:R-:W-:Y:S02]  /*12360*/  FMNMX3.FTZ R0, R0, R40, R185, !PT ;  /* 0x0000002800007276 */ /* 0x000fe400078100b9 */
[----:B------:R-:W-:Y:S02]  /*12370*/  FSEL R201, R41, -INF , !P2 ;  /* 0xff80000029c97808 */ /* 0x000fe40005000000 */
[----:B------:R-:W-:Y:S02]  /*12380*/  FSEL R202, R44, -INF , !P6 ;  /* 0xff8000002cca7808 */ /* 0x000fe40007000000 */
[----:B------:R-:W-:Y:S02]  /*12390*/  ISETP.GE.AND P2, PT, R13, R229, PT ;  /* 0x000000e50d00720c */ /* 0x000fe40003f46270 */
[----:B------:R-:W-:Y:S02]  /*123a0*/  ISETP.GE.AND P6, PT, R12, R230, PT ;  /* 0x000000e60c00720c */ /* 0x000fe40003fc6270 */
[----:B------:R-:W-:Y:S02]  /*123b0*/  FSEL R205, R43, -INF , !P3 ;  /* 0xff8000002bcd7808 */ /* 0x000fe40005800000 */
[----:B------:R-:W-:Y:S02]  /*123c0*/  FSEL R200, R30, -INF , !P1 ;  /* 0xff8000001ec87808 */ /* 0x000fe40004800000 */
[----:B------:R-:W-:Y:S02]  /*123d0*/  ISETP.GE.AND P3, PT, R12, R228, PT ;  /* 0x000000e40c00720c */ /* 0x000fe40003f66270 */
[----:B------:R-:W-:Y:S02]  /*123e0*/  FMNMX3.FTZ R0, R0, R186, R187, !PT ;  /* 0x000000ba00007276 */ /* 0x000fe400078100bb */
[----:B------:R-:W-:Y:S02]  /*123f0*/  ISETP.GE.AND P0, PT, R17, R230, PT ;  /* 0x000000e61100720c */ /* 0x000fe40003f06270 */
[----:B------:R-:W-:Y:S02]  /*12400*/  FSEL R246, R47, -INF , !P6 ;  /* 0xff8000002ff67808 */ /* 0x000fe40007000000 */
[----:B------:R-:W-:Y:S02]  /*12410*/  FSEL R236, R48, -INF , !P2 ;  /* 0xff80000030ec7808 */ /* 0x000fe40005000000 */
[-C--:B------:R-:W-:Y:S02]  /*12420*/  ISETP.GE.AND P2, PT, R6, R228.reuse, PT ;  /* 0x000000e40600720c */ /* 0x080fe40003f46270 */
[----:B------:R-:W-:Y:S02]  /*12430*/  ISETP.GE.AND P6, PT, R7, R228, PT ;  /* 0x000000e40700720c */ /* 0x000fe40003fc6270 */
[----:B------:R-:W-:Y:S02]  /*12440*/  FSEL R203, R45, -INF , !P3 ;  /* 0xff8000002dcb7808 */ /* 0x000fe40005800000 */
[----:B------:R-:W-:Y:S02]  /*12450*/  FMNMX3.FTZ R0, R0, R200, R201, !PT ;  /* 0x000000c800007276 */ /* 0x000fe400078100c9 */
[----:B------:R-:W-:Y:S02]  /*12460*/  FSEL R190, R190, -INF , !P0 ;  /* 0xff800000bebe7808 */ /* 0x000fe40004000000 */
[----:B------:R-:W-:Y:S02]  /*12470*/  ISETP.GE.AND P0, PT, R16, R231, PT ;  /* 0x000000e71000720c */ /* 0x000fe40003f06270 */
[----:B------:R-:W-:Y:S02]  /*12480*/  FSEL R207, R56, -INF , !P6 ;  /* 0xff80000038cf7808 */ /* 0x000fe40007000000 */
[----:B------:R-:W-:Y:S02]  /*12490*/  FSEL R57, R57, -INF , !P2 ;  /* 0xff80000039397808 */ /* 0x000fe40005000000 */
[-C--:B------:R-:W-:Y:S02]  /*124a0*/  ISETP.GE.AND P6, PT, R4, R228.reuse, PT ;  /* 0x000000e40400720c */ /* 0x080fe40003fc6270 */
[----:B------:R-:W-:Y:S02]  /*124b0*/  ISETP.GE.AND P2, PT, R5, R228, PT ;  /* 0x000000e40500720c */ /* 0x000fe40003f46270 */
[----:B------:R-:W-:Y:S02]  /*124c0*/  FMNMX3.FTZ R2, R0, R202, R203, !PT ;  /* 0x000000ca00027276 */ /* 0x000fe400078100cb */
[----:B------:R-:W-:Y:S02]  /*124d0*/  FSEL R198, R35, -INF , !P0 ;  /* 0xff80000023c67808 */ /* 0x000fe40004000000 */
[-C--:B------:R-:W-:Y:S02]  /*124e0*/  ISETP.GE.AND P0, PT, R15, R230.reuse, PT ;  /* 0x000000e60f00720c */ /* 0x080fe40003f06270 */
[----:B------:R-:W-:Y:S02]  /*124f0*/  FSEL R60, R60, -INF , !P6 ;  /* 0xff8000003c3c7808 */ /* 0x000fe40007000000 */
[----:B------:R-:W-:Y:S02]  /*12500*/  FSEL R61, R61, -INF , !P2 ;  /* 0xff8000003d3d7808 */ /* 0x000fe40005000000 */
[----:B------:R-:W-:Y:S02]  /*12510*/  FMNMX3.FTZ R2, R2, R207, R57, !PT ;  /* 0x000000cf02027276 */ /* 0x000fe40007810039 */
[----:B------:R-:W-:Y:S02]  /*12520*/  FMNMX3.FTZ R0, R106, R11, R10, !PT ;  /* 0x0000000b6a007276 */ /* 0x000fe4000781000a */
[C---:B------:R-:W-:Y:S02]  /*12530*/  ISETP.GE.AND P1, PT, R13.reuse, R230, PT ;  /* 0x000000e60d00720c */ /* 0x040fe40003f26270 */
[----:B------:R-:W-:Y:S02]  /*12540*/  FSEL R204, R42, -INF , !P0 ;  /* 0xff8000002acc7808 */ /* 0x000fe40004000000 */
[----:B------:R-:W-:Y:S02]  /*12550*/  FMNMX3.FTZ R2, R2, R60, R61, !PT ;  /* 0x0000003c02027276 */ /* 0x000fe4000781003d */
[----:B------:R-:W-:Y:S02]  /*12560*/  ISETP.GE.AND P0, PT, R13, R231, PT ;  /* 0x000000e70d00720c */ /* 0x000fe40003f06270 */
[----:B------:R-:W-:Y:S01]  /*12570*/  FMNMX3.FTZ R0, R0, R21, R20, !PT ;  /* 0x0000001500007276 */ /* 0x000fe20007810014 */
[----:B------:R-:W-:Y:S01]  /*12580*/  SHFL.BFLY PT, R104, R2, 0x2, 0x1f ;  /* 0x0c401f0002687f89 */ /* 0x000fe200000e0000 */
[----:B------:R-:W-:Y:S02]  /*12590*/  FSEL R206, R46, -INF , !P1 ;  /* 0xff8000002ece7808 */ /* 0x000fe40004800000 */
[C---:B------:R-:W-:Y:S02]  /*125a0*/  ISETP.GE.AND P6, PT, R7.reuse, R229, PT ;  /* 0x000000e50700720c */ /* 0x040fe40003fc6270 */
[-C--:B------:R-:W-:Y:S02]  /*125b0*/  ISETP.GE.AND P1, PT, R12, R231.reuse, PT ;  /* 0x000000e70c00720c */ /* 0x080fe40003f26270 */
[----:B------:R-:W-:Y:S02]  /*125c0*/  FSEL R235, R50, -INF , !P0 ;  /* 0xff80000032eb7808 */ /* 0x000fe40004000000 */
[----:B------:R-:W-:Y:S02]  /*125d0*/  ISETP.GE.AND P2, PT, R7, R231, PT ;  /* 0x000000e70700720c */ /* 0x000fe40003f46270 */
[-C--:B------:R-:W-:Y:S02]  /*125e0*/  ISETP.GE.AND P0, PT, R6, R229.reuse, PT ;  /* 0x000000e50600720c */ /* 0x080fe40003f06270 */
[----:B------:R-:W-:Y:S02]  /*125f0*/  ISETP.GE.AND P3, PT, R12, R229, PT ;  /* 0x000000e50c00720c */ /* 0x000fe40003f66270 */
[----:B------:R-:W-:Y:S02]  /*12600*/  FMNMX3.FTZ R0, R0, R188, R189, !PT ;  /* 0x000000bc00007276 */ /* 0x000fe400078100bd */
[----:B------:R-:W-:Y:S02]  /*12610*/  FSEL R212, R52, -INF , !P6 ;  /* 0xff80000034d47808 */ /* 0x000fe40007000000 */
[----:B------:R-:W-:Y:S02]  /*12620*/  FSEL R240, R51, -INF , !P1 ;  /* 0xff80000033f07808 */ /* 0x000fe40004800000 */
[C---:B------:R-:W-:Y:S02]  /*12630*/  ISETP.GE.AND P1, PT, R6.reuse, R230, PT ;  /* 0x000000e60600720c */ /* 0x040fe40003f26270 */
[----:B------:R-:W-:Y:S02]  /*12640*/  ISETP.GE.AND P6, PT, R6, R231, PT ;  /* 0x000000e70600720c */ /* 0x000fe40003fc6270 */
[----:B------:R-:W-:Y:S02]  /*12650*/  FSEL R216, R53, -INF , !P0 ;  /* 0xff80000035d87808 */ /* 0x000fe40004000000 */
[----:B------:R-:W-:Y:S02]  /*12660*/  FSEL R243, R54, -INF , !P2 ;  /* 0xff80000036f37808 */ /* 0x000fe40005000000 */
[----:B------:R-:W-:Y:S02]  /*12670*/  FMNMX3.FTZ R6, R100, R22, R23, !PT ;  /* 0x0000001664067276 */ /* 0x000fe40007810017 */
[----:B------:R-:W-:Y:S02]  /*12680*/  FSEL R238, R49, -INF , !P3 ;  /* 0xff80000031ee7808 */ /* 0x000fe40005800000 */
[----:B------:R-:W-:Y:S02]  /*12690*/  FMNMX3.FTZ R0, R0, R190, R199, !PT ;  /* 0x000000be00007276 */ /* 0x000fe400078100c7 */
[-C--:B------:R-:W-:Y:S02]  /*126a0*/  ISETP.GE.AND P3, PT, R7, R230.reuse, PT ;  /* 0x000000e60700720c */ /* 0x080fe40003f66270 */
[-C--:B------:R-:W-:Y:S02]  /*126b0*/  ISETP.GE.AND P0, PT, R4, R230.reuse, PT ;  /* 0x000000e60400720c */ /* 0x080fe40003f06270 */
[----:B------:R-:W-:Y:S02]  /*126c0*/  ISETP.GE.AND P2, PT, R5, R230, PT ;  /* 0x000000e60500720c */ /* 0x000fe40003f46270 */
[----:B------:R-:W-:Y:S02]  /*126d0*/  FMNMX3.FTZ R0, R0, R204, R205, !PT ;  /* 0x000000cc00007276 */ /* 0x000fe400078100cd */
[----:B------:R-:W-:Y:S02]  /*126e0*/  FMNMX3.FTZ R6, R6, R26, R27, !PT ;  /* 0x0000001a06067276 */ /* 0x000fe4000781001b */
[----:B------:R-:W-:Y:S02]  /*126f0*/  FSEL R59, R59, -INF , !P1 ;  /* 0xff8000003b3b7808 */ /* 0x000fe40004800000 */
[----:B------:R-:W-:Y:S02]  /*12700*/  FSEL R58, R58, -INF , !P3 ;  /* 0xff8000003a3a7808 */ /* 0x000fe40005800000 */
[----:B------:R-:W-:Y:S02]  /*12710*/  FSEL R108, R63, -INF , !P2 ;  /* 0xff8000003f6c7808 */ /* 0x000fe40005000000 */
[----:B------:R-:W-:Y:S02]  /*12720*/  FSEL R107, R62, -INF , !P0 ;  /* 0xff8000003e6b7808 */ /* 0x000fe40004000000 */
[-C--:B------:R-:W-:Y:S02]  /*12730*/  ISETP.GT.AND P3, PT, R227, R4.reuse, PT ;  /* 0x00000004e300720c */ /* 0x080fe40003f64270 */
[----:B------:R-:W-:Y:S02]  /*12740*/  ISETP.GE.AND P1, PT, R4, R229, PT ;  /* 0x000000e50400720c */ /* 0x000fe40003f26270 */
[----:B------:R-:W-:Y:S02]  /*12750*/  ISETP.GT.AND P0, PT, R234, R4, PT ;  /* 0x00000004ea00720c */ /* 0x000fe40003f04270 */
[----:B------:R-:W-:Y:S02]  /*12760*/  ISETP.GE.AND P2, PT, R4, R231, PT ;  /* 0x000000e70400720c */ /* 0x000fe40003f46270 */
[----:B------:R-:W-:Y:S02]  /*12770*/  FMNMX3.FTZ R4, R105, R25, R24, !PT ;  /* 0x0000001969047276 */ /* 0x000fe40007810018 */
[----:B------:R-:W-:Y:S02]  /*12780*/  FMNMX3.FTZ R6, R6, R191, R192, !PT ;  /* 0x000000bf06067276 */ /* 0x000fe400078100c0 */
[----:B------:R-:W-:Y:S02]  /*12790*/  FMNMX3.FTZ R0, R0, R206, R246, !PT ;  /* 0x000000ce00007276 */ /* 0x000fe400078100f6 */
[----:B------:R-:W-:Y:S02]  /*127a0*/  FMNMX3.FTZ R4, R4, R28, R29, !PT ;  /* 0x0000001c04047276 */ /* 0x000fe4000781001d */
[----:B------:R-:W-:Y:S02]  /*127b0*/  FMNMX3.FTZ R0, R0, R58, R59, !PT ;  /* 0x0000003a00007276 */ /* 0x000fe4000781003b */
[----:B------:R-:W-:Y:S02]  /*127c0*/  FMNMX3.FTZ R6, R6, R195, R196, !PT ;  /* 0x000000c306067276 */ /* 0x000fe400078100c4 */
[----:B------:R-:W-:Y:S02]  /*127d0*/  FSEL R237, R55, -INF , !P6 ;  /* 0xff80000037ed7808 */ /* 0x000fe40007000000 */
[----:B------:R-:W-:Y:S01]  /*127e0*/  FMNMX3.FTZ R4, R4, R193, R194, !PT ;  /* 0x000000c104047276 */ /* 0x000fe200078100c2 */
[----:B------:R-:W-:Y:S01]  /*127f0*/  LDSM.16.MT88.4 R52, [R220+0xa000] ;  /* 0x00a00000dc34783b */ /* 0x000fe20000004200 */
[----:B------:R-:W-:Y:S02]  /*12800*/  FMNMX3.FTZ R6, R6, R217, R218, !PT ;  /* 0x000000d906067276 */ /* 0x000fe400078100da */
[----:B------:R-:W-:Y:S02]  /*12810*/  FMNMX3.FTZ R0, R0, R107, R108, !PT ;  /* 0x0000006b00007276 */ /* 0x000fe4000781006c */
[----:B------:R-:W-:Y:S02]  /*12820*/  ISETP.GT.AND P6, PT, R227, R5, PT ;  /* 0x00000005e300720c */ /* 0x000fe40003fc4270 */
[----:B------:R-:W-:Y:S02]  /*12830*/  FSEL R64, R64, -INF , !P3 ;  /* 0xff80000040407808 */ /* 0x000fe40005800000 */
[----:B------:R-:W-:Y:S02]  /*12840*/  FMNMX3.FTZ R4, R4, R197, R198, !PT ;  /* 0x000000c504047276 */ /* 0x000fe400078100c6 */
[----:B------:R-:W-:Y:S02]  /*12850*/  FSEL R65, R65, -INF , !P6 ;  /* 0xff80000041417808 */ /* 0x000fe40007000000 */
[----:B------:R-:W-:Y:S02]  /*12860*/  ISETP.GE.AND P3, PT, R5, R229, PT ;  /* 0x000000e50500720c */ /* 0x000fe40003f66270 */
[----:B------:R-:W-:Y:S02]  /*12870*/  FMNMX3.FTZ R6, R6, R236, R238, !PT ;  /* 0x000000ec06067276 */ /* 0x000fe400078100ee */
[----:B------:R-:W-:Y:S02]  /*12880*/  FMNMX3.FTZ R4, R4, R239, R241, !PT ;  /* 0x000000ef04047276 */ /* 0x000fe400078100f1 */
[----:B------:R-:W-:Y:S02]  /*12890*/  FSEL R215, R64, -INF , !P1 ;  /* 0xff80000040d77808 */ /* 0x000fe40004800000 */
[----:B------:R-:W-:Y:S02]  /*128a0*/  FSEL R211, R65, -INF , !P3 ;  /* 0xff80000041d37808 */ /* 0x000fe40005800000 */
[----:B------:R-:W-:Y:S02]  /*128b0*/  FMNMX3.FTZ R6, R6, R212, R216, !PT ;  /* 0x000000d406067276 */ /* 0x000fe400078100d8 */
[----:B------:R-:W-:Y:S02]  /*128c0*/  FMNMX3.FTZ R102, R4, R235, R240, !PT ;  /* 0x000000eb04667276 */ /* 0x000fe400078100f0 */
[----:B------:R-:W-:Y:S02]  /*128d0*/  FMNMX3.FTZ R4, R6, R215, R211, !PT ;  /* 0x000000d706047276 */ /* 0x000fe400078100d3 */
[----:B------:R-:W-:Y:S02]  /*128e0*/  ISETP.GT.AND P6, PT, R234, R5, PT ;  /* 0x00000005ea00720c */ /* 0x000fe40003fc4270 */
[----:B------:R-:W-:Y:S02]  /*128f0*/  ISETP.GE.AND P1, PT, R5, R231, PT ;  /* 0x000000e70500720c */ /* 0x000fe40003f26270 */
[----:B------:R-:W-:Y:S01]  /*12900*/  SHFL.BFLY PT, R5, R4, 0x2, 0x1f ;  /* 0x0c401f0004057f89 */ /* 0x000fe200000e0000 */
[----:B------:R-:W-:Y:S02]  /*12910*/  FSEL R66, R66, -INF , !P0 ;  /* 0xff80000042427808 */ /* 0x000fe40004000000 */
[----:B------:R-:W-:Y:S02]  /*12920*/  FSEL R67, R67, -INF , !P6 ;  /* 0xff80000043437808 */ /* 0x000fe40007000000 */
[----:B------:R-:W-:Y:S02]  /*12930*/  FSEL R219, R66, -INF , !P2 ;  /* 0xff80000042db7808 */ /* 0x000fe40005000000 */
[----:B------:R-:W-:Y:S02]  /*12940*/  FSEL R245, R67, -INF , !P1 ;  /* 0xff80000043f57808 */ /* 0x000fe40004800000 */
[----:B------:R-:W-:Y:S04]  /*12950*/  FMNMX3.FTZ R102, R102, R243, R237, !PT ;  /* 0x000000f366667276 */ /* 0x000fe800078100ed */
[----:B------:R-:W-:Y:S05]  /*12960*/  FMNMX3.FTZ R102, R102, R219, R245, !PT ;  /* 0x000000db66667276 */ /* 0x000fea00078100f5 */
[----:B------:R-:W1:Y:S02]  /*12970*/  SHFL.BFLY PT, R6, R102, 0x2, 0x1f ;  /* 0x0c401f0066067f89 */ /* 0x000e6400000e0000 */
[----:B-1----:R-:W-:Y:S02]  /*12980*/  FMNMX.FTZ R102, R102, R6, !PT ;  /* 0x0000000666667209 */ /* 0x002fe40007810000 */
[----:B------:R-:W-:Y:S04]  /*12990*/  FMNMX.FTZ R104, R2, R104, !PT ;  /* 0x0000006802687209 */ /* 0x000fe80007810000 */
[----:B------:R-:W1:Y:S01]  /*129a0*/  SHFL.BFLY PT, R2, R0, 0x2, 0x1f ;  /* 0x0c401f0000027f89 */ /* 0x000e6200000e0000 */
[----:B------:R-:W-:Y:S07]  /*129b0*/  FMNMX.FTZ R4, R4, R5, !PT ;  /* 0x0000000504047209 */ /* 0x000fee0007810000 */
[----:B------:R-:W3:Y:S08]  /*129c0*/  SHFL.BFLY PT, R7, R104, 0x1, 0x1f ;  /* 0x0c201f0068077f89 */ /* 0x000ef000000e0000 */
[----:B------:R-:W4:Y:S01]  /*129d0*/  SHFL.BFLY PT, R103, R4, 0x1, 0x1f ;  /* 0x0c201f0004677f89 */ /* 0x000f2200000e0000 */
[----:B-1----:R-:W-:Y:S02]  /*129e0*/  FMNMX.FTZ R0, R0, R2, !PT ;  /* 0x0000000200007209 */ /* 0x002fe40007810000 */
[----:B---3--:R-:W-:Y:S05]  /*129f0*/  FMNMX.FTZ R104, R104, R7, !PT ;  /* 0x0000000768687209 */ /* 0x008fea0007810000 */
[----:B------:R-:W1:Y:S01]  /*12a00*/  SHFL.BFLY PT, R2, R0, 0x1, 0x1f ;  /* 0x0c201f0000027f89 */ /* 0x000e6200000e0000 */
[----:B----4-:R-:W-:Y:S01]  /*12a10*/  FMNMX.FTZ R103, R4, R103, !PT ;  /* 0x0000006704677209 */ /* 0x010fe20007810000 */
[C---:B------:R-:W-:Y:S01]  /*12a20*/  FMUL.FTZ R109, R104.reuse, UR4 ;  /* 0x00000004686d7c20 */ /* 0x040fe20008410000 */
[----:B------:R-:W-:Y:S02]  /*12a30*/  FSETP.NEU.FTZ.AND P1, PT, R104, -INF , PT ;  /* 0xff8000006800780b */ /* 0x000fe40003f3d000 */
[C---:B------:R-:W-:Y:S01]  /*12a40*/  FSETP.NEU.FTZ.AND P3, PT, R103.reuse, -INF , PT ;  /* 0xff8000006700780b */ /* 0x040fe20003f7d000 */
[----:B------:R-:W-:Y:S01]  /*12a50*/  FMUL.FTZ R110, R103, UR4 ;  /* 0x00000004676e7c20 */ /* 0x000fe20008410000 */
[----:B------:R-:W-:Y:S04]  /*12a60*/  FSEL R109, R109, RZ, P1 ;  /* 0x000000ff6d6d7208 */ /* 0x000fe80000800000 */
[----:B------:R-:W-:Y:S01]  /*12a70*/  FSEL R110, R110, RZ, P3 ;  /* 0x000000ff6e6e7208 */ /* 0x000fe20001800000 */
[--C-:B------:R-:W-:Y:S01]  /*12a80*/  FFMA.FTZ R8, R8, UR4, -R109.reuse ;  /* 0x0000000408087c23 */ /* 0x100fe2000801086d */
[--C-:B------:R-:W-:Y:S01]  /*12a90*/  FFMA.FTZ R9, R9, UR4, -R109.reuse ;  /* 0x0000000409097c23 */ /* 0x100fe2000801086d */
[--C-:B------:R-:W-:Y:S01]  /*12aa0*/  FFMA.FTZ R18, R18, UR4, -R109.reuse ;  /* 0x0000000412127c23 */ /* 0x100fe2000801086d */
[--C-:B------:R-:W-:Y:S01]  /*12ab0*/  FFMA.FTZ R19, R19, UR4, -R109.reuse ;  /* 0x0000000413137c23 */ /* 0x100fe2000801086d */
[----:B------:R-:W-:Y:S01]  /*12ac0*/  MUFU.EX2 R250, R8 ;  /* 0x0000000800fa7308 */ /* 0x000fe20000000800 */
[--C-:B------:R-:W-:Y:S01]  /*12ad0*/  FFMA.FTZ R48, R186, UR4, -R109.reuse ;  /* 0x00000004ba307c23 */ /* 0x100fe2000801086d */
[--C-:B------:R-:W-:Y:S01]  /*12ae0*/  FFMA.FTZ R40, R40, UR4, -R109.reuse ;  /* 0x0000000428287c23 */ /* 0x100fe2000801086d */
[----:B------:R-:W-:Y:S01]  /*12af0*/  FFMA.FTZ R44, R185, UR4, -R109 ;  /* 0x00000004b92c7c23 */ /* 0x000fe2000801086d */
[----:B-1----:R-:W-:Y:S01]  /*12b00*/  FMNMX.FTZ R101, R0, R2, !PT ;  /* 0x0000000200657209 */ /* 0x002fe20007810000 */
[----:B------:R-:W-:Y:S01]  /*12b10*/  FFMA.FTZ R2, R26, UR4, -R110 ;  /* 0x000000041a027c23 */ /* 0x000fe2000801086e */
[----:B------:R-:W1:Y:S04]  /*12b20*/  SHFL.BFLY PT, R0, R102, 0x1, 0x1f ;  /* 0x0c201f0066007f89 */ /* 0x000e6800000e0000 */
[----:B------:R-:W3:Y:S01]  /*12b30*/  MUFU.EX2 R242, R9 ;  /* 0x0000000900f27308 */ /* 0x000ee20000000800 */
[C---:B------:R-:W-:Y:S01]  /*12b40*/  FSETP.NEU.FTZ.AND P0, PT, R101.reuse, -INF , PT ;  /* 0xff8000006500780b */ /* 0x040fe20003f1d000 */
[----:B------:R-:W-:Y:S05]  /*12b50*/  FMUL.FTZ R184, R101, UR4 ;  /* 0x0000000465b87c20 */ /* 0x000fea0008410000 */
[----:B------:R-:W-:Y:S03]  /*12b60*/  FSEL R184, R184, RZ, P0 ;  /* 0x000000ffb8b87208 */ /* 0x000fe60000000000 */
[----:B------:R4:W-:Y:S02]  /*12b70*/  MUFU.EX2 R213, R2 ;  /* 0x0000000200d57308 */ /* 0x0009e40000000800 */
[--C-:B------:R-:W-:Y:S01]  /*12b80*/  FFMA.FTZ R21, R21, UR4, -R184.reuse ;  /* 0x0000000415157c23 */ /* 0x100fe200080108b8 */
[--C-:B------:R-:W-:Y:S01]  /*12b90*/  FFMA.FTZ R20, R20, UR4, -R184.reuse ;  /* 0x0000000414147c23 */ /* 0x100fe200080108b8 */
[--C-:B------:R-:W-:Y:S01]  /*12ba0*/  FFMA.FTZ R11, R11, UR4, -R184.reuse ;  /* 0x000000040b0b7c23 */ /* 0x100fe200080108b8 */
[--C-:B------:R-:W-:Y:S05]  /*12bb0*/  FFMA.FTZ R10, R10, UR4, -R184.reuse ;  /* 0x000000040a0a7c23 */ /* 0x100fea00080108b8 */
[----:B------:R-:W-:Y:S01]  /*12bc0*/  MUFU.EX2 R210, R21 ;  /* 0x0000001500d27308 */ /* 0x000fe20000000800 */
[----:B---3--:R-:W-:Y:S01]  /*12bd0*/  F2FP.BF16.F32.PACK_AB R180, R242, R250 ;  /* 0x000000faf2b4723e */ /* 0x008fe200000010ff */
[--C-:B------:R-:W-:Y:S01]  /*12be0*/  FFMA.FTZ R64, R190, UR4, -R184.reuse ;  /* 0x00000004be407c23 */ /* 0x100fe200080108b8 */
[----:B------:R-:W-:Y:S01]  /*12bf0*/  FFMA.FTZ R107, R107, UR4, -R184 ;  /* 0x000000046b6b7c23 */ /* 0x000fe200080108b8 */
[----:B-1----:R-:W-:Y:S01]  /*12c00*/  FMNMX.FTZ R102, R102, R0, !PT ;  /* 0x0000000066667209 */ /* 0x002fe20007810000 */
[--C-:B------:R-:W-:Y:S05]  /*12c10*/  FFMA.FTZ R0, R22, UR4, -R110.reuse ;  /* 0x0000000416007c23 */ /* 0x100fea000801086e */
[----:B------:R-:W1:Y:S01]  /*12c20*/  MUFU.EX2 R49, R20 ;  /* 0x0000001400317308 */ /* 0x000e620000000800 */
[C---:B------:R-:W-:Y:S01]  /*12c30*/  FSETP.NEU.FTZ.AND P2, PT, R102.reuse, -INF , PT ;  /* 0xff8000006600780b */ /* 0x040fe20003f5d000 */
[----:B------:R-:W-:Y:S08]  /*12c40*/  FMUL.FTZ R111, R102, UR4 ;  /* 0x00000004666f7c20 */ /* 0x000ff00008410000 */
[----:B------:R3:W-:Y:S01]  /*12c50*/  MUFU.EX2 R244, R0 ;  /* 0x0000000000f47308 */ /* 0x0007e20000000800 */
[----:B------:R-:W-:Y:S05]  /*12c60*/  FSEL R111, R111, RZ, P2 ;  /* 0x000000ff6f6f7208 */ /* 0x000fea0001000000 */
[--C-:B----4-:R-:W-:Y:S04]  /*12c70*/  FFMA.FTZ R2, R29, UR4, -R111.reuse ;  /* 0x000000041d027c23 */ /* 0x110fe8000801086f */
[----:B------:R-:W-:Y:S01]  /*12c80*/  MUFU.EX2 R247, R18 ;  /* 0x0000001200f77308 */ /* 0x000fe20000000800 */
[----:B-1----:R-:W-:Y:S02]  /*12c90*/  F2FP.BF16.F32.PACK_AB R183, R49, R210 ;  /* 0x000000d231b7723e */ /* 0x002fe400000010ff */
[----:B------:R-:W-:Y:S07]  /*12ca0*/  MOV R186, R49 ;  /* 0x0000003100ba7202 */ /* 0x000fee0000000f00 */
[----:B------:R-:W-:Y:S01]  /*12cb0*/  MUFU.EX2 R248, R2 ;  /* 0x0000000200f87308 */ /* 0x000fe20000000800 */
[----:B---3--:R-:W-:Y:S02]  /*12cc0*/  FFMA.FTZ R0, R23, UR4, -R110 ;  /* 0x0000000417007c23 */ /* 0x008fe4000801086e */
[----:B------:R-:W1:Y:S07]  /*12cd0*/  LDSM.16.MT88.4 R20, [R220+0x9000] ;  /* 0x00900000dc14783b */ /* 0x000e6e0000004200 */
[----:B------:R3:W4:Y:S10]  /*12ce0*/  MUFU.EX2 R62, R0 ;  /* 0x00000000003e7308 */ /* 0x0007340000000800 */
[----:B------:R-:W5:Y:S10]  /*12cf0*/  MUFU.EX2 R50, R19 ;  /* 0x0000001300327308 */ /* 0x000f740000000800 */
[----:B------:R-:W-:Y:S01]  /*12d00*/  MUFU.EX2 R56, R11 ;  /* 0x0000000b00387308 */ /* 0x000fe20000000800 */
[--C-:B---3--:R-:W-:Y:S01]  /*12d10*/  FFMA.FTZ R0, R25, UR4, -R111.reuse ;  /* 0x0000000419007c23 */ /* 0x108fe2000801086f */
[----:B----4-:R-:W-:Y:S08]  /*12d20*/  F2FP.BF16.F32.PACK_AB R176, R62, R244 ;  /* 0x000000f43eb0723e */ /* 0x010ff000000010ff */
[----:B------:R3:W-:Y:S01]  /*12d30*/  MUFU.EX2 R214, R0 ;  /* 0x0000000000d67308 */ /* 0x0007e20000000800 */
[----:B-----5:R-:W-:Y:S01]  /*12d40*/  F2FP.BF16.F32.PACK_AB R182, R50, R247 ;  /* 0x000000f732b6723e */ /* 0x020fe200000010ff */
[----:B------:R-:W-:Y:S08]  /*12d50*/  IMAD.MOV.U32 R185, RZ, RZ, R50 ;  /* 0x000000ffffb97224 */ /* 0x000ff000078e0032 */
[----:B------:R-:W4:Y:S10]  /*12d60*/  MUFU.EX2 R51, R10 ;  /* 0x0000000a00337308 */ /* 0x000f340000000800 */
[----:B------:R-:W-:Y:S01]  /*12d70*/  MUFU.EX2 R63, R40 ;  /* 0x00000028003f7308 */ /* 0x000fe20000000800 */
[--C-:B---3--:R-:W-:Y:S09]  /*12d80*/  FFMA.FTZ R0, R24, UR4, -R111.reuse ;  /* 0x0000000418007c23 */ /* 0x108ff2000801086f */
[----:B------:R3:W5:Y:S01]  /*12d90*/  MUFU.EX2 R209, R0 ;  /* 0x0000000000d17308 */ /* 0x0007620000000800 */
[----:B----4-:R-:W-:Y:S09]  /*12da0*/  F2FP.BF16.F32.PACK_AB R181, R51, R56 ;  /* 0x0000003833b5723e */ /* 0x010ff200000010ff */
[----:B------:R-:W-:Y:S01]  /*12db0*/  MUFU.EX2 R252, R48 ;  /* 0x0000003000fc7308 */ /* 0x000fe20000000800 */
[----:B---3--:R-:W-:Y:S01]  /*12dc0*/  FFMA.FTZ R0, R27, UR4, -R110 ;  /* 0x000000041b007c23 */ /* 0x008fe2000801086e */
[----:B-----5:R-:W-:Y:S08]  /*12dd0*/  F2FP.BF16.F32.PACK_AB R177, R209, R214 ;  /* 0x000000d6d1b1723e */ /* 0x020ff000000010ff */
[----:B------:R3:W4:Y:S02]  /*12de0*/  MUFU.EX2 R249, R0 ;  /* 0x0000000000f97308 */ /* 0x0007240000000800 */
[----:B---3--:R-:W-:Y:S01]  /*12df0*/  FFMA.FTZ R0, R28, UR4, -R111 ;  /* 0x000000041c007c23 */ /* 0x008fe2000801086f */
[----:B----4-:R-:W-:Y:S07]  /*12e00*/  F2FP.BF16.F32.PACK_AB R178, R249, R213 ;  /* 0x000000d5f9b2723e */ /* 0x010fee00000010ff */
[----:B------:R3:W4:Y:S02]  /*12e10*/  MUFU.EX2 R208, R0 ;  /* 0x0000000000d07308 */ /* 0x0007240000000800 */
[----:B---3--:R-:W-:Y:S02]  /*12e20*/  FSEL R0, R104, RZ, P1 ;  /* 0x000000ff68007208 */ /* 0x008fe40000800000 */
[----:B----4-:R-:W-:Y:S03]  /*12e30*/  F2FP.BF16.F32.PACK_AB R179, R248, R208 ;  /* 0x000000d0f8b3723e */ /* 0x010fe600000010ff */
[----:B------:R-:W-:Y:S01]  /*12e40*/  FADD.FTZ R0, -R0, R3 ;  /* 0x0000000300007221 */ /* 0x000fe20000010100 */
[----:B------:R-:W-:Y:S03]  /*12e50*/  FSEL R3, R103, RZ, P3 ;  /* 0x000000ff67037208 */ /* 0x000fe60001800000 */
[----:B------:R-:W-:Y:S02]  /*12e60*/  FMUL.FTZ R0, R0, UR4 ;  /* 0x0000000400007c20 */ /* 0x000fe40008410000 */
[----:B------:R-:W-:Y:S02]  /*12e70*/  FADD.FTZ R3, -R3, R100 ;  /* 0x0000006403037221 */ /* 0x000fe40000010100 */
[----:B------:R3:W4:Y:S02]  /*12e80*/  MUFU.EX2 R100, R0 ;  /* 0x0000000000647308 */ /* 0x0007240000000800 */
[----:B------:R-:W-:Y:S08]  /*12e90*/  FMUL.FTZ R3, R3, UR4 ;  /* 0x0000000403037c20 */ /* 0x000ff00008410000 */
[----:B------:R-:W5:Y:S01]  /*12ea0*/  MUFU.EX2 R3, R3 ;  /* 0x0000000300037308 */ /* 0x000f620000000800 */
[----:B---3--:R-:W-:Y:S01]  /*12eb0*/  FSEL R0, R102, RZ, P2 ;  /* 0x000000ff66007208 */ /* 0x008fe20001000000 */
[C---:B----4-:R-:W-:Y:S01]  /*12ec0*/  FMUL.FTZ R28, R100.reuse, R136 ;  /* 0x00000088641c7220 */ /* 0x050fe20000410000 */
[----:B------:R-:W-:Y:S01]  /*12ed0*/  MOV R136, R244 ;  /* 0x000000f400887202 */ /* 0x000fe20000000f00 */
[----:B------:R-:W-:Y:S01]  /*12ee0*/  FMUL.FTZ R29, R100, R137 ;  /* 0x00000089641d7220 */ /* 0x000fe20000410000 */
[----:B------:R-:W-:Y:S01]  /*12ef0*/  MOV R137, R242 ;  /* 0x000000f200897202 */ /* 0x000fe20000000f00 */
[----:B------:R-:W-:Y:S01]  /*12f00*/  FADD.FTZ R2, -R0, R105 ;  /* 0x0000006900027221 */ /* 0x000fe20000010100 */
[----:B------:R-:W-:Y:S01]  /*12f10*/  FSEL R0, R101, RZ, P0 ;  /* 0x000000ff65007208 */ /* 0x000fe20000000000 */
[----:B------:R-:W-:Y:S01]  /*12f20*/  FMUL.FTZ R8, R100, R116 ;  /* 0x0000007464087220 */ /* 0x000fe20000410000 */
[----:B-----5:R-:W-:Y:S01]  /*12f30*/  FMUL.FTZ R32, R3, R140 ;  /* 0x0000008c03207220 */ /* 0x020fe20000410000 */
[----:B------:R-:W-:Y:S01]  /*12f40*/  FMUL.FTZ R2, R2, UR4 ;  /* 0x0000000402027c20 */ /* 0x000fe20008410000 */
[----:B------:R-:W-:Y:S02]  /*12f50*/  IMAD.MOV.U32 R140, RZ, RZ, R219 ;  /* 0x000000ffff8c7224 */ /* 0x000fe400078e00db */
[----:B------:R-:W-:Y:S01]  /*12f60*/  FADD.FTZ R0, -R0, R106 ;  /* 0x0000006a00007221 */ /* 0x000fe20000010100 */
[--C-:B------:R-:W-:Y:S01]  /*12f70*/  FFMA.FTZ R106, R191, UR4, -R110.reuse ;  /* 0x00000004bf6a7c23 */ /* 0x100fe2000801086e */
[----:B------:R-:W-:Y:S01]  /*12f80*/  IADD3 R105, PT, PT, R220, 0x9020, RZ ;  /* 0x00009020dc697810 */ /* 0x000fe20007ffe0ff */
[----:B--2---:R-:W-:Y:S02]  /*12f90*/  @P4 VIADD R105, R251, 0xffffffe0 ;  /* 0xffffffe0fb694836 */ /* 0x004fe40000000000 */
[----:B------:R-:W-:Y:S01]  /*12fa0*/  FMUL.FTZ R0, R0, UR4 ;  /* 0x0000000400007c20 */ /* 0x000fe20008410000 */
[----:B------:R2:W-:Y:S01]  /*12fb0*/  MUFU.EX2 R244, R106 ;  /* 0x0000006a00f47308 */ /* 0x0005e20000000800 */
[C---:B------:R-:W-:Y:S01]  /*12fc0*/  FMUL.FTZ R4, R3.reuse, R112 ;  /* 0x0000007003047220 */ /* 0x040fe20000410000 */
[C---:B------:R-:W-:Y:S01]  /*12fd0*/  FMUL.FTZ R5, R3.reuse, R113 ;  /* 0x0000007103057220 */ /* 0x040fe20000410000 */
[----:B------:R-:W3:Y:S01]  /*12fe0*/  LDSM.16.MT88.4 R36, [R105] ;  /* 0x000000006924783b */ /* 0x000ee20000004200 */
[C---:B------:R-:W-:Y:S01]  /*12ff0*/  FMUL.FTZ R49, R3.reuse, R157 ;  /* 0x0000009d03317220 */ /* 0x040fe20000410000 */
[----:B------:R-:W-:Y:S01]  /*13000*/  MOV R157, R216 ;  /* 0x000000d8009d7202 */ /* 0x000fe20000000f00 */
[C---:B------:R-:W-:Y:S01]  /*13010*/  FMUL.FTZ R9, R100.reuse, R117 ;  /* 0x0000007564097220 */ /* 0x040fe20000410000 */
[C---:B------:R-:W-:Y:S03]  /*13020*/  FMUL.FTZ R12, R100.reuse, R120 ;  /* 0x00000078640c7220 */ /* 0x040fe60000410000 */
[----:B------:R-:W4:Y:S01]  /*13030*/  MUFU.EX2 R0, R0 ;  /* 0x0000000000007308 */ /* 0x000f220000000800 */
[C---:B------:R-:W-:Y:S01]  /*13040*/  FMUL.FTZ R13, R100.reuse, R121 ;  /* 0x00000079640d7220 */ /* 0x040fe20000410000 */
[C---:B------:R-:W-:Y:S01]  /*13050*/  FMUL.FTZ R16, R3.reuse, R124 ;  /* 0x0000007c03107220 */ /* 0x040fe20000410000 */
[C---:B------:R-:W-:Y:S01]  /*13060*/  FMUL.FTZ R17, R3.reuse, R125 ;  /* 0x0000007d03117220 */ /* 0x040fe20000410000 */
[C---:B------:R-:W-:Y:S01]  /*13070*/  FMUL.FTZ R24, R100.reuse, R132 ;  /* 0x0000008464187220 */ /* 0x040fe20000410000 */
[C---:B------:R-:W-:Y:S01]  /*13080*/  FMUL.FTZ R25, R100.reuse, R133 ;  /* 0x0000008564197220 */ /* 0x040fe20000410000 */
[C---:B------:R-:W-:Y:S01]  /*13090*/  FMUL.FTZ R33, R3.reuse, R141 ;  /* 0x0000008d03217220 */ /* 0x040fe20000410000 */
[----:B------:R-:W-:Y:S03]  /*130a0*/  FMUL.FTZ R40, R100, R148 ;  /* 0x0000009464287220 */ /* 0x000fe60000410000 */
[----:B------:R-:W5:Y:S01]  /*130b0*/  MUFU.EX2 R2, R2 ;  /* 0x0000000200027308 */ /* 0x000f620000000800 */
[----:B--2---:R-:W-:Y:S01]  /*130c0*/  FFMA.FTZ R106, R192, UR4, -R110 ;  /* 0x00000004c06a7c23 */ /* 0x004fe2000801086e */
[C---:B------:R-:W-:Y:S01]  /*130d0*/  FMUL.FTZ R41, R100.reuse, R149 ;  /* 0x0000009564297220 */ /* 0x040fe20000410000 */
[----:B------:R-:W-:Y:S02]  /*130e0*/  IMAD.MOV.U32 R149, RZ, RZ, R210 ;  /* 0x000000ffff957224 */ /* 0x000fe400078e00d2 */
[----:B------:R-:W-:Y:S01]  /*130f0*/  FMUL.FTZ R45, R100, R153 ;  /* 0x00000099642d7220 */ /* 0x000fe20000410000 */
[C---:B------:R-:W-:Y:S01]  /*13100*/  FMUL.FTZ R48, R3.reuse, R156 ;  /* 0x0000009c03307220 */ /* 0x040fe20000410000 */
[----:B------:R-:W-:Y:S01]  /*13110*/  IMAD.MOV.U32 R148, RZ, RZ, R247 ;  /* 0x000000ffff947224 */ /* 0x000fe200078e00f7 */
[----:B------:R-:W-:Y:S02]  /*13120*/  MOV R141, R211 ;  /* 0x000000d3008d7202 */ /* 0x000fe40000000f00 */
[----:B------:R-:W2:Y:S01]  /*13130*/  MUFU.EX2 R251, R44 ;  /* 0x0000002c00fb7308 */ /* 0x000ea20000000800 */
[C---:B----4-:R-:W-:Y:S01]  /*13140*/  FMUL.FTZ R46, R0.reuse, R154 ;  /* 0x0000009a002e7220 */ /* 0x050fe20000410000 */
[----:B------:R-:W-:Y:S01]  /*13150*/  MOV R154, R245 ;  /* 0x000000f5009a7202 */ /* 0x000fe20000000f00 */
[C---:B------:R-:W-:Y:S01]  /*13160*/  FMUL.FTZ R47, R0.reuse, R155 ;  /* 0x0000009b002f7220 */ /* 0x040fe20000410000 */
[----:B------:R-:W-:Y:S02]  /*13170*/  IMAD.MOV.U32 R155, RZ, RZ, R243 ;  /* 0x000000ffff9b7224 */ /* 0x000fe400078e00f3 */
[C---:B------:R-:W-:Y:S01]  /*13180*/  FMUL.FTZ R10, R0.reuse, R118 ;  /* 0x00000076000a7220 */ /* 0x040fe20000410000 */
[C---:B------:R-:W-:Y:S01]  /*13190*/  FMUL.FTZ R11, R0.reuse, R119 ;  /* 0x00000077000b7220 */ /* 0x040fe20000410000 */
[----:B------:R-:W-:Y:S02]  /*131a0*/  FMUL.FTZ R14, R0, R122 ;  /* 0x0000007a000e7220 */ /* 0x000fe40000410000 */
[----:B------:R4:W-:Y:S01]  /*131b0*/  MUFU.EX2 R245, R106 ;  /* 0x0000006a00f57308 */ /* 0x0009e20000000800 */
[C---:B-----5:R-:W-:Y:S01]  /*131c0*/  FMUL.FTZ R35, R2.reuse, R143 ;  /* 0x0000008f02237220 */ /* 0x060fe20000410000 */
[----:B------:R-:W-:Y:S01]  /*131d0*/  MOV R143, R237 ;  /* 0x000000ed008f7202 */ /* 0x000fe20000000f00 */
[C---:B------:R-:W-:Y:S01]  /*131e0*/  FMUL.FTZ R6, R2.reuse, R114 ;  /* 0x0000007202067220 */ /* 0x040fe20000410000 */
[C---:B------:R-:W-:Y:S01]  /*131f0*/  FMUL.FTZ R7, R2.reuse, R115 ;  /* 0x0000007302077220 */ /* 0x040fe20000410000 */
[----:B------:R-:W-:Y:S01]  /*13200*/  LDSM.16.MT88.4 R116, [R220+0xb000] ;  /* 0x00b00000dc74783b */ /* 0x000fe20000004200 */
[C---:B------:R-:W-:Y:S01]  /*13210*/  FMUL.FTZ R18, R2.reuse, R126 ;  /* 0x0000007e02127220 */ /* 0x040fe20000410000 */
[----:B------:R-:W-:Y:S01]  /*13220*/  FMUL.FTZ R19, R2, R127 ;  /* 0x0000007f02137220 */ /* 0x000fe20000410000 */
[C---:B------:R-:W-:Y:S01]  /*13230*/  FMUL.FTZ R26, R0.reuse, R134 ;  /* 0x00000086001a7220 */ /* 0x040fe20000410000 */
[----:B------:R-:W-:Y:S01]  /*13240*/  FMUL.FTZ R27, R0, R135 ;  /* 0x00000087001b7220 */ /* 0x000fe20000410000 */
[----:B------:R-:W-:Y:S01]  /*13250*/  MOV R156, R63 ;  /* 0x0000003f009c7202 */ /* 0x000fe20000000f00 */
[-C--:B-1----:R-:W-:Y:S01]  /*13260*/  HMMA.16816.F32.BF16 R4, R176, R20.reuse, R4 ;  /* 0x00000014b004723c */ /* 0x082fe20000041804 */
[----:B------:R-:W-:Y:S01]  /*13270*/  MUFU.EX2 R191, R107 ;  /* 0x0000006b00bf7308 */ /* 0x000fe20000000800 */
[----:B------:R-:W1:Y:S03]  /*13280*/  LDSM.16.MT88.4 R112, [R105+0x1000] ;  /* 0x001000006970783b */ /* 0x000e660000004200 */
[----:B------:R-:W-:Y:S01]  /*13290*/  FMUL.FTZ R65, R3, R173 ;  /* 0x000000ad03417220 */ /* 0x000fe20000410000 */
[--C-:B----4-:R-:W-:Y:S01]  /*132a0*/  FFMA.FTZ R106, R193, UR4, -R111.reuse ;  /* 0x00000004c16a7c23 */ /* 0x110fe2000801086f */
[----:B------:R-:W-:Y:S01]  /*132b0*/  FMUL.FTZ R66, R2, R174 ;  /* 0x000000ae02427220 */ /* 0x000fe20000410000 */
[C---:B------:R-:W-:Y:S03]  /*132c0*/  HMMA.16816.F32.BF16 R8, R180.reuse, R20, R8 ;  /* 0x00000014b408723c */ /* 0x040fe60000041808 */
[----:B------:R4:W-:Y:S01]  /*132d0*/  MUFU.EX2 R242, R106 ;  /* 0x0000006a00f27308 */ /* 0x0009e20000000800 */
[----:B------:R-:W-:Y:S01]  /*132e0*/  LDSM.16.MT88.4 R124, [R105+0x400] ;  /* 0x00040000697c783b */ /* 0x000fe20000004200 */
[----:B------:R-:W-:Y:S01]  /*132f0*/  FMUL.FTZ R15, R0, R123 ;  /* 0x0000007b000f7220 */ /* 0x000fe20000410000 */
[C---:B------:R-:W-:Y:S01]  /*13300*/  FMUL.FTZ R34, R2.reuse, R142 ;  /* 0x0000008e02227220 */ /* 0x040fe20000410000 */
[----:B------:R-:W-:Y:S01]  /*13310*/  MOV R142, R215 ;  /* 0x000000d7008e7202 */ /* 0x000fe20000000f00 */
[C---:B------:R-:W-:Y:S01]  /*13320*/  FMUL.FTZ R20, R3.reuse, R128 ;  /* 0x0000008003147220 */ /* 0x040fe20000410000 */
[----:B------:R-:W-:Y:S01]  /*13330*/  FMUL.FTZ R21, R3, R129 ;  /* 0x0000008103157220 */ /* 0x000fe20000410000 */
[----:B------:R-:W-:Y:S01]  /*13340*/  FMUL.FTZ R67, R2, R175 ;  /* 0x000000af02437220 */ /* 0x000fe20000410000 */
[----:B--2---:R-:W-:Y:S01]  /*13350*/  F2FP.BF16.F32.PACK_AB R120, R251, R156 ;  /* 0x0000009cfb78723e */ /* 0x004fe200000010ff */
[-C--:B------:R-:W-:Y:S01]  /*13360*/  HMMA.16816.F32.BF16 R12, R180, R22.reuse, R12 ;  /* 0x00000016b40c723c */ /* 0x080fe2000004180c */
[----:B------:R-:W-:Y:S02]  /*13370*/  LDSM.16.MT88.4 R132, [R220+0xa800] ;  /* 0x00a80000dc84783b */ /* 0x000fe40000004200 */
[C---:B------:R-:W-:Y:S01]  /*13380*/  FMUL.FTZ R30, R0.reuse, R138 ;  /* 0x0000008a001e7220 */ /* 0x040fe20000410000 */
[----:B------:R-:W-:Y:S01]  /*13390*/  FMUL.FTZ R31, R0, R139 ;  /* 0x0000008b001f7220 */ /* 0x000fe20000410000 */
[----:B------:R-:W-:Y:S01]  /*133a0*/  FMUL.FTZ R50, R2, R158 ;  /* 0x0000009e02327220 */ /* 0x000fe20000410000 */
[----:B------:R-:W-:Y:S02]  /*133b0*/  IMAD.MOV.U32 R158, RZ, RZ, R212 ;  /* 0x000000ffff9e7224 */ /* 0x000fe400078e00d4 */
[----:B------:R-:W-:Y:S01]  /*133c0*/  FMUL.FTZ R42, R0, R150 ;  /* 0x00000096002a7220 */ /* 0x000fe20000410000 */
[C---:B------:R-:W-:Y:S04]  /*133d0*/  HMMA.16816.F32.BF16 R16, R176.reuse, R22, R16 ;  /* 0x00000016b010723c */ /* 0x040fe80000041810 */
[----:B----4-:R-:W-:Y:S01]  /*133e0*/  FFMA.FTZ R106, R194, UR4, -R111 ;  /* 0x00000004c26a7c23 */ /* 0x010fe2000801086f */
[C---:B------:R-:W-:Y:S01]  /*133f0*/  FMUL.FTZ R22, R2.reuse, R130 ;  /* 0x0000008202167220 */ /* 0x040fe20000410000 */
[----:B------:R-:W-:Y:S01]  /*13400*/  FMUL.FTZ R23, R2, R131 ;  /* 0x0000008302177220 */ /* 0x000fe20000410000 */
[----:B------:R-:W-:Y:S01]  /*13410*/  FMUL.FTZ R43, R0, R151 ;  /* 0x00000097002b7220 */ /* 0x000fe20000410000 */
[----:B------:R2:W-:Y:S01]  /*13420*/  MUFU.EX2 R243, R106 ;  /* 0x0000006a00f37308 */ /* 0x0005e20000000800 */
[----:B------:R-:W-:Y:S01]  /*13430*/  LDSM.16.MT88.4 R128, [R220+0xa400] ;  /* 0x00a40000dc80783b */ /* 0x000fe20000004200 */
[----:B------:R-:W-:Y:S01]  /*13440*/  FMUL.FTZ R44, R100, R152 ;  /* 0x00000098642c7220 */ /* 0x000fe20000410000 */
[----:B------:R-:W-:Y:S01]  /*13450*/  FMUL.FTZ R63, R0, R171 ;  /* 0x000000ab003f7220 */ /* 0x000fe20000410000 */
[C---:B------:R-:W-:Y:S01]  /*13460*/  FMUL.FTZ R68, R3.reuse, R68 ;  /* 0x0000004403447220 */ /* 0x040fe20000410000 */
[-C--:B---3--:R-:W-:Y:S03]  /*13470*/  HMMA.16816.F32.BF16 R20, R176, R36.reuse, R20 ;  /* 0x00000024b014723c */ /* 0x088fe60000041814 */
[----:B------:R-:W-:Y:S01]  /*13480*/  MOV R138, R214 ;  /* 0x000000d6008a7202 */ /* 0x000fe20000000f00 */
[----:B------:R-:W-:Y:S01]  /*13490*/  FMUL.FTZ R69, R3, R69 ;  /* 0x0000004503457220 */ /* 0x000fe20000410000 */
[C---:B------:R-:W-:Y:S01]  /*134a0*/  FMUL.FTZ R70, R2.reuse, R70 ;  /* 0x0000004602467220 */ /* 0x040fe20000410000 */
[----:B------:R-:W-:Y:S01]  /*134b0*/  FMUL.FTZ R71, R2, R71 ;  /* 0x0000004702477220 */ /* 0x000fe20000410000 */
[C---:B------:R-:W-:Y:S01]  /*134c0*/  FMUL.FTZ R72, R100.reuse, R72 ;  /* 0x0000004864487220 */ /* 0x040fe20000410000 */
[C---:B------:R-:W-:Y:S04]  /*134d0*/  HMMA.16816.F32.BF16 R24, R180.reuse, R36, R24 ;  /* 0x00000024b418723c */ /* 0x040fe80000041818 */
[----:B--2---:R-:W-:Y:S01]  /*134e0*/  FFMA.FTZ R106, R195, UR4, -R110 ;  /* 0x00000004c36a7c23 */ /* 0x004fe2000801086e */
[----:B------:R-:W-:Y:S01]  /*134f0*/  FMUL.FTZ R73, R100, R73 ;  /* 0x0000004964497220 */ /* 0x000fe20000410000 */
[C---:B------:R-:W-:Y:S01]  /*13500*/  FMUL.FTZ R74, R0.reuse, R74 ;  /* 0x0000004a004a7220 */ /* 0x040fe20000410000 */
[----:B------:R-:W-:Y:S01]  /*13510*/  FMUL.FTZ R75, R0, R75 ;  /* 0x0000004b004b7220 */ /* 0x000fe20000410000 */
[-C--:B------:R-:W-:Y:S01]  /*13520*/  HMMA.16816.F32.BF16 R28, R180, R38.reuse, R28 ;  /* 0x00000026b41c723c */ /* 0x080fe2000004181c */
[----:B------:R2:W-:Y:S02]  /*13530*/  MUFU.EX2 R219, R106 ;  /* 0x0000006a00db7308 */ /* 0x0005e40000000800 */
[C---:B------:R-:W-:Y:S01]  /*13540*/  FMUL.FTZ R76, R100.reuse, R76 ;  /* 0x0000004c644c7220 */ /* 0x040fe20000410000 */
[----:B------:R-:W-:Y:S01]  /*13550*/  FMUL.FTZ R77, R100, R77 ;  /* 0x0000004d644d7220 */ /* 0x000fe20000410000 */
[C---:B------:R-:W-:Y:S01]  /*13560*/  FMUL.FTZ R78, R0.reuse, R78 ;  /* 0x0000004e004e7220 */ /* 0x040fe20000410000 */
[----:B------:R-:W-:Y:S01]  /*13570*/  FMUL.FTZ R79, R0, R79 ;  /* 0x0000004f004f7220 */ /* 0x000fe20000410000 */
[C---:B------:R-:W-:Y:S01]  /*13580*/  FMUL.FTZ R80, R3.reuse, R80 ;  /* 0x0000005003507220 */ /* 0x040fe20000410000 */
[C---:B------:R-:W-:Y:S04]  /*13590*/  HMMA.16816.F32.BF16 R32, R176.reuse, R38, R32 ;  /* 0x00000026b020723c */ /* 0x040fe80000041820 */
[C---:B------:R-:W-:Y:S01]  /*135a0*/  FMUL.FTZ R36, R3.reuse, R144 ;  /* 0x0000009003247220 */ /* 0x040fe20000410000 */
[C---:B------:R-:W-:Y:S01]  /*135b0*/  FMUL.FTZ R37, R3.reuse, R145 ;  /* 0x0000009103257220 */ /* 0x040fe20000410000 */
[C---:B------:R-:W-:Y:S01]  /*135c0*/  FMUL.FTZ R38, R2.reuse, R146 ;  /* 0x0000009202267220 */ /* 0x040fe20000410000 */
[----:B------:R-:W-:Y:S01]  /*135d0*/  FMUL.FTZ R39, R2, R147 ;  /* 0x0000009302277220 */ /* 0x000fe20000410000 */
[----:B------:R-:W-:Y:S01]  /*135e0*/  IMAD.MOV.U32 R147, RZ, RZ, R250 ;  /* 0x000000ffff937224 */ /* 0x000fe200078e00fa */
[----:B------:R-:W-:Y:S01]  /*135f0*/  MOV R146, R56 ;  /* 0x0000003800927202 */ /* 0x000fe20000000f00 */
        /* <DEDUP_REMOVED lines=10> */
[----:B------:R-:W-:Y:S01]  /*136a0*/  FMUL.FTZ R92, R100, R92 ;  /* 0x0000005c645c7220 */ /* 0x000fe20000410000 */
[C---:B------:R-:W-:Y:S04]  /*136b0*/  HMMA.16816.F32.BF16 R40, R180.reuse, R52, R40 ;  /* 0x00000034b428723c */ /* 0x040fe80000041828 */
[----:B------:R-:W-:Y:S01]  /*136c0*/  FFMA.FTZ R52, R187, UR4, -R109 ;  /* 0x00000004bb347c23 */ /* 0x000fe2000801086d */
[--C-:B------:R-:W-:Y:S01]  /*136d0*/  FFMA.FTZ R56, R188, UR4, -R184.reuse ;  /* 0x00000004bc387c23 */ /* 0x100fe200080108b8 */
[----:B------:R-:W-:Y:S01]  /*136e0*/  MOV R152, R249 ;  /* 0x000000f900987202 */ /* 0x000fe20000000f00 */
[----:B------:R-:W-:Y:S01]  /*136f0*/  FMUL.FTZ R53, R3, R161 ;  /* 0x000000a103357220 */ /* 0x000fe20000410000 */
[-C--:B------:R-:W-:Y:S01]  /*13700*/  HMMA.16816.F32.BF16 R44, R180, R54.reuse, R44 ;  /* 0x00000036b42c723c */ /* 0x080fe2000004182c */
[----:B------:R3:W4:Y:S02]  /*13710*/  MUFU.EX2 R250, R52 ;  /* 0x0000003400fa7308 */ /* 0x0007240000000800 */
[----:B--2---:R-:W-:Y:S01]  /*13720*/  FFMA.FTZ R106, R197, UR4, -R111 ;  /* 0x00000004c56a7c23 */ /* 0x004fe2000801086f */
[----:B------:R-:W-:Y:S01]  /*13730*/  MOV R145, R51 ;  /* 0x0000003300917202 */ /* 0x000fe20000000f00 */
[----:B------:R-:W-:Y:S01]  /*13740*/  FMUL.FTZ R51, R2, R159 ;  /* 0x0000009f02337220 */ /* 0x000fe20000410000 */
[----:B------:R-:W-:Y:S02]  /*13750*/  IMAD.MOV.U32 R159, RZ, RZ, R59 ;  /* 0x000000ffff9f7224 */ /* 0x000fe400078e003b */
[----:B------:R-:W-:Y:S01]  /*13760*/  FMUL.FTZ R59, R0, R167 ;  /* 0x000000a7003b7220 */ /* 0x000fe20000410000 */
[----:B------:R-:W-:Y:S02]  /*13770*/  FMUL.FTZ R93, R100, R93 ;  /* 0x0000005d645d7220 */ /* 0x000fe40000410000 */
[----:B------:R2:W-:Y:S01]  /*13780*/  MUFU.EX2 R216, R106 ;  /* 0x0000006a00d87308 */ /* 0x0005e20000000800 */
[C---:B------:R-:W-:Y:S01]  /*13790*/  FMUL.FTZ R94, R0.reuse, R94 ;  /* 0x0000005e005e7220 */ /* 0x040fe20000410000 */
[----:B------:R-:W-:Y:S01]  /*137a0*/  FMUL.FTZ R95, R0, R95 ;  /* 0x0000005f005f7220 */ /* 0x000fe20000410000 */
[C---:B------:R-:W-:Y:S04]  /*137b0*/  HMMA.16816.F32.BF16 R48, R176.reuse, R54, R48 ;  /* 0x00000036b030723c */ /* 0x040fe80000041830 */
[C---:B------:R-:W-:Y:S03]  /*137c0*/  FMUL.FTZ R54, R2.reuse, R162 ;  /* 0x000000a202367220 */ /* 0x040fe60000410000 */
[----:B------:R5:W-:Y:S01]  /*137d0*/  MUFU.EX2 R249, R56 ;  /* 0x0000003800f97308 */ /* 0x000be20000000800 */
[----:B---3--:R-:W-:Y:S01]  /*137e0*/  FMUL.FTZ R52, R3, R160 ;  /* 0x000000a003347220 */ /* 0x008fe20000410000 */
[----:B------:R-:W-:Y:S01]  /*137f0*/  MOV R160, R60 ;  /* 0x0000003c00a07202 */ /* 0x000fe20000000f00 */
[----:B------:R-:W-:Y:S01]  /*13800*/  FFMA.FTZ R60, R189, UR4, -R184 ;  /* 0x00000004bd3c7c23 */ /* 0x000fe200080108b8 */
[----:B------:R-:W-:Y:S01]  /*13810*/  FMUL.FTZ R55, R2, R163 ;  /* 0x000000a302377220 */ /* 0x000fe20000410000 */
[----:B------:R-:W-:Y:S01]  /*13820*/  MOV R153, R248 ;  /* 0x000000f800997202 */ /* 0x000fe20000000f00 */
[----:B------:R-:W-:Y:S02]  /*13830*/  IMAD.MOV.U32 R144, RZ, RZ, R62 ;  /* 0x000000ffff907224 */ /* 0x000fe400078e003e */
[----:B------:R-:W-:Y:S02]  /*13840*/  FMUL.FTZ R62, R0, R170 ;  /* 0x000000aa003e7220 */ /* 0x000fe40000410000 */
[----:B------:R3:W3:Y:S01]  /*13850*/  MUFU.EX2 R247, R60 ;  /* 0x0000003c00f77308 */ /* 0x0006e20000000800 */
[----:B--2---:R-:W-:Y:S01]  /*13860*/  FFMA.FTZ R106, R198, UR4, -R111 ;  /* 0x00000004c66a7c23 */ /* 0x004fe2000801086f */
[----:B----4-:R-:W-:Y:S01]  /*13870*/  F2FP.BF16.F32.PACK_AB R122, R250, R252 ;  /* 0x000000fcfa7a723e */ /* 0x010fe200000010ff */
[-C--:B-1----:R-:W-:Y:S03]  /*13880*/  HMMA.16816.F32.BF16 R52, R176, R112.reuse, R52 ;  /* 0x00000070b034723c */ /* 0x082fe60000041834 */
[----:B------:R-:W-:Y:S01]  /*13890*/  MOV R187, R58 ;  /* 0x0000003a00bb7202 */ /* 0x000fe20000000f00 */
[----:B------:R-:W-:Y:S03]  /*138a0*/  FMUL.FTZ R58, R0, R166 ;  /* 0x000000a6003a7220 */ /* 0x000fe60000410000 */
[----:B------:R1:W-:Y:S01]  /*138b0*/  MUFU.EX2 R215, R106 ;  /* 0x0000006a00d77308 */ /* 0x0003e20000000800 */
[----:B------:R-:W-:Y:S01]  /*138c0*/  MOV R161, R57 ;  /* 0x0000003900a17202 */ /* 0x000fe20000000f00 */
[C---:B-----5:R-:W-:Y:S01]  /*138d0*/  FMUL.FTZ R56, R100.reuse, R164 ;  /* 0x000000a464387220 */ /* 0x060fe20000410000 */
[C---:B------:R-:W-:Y:S01]  /*138e0*/  FMUL.FTZ R57, R100.reuse, R165 ;  /* 0x000000a564397220 */ /* 0x040fe20000410000 */
[----:B------:R-:W-:Y:S01]  /*138f0*/  MOV R188, R61 ;  /* 0x0000003d00bc7202 */ /* 0x000fe20000000f00 */
[C---:B------:R-:W-:Y:S01]  /*13900*/  FMUL.FTZ R61, R100.reuse, R169 ;  /* 0x000000a9643d7220 */ /* 0x040fe20000410000 */
[C---:B------:R-:W-:Y:S01]  /*13910*/  FMUL.FTZ R84, R3.reuse, R84 ;  /* 0x0000005403547220 */ /* 0x040fe20000410000 */
[----:B------:R-:W-:Y:S03]  /*13920*/  FMUL.FTZ R85, R3, R85 ;  /* 0x0000005503557220 */ /* 0x000fe60000410000 */
[----:B------:R2:W-:Y:S01]  /*13930*/  MUFU.EX2 R248, R64 ;  /* 0x0000004000f87308 */ /* 0x0005e20000000800 */
[----:B---3--:R-:W-:Y:S01]  /*13940*/  FMUL.FTZ R60, R100, R168 ;  /* 0x000000a8643c7220 */ /* 0x008fe20000410000 */
[C---:B------:R-:W-:Y:S04]  /*13950*/  HMMA.16816.F32.BF16 R56, R180.reuse, R112, R56 ;  /* 0x00000070b438723c */ /* 0x040fe80000041838 */
[----:B------:R-:W-:Y:S01]  /*13960*/  MOV R150, R213 ;  /* 0x000000d500967202 */ /* 0x000fe20000000f00 */
[C---:B------:R-:W-:Y:S01]  /*13970*/  FMUL.FTZ R86, R2.reuse, R86 ;  /* 0x0000005602567220 */ /* 0x040fe20000410000 */
[----:B------:R-:W-:Y:S01]  /*13980*/  F2FP.BF16.F32.PACK_AB R121, R247, R249 ;  /* 0x000000f9f779723e */ /* 0x000fe200000010ff */
[----:B-1----:R-:W-:Y:S01]  /*13990*/  FFMA.FTZ R106, R199, UR4, -R184 ;  /* 0x00000004c76a7c23 */ /* 0x002fe200080108b8 */
[-C--:B------:R-:W-:Y:S03]  /*139a0*/  HMMA.16816.F32.BF16 R60, R180, R114.reuse, R60 ;  /* 0x00000072b43c723c */ /* 0x080fe6000004183c */
[----:B------:R1:W3:Y:S01]  /*139b0*/  MUFU.EX2 R214, R106 ;  /* 0x0000006a00d67308 */ /* 0x0002e20000000800 */
[----:B------:R-:W-:Y:S01]  /*139c0*/  IMAD.MOV.U32 R151, RZ, RZ, R208 ;  /* 0x000000ffff977224 */ /* 0x000fe200078e00d0 */
[----:B------:R-:W-:Y:S01]  /*139d0*/  MOV R139, R209 ;  /* 0x000000d1008b7202 */ /* 0x000fe20000000f00 */
[C---:B------:R-:W-:Y:S01]  /*139e0*/  FMUL.FTZ R87, R2.reuse, R87 ;  /* 0x0000005702577220 */ /* 0x040fe20000410000 */
[C---:B--2---:R-:W-:Y:S01]  /*139f0*/  FMUL.FTZ R64, R3.reuse, R172 ;  /* 0x000000ac03407220 */ /* 0x044fe20000410000 */
[C---:B------:R-:W-:Y:S01]  /*13a00*/  FMUL.FTZ R96, R3.reuse, R96 ;  /* 0x0000006003607220 */ /* 0x040fe20000410000 */
[----:B------:R-:W-:Y:S01]  /*13a10*/  LDSM.16.MT88.4 R172, [R105+0x1c00] ;  /* 0x001c000069ac783b */ /* 0x000fe20000004200 */
[----:B------:R-:W-:Y:S01]  /*13a20*/  FMUL.FTZ R97, R3, R97 ;  /* 0x0000006103617220 */ /* 0x000fe20000410000 */
[C---:B------:R-:W-:Y:S01]  /*13a30*/  FMUL.FTZ R98, R2.reuse, R98 ;  /* 0x0000006202627220 */ /* 0x040fe20000410000 */
[----:B------:R-:W-:Y:S01]  /*13a40*/  FMUL.FTZ R99, R2, R99 ;  /* 0x0000006302637220 */ /* 0x000fe20000410000 */
[----:B------:R-:W-:Y:S01]  /*13a50*/  IMAD.MOV.U32 R162, RZ, RZ, R207 ;  /* 0x000000ffffa27224 */ /* 0x000fe200078e00cf */
        /* <DEDUP_REMOVED lines=13> */
[--C-:B-1----:R-:W-:Y:S05]  /*13b30*/  FFMA.FTZ R106, R202, UR4, -R109.reuse ;  /* 0x00000004ca6a7c23 */ /* 0x102fea000801086d */
        /* <DEDUP_REMOVED lines=11> */
[-C--:B----4-:R-:W-:Y:S08]  /*13bf0*/  HMMA.16816.F32.BF16 R4, R112, R116.reuse, R4 ;  /* 0x000000747004723c */ /* 0x090ff00000041804 */
        /* <DEDUP_REMOVED lines=8> */
[----:B------:R1:W-:Y:S01]  /*13c80*/  MUFU.EX2 R209, R106 ;  /* 0x0000006a00d17308 */ /* 0x0003e20000000800 */
[C---:B------:R-:W-:Y:S08]  /*13c90*/  HMMA.16816.F32.BF16 R24, R120.reuse, R124, R24 ;  /* 0x0000007c7818723c */ /* 0x040ff00000041818 */
[-C--:B------:R-:W-:Y:S08]  /*13ca0*/  HMMA.16816.F32.BF16 R28, R120, R126.reuse, R28 ;  /* 0x0000007e781c723c */ /* 0x080ff0000004181c */
[C---:B------:R-:W-:Y:S01]  /*13cb0*/  HMMA.16816.F32.BF16 R32, R112.reuse, R126, R32 ;  /* 0x0000007e7020723c */ /* 0x040fe20000041820 */
[----:B------:R-:W5:Y:S03]  /*13cc0*/  LDSM.16.MT88.4 R124, [R220+0xb400] ;  /* 0x00b40000dc7c783b */ /* 0x000f660000004200 */
[----:B-1----:R-:W-:Y:S04]  /*13cd0*/  FFMA.FTZ R106, R206, UR4, -R184 ;  /* 0x00000004ce6a7c23 */ /* 0x002fe800080108b8 */
[-C--:B------:R-:W-:Y:S01]  /*13ce0*/  HMMA.16816.F32.BF16 R36, R112, R128.reuse, R36 ;  /* 0x000000807024723c */ /* 0x080fe20000041824 */
[----:B------:R1:W-:Y:S07]  /*13cf0*/  MUFU.EX2 R207, R106 ;  /* 0x0000006a00cf7308 */ /* 0x0003ee0000000800 */
[C---:B------:R-:W-:Y:S08]  /*13d00*/  HMMA.16816.F32.BF16 R40, R120.reuse, R128, R40 ;  /* 0x000000807828723c */ /* 0x040ff00000041828 */
[-C--:B------:R-:W-:Y:S03]  /*13d10*/  HMMA.16816.F32.BF16 R44, R120, R130.reuse, R44 ;  /* 0x00000082782c723c */ /* 0x080fe6000004182c */
[--C-:B-1----:R-:W-:Y:S04]  /*13d20*/  FFMA.FTZ R106, R218, UR4, -R110.reuse ;  /* 0x00000004da6a7c23 */ /* 0x102fe8000801086e */
[----:B------:R1:W-:Y:S01]  /*13d30*/  MUFU.EX2 R206, R106 ;  /* 0x0000006a00ce7308 */ /* 0x0003e20000000800 */
[C---:B------:R-:W-:Y:S01]  /*13d40*/  HMMA.16816.F32.BF16 R48, R112.reuse, R130, R48 ;  /* 0x000000827030723c */ /* 0x040fe20000041830 */
[----:B------:R-:W3:Y:S07]  /*13d50*/  LDSM.16.MT88.4 R128, [R105+0x2400] ;  /* 0x002400006980783b */ /* 0x000eee0000004200 */
[-C--:B----4-:R-:W-:Y:S08]  /*13d60*/  HMMA.16816.F32.BF16 R52, R112, R116.reuse, R52 ;  /* 0x000000747034723c */ /* 0x090ff00000041834 */
[C---:B------:R-:W-:Y:S04]  /*13d70*/  HMMA.16816.F32.BF16 R56, R120.reuse, R116, R56 ;  /* 0x000000747838723c */ /* 0x040fe80000041838 */
[--C-:B-1----:R-:W-:Y:S01]  /*13d80*/  FFMA.FTZ R106, R239, UR4, -R111.reuse ;  /* 0x00000004ef6a7c23 */ /* 0x102fe2000801086f */
[----:B------:R-:W-:Y:S01]  /*13d90*/  FFMA.FTZ R116, R217, UR4, -R110 ;  /* 0x00000004d9747c23 */ /* 0x000fe2000801086e */
[----:B------:R-:W-:Y:S02]  /*13da0*/  IMAD.MOV.U32 R217, RZ, RZ, R156 ;  /* 0x000000ffffd97224 */ /* 0x000fe400078e009c */
[-C--:B------:R-:W-:Y:S01]  /*13db0*/  HMMA.16816.F32.BF16 R60, R120, R118.reuse, R60 ;  /* 0x00000076783c723c */ /* 0x080fe2000004183c */
[----:B------:R1:W-:Y:S07]  /*13dc0*/  MUFU.EX2 R202, R106 ;  /* 0x0000006a00ca7308 */ /* 0x0003ee0000000800 */
[C---:B------:R-:W-:Y:S03]  /*13dd0*/  HMMA.16816.F32.BF16 R64, R112.reuse, R118, R64 ;  /* 0x000000767040723c */ /* 0x040fe60000041840 */
[----:B------:R4:W2:Y:S05]  /*13de0*/  MUFU.EX2 R205, R116 ;  /* 0x0000007400cd7308 */ /* 0x0008aa0000000800 */
[-C--:B-----5:R-:W-:Y:S03]  /*13df0*/  HMMA.16816.F32.BF16 R68, R112, R124.reuse, R68 ;  /* 0x0000007c7044723c */ /* 0x0a0fe60000041844 */
[--C-:B-1----:R-:W-:Y:S04]  /*13e00*/  FFMA.FTZ R106, R241, UR4, -R111.reuse ;  /* 0x00000004f16a7c23 */ /* 0x102fe8000801086f */
[----:B------:R1:W5:Y:S01]  /*13e10*/  MUFU.EX2 R204, R106 ;  /* 0x0000006a00cc7308 */ /* 0x0003620000000800 */
[C---:B------:R-:W-:Y:S01]  /*13e20*/  HMMA.16816.F32.BF16 R72, R120.reuse, R124, R72 ;  /* 0x0000007c7848723c */ /* 0x040fe20000041848 */
[----:B----4-:R-:W4:Y:S07]  /*13e30*/  LDSM.16.MT88.4 R116, [R220+0x9800] ;  /* 0x00980000dc74783b */ /* 0x010f2e0000004200 */
[-C--:B------:R-:W-:Y:S08]  /*13e40*/  HMMA.16816.F32.BF16 R76, R120, R126.reuse, R76 ;  /* 0x0000007e784c723c */ /* 0x080ff0000004184c */
[C---:B------:R-:W-:Y:S01]  /*13e50*/  HMMA.16816.F32.BF16 R80, R112.reuse, R126, R80 ;  /* 0x0000007e7050723c */ /* 0x040fe20000041850 */
[----:B------:R-:W4:Y:S03]  /*13e60*/  LDSM.16.MT88.4 R124, [R105+0x800] ;  /* 0x00080000697c783b */ /* 0x000f260000004200 */
[--C-:B-1----:R-:W-:Y:S04]  /*13e70*/  FFMA.FTZ R106, R236, UR4, -R110.reuse ;  /* 0x00000004ec6a7c23 */ /* 0x102fe8000801086e */
[-C--:B---3--:R-:W-:Y:S01]  /*13e80*/  HMMA.16816.F32.BF16 R84, R112, R128.reuse, R84 ;  /* 0x000000807054723c */ /* 0x088fe20000041854 */
[----:B------:R1:W-:Y:S07]  /*13e90*/  MUFU.EX2 R201, R106 ;  /* 0x0000006a00c97308 */ /* 0x0003ee0000000800 */
[C---:B------:R-:W-:Y:S08]  /*13ea0*/  HMMA.16816.F32.BF16 R88, R120.reuse, R128, R88 ;  /* 0x000000807858723c */ /* 0x040ff00000041858 */
[-C--:B------:R-:W-:Y:S03]  /*13eb0*/  HMMA.16816.F32.BF16 R92, R120, R130.reuse, R92 ;  /* 0x00000082785c723c */ /* 0x080fe6000004185c */
[----:B-1----:R-:W-:Y:S01]  /*13ec0*/  FFMA.FTZ R106, R238, UR4, -R110 ;  /* 0x00000004ee6a7c23 */ /* 0x002fe2000801086e */
[----:B------:R-:W-:Y:S02]  /*13ed0*/  F2FP.BF16.F32.PACK_AB R120, R210, R212 ;  /* 0x000000d4d278723e */ /* 0x000fe400000010ff */
[----:B--2---:R-:W-:Y:S01]  /*13ee0*/  F2FP.BF16.F32.PACK_AB R122, R213, R211 ;  /* 0x000000d3d57a723e */ /* 0x004fe200000010ff */
[----:B------:R1:W2:Y:S01]  /*13ef0*/  MUFU.EX2 R203, R106 ;  /* 0x0000006a00cb7308 */ /* 0x0002a20000000800 */
[----:B------:R-:W-:Y:S01]  /*13f00*/  HMMA.16816.F32.BF16 R96, R112, R130, R96 ;  /* 0x000000827060723c */ /* 0x000fe20000041860 */
[----:B------:R-:W-:Y:S03]  /*13f10*/  LDSM.16.MT88.4 R128, [R105+0x2800] ;  /* 0x002800006980783b */ /* 0x000fe60000004200 */
[----:B------:R-:W-:Y:S02]  /*13f20*/  F2FP.BF16.F32.PACK_AB R112, R206, R205 ;  /* 0x000000cdce70723e */ /* 0x000fe400000010ff */
[----:B-----5:R-:W-:Y:S02]  /*13f30*/  F2FP.BF16.F32.PACK_AB R113, R204, R202 ;  /* 0x000000cacc71723e */ /* 0x020fe400000010ff */
[----:B------:R-:W-:Y:S02]  /*13f40*/  F2FP.BF16.F32.PACK_AB R121, R209, R208 ;  /* 0x000000d0d179723e */ /* 0x000fe400000010ff */
[----:B------:R-:W-:Y:S01]  /*13f50*/  MOV R238, R151 ;  /* 0x0000009700ee7202 */ /* 0x000fe20000000f00 */
[--C-:B-1----:R-:W-:Y:S01]  /*13f60*/  FFMA.FTZ R106, R235, UR4, -R111.reuse ;  /* 0x00000004eb6a7c23 */ /* 0x102fe2000801086f */
[----:B--2---:R-:W-:Y:S01]  /*13f70*/  F2FP.BF16.F32.PACK_AB R114, R203, R201 ;  /* 0x000000c9cb72723e */ /* 0x004fe200000010ff */
[----:B------:R-:W-:Y:S02]  /*13f80*/  IMAD.MOV.U32 R235, RZ, RZ, R150 ;  /* 0x000000ffffeb7224 */ /* 0x000fe400078e0096 */
[----:B------:R1:W-:Y:S02]  /*13f90*/  MUFU.EX2 R199, R106 ;  /* 0x0000006a00c77308 */ /* 0x0003e40000000800 */
[----:B-1----:R-:W-:Y:S01]  /*13fa0*/  FFMA.FTZ R106, R240, UR4, -R111 ;  /* 0x00000004f06a7c23 */ /* 0x002fe2000801086f */
[----:B------:R-:W-:Y:S07]  /*13fb0*/  MOV R240, R149 ;  /* 0x0000009500f07202 */ /* 0x000fee0000000f00 */
[----:B------:R1:W2:Y:S02]  /*13fc0*/  MUFU.EX2 R200, R106 ;  /* 0x0000006a00c87308 */ /* 0x0002a40000000800 */
[--C-:B-1----:R-:W-:Y:S01]  /*13fd0*/  FFMA.FTZ R106, R246, UR4, -R184.reuse ;  /* 0x00000004f66a7c23 */ /* 0x102fe200080108b8 */
[----:B--2---:R-:W-:Y:S02]  /*13fe0*/  F2FP.BF16.F32.PACK_AB R115, R200, R199 ;  /* 0x000000c7c873723e */ /* 0x004fe400000010ff */
[----:B------:R-:W-:Y:S05]  /*13ff0*/  MOV R246, R148 ;  /* 0x0000009400f67202 */ /* 0x000fea0000000f00 */
[----:B------:R1:W2:Y:S01]  /*14000*/  MUFU.EX2 R198, R106 ;  /* 0x0000006a00c67308 */ /* 0x0002a20000000800 */
[-C--:B----4-:R-:W-:Y:S03]  /*14010*/  HMMA.16816.F32.BF16 R4, R112, R116.reuse, R4 ;  /* 0x000000747004723c */ /* 0x090fe60000041804 */
[--C-:B-1----:R-:W-:Y:S01]  /*14020*/  FFMA.FTZ R106, R162, UR4, -R109.reuse ;  /* 0x00000004a26a7c23 */ /* 0x102fe2000801086d */
[----:B--2---:R-:W-:Y:S05]  /*14030*/  F2FP.BF16.F32.PACK_AB R123, R198, R207 ;  /* 0x000000cfc67b723e */ /* 0x004fea00000010ff */
[----:B------:R1:W-:Y:S02]  /*14040*/  MUFU.EX2 R195, R106 ;  /* 0x0000006a00c37308 */ /* 0x0003e40000000800 */
        /* <DEDUP_REMOVED lines=8> */
[--C-:B-1----:R-:W-:Y:S01]  /*140d0*/  FFMA.FTZ R106, R160, UR4, -R109.reuse ;  /* 0x00000004a06a7c23 */ /* 0x102fe2000801086d */
[----:B------:R-:W-:Y:S01]  /*140e0*/  FFMA.FTZ R109, R188, UR4, -R109 ;  /* 0x00000004bc6d7c23 */ /* 0x000fe2000801086d */
[----:B--2---:R-:W-:Y:S02]  /*140f0*/  F2FP.BF16.F32.PACK_AB R176, R197, R195 ;  /* 0x000000c3c5b0723e */ /* 0x004fe400000010ff */
[-C--:B------:R-:W-:Y:S01]  /*14100*/  HMMA.16816.F32.BF16 R28, R120, R126.reuse, R28 ;  /* 0x0000007e781c723c */ /* 0x080fe2000004181c */
[----:B------:R1:W-:Y:S07]  /*14110*/  MUFU.EX2 R194, R106 ;  /* 0x0000006a00c27308 */ /* 0x0003ee0000000800 */
[C---:B------:R-:W-:Y:S01]  /*14120*/  HMMA.16816.F32.BF16 R32, R112.reuse, R126, R32 ;  /* 0x0000007e7020723c */ /* 0x040fe20000041820 */
[----:B------:R-:W2:Y:S02]  /*14130*/  LDSM.16.MT88.4 R124, [R220+0xb800] ;  /* 0x00b80000dc7c783b */ /* 0x000ea40000004200 */
[----:B------:R4:W5:Y:S05]  /*14140*/  MUFU.EX2 R196, R109 ;  /* 0x0000006d00c47308 */ /* 0x00096a0000000800 */
[-C--:B------:R-:W-:Y:S03]  /*14150*/  HMMA.16816.F32.BF16 R36, R112, R132.reuse, R36 ;  /* 0x000000847024723c */ /* 0x080fe60000041824 */
[----:B-1----:R-:W-:Y:S04]  /*14160*/  FFMA.FTZ R106, R187, UR4, -R184 ;  /* 0x00000004bb6a7c23 */ /* 0x002fe800080108b8 */
[----:B------:R1:W-:Y:S01]  /*14170*/  MUFU.EX2 R192, R106 ;  /* 0x0000006a00c07308 */ /* 0x0003e20000000800 */
[C---:B------:R-:W-:Y:S04]  /*14180*/  HMMA.16816.F32.BF16 R40, R120.reuse, R132, R40 ;  /* 0x000000847828723c */ /* 0x040fe80000041828 */
[----:B----4-:R-:W-:Y:S01]  /*14190*/  FFMA.FTZ R109, R158, UR4, -R110 ;  /* 0x000000049e6d7c23 */ /* 0x010fe2000801086e */
[----:B-----5:R-:W-:Y:S03]  /*141a0*/  F2FP.BF16.F32.PACK_AB R178, R196, R194 ;  /* 0x000000c2c4b2723e */ /* 0x020fe600000010ff */
[-C--:B------:R-:W-:Y:S01]  /*141b0*/  HMMA.16816.F32.BF16 R44, R120, R134.reuse, R44 ;  /* 0x00000086782c723c */ /* 0x080fe2000004182c */
[----:B------:R-:W-:Y:S07]  /*141c0*/  MUFU.EX2 R189, R109 ;  /* 0x0000006d00bd7308 */ /* 0x000fee0000000800 */
[C---:B------:R-:W-:Y:S01]  /*141d0*/  HMMA.16816.F32.BF16 R48, R112.reuse, R134, R48 ;  /* 0x000000867030723c */ /* 0x040fe20000041830 */
[----:B------:R-:W4:Y:S03]  /*141e0*/  LDSM.16.MT88.4 R132, [R220+0x9c00] ;  /* 0x009c0000dc84783b */ /* 0x000f260000004200 */
[--C-:B-1----:R-:W-:Y:S01]  /*141f0*/  FFMA.FTZ R106, R159, UR4, -R184.reuse ;  /* 0x000000049f6a7c23 */ /* 0x102fe200080108b8 */
[----:B------:R-:W-:Y:S03]  /*14200*/  FFMA.FTZ R184, R108, UR4, -R184 ;  /* 0x000000046cb87c23 */ /* 0x000fe600080108b8 */
[-C--:B---3--:R-:W-:Y:S01]  /*14210*/  HMMA.16816.F32.BF16 R52, R112, R116.reuse, R52 ;  /* 0x000000747034723c */ /* 0x088fe20000041834 */
[----:B------:R1:W3:Y:S07]  /*14220*/  MUFU.EX2 R193, R106 ;  /* 0x0000006a00c17308 */ /* 0x0002ee0000000800 */
[C---:B------:R-:W-:Y:S03]  /*14230*/  HMMA.16816.F32.BF16 R56, R120.reuse, R116, R56 ;  /* 0x000000747838723c */ /* 0x040fe60000041838 */
[----:B------:R-:W5:Y:S05]  /*14240*/  MUFU.EX2 R184, R184 ;  /* 0x000000b800b87308 */ /* 0x000f6a0000000800 */
[-C--:B------:R-:W-:Y:S03]  /*14250*/  HMMA.16816.F32.BF16 R60, R120, R118.reuse, R60 ;  /* 0x00000076783c723c */ /* 0x080fe6000004183c */
[----:B-1----:R-:W-:Y:S01]  /*14260*/  FFMA.FTZ R106, R157, UR4, -R110 ;  /* 0x000000049d6a7c23 */ /* 0x002fe2000801086e */
[----:B------:R-:W-:Y:S01]  /*14270*/  MOV R157, R154 ;  /* 0x0000009a009d7202 */ /* 0x000fe20000000f00 */
[----:B------:R-:W-:Y:S01]  /*14280*/  IMAD.MOV.U32 R154, RZ, RZ, R152 ;  /* 0x000000ffff9a7224 */ /* 0x000fe200078e0098 */
[----:B---3--:R-:W-:Y:S01]  /*14290*/  F2FP.BF16.F32.PACK_AB R177, R193, R192 ;  /* 0x000000c0c1b1723e */ /* 0x008fe200000010ff */
[----:B------:R1:W3:Y:S01]  /*142a0*/  MUFU.EX2 R190, R106 ;  /* 0x0000006a00be7308 */ /* 0x0002e20000000800 */
[C---:B------:R-:W-:Y:S04]  /*142b0*/  HMMA.16816.F32.BF16 R64, R112.reuse, R118, R64 ;  /* 0x000000767040723c */ /* 0x040fe80000041840 */
[----:B-----5:R-:W-:Y:S02]  /*142c0*/  F2FP.BF16.F32.PACK_AB R179, R184, R191 ;  /* 0x000000bfb8b3723e */ /* 0x020fe400000010ff */
[----:B------:R-:W-:Y:S02]  /*142d0*/  MOV R152, R185 ;  /* 0x000000b900987202 */ /* 0x000fe40000000f00 */
[-C--:B--2---:R-:W-:Y:S03]  /*142e0*/  HMMA.16816.F32.BF16 R68, R112, R124.reuse, R68 ;  /* 0x0000007c7044723c */ /* 0x084fe60000041844 */
[----:B------:R-:W-:Y:S02]  /*142f0*/  MOV R236, R152 ;  /* 0x0000009800ec7202 */ /* 0x000fe40000000f00 */
[----:B------:R-:W-:Y:S03]  /*14300*/  MOV R239, R154 ;  /* 0x0000009a00ef7202 */ /* 0x000fe60000000f00 */
[C---:B------:R-:W-:Y:S04]  /*14310*/  HMMA.16816.F32.BF16 R72, R120.reuse, R124, R72 ;  /* 0x0000007c7848723c */ /* 0x040fe80000041848 */
[----:B-1----:R-:W-:Y:S01]  /*14320*/  FFMA.FTZ R106, R155, UR4, -R111 ;  /* 0x000000049b6a7c23 */ /* 0x002fe2000801086f */
[----:B------:R-:W-:Y:S02]  /*14330*/  MOV R155, R153 ;  /* 0x00000099009b7202 */ /* 0x000fe40000000f00 */
[----:B------:R-:W-:Y:S01]  /*14340*/  MOV R153, R186 ;  /* 0x000000ba00997202 */ /* 0x000fe20000000f00 */
[-C--:B------:R-:W-:Y:S01]  /*14350*/  HMMA.16816.F32.BF16 R76, R120, R126.reuse, R76 ;  /* 0x0000007e784c723c */ /* 0x080fe2000004184c */
[----:B------:R1:W-:Y:S02]  /*14360*/  MUFU.EX2 R188, R106 ;  /* 0x0000006a00bc7308 */ /* 0x0003e40000000800 */
[----:B---3--:R-:W-:Y:S01]  /*14370*/  F2FP.BF16.F32.PACK_AB R108, R190, R189 ;  /* 0x000000bdbe6c723e */ /* 0x008fe200000010ff */
[----:B------:R-:W-:Y:S01]  /*14380*/  IMAD.MOV.U32 R241, RZ, RZ, R153 ;  /* 0x000000fffff17224 */ /* 0x000fe200078e0099 */
[----:B------:R-:W-:Y:S03]  /*14390*/  MOV R218, R155 ;  /* 0x0000009b00da7202 */ /* 0x000fe60000000f00 */
[C---:B------:R-:W-:Y:S08]  /*143a0*/  HMMA.16816.F32.BF16 R80, R112.reuse, R126, R80 ;  /* 0x0000007e7050723c */ /* 0x040ff00000041850 */
[-C--:B------:R-:W-:Y:S03]  /*143b0*/  HMMA.16816.F32.BF16 R84, R112, R128.reuse, R84 ;  /* 0x000000807054723c */ /* 0x080fe60000041854 */
[--C-:B-1----:R-:W-:Y:S04]  /*143c0*/  FFMA.FTZ R106, R143, UR4, -R111.reuse ;  /* 0x000000048f6a7c23 */ /* 0x102fe8000801086f */
[----:B------:R1:W2:Y:S01]  /*143d0*/  MUFU.EX2 R186, R106 ;  /* 0x0000006a00ba7308 */ /* 0x0002a20000000800 */
[C---:B------:R-:W-:Y:S08]  /*143e0*/  HMMA.16816.F32.BF16 R88, R120.reuse, R128, R88 ;  /* 0x000000807858723c */ /* 0x040ff00000041858 */
[-C--:B------:R-:W-:Y:S08]  /*143f0*/  HMMA.16816.F32.BF16 R92, R120, R130.reuse, R92 ;  /* 0x00000082785c723c */ /* 0x080ff0000004185c */
[----:B------:R-:W-:Y:S04]  /*14400*/  HMMA.16816.F32.BF16 R96, R112, R130, R96 ;  /* 0x000000827060723c */ /* 0x000fe80000041860 */
[--C-:B-1----:R-:W-:Y:S01]  /*14410*/  FFMA.FTZ R106, R142, UR4, -R110.reuse ;  /* 0x000000048e6a7c23 */ /* 0x102fe2000801086e */
[----:B------:R-:W-:Y:S01]  /*14420*/  FFMA.FTZ R110, R141, UR4, -R110 ;  /* 0x000000048d6e7c23 */ /* 0x000fe2000801086e */
[----:B--2---:R-:W-:Y:S02]  /*14430*/  F2FP.BF16.F32.PACK_AB R109, R186, R188 ;  /* 0x000000bcba6d723e */ /* 0x004fe400000010ff */
[----:B------:R1:W-:Y:S10]  /*14440*/  MUFU.EX2 R187, R106 ;  /* 0x0000006a00bb7308 */ /* 0x0003f40000000800 */
[----:B------:R-:W2:Y:S01]  /*14450*/  MUFU.EX2 R185, R110 ;  /* 0x0000006e00b97308 */ /* 0x000ea20000000800 */
[--C-:B-1----:R-:W-:Y:S01]  /*14460*/  FFMA.FTZ R106, R140, UR4, -R111.reuse ;  /* 0x000000048c6a7c23 */ /* 0x102fe2000801086f */
[----:B------:R-:W-:Y:S01]  /*14470*/  FFMA.FTZ R111, R157, UR4, -R111 ;  /* 0x000000049d6f7c23 */ /* 0x000fe2000801086f */
[----:B------:R-:W1:Y:S07]  /*14480*/  LDSM.16.MT88.4 R140, [R105+0xc00] ;  /* 0x000c0000698c783b */ /* 0x000e6e0000004200 */
[----:B------:R-:W-:Y:S01]  /*14490*/  MUFU.EX2 R107, R106 ;  /* 0x0000006a006b7308 */ /* 0x000fe20000000800 */
[----:B--2---:R-:W-:Y:S01]  /*144a0*/  F2FP.BF16.F32.PACK_AB R110, R185, R187 ;  /* 0x000000bbb96e723e */ /* 0x004fe200000010ff */
[----:B------:R-:W2:Y:S08]  /*144b0*/  LDSM.16.MT88.4 R156, [R220+0xac00] ;  /* 0x00ac0000dc9c783b */ /* 0x000eb00000004200 */
[----:B------:R-:W3:Y:S02]  /*144c0*/  MUFU.EX2 R106, R111 ;  /* 0x0000006f006a7308 */ /* 0x000ee40000000800 */
[----:B---3--:R-:W-:Y:S07]  /*144d0*/  F2FP.BF16.F32.PACK_AB R111, R106, R107 ;  /* 0x0000006b6a6f723e */ /* 0x008fee00000010ff */
[-C--:B----4-:R-:W-:Y:S01]  /*144e0*/  HMMA.16816.F32.BF16 R112, R108, R132.reuse, R4 ;  /* 0x000000846c70723c */ /* 0x090fe20000041804 */
[----:B------:R-:W3:Y:S04]  /*144f0*/  LDL.LU R5, [R1+0x20] ;  /* 0x0000200001057983 */ /* 0x000ee80000300800 */
[----:B------:R-:W4:Y:S01]  /*14500*/  LDL.LU R4, [R1+0x1c] ;  /* 0x00001c0001047983 */ /* 0x000f220000300800 */
[----:B------:R-:W-:Y:S01]  /*14510*/  IMAD.MOV.U32 R6, RZ, RZ, R147 ;  /* 0x000000ffff067224 */ /* 0x000fe200078e0093 */
[----:B------:R-:W-:Y:S01]  /*14520*/  MOV R7, R146 ;  /* 0x0000009200077202 */ /* 0x000fe20000000f00 */
[C---:B------:R-:W-:Y:S04]  /*14530*/  HMMA.16816.F32.BF16 R116, R176.reuse, R132, R8 ;  /* 0x00000084b074723c */ /* 0x040fe80000041808 */
[----:B------:R-:W-:Y:S01]  /*14540*/  MOV R9, R145 ;  /* 0x0000009100097202 */ /* 0x000fe20000000f00 */
[----:B------:R-:W-:Y:S01]  /*14550*/  IMAD.MOV.U32 R10, RZ, RZ, R144 ;  /* 0x000000ffff0a7224 */ /* 0x000fe200078e0090 */
[----:B------:R-:W-:Y:S02]  /*14560*/  MOV R11, R139 ;  /* 0x0000008b000b7202 */ /* 0x000fe40000000f00 */
[-C--:B------:R-:W-:Y:S01]  /*14570*/  HMMA.16816.F32.BF16 R120, R176, R134.reuse, R12 ;  /* 0x00000086b078723c */ /* 0x080fe2000004180c */
[----:B------:R-:W5:Y:S02]  /*14580*/  LDL.LU R13, [R1+0x24] ;  /* 0x00002400010d7983 */ /* 0x000f640000300800 */
[----:B------:R-:W-:Y:S01]  /*14590*/  IMAD.MOV.U32 R15, RZ, RZ, R137 ;  /* 0x000000ffff0f7224 */ /* 0x000fe200078e0089 */
[----:B------:R-:W-:Y:S01]  /*145a0*/  MOV R14, R138 ;  /* 0x0000008a000e7202 */ /* 0x000fe20000000f00 */
[----:B------:R-:W5:Y:S03]  /*145b0*/  LDL.LU R12, [R1+0x28] ;  /* 0x00002800010c7983 */ /* 0x000f660000300800 */
[C---:B------:R-:W-:Y:S04]  /*145c0*/  HMMA.16816.F32.BF16 R124, R108.reuse, R134, R16 ;  /* 0x000000866c7c723c */ /* 0x040fe80000041810 */
[----:B------:R-:W-:Y:S04]  /*145d0*/  MOV R19, R136 ;  /* 0x0000008800137202 */ /* 0x000fe80000000f00 */
        /* <DEDUP_REMOVED lines=16> */
[----:B---3--:R-:W-:Y:S01]  /*146e0*/  FFMA.FTZ R100, R100, R5, R6 ;  /* 0x0000000564647223 */ /* 0x008fe20000010006 */
[----:B----4-:R-:W-:Y:S03]  /*146f0*/  FFMA.FTZ R8, R0, R4, R7 ;  /* 0x0000000400087223 */ /* 0x010fe60000010007 */
[----:B------:R-:W-:Y:S01]  /*14700*/  FADD.FTZ R0, R15, R100 ;  /* 0x000000640f007221 */ /* 0x000fe20000010000 */
[----:B------:R1:W2:Y:S01]  /*14710*/  LDSM.16.MT88.4 R4, [R105+0x2c00] ;  /* 0x002c00006904783b */ /* 0x0002a20000004200 */
[----:B------:R-:W-:Y:S01]  /*14720*/  MOV R100, R103 ;  /* 0x0000006700647202 */ /* 0x000fe20000000f00 */
[----:B------:R-:W-:Y:S01]  /*14730*/  FADD.FTZ R8, R9, R8 ;  /* 0x0000000809087221 */ /* 0x000fe20000010000 */
[----:B------:R-:W-:Y:S03]  /*14740*/  FADD.FTZ R9, R246, R0 ;  /* 0x00000000f6097221 */ /* 0x000fe60000010000 */
[----:B------:R-:W-:Y:S01]  /*14750*/  FADD.FTZ R0, R240, R8 ;  /* 0x00000008f0007221 */ /* 0x000fe20000010000 */
[----:B------:R-:W-:Y:S01]  /*14760*/  FADD.FTZ R8, R236, R9 ;  /* 0x00000009ec087221 */ /* 0x000fe20000010000 */
[----:B-----5:R-:W-:Y:S02]  /*14770*/  FFMA.FTZ R3, R3, R13, R19 ;  /* 0x0000000d03037223 */ /* 0x020fe40000010013 */
[----:B------:R-:W-:Y:S02]  /*14780*/  FADD.FTZ R0, R241, R0 ;  /* 0x00000000f1007221 */ /* 0x000fe40000010000 */
[----:B------:R-:W-:Y:S02]  /*14790*/  FADD.FTZ R3, R10, R3 ;  /* 0x000000030a037221 */ /* 0x000fe40000010000 */
[----:B------:R-:W-:Y:S01]  /*147a0*/  FADD.FTZ R0, R249, R0 ;  /* 0x00000000f9007221 */ /* 0x000fe20000010000 */
[----:B------:R-:W-:Y:S01]  /*147b0*/  FFMA.FTZ R2, R2, R12, R14 ;  /* 0x0000000c02027223 */ /* 0x000fe2000001000e */
[----:B------:R-:W-:Y:S02]  /*147c0*/  FADD.FTZ R3, R235, R3 ;  /* 0x00000003eb037221 */ /* 0x000fe40000010000 */
[----:B------:R-:W-:Y:S01]  /*147d0*/  FADD.FTZ R0, R247, R0 ;  /* 0x00000000f7007221 */ /* 0x000fe20000010000 */
[----:B------:R-:W-:Y:S01]  /*147e0*/  FADD.FTZ R2, R11, R2 ;  /* 0x000000020b027221 */ /* 0x000fe20000010000 */
[----:B------:R-:W-:Y:S02]  /*147f0*/  FADD.FTZ R3, R239, R3 ;  /* 0x00000003ef037221 */ /* 0x000fe40000010000 */
[----:B------:R-:W-:Y:S01]  /*14800*/  FADD.FTZ R0, R248, R0 ;  /* 0x00000000f8007221 */ /* 0x000fe20000010000 */
[----:B------:R-:W-:Y:S01]  /*14810*/  FADD.FTZ R2, R238, R2 ;  /* 0x00000002ee027221 */ /* 0x000fe20000010000 */
[----:B-1----:R-:W-:Y:S01]  /*14820*/  MOV R105, R102 ;  /* 0x0000006600697202 */ /* 0x002fe20000000f00 */
[----:B------:R-:W-:Y:S02]  /*14830*/  FADD.FTZ R3, R244, R3 ;  /* 0x00000003f4037221 */ /* 0x000fe40000010000 */
[----:B------:R-:W-:Y:S01]  /*14840*/  FADD.FTZ R9, R218, R2 ;  /* 0x00000002da097221 */ /* 0x000fe20000010000 */
[----:B------:R-:W-:Y:S01]  /*14850*/  FADD.FTZ R2, R217, R8 ;  /* 0x00000008d9027221 */ /* 0x000fe20000010000 */
[----:B------:R-:W-:Y:S02]  /*14860*/  FADD.FTZ R11, R245, R3 ;  /* 0x00000003f50b7221 */ /* 0x000fe40000010000 */
[----:B------:R-:W-:Y:S01]  /*14870*/  FADD.FTZ R8, R242, R9 ;  /* 0x00000009f2087221 */ /* 0x000fe20000010000 */
[----:B------:R-:W-:Y:S01]  /*14880*/  FADD.FTZ R2, R251, R2 ;  /* 0x00000002fb027221 */ /* 0x000fe20000010000 */
[----:B------:R-:W-:Y:S02]  /*14890*/  FADD.FTZ R11, R219, R11 ;  /* 0x0000000bdb0b7221 */ /* 0x000fe40000010000 */
[----:B------:R-:W-:Y:S01]  /*148a0*/  FADD.FTZ R3, R243, R8 ;  /* 0x00000008f3037221 */ /* 0x000fe20000010000 */
[----:B------:R-:W-:Y:S01]  /*148b0*/  FADD.FTZ R2, R252, R2 ;  /* 0x00000002fc027221 */ /* 0x000fe20000010000 */
[----:B------:R-:W-:Y:S01]  /*148c0*/  FADD.FTZ R8, R214, R0 ;  /* 0x00000000d6087221 */ /* 0x000fe20000010000 */
[-C--:B--2---:R-:W-:Y:S03]  /*148d0*/  HMMA.16816.F32.BF16 R84, R108, R4.reuse, R84 ;  /* 0x000000046c54723c */ /* 0x084fe60000041854 */
        /* <DEDUP_REMOVED lines=14> */
[-C--:B------:R-:W-:Y:S03]  /*149c0*/  HMMA.16816.F32.BF16 R92, R176, R6.reuse, R92 ;  /* 0x00000006b05c723c */ /* 0x080fe6000004185c */
        /* <DEDUP_REMOVED lines=13> */
[----:B------:R-:W-:Y:S04]  /*14aa0*/  HMMA.16816.F32.BF16 R96, R108, R6, R96 ;  /* 0x000000066c60723c */ /* 0x000fe80000041860 */
        /* <DEDUP_REMOVED lines=8> */
[----:B------:R-:W-:Y:S02]  /*14b30*/  FADD.FTZ R2, R185, R2 ;  /* 0x00000002b9027221 */ /* 0x000fe40000010000 */
[----:B------:R-:W-:Y:S01]  /*14b40*/  FADD.FTZ R0, R106, R0 ;  /* 0x000000006a007221 */ /* 0x000fe20000010000 */
[----:B------:R-:W-:Y:S01]  /*14b50*/  MOV R106, R101 ;  /* 0x00000065006a7202 */ /* 0x000fe20000000f00 */
[----:B------:R-:W-:Y:S04]  /*14b60*/  STL [R1+0x20], R4 ;  /* 0x0000200401007387 */ /* 0x000fe80000100800 */
[----:B------:R1:W-:Y:S04]  /*14b70*/  STL [R1+0x1c], R3 ;  /* 0x00001c0301007387 */ /* 0x0003e80000100800 */
[----:B------:R4:W-:Y:S04]  /*14b80*/  STL [R1+0x24], R2 ;  /* 0x0000240201007387 */ /* 0x0009e80000100800 */
[----:B------:R4:W-:Y:S01]  /*14b90*/  STL [R1+0x28], R0 ;  /* 0x0000280001007387 */ /* 0x0009e20000100800 */
[----:B-1----:R-:W-:Y:S01]  /*14ba0*/  IMAD.MOV.U32 R3, RZ, RZ, R104 ;  /* 0x000000ffff037224 */ /* 0x002fe200078e0068 */
[----:B------:R-:W-:Y:S06]  /*14bb0*/  BRA.U UP0, `(.L_x_274) ;  /* 0xffffffbd002c7547 */ /* 0x000fec000b83ffff */
.L_x_273:
[----:B------:R-:W4:Y:S04]  /*14bc0*/  LDL.LU R4, [R1+0x24] ;  /* 0x0000240001047983 */ /* 0x000f280000300800 */
[----:B------:R-:W2:Y:S04]  /*14bd0*/  LDL.LU R9, [R1+0x28] ;  /* 0x0000280001097983 */ /* 0x000ea80000300800 */
[----:B------:R-:W3:Y:S04]  /*14be0*/  LDL.LU R6, [R1+0x20] ;  /* 0x0000200001067983 */ /* 0x000ee80000300800 */
[----:B------:R-:W3:Y:S04]  /*14bf0*/  LDL.LU R5, [R1+0x1c] ;  /* 0x00001c0001057983 */ /* 0x000ee80000300800 */
[----:B------:R-:W3:Y:S04]  /*14c00*/  LDL.LU R8, [R1+0x2c] ;  /* 0x00002c0001087983 */ /* 0x000ee80000300800 */
[----:B------:R-:W3:Y:S01]  /*14c10*/  LDL.LU R7, [R1+0x44] ;  /* 0x0000440001077983 */ /* 0x000ee20000300800 */
[----:B------:R-:W-:Y:S01]  /*14c20*/  UISETP.NE.AND UP3, UPT, UR19, -0x1, UPT ;  /* 0xffffffff1300788c */ /* 0x000fe2000bf65270 */
[----:B-----5:R-:W-:Y:S01]  /*14c30*/  LOP3.LUT P6, RZ, R221, 0x3, RZ, 0xc0, !PT ;  /* 0x00000003ddff7812 */ /* 0x020fe200078cc0ff */
[----:B------:R-:W1:Y:S01]  /*14c40*/  LDCU.U8 UR12, c[0x0][0x549] ;  /* 0x0000a920ff0c77ac */ /* 0x000e620008000000 */
[----:B------:R-:W-:Y:S01]  /*14c50*/  UISETP.NE.AND UP2, UPT, UR19, -0x1, UPT ;  /* 0xffffffff1300788c */ /* 0x000fe2000bf45270 */
[----:B------:R-:W3:Y:S07]  /*14c60*/  LDCU UR16, c[0x0][0x434] ;  /* 0x00008680ff1077ac */ /* 0x000eee0008000800 */
[----:B------:R-:W1:Y:S02]  /*14c70*/  @!UP3 LDCU.64 UR6, c[0x0][0x400] ;  /* 0x00008000ff06b7ac */ /* 0x000e640008000a00 */
[----:B-1----:R-:W-:Y:S01]  /*14c80*/  UISETP.NE.AND UP1, UPT, UR12, URZ, UPT ;  /* 0x000000ff0c00728c */ /* 0x002fe2000bf25270 */
[----:B------:R-:W1:Y:S01]  /*14c90*/  S2UR UR12, SR_CTAID.Z ;  /* 0x00000000000c79c3 */ /* 0x000e620000002700 */
[----:B------:R-:W-:Y:S01]  /*14ca0*/  @!UP3 UIMAD.WIDE.U32 UR8, UR20, UR6, URZ ;  /* 0x000000061408b2a5 */ /* 0x000fe2000f8e00ff */
[----:B------:R-:W1:Y:S03]  /*14cb0*/  LDCU UR6, c[0x0][0x434] ;  /* 0x00008680ff0677ac */ /* 0x000e660008000800 */
[----:B------:R-:W-:-:S05]  /*14cc0*/  @!UP3 UIMAD UR7, UR20, UR7, UR9 ;  /* 0x000000071407b2a4 */ /* 0x000fca000f8e0209 */
[----:B------:R-:W1:Y:S02]  /*14cd0*/  @UP1 LDCU UR15, c[0x0][0x430] ;  /* 0x00008600ff0f17ac */ /* 0x000e640008000800 */
[----:B------:R-:W1:Y:S01]  /*14ce0*/  LDCU.U8 UR9, c[0x0][0x548] ;  /* 0x0000a900ff0977ac */ /* 0x000e620008000000 */
[----:B------:R-:W-:Y:S01]  /*14cf0*/  @UP1 UMOV UR13, 0x1 ;  /* 0x00000001000d1882 */ /* 0x000fe20000000000 */
[----:B-1----:R-:W-:Y:S01]  /*14d00*/  UISETP.NE.AND UP0, UPT, UR9, URZ, !UP1 ;  /* 0x000000ff0900728c */ /* 0x002fe2000cf05270 */
[----:B----4-:R-:W1:Y:S04]  /*14d10*/  SHFL.BFLY PT, R2, R4, 0x2, 0x1f ;  /* 0x0c401f0004027f89 */ /* 0x010e6800000e0000 */
[----:B--2---:R-:W2:Y:S04]  /*14d20*/  SHFL.BFLY PT, R0, R9, 0x2, 0x1f ;  /* 0x0c401f0009007f89 */ /* 0x004ea800000e0000 */
[----:B---3--:R-:W3:Y:S01]  /*14d30*/  SHFL.BFLY PT, R3, R5, 0x2, 0x1f ;  /* 0x0c401f0005037f89 */ /* 0x008ee200000e0000 */
[----:B------:R-:W-:-:S04]  /*14d40*/  LOP3.LUT R223, R8, R223, RZ, 0xfc, !PT ;  /* 0x000000df08df7212 */ /* 0x000fc800078efcff */
[----:B------:R-:W-:Y:S01]  /*14d50*/  LOP3.LUT R223, R223, 0x20, R7, 0xf8, !PT ;  /* 0x00000020dfdf7812 */ /* 0x000fe200078ef807 */
[----:B-1----:R-:W-:Y:S02]  /*14d60*/  FADD.FTZ R2, R2, R4 ;  /* 0x0000000402027221 */ /* 0x002fe40000010000 */
[----:B------:R-:W1:Y:S01]  /*14d70*/  SHFL.BFLY PT, R4, R6, 0x2, 0x1f ;  /* 0x0c401f0006047f89 */ /* 0x000e6200000e0000 */
[----:B--2---:R-:W-:-:S03]  /*14d80*/  FADD.FTZ R0, R0, R9 ;  /* 0x0000000900007221 */ /* 0x004fc60000010000 */
[----:B------:R-:W2:Y:S04]  /*14d90*/  SHFL.BFLY PT, R51, R2, 0x1, 0x1f ;  /* 0x0c201f0002337f89 */ /* 0x000ea800000e0000 */
[----:B------:R-:W4:Y:S01]  /*14da0*/  SHFL.BFLY PT, R50, R0, 0x1, 0x1f ;  /* 0x0c201f0000327f89 */ /* 0x000f2200000e0000 */
[----:B---3--:R-:W-:-:S05]  /*14db0*/  FADD.FTZ R3, R3, R5 ;  /* 0x0000000503037221 */ /* 0x008fca0000010000 */
[----:B------:R-:W3:Y:S01]  /*14dc0*/  SHFL.BFLY PT, R53, R3, 0x1, 0x1f ;  /* 0x0c201f0003357f89 */ /* 0x000ee200000e0000 */
[----:B-1----:R-:W-:Y:S01]  /*14dd0*/  FADD.FTZ R4, R4, R6 ;  /* 0x0000000604047221 */ /* 0x002fe20000010000 */
[----:B--2---:R-:W-:-:S04]  /*14de0*/  FADD.FTZ R51, R2, R51 ;  /* 0x0000003302337221 */ /* 0x004fc80000010000 */
[----:B------:R-:W1:Y:S01]  /*14df0*/  SHFL.BFLY PT, R52, R4, 0x1, 0x1f ;  /* 0x0c201f0004347f89 */ /* 0x000e6200000e0000 */
[----:B------:R-:W-:Y:S01]  /*14e00*/  LOP3.LUT R2, R7, 0xc0, RZ, 0xc0, !PT ;  /* 0x000000c007027812 */ /* 0x000fe200078ec0ff */
[----:B------:R-:W2:Y:S01]  /*14e10*/  MUFU.RCP R5, R51 ;  /* 0x0000003300057308 */ /* 0x000ea20000001000 */
[----:B------:R-:W-:Y:S01]  /*14e20*/  FSETP.NE.FTZ.AND P0, PT, R51, RZ, PT ;  /* 0x000000ff3300720b */ /* 0x000fe20003f15000 */
[----:B----4-:R-:W-:Y:S01]  /*14e30*/  FADD.FTZ R50, R0, R50 ;  /* 0x0000003200327221 */ /* 0x010fe20000010000 */
[----:B------:R-:W-:Y:S01]  /*14e40*/  LOP3.LUT R2, R2, 0x18, R221, 0xf8, !PT ;  /* 0x0000001802027812 */ /* 0x000fe200078ef8dd */
[----:B---3--:R-:W-:-:S04]  /*14e50*/  FADD.FTZ R53, R3, R53 ;  /* 0x0000003503357221 */ /* 0x008fc80000010000 */
[----:B------:R-:W3:Y:S01]  /*14e60*/  MUFU.RCP R6, R50 ;  /* 0x0000003200067308 */ /* 0x000ee20000001000 */
[----:B------:R-:W-:Y:S02]  /*14e70*/  LOP3.LUT R223, R223, R2, RZ, 0xfc, !PT ;  /* 0x00000002dfdf7212 */ /* 0x000fe400078efcff */
[----:B------:R-:W-:Y:S02]  /*14e80*/  FSETP.NE.FTZ.AND P4, PT, R50, RZ, PT ;  /* 0x000000ff3200720b */ /* 0x000fe40003f95000 */
[----:B------:R-:W-:Y:S02]  /*14e90*/  FSETP.NE.FTZ.AND P5, PT, R53, RZ, PT ;  /* 0x000000ff3500720b */ /* 0x000fe40003fb5000 */
[----:B--2---:R-:W-:Y:S01]  /*14ea0*/  FSEL R0, R5, 1, P0 ;  /* 0x3f80000005007808 */ /* 0x004fe20000000000 */
[----:B-1----:R-:W-:-:S04]  /*14eb0*/  FADD.FTZ R52, R4, R52 ;  /* 0x0000003404347221 */ /* 0x002fc80000010000 */
        /* <DEDUP_REMOVED lines=24> */
[----:B------:R-:W-:Y:S01]  /*15040*/  MUFU.RCP R2, R52 ;  /* 0x0000003400027308 */ /* 0x000fe20000001000 */
[----:B---3--:R-:W-:-:S02]  /*15050*/  FSEL R3, R6, 1, P4 ;  /* 0x3f80000006037808 */ /* 0x008fc40002000000 */
[----:B------:R-:W-:Y:S02]  /*15060*/  FSETP.NE.FTZ.AND P3, PT, R52, RZ, PT ;  /* 0x000000ff3400720b */ /* 0x000fe40003f75000 */
[----:B------:R-:W-:Y:S01]  /*15070*/  LEA R4, R223, UR5, 0x1 ;  /* 0x00000005df047c11 */ /* 0x000fe2000f8e08ff */
[C---:B------:R-:W-:Y:S01]  /*15080*/  FMUL.FTZ R114, R3.reuse, R114 ;  /* 0x0000007203727220 */ /* 0x040fe20000410000 */
[C---:B------:R-:W-:Y:S01]  /*15090*/  FMUL.FTZ R46, R3.reuse, R115 ;  /* 0x00000073032e7220 */ /* 0x040fe20000410000 */
[----:B------:R-:W1:Y:S01]  /*150a0*/  MUFU.RCP R0, R53 ;  /* 0x0000003500007308 */ /* 0x000e620000001000 */
        /* <DEDUP_REMOVED lines=25> */
[----:B------:R-:W-:Y:S01]  /*15240*/  FSEL R2, R2, 1, P3 ;  /* 0x3f80000002027808 */ /* 0x000fe20001800000 */
        /* <DEDUP_REMOVED lines=27> */
[----:B------:R-:W-:Y:S01]  /*15400*/  F2FP.BF16.F32.PACK_AB R0, R125, R124 ;  /* 0x0000007c7d00723e */ /* 0x000fe200000010ff */
[----:B------:R-:W-:Y:S01]  /*15410*/  FMUL.FTZ R120, R2, R120 ;  /* 0x0000007802787220 */ /* 0x000fe20000410000 */
[----:B------:R-:W-:Y:S01]  /*15420*/  IADD3 R3, PT, PT, R4, -R3, RZ ;  /* 0x8000000304037210 */ /* 0x000fe20007ffe0ff */
        /* <DEDUP_REMOVED lines=22> */
[----:B------:R-:W-:Y:S01]  /*15590*/  STS [R4], R47 ;  /* 0x0000002f04007388 */ /* 0x000fe20000000800 */
[----:B------:R-:W-:Y:S01]  /*155a0*/  F2FP.BF16.F32.PACK_AB R49, R49, R116 ;  /* 0x000000743131723e */ /* 0x000fe200000010ff */
[----:B------:R-:W1:Y:S01]  /*155b0*/  @UP3 LDCU.64 UR4, c[0x0][0x408] ;  /* 0x00008100ff0437ac */ /* 0x000e620008000a00 */
[----:B------:R-:W-:Y:S01]  /*155c0*/  F2FP.BF16.F32.PACK_AB R5, R5, R118 ;  /* 0x000000760505723e */ /* 0x000fe200000010ff */
[----:B------:R-:W-:Y:S01]  /*155d0*/  STS [R4+0x200], R46 ;  /* 0x0002002e04007388 */ /* 0x000fe20000000800 */
        /* <DEDUP_REMOVED lines=8> */
[----:B------:R-:W-:Y:S01]  /*15660*/  STS [R4+0x1000], R49 ;  /* 0x0010003104007388 */ /* 0x000fe20000000800 */
[----:B------:R-:W-:-:S02]  /*15670*/  F2FP.BF16.F32.PACK_AB R40, R40, R132 ;  /* 0x000000842828723e */ /* 0x000fc400000010ff */
[----:B------:R-:W-:Y:S01]  /*15680*/  F2FP.BF16.F32.PACK_AB R39, R39, R134 ;  /* 0x000000862727723e */ /* 0x000fe200000010ff */
[----:B------:R4:W-:Y:S01]  /*15690*/  STS [R4+0x1200], R5 ;  /* 0x0012000504007388 */ /* 0x0009e20000000800 */
[----:B------:R-:W-:Y:S01]  /*156a0*/  F2FP.BF16.F32.PACK_AB R36, R36, R136 ;  /* 0x000000882424723e */ /* 0x000fe200000010ff */
[----:B-1----:R-:W-:Y:S01]  /*156b0*/  @UP3 UIMAD.WIDE.U32 UR22, UR19, UR4, URZ ;  /* 0x00000004131632a5 */ /* 0x002fe2000f8e00ff */
[----:B------:R-:W-:Y:S01]  /*156c0*/  F2FP.BF16.F32.PACK_AB R35, R35, R138 ;  /* 0x0000008a2323723e */ /* 0x000fe200000010ff */
[----:B------:R-:W-:Y:S01]  /*156d0*/  STS [R3+0x1010], R48 ;  /* 0x0010103003007388 */ /* 0x000fe20000000800 */
[----:B------:R-:W-:Y:S01]  /*156e0*/  F2FP.BF16.F32.PACK_AB R34, R34, R144 ;  /* 0x000000902222723e */ /* 0x000fe200000010ff */
[----:B------:R-:W1:Y:S01]  /*156f0*/  S2UR UR4, SR_CTAID.X ;  /* 0x00000000000479c3 */ /* 0x000e620000002500 */
[----:B------:R-:W-:Y:S01]  /*15700*/  F2FP.BF16.F32.PACK_AB R33, R33, R146 ;  /* 0x000000922121723e */ /* 0x000fe200000010ff */
[----:B------:R-:W-:Y:S01]  /*15710*/  STS [R3+0x1210], R123 ;  /* 0x0012107b03007388 */ /* 0x000fe20000000800 */
[----:B------:R-:W-:Y:S01]  /*15720*/  F2FP.BF16.F32.PACK_AB R30, R30, R156 ;  /* 0x0000009c1e1e723e */ /* 0x000fe200000010ff */
[----:B------:R-:W-:Y:S01]  /*15730*/  @UP3 UIMAD UR7, UR19, UR5, UR23 ;  /* 0x00000005130732a4 */ /* 0x000fe2000f8e0217 */
[----:B------:R-:W-:Y:S01]  /*15740*/  F2FP.BF16.F32.PACK_AB R29, R29, R158 ;  /* 0x0000009e1d1d723e */ /* 0x000fe200000010ff */
[----:B------:R-:W1:Y:S01]  /*15750*/  @UP1 LDCU UR5, c[0x0][0x430] ;  /* 0x00008600ff0517ac */ /* 0x000e620008000800 */
[----:B--2---:R-:W-:-:S02]  /*15760*/  LOP3.LUT R0, R224, 0x40, RZ, 0xc0, !PT ;  /* 0x00000040e0007812 */ /* 0x004fc400078ec0ff */
[----:B------:R-:W-:Y:S01]  /*15770*/  F2FP.BF16.F32.PACK_AB R32, R32, R148 ;  /* 0x000000942020723e */ /* 0x000fe200000010ff */
[----:B------:R-:W-:Y:S01]  /*15780*/  @!UP2 UIMAD UR19, UR20, UR6, URZ ;  /* 0x000000061413a2a4 */ /* 0x000fe2000f8e02ff */
[-C--:B---3--:R-:W-:Y:S01]  /*15790*/  IADD3 R2, PT, PT, R4, -R0.reuse, RZ ;  /* 0x8000000004027210 */ /* 0x088fe20007ffe0ff */
[----:B------:R-:W-:Y:S01]  /*157a0*/  @UP3 UMOV UR8, UR22 ;  /* 0x0000001600083c82 */ /* 0x000fe20008000000 */
[----:B------:R-:W-:Y:S02]  /*157b0*/  IADD3 R0, PT, PT, R3, -R0, RZ ;  /* 0x8000000003007210 */ /* 0x000fe40007ffe0ff */
[----:B------:R-:W-:Y:S01]  /*157c0*/  F2FP.BF16.F32.PACK_AB R31, R31, R150 ;  /* 0x000000961f1f723e */ /* 0x000fe200000010ff */
[----:B------:R-:W-:Y:S01]  /*157d0*/  STS [R2+0x20], R42 ;  /* 0x0000202a02007388 */ /* 0x000fe20000000800 */
[----:B------:R-:W-:Y:S02]  /*157e0*/  F2FP.BF16.F32.PACK_AB R28, R28, R152 ;  /* 0x000000981c1c723e */ /* 0x000fe400000010ff */
[----:B------:R-:W-:Y:S01]  /*157f0*/  F2FP.BF16.F32.PACK_AB R27, R27, R154 ;  /* 0x0000009a1b1b723e */ /* 0x000fe200000010ff */
[----:B------:R-:W-:Y:S01]  /*15800*/  STS [R2+0x220], R41 ;  /* 0x0002202902007388 */ /* 0x000fe20000000800 */
[----:B------:R-:W-:Y:S01]  /*15810*/  F2FP.BF16.F32.PACK_AB R26, R26, R160 ;  /* 0x000000a01a1a723e */ /* 0x000fe200000010ff */
[----:B----4-:R-:W2:Y:S01]  /*15820*/  @P0 MUFU.LG2 R5, R51 ;  /* 0x0000003300050308 */ /* 0x010ea20000000c00 */
[----:B------:R-:W-:Y:S01]  /*15830*/  F2FP.BF16.F32.PACK_AB R25, R25, R162 ;  /* 0x000000a21919723e */ /* 0x000fe200000010ff */
[----:B------:R-:W-:Y:S01]  /*15840*/  STS [R0+0x30], R38 ;  /* 0x0000302600007388 */ /* 0x000fe20000000800 */
[----:B------:R-:W-:Y:S01]  /*15850*/  F2FP.BF16.F32.PACK_AB R22, R22, R172 ;  /* 0x000000ac1616723e */ /* 0x000fe200000010ff */
[----:B-1----:R-:W-:Y:S01]  /*15860*/  @UP1 UIMAD UR16, UR5, UR6, URZ ;  /* 0x00000006051012a4 */ /* 0x002fe2000f8e02ff */
[----:B------:R-:W-:Y:S01]  /*15870*/  F2FP.BF16.F32.PACK_AB R21, R21, R174 ;  /* 0x000000ae1515723e */ /* 0x000fe200000010ff */
[----:B------:R-:W-:Y:S01]  /*15880*/  STS [R0+0x230], R37 ;  /* 0x0002302500007388 */ /* 0x000fe20000000800 */
[----:B------:R-:W-:Y:S01]  /*15890*/  F2FP.BF16.F32.PACK_AB R24, R24, R164 ;  /* 0x000000a41818723e */ /* 0x000fe200000010ff */
[----:B------:R-:W-:Y:S01]  /*158a0*/  USHF.R.S32.HI UR5, URZ, 0x1f, UR19 ;  /* 0x0000001fff057899 */ /* 0x000fe20008011413 */
        /* <DEDUP_REMOVED lines=8> */
[----:B------:R-:W-:Y:S01]  /*15930*/  F2FP.BF16.F32.PACK_AB R14, R14, R80 ;  /* 0x000000500e0e723e */ /* 0x000fe200000010ff */
[----:B--2---:R-:W-:Y:S01]  /*15940*/  @P0 FMUL.FTZ R5, R5, 0.69314718246459960938 ;  /* 0x3f31721805050820 */ /* 0x004fe20000410000 */
        /* <DEDUP_REMOVED lines=34> */
[----:B------:R-:W-:Y:S04]  /*15b70*/  STS [R4+0x5000], R16 ;  /* 0x0050001004007388 */ /* 0x000fe80000000800 */
[----:B------:R-:W-:Y:S04]  /*15b80*/  STS [R4+0x5200], R15 ;  /* 0x0052000f04007388 */ /* 0x000fe80000000800 */
[----:B------:R-:W-:Y:S01]  /*15b90*/  STS [R3+0x5010], R12 ;  /* 0x0050100c03007388 */ /* 0x000fe20000000800 */
[----:B-1----:R-:W-:-:S03]  /*15ba0*/  MOV R18, 0x7f800000 ;  /* 0x7f80000000127802 */ /* 0x002fc60000000f00 */
[----:B------:R1:W-:Y:S04]  /*15bb0*/  STS [R3+0x5210], R11 ;  /* 0x0052100b03007388 */ /* 0x0003e80000000800 */
[----:B------:R2:W-:Y:S04]  /*15bc0*/  STS [R2+0x4020], R10 ;  /* 0x0040200a02007388 */ /* 0x0005e80000000800 */
[----:B------:R3:W-:Y:S01]  /*15bd0*/  STS [R2+0x4220], R9 ;  /* 0x0042200902007388 */ /* 0x0007e20000000800 */
[----:B------:R-:W4:Y:S03]  /*15be0*/  S2R R20, SR_CTAID.X ;  /* 0x0000000000147919 */ /* 0x000f260000002500 */
[----:B------:R3:W-:Y:S04]  /*15bf0*/  STS [R0+0x4030], R7 ;  /* 0x0040300700007388 */ /* 0x0007e80000000800 */
[----:B------:R-:W-:Y:S04]  /*15c00*/  STS [R0+0x4230], R6 ;  /* 0x0042300600007388 */ /* 0x000fe80000000800 */
[----:B------:R4:W-:Y:S01]  /*15c10*/  STS [R2+0x5020], R8 ;  /* 0x0050200802007388 */ /* 0x0009e20000000800 */
[----:B-1----:R-:W1:Y:S03]  /*15c20*/  @P0 LDC R3, c[0x0][0x458] ;  /* 0x00011600ff030b82 */ /* 0x002e660000000800 */
[----:B------:R4:W-:Y:S04]  /*15c30*/  STS [R2+0x5220], R45 ;  /* 0x0052202d02007388 */ /* 0x0009e80000000800 */
[----:B------:R-:W-:Y:S01]  /*15c40*/  STS [R0+0x5030], R44 ;  /* 0x0050302c00007388 */ /* 0x000fe20000000800 */
[----:B--2---:R-:W2:Y:S03]  /*15c50*/  @P4 LDC R10, c[0x0][0x458] ;  /* 0x00011600ff0a4b82 */ /* 0x004ea60000000800 */
[----:B------:R4:W-:Y:S05]  /*15c60*/  STS [R0+0x5230], R43 ;  /* 0x0052302b00007388 */ /* 0x0009ea0000000800 */
[----:B---3--:R-:W3:Y:S01]  /*15c70*/  @P3 LDC R9, c[0x0][0x458] ;  /* 0x00011600ff093b82 */ /* 0x008ee20000000800 */
[----:B------:R1:W1:Y:S08]  /*15c80*/  @P3 MUFU.LG2 R7, R52 ;  /* 0x0000003400073308 */ /* 0x0002700000000c00 */
[----:B----4-:R4:W1:Y:S01]  /*15c90*/  @P4 MUFU.LG2 R8, R50 ;  /* 0x0000003200084308 */ /* 0x0108620000000c00 */
[----:B------:R-:W-:-:S04]  /*15ca0*/  SHF.R.U32.HI R2, RZ, 0x2, R221 ;  /* 0x00000002ff027819 */ /* 0x000fc800000116dd */
[C---:B------:R-:W-:Y:S02]  /*15cb0*/  IADD3 R4, PT, PT, R2.reuse, 0x20, RZ ;  /* 0x0000002002047810 */ /* 0x040fe40007ffe0ff */
[----:B------:R-:W-:Y:S01]  /*15cc0*/  IADD3 R0, PT, PT, R2, 0x40, RZ ;  /* 0x0000004002007810 */ /* 0x000fe20007ffe0ff */
[----:B------:R-:W-:Y:S06]  /*15cd0*/  BRA.U UP1, `(.L_x_277) ;  /* 0x0000000101207547 */ /* 0x000fec000b800000 */
[----:B------:R-:W-:Y:S01]  /*15ce0*/  UISETP.NE.AND UP1, UPT, UR9, URZ, UPT ;  /* 0x000000ff0900728c */ /* 0x000fe2000bf25270 */
[----:B------:R-:W5:Y:S10]  /*15cf0*/  LDCU UR9, c[0x0][0x3e0] ;  /* 0x00007c00ff0977ac */ /* 0x000f740008000800 */
[----:B------:R-:W5:Y:S01]  /*15d00*/  @UP1 LDCU UR13, c[0x0][0x454] ;  /* 0x00008a80ff0d17ac */ /* 0x000f620008000800 */
[----:B------:R-:W-:Y:S01]  /*15d10*/  @UP1 UMOV UR15, 0x1 ;  /* 0x00000001000f1882 */ /* 0x000fe20000000000 */
[----:B------:R-:W1:Y:S01]  /*15d20*/  @UP1 LDCU UR16, c[0x0][0x454] ;  /* 0x00008a80ff1017ac */ /* 0x000e620008000800 */
[----:B------:R-:W-:Y:S01]  /*15d30*/  @!UP1 UMOV UR15, 0x1 ;  /* 0x00000001000f9882 */ /* 0x000fe20000000000 */
[----:B-----5:R-:W-:-:S02]  /*15d40*/  @UP1 UIMAD UR13, UR13, UR9, URZ ;  /* 0x000000090d0d12a4 */ /* 0x020fc4000f8e02ff */
[----:B-1----:R-:W-:-:S12]  /*15d50*/  @!UP1 UIMAD UR13, UR6, UR9, URZ ;  /* 0x00000009060d92a4 */ /* 0x002fd8000f8e02ff */
.L_x_277:
[----:B------:R-:W5:Y:S01]  /*15d60*/  LDL R27, [R1+0x10] ;  /* 0x00001000011b7983 */ /* 0x000f620000100800 */
[----:B-1----:R-:W-:Y:S01]  /*15d70*/  @P0 FFMA.FTZ R18, R103, R3, R5 ;  /* 0x0000000367120223 */ /* 0x002fe20000010005 */
[----:B------:R-:W1:Y:S01]  /*15d80*/  LDC.64 R16, c[0x0][0x410] ;  /* 0x00010400ff107b82 */ /* 0x000e620000000a00 */
[----:B------:R-:W4:Y:S07]  /*15d90*/  @P5 MUFU.LG2 R5, R53 ;  /* 0x0000003500055308 */ /* 0x000f2e0000000c00 */
[----:B------:R-:W-:Y:S01]  /*15da0*/  BAR.SYNC.DEFER_BLOCKING 0x0 ;  /* 0x0000000000007b1d */ /* 0x000fe20000010000 */
[----:B------:R-:W-:Y:S01]  /*15db0*/  UIMAD UR16, UR12, UR16, URZ ;  /* 0x000000100c1072a4 */ /* 0x000fe2000f8e02ff */
[----:B------:R-:W-:Y:S01]  /*15dc0*/  ISETP.GE.AND P2, PT, R4, UR14, PT ;  /* 0x0000000e04007c0c */ /* 0x000fe2000bf46270 */
[----:B------:R-:W-:Y:S01]  /*15dd0*/  UIMAD UR6, UR4, UR15, URZ ;  /* 0x0000000f040672a4 */ /* 0x000fe2000f8e02ff */
[----:B------:R-:W-:Y:S01]  /*15de0*/  @P4 FMUL.FTZ R4, R8, 0.69314718246459960938 ;  /* 0x3f31721808044820 */ /* 0x000fe20000410000 */
[----:B------:R-:W-:-:S03]  /*15df0*/  ISETP.GE.AND P1, PT, R0, UR14, PT ;  /* 0x0000000e00007c0c */ /* 0x000fc6000bf26270 */
[----:B------:R-:W1:Y:S01]  /*15e00*/  @P5 LDC R6, c[0x0][0x458] ;  /* 0x00011600ff065b82 */ /* 0x000e620000000800 */
[----:B------:R-:W-:Y:S01]  /*15e10*/  @!UP0 UIMAD UR16, UR20, UR13, UR16 ;  /* 0x0000000d141082a4 */ /* 0x000fe2000f8e0210 */
[----:B------:R-:W-:Y:S01]  /*15e20*/  MOV R15, 0x7f800000 ;  /* 0x7f800000000f7802 */ /* 0x000fe20000000f00 */
[----:B------:R-:W-:Y:S01]  /*15e30*/  USEL UR19, UR19, URZ, UP0 ;  /* 0x000000ff13137287 */ /* 0x000fe20008000000 */
[----:B------:R-:W-:Y:S01]  /*15e40*/  IADD3 R0, PT, PT, R2, 0x60, RZ ;  /* 0x0000006002007810 */ /* 0x000fe20007ffe0ff */
[----:B------:R-:W-:Y:S01]  /*15e50*/  USHF.L.U32 UR13, UR6, 0x7, URZ ;  /* 0x00000007060d7899 */ /* 0x000fe200080006ff */
[----:B------:R-:W-:Y:S01]  /*15e60*/  @P3 FMUL.FTZ R3, R7, 0.69314718246459960938 ;  /* 0x3f31721807033820 */ /* 0x000fe20000410000 */
[----:B--2---:R-:W-:Y:S01]  /*15e70*/  @P4 FFMA.FTZ R15, R102, R10, R4 ;  /* 0x0000000a660f4223 */ /* 0x004fe20000010004 */
[----:B------:R-:W-:Y:S01]  /*15e80*/  USEL UR5, UR5, URZ, UP0 ;  /* 0x000000ff05057287 */ /* 0x000fe20008000000 */
[----:B------:R-:W-:Y:S01]  /*15e90*/  MOV R14, 0x7f800000 ;  /* 0x7f800000000e7802 */ /* 0x000fe20000000f00 */
[----:B------:R-:W-:Y:S01]  /*15ea0*/  USHF.R.S32.HI UR9, URZ, 0x1f, UR16 ;  /* 0x0000001fff097899 */ /* 0x000fe20008011410 */
[----:B------:R-:W-:Y:S01]  /*15eb0*/  ISETP.GE.AND P0, PT, R0, UR14, PT ;  /* 0x0000000e00007c0c */ /* 0x000fe2000bf06270 */
[----:B------:R-:W-:Y:S01]  /*15ec0*/  USHF.R.S32.HI UR6, URZ, 0x1f, UR13 ;  /* 0x0000001fff067899 */ /* 0x000fe2000801140d */
[----:B---3--:R-:W-:Y:S01]  /*15ed0*/  @P3 FFMA.FTZ R14, R104, R9, R3 ;  /* 0x00000009680e3223 */ /* 0x008fe20000010003 */
[----:B------:R-:W-:Y:S01]  /*15ee0*/  UIADD3 UR19, UP1, UP0, UR13, UR19, UR16 ;  /* 0x000000130d137290 */ /* 0x000fe2000f83e010 */
[----:B----4-:R-:W-:Y:S01]  /*15ef0*/  @P5 FMUL.FTZ R0, R5, 0.69314718246459960938 ;  /* 0x3f31721805005820 */ /* 0x010fe20000410000 */
[----:B------:R-:W-:Y:S01]  /*15f00*/  MOV R3, RZ ;  /* 0x000000ff00037202 */ /* 0x000fe20000000f00 */
[----:B------:R-:W-:Y:S01]  /*15f10*/  BSSY.RECONVERGENT B0, `(.L_x_278) ;  /* 0x0000033000007945 */ /* 0x000fe20003800200 */
[----:B------:R2:W3:Y:S01]  /*15f20*/  LDS.128 R28, [R226+0x1800] ;  /* 0x00180000e21c7984 */ /* 0x0004e20000000c00 */
[----:B------:R-:W-:Y:S01]  /*15f30*/  UIADD3.X UR5, UPT, UPT, UR6, UR5, UR9, UP1, UP0 ;  /* 0x0000000506057290 */ /* 0x000fe20008fe0409 */
[----:B------:R-:W-:Y:S01]  /*15f40*/  MOV R12, 0x7f800000 ;  /* 0x7f800000000c7802 */ /* 0x000fe20000000f00 */
[----:B------:R-:W-:Y:S01]  /*15f50*/  IMAD.WIDE.U32 R20, R20, 0x80, R2 ;  /* 0x0000008014147825 */ /* 0x000fe200078e0002 */
[----:B------:R-:W-:-:S03]  /*15f60*/  ISETP.GE.AND P3, PT, R2, UR14, PT ;  /* 0x0000000e02007c0c */ /* 0x000fc6000bf66270 */
[----:B-1----:R-:W-:Y:S01]  /*15f70*/  @P5 FFMA.FTZ R12, R101, R6, R0 ;  /* 0x00000006650c5223 */ /* 0x002fe20000010000 */
[----:B-----5:R-:W-:-:S04]  /*15f80*/  IADD3 R4, P4, PT, R27, UR8, RZ ;  /* 0x000000081b047c10 */ /* 0x020fc8000ff9e0ff */
[----:B------:R-:W-:-:S03]  /*15f90*/  IADD3.X R5, PT, PT, RZ, UR7, RZ, P4, !PT ;  /* 0x00000007ff057c10 */ /* 0x000fc6000a7fe4ff */
[----:B------:R-:W-:Y:S01]  /*15fa0*/  IMAD.WIDE.U32 R22, R16, UR12, R4 ;  /* 0x0000000c10167c25 */ /* 0x000fe2000f8e0004 */
[----:B--23--:R-:W-:Y:S06]  /*15fb0*/  @P6 BRA `(.L_x_279) ;  /* 0x0000000000a06947 */ /* 0x00cfec0003800000 */
[----:B------:R-:W-:Y:S02]  /*15fc0*/  LOP3.LUT R0, R222, 0x30, RZ, 0xc0, !PT ;  /* 0x00000030de007812 */ /* 0x000fe400078ec0ff */
[----:B------:R-:W-:Y:S02]  /*15fd0*/  P2R R16, PR, RZ, 0x1 ;  /* 0x00000001ff107803 */ /* 0x000fe40000000000 */
[----:B------:R-:W-:-:S04]  /*15fe0*/  LOP3.LUT R7, R0, 0x7, R2, 0xf8, !PT ;  /* 0x0000000700077812 */ /* 0x000fc800078ef802 */
[C---:B------:R-:W-:Y:S01]  /*15ff0*/  ISETP.GE.AND P0, PT, R7.reuse, UR14, PT ;  /* 0x0000000e07007c0c */ /* 0x040fe2000bf06270 */
[----:B------:R-:W-:-:S05]  /*16000*/  VIADD R13, R7, 0x8 ;  /* 0x00000008070d7836 */ /* 0x000fca0000000000 */
[----:B------:R-:W-:-:S07]  /*16010*/  ISETP.GE.AND P5, PT, R13, UR14, PT ;  /* 0x0000000e0d007c0c */ /* 0x000fce000bfa6270 */
[----:B------:R-:W1:Y:S01]  /*16020*/  @!P0 LDC.64 R4, c[0x0][0x420] ;  /* 0x00010800ff048b82 */ /* 0x000e620000000a00 */
[----:B------:R-:W-:-:S05]  /*16030*/  @!P0 IMAD R0, R7, UR15, RZ ;  /* 0x0000000f07008c24 */ /* 0x000fca000f8e02ff */
[----:B------:R-:W-:Y:S01]  /*16040*/  @!P0 IADD3 R2, P4, PT, R0, UR19, RZ ;  /* 0x0000001300028c10 */ /* 0x000fe2000ff9e0ff */
[----:B------:R-:W-:-:S03]  /*16050*/  @!P5 IMAD R3, R13, UR15, RZ ;  /* 0x0000000f0d03dc24 */ /* 0x000fc6000f8e02ff */
[----:B------:R-:W-:Y:S02]  /*16060*/  @!P0 LEA.HI.X.SX32 R0, R0, UR5, 0x1, P4 ;  /* 0x0000000500008c11 */ /* 0x000fe4000a0f0eff */
[----:B-1----:R-:W-:-:S04]  /*16070*/  @!P0 LEA R10, P4, R2, R4, 0x2 ;  /* 0x00000004020a8211 */ /* 0x002fc800078810ff */
[----:B------:R-:W-:Y:S02]  /*16080*/  @!P0 LEA.HI.X R11, R2, R5, R0, 0x2, P4 ;  /* 0x00000005020b8211 */ /* 0x000fe400020f1400 */
[----:B------:R-:W-:Y:S02]  /*16090*/  @!P5 IADD3 R4, P4, PT, R3, UR19, RZ ;  /* 0x000000130304dc10 */ /* 0x000fe4000ff9e0ff */
[----:B------:R-:W-:Y:S01]  /*160a0*/  LOP3.LUT R0, R7, 0x40, RZ, 0xfc, !PT ;  /* 0x0000004007007812 */ /* 0x000fe200078efcff */
[----:B------:R1:W-:Y:S01]  /*160b0*/  @!P0 STG.E desc[UR10][R10.64], R18 ;  /* 0x000000120a008986 */ /* 0x0003e2000c10190a */
[----:B------:R-:W-:Y:S02]  /*160c0*/  @!P5 LEA.HI.X.SX32 R6, R3, UR5, 0x1, P4 ;  /* 0x000000050306dc11 */ /* 0x000fe4000a0f0eff */
[----:B------:R-:W2:Y:S01]  /*160d0*/  @!P5 LDC.64 R2, c[0x0][0x420] ;  /* 0x00010800ff02db82 */ /* 0x000ea20000000a00 */
[----:B------:R-:W-:Y:S02]  /*160e0*/  ISETP.GE.AND P6, PT, R0, UR14, PT ;  /* 0x0000000e00007c0c */ /* 0x000fe4000bfc6270 */
[----:B------:R-:W-:-:S11]  /*160f0*/  ISETP.NE.AND P0, PT, R16, RZ, PT ;  /* 0x000000ff1000720c */ /* 0x000fd60003f05270 */
[----:B------:R-:W-:-:S05]  /*16100*/  @!P6 IMAD R0, R0, UR15, RZ ;  /* 0x0000000f0000ec24 */ /* 0x000fca000f8e02ff */
[----:B------:R-:W-:-:S04]  /*16110*/  @!P6 IADD3 R5, P4, PT, R0, UR19, RZ ;  /* 0x000000130005ec10 */ /* 0x000fc8000ff9e0ff */
[----:B------:R-:W-:Y:S02]  /*16120*/  @!P6 LEA.HI.X.SX32 R0, R0, UR5, 0x1, P4 ;  /* 0x000000050000ec11 */ /* 0x000fe4000a0f0eff */
[----:B--2---:R-:W-:-:S04]  /*16130*/  @!P5 LEA R8, P4, R4, R2, 0x2 ;  /* 0x000000020408d211 */ /* 0x004fc800078810ff */
[----:B------:R-:W-:Y:S02]  /*16140*/  @!P5 LEA.HI.X R9, R4, R3, R6, 0x2, P4 ;  /* 0x000000030409d211 */ /* 0x000fe400020f1406 */
[----:B------:R-:W2:Y:S02]  /*16150*/  @!P6 LDC.64 R2, c[0x0][0x420] ;  /* 0x00010800ff02eb82 */ /* 0x000ea40000000a00 */
[----:B--2---:R-:W-:-:S04]  /*16160*/  @!P6 LEA R4, P4, R5, R2, 0x2 ;  /* 0x000000020504e211 */ /* 0x004fc800078810ff */
[----:B------:R-:W-:Y:S01]  /*16170*/  @!P6 LEA.HI.X R5, R5, R3, R0, 0x2, P4 ;  /* 0x000000030505e211 */ /* 0x000fe200020f1400 */
[----:B------:R-:W-:-:S05]  /*16180*/  VIADD R0, R7, 0x48 ;  /* 0x0000004807007836 */ /* 0x000fca0000000000 */
[----:B------:R-:W-:-:S13]  /*16190*/  ISETP.GE.AND P5, PT, R0, UR14, PT ;  /* 0x0000000e00007c0c */ /* 0x000fda000bfa6270 */
[----:B------:R-:W2:Y:S01]  /*161a0*/  @!P5 LDC.64 R6, c[0x0][0x420] ;  /* 0x00010800ff06db82 */ /* 0x000ea20000000a00 */
[----:B------:R-:W-:-:S05]  /*161b0*/  @!P5 IMAD R0, R0, UR15, RZ ;  /* 0x0000000f0000dc24 */ /* 0x000fca000f8e02ff */
[----:B------:R-:W-:-:S04]  /*161c0*/  @!P5 IADD3 R3, P4, PT, R0, UR19, RZ ;  /* 0x000000130003dc10 */ /* 0x000fc8000ff9e0ff */
[----:B------:R-:W-:Y:S02]  /*161d0*/  @!P5 LEA.HI.X.SX32 R0, R0, UR5, 0x1, P4 ;  /* 0x000000050000dc11 */ /* 0x000fe4000a0f0eff */
[----:B--2---:R-:W-:-:S04]  /*161e0*/  @!P5 LEA R2, P4, R3, R6, 0x2 ;  /* 0x000000060302d211 */ /* 0x004fc800078810ff */
[----:B------:R-:W-:Y:S02]  /*161f0*/  @!P5 LEA.HI.X R3, R3, R7, R0, 0x2, P4 ;  /* 0x000000070303d211 */ /* 0x000fe400020f1400 */
[----:B------:R-:W-:-:S13]  /*16200*/  ISETP.GE.AND P4, PT, R13, UR14, PT ;  /* 0x0000000e0d007c0c */ /* 0x000fda000bf86270 */
[----:B------:R1:W-:Y:S04]  /*16210*/  @!P4 STG.E desc[UR10][R8.64], R15 ;  /* 0x0000000f0800c986 */ /* 0x0003e8000c10190a */
[----:B------:R1:W-:Y:S04]  /*16220*/  @!P6 STG.E desc[UR10][R4.64], R14 ;  /* 0x0000000e0400e986 */ /* 0x0003e8000c10190a */
[----:B------:R1:W-:Y:S02]  /*16230*/  @!P5 STG.E desc[UR10][R2.64], R12 ;  /* 0x0000000c0200d986 */ /* 0x0003e4000c10190a */
.L_x_279:
[----:B------:R-:W-:Y:S05]  /*16240*/  BSYNC.RECONVERGENT B0 ;  /* 0x0000000000007941 */ /* 0x000fea0003800200 */
.L_x_278:
[----:B------:R2:W5:Y:S01]  /*16250*/  LDL R26, [R1+0x30] ;  /* 0x00003000011a7983 */ /* 0x0005620000100800 */
[----:B------:R-:W-:Y:S01]  /*16260*/  IMAD R7, R17, UR12, R23 ;  /* 0x0000000c11077c24 */ /* 0x000fe2000f8e0217 */
[----:B------:R-:W-:Y:S01]  /*16270*/  BSSY.RECONVERGENT B0, `(.L_x_280) ;  /* 0x0000016000007945 */ /* 0x000fe20003800200 */
[----:B------:R-:W-:Y:S01]  /*16280*/  LOP3.LUT R24, R27, 0x20, RZ, 0xfc, !PT ;  /* 0x000000201b187812 */ /* 0x000fe200078efcff */
[----:B-1----:R2:W1:Y:S04]  /*16290*/  LDS.128 R16, [R226] ;  /* 0x00000000e2107984 */ /* 0x0024680000000c00 */
[----:B------:R2:W3:Y:S04]  /*162a0*/  LDS.128 R12, [R226+0x2000] ;  /* 0x00200000e20c7984 */ /* 0x0004e80000000c00 */
[----:B------:R2:W4:Y:S01]  /*162b0*/  LDS.128 R8, [R226+0x4000] ;  /* 0x00400000e2087984 */ /* 0x0005220000000c00 */
[----:B------:R-:W-:Y:S05]  /*162c0*/  @P3 BRA `(.L_x_281) ;  /* 0x0000000000403947 */ /* 0x000fea0003800000 */
[----:B------:R-:W2:Y:S01]  /*162d0*/  LDCU.64 UR6, c[0x0][0x408] ;  /* 0x00008100ff0677ac */ /* 0x000ea20008000a00 */
[----:B------:R-:W-:Y:S01]  /*162e0*/  IMAD.MOV.U32 R6, RZ, RZ, R22 ;  /* 0x000000ffff067224 */ /* 0x000fe200078e0016 */
[----:B------:R-:W2:Y:S01]  /*162f0*/  LDCU UR8, c[0x0][0x440] ;  /* 0x00008800ff0877ac */ /* 0x000ea20008000800 */
[----:B------:R-:W1:Y:S01]  /*16300*/  LDCU.64 UR4, c[0x0][0x3f0] ;  /* 0x00007e00ff0477ac */ /* 0x000e620008000a00 */
[----:B--2---:R-:W-:Y:S02]  /*16310*/  IMAD R0, R21, UR6, RZ ;  /* 0x0000000615007c24 */ /* 0x004fe4000f8e02ff */
[----:B------:R-:W-:Y:S01]  /*16320*/  IMAD.WIDE.U32 R4, R20, UR6, R6 ;  /* 0x0000000614047c25 */ /* 0x000fe2000f8e0006 */
[----:B------:R-:W-:-:S03]  /*16330*/  ISETP.GE.AND P5, PT, R27, UR8, PT ;  /* 0x000000081b007c0c */ /* 0x000fc6000bfa6270 */
[----:B------:R-:W-:Y:S01]  /*16340*/  IMAD R0, R20, UR7, R0 ;  /* 0x0000000714007c24 */ /* 0x000fe2000f8e0200 */
[----:B------:R-:W-:Y:S02]  /*16350*/  ISETP.GE.AND P4, PT, R24, UR8, PT ;  /* 0x0000000818007c0c */ /* 0x000fe4000bf86270 */
[----:B-----5:R-:W-:Y:S01]  /*16360*/  ISETP.GE.AND P3, PT, R26, UR8, PT ;  /* 0x000000081a007c0c */ /* 0x020fe2000bf66270 */
[----:B------:R-:W-:Y:S01]  /*16370*/  IMAD.IADD R0, R0, 0x1, R5 ;  /* 0x0000000100007824 */ /* 0x000fe200078e0205 */
[----:B-1----:R-:W-:-:S04]  /*16380*/  LEA R2, P6, R4, UR4, 0x1 ;  /* 0x0000000404027c11 */ /* 0x002fc8000f8c08ff */
[----:B------:R-:W-:-:S05]  /*16390*/  LEA.HI.X R3, R4, UR5, R0, 0x1, P6 ;  /* 0x0000000504037c11 */ /* 0x000fca000b0f0c00 */
[----:B------:R1:W-:Y:S04]  /*163a0*/  @!P5 STG.E.128 desc[UR10][R2.64], R16 ;  /* 0x000000100200d986 */ /* 0x0003e8000c101d0a */
[----:B---3--:R1:W-:Y:S04]  /*163b0*/  @!P4 STG.E.128 desc[UR10][R2.64+0x40], R12 ;  /* 0x0000400c0200c986 */ /* 0x0083e8000c101d0a */
[----:B----4-:R1:W-:Y:S02]  /*163c0*/  @!P3 STG.E.128 desc[UR10][R2.64+0x80], R8 ;  /* 0x000080080200b986 */ /* 0x0103e4000c101d0a */
.L_x_281:
[----:B------:R-:W-:Y:S05]  /*163d0*/  BSYNC.RECONVERGENT B0 ;  /* 0x0000000000007941 */ /* 0x000fea0003800200 */
.L_x_280:
[----:B-1----:R1:W1:Y:S01]  /*163e0*/  LDS.128 R16, [R226+0x800] ;  /* 0x00080000e2107984 */ /* 0x0022620000000c00 */
[----:B------:R-:W-:Y:S03]  /*163f0*/  BSSY.RECONVERGENT B0, `(.L_x_282) ;  /* 0x0000017000007945 */ /* 0x000fe60003800200 */
[----:B---3--:R3:W1:Y:S04]  /*16400*/  LDS.128 R12, [R226+0x2800] ;  /* 0x00280000e20c7984 */ /* 0x0086680000000c00 */
[----:B----4-:R3:W4:Y:S01]  /*16410*/  LDS.128 R8, [R226+0x4800] ;  /* 0x00480000e2087984 */ /* 0x0107220000000c00 */
[----:B------:R-:W-:Y:S05]  /*16420*/  @P2 BRA `(.L_x_283) ;  /* 0x00000000004c2947 */ /* 0x000fea0003800000 */
[----:B------:R-:W2:Y:S01]  /*16430*/  LDCU.64 UR6, c[0x0][0x408] ;  /* 0x00008100ff0677ac */ /* 0x000ea20008000a00 */
[----:B------:R-:W-:Y:S02]  /*16440*/  IADD3 R0, P2, PT, R20, 0x20, RZ ;  /* 0x0000002014007810 */ /* 0x000fe40007f5e0ff */
[----:B------:R-:W-:Y:S01]  /*16450*/  MOV R3, R7 ;  /* 0x0000000700037202 */ /* 0x000fe20000000f00 */
[----:B------:R-:W3:Y:S02]  /*16460*/  LDCU UR8, c[0x0][0x440] ;  /* 0x00008800ff0877ac */ /* 0x000ee40008000800 */
[----:B------:R-:W-:Y:S01]  /*16470*/  IMAD.X R2, RZ, RZ, R21, P2 ;  /* 0x000000ffff027224 */ /* 0x000fe200010e0615 */
[----:B------:R-:W1:Y:S03]  /*16480*/  LDCU.64 UR4, c[0x0][0x3f0] ;  /* 0x00007e00ff0477ac */ /* 0x000e660008000a00 */
[----:B--2---:R-:W-:-:S02]  /*16490*/  IMAD R25, R2, UR6, RZ ;  /* 0x0000000602197c24 */ /* 0x004fc4000f8e02ff */
[----:B------:R-:W-:Y:S01]  /*164a0*/  IMAD.MOV.U32 R2, RZ, RZ, R22 ;  /* 0x000000ffff027224 */ /* 0x000fe200078e0016 */
[----:B---3--:R-:W-:-:S03]  /*164b0*/  ISETP.GE.AND P4, PT, R27, UR8, PT ;  /* 0x000000081b007c0c */ /* 0x008fc6000bf86270 */
[----:B------:R-:W-:Y:S01]  /*164c0*/  IMAD.WIDE.U32 R4, R0, UR6, R2 ;  /* 0x0000000600047c25 */ /* 0x000fe2000f8e0002 */
[----:B------:R-:W-:Y:S02]  /*164d0*/  ISETP.GE.AND P3, PT, R24, UR8, PT ;  /* 0x0000000818007c0c */ /* 0x000fe4000bf66270 */
[----:B-----5:R-:W-:Y:S01]  /*164e0*/  ISETP.GE.AND P2, PT, R26, UR8, PT ;  /* 0x000000081a007c0c */ /* 0x020fe2000bf46270 */
[----:B------:R-:W-:Y:S01]  /*164f0*/  IMAD R0, R0, UR7, R25 ;  /* 0x0000000700007c24 */ /* 0x000fe2000f8e0219 */
[----:B-1----:R-:W-:-:S03]  /*16500*/  LEA R2, P5, R4, UR4, 0x1 ;  /* 0x0000000404027c11 */ /* 0x002fc6000f8a08ff */
[----:B------:R-:W-:-:S05]  /*16510*/  IMAD.IADD R0, R0, 0x1, R5 ;  /* 0x0000000100007824 */ /* 0x000fca00078e0205 */
[----:B------:R-:W-:-:S05]  /*16520*/  LEA.HI.X R3, R4, UR5, R0, 0x1, P5 ;  /* 0x0000000504037c11 */ /* 0x000fca000a8f0c00 */
[----:B------:R1:W-:Y:S04]  /*16530*/  @!P4 STG.E.128 desc[UR10][R2.64], R16 ;  /* 0x000000100200c986 */ /* 0x0003e8000c101d0a */
[----:B------:R1:W-:Y:S04]  /*16540*/  @!P3 STG.E.128 desc[UR10][R2.64+0x40], R12 ;  /* 0x0000400c0200b986 */ /* 0x0003e8000c101d0a */
[----:B----4-:R1:W-:Y:S02]  /*16550*/  @!P2 STG.E.128 desc[UR10][R2.64+0x80], R8 ;  /* 0x000080080200a986 */ /* 0x0103e4000c101d0a */
.L_x_283:
[----:B------:R-:W-:Y:S05]  /*16560*/  BSYNC.RECONVERGENT B0 ;  /* 0x0000000000007941 */ /* 0x000fea0003800200 */
.L_x_282:
[----:B-1----:R1:W1:Y:S01]  /*16570*/  LDS.128 R16, [R226+0x1000] ;  /* 0x00100000e2107984 */ /* 0x0022620000000c00 */
[----:B------:R-:W-:Y:S03]  /*16580*/  BSSY.RECONVERGENT B0, `(.L_x_284) ;  /* 0x0000017000007945 */ /* 0x000fe60003800200 */
[----:B------:R1:W1:Y:S04]  /*16590*/  LDS.128 R12, [R226+0x3000] ;  /* 0x00300000e20c7984 */ /* 0x0002680000000c00 */
[----:B----4-:R4:W1:Y:S01]  /*165a0*/  LDS.128 R8, [R226+0x5000] ;  /* 0x00500000e2087984 */ /* 0x0108620000000c00 */
[----:B------:R-:W-:Y:S05]  /*165b0*/  @P1 BRA `(.L_x_285) ;  /* 0x00000000004c1947 */ /* 0x000fea0003800000 */
[----:B------:R-:W2:Y:S01]  /*165c0*/  LDCU.64 UR6, c[0x0][0x408] ;  /* 0x00008100ff0677ac */ /* 0x000ea20008000a00 */
[----:B------:R-:W-:Y:S02]  /*165d0*/  IADD3 R0, P1, PT, R20, 0x40, RZ ;  /* 0x0000004014007810 */ /* 0x000fe40007f3e0ff */
[----:B------:R-:W-:Y:S01]  /*165e0*/  MOV R3, R7 ;  /* 0x0000000700037202 */ /* 0x000fe20000000f00 */
[----:B------:R-:W3:Y:S02]  /*165f0*/  LDCU UR8, c[0x0][0x440] ;  /* 0x00008800ff0877ac */ /* 0x000ee40008000800 */
[----:B------:R-:W-:Y:S01]  /*16600*/  IMAD.X R2, RZ, RZ, R21, P1 ;  /* 0x000000ffff027224 */ /* 0x000fe200008e0615 */
[----:B------:R-:W4:Y:S03]  /*16610*/  LDCU.64 UR4, c[0x0][0x3f0] ;  /* 0x00007e00ff0477ac */ /* 0x000f260008000a00 */
[----:B--2---:R-:W-:-:S02]  /*16620*/  IMAD R25, R2, UR6, RZ ;  /* 0x0000000602197c24 */ /* 0x004fc4000f8e02ff */
[----:B------:R-:W-:Y:S01]  /*16630*/  IMAD.MOV.U32 R2, RZ, RZ, R22 ;  /* 0x000000ffff027224 */ /* 0x000fe200078e0016 */
[----:B---3--:R-:W-:-:S03]  /*16640*/  ISETP.GE.AND P3, PT, R27, UR8, PT ;  /* 0x000000081b007c0c */ /* 0x008fc6000bf66270 */
[----:B------:R-:W-:Y:S01]  /*16650*/  IMAD.WIDE.U32 R4, R0, UR6, R2 ;  /* 0x0000000600047c25 */ /* 0x000fe2000f8e0002 */
[----:B------:R-:W-:Y:S02]  /*16660*/  ISETP.GE.AND P2, PT, R24, UR8, PT ;  /* 0x0000000818007c0c */ /* 0x000fe4000bf46270 */
[----:B-----5:R-:W-:Y:S01]  /*16670*/  ISETP.GE.AND P1, PT, R26, UR8, PT ;  /* 0x000000081a007c0c */ /* 0x020fe2000bf26270 */
[----:B------:R-:W-:Y:S01]  /*16680*/  IMAD R0, R0, UR7, R25 ;  /* 0x0000000700007c24 */ /* 0x000fe2000f8e0219 */
[----:B----4-:R-:W-:-:S03]  /*16690*/  LEA R2, P4, R4, UR4, 0x1 ;  /* 0x0000000404027c11 */ /* 0x010fc6000f8808ff */
[----:B------:R-:W-:-:S05]  /*166a0*/  IMAD.IADD R0, R0, 0x1, R5 ;  /* 0x0000000100007824 */ /* 0x000fca00078e0205 */
[----:B------:R-:W-:-:S05]  /*166b0*/  LEA.HI.X R3, R4, UR5, R0, 0x1, P4 ;  /* 0x0000000504037c11 */ /* 0x000fca000a0f0c00 */
[----:B-1----:R1:W-:Y:S04]  /*166c0*/  @!P3 STG.E.128 desc[UR10][R2.64], R16 ;  /* 0x000000100200b986 */ /* 0x0023e8000c101d0a */
[----:B------:R1:W-:Y:S04]  /*166d0*/  @!P2 STG.E.128 desc[UR10][R2.64+0x40], R12 ;  /* 0x0000400c0200a986 */ /* 0x0003e8000c101d0a */
[----:B------:R1:W-:Y:S02]  /*166e0*/  @!P1 STG.E.128 desc[UR10][R2.64+0x80], R8 ;  /* 0x0000800802009986 */ /* 0x0003e4000c101d0a */
.L_x_285:
[----:B------:R-:W-:Y:S05]  /*166f0*/  BSYNC.RECONVERGENT B0 ;  /* 0x0000000000007941 */ /* 0x000fea0003800200 */
.L_x_284:
[----:B-1----:R1:W1:Y:S01]  /*16700*/  LDS.128 R8, [R226+0x3800] ;  /* 0x00380000e2087984 */ /* 0x0022620000000c00 */
[----:B------:R-:W-:Y:S05]  /*16710*/  @P0 EXIT ;  /* 0x000000000000094d */ /* 0x000fea0003800000 */
[----:B------:R-:W1:Y:S02]  /*16720*/  LDCU.64 UR6, c[0x0][0x408] ;  /* 0x00008100ff0677ac */ /* 0x000e640008000a00 */
[----:B-1234-:R-:W1:Y:S01]  /*16730*/  LDS.128 R224, [R226+0x5800] ;  /* 0x00580000e2e07984 */ /* 0x01ee620000000c00 */
[----:B------:R-:W-:Y:S01]  /*16740*/  IADD3 R0, P0, PT, R20, 0x60, RZ ;  /* 0x0000006014007810 */ /* 0x000fe20007f1e0ff */
[----:B------:R-:W2:Y:S01]  /*16750*/  LDCU UR8, c[0x0][0x440] ;  /* 0x00008800ff0877ac */ /* 0x000ea20008000800 */
[----:B------:R-:W-:-:S03]  /*16760*/  MOV R3, R7 ;  /* 0x0000000700037202 */ /* 0x000fc60000000f00 */
[----:B------:R-:W-:Y:S01]  /*16770*/  IMAD.X R2, RZ, RZ, R21, P0 ;  /* 0x000000ffff027224 */ /* 0x000fe200000e0615 */
[----:B------:R-:W3:Y:S03]  /*16780*/  LDCU.64 UR4, c[0x0][0x3f0] ;  /* 0x00007e00ff0477ac */ /* 0x000ee60008000a00 */
[----:B------:R-:W-:Y:S02]  /*16790*/  IMAD R6, R2, UR6, RZ ;  /* 0x0000000602067c24 */ /* 0x000fe4000f8e02ff */
[----:B------:R-:W-:Y:S01]  /*167a0*/  IMAD.MOV.U32 R2, RZ, RZ, R22 ;  /* 0x000000ffff027224 */ /* 0x000fe200078e0016 */
[----:B--2---:R-:W-:-:S03]  /*167b0*/  ISETP.GE.AND P2, PT, R27, UR8, PT ;  /* 0x000000081b007c0c */ /* 0x004fc6000bf46270 */
[----:B------:R-:W-:Y:S01]  /*167c0*/  IMAD.WIDE.U32 R4, R0, UR6, R2 ;  /* 0x0000000600047c25 */ /* 0x000fe2000f8e0002 */
[----:B------:R-:W-:Y:S02]  /*167d0*/  ISETP.GE.AND P1, PT, R24, UR8, PT ;  /* 0x0000000818007c0c */ /* 0x000fe4000bf26270 */
[----:B-----5:R-:W-:Y:S01]  /*167e0*/  ISETP.GE.AND P0, PT, R26, UR8, PT ;  /* 0x000000081a007c0c */ /* 0x020fe2000bf06270 */
[----:B------:R-:W-:Y:S01]  /*167f0*/  IMAD R0, R0, UR7, R6 ;  /* 0x0000000700007c24 */ /* 0x000fe2000f8e0206 */
[----:B---3--:R-:W-:-:S03]  /*16800*/  LEA R2, P3, R4, UR4, 0x1 ;  /* 0x0000000404027c11 */ /* 0x008fc6000f8608ff */
[----:B------:R-:W-:-:S05]  /*16810*/  IMAD.IADD R0, R0, 0x1, R5 ;  /* 0x0000000100007824 */ /* 0x000fca00078e0205 */
[----:B------:R-:W-:-:S05]  /*16820*/  LEA.HI.X R3, R4, UR5, R0, 0x1, P3 ;  /* 0x0000000504037c11 */ /* 0x000fca00098f0c00 */
[----:B------:R2:W-:Y:S04]  /*16830*/  @!P2 STG.E.128 desc[UR10][R2.64], R28 ;  /* 0x0000001c0200a986 */ /* 0x0005e8000c101d0a */
[----:B------:R2:W-:Y:S01]  /*16840*/  @!P1 STG.E.128 desc[UR10][R2.64+0x40], R8 ;  /* 0x0000400802009986 */ /* 0x0005e2000c101d0a */
[----:B-1----:R-:W-:Y:S05]  /*16850*/  @P0 EXIT ;  /* 0x000000000000094d */ /* 0x002fea0003800000 */
[----:B------:R-:W-:Y:S01]  /*16860*/  STG.E.128 desc[UR10][R2.64+0x80], R224 ;  /* 0x000080e002007986 */ /* 0x000fe2000c101d0a */
[----:B------:R-:W-:Y:S05]  /*16870*/  EXIT ;  /* 0x000000000000794d */ /* 0x000fea0003800000 */
.L_x_286:
        /* <DEDUP_REMOVED lines=16> */
.L_x_1352:


//--------------------- .text._ZN5flash16flash_fwd_kernelI23Flash_fwd_kernel_traitsILi96ELi128ELi64ELi4ELb0ELb0EN7cutlass10bfloat16_tE19Flash_kernel_traitsILi96ELi128ELi64ELi4ES3_EELb0ELb0ELb1ELb1ELb0ELb0ELb0ELb0EEEvNS_16Flash_fwd_paramsE --------------------------
	.section	.text._ZN5flash16flash_fwd_kernelI23Flash_fwd_kernel_traitsILi96ELi128ELi64ELi4ELb0ELb0EN7cutlass10bfloat16_tE19Flash_kernel_traitsILi96ELi128ELi64ELi4ES3_EELb0ELb0ELb1ELb1ELb0ELb0ELb0ELb0EEEvNS_16Flash_fwd_paramsE,"ax",@progbits
	.align	128
        .global         _ZN5flash16flash_fwd_kernelI23Flash_fwd_kernel_traitsILi96ELi128ELi64ELi4ELb0ELb0EN7cutlass10bfloat16_tE19Flash_kernel_traitsILi96ELi128ELi64ELi4ES3_EELb0ELb0ELb1ELb1ELb0ELb0ELb0ELb0EEEvNS_16Flash_fwd_paramsE
        .type           _ZN5flash16flash_fwd_kernelI23Flash_fwd_kernel_traitsILi96ELi128ELi64ELi4ELb0ELb0EN7cutlass10bfloat16_tE19Flash_kernel_traitsILi96ELi128ELi64ELi4ES3_EELb0ELb0ELb1ELb1ELb0ELb0ELb0ELb0EEEvNS_16Flash_fwd_paramsE,@function
        .size           _ZN5flash16flash_fwd_kernelI23Flash_fwd_kernel_traitsILi96ELi128ELi64ELi4ELb0ELb0EN7cutlass10bfloat16_tE19Flash_kernel_traitsILi96ELi128ELi64ELi4ES3_EELb0ELb0ELb1ELb1ELb0ELb0ELb0ELb0EEEvNS_16Flash_fwd_paramsE,(.L_x_1353 - _ZN5flash16flash_fwd_kernelI23Flash_fwd_kernel_traitsILi96ELi128ELi64ELi4ELb0ELb0EN7cutlass10bfloat16_tE19Flash_kernel_traitsILi96ELi128ELi64ELi4ES3_EELb0ELb0ELb1ELb1ELb0ELb0ELb0ELb0EEEvNS_16Flash_fwd_paramsE)
        .other          _ZN5flash16flash_fwd_kernelI23Flash_fwd_kernel_traitsILi96ELi128ELi64ELi4ELb0ELb0EN7cutlass10bfloat16_tE19Flash_kernel_traitsILi96ELi128ELi64ELi4ES3_EELb0ELb0ELb1ELb1ELb0ELb0ELb0ELb0EEEvNS_16Flash_fwd_paramsE,@"STO_CUDA_ENTRY STV_DEFAULT"
_ZN5flash16flash_fwd_kernelI23Flash_fwd_kernel_traitsILi96ELi128ELi64ELi4ELb0ELb0EN7cutlass10bfloat16_tE19Flash_kernel_traitsILi96ELi128ELi64ELi4ES3_EELb0ELb0ELb1ELb1ELb0ELb0ELb0ELb0EEEvNS_16Flash_fwd_paramsE:
.text._ZN5flash16flash_fwd_kernelI23Flash_fwd_kernel_traitsILi96ELi128ELi64ELi4ELb0ELb0EN7cutlass10bfloat16_tE19Flash_kernel_traitsILi96ELi128ELi64ELi4ES3_EELb0ELb0ELb1ELb1ELb0ELb0ELb0ELb0EEEvNS_16Flash_fwd_paramsE:
        /* <DEDUP_REMOVED lines=72> */
.L_x_287:
[----:B-----5:R-:W-:Y:S01]  /*0480*/  @P0 R2UR UR28, R4 ;  /* 0x00000000041c02ca */ /* 0x020fe200000e0000 */
[----:B------:R-:W-:Y:S01]  /*0490*/  @!UP0 UISETP.NE.U32.AND UP1, UPT, UR4, URZ, UPT ;  /* 0x000000ff0400828c */ /* 0x000fe2000bf25070 */
[----:B------:R-:W-:-:S13]  /*04a0*/  @!P1 EXIT ;  /* 0x000000000000994d */ /* 0x000fda0003800000 */
[----:B------:R-:W1:Y:S01]  /*04b0*/  LDCU UR25, c[0x0][0x504] ;  /* 0x0000a080ff1977ac */ /* 0x000e620008000800 */
[----:B------:R-:W2:Y:S01]  /*04c0*/  S2UR UR26, SR_CTAID.Z ;  /* 0x00000000001a79c3 */ /* 0x000ea20000002700 */
[----:B------:R-:W3:Y:S01]  /*04d0*/  S2R R231, SR_TID.X ;  /* 0x0000000000e77919 */ /* 0x000ee20000002100 */
        /* <DEDUP_REMOVED lines=52> */
.L_x_289:
[----:B------:R-:W2:Y:S01]  /*0820*/  LDCU UR7, c[0x0][0x434] ;  /* 0x00008680ff0777ac */ /* 0x000ea20008000800 */
[----:B------:R-:W-:Y:S01]  /*0830*/  IMAD.SHL.U32 R17, R231, 0x8, RZ ;  /* 0x00000008e7117824 */ /* 0x000fe200078e00ff */
[----:B------:R-:W-:Y:S01]  /*0840*/  SHF.R.U32.HI R10, RZ, 0x2, R231 ;  /* 0x00000002ff0a7819 */ /* 0x000fe200000116e7 */
[----:B------:R-:W-:Y:S01]  /*0850*/  IMAD.MOV.U32 R11, RZ, RZ, RZ ;  /* 0x000000ffff0b7224 */ /* 0x000fe200078e00ff */
[----:B------:R-:W3:Y:S01]  /*0860*/  LDCU.64 UR4, c[0x0][0x410] ;  /* 0x00008200ff0477ac */ /* 0x000ee20008000a00 */
[----:B------:R-:W-:Y:S01]  /*0870*/  BSSY.RECONVERGENT B0, `(.L_x_290) ;  /* 0x0000032000007945 */ /* 0x000fe20003800200 */
[----:B------:R-:W-:Y:S01]  /*0880*/  LOP3.LUT R17, R17, 0x18, RZ, 0xc0, !PT ;  /* 0x0000001811117812 */ /* 0x000fe200078ec0ff */
[C---:B------:R-:W-:Y:S01]  /*0890*/  VIADD R15, R10.reuse, 0x40 ;  /* 0x000000400a0f7836 */ /* 0x040fe20000000000 */
[----:B------:R-:W-:Y:S01]  /*08a0*/  UISETP.NE.AND UP1, UPT, UR10, URZ, !UP1 ;  /* 0x000000ff0a00728c */ /* 0x000fe2000cf25270 */
[C---:B------:R-:W-:Y:S01]  /*08b0*/  VIADD R16, R10.reuse, 0x60 ;  /* 0x000000600a107836 */ /* 0x040fe20000000000 */
[----:B------:R-:W-:Y:S01]  /*08c0*/  UIADD3 UR21, UPT, UPT, -UR27, UR21, URZ ;  /* 0x000000151b157290 */ /* 0x000fe2000fffe1ff */
[----:B------:R-:W-:Y:S01]  /*08d0*/  IADD3 R2, P0, PT, R17, UR12, RZ ;  /* 0x0000000c11027c10 */ /* 0x000fe2000ff1e0ff */
[----:B------:R-:W-:Y:S01]  /*08e0*/  UISETP.NE.AND UP0, UPT, UR19, -0x1, UPT ;  /* 0xffffffff1300788c */ /* 0x000fe2000bf05270 */
[C---:B------:R-:W-:Y:S01]  /*08f0*/  IADD3 R14, PT, PT, R10.reuse, 0x20, RZ ;  /* 0x000000200a0e7810 */ /* 0x040fe20007ffe0ff */
[----:B----4-:R-:W-:Y:S01]  /*0900*/  UIMAD UR8, UR26, UR8, URZ ;  /* 0x000000081a0872a4 */ /* 0x010fe2000f8e02ff */
[----:B------:R-:W-:Y:S01]  /*0910*/  IADD3.X R3, PT, PT, RZ, UR9, RZ, P0, !PT ;  /* 0x00000009ff037c10 */ /* 0x000fe200087fe4ff */
[----:B-1----:R-:W-:Y:S01]  /*0920*/  UIMAD UR27, UR27, UR6, URZ ;  /* 0x000000061b1b72a4 */ /* 0x002fe2000f8e02ff */
[----:B------:R-:W-:Y:S01]  /*0930*/  ISETP.GE.AND P3, PT, R10, UR21, PT ;  /* 0x000000150a007c0c */ /* 0x000fe2000bf66270 */
[----:B--2---:R-:W-:Y:S01]  /*0940*/  UIMAD UR7, UR20, UR7, URZ ;  /* 0x00000007140772a4 */ /* 0x004fe2000f8e02ff */
[----:B------:R-:W-:Y:S01]  /*0950*/  IMAD.WIDE.U32 R6, R6, 0x80, R10 ;  /* 0x0000008006067825 */ /* 0x000fe200078e000a */
[----:B------:R-:W-:Y:S01]  /*0960*/  @!UP1 UIMAD UR8, UR20, UR11, UR8 ;  /* 0x0000000b140892a4 */ /* 0x000fe2000f8e0208 */
[----:B------:R-:W-:Y:S01]  /*0970*/  ISETP.GE.AND P2, PT, R14, UR21, PT ;  /* 0x000000150e007c0c */ /* 0x000fe2000bf46270 */
[----:B------:R-:W-:Y:S01]  /*0980*/  USEL UR7, UR7, UR19, !UP0 ;  /* 0x0000001307077287 */ /* 0x000fe2000c000000 */
[----:B---3--:R-:W-:Y:S01]  /*0990*/  IMAD.U32 R12, RZ, RZ, UR4 ;  /* 0x00000004ff0c7e24 */ /* 0x008fe2000f8e00ff */
[----:B------:R-:W-:Y:S01]  /*09a0*/  USHF.R.S32.HI UR10, URZ, 0x1f, UR27 ;  /* 0x0000001fff0a7899 */ /* 0x000fe2000801141b */
[----:B------:R-:W-:Y:S01]  /*09b0*/  IMAD.U32 R8, RZ, RZ, UR5 ;  /* 0x00000005ff087e24 */ /* 0x000fe2000f8e00ff */
[----:B------:R-:W-:Y:S01]  /*09c0*/  USHF.R.S32.HI UR4, URZ, 0x1f, UR7 ;  /* 0x0000001fff047899 */ /* 0x000fe20008011407 */
[----:B------:R-:W-:Y:S01]  /*09d0*/  IMAD.WIDE.U32 R12, R12, UR26, R2 ;  /* 0x0000001a0c0c7c25 */ /* 0x000fe2000f8e0002 */
[----:B------:R-:W-:Y:S01]  /*09e0*/  USEL UR7, UR7, URZ, UP1 ;  /* 0x000000ff07077287 */ /* 0x000fe20008800000 */
[----:B------:R-:W-:Y:S01]  /*09f0*/  ISETP.GE.AND P1, PT, R15, UR21, PT ;  /* 0x000000150f007c0c */ /* 0x000fe2000bf26270 */
[----:B------:R-:W-:Y:S01]  /*0a00*/  USEL UR4, UR4, URZ, UP1 ;  /* 0x000000ff04047287 */ /* 0x000fe20008800000 */
[----:B------:R-:W-:Y:S01]  /*0a10*/  ISETP.GE.AND P0, PT, R16, UR21, PT ;  /* 0x0000001510007c0c */ /* 0x000fe2000bf06270 */
[----:B------:R-:W-:Y:S01]  /*0a20*/  USHF.R.S32.HI UR5, URZ, 0x1f, UR8 ;  /* 0x0000001fff057899 */ /* 0x000fe20008011408 */
[C---:B------:R-:W-:Y:S01]  /*0a30*/  LOP3.LUT R19, R17.reuse, 0x20, RZ, 0xfc, !PT ;  /* 0x0000002011137812 */ /* 0x040fe200078efcff */
[----:B------:R-:W-:Y:S01]  /*0a40*/  UIADD3 UR7, UP1, UP0, UR27, UR7, UR8 ;  /* 0x000000071b077290 */ /* 0x000fe2000f83e008 */
[----:B------:R-:W-:Y:S01]  /*0a50*/  LOP3.LUT R18, R17, 0x40, RZ, 0xfc, !PT ;  /* 0x0000004011127812 */ /* 0x000fe200078efcff */
[----:B------:R-:W-:-:S02]  /*0a60*/  IMAD R9, R8, UR26, R13 ;  /* 0x0000001a08097c24 */ /* 0x000fc4000f8e020d */
        /* <DEDUP_REMOVED lines=18> */
.L_x_291:
[----:B------:R-:W-:Y:S05]  /*0b90*/  BSYNC.RECONVERGENT B0 ;  /* 0x0000000000007941 */ /* 0x000fea0003800200 */
.L_x_290:
        /* <DEDUP_REMOVED lines=22> */
.L_x_293:
[----:B------:R-:W-:Y:S05]  /*0d00*/  BSYNC.RECONVERGENT B0 ;  /* 0x0000000000007941 */ /* 0x000fea0003800200 */
.L_x_292:
        /* <DEDUP_REMOVED lines=22> */
.L_x_295:
[----:B------:R-:W-:Y:S05]  /*0e70*/  BSYNC.RECONVERGENT B0 ;  /* 0x0000000000007941 */ /* 0x000fea0003800200 */
.L_x_294:
        /* <DEDUP_REMOVED lines=24> */
.L_x_297:
[----:B------:R-:W-:Y:S05]  /*1000*/  BSYNC.RECONVERGENT B0 ;  /* 0x0000000000007941 */ /* 0x000fea0003800200 */
.L_x_296:
        /* <DEDUP_REMOVED lines=10> */
.L_x_299:
[----:B------:R-:W-:Y:S05]  /*10b0*/  BSYNC.RECONVERGENT B0 ;  /* 0x0000000000007941 */ /* 0x000fea0003800200 */
.L_x_298:
        /* <DEDUP_REMOVED lines=10> */
.L_x_301:
[----:B------:R-:W-:Y:S05]  /*1160*/  BSYNC.RECONVERGENT B0 ;  /* 0x0000000000007941 */ /* 0x000fea0003800200 */
.L_x_300:
        /* <DEDUP_REMOVED lines=10> */
.L_x_303:
[----:B------:R-:W-:Y:S05]  /*1210*/  BSYNC.RECONVERGENT B0 ;  /* 0x0000000000007941 */ /* 0x000fea0003800200 */
.L_x_302:
        /* <DEDUP_REMOVED lines=10> */
.L_x_288:
        /* <DEDUP_REMOVED lines=21> */
.L_x_304:
[----:B------:R-:W1:Y:S01]  /*1410*/  LDCU.64 UR10, c[0x0][0x3b8] ;  /* 0x00007700ff0a77ac */ /* 0x000e620008000a00 */
[----:B------:R-:W-:-:S04]  /*1420*/  UIADD3 UR6, UPT, UPT, UR12, UR13, URZ ;  /* 0x0000000d0c067290 */ /* 0x000fc8000fffe0ff */
[----:B-1----:R-:W-:Y:S02]  /*1430*/  UIMAD.WIDE.U32 UR14, UR6, UR10, URZ ;  /* 0x0000000a060e72a5 */ /* 0x002fe4000f8e00ff */
[----:B------:R-:W-:-:S04]  /*1440*/  UIMAD UR6, UR6, UR11, URZ ;  /* 0x0000000b060672a4 */ /* 0x000fc8000f8e02ff */
[----:B------:R-:W-:Y:S02]  /*1450*/  UIADD3 UR6, UPT, UPT, UR15, UR6, URZ ;  /* 0x000000060f067290 */ /* 0x000fe4000fffe0ff */
.L_x_305:
        /* <DEDUP_REMOVED lines=38> */
.L_x_306:
[----:B------:R-:W1:Y:S01]  /*16c0*/  LDCU.64 UR8, c[0x0][0x3c0] ;  /* 0x00007800ff0877ac */ /* 0x000e620008000a00 */
[----:B------:R-:W-:-:S04]  /*16d0*/  UIADD3 UR12, UPT, UPT, UR12, UR13, URZ ;  /* 0x0000000d0c0c7290 */ /* 0x000fc8000fffe0ff */
[----:B-1----:R-:W-:Y:S02]  /*16e0*/  UIMAD.WIDE.U32 UR4, UR12, UR8, URZ ;  /* 0x000000080c0472a5 */ /* 0x002fe4000f8e00ff */
[----:B------:R-:W-:-:S04]  /*16f0*/  UIMAD UR12, UR12, UR9, URZ ;  /* 0x000000090c0c72a4 */ /* 0x000fc8000f8e02ff */
[----:B------:R-:W-:-:S12]  /*1700*/  UIADD3 UR5, UPT, UPT, UR5, UR12, URZ ;  /* 0x0000000c05057290 */ /* 0x000fd8000fffe0ff */
.L_x_307:
        /* <DEDUP_REMOVED lines=15> */
[----:B------:R-:W2:Y:S01]  /*1800*/  LDCU.64 UR12, c[0x0][0x3c8] ;  /* 0x00007900ff0c77ac */ /* 0x000ea20008000a00 */
[----:B------:R-:W-:Y:S01]  /*1810*/  IMAD.X R3, RZ, RZ, UR5, P0 ;  /* 0x00000005ff037e24 */ /* 0x000fe200080e06ff */
[----:B------:R1:W-:Y:S01]  /*1820*/  STL [R1+0x1c], R161 ;  /* 0x00001ca101007387 */ /* 0x0003e20000100800 */
[C---:B------:R-:W-:Y:S01]  /*1830*/  IMAD.WIDE.U32 R4, R12.reuse, UR10, R4 ;  /* 0x0000000a0c047c25 */ /* 0x040fe2000f8e0004 */
[----:B------:R-:W4:Y:S01]  /*1840*/  LDCU.128 UR4, c[0x0][0x3d0] ;  /* 0x00007a00ff0477ac */ /* 0x000f220008000c00 */
[----:B------:R-:W-:Y:S01]  /*1850*/  LOP3.LUT R13, R227, 0x18, RZ, 0xc0, !PT ;  /* 0x00000018e30d7812 */ /* 0x000fe200078ec0ff */
[----:B------:R-:W-:Y:S01]  /*1860*/  BSSY.RECONVERGENT B0, `(.L_x_308) ;  /* 0x000004b000007945 */ /* 0x000fe20003800200 */
        /* <DEDUP_REMOVED lines=9> */
[----:B----4-:R-:W-:-:S03]  /*1900*/  IMAD R8, R6, UR4, RZ ;  /* 0x0000000406087c24 */ /* 0x010fc6000f8e02ff */
[----:B------:R-:W-:Y:S01]  /*1910*/  LOP3.LUT R7, R9, R7, RZ, 0xfc, !PT ;  /* 0x0000000709077212 */ /* 0x000fe200078efcff */
[----:B------:R-:W-:Y:S02]  /*1920*/  IMAD R6, R6, UR6, RZ ;  /* 0x0000000606067c24 */ /* 0x000fe4000f8e02ff */
[C---:B------:R-:W-:Y:S01]  /*1930*/  IMAD R10, R0.reuse, UR5, R8 ;  /* 0x00000005000a7c24 */ /* 0x040fe2000f8e0208 */
[----:B------:R-:W-:Y:S01]  /*1940*/  IADD3 R8, P0, PT, R161, UR32, RZ ;  /* 0x00000020a1087c10 */ /* 0x000fe2000ff1e0ff */
[C---:B------:R-:W-:Y:S01]  /*1950*/  IMAD.WIDE.U32 R4, R0.reuse, UR4, R4 ;  /* 0x0000000400047c25 */ /* 0x040fe2000f8e0004 */
[----:B------:R-:W-:Y:S02]  /*1960*/  UMOV UR5, 0x400 ;  /* 0x0000040000057882 */ /* 0x000fe40000000000 */
        /* <DEDUP_REMOVED lines=15> */
[----:B------:R-:W-:-:S02]  /*1a60*/  IMAD.U32 R2, RZ, RZ, UR13 ;  /* 0x0000000dff027e24 */ /* 0x000fc4000f8e00ff */
[----:B------:R1:W-:Y:S01]  /*1a70*/  STL [R1+0x20], R153 ;  /* 0x0000209901007387 */ /* 0x0003e20000100800 */
[----:B------:R-:W-:Y:S01]  /*1a80*/  ISETP.GE.AND P1, PT, R12, UR14, PT ;  /* 0x0000000e0c007c0c */ /* 0x000fe2000bf26270 */
[----:B------:R-:W-:Y:S01]  /*1a90*/  IMAD.WIDE.U32 R8, R0, UR26, R8 ;  /* 0x0000001a00087c25 */ /* 0x000fe2000f8e0008 */
[C---:B------:R-:W-:Y:S01]  /*1aa0*/  LEA R0, P0, R11.reuse, R12, 0x7 ;  /* 0x0000000c0b007211 */ /* 0x040fe200078038ff */
[----:B------:R1:W-:Y:S02]  /*1ab0*/  STL [R1+0x50], R15 ;  /* 0x0000500f01007387 */ /* 0x0003e40000100800 */
[----:B------:R-:W-:Y:S01]  /*1ac0*/  IMAD R3, R2, UR26, R9 ;  /* 0x0000001a02037c24 */ /* 0x000fe2000f8e0209 */
[----:B------:R-:W-:Y:S01]  /*1ad0*/  LEA.HI.X R10, R11, RZ, RZ, 0x7, P0 ;  /* 0x000000ff0b0a7211 */ /* 0x000fe200000f3cff */
[----:B------:R1:W-:Y:S01]  /*1ae0*/  STL [R1+0x10], R13 ;  /* 0x0000100d01007387 */ /* 0x0003e20000100800 */
[----:B------:R-:W-:-:S03]  /*1af0*/  LOP3.LUT R11, R13, 0xc0, R152, 0xf8, !PT ;  /* 0x000000c00d0b7812 */ /* 0x000fc600078ef898 */
        /* <DEDUP_REMOVED lines=32> */
.L_x_310:
[----:B------:R3:W-:Y:S02]  /*1d00*/  STS.128 [R232+0x4000], RZ ;  /* 0x004000ffe8007388 */ /* 0x0007e40000000c00 */
.L_x_309:
[----:B------:R-:W-:Y:S05]  /*1d10*/  BSYNC.RECONVERGENT B0 ;  /* 0x0000000000007941 */ /* 0x000fea0003800200 */
.L_x_308:
[----:B-1----:R-:W-:Y:S01]  /*1d20*/  IADD3 R13, PT, PT, R12, 0x20, RZ ;  /* 0x000000200c0d7810 */ /* 0x002fe20007ffe0ff */
[----:B------:R-:W-:Y:S03]  /*1d30*/  BSSY.RECONVERGENT B0, `(.L_x_311) ;  /* 0x0000024000007945 */ /* 0x000fe60003800200 */
[----:B------:R-:W-:-:S13]  /*1d40*/  ISETP.GE.AND P0, PT, R13, UR14, PT ;  /* 0x0000000e0d007c0c */ /* 0x000fda000bf06270 */
[----:B------:R-:W-:Y:S05]  /*1d50*/  @P0 BRA `(.L_x_312) ;  /* 0x0000000000840947 */ /* 0x000fea0003800000 */
[----:B------:R-:W1:Y:S01]  /*1d60*/  LDCU.64 UR12, c[0x0][0x3b0] ;  /* 0x00007600ff0c77ac */ /* 0x000e620008000a00 */
[----:B--2-4-:R-:W-:Y:S01]  /*1d70*/  IADD3 R4, P0, PT, R0, 0x20, RZ ;  /* 0x0000002000047810 */ /* 0x014fe20007f1e0ff */
[----:B------:R-:W-:Y:S01]  /*1d80*/  IMAD.MOV.U32 R6, RZ, RZ, R8 ;  /* 0x000000ffff067224 */ /* 0x000fe200078e0008 */
[----:B------:R-:W-:Y:S01]  /*1d90*/  MOV R7, R3 ;  /* 0x0000000300077202 */ /* 0x000fe20000000f00 */
[----:B------:R-:W2:Y:S02]  /*1da0*/  LDCU UR4, c[0x0][0x440] ;  /* 0x00008800ff0477ac */ /* 0x000ea40008000800 */
[----:B------:R-:W-:Y:S01]  /*1db0*/  IMAD.X R5, RZ, RZ, R10, P0 ;  /* 0x000000ffff057224 */ /* 0x000fe200000e060a */
[----:B------:R-:W4:Y:S03]  /*1dc0*/  LDCU.64 UR6, c[0x0][0x380] ;  /* 0x00007000ff0677ac */ /* 0x000f260008000a00 */
[----:B-1----:R-:W-:-:S02]  /*1dd0*/  IMAD R5, R5, UR12, RZ ;  /* 0x0000000c05057c24 */ /* 0x002fc4000f8e02ff */
[----:B------:R-:W-:Y:S01]  /*1de0*/  IMAD.WIDE.U32 R6, R4, UR12, R6 ;  /* 0x0000000c04067c25 */ /* 0x000fe2000f8e0006 */
[----:B--2---:R-:W-:-:S03]  /*1df0*/  ISETP.GE.AND P1, PT, R161, UR4, PT ;  /* 0x00000004a1007c0c */ /* 0x004fc6000bf26270 */
        /* <DEDUP_REMOVED lines=22> */
.L_x_313:
[----:B------:R2:W-:Y:S02]  /*1f60*/  STS.128 [R232+0x4800], RZ ;  /* 0x004800ffe8007388 */ /* 0x0005e40000000c00 */
.L_x_312:
[----:B------:R-:W-:Y:S05]  /*1f70*/  BSYNC.RECONVERGENT B0 ;  /* 0x0000000000007941 */ /* 0x000fea0003800200 */
.L_x_311:
[----:B-12-4-:R-:W-:Y:S01]  /*1f80*/  IADD3 R4, PT, PT, R12, 0x40, RZ ;  /* 0x000000400c047810 */ /* 0x016fe20007ffe0ff */
[----:B------:R-:W-:Y:S03]  /*1f90*/  BSSY.RECONVERGENT B0, `(.L_x_314) ;  /* 0x0000024000007945 */ /* 0x000fe60003800200 */
[----:B------:R-:W-:-:S13]  /*1fa0*/  ISETP.GE.AND P0, PT, R4, UR14, PT ;  /* 0x0000000e04007c0c */ /* 0x000fda000bf06270 */
[----:B------:R-:W-:Y:S05]  /*1fb0*/  @P0 BRA `(.L_x_315) ;  /* 0x0000000000840947 */ /* 0x000fea0003800000 */
[----:B------:R-:W1:Y:S01]  /*1fc0*/  LDCU.64 UR12, c[0x0][0x3b0] ;  /* 0x00007600ff0c77ac */ /* 0x000e620008000a00 */
[----:B------:R-:W-:Y:S01]  /*1fd0*/  IADD3 R4, P0, PT, R0, 0x40, RZ ;  /* 0x0000004000047810 */ /* 0x000fe20007f1e0ff */
        /* <DEDUP_REMOVED lines=30> */
.L_x_316:
[----:B------:R2:W-:Y:S02]  /*21c0*/  STS.128 [R232+0x5000], RZ ;  /* 0x005000ffe8007388 */ /* 0x0005e40000000c00 */
.L_x_315:
[----:B------:R-:W-:Y:S05]  /*21d0*/  BSYNC.RECONVERGENT B0 ;  /* 0x0000000000007941 */ /* 0x000fea0003800200 */
.L_x_314:
[----:B-1--4-:R-:W-:Y:S01]  /*21e0*/  IADD3 R4, PT, PT, R12, 0x60, RZ ;  /* 0x000000600c047810 */ /* 0x012fe20007ffe0ff */
[----:B------:R-:W-:Y:S01]  /*21f0*/  USHF.L.U64.HI UR4, UR10, 0x6, UR11 ;  /* 0x000000060a047899 */ /* 0x000fe2000801020b */
[----:B------:R-:W-:Y:S01]  /*2200*/  BSSY.RECONVERGENT B0, `(.L_x_317) ;  /* 0x0000024000007945 */ /* 0x000fe20003800200 */
[----:B------:R-:W-:Y:S01]  /*2210*/  USHF.L.U32 UR15, UR10, 0x6, URZ ;  /* 0x000000060a0f7899 */ /* 0x000fe200080006ff */
[----:B------:R-:W-:-:S13]  /*2220*/  ISETP.GE.AND P0, PT, R4, UR14, PT ;  /* 0x0000000e04007c0c */ /* 0x000fda000bf06270 */
[----:B------:R-:W-:Y:S05]  /*2230*/  @P0 BRA `(.L_x_318) ;  /* 0x0000000000800947 */ /* 0x000fea0003800000 */
[----:B------:R-:W1:Y:S01]  /*2240*/  LDCU.64 UR12, c[0x0][0x3b0] ;  /* 0x00007600ff0c77ac */ /* 0x000e620008000a00 */
[----:B------:R-:W-:Y:S01]  /*2250*/  IADD3 R0, P0, PT, R0, 0x60, RZ ;  /* 0x0000006000007810 */ /* 0x000fe20007f1e0ff */
[----:B------:R-:W4:Y:S04]  /*2260*/  LDCU UR16, c[0x0][0x440] ;  /* 0x00008800ff1077ac */ /* 0x000f280008000800 */
[----:B------:R-:W-:Y:S01]  /*2270*/  IMAD.X R2, RZ, RZ, R10, P0 ;  /* 0x000000ffff027224 */ /* 0x000fe200000e060a */
[----:B------:R-:W5:Y:S03]  /*2280*/  LDCU.64 UR6, c[0x0][0x380] ;  /* 0x00007000ff0677ac */ /* 0x000f660008000a00 */
[----:B-1----:R-:W-:-:S02]  /*2290*/  IMAD R6, R2, UR12, RZ ;  /* 0x0000000c02067c24 */ /* 0x002fc4000f8e02ff */
[----:B------:R-:W-:Y:S01]  /*22a0*/  IMAD.MOV.U32 R2, RZ, RZ, R8 ;  /* 0x000000ffff027224 */ /* 0x000fe200078e0008 */
[----:B----4-:R-:W-:-:S03]  /*22b0*/  ISETP.GE.AND P1, PT, R161, UR16, PT ;  /* 0x00000010a1007c0c */ /* 0x010fc6000bf26270 */
[----:B------:R-:W-:Y:S01]  /*22c0*/  IMAD.WIDE.U32 R4, R0, UR12, R2 ;  /* 0x0000000c00047c25 */ /* 0x000fe2000f8e0002 */
[----:B------:R-:W-:-:S03]  /*22d0*/  ISETP.GE.AND P0, PT, R160, UR16, PT ;  /* 0x00000010a0007c0c */ /* 0x000fc6000bf06270 */
[----:B------:R-:W-:Y:S01]  /*22e0*/  IMAD R0, R0, UR13, R6 ;  /* 0x0000000d00007c24 */ /* 0x000fe2000f8e0206 */
[----:B-----5:R-:W-:-:S03]  /*22f0*/  LEA R2, P2, R4, UR6, 0x1 ;  /* 0x0000000604027c11 */ /* 0x020fc6000f8408ff */
        /* <DEDUP_REMOVED lines=19> */
.L_x_319:
[----:B------:R4:W-:Y:S02]  /*2430*/  STS.128 [R232+0x5800], RZ ;  /* 0x005800ffe8007388 */ /* 0x0009e40000000c00 */
.L_x_318:
[----:B------:R-:W-:Y:S05]  /*2440*/  BSYNC.RECONVERGENT B0 ;  /* 0x0000000000007941 */ /* 0x000fea0003800200 */
.L_x_317:
        /* <DEDUP_REMOVED lines=9> */
[----:B------:R-:W-:Y:S02]  /*24e0*/  IMAD.U32 R4, RZ, RZ, UR34 ;  /* 0x00000022ff047e24 */ /* 0x000fe4000f8e00ff */
[----:B------:R-:W-:Y:S02]  /*24f0*/  IMAD.U32 R0, RZ, RZ, UR7 ;  /* 0x00000007ff007e24 */ /* 0x000fe4000f8e00ff */
[----:B------:R-:W-:Y:S01]  /*2500*/  IMAD.U32 R5, RZ, RZ, UR35 ;  /* 0x00000023ff057e24 */ /* 0x000fe2000f8e00ff */
[----:B-1--4-:R-:W-:-:S04]  /*2510*/  LEA R2, P2, R4, R154, 0x1 ;  /* 0x0000009a04027211 */ /* 0x012fc800078408ff */
        /* <DEDUP_REMOVED lines=20> */
.L_x_322:
[----:B------:R4:W-:Y:S02]  /*2660*/  STS.128 [R232+0x8000], RZ ;  /* 0x008000ffe8007388 */ /* 0x0009e40000000c00 */
.L_x_321:
[----:B------:R-:W-:Y:S05]  /*2670*/  BSYNC.RECONVERGENT B0 ;  /* 0x0000000000007941 */ /* 0x000fea0003800200 */
.L_x_320:
[----:B------:R-:W-:Y:S01]  /*2680*/  ISETP.GE.AND P0, PT, R13, UR16, PT ;  /* 0x000000100d007c0c */ /* 0x000fe2000bf06270 */
[----:B------:R-:W-:Y:S01]  /*2690*/  USHF.L.U64.HI UR29, UR10, 0x5, UR11 ;  /* 0x000000050a1d7899 */ /* 0x000fe2000801020b */
[----:B------:R-:W-:Y:S01]  /*26a0*/  BSSY.RECONVERGENT B0, `(.L_x_323) ;  /* 0x000001e000007945 */ /* 0x000fe20003800200 */
[----:B------:R-:W-:-:S10]  /*26b0*/  USHF.L.U32 UR32, UR10, 0x5, URZ ;  /* 0x000000050a207899 */ /* 0x000fd400080006ff */
[----:B------:R-:W-:Y:S05]  /*26c0*/  @P0 BRA `(.L_x_324) ;  /* 0x00000000006c0947 */ /* 0x000fea0003800000 */
[----:B------:R-:W5:Y:S01]  /*26d0*/  LDCU UR6, c[0x0][0x440] ;  /* 0x00008800ff0677ac */ /* 0x000f620008000800 */
[----:B------:R-:W-:-:S04]  /*26e0*/  UIADD3 UR13, UP0, UPT, UR32, UR34, URZ ;  /* 0x00000022200d7290 */ /* 0x000fc8000ff1e0ff */
[----:B------:R-:W-:Y:S02]  /*26f0*/  UIADD3.X UR12, UPT, UPT, UR29, UR7, URZ, UP0, !UPT ;  /* 0x000000071d0c7290 */ /* 0x000fe400087fe4ff */
[----:B------:R-:W-:-:S04]  /*2700*/  IMAD.U32 R0, RZ, RZ, UR13 ;  /* 0x0000000dff007e24 */ /* 0x000fc8000f8e00ff */
[----:B-1--4-:R-:W-:Y:S01]  /*2710*/  IMAD.U32 R3, RZ, RZ, UR12 ;  /* 0x0000000cff037e24 */ /* 0x012fe2000f8e00ff */
        /* <DEDUP_REMOVED lines=21> */
.L_x_325:
[----:B------:R4:W-:Y:S02]  /*2870*/  STS.128 [R232+0x8800], RZ ;  /* 0x008800ffe8007388 */ /* 0x0009e40000000c00 */
.L_x_324:
[----:B------:R-:W-:Y:S05]  /*2880*/  BSYNC.RECONVERGENT B0 ;  /* 0x0000000000007941 */ /* 0x000fea0003800200 */
.L_x_323:
[----:B------:R-:W5:Y:S01]  /*2890*/  LDCU.64 UR12, c[0x0][0x538] ;  /* 0x0000a700ff0c77ac */ /* 0x000f620008000a00 */
[----:B------:R-:W0:Y:S01]  /*28a0*/  LDGDEPBAR ;  /* 0x00000000000079af */ /* 0x000e220000000000 */
[----:B-----5:R-:W-:-:S04]  /*28b0*/  UISETP.NE.U32.AND UP1, UPT, UR12, URZ, UPT ;  /* 0x000000ff0c00728c */ /* 0x020fc8000bf25070 */
[----:B------:R-:W-:Y:S01]  /*28c0*/  UISETP.NE.AND.EX UP1, UPT, UR13, URZ, UPT, UP1 ;  /* 0x000000ff0d00728c */ /* 0x000fe2000bf25310 */
[----:B------:R-:W-:Y:S01]  /*28d0*/  BSSY.RECONVERGENT B0, `(.L_x_326) ;  /* 0x0000039000007945 */ /* 0x000fe20003800200 */
[----:B------:R-:W-:-:S04]  /*28e0*/  DEPBAR.LE SB0, 0x0 ;  /* 0x000080000000791a */ /* 0x000fc80000000000 */
[----:B------:R-:W-:-:S05]  /*28f0*/  PLOP3.LUT P0, PT, PT, PT, UP1, 0x80, 0x8 ;  /* 0x000000000008781c */ /* 0x000fca0003f0f018 */
[----:B------:R-:W5:Y:S01]  /*2900*/  @UP1 LDCU.64 UR6, c[0x0][0x540] ;  /* 0x0000a800ff0617ac */ /* 0x000f620008000a00 */
[----:B------:R-:W-:Y:S01]  /*2910*/  @UP1 UMOV UR34, UR26 ;  /* 0x0000001a00221c82 */ /* 0x000fe20008000000 */
[----:B------:R-:W-:Y:S02]  /*2920*/  @UP1 UMOV UR35, URZ ;  /* 0x000000ff00231c82 */ /* 0x000fe40008000000 */
[----:B-----5:R-:W-:Y:S01]  /*2930*/  @UP1 UIMAD.WIDE.U32 UR34, UR20, UR6, UR34 ;  /* 0x00000006142212a5 */ /* 0x020fe2000f8e0022 */
[----:B------:R-:W5:Y:S03]  /*2940*/  @UP1 LDCU UR6, c[0x0][0x458] ;  /* 0x00008b00ff0617ac */ /* 0x000f660008000800 */
[----:B------:R-:W-:Y:S02]  /*2950*/  @UP1 UIMAD UR7, UR20, UR7, UR35 ;  /* 0x00000007140712a4 */ /* 0x000fe4000f8e0223 */
[----:B------:R-:W-:-:S04]  /*2960*/  @UP1 ULEA UR12, UP0, UR34, UR12, 0x2 ;  /* 0x0000000c220c1291 */ /* 0x000fc8000f8010ff */
[----:B------:R-:W-:Y:S02]  /*2970*/  @UP1 ULEA.HI.X UR13, UR34, UR13, UR7, 0x2, UP0 ;  /* 0x0000000d220d1291 */ /* 0x000fe400080f1407 */
[----:B-1--4-:R-:W-:-:S04]  /*2980*/  IMAD.U32 R2, RZ, RZ, UR12 ;  /* 0x0000000cff027e24 */ /* 0x012fc8000f8e00ff */
[----:B------:R-:W-:-:S05]  /*2990*/  IMAD.U32 R3, RZ, RZ, UR13 ;  /* 0x0000000dff037e24 */ /* 0x000fca000f8e00ff */
[----:B------:R-:W4:Y:S01]  /*29a0*/  @P0 LDG.E R2, desc[UR30][R2.64] ;  /* 0x0000001e02020981 */ /* 0x000f22000c1e1900 */
[----:B-----5:R-:W4:Y:S01]  /*29b0*/  @P0 MUFU.RCP R0, UR6 ;  /* 0x0000000600000d08 */ /* 0x020f220008001000 */
[----:B------:R-:W-:Y:S01]  /*29c0*/  USHF.L.U32 UR34, UR8, 0x6, URZ ;  /* 0x0000000608227899 */ /* 0x000fe200080006ff */
[----:B------:R-:W-:Y:S01]  /*29d0*/  LOP3.LUT R141, R225, 0x1f0, RZ, 0xc0, !PT ;  /* 0x000001f0e18d7812 */ /* 0x000fe200078ec0ff */
[----:B------:R-:W-:Y:S02]  /*29e0*/  USHF.L.U64.HI UR7, UR8, 0x6, UR9 ;  /* 0x0000000608077899 */ /* 0x000fe40008010209 */
[----:B------:R-:W-:Y:S02]  /*29f0*/  UIMAD.WIDE.U32 UR34, UR34, UR17, URZ ;  /* 0x00000011222272a5 */ /* 0x000fe4000f8e00ff */
[----:B------:R-:W-:Y:S01]  /*2a00*/  UIMAD UR7, UR7, UR17, URZ ;  /* 0x00000011070772a4 */ /* 0x000fe2000f8e02ff */
[----:B------:R-:W-:-:S03]  /*2a10*/  UMOV UR6, URZ ;  /* 0x000000ff00067c82 */ /* 0x000fc60008000000 */
[----:B------:R-:W-:Y:S01]  /*2a20*/  UIADD3 UR7, UPT, UPT, UR35, UR7, URZ ;  /* 0x0000000723077290 */ /* 0x000fe2000fffe0ff */
[----:B------:R-:W-:Y:S01]  /*2a30*/  BAR.SYNC.DEFER_BLOCKING 0x0 ;  /* 0x0000000000007b1d */ /* 0x000fe20000010000 */
[----:B----4-:R-:W-:-:S05]  /*2a40*/  @P0 FMUL.FTZ R0, R2, R0 ;  /* 0x0000000002000220 */ /* 0x010fca0000410000 */
[----:B------:R-:W-:-:S13]  /*2a50*/  @P0 R2UR UR12, R0 ;  /* 0x00000000000c02ca */ /* 0x000fda00000e0000 */
[----:B------:R-:W-:Y:S01]  /*2a60*/  @UP1 UMOV UR6, UR12 ;  /* 0x0000000c00061c82 */ /* 0x000fe20008000000 */
[----:B------:R-:W-:Y:S05]  /*2a70*/  @P3 BRA `(.L_x_327) ;  /* 0x00000000006c3947 */ /* 0x000fea0003800000 */
[----:B------:R-:W1:Y:S01]  /*2a80*/  LDCU UR12, c[0x0][0x440] ;  /* 0x00008800ff0c77ac */ /* 0x000e620008000800 */
[----:B------:R-:W-:Y:S02]  /*2a90*/  IMAD.U32 R4, RZ, RZ, UR34 ;  /* 0x00000022ff047e24 */ /* 0x000fe4000f8e00ff */
[----:B------:R-:W-:Y:S02]  /*2aa0*/  IMAD.U32 R0, RZ, RZ, UR7 ;  /* 0x00000007ff007e24 */ /* 0x000fe4000f8e00ff */
[----:B------:R-:W-:Y:S01]  /*2ab0*/  IMAD.U32 R5, RZ, RZ, UR35 ;  /* 0x00000023ff057e24 */ /* 0x000fe2000f8e00ff */
        /* <DEDUP_REMOVED lines=21> */
.L_x_328:
[----:B------:R4:W-:Y:S01]  /*2c10*/  STS.128 [R232+0xb000], RZ ;  /* 0x00b000ffe8007388 */ /* 0x0009e20000000c00 */
[----:B------:R-:W-:Y:S05]  /*2c20*/  BRA `(.L_x_329) ;  /* 0x00000000000c7947 */ /* 0x000fea0003800000 */
.L_x_327:
[----:B------:R1:W-:Y:S04]  /*2c30*/  STS.128 [R232+0x9000], RZ ;  /* 0x009000ffe8007388 */ /* 0x0003e80000000c00 */
[----:B------:R1:W-:Y:S04]  /*2c40*/  STS.128 [R232+0xa000], RZ ;  /* 0x00a000ffe8007388 */ /* 0x0003e80000000c00 */
[----:B------:R1:W-:Y:S02]  /*2c50*/  STS.128 [R232+0xb000], RZ ;  /* 0x00b000ffe8007388 */ /* 0x0003e40000000c00 */
.L_x_329:
[----:B------:R-:W-:Y:S05]  /*2c60*/  BSYNC.RECONVERGENT B0 ;  /* 0x0000000000007941 */ /* 0x000fea0003800200 */
.L_x_326:
[----:B------:R-:W-:Y:S01]  /*2c70*/  ISETP.GE.AND P0, PT, R13, UR16, PT ;  /* 0x000000100d007c0c */ /* 0x000fe2000bf06270 */
[----:B------:R-:W-:Y:S01]  /*2c80*/  BSSY.RECONVERGENT B0, `(.L_x_330) ;  /* 0x0000025000007945 */ /* 0x000fe20003800200 */
[----:B------:R-:W-:Y:S02]  /*2c90*/  LOP3.LUT R142, R12, 0x7, RZ, 0xc0, !PT ;  /* 0x000000070c8e7812 */ /* 0x000fe400078ec0ff */
[----:B------:R-:W-:Y:S02]  /*2ca0*/  LOP3.LUT R5, R231, 0x8, RZ, 0xc0, !PT ;  /* 0x00000008e7057812 */ /* 0x000fe400078ec0ff */
[----:B------:R-:W-:Y:S02]  /*2cb0*/  LOP3.LUT R4, R152, 0x120, RZ, 0xc0, !PT ;  /* 0x0000012098047812 */ /* 0x000fe400078ec0ff */
[----:B------:R-:W-:Y:S02]  /*2cc0*/  LOP3.LUT R208, R11, 0x8, R225, 0x78, !PT ;  /* 0x000000080bd07812 */ /* 0x000fe400078e78e1 */
[----:B------:R-:W-:-:S03]  /*2cd0*/  LOP3.LUT R226, R14, 0x3e00, RZ, 0xc0, !PT ;  /* 0x00003e000ee27812 */ /* 0x000fc600078ec0ff */
[----:B------:R1:W-:Y:S04]  /*2ce0*/  @P0 STS.128 [R232+0x9800], RZ ;  /* 0x009800ffe8000388 */ /* 0x0003e80000000c00 */
[----:B------:R1:W-:Y:S04]  /*2cf0*/  @P0 STS.128 [R232+0xa800], RZ ;  /* 0x00a800ffe8000388 */ /* 0x0003e80000000c00 */
[----:B------:R1:W-:Y:S01]  /*2d00*/  @P0 STS.128 [R232+0xb800], RZ ;  /* 0x00b800ffe8000388 */ /* 0x0003e20000000c00 */
[----:B------:R-:W-:Y:S05]  /*2d10*/  @P0 BRA `(.L_x_331) ;  /* 0x00000000006c0947 */ /* 0x000fea0003800000 */
[----:B------:R-:W5:Y:S01]  /*2d20*/  LDCU UR12, c[0x0][0x440] ;  /* 0x00008800ff0c77ac */ /* 0x000f620008000800 */
[----:B------:R-:W-:-:S04]  /*2d30*/  ULEA UR16, UP0, UR8, UR34, 0x5 ;  /* 0x0000002208107291 */ /* 0x000fc8000f8028ff */
[----:B------:R-:W-:Y:S02]  /*2d40*/  ULEA.HI.X UR13, UR8, UR7, UR9, 0x5, UP0 ;  /* 0x00000007080d7291 */ /* 0x000fe400080f2c09 */
        /* <DEDUP_REMOVED lines=23> */
.L_x_332:
[----:B------:R4:W-:Y:S02]  /*2ec0*/  STS.128 [R232+0xb800], RZ ;  /* 0x00b800ffe8007388 */ /* 0x0009e40000000c00 */
.L_x_331:
[----:B------:R-:W-:Y:S05]  /*2ed0*/  BSYNC.RECONVERGENT B0 ;  /* 0x0000000000007941 */ /* 0x000fea0003800200 */
.L_x_330:
[----:B------:R-:W-:Y:S01]  /*2ee0*/  LOP3.LUT R0, R14, 0x100, RZ, 0xc0, !PT ;  /* 0x000001000e007812 */ /* 0x000fe200078ec0ff */
[----:B------:R-:W-:Y:S01]  /*2ef0*/  UIADD3 UR24, UPT, UPT, UR28, UR24, -UR21 ;  /* 0x000000181c187290 */ /* 0x000fe2000fffe815 */
[----:B-1--4-:R-:W-:Y:S01]  /*2f00*/  LOP3.LUT R3, R11, R5, RZ, 0x3c, !PT ;  /* 0x000000050b037212 */ /* 0x012fe200078e3cff */
[----:B------:R-:W0:Y:S01]  /*2f10*/  LDGDEPBAR ;  /* 0x00000000000079af */ /* 0x000e220000000000 */
[----:B------:R-:W-:Y:S01]  /*2f20*/  LOP3.LUT R6, R0, 0x20, R152, 0xf8, !PT ;  /* 0x0000002000067812 */ /* 0x000fe200078ef898 */
[----:B------:R-:W-:Y:S01]  /*2f30*/  UISETP.GT.U32.AND UP0, UPT, UR17, UR18, UPT ;  /* 0x000000121100728c */ /* 0x000fe2000bf04070 */
[----:B------:R-:W-:Y:S01]  /*2f40*/  IADD3 R2, PT, PT, R208, R4, R226 ;  /* 0x00000004d0027210 */ /* 0x000fe20007ffe0e2 */
[----:B------:R1:W-:Y:S01]  /*2f50*/  STL [R1+0x4], R3 ;  /* 0x0000040301007387 */ /* 0x0003e20000100800 */
[----:B------:R-:W-:Y:S01]  /*2f60*/  LOP3.LUT P6, RZ, R231, 0x4, RZ, 0xc0, !PT ;  /* 0x00000004e7ff7812 */ /* 0x000fe200078cc0ff */
[----:B------:R-:W-:Y:S01]  /*2f70*/  IMAD.IADD R0, R3, 0x1, R6 ;  /* 0x0000000103007824 */ /* 0x000fe200078e0206 */
[----:B------:R-:W-:Y:S01]  /*2f80*/  LEA R140, R2, UR5, 0x1 ;  /* 0x00000005028c7c11 */ /* 0x000fe2000f8e08ff */
[----:B------:R-:W-:-:S03]  /*2f90*/  IMAD.MOV.U32 R2, RZ, RZ, 0x20 ;  /* 0x00000020ff027424 */ /* 0x000fc600078e00ff */
[----:B------:R-:W-:Y:S01]  /*2fa0*/  LEA R0, R0, UR5, 0x1 ;  /* 0x0000000500007c11 */ /* 0x000fe2000f8e08ff */
[----:B------:R-:W-:Y:S01]  /*2fb0*/  LDSM.16.M88.4 R4, [R140+0x1000] ;  /* 0x001000008c04783b */ /* 0x000fe20000000200 */
[----:B------:R-:W-:-:S03]  /*2fc0*/  SEL R143, R2, 0xffffffe0, !P6 ;  /* 0xffffffe0028f7807 */ /* 0x000fc60007000000 */
[----:B------:R-:W4:Y:S02]  /*2fd0*/  LDSM.16.M88.4 R12, [R0+0x6000] ;  /* 0x00600000000c783b */ /* 0x000f240000000200 */
[--C-:B------:R-:W-:Y:S02]  /*2fe0*/  IMAD.IADD R2, R0, 0x1, R143.reuse ;  /* 0x0000000100027824 */ /* 0x100fe400078e028f */
[----:B------:R-:W5:Y:S04]  /*2ff0*/  LDSM.16.M88.4 R20, [R0+0x6400] ;  /* 0x006400000014783b */ /* 0x000f680000000200 */
[----:B------:R-:W2:Y:S04]  /*3000*/  LDSM.16.M88.4 R24, [R0+0x6800] ;  /* 0x006800000018783b */ /* 0x000ea80000000200 */
[----:B------:R-:W3:Y:S01]  /*3010*/  LDSM.16.M88.4 R32, [R0+0x6c00] ;  /* 0x006c00000020783b */ /* 0x000ee20000000200 */
[----:B-1----:R-:W-:-:S03]  /*3020*/  IMAD.IADD R3, R140, 0x1, R143 ;  /* 0x000000018c037824 */ /* 0x002fc600078e028f */
[----:B------:R-:W1:Y:S04]  /*3030*/  LDSM.16.M88.4 R8, [R140] ;  /* 0x000000008c08783b */ /* 0x000e680000000200 */
[----:B------:R-:W-:Y:S04]  /*3040*/  LDSM.16.M88.4 R16, [R3+0x1000] ;  /* 0x001000000310783b */ /* 0x000fe80000000200 */
[----:B------:R-:W1:Y:S04]  /*3050*/  LDSM.16.M88.4 R28, [R2+0x6000] ;  /* 0x00600000021c783b */ /* 0x000e680000000200 */
[----:B------:R-:W1:Y:S04]  /*3060*/  LDSM.16.M88.4 R44, [R2+0x6400] ;  /* 0x00640000022c783b */ /* 0x000e680000000200 */
[----:B------:R-:W1:Y:S04]  /*3070*/  LDSM.16.M88.4 R40, [R2+0x6800] ;  /* 0x006800000228783b */ /* 0x000e680000000200 */
[----:B------:R-:W1:Y:S01]  /*3080*/  LDSM.16.M88.4 R36, [R2+0x6c00] ;  /* 0x006c00000224783b */ /* 0x000e620000000200 */
[C---:B----4-:R-:W-:Y:S03]  /*3090*/  HMMA.16816.F32.BF16 R72, R4.reuse, R12, RZ ;  /* 0x0000000c0448723c */ /* 0x050fe600000418ff */
[----:B------:R-:W-:Y:S04]  /*30a0*/  LDSM.16.M88.4 R48, [R0+0x7800] ;  /* 0x007800000030783b */ /* 0x000fe80000000200 */
[----:B------:R-:W-:Y:S01]  /*30b0*/  LDSM.16.M88.4 R64, [R0+0x7c00] ;  /* 0x007c00000040783b */ /* 0x000fe20000000200 */
[C---:B------:R-:W-:Y:S03]  /*30c0*/  HMMA.16816.F32.BF16 R68, R4.reuse, R14, RZ ;  /* 0x0000000e0444723c */ /* 0x040fe600000418ff */
[----:B------:R-:W-:Y:S05]  /*30d0*/  STL [R1], R143 ;  /* 0x0000008f01007387 */ /* 0x000fea0000100800 */
[C---:B-----5:R-:W-:Y:S08]  /*30e0*/  HMMA.16816.F32.BF16 R60, R4.reuse, R20, RZ ;  /* 0x00000014043c723c */ /* 0x060ff000000418ff */
[C---:B--2---:R-:W-:Y:S08]  /*30f0*/  HMMA.16816.F32.BF16 R56, R4.reuse, R24, RZ ;  /* 0x000000180438723c */ /* 0x044ff000000418ff */
[C---:B---3--:R-:W-:Y:S08]  /*3100*/  HMMA.16816.F32.BF16 R52, R4.reuse, R32, RZ ;  /* 0x000000200434723c */ /* 0x048ff000000418ff */
[C---:B------:R-:W-:Y:S08]  /*3110*/  HMMA.16816.F32.BF16 R84, R4.reuse, R22, RZ ;  /* 0x000000160454723c */ /* 0x040ff000000418ff */
[C---:B------:R-:W-:Y:S08]  /*3120*/  HMMA.16816.F32.BF16 R80, R4.reuse, R26, RZ ;  /* 0x0000001a0450723c */ /* 0x040ff000000418ff */
[----:B------:R-:W-:Y:S01]  /*3130*/  HMMA.16816.F32.BF16 R76, R4, R34, RZ ;  /* 0x00000022044c723c */ /* 0x000fe200000418ff */
[----:B------:R-:W2:Y:S07]  /*3140*/  LDSM.16.M88.4 R4, [R3] ;  /* 0x000000000304783b */ /* 0x000eae0000000200 */
[C---:B-1----:R-:W-:Y:S08]  /*3150*/  HMMA.16816.F32.BF16 R104, R8.reuse, R12, RZ ;  /* 0x0000000c0868723c */ /* 0x042ff000000418ff */
[C---:B------:R-:W-:Y:S01]  /*3160*/  HMMA.16816.F32.BF16 R136, R8.reuse, R14, RZ ;  /* 0x0000000e0888723c */ /* 0x040fe200000418ff */
[----:B------:R-:W-:Y:S07]  /*3170*/  LDSM.16.M88.4 R12, [R140+0x3000] ;  /* 0x003000008c0c783b */ /* 0x000fee0000000200 */
[C---:B------:R-:W-:Y:S08]  /*3180*/  HMMA.16816.F32.BF16 R96, R8.reuse, R20, RZ ;  /* 0x000000140860723c */ /* 0x040ff000000418ff */
[C---:B------:R-:W-:Y:S01]  /*3190*/  HMMA.16816.F32.BF16 R132, R8.reuse, R22, RZ ;  /* 0x000000160884723c */ /* 0x040fe200000418ff */
[----:B------:R-:W1:Y:S07]  /*31a0*/  LDSM.16.M88.4 R20, [R0+0x7400] ;  /* 0x007400000014783b */ /* 0x000e6e0000000200 */
[C---:B------:R-:W-:Y:S08]  /*31b0*/  HMMA.16816.F32.BF16 R92, R8.reuse, R24, RZ ;  /* 0x00000018085c723c */ /* 0x040ff000000418ff */
[C---:B------:R-:W-:Y:S01]  /*31c0*/  HMMA.16816.F32.BF16 R128, R8.reuse, R26, RZ ;  /* 0x0000001a0880723c */ /* 0x040fe200000418ff */
[----:B------:R-:W3:Y:S07]  /*31d0*/  LDSM.16.M88.4 R24, [R0+0x7000] ;  /* 0x007000000018783b */ /* 0x000eee0000000200 */
[C---:B------:R-:W-:Y:S08]  /*31e0*/  HMMA.16816.F32.BF16 R88, R8.reuse, R32, RZ ;  /* 0x000000200858723c */ /* 0x040ff000000418ff */
[----:B------:R-:W-:Y:S01]  /*31f0*/  HMMA.16816.F32.BF16 R116, R8, R34, RZ ;  /* 0x000000220874723c */ /* 0x000fe200000418ff */
[----:B------:R-:W4:Y:S07]  /*3200*/  LDSM.16.M88.4 R8, [R140+0x2000] ;  /* 0x002000008c08783b */ /* 0x000f2e0000000200 */
[C---:B------:R-:W-:Y:S08]  /*3210*/  HMMA.16816.F32.BF16 R112, R16.reuse, R28, R72 ;  /* 0x0000001c1070723c */ /* 0x040ff00000041848 */
[C---:B------:R-:W-:Y:S08]  /*3220*/  HMMA.16816.F32.BF16 R100, R16.reuse, R44, R60 ;  /* 0x0000002c1064723c */ /* 0x040ff0000004183c */
[C---:B------:R-:W-:Y:S08]  /*3230*/  HMMA.16816.F32.BF16 R72, R16.reuse, R40, R56 ;  /* 0x000000281048723c */ /* 0x040ff00000041838 */
[C---:B------:R-:W-:Y:S08]  /*3240*/  HMMA.16816.F32.BF16 R120, R16.reuse, R36, R52 ;  /* 0x000000241078723c */ /* 0x040ff00000041834 */
[C---:B------:R-:W-:Y:S08]  /*3250*/  HMMA.16816.F32.BF16 R124, R16.reuse, R30, R68 ;  /* 0x0000001e107c723c */ /* 0x040ff00000041844 */
[C---:B------:R-:W-:Y:S01]  /*3260*/  HMMA.16816.F32.BF16 R108, R16.reuse, R46, R84 ;  /* 0x0000002e106c723c */ /* 0x040fe20000041854 */
[----:B------:R-:W-:Y:S07]  /*3270*/  LDSM.16.M88.4 R84, [R2+0x7400] ;  /* 0x007400000254783b */ /* 0x000fee0000000200 */
[C---:B------:R-:W-:Y:S08]  /*3280*/  HMMA.16816.F32.BF16 R52, R16.reuse, R42, R80 ;  /* 0x0000002a1034723c */ /* 0x040ff00000041850 */
[----:B------:R-:W-:Y:S08]  /*3290*/  HMMA.16816.F32.BF16 R32, R16, R38, R76 ;  /* 0x000000261020723c */ /* 0x000ff0000004184c */
[C---:B--2---:R-:W-:Y:S08]  /*32a0*/  HMMA.16816.F32.BF16 R16, R4.reuse, R28, R104 ;  /* 0x0000001c0410723c */ /* 0x044ff00000041868 */
[C---:B------:R-:W-:Y:S01]  /*32b0*/  HMMA.16816.F32.BF16 R56, R4.reuse, R44, R96 ;  /* 0x0000002c0438723c */ /* 0x040fe20000041860 */
[----:B------:R-:W-:Y:S07]  /*32c0*/  LDSM.16.M88.4 R96, [R2+0x7c00] ;  /* 0x007c00000260783b */ /* 0x000fee0000000200 */
[C---:B------:R-:W-:Y:S08]  /*32d0*/  HMMA.16816.F32.BF16 R76, R4.reuse, R38, R116 ;  /* 0x00000026044c723c */ /* 0x040ff00000041874 */
[C---:B------:R-:W-:Y:S08]  /*32e0*/  HMMA.16816.F32.BF16 R68, R4.reuse, R40, R92 ;  /* 0x000000280444723c */ /* 0x040ff0000004185c */
[C---:B------:R-:W-:Y:S08]  /*32f0*/  HMMA.16816.F32.BF16 R88, R4.reuse, R36, R88 ;  /* 0x000000240458723c */ /* 0x040ff00000041858 */
[C---:B------:R-:W-:Y:S08]  /*3300*/  HMMA.16816.F32.BF16 R28, R4.reuse, R30, R136 ;  /* 0x0000001e041c723c */ /* 0x040ff00000041888 */
[C---:B------:R-:W-:Y:S08]  /*3310*/  HMMA.16816.F32.BF16 R44, R4.reuse, R46, R132 ;  /* 0x0000002e042c723c */ /* 0x040ff00000041884 */
[----:B------:R-:W-:Y:S01]  /*3320*/  HMMA.16816.F32.BF16 R60, R4, R42, R128 ;  /* 0x0000002a043c723c */ /* 0x000fe20000041880 */
[----:B------:R-:W-:Y:S07]  /*3330*/  LDSM.16.M88.4 R4, [R3+0x2000] ;  /* 0x002000000304783b */ /* 0x000fee0000000200 */
[C---:B-1----:R-:W-:Y:S01]  /*3340*/  HMMA.16816.F32.BF16 R116, R12.reuse, R20, R100 ;  /* 0x000000140c74723c */ /* 0x042fe20000041864 */
[----:B------:R-:W-:Y:S07]  /*3350*/  LDSM.16.M88.4 R100, [R2+0x7800] ;  /* 0x007800000264783b */ /* 0x000fee0000000200 */
[C---:B------:R-:W-:Y:S01]  /*3360*/  HMMA.16816.F32.BF16 R144, R12.reuse, R48, R72 ;  /* 0x000000300c90723c */ /* 0x040fe20000041848 */
[----:B------:R-:W1:Y:S07]  /*3370*/  LDSM.16.M88.4 R72, [R2+0x7000] ;  /* 0x007000000248783b */ /* 0x000e6e0000000200 */
[C---:B---3--:R-:W-:Y:S08]  /*3380*/  HMMA.16816.F32.BF16 R112, R12.reuse, R24, R112 ;  /* 0x000000180c70723c */ /* 0x048ff00000041870 */
[C---:B------:R-:W-:Y:S01]  /*3390*/  HMMA.16816.F32.BF16 R148, R12.reuse, R64, R120 ;  /* 0x000000400c94723c */ /* 0x040fe20000041878 */
[----:B------:R-:W-:Y:S07]  /*33a0*/  LDSM.16.M88.4 R120, [R2+0x8c00] ;  /* 0x008c00000278783b */ /* 0x000fee0000000200 */
[C---:B------:R-:W-:Y:S08]  /*33b0*/  HMMA.16816.F32.BF16 R124, R12.reuse, R26, R124 ;  /* 0x0000001a0c7c723c */ /* 0x040ff0000004187c */
[C---:B------:R-:W-:Y:S08]  /*33c0*/  HMMA.16816.F32.BF16 R128, R12.reuse, R22, R108 ;  /* 0x000000160c80723c */ /* 0x040ff0000004186c */
[C---:B------:R-:W-:Y:S08]  /*33d0*/  HMMA.16816.F32.BF16 R136, R12.reuse, R50, R52 ;  /* 0x000000320c88723c */ /* 0x040ff00000041834 */
[----:B------:R-:W-:Y:S08]  /*33e0*/  HMMA.16816.F32.BF16 R132, R12, R66, R32 ;  /* 0x000000420c84723c */ /* 0x000ff00000041820 */
[C---:B----4-:R-:W-:Y:S08]  /*33f0*/  HMMA.16816.F32.BF16 R36, R8.reuse, R26, R28 ;  /* 0x0000001a0824723c */ /* 0x050ff0000004181c */
[C---:B------:R-:W-:Y:S01]  /*3400*/  HMMA.16816.F32.BF16 R40, R8.reuse, R24, R16 ;  /* 0x000000180828723c */ /* 0x040fe20000041810 */
[----:B------:R-:W2:Y:S07]  /*3410*/  LDSM.16.M88.4 R16, [R3+0x3000] ;  /* 0x003000000310783b */ /* 0x000eae0000000200 */
[C---:B------:R-:W-:Y:S08]  /*3420*/  HMMA.16816.F32.BF16 R28, R8.reuse, R20, R56 ;  /* 0x00000014081c723c */ /* 0x040ff00000041838 */
[C---:B------:R-:W-:Y:S08]  /*3430*/  HMMA.16816.F32.BF16 R12, R8.reuse, R50, R60 ;  /* 0x00000032080c723c */ /* 0x040ff0000004183c */
[C---:B------:R-:W-:Y:S08]  /*3440*/  HMMA.16816.F32.BF16 R32, R8.reuse, R64, R88 ;  /* 0x000000400820723c */ /* 0x040ff00000041858 */
[C---:B------:R-:W-:Y:S01]  /*3450*/  HMMA.16816.F32.BF16 R24, R8.reuse, R22, R44 ;  /* 0x000000160818723c */ /* 0x040fe2000004182c */
[----:B------:R-:W-:Y:S07]  /*3460*/  LDSM.16.M88.4 R44, [R3+0x5000] ;  /* 0x00500000032c783b */ /* 0x000fee0000000200 */
[C---:B------:R-:W-:Y:S01]  /*3470*/  HMMA.16816.F32.BF16 R20, R8.reuse, R48, R68 ;  /* 0x000000300814723c */ /* 0x040fe20000041844 */
[----:B------:R-:W-:Y:S07]  /*3480*/  LDSM.16.M88.4 R48, [R2+0x8800] ;  /* 0x008800000230783b */ /* 0x000fee0000000200 */
[----:B------:R-:W-:Y:S01]  /*3490*/  HMMA.16816.F32.BF16 R52, R8, R66, R76 ;  /* 0x000000420834723c */ /* 0x000fe2000004184c */
[----:B------:R-:W-:Y:S07]  /*34a0*/  LDSM.16.M88.4 R8, [R140+0x5000] ;  /* 0x005000008c08783b */ /* 0x000fee0000000200 */
[C---:B-1----:R-:W-:Y:S01]  /*34b0*/  HMMA.16816.F32.BF16 R104, R4.reuse, R72, R40 ;  /* 0x000000480468723c */ /* 0x042fe20000041828 */
[----:B------:R-:W-:Y:S07]  /*34c0*/  LDSM.16.M88.4 R40, [R0+0x8800] ;  /* 0x008800000028783b */ /* 0x000fee0000000200 */
[C---:B------:R-:W-:Y:S01]  /*34d0*/  HMMA.16816.F32.BF16 R92, R4.reuse, R74, R36 ;  /* 0x0000004a045c723c */ /* 0x040fe20000041824 */
[----:B------:R-:W-:Y:S07]  /*34e0*/  LDSM.16.M88.4 R36, [R0+0x8c00] ;  /* 0x008c00000024783b */ /* 0x000fee0000000200 */
[C---:B------:R-:W-:Y:S01]  /*34f0*/  HMMA.16816.F32.BF16 R88, R4.reuse, R84, R28 ;  /* 0x000000540458723c */ /* 0x040fe2000004181c */
[----:B------:R-:W-:Y:S07]  /*3500*/  LDSM.16.M88.4 R28, [R0+0x8400] ;  /* 0x00840000001c783b */ /* 0x000fee0000000200 */
[C---:B------:R-:W-:Y:S01]  /*3510*/  HMMA.16816.F32.BF16 R68, R4.reuse, R102, R12 ;  /* 0x000000660444723c */ /* 0x040fe2000004180c */
[----:B------:R-:W-:Y:S07]  /*3520*/  LDSM.16.M88.4 R12, [R140+0x4000] ;  /* 0x004000008c0c783b */ /* 0x000fee0000000200 */
[C---:B------:R-:W-:Y:S01]  /*3530*/  HMMA.16816.F32.BF16 R64, R4.reuse, R96, R32 ;  /* 0x000000600440723c */ /* 0x040fe20000041820 */
[----:B------:R1:W3:Y:S07]  /*3540*/  LDSM.16.M88.4 R32, [R0+0x8000] ;  /* 0x008000000020783b */ /* 0x0002ee0000000200 */
[C---:B------:R-:W-:Y:S01]  /*3550*/  HMMA.16816.F32.BF16 R80, R4.reuse, R86, R24 ;  /* 0x000000560450723c */ /* 0x040fe20000041818 */
[----:B------:R-:W-:Y:S07]  /*3560*/  LDSM.16.M88.4 R24, [R2+0x8000] ;  /* 0x008000000218783b */ /* 0x000fee0000000200 */
[C---:B------:R-:W-:Y:S01]  /*3570*/  HMMA.16816.F32.BF16 R76, R4.reuse, R100, R20 ;  /* 0x00000064044c723c */ /* 0x040fe20000041814 */
[----:B------:R4:W-:Y:S07]  /*3580*/  LDSM.16.M88.4 R20, [R2+0x8400] ;  /* 0x008400000214783b */ /* 0x0009ee0000000200 */
[----:B------:R-:W-:Y:S01]  /*3590*/  HMMA.16816.F32.BF16 R52, R4, R98, R52 ;  /* 0x000000620434723c */ /* 0x000fe20000041834 */
[----:B------:R5:W3:Y:S01]  /*35a0*/  LDSM.16.M88.4 R4, [R3+0x4000] ;  /* 0x004000000304783b */ /* 0x000ae20000000200 */
[----:B-1----:R-:W-:Y:S01]  /*35b0*/  IADD3 R0, PT, PT, R142, UR27, R141 ;  /* 0x0000001b8e007c10 */ /* 0x002fe2000fffe08d */
[----:B------:R-:W-:-:S04]  /*35c0*/  DEPBAR.LE SB0, 0x0 ;  /* 0x000080000000791a */ /* 0x000fc80000000000 */
[C---:B------:R-:W-:Y:S01]  /*35d0*/  VIADD R233, R0.reuse, UR28 ;  /* 0x0000001c00e97c36 */ /* 0x040fe20008000000 */
[----:B--2---:R-:W-:Y:S01]  /*35e0*/  HMMA.16816.F32.BF16 R108, R16, R84, R116 ;  /* 0x00000054106c723c */ /* 0x004fe20000041874 */
[----:B------:R-:W-:-:S07]  /*35f0*/  VIADD R0, R0, UR24 ;  /* 0x0000001800007c36 */ /* 0x000fce0008000000 */
[----:B------:R-:W-:Y:S01]  /*3600*/  HMMA.16816.F32.BF16 R84, R16, R86, R128 ;  /* 0x000000561054723c */ /* 0x000fe20000041880 */
[----:B----4-:R-:W-:-:S05]  /*3610*/  IMAD.SHL.U32 R2, R231, 0x2, RZ ;  /* 0x00000002e7027824 */ /* 0x010fca00078e00ff */
[----:B------:R-:W-:Y:S01]  /*3620*/  LOP3.LUT R156, R2, 0x6, RZ, 0xc0, !PT ;  /* 0x00000006029c7812 */ /* 0x000fe200078ec0ff */
[----:B------:R-:W-:Y:S01]  /*3630*/  IMAD.U32 R2, RZ, RZ, UR28 ;  /* 0x0000001cff027e24 */ /* 0x000fe2000f8e00ff */
[C---:B------:R-:W-:Y:S01]  /*3640*/  HMMA.16816.F32.BF16 R60, R16.reuse, R72, R112 ;  /* 0x00000048103c723c */ /* 0x040fe20000041870 */
[----:B-----5:R-:W-:Y:S02]  /*3650*/  IMAD.U32 R3, RZ, RZ, UR17 ;  /* 0x00000011ff037e24 */ /* 0x020fe4000f8e00ff */
[----:B------:R1:W-:Y:S01]  /*3660*/  STL [R1+0x4c], R156 ;  /* 0x00004c9c01007387 */ /* 0x0003e20000100800 */
[C-C-:B------:R-:W-:Y:S02]  /*3670*/  VIADDMNMX R236, R0.reuse, 0x1, R2.reuse, PT ;  /* 0x0000000100ec7846 */ /* 0x140fe40003800102 */
[C-C-:B------:R-:W-:Y:S02]  /*3680*/  VIADDMNMX R239, R0.reuse, 0x9, R2.reuse, PT ;  /* 0x0000000900ef7846 */ /* 0x140fe40003800102 */
[----:B------:R-:W-:Y:S01]  /*3690*/  HMMA.16816.F32.BF16 R112, R16, R100, R144 ;  /* 0x000000641070723c */ /* 0x000fe20000041890 */
[----:B------:R-:W-:-:S02]  /*36a0*/  VIADDMNMX R235, R0, 0x41, R2, PT ;  /* 0x0000004100eb7846 */ /* 0x000fc40003800102 */
[----:B------:R-:W-:-:S05]  /*36b0*/  VIADDMNMX R238, R0, 0x49, R2, PT ;  /* 0x0000004900ee7846 */ /* 0x000fca0003800102 */
[C---:B------:R-:W-:Y:S08]  /*36c0*/  HMMA.16816.F32.BF16 R56, R16.reuse, R74, R124 ;  /* 0x0000004a1038723c */ /* 0x040ff0000004187c */
[C---:B------:R-:W-:Y:S08]  /*36d0*/  HMMA.16816.F32.BF16 R100, R16.reuse, R102, R136 ;  /* 0x000000661064723c */ /* 0x040ff00000041888 */
[----:B------:R-:W-:Y:S08]  /*36e0*/  HMMA.16816.F32.BF16 R116, R16, R96, R148 ;  /* 0x000000601074723c */ /* 0x000ff00000041894 */
[C---:B---3--:R-:W-:Y:S08]  /*36f0*/  HMMA.16816.F32.BF16 R72, R12.reuse, R32, R104 ;  /* 0x000000200c48723c */ /* 0x048ff00000041868 */
        /* <DEDUP_REMOVED lines=8> */
[----:B------:R-:W-:Y:S08]  /*3780*/  HMMA.16816.F32.BF16 R96, R16, R98, R132 ;  /* 0x000000621060723c */ /* 0x000ff00000041884 */
[C---:B------:R-:W-:Y:S08]  /*3790*/  HMMA.16816.F32.BF16 R60, R8.reuse, R32, R60 ;  /* 0x00000020083c723c */ /* 0x040ff0000004183c */
[C---:B------:R-:W-:Y:S08]  /*37a0*/  HMMA.16816.F32.BF16 R16, R8.reuse, R28, R108 ;  /* 0x0000001c0810723c */ /* 0x040ff0000004186c */
[C---:B------:R-:W-:Y:S08]  /*37b0*/  HMMA.16816.F32.BF16 R28, R8.reuse, R40, R112 ;  /* 0x00000028081c723c */ /* 0x040ff00000041870 */
[C---:B------:R-:W-:Y:S08]  /*37c0*/  HMMA.16816.F32.BF16 R32, R8.reuse, R34, R56 ;  /* 0x000000220820723c */ /* 0x040ff00000041838 */
[C---:B------:R-:W-:Y:S08]  /*37d0*/  HMMA.16816.F32.BF16 R40, R8.reuse, R42, R100 ;  /* 0x0000002a0828723c */ /* 0x040ff00000041864 */
[----:B------:R-:W-:Y:S08]  /*37e0*/  HMMA.16816.F32.BF16 R56, R8, R36, R116 ;  /* 0x000000240838723c */ /* 0x000ff00000041874 */
[-C--:B------:R-:W-:Y:S08]  /*37f0*/  HMMA.16816.F32.BF16 R80, R4, R22.reuse, R80 ;  /* 0x000000160450723c */ /* 0x080ff00000041850 */
[----:B------:R-:W-:Y:S01]  /*3800*/  HMMA.16816.F32.BF16 R116, R44, R22, R12 ;  /* 0x000000162c74723c */ /* 0x000fe2000004180c */
[----:B------:R-:W-:-:S02]  /*3810*/  IMAD R22, R3, 0x40, R156 ;  /* 0x0000004003167824 */ /* 0x000fc400078e029c */
[----:B------:R-:W-:Y:S02]  /*3820*/  VIADD R23, R233, 0x40 ;  /* 0x00000040e9177836 */ /* 0x000fe40000000000 */
[----:B------:R-:W-:-:S03]  /*3830*/  VIADD R84, R22, 0x38 ;  /* 0x0000003816547836 */ /* 0x000fc60000000000 */
[----:B------:R-:W-:Y:S01]  /*3840*/  HMMA.16816.F32.BF16 R104, R8, R38, R96 ;  /* 0x000000260868723c */ /* 0x000fe20000041860 */
[C---:B------:R-:W-:Y:S02]  /*3850*/  VIADD R38, R22.reuse, 0x10 ;  /* 0x0000001016267836 */ /* 0x040fe40000000000 */
[----:B------:R-:W-:-:S05]  /*3860*/  VIADD R39, R22, 0x11 ;  /* 0x0000001116277836 */ /* 0x000fca0000000000 */
[-C--:B------:R-:W-:Y:S08]  /*3870*/  HMMA.16816.F32.BF16 R72, R4, R24.reuse, R72 ;  /* 0x000000180448723c */ /* 0x080ff00000041848 */
[----:B------:R-:W-:Y:S01]  /*3880*/  HMMA.16816.F32.BF16 R96, R44, R24, R60 ;  /* 0x000000182c60723c */ /* 0x000fe2000004183c */
[C---:B------:R-:W-:Y:S02]  /*3890*/  VIADD R25, R22.reuse, UR21 ;  /* 0x0000001516197c36 */ /* 0x040fe40008000000 */
[----:B------:R-:W-:-:S02]  /*38a0*/  VIADD R60, R22, 0x19 ;  /* 0x00000019163c7836 */ /* 0x000fc40000000000 */
[C---:B------:R-:W-:Y:S02]  /*38b0*/  VIADD R61, R22.reuse, 0x20 ;  /* 0x00000020163d7836 */ /* 0x040fe40000000000 */
[C---:B------:R-:W-:Y:S01]  /*38c0*/  VIADD R62, R22.reuse, 0x21 ;  /* 0x00000021163e7836 */ /* 0x040fe20000000000 */
[----:B------:R-:W-:Y:S01]  /*38d0*/  HMMA.16816.F32.BF16 R108, R44, R20, R16 ;  /* 0x000000142c6c723c */ /* 0x000fe20000041810 */
[----:B------:R-:W-:Y:S02]  /*38e0*/  VIADD R19, R233, 0x8 ;  /* 0x00000008e9137836 */ /* 0x000fe40000000000 */
[----:B------:R-:W-:Y:S02]  /*38f0*/  VIADD R63, R22, 0x28 ;  /* 0x00000028163f7836 */ /* 0x000fe40000000000 */
[----:B------:R-:W-:-:S03]  /*3900*/  IMAD.IADD R3, R19, 0x1, -R25 ;  /* 0x0000000113037824 */ /* 0x000fc600078e0a19 */
[----:B------:R-:W-:Y:S01]  /*3910*/  HMMA.16816.F32.BF16 R88, R4, R20, R88 ;  /* 0x000000140458723c */ /* 0x000fe20000041858 */
[----:B------:R-:W-:Y:S01]  /*3920*/  VIADD R20, R84, UR21 ;  /* 0x0000001554147c36 */ /* 0x000fe20008000000 */
[----:B------:R-:W-:-:S06]  /*3930*/  IABS R0, R3 ;  /* 0x0000000300007213 */ /* 0x000fcc0000000000 */
[----:B------:R-:W-:Y:S01]  /*3940*/  HMMA.16816.F32.BF16 R128, R44, R48, R28 ;  /* 0x000000302c80723c */ /* 0x000fe2000004181c */
[----:B------:R-:W-:-:S04]  /*3950*/  VIADD R29, R20, 0xffffffc9 ;  /* 0xffffffc9141d7836 */ /* 0x000fc80000000000 */
[----:B------:R-:W-:-:S03]  /*3960*/  IMAD.IADD R2, R19, 0x1, -R29 ;  /* 0x0000000113027824 */ /* 0x000fc600078e0a1d */
[C---:B------:R-:W-:Y:S01]  /*3970*/  HMMA.16816.F32.BF16 R100, R44.reuse, R26, R32 ;  /* 0x0000001a2c64723c */ /* 0x040fe20000041820 */
[----:B------:R-:W-:Y:S01]  /*3980*/  VIADD R32, R20, 0xffffffd0 ;  /* 0xffffffd014207836 */ /* 0x000fe20000000000 */
[----:B------:R-:W-:Y:S01]  /*3990*/  IABS R2, R2 ;  /* 0x0000000200027213 */ /* 0x000fe20000000000 */
[C---:B------:R-:W-:Y:S02]  /*39a0*/  VIADD R33, R22.reuse, 0x8 ;  /* 0x0000000816217836 */ /* 0x040fe40000000000 */
[----:B------:R-:W-:Y:S02]  /*39b0*/  IMAD.IADD R3, R19, 0x1, -R32 ;  /* 0x0000000113037824 */ /* 0x000fe400078e0a20 */
[----:B------:R-:W-:Y:S01]  /*39c0*/  VIADD R35, R22, 0x9 ;  /* 0x0000000916237836 */ /* 0x000fe20000000000 */
[----:B------:R-:W-:Y:S01]  /*39d0*/  HMMA.16816.F32.BF16 R144, R44, R50, R40 ;  /* 0x000000322c90723c */ /* 0x000fe20000041828 */
[----:B------:R-:W-:-:S07]  /*39e0*/  VIADD R41, R20, 0xffffffd1 ;  /* 0xffffffd114297836 */ /* 0x000fce0000000000 */
[----:B------:R-:W-:Y:S01]  /*39f0*/  HMMA.16816.F32.BF16 R92, R4, R26, R92 ;  /* 0x0000001a045c723c */ /* 0x000fe2000004185c */
[----:B------:R-:W-:-:S07]  /*3a00*/  VIADD R26, R22, 0x1 ;  /* 0x00000001161a7836 */ /* 0x000fce0000000000 */
[----:B------:R-:W-:Y:S01]  /*3a10*/  HMMA.16816.F32.BF16 R76, R4, R48, R76 ;  /* 0x00000030044c723c */ /* 0x000fe2000004184c */
[----:B------:R-:W-:-:S07]  /*3a20*/  VIADD R48, R22, 0x18 ;  /* 0x0000001816307836 */ /* 0x000fce0000000000 */
[C---:B------:R-:W-:Y:S01]  /*3a30*/  HMMA.16816.F32.BF16 R112, R4.reuse, R50, R68 ;  /* 0x000000320470723c */ /* 0x040fe20000041844 */
[C---:B------:R-:W-:Y:S02]  /*3a40*/  VIADD R68, R20.reuse, 0xffffffd8 ;  /* 0xffffffd814447836 */ /* 0x040fe40000000000 */
[C---:B------:R-:W-:Y:S02]  /*3a50*/  VIADD R50, R20.reuse, 0xffffffd9 ;  /* 0xffffffd914327836 */ /* 0x040fe40000000000 */
[C---:B------:R-:W-:Y:S02]  /*3a60*/  VIADD R69, R20.reuse, 0xffffffe1 ;  /* 0xffffffe114457836 */ /* 0x040fe40000000000 */
[C---:B------:R-:W-:Y:S01]  /*3a70*/  VIADD R71, R20.reuse, 0xffffffe8 ;  /* 0xffffffe814477836 */ /* 0x040fe20000000000 */
[----:B------:R-:W-:Y:S01]  /*3a80*/  HMMA.16816.F32.BF16 R136, R4, R120, R64 ;  /* 0x000000780488723c */ /* 0x000fe20000041840 */
[----:B------:R-:W-:Y:S02]  /*3a90*/  VIADD R66, R20, 0xffffffe0 ;  /* 0xffffffe014427836 */ /* 0x000fe40000000000 */
[----:B------:R-:W-:-:S02]  /*3aa0*/  VIADD R64, R22, 0x29 ;  /* 0x0000002916407836 */ /* 0x000fc40000000000 */
[C---:B------:R-:W-:Y:S02]  /*3ab0*/  VIADD R65, R22.reuse, 0x30 ;  /* 0x0000003016417836 */ /* 0x040fe40000000000 */
[----:B------:R-:W-:Y:S01]  /*3ac0*/  VIADD R67, R22, 0x31 ;  /* 0x0000003116437836 */ /* 0x000fe20000000000 */
[----:B------:R-:W-:Y:S01]  /*3ad0*/  HMMA.16816.F32.BF16 R124, R4, R122, R52 ;  /* 0x0000007a047c723c */ /* 0x000fe20000041834 */
[C---:B------:R-:W-:Y:S01]  /*3ae0*/  IMAD.IADD R4, R19.reuse, 0x1, -R41 ;  /* 0x0000000113047824 */ /* 0x040fe200078e0a29 */
[----:B------:R-:W-:Y:S01]  /*3af0*/  I2FP.F32.S32 R6, R0 ;  /* 0x0000000000067245 */ /* 0x000fe20000201400 */
[C---:B------:R-:W-:Y:S01]  /*3b00*/  IMAD.IADD R5, R19.reuse, 0x1, -R68 ;  /* 0x0000000113057824 */ /* 0x040fe200078e0a44 */
[----:B------:R-:W-:Y:S01]  /*3b10*/  IABS R0, R3 ;  /* 0x0000000300007213 */ /* 0x000fe20000000000 */
[----:B------:R-:W-:Y:S01]  /*3b20*/  IMAD.MOV.U32 R3, RZ, RZ, R2 ;  /* 0x000000ffff037224 */ /* 0x000fe200078e0002 */
[----:B------:R-:W-:Y:S01]  /*3b30*/  IABS R4, R4 ;  /* 0x0000000400047213 */ /* 0x000fe20000000000 */
[----:B------:R-:W-:Y:S01]  /*3b40*/  FFMA.FTZ R12, R6, -UR6, R74 ;  /* 0x80000006060c7c23 */ /* 0x000fe2000801004a */
[----:B------:R-:W-:Y:S01]  /*3b50*/  IABS R5, R5 ;  /* 0x0000000500057213 */ /* 0x000fe20000000000 */
[----:B------:R-:W-:Y:S01]  /*3b60*/  IMAD.MOV.U32 R2, RZ, RZ, R0 ;  /* 0x000000ffff027224 */ /* 0x000fe200078e0000 */
[----:B------:R-:W-:Y:S01]  /*3b70*/  HMMA.16816.F32.BF16 R132, R44, R120, R56 ;  /* 0x000000782c84723c */ /* 0x000fe20000041838 */
[----:B------:R-:W-:Y:S01]  /*3b80*/  IMAD.MOV.U32 R0, RZ, RZ, R4 ;  /* 0x000000ffff007224 */ /* 0x000fe200078e0004 */
[----:B------:R-:W-:Y:S01]  /*3b90*/  I2FP.F32.S32 R4, R3 ;  /* 0x0000000300047245 */ /* 0x000fe20000201400 */
[----:B------:R-:W-:Y:S01]  /*3ba0*/  VIADD R70, R22, 0x39 ;  /* 0x0000003916467836 */ /* 0x000fe20000000000 */
[----:B------:R-:W-:Y:S01]  /*3bb0*/  I2FP.F32.S32 R3, R2 ;  /* 0x0000000200037245 */ /* 0x000fe20000201400 */
[----:B------:R-:W-:Y:S01]  /*3bc0*/  VIADD R57, R20, 0xfffffff0 ;  /* 0xfffffff014397836 */ /* 0x000fe20000000000 */
[----:B------:R-:W-:Y:S01]  /*3bd0*/  I2FP.F32.S32 R2, R0 ;  /* 0x0000000000027245 */ /* 0x000fe20000201400 */
[----:B------:R-:W-:Y:S01]  /*3be0*/  FFMA.FTZ R11, R4, -UR6, R75 ;  /* 0x80000006040b7c23 */ /* 0x000fe2000801004b */
[----:B------:R-:W-:Y:S01]  /*3bf0*/  I2FP.F32.S32 R0, R5 ;  /* 0x0000000500007245 */ /* 0x000fe20000201400 */
[----:B------:R-:W-:-:S02]  /*3c00*/  IMAD.IADD R4, R19, 0x1, -R69 ;  /* 0x0000000113047824 */ /* 0x000fc400078e0a45 */
[----:B------:R-:W-:Y:S01]  /*3c10*/  FFMA.FTZ R10, R3, -UR6, R94 ;  /* 0x80000006030a7c23 */ /* 0x000fe2000801005e */
[----:B------:R-:W-:Y:S01]  /*3c20*/  FFMA.FTZ R9, R2, -UR6, R95 ;  /* 0x8000000602097c23 */ /* 0x000fe2000801005f */
[C---:B------:R-:W-:Y:S02]  /*3c30*/  IMAD.IADD R2, R19.reuse, 0x1, -R50 ;  /* 0x0000000113027824 */ /* 0x040fe400078e0a32 */
[----:B------:R-:W-:Y:S01]  /*3c40*/  FFMA.FTZ R8, R0, -UR6, R90 ;  /* 0x8000000600087c23 */ /* 0x000fe2000801005a */
[C---:B------:R-:W-:Y:S01]  /*3c50*/  IMAD.IADD R0, R19.reuse, 0x1, -R66 ;  /* 0x0000000113007824 */ /* 0x040fe200078e0a42 */
[----:B------:R-:W-:Y:S01]  /*3c60*/  HMMA.16816.F32.BF16 R44, R44, R122, R104 ;  /* 0x0000007a2c2c723c */ /* 0x000fe20000041868 */
[C---:B------:R-:W-:Y:S01]  /*3c70*/  IMAD.IADD R5, R19.reuse, 0x1, -R71 ;  /* 0x0000000113057824 */ /* 0x040fe200078e0a47 */
[----:B------:R-:W-:Y:S01]  /*3c80*/  IABS R3, R2 ;  /* 0x0000000200037213 */ /* 0x000fe20000000000 */
[C---:B------:R-:W-:Y:S01]  /*3c90*/  VIADD R75, R20.reuse, 0xffffffe9 ;  /* 0xffffffe9144b7836 */ /* 0x040fe20000000000 */
[----:B------:R-:W-:Y:S01]  /*3ca0*/  IABS R2, R0 ;  /* 0x0000000000027213 */ /* 0x000fe20000000000 */
[----:B------:R-:W-:Y:S01]  /*3cb0*/  VIADD R52, R20, 0xfffffff1 ;  /* 0xfffffff114347836 */ /* 0x000fe20000000000 */
[----:B------:R-:W-:Y:S01]  /*3cc0*/  IABS R0, R4 ;  /* 0x0000000400007213 */ /* 0x000fe20000000000 */
[----:B------:R-:W-:Y:S01]  /*3cd0*/  IMAD.IADD R6, R19, 0x1, -R75 ;  /* 0x0000000113067824 */ /* 0x000fe200078e0a4b */
[----:B------:R-:W-:Y:S01]  /*3ce0*/  IABS R5, R5 ;  /* 0x0000000500057213 */ /* 0x000fe20000000000 */
[----:B------:R-:W-:-:S02]  /*3cf0*/  IMAD.MOV.U32 R4, RZ, RZ, R3 ;  /* 0x000000ffff047224 */ /* 0x000fc400078e0003 */
[----:B------:R-:W-:Y:S01]  /*3d00*/  IMAD.MOV.U32 R3, RZ, RZ, R2 ;  /* 0x000000ffff037224 */ /* 0x000fe200078e0002 */
[----:B------:R-:W-:Y:S01]  /*3d10*/  IABS R6, R6 ;  /* 0x0000000600067213 */ /* 0x000fe20000000000 */
[----:B------:R-:W-:Y:S02]  /*3d20*/  IMAD.MOV.U32 R2, RZ, RZ, R0 ;  /* 0x000000ffff027224 */ /* 0x000fe400078e0000 */
[----:B------:R-:W-:Y:S01]  /*3d30*/  IMAD.MOV.U32 R0, RZ, RZ, R5 ;  /* 0x000000ffff007224 */ /* 0x000fe200078e0005 */
[----:B------:R-:W-:Y:S01]  /*3d40*/  I2FP.F32.S32 R5, R4 ;  /* 0x0000000400057245 */ /* 0x000fe20000201400 */
[C---:B------:R-:W-:Y:S01]  /*3d50*/  VIADD R55, R20.reuse, 0xfffffff8 ;  /* 0xfffffff814377836 */ /* 0x040fe20000000000 */
[----:B------:R-:W-:Y:S01]  /*3d60*/  I2FP.F32.S32 R4, R3 ;  /* 0x0000000300047245 */ /* 0x000fe20000201400 */
[C---:B------:R-:W-:Y:S01]  /*3d70*/  VIADD R56, R20.reuse, 0xfffffff9 ;  /* 0xfffffff914387836 */ /* 0x040fe20000000000 */
[----:B------:R-:W-:Y:S01]  /*3d80*/  I2FP.F32.S32 R3, R2 ;  /* 0x0000000200037245 */ /* 0x000fe20000201400 */
[----:B------:R-:W-:Y:S01]  /*3d90*/  FFMA.FTZ R7, R5, -UR6, R91 ;  /* 0x8000000605077c23 */ /* 0x000fe2000801005b */
[----:B------:R-:W-:Y:S01]  /*3da0*/  I2FP.F32.S32 R2, R0 ;  /* 0x0000000000027245 */ /* 0x000fe20000201400 */
[----:B------:R-:W-:Y:S01]  /*3db0*/  VIADD R58, R20, 0x1 ;  /* 0x00000001143a7836 */ /* 0x000fe20000000000 */
[----:B------:R-:W-:Y:S01]  /*3dc0*/  I2FP.F32.S32 R0, R6 ;  /* 0x0000000600007245 */ /* 0x000fe20000201400 */
[----:B------:R-:W-:Y:S01]  /*3dd0*/  FFMA.FTZ R6, R4, -UR6, R82 ;  /* 0x8000000604067c23 */ /* 0x000fe20008010052 */
[----:B------:R-:W-:Y:S01]  /*3de0*/  FFMA.FTZ R5, R3, -UR6, R83 ;  /* 0x8000000603057c23 */ /* 0x000fe20008010053 */
[----:B------:R-:W-:Y:S01]  /*3df0*/  FFMA.FTZ R4, R2, -UR6, R78 ;  /* 0x8000000602047c23 */ /* 0x000fe2000801004e */
[----:B------:R-:W-:-:S02]  /*3e00*/  IMAD.IADD R2, R23, 0x1, -R25 ;  /* 0x0000000117027824 */ /* 0x000fc400078e0a19 */
[----:B------:R-:W-:Y:S01]  /*3e10*/  FFMA.FTZ R3, R0, -UR6, R79 ;  /* 0x8000000600037c23 */ /* 0x000fe2000801004f */
[----:B------:R-:W-:Y:S02]  /*3e20*/  VIADD R0, R19, -UR23 ;  /* 0x8000001713007c36 */ /* 0x000fe40008000000 */
[----:B------:R-:W-:Y:S01]  /*3e30*/  IABS R2, R2 ;  /* 0x0000000200027213 */ /* 0x000fe20000000000 */
[----:B------:R-:W-:Y:S02]  /*3e40*/  BAR.SYNC.DEFER_BLOCKING 0x0 ;  /* 0x0000000000007b1d */ /* 0x000fe40000010000 */
[C---:B------:R-:W-:Y:S02]  /*3e50*/  ISETP.GT.AND P0, PT, R0.reuse, R22, PT ;  /* 0x000000160000720c */ /* 0x040fe40003f04270 */
[C---:B------:R-:W-:Y:S02]  /*3e60*/  ISETP.GT.AND P5, PT, R0.reuse, R26, PT ;  /* 0x0000001a0000720c */ /* 0x040fe40003fa4270 */
[----:B------:R-:W-:-:S02]  /*3e70*/  ISETP.GT.AND P4, PT, R0, R33, PT ;  /* 0x000000210000720c */ /* 0x000fc40003f84270 */
[----:B------:R-:W-:Y:S02]  /*3e80*/  ISETP.GT.AND P3, PT, R0, R35, PT ;  /* 0x000000230000720c */ /* 0x000fe40003f64270 */
[----:B------:R-:W-:Y:S02]  /*3e90*/  FSEL R42, R12, -INF , !P0 ;  /* 0xff8000000c2a7808 */ /* 0x000fe40004000000 */
[----:B------:R-:W-:Y:S02]  /*3ea0*/  FSEL R43, R11, -INF , !P5 ;  /* 0xff8000000b2b7808 */ /* 0x000fe40006800000 */
[----:B------:R-:W-:Y:S02]  /*3eb0*/  FSEL R86, R10, -INF , !P4 ;  /* 0xff8000000a567808 */ /* 0x000fe40006000000 */
[----:B------:R-:W-:Y:S02]  /*3ec0*/  FSEL R91, R9, -INF , !P3 ;  /* 0xff800000095b7808 */ /* 0x000fe40005800000 */
[----:B------:R-:W-:-:S02]  /*3ed0*/  I2FP.F32.S32 R2, R2 ;  /* 0x0000000200027245 */ /* 0x000fc40000201400 */
[C---:B------:R-:W-:Y:S02]  /*3ee0*/  ISETP.GT.AND P1, PT, R0.reuse, R38, PT ;  /* 0x000000260000720c */ /* 0x040fe40003f24270 */
[----:B------:R-:W-:Y:S01]  /*3ef0*/  ISETP.GT.AND P2, PT, R0, R39, PT ;  /* 0x000000270000720c */ /* 0x000fe20003f44270 */
[----:B------:R-:W-:Y:S01]  /*3f00*/  FFMA.FTZ R21, R2, -UR6, R96 ;  /* 0x8000000602157c23 */ /* 0x000fe20008010060 */
[C---:B------:R-:W-:Y:S01]  /*3f10*/  ISETP.GT.AND P0, PT, R0.reuse, R48, PT ;  /* 0x000000300000720c */ /* 0x040fe20003f04270 */
[----:B------:R-:W-:Y:S01]  /*3f20*/  IMAD.IADD R2, R23, 0x1, -R29 ;  /* 0x0000000117027824 */ /* 0x000fe200078e0a1d */
[C---:B------:R-:W-:Y:S02]  /*3f30*/  ISETP.GT.AND P5, PT, R0.reuse, R60, PT ;  /* 0x0000003c0000720c */ /* 0x040fe40003fa4270 */
[C---:B------:R-:W-:Y:S02]  /*3f40*/  ISETP.GT.AND P4, PT, R0.reuse, R61, PT ;  /* 0x0000003d0000720c */ /* 0x040fe40003f84270 */
[----:B------:R-:W-:-:S02]  /*3f50*/  ISETP.GT.AND P3, PT, R0, R62, PT ;  /* 0x0000003e0000720c */ /* 0x000fc40003f64270 */
[----:B------:R-:W-:Y:S02]  /*3f60*/  FSEL R94, R8, -INF , !P1 ;  /* 0xff800000085e7808 */ /* 0x000fe40004800000 */
[----:B------:R-:W-:Y:S02]  /*3f70*/  FSEL R140, R7, -INF , !P2 ;  /* 0xff800000078c7808 */ /* 0x000fe40005000000 */
[----:B------:R-:W-:Y:S01]  /*3f80*/  FSEL R141, R6, -INF , !P0 ;  /* 0xff800000068d7808 */ /* 0x000fe20004000000 */
[----:B------:R-:W-:Y:S01]  /*3f90*/  IMAD.IADD R6, R23, 0x1, -R50 ;  /* 0x0000000117067824 */ /* 0x000fe200078e0a32 */
[----:B------:R-:W-:Y:S01]  /*3fa0*/  FSEL R142, R5, -INF , !P5 ;  /* 0xff800000058e7808 */ /* 0x000fe20006800000 */
[C---:B------:R-:W-:Y:S01]  /*3fb0*/  IMAD.IADD R5, R23.reuse, 0x1, -R68 ;  /* 0x0000000117057824 */ /* 0x040fe200078e0a44 */
[----:B------:R-:W-:Y:S01]  /*3fc0*/  FSEL R178, R4, -INF , !P4 ;  /* 0xff80000004b27808 */ /* 0x000fe20006000000 */
[----:B------:R-:W-:Y:S01]  /*3fd0*/  IMAD.IADD R4, R23, 0x1, -R41 ;  /* 0x0000000117047824 */ /* 0x000fe200078e0a29 */
[----:B------:R-:W-:-:S02]  /*3fe0*/  FSEL R177, R3, -INF , !P3 ;  /* 0xff80000003b17808 */ /* 0x000fc40005800000 */
[C---:B------:R-:W-:Y:S02]  /*3ff0*/  ISETP.GT.AND P1, PT, R0.reuse, R63, PT ;  /* 0x0000003f0000720c */ /* 0x040fe40003f24270 */
[C---:B------:R-:W-:Y:S02]  /*4000*/  ISETP.GT.AND P2, PT, R0.reuse, R64, PT ;  /* 0x000000400000720c */ /* 0x040fe40003f44270 */
[C---:B------:R-:W-:Y:S02]  /*4010*/  ISETP.GT.AND P0, PT, R0.reuse, R65, PT ;  /* 0x000000410000720c */ /* 0x040fe40003f04270 */
[C---:B------:R-:W-:Y:S02]  /*4020*/  ISETP.GT.AND P5, PT, R0.reuse, R67, PT ;  /* 0x000000430000720c */ /* 0x040fe40003fa4270 */
[C---:B------:R-:W-:Y:S02]  /*4030*/  ISETP.GT.AND P4, PT, R0.reuse, R84, PT ;  /* 0x000000540000720c */ /* 0x040fe40003f84270 */
[----:B------:R-:W-:Y:S01]  /*4040*/  ISETP.GT.AND P3, PT, R0, R70, PT ;  /* 0x000000460000720c */ /* 0x000fe20003f64270 */
[----:B------:R-:W-:Y:S01]  /*4050*/  IMAD.IADD R0, R23, 0x1, -R32 ;  /* 0x0000000117007824 */ /* 0x000fe200078e0a20 */
[----:B------:R-:W-:-:S02]  /*4060*/  IABS R3, R2 ;  /* 0x0000000200037213 */ /* 0x000fc40000000000 */
[----:B------:R-:W-:Y:S02]  /*4070*/  IABS R5, R5 ;  /* 0x0000000500057213 */ /* 0x000fe40000000000 */
[----:B------:R-:W-:Y:S02]  /*4080*/  IABS R2, R0 ;  /* 0x0000000000027213 */ /* 0x000fe40000000000 */
[----:B------:R-:W-:Y:S01]  /*4090*/  IABS R0, R4 ;  /* 0x0000000400007213 */ /* 0x000fe20000000000 */
[----:B------:R-:W-:Y:S01]  /*40a0*/  IMAD.MOV.U32 R4, RZ, RZ, R3 ;  /* 0x000000ffff047224 */ /* 0x000fe200078e0003 */
[----:B------:R-:W-:Y:S01]  /*40b0*/  IABS R6, R6 ;  /* 0x0000000600067213 */ /* 0x000fe20000000000 */
[----:B------:R-:W-:Y:S02]  /*40c0*/  IMAD.MOV.U32 R3, RZ, RZ, R2 ;  /* 0x000000ffff037224 */ /* 0x000fe400078e0002 */
[----:B------:R-:W-:Y:S02]  /*40d0*/  IMAD.MOV.U32 R2, RZ, RZ, R0 ;  /* 0x000000ffff027224 */ /* 0x000fe400078e0000 */
[----:B------:R-:W-:Y:S01]  /*40e0*/  IMAD.MOV.U32 R0, RZ, RZ, R5 ;  /* 0x000000ffff007224 */ /* 0x000fe200078e0005 */
[----:B------:R-:W-:-:S02]  /*40f0*/  I2FP.F32.S32 R5, R4 ;  /* 0x0000000400057245 */ /* 0x000fc40000201400 */
[----:B------:R-:W-:Y:S02]  /*4100*/  I2FP.F32.S32 R4, R3 ;  /* 0x0000000300047245 */ /* 0x000fe40000201400 */
[----:B------:R-:W-:Y:S01]  /*4110*/  I2FP.F32.S32 R3, R2 ;  /* 0x0000000200037245 */ /* 0x000fe20000201400 */
[----:B------:R-:W-:Y:S01]  /*4120*/  FFMA.FTZ R18, R5, -UR6, R97 ;  /* 0x8000000605127c23 */ /* 0x000fe20008010061 */
[----:B------:R-:W-:Y:S01]  /*4130*/  I2FP.F32.S32 R2, R0 ;  /* 0x0000000000027245 */ /* 0x000fe20000201400 */
[----:B------:R-:W-:Y:S01]  /*4140*/  FFMA.FTZ R17, R4, -UR6, R100 ;  /* 0x8000000604117c23 */ /* 0x000fe20008010064 */
[----:B------:R-:W-:Y:S01]  /*4150*/  I2FP.F32.S32 R0, R6 ;  /* 0x0000000600007245 */ /* 0x000fe20000201400 */
[----:B------:R-:W-:Y:S02]  /*4160*/  IMAD.IADD R4, R23, 0x1, -R71 ;  /* 0x0000000117047824 */ /* 0x000fe400078e0a47 */
[----:B------:R-:W-:Y:S01]  /*4170*/  FFMA.FTZ R16, R3, -UR6, R101 ;  /* 0x8000000603107c23 */ /* 0x000fe20008010065 */
[----:B------:R-:W-:Y:S01]  /*4180*/  FFMA.FTZ R15, R2, -UR6, R108 ;  /* 0x80000006020f7c23 */ /* 0x000fe2000801006c */
[----:B------:R-:W-:-:S02]  /*4190*/  IMAD.IADD R2, R23, 0x1, -R66 ;  /* 0x0000000117027824 */ /* 0x000fc400078e0a42 */
[----:B------:R-:W-:Y:S01]  /*41a0*/  FFMA.FTZ R14, R0, -UR6, R109 ;  /* 0x80000006000e7c23 */ /* 0x000fe2000801006d */
[C---:B------:R-:W-:Y:S02]  /*41b0*/  IMAD.IADD R0, R23.reuse, 0x1, -R69 ;  /* 0x0000000117007824 */ /* 0x040fe400078e0a45 */
[----:B------:R-:W-:Y:S01]  /*41c0*/  IMAD.IADD R5, R23, 0x1, -R75 ;  /* 0x0000000117057824 */ /* 0x000fe200078e0a4b */
[----:B------:R-:W-:Y:S01]  /*41d0*/  IABS R3, R2 ;  /* 0x0000000200037213 */ /* 0x000fe20000000000 */
[----:B------:R-:W-:Y:S01]  /*41e0*/  IMAD.IADD R6, R19, 0x1, -R57 ;  /* 0x0000000113067824 */ /* 0x000fe200078e0a39 */
[----:B------:R-:W-:Y:S02]  /*41f0*/  IABS R2, R0 ;  /* 0x0000000000027213 */ /* 0x000fe40000000000 */
[----:B------:R-:W-:Y:S01]  /*4200*/  IABS R0, R4 ;  /* 0x0000000400007213 */ /* 0x000fe20000000000 */
[----:B------:R-:W-:Y:S01]  /*4210*/  IMAD.MOV.U32 R4, RZ, RZ, R3 ;  /* 0x000000ffff047224 */ /* 0x000fe200078e0003 */
[----:B------:R-:W-:Y:S01]  /*4220*/  IABS R5, R5 ;  /* 0x0000000500057213 */ /* 0x000fe20000000000 */
[----:B------:R-:W-:Y:S01]  /*4230*/  IMAD.MOV.U32 R3, RZ, RZ, R2 ;  /* 0x000000ffff037224 */ /* 0x000fe200078e0002 */
[----:B------:R-:W-:Y:S01]  /*4240*/  IABS R6, R6 ;  /* 0x0000000600067213 */ /* 0x000fe20000000000 */
[----:B------:R-:W-:-:S02]  /*4250*/  IMAD.MOV.U32 R2, RZ, RZ, R0 ;  /* 0x000000ffff027224 */ /* 0x000fc400078e0000 */
[----:B------:R-:W-:Y:S01]  /*4260*/  IMAD.MOV.U32 R0, RZ, RZ, R5 ;  /* 0x000000ffff007224 */ /* 0x000fe200078e0005 */
[----:B------:R-:W-:Y:S02]  /*4270*/  I2FP.F32.S32 R5, R4 ;  /* 0x0000000400057245 */ /* 0x000fe40000201400 */
[----:B------:R-:W-:Y:S02]  /*4280*/  I2FP.F32.S32 R4, R3 ;  /* 0x0000000300047245 */ /* 0x000fe40000201400 */
[----:B------:R-:W-:Y:S01]  /*4290*/  I2FP.F32.S32 R0, R0 ;  /* 0x0000000000007245 */ /* 0x000fe20000201400 */
[----:B------:R-:W-:Y:S01]  /*42a0*/  FFMA.FTZ R13, R5, -UR6, R116 ;  /* 0x80000006050d7c23 */ /* 0x000fe20008010074 */
[----:B------:R-:W-:Y:S01]  /*42b0*/  I2FP.F32.S32 R3, R2 ;  /* 0x0000000200037245 */ /* 0x000fe20000201400 */
[----:B------:R-:W-:Y:S01]  /*42c0*/  FFMA.FTZ R12, R4, -UR6, R117 ;  /* 0x80000006040c7c23 */ /* 0x000fe20008010075 */
[----:B------:R-:W-:Y:S01]  /*42d0*/  I2FP.F32.S32 R2, R6 ;  /* 0x0000000600027245 */ /* 0x000fe20000201400 */
[----:B------:R-:W-:Y:S01]  /*42e0*/  FFMA.FTZ R10, R0, -UR6, R129 ;  /* 0x80000006000a7c23 */ /* 0x000fe20008010081 */
[----:B------:R-:W-:-:S02]  /*42f0*/  IMAD.IADD R0, R19, 0x1, -R20 ;  /* 0x0000000113007824 */ /* 0x000fc400078e0a14 */
[----:B------:R-:W-:Y:S01]  /*4300*/  FFMA.FTZ R11, R3, -UR6, R128 ;  /* 0x80000006030b7c23 */ /* 0x000fe20008010080 */
[C---:B------:R-:W-:Y:S02]  /*4310*/  IMAD.IADD R5, R19.reuse, 0x1, -R56 ;  /* 0x0000000113057824 */ /* 0x040fe400078e0a38 */
[----:B------:R-:W-:Y:S01]  /*4320*/  FFMA.FTZ R9, R2, -UR6, R114 ;  /* 0x8000000602097c23 */ /* 0x000fe20008010072 */
[C---:B------:R-:W-:Y:S01]  /*4330*/  IMAD.IADD R2, R19.reuse, 0x1, -R52 ;  /* 0x0000000113027824 */ /* 0x040fe200078e0a34 */
[----:B------:R-:W-:Y:S01]  /*4340*/  IABS R7, R0 ;  /* 0x0000000000077213 */ /* 0x000fe20000000000 */
[C---:B------:R-:W-:Y:S02]  /*4350*/  IMAD.IADD R0, R19.reuse, 0x1, -R55 ;  /* 0x0000000113007824 */ /* 0x040fe400078e0a37 */
[----:B------:R-:W-:Y:S01]  /*4360*/  IMAD.IADD R6, R19, 0x1, -R58 ;  /* 0x0000000113067824 */ /* 0x000fe200078e0a3a */
[----:B------:R-:W-:Y:S02]  /*4370*/  IABS R4, R2 ;  /* 0x0000000200047213 */ /* 0x000fe40000000000 */
[----:B------:R-:W-:-:S02]  /*4380*/  IABS R3, R0 ;  /* 0x0000000000037213 */ /* 0x000fc40000000000 */
        /* <DEDUP_REMOVED lines=8> */
[----:B------:R-:W-:Y:S02]  /*4410*/  I2FP.F32.S32 R0, R5 ;  /* 0x0000000500007245 */ /* 0x000fe40000201400 */
[----:B------:R-:W-:Y:S01]  /*4420*/  I2FP.F32.S32 R4, R4 ;  /* 0x0000000400047245 */ /* 0x000fe20000201400 */
[----:B------:R-:W-:Y:S01]  /*4430*/  FFMA.FTZ R8, R2, -UR6, R115 ;  /* 0x8000000602087c23 */ /* 0x000fe20008010073 */
[----:B------:R-:W-:Y:S01]  /*4440*/  I2FP.F32.S32 R2, R3 ;  /* 0x0000000300027245 */ /* 0x000fe20000201400 */
[----:B------:R-:W-:Y:S01]  /*4450*/  FFMA.FTZ R5, R0, -UR6, R138 ;  /* 0x8000000600057c23 */ /* 0x000fe2000801008a */
[----:B------:R-:W-:Y:S01]  /*4460*/  I2FP.F32.S32 R6, R7 ;  /* 0x0000000700067245 */ /* 0x000fe20000201400 */
[----:B------:R-:W-:Y:S01]  /*4470*/  FFMA.FTZ R4, R4, -UR6, R139 ;  /* 0x8000000604047c23 */ /* 0x000fe2000801008b */
[----:B------:R-:W-:-:S02]  /*4480*/  VIADD R0, R23, -UR23 ;  /* 0x8000001717007c36 */ /* 0x000fc40008000000 */
[----:B------:R-:W-:Y:S01]  /*4490*/  FFMA.FTZ R2, R2, -UR6, R127 ;  /* 0x8000000602027c23 */ /* 0x000fe2000801007f */
[----:B------:R-:W-:Y:S01]  /*44a0*/  FSEL R85, R8, -INF , !P2 ;  /* 0xff80000008557808 */ /* 0x000fe20005000000 */
[----:B------:R-:W-:Y:S01]  /*44b0*/  FFMA.FTZ R3, R6, -UR6, R126 ;  /* 0x8000000606037c23 */ /* 0x000fe2000801007e */
[----:B------:R-:W-:Y:S01]  /*44c0*/  FSEL R87, R5, -INF , !P0 ;  /* 0xff80000005577808 */ /* 0x000fe20004000000 */
[C---:B------:R-:W-:Y:S01]  /*44d0*/  IMAD.IADD R5, R233.reuse, 0x1, -R68 ;  /* 0x00000001e9057824 */ /* 0x040fe200078e0a44 */
[----:B------:R-:W-:Y:S01]  /*44e0*/  FSEL R96, R2, -INF , !P3 ;  /* 0xff80000002607808 */ /* 0x000fe20005800000 */
[C---:B------:R-:W-:Y:S01]  /*44f0*/  IMAD.IADD R2, R233.reuse, 0x1, -R25 ;  /* 0x00000001e9027824 */ /* 0x040fe200078e0a19 */
[----:B------:R-:W-:Y:S01]  /*4500*/  FSEL R90, R4, -INF , !P5 ;  /* 0xff800000045a7808 */ /* 0x000fe20006800000 */
[C---:B------:R-:W-:Y:S01]  /*4510*/  IMAD.IADD R4, R233.reuse, 0x1, -R41 ;  /* 0x00000001e9047824 */ /* 0x040fe200078e0a29 */
[C---:B------:R-:W-:Y:S01]  /*4520*/  ISETP.GT.AND P1, PT, R0.reuse, R22, PT ;  /* 0x000000160000720c */ /* 0x040fe20003f24270 */
[----:B------:R-:W-:Y:S01]  /*4530*/  IMAD.IADD R7, R233, 0x1, -R50 ;  /* 0x00000001e9077824 */ /* 0x000fe200078e0a32 */
[----:B------:R-:W-:-:S02]  /*4540*/  ISETP.GT.AND P2, PT, R0, R26, PT ;  /* 0x0000001a0000720c */ /* 0x000fc40003f44270 */
[C---:B------:R-:W-:Y:S02]  /*4550*/  ISETP.GT.AND P0, PT, R0.reuse, R33, PT ;  /* 0x000000210000720c */ /* 0x040fe40003f04270 */
[----:B------:R-:W-:Y:S02]  /*4560*/  ISETP.GT.AND P5, PT, R0, R35, PT ;  /* 0x000000230000720c */ /* 0x000fe40003fa4270 */
[----:B------:R-:W-:Y:S02]  /*4570*/  IABS R2, R2 ;  /* 0x0000000200027213 */ /* 0x000fe40000000000 */
[----:B------:R-:W-:Y:S02]  /*4580*/  FSEL R95, R3, -INF , !P4 ;  /* 0xff800000035f7808 */ /* 0x000fe40006000000 */
[----:B------:R-:W-:Y:S02]  /*4590*/  FSEL R27, R21, -INF , !P1 ;  /* 0xff800000151b7808 */ /* 0x000fe40004800000 */
[----:B------:R-:W-:-:S02]  /*45a0*/  FSEL R36, R18, -INF , !P2 ;  /* 0xff80000012247808 */ /* 0x000fc40005000000 */
[----:B------:R-:W-:Y:S02]  /*45b0*/  FSEL R40, R17, -INF , !P0 ;  /* 0xff80000011287808 */ /* 0x000fe40004000000 */
[----:B------:R-:W-:Y:S02]  /*45c0*/  FSEL R49, R16, -INF , !P5 ;  /* 0xff80000010317808 */ /* 0x000fe40006800000 */
[C---:B------:R-:W-:Y:S02]  /*45d0*/  ISETP.GT.AND P4, PT, R0.reuse, R38, PT ;  /* 0x000000260000720c */ /* 0x040fe40003f84270 */
[C---:B------:R-:W-:Y:S02]  /*45e0*/  ISETP.GT.AND P3, PT, R0.reuse, R39, PT ;  /* 0x000000270000720c */ /* 0x040fe40003f64270 */
[C---:B------:R-:W-:Y:S02]  /*45f0*/  ISETP.GT.AND P1, PT, R0.reuse, R48, PT ;  /* 0x000000300000720c */ /* 0x040fe40003f24270 */
[----:B------:R-:W-:-:S02]  /*4600*/  ISETP.GT.AND P2, PT, R0, R60, PT ;  /* 0x0000003c0000720c */ /* 0x000fc40003f44270 */
[C---:B------:R-:W-:Y:S02]  /*4610*/  ISETP.GT.AND P0, PT, R0.reuse, R61, PT ;  /* 0x0000003d0000720c */ /* 0x040fe40003f04270 */
[----:B------:R-:W-:Y:S02]  /*4620*/  ISETP.GT.AND P5, PT, R0, R62, PT ;  /* 0x0000003e0000720c */ /* 0x000fe40003fa4270 */
[----:B------:R-:W-:Y:S02]  /*4630*/  I2FP.F32.S32 R2, R2 ;  /* 0x0000000200027245 */ /* 0x000fe40000201400 */
[----:B------:R-:W-:Y:S02]  /*4640*/  FSEL R51, R15, -INF , !P4 ;  /* 0xff8000000f337808 */ /* 0x000fe40006000000 */
[----:B------:R-:W-:Y:S01]  /*4650*/  FSEL R59, R14, -INF , !P3 ;  /* 0xff8000000e3b7808 */ /* 0x000fe20005800000 */
[----:B------:R-:W-:Y:S01]  /*4660*/  FFMA.FTZ R14, R2, -UR6, R72 ;  /* 0x80000006020e7c23 */ /* 0x000fe20008010048 */
[----:B------:R-:W-:Y:S01]  /*4670*/  FSEL R74, R13, -INF , !P1 ;  /* 0xff8000000d4a7808 */ /* 0x000fe20004800000 */
[----:B------:R-:W-:Y:S01]  /*4680*/  IMAD.IADD R2, R233, 0x1, -R29 ;  /* 0x00000001e9027824 */ /* 0x000fe200078e0a1d */
        /* <DEDUP_REMOVED lines=8> */
[----:B------:R-:W-:Y:S01]  /*4710*/  ISETP.GT.AND P5, PT, R0, R70, PT ;  /* 0x000000460000720c */ /* 0x000fe20003fa4270 */
[----:B------:R-:W-:Y:S01]  /*4720*/  IMAD.IADD R0, R233, 0x1, -R32 ;  /* 0x00000001e9007824 */ /* 0x000fe200078e0a20 */
[----:B------:R-:W-:Y:S02]  /*4730*/  IABS R6, R2 ;  /* 0x0000000200067213 */ /* 0x000fe40000000000 */
[----:B------:R-:W-:Y:S02]  /*4740*/  IABS R2, R4 ;  /* 0x0000000400027213 */ /* 0x000fe40000000000 */
[----:B------:R-:W-:Y:S02]  /*4750*/  IABS R3, R0 ;  /* 0x0000000000037213 */ /* 0x000fe40000000000 */
[----:B------:R-:W-:-:S02]  /*4760*/  IABS R0, R5 ;  /* 0x0000000500007213 */ /* 0x000fc40000000000 */
[----:B------:R-:W-:Y:S01]  /*4770*/  IABS R4, R7 ;  /* 0x0000000700047213 */ /* 0x000fe20000000000 */
[----:B------:R-:W-:Y:S01]  /*4780*/  IMAD.MOV.U32 R5, RZ, RZ, R3 ;  /* 0x000000ffff057224 */ /* 0x000fe200078e0003 */
[----:B------:R-:W-:Y:S01]  /*4790*/  I2FP.F32.S32 R6, R6 ;  /* 0x0000000600067245 */ /* 0x000fe20000201400 */
[----:B------:R-:W-:Y:S02]  /*47a0*/  IMAD.MOV.U32 R3, RZ, RZ, R2 ;  /* 0x000000ffff037224 */ /* 0x000fe400078e0002 */
[----:B------:R-:W-:Y:S01]  /*47b0*/  IMAD.MOV.U32 R2, RZ, RZ, R0 ;  /* 0x000000ffff027224 */ /* 0x000fe200078e0000 */
[----:B------:R-:W-:Y:S01]  /*47c0*/  I2FP.F32.S32 R5, R5 ;  /* 0x0000000500057245 */ /* 0x000fe20000201400 */
[----:B------:R-:W-:Y:S01]  /*47d0*/  IMAD.MOV.U32 R0, RZ, RZ, R4 ;  /* 0x000000ffff007224 */ /* 0x000fe200078e0004 */
[----:B------:R-:W-:Y:S01]  /*47e0*/  I2FP.F32.S32 R3, R3 ;  /* 0x0000000300037245 */ /* 0x000fe20000201400 */
[----:B------:R-:W-:Y:S01]  /*47f0*/  IMAD.IADD R4, R233, 0x1, -R71 ;  /* 0x00000001e9047824 */ /* 0x000fe200078e0a47 */
        /* <DEDUP_REMOVED lines=8> */
[----:B------:R-:W-:Y:S02]  /*4880*/  IMAD.IADD R0, R233, 0x1, -R69 ;  /* 0x00000001e9007824 */ /* 0x000fe400078e0a45 */
[----:B------:R-:W-:Y:S01]  /*4890*/  FFMA.FTZ R15, R6, -UR6, R73 ;  /* 0x80000006060f7c23 */ /* 0x000fe20008010049 */
[----:B------:R-:W-:Y:S01]  /*48a0*/  IMAD.IADD R6, R23, 0x1, -R57 ;  /* 0x0000000117067824 */ /* 0x000fe200078e0a39 */
[----:B------:R-:W-:Y:S02]  /*48b0*/  IABS R3, R2 ;  /* 0x0000000200037213 */ /* 0x000fe40000000000 */
[----:B------:R-:W-:-:S02]  /*48c0*/  IABS R2, R0 ;  /* 0x0000000000027213 */ /* 0x000fc40000000000 */
[----:B------:R-:W-:Y:S02]  /*48d0*/  IABS R0, R4 ;  /* 0x0000000400007213 */ /* 0x000fe40000000000 */
[----:B------:R-:W-:Y:S01]  /*48e0*/  IABS R5, R5 ;  /* 0x0000000500057213 */ /* 0x000fe20000000000 */
[----:B------:R-:W-:Y:S01]  /*48f0*/  IMAD.MOV.U32 R4, RZ, RZ, R2 ;  /* 0x000000ffff047224 */ /* 0x000fe200078e0002 */
[----:B------:R-:W-:Y:S01]  /*4900*/  IABS R6, R6 ;  /* 0x0000000600067213 */ /* 0x000fe20000000000 */
        /* <DEDUP_REMOVED lines=15> */
[----:B------:R-:W-:Y:S01]  /*4a00*/  IABS R7, R3 ;  /* 0x0000000300077213 */ /* 0x000fe20000000000 */
[C---:B------:R-:W-:Y:S01]  /*4a10*/  IMAD.IADD R5, R23.reuse, 0x1, -R56 ;  /* 0x0000000117057824 */ /* 0x040fe200078e0a38 */
[----:B------:R-:W-:Y:S01]  /*4a20*/  IABS R4, R2 ;  /* 0x0000000200047213 */ /* 0x000fe20000000000 */
[----:B------:R-:W-:Y:S01]  /*4a30*/  IMAD.IADD R6, R23, 0x1, -R58 ;  /* 0x0000000117067824 */ /* 0x000fe200078e0a3a */
        /* <DEDUP_REMOVED lines=16> */
[----:B------:R-:W-:Y:S01]  /*4b40*/  FSEL R31, R8, -INF , !P3 ;  /* 0xff800000081f7808 */ /* 0x000fe20005800000 */
[----:B------:R-:W-:Y:S01]  /*4b50*/  FFMA.FTZ R2, R2, -UR6, R45 ;  /* 0x8000000602027c23 */ /* 0x000fe2000801002d */
[----:B------:R-:W-:Y:S01]  /*4b60*/  FSEL R53, R3, -INF , !P0 ;  /* 0xff80000003357808 */ /* 0x000fe20004000000 */
[----:B------:R-:W-:Y:S01]  /*4b70*/  FFMA.FTZ R5, R0, -UR6, R132 ;  /* 0x8000000600057c23 */ /* 0x000fe20008010084 */
[----:B------:R-:W-:Y:S01]  /*4b80*/  FSEL R37, R4, -INF , !P2 ;  /* 0xff80000004257808 */ /* 0x000fe20005000000 */
[C---:B------:R-:W-:Y:S01]  /*4b90*/  VIADD R0, R233.reuse, -UR23 ;  /* 0x80000017e9007c36 */ /* 0x040fe20008000000 */
[----:B------:R-:W-:Y:S01]  /*4ba0*/  FSEL R54, R2, -INF , !P5 ;  /* 0xff80000002367808 */ /* 0x000fe20006800000 */
[----:B------:R-:W-:Y:S01]  /*4bb0*/  IMAD.IADD R2, R233, 0x1, -R57 ;  /* 0x00000001e9027824 */ /* 0x000fe200078e0a39 */
[----:B------:R-:W-:Y:S01]  /*4bc0*/  FSEL R34, R5, -INF , !P1 ;  /* 0xff80000005227808 */ /* 0x000fe20004800000 */
[C---:B------:R-:W-:Y:S01]  /*4bd0*/  IMAD.IADD R4, R233.reuse, 0x1, -R52 ;  /* 0x00000001e9047824 */ /* 0x040fe200078e0a34 */
[----:B------:R-:W-:Y:S01]  /*4be0*/  ISETP.GT.AND P4, PT, R0, R22, PT ;  /* 0x000000160000720c */ /* 0x000fe20003f84270 */
[----:B------:R-:W-:Y:S01]  /*4bf0*/  IMAD.IADD R5, R233, 0x1, -R58 ;  /* 0x00000001e9057824 */ /* 0x000fe200078e0a3a */
[----:B------:R-:W-:-:S02]  /*4c00*/  IABS R3, R2 ;  /* 0x0000000200037213 */ /* 0x000fc40000000000 */
[C---:B------:R-:W-:Y:S02]  /*4c10*/  ISETP.GT.AND P3, PT, R0.reuse, R26, PT ;  /* 0x0000001a0000720c */ /* 0x040fe40003f64270 */
[C---:B------:R-:W-:Y:S02]  /*4c20*/  ISETP.GT.AND P1, PT, R0.reuse, R33, PT ;  /* 0x000000210000720c */ /* 0x040fe40003f24270 */
[----:B------:R-:W-:Y:S02]  /*4c30*/  ISETP.GT.AND P2, PT, R0, R35, PT ;  /* 0x000000230000720c */ /* 0x000fe40003f44270 */
[----:B------:R-:W-:Y:S02]  /*4c40*/  IABS R2, R4 ;  /* 0x0000000400027213 */ /* 0x000fe40000000000 */
[----:B------:R-:W-:Y:S02]  /*4c50*/  FSEL R14, R14, -INF , !P4 ;  /* 0xff8000000e0e7808 */ /* 0x000fe40006000000 */
[----:B------:R-:W-:-:S02]  /*4c60*/  FSEL R15, R15, -INF , !P3 ;  /* 0xff8000000f0f7808 */ /* 0x000fc40005800000 */
[----:B------:R-:W-:Y:S02]  /*4c70*/  FSEL R19, R19, -INF , !P1 ;  /* 0xff80000013137808 */ /* 0x000fe40004800000 */
[----:B------:R-:W-:Y:S02]  /*4c80*/  FSEL R18, R18, -INF , !P2 ;  /* 0xff80000012127808 */ /* 0x000fe40005000000 */
[----:B------:R-:W-:Y:S02]  /*4c90*/  I2FP.F32.S32 R2, R2 ;  /* 0x0000000200027245 */ /* 0x000fe40000201400 */
[C---:B------:R-:W-:Y:S02]  /*4ca0*/  ISETP.GT.AND P0, PT, R0.reuse, R38, PT ;  /* 0x000000260000720c */ /* 0x040fe40003f04270 */
[----:B------:R-:W-:Y:S01]  /*4cb0*/  ISETP.GT.AND P5, PT, R0, R39, PT ;  /* 0x000000270000720c */ /* 0x000fe20003fa4270 */
[----:B------:R-:W-:Y:S01]  /*4cc0*/  FFMA.FTZ R8, R2, -UR6, R113 ;  /* 0x8000000602087c23 */ /* 0x000fe20008010071 */
[C---:B------:R-:W-:Y:S01]  /*4cd0*/  ISETP.GT.AND P4, PT, R0.reuse, R48, PT ;  /* 0x000000300000720c */ /* 0x040fe20003f84270 */
[----:B------:R-:W-:Y:S01]  /*4ce0*/  IMAD.IADD R2, R233, 0x1, -R55 ;  /* 0x00000001e9027824 */ /* 0x000fe200078e0a37 */
        /* <DEDUP_REMOVED lines=11> */
[----:B------:R-:W-:Y:S01]  /*4da0*/  FSEL R28, R10, -INF , !P2 ;  /* 0xff8000000a1c7808 */ /* 0x000fe20005000000 */
[----:B------:R-:W-:Y:S01]  /*4db0*/  VIADD R10, R233, 0x48 ;  /* 0x00000048e90a7836 */ /* 0x000fe20000000000 */
        /* <DEDUP_REMOVED lines=11> */
[----:B------:R-:W-:Y:S01]  /*4e70*/  I2FP.F32.S32 R4, R4 ;  /* 0x0000000400047245 */ /* 0x000fe20000201400 */
[----:B------:R-:W-:Y:S01]  /*4e80*/  IMAD.MOV.U32 R5, RZ, RZ, R0 ;  /* 0x000000ffff057224 */ /* 0x000fe200078e0000 */
[----:B------:R-:W-:Y:S01]  /*4e90*/  FSEL R9, R9, -INF , !P0 ;  /* 0xff80000009097808 */ /* 0x000fe20004000000 */
[----:B------:R-:W-:Y:S01]  /*4ea0*/  IMAD.MOV.U32 R0, RZ, RZ, R3 ;  /* 0x000000ffff007224 */ /* 0x000fe200078e0003 */
[----:B------:R-:W-:Y:S01]  /*4eb0*/  I2FP.F32.S32 R3, R2 ;  /* 0x0000000200037245 */ /* 0x000fe20000201400 */
[----:B------:R-:W-:Y:S01]  /*4ec0*/  FFMA.FTZ R6, R4, -UR6, R136 ;  /* 0x8000000604067c23 */ /* 0x000fe20008010088 */
[----:B------:R-:W-:Y:S01]  /*4ed0*/  IMAD.IADD R4, R10, 0x1, -R25 ;  /* 0x000000010a047824 */ /* 0x000fe200078e0a19 */
[----:B------:R-:W-:Y:S02]  /*4ee0*/  I2FP.F32.S32 R2, R5 ;  /* 0x0000000500027245 */ /* 0x000fe40000201400 */
[----:B------:R-:W-:Y:S01]  /*4ef0*/  I2FP.F32.S32 R0, R0 ;  /* 0x0000000000007245 */ /* 0x000fe20000201400 */
[----:B------:R-:W-:Y:S01]  /*4f00*/  FFMA.FTZ R5, R3, -UR6, R137 ;  /* 0x8000000603057c23 */ /* 0x000fe20008010089 */
[----:B------:R-:W-:Y:S01]  /*4f10*/  FSEL R23, R6, -INF , !P4 ;  /* 0xff80000006177808 */ /* 0x000fe20006000000 */
[----:B------:R-:W-:Y:S01]  /*4f20*/  FFMA.FTZ R3, R2, -UR6, R124 ;  /* 0x8000000602037c23 */ /* 0x000fe2000801007c */
[----:B------:R-:W-:-:S02]  /*4f30*/  IMAD.IADD R2, R10, 0x1, -R29 ;  /* 0x000000010a027824 */ /* 0x000fc400078e0a1d */
[----:B------:R-:W-:Y:S01]  /*4f40*/  FFMA.FTZ R7, R0, -UR6, R125 ;  /* 0x8000000600077c23 */ /* 0x000fe2000801007d */
[----:B------:R-:W-:Y:S01]  /*4f50*/  IABS R0, R4 ;  /* 0x0000000400007213 */ /* 0x000fe20000000000 */
[C---:B------:R-:W-:Y:S01]  /*4f60*/  VIADD R6, R10.reuse, -UR23 ;  /* 0x800000170a067c36 */ /* 0x040fe20008000000 */
[----:B------:R-:W-:Y:S01]  /*4f70*/  FSEL R29, R3, -INF , !P1 ;  /* 0xff800000031d7808 */ /* 0x000fe20004800000 */
[----:B------:R-:W-:Y:S01]  /*4f80*/  IMAD.IADD R4, R10, 0x1, -R32 ;  /* 0x000000010a047824 */ /* 0x000fe200078e0a20 */
[----:B------:R-:W-:Y:S02]  /*4f90*/  I2FP.F32.S32 R0, R0 ;  /* 0x0000000000007245 */ /* 0x000fe40000201400 */
[----:B------:R-:W-:Y:S02]  /*4fa0*/  ISETP.GT.AND P1, PT, R6, R22, PT ;  /* 0x000000160600720c */ /* 0x000fe40003f24270 */
[----:B------:R-:W-:Y:S01]  /*4fb0*/  ISETP.GE.AND P4, PT, R22, R235, PT ;  /* 0x000000eb1600720c */ /* 0x000fe20003f86270 */
[----:B------:R-:W-:Y:S01]  /*4fc0*/  FFMA.FTZ R3, R0, -UR6, R98 ;  /* 0x8000000600037c23 */ /* 0x000fe20008010062 */
[----:B------:R-:W-:-:S02]  /*4fd0*/  IABS R0, R2 ;  /* 0x0000000200007213 */ /* 0x000fc40000000000 */
[----:B------:R-:W-:Y:S02]  /*4fe0*/  FSEL R5, R5, -INF , !P3 ;  /* 0xff80000005057808 */ /* 0x000fe40005800000 */
[----:B------:R-:W-:Y:S02]  /*4ff0*/  I2FP.F32.S32 R2, R0 ;  /* 0x0000000000027245 */ /* 0x000fe40000201400 */
[----:B------:R-:W-:Y:S02]  /*5000*/  ISETP.GE.AND P3, PT, R22, R238, PT ;  /* 0x000000ee1600720c */ /* 0x000fe40003f66270 */
[----:B------:R-:W-:Y:S01]  /*5010*/  FSEL R0, R3, -INF , !P1 ;  /* 0xff80000003007808 */ /* 0x000fe20004800000 */
[----:B------:R-:W-:Y:S01]  /*5020*/  FFMA.FTZ R3, R2, -UR6, R99 ;  /* 0x8000000602037c23 */ /* 0x000fe20008010063 */
[----:B------:R-:W-:Y:S02]  /*5030*/  IABS R4, R4 ;  /* 0x0000000400047213 */ /* 0x000fe40000000000 */
[----:B------:R-:W-:-:S02]  /*5040*/  FSEL R11, R8, -INF , !P5 ;  /* 0xff800000080b7808 */ /* 0x000fc40006800000 */
[C---:B------:R-:W-:Y:S02]  /*5050*/  ISETP.GE.AND P0, PT, R22.reuse, R236, PT ;  /* 0x000000ec1600720c */ /* 0x040fe40003f06270 */
[----:B------:R-:W-:Y:S02]  /*5060*/  ISETP.GE.AND P5, PT, R22, R239, PT ;  /* 0x000000ef1600720c */ /* 0x000fe40003fa6270 */
[----:B------:R-:W-:Y:S02]  /*5070*/  FSEL R22, R27, -INF , !P4 ;  /* 0xff8000001b167808 */ /* 0x000fe40006000000 */
[----:B------:R-:W-:Y:S01]  /*5080*/  FSEL R27, R0, -INF , !P3 ;  /* 0xff800000001b7808 */ /* 0x000fe20005800000 */
[----:B------:R-:W-:Y:S01]  /*5090*/  IMAD.MOV.U32 R0, RZ, RZ, R4 ;  /* 0x000000ffff007224 */ /* 0x000fe200078e0004 */
[----:B------:R-:W-:Y:S01]  /*50a0*/  ISETP.GT.AND P1, PT, R6, R26, PT ;  /* 0x0000001a0600720c */ /* 0x000fe20003f24270 */
[----:B------:R-:W-:Y:S01]  /*50b0*/  IMAD.IADD R4, R10, 0x1, -R41 ;  /* 0x000000010a047824 */ /* 0x000fe200078e0a29 */
[----:B------:R-:W-:-:S02]  /*50c0*/  ISETP.GE.AND P4, PT, R26, R238, PT ;  /* 0x000000ee1a00720c */ /* 0x000fc40003f86270 */
[----:B------:R-:W-:Y:S02]  /*50d0*/  I2FP.F32.S32 R2, R0 ;  /* 0x0000000000027245 */ /* 0x000fe40000201400 */
[----:B------:R-:W-:Y:S02]  /*50e0*/  FSEL R0, R3, -INF , !P1 ;  /* 0xff80000003007808 */ /* 0x000fe40004800000 */
[----:B------:R-:W-:Y:S01]  /*50f0*/  FSEL R7, R7, -INF , !P2 ;  /* 0xff80000007077808 */ /* 0x000fe20005000000 */
[----:B------:R-:W-:Y:S01]  /*5100*/  FFMA.FTZ R3, R2, -UR6, R102 ;  /* 0x8000000602037c23 */ /* 0x000fe20008010066 */
[----:B------:R-:W-:Y:S01]  /*5110*/  IABS R2, R4 ;  /* 0x0000000400027213 */ /* 0x000fe20000000000 */
[----:B------:R-:W-:Y:S01]  /*5120*/  IMAD.IADD R4, R10, 0x1, -R68 ;  /* 0x000000010a047824 */ /* 0x000fe200078e0a44 */
[----:B------:R-:W-:Y:S02]  /*5130*/  FSEL R25, R14, -INF , !P0 ;  /* 0xff8000000e197808 */ /* 0x000fe40004000000 */
[----:B------:R-:W-:-:S02]  /*5140*/  FSEL R44, R42, -INF , !P5 ;  /* 0xff8000002a2c7808 */ /* 0x000fc40006800000 */
[C---:B------:R-:W-:Y:S02]  /*5150*/  ISETP.GE.AND P2, PT, R26.reuse, R236, PT ;  /* 0x000000ec1a00720c */ /* 0x040fe40003f46270 */
[C---:B------:R-:W-:Y:S02]  /*5160*/  ISETP.GE.AND P0, PT, R26.reuse, R239, PT ;  /* 0x000000ef1a00720c */ /* 0x040fe40003f06270 */
[----:B------:R-:W-:Y:S02]  /*5170*/  ISETP.GE.AND P5, PT, R26, R235, PT ;  /* 0x000000eb1a00720c */ /* 0x000fe40003fa6270 */
[----:B------:R-:W-:Y:S01]  /*5180*/  FSEL R26, R0, -INF , !P4 ;  /* 0xff800000001a7808 */ /* 0x000fe20006000000 */
[----:B------:R-:W-:Y:S01]  /*5190*/  IMAD.MOV.U32 R0, RZ, RZ, R2 ;  /* 0x000000ffff007224 */ /* 0x000fe200078e0002 */
[----:B------:R-:W-:Y:S02]  /*51a0*/  ISETP.GT.AND P1, PT, R6, R33, PT ;  /* 0x000000210600720c */ /* 0x000fe40003f24270 */
[----:B------:R-:W-:-:S02]  /*51b0*/  FSEL R14, R36, -INF , !P5 ;  /* 0xff800000240e7808 */ /* 0x000fc40006800000 */
[----:B------:R-:W-:Y:S02]  /*51c0*/  I2FP.F32.S32 R2, R0 ;  /* 0x0000000000027245 */ /* 0x000fe40000201400 */
[----:B------:R-:W-:Y:S02]  /*51d0*/  ISETP.GE.AND P5, PT, R33, R238, PT ;  /* 0x000000ee2100720c */ /* 0x000fe40003fa6270 */
[----:B------:R-:W-:Y:S01]  /*51e0*/  FSEL R0, R3, -INF , !P1 ;  /* 0xff80000003007808 */ /* 0x000fe20004800000 */
[----:B------:R-:W-:Y:S01]  /*51f0*/  FFMA.FTZ R3, R2, -UR6, R103 ;  /* 0x8000000602037c23 */ /* 0x000fe20008010067 */
[----:B------:R-:W-:Y:S02]  /*5200*/  IABS R4, R4 ;  /* 0x0000000400047213 */ /* 0x000fe40000000000 */
[----:B------:R-:W-:Y:S02]  /*5210*/  FSEL R32, R15, -INF , !P2 ;  /* 0xff8000000f207808 */ /* 0x000fe40005000000 */
[----:B------:R-:W-:Y:S01]  /*5220*/  FSEL R15, R0, -INF , !P5 ;  /* 0xff800000000f7808 */ /* 0x000fe20006800000 */
[----:B------:R-:W-:Y:S01]  /*5230*/  IMAD.MOV.U32 R0, RZ, RZ, R4 ;  /* 0x000000ffff007224 */ /* 0x000fe200078e0004 */
[----:B------:R-:W-:Y:S01]  /*5240*/  FSEL R43, R43, -INF , !P0 ;  /* 0xff8000002b2b7808 */ /* 0x000fe20004000000 */
[----:B------:R-:W-:Y:S01]  /*5250*/  IMAD.IADD R4, R10, 0x1, -R50 ;  /* 0x000000010a047824 */ /* 0x000fe200078e0a32 */
[----:B------:R-:W-:-:S02]  /*5260*/  ISETP.GT.AND P1, PT, R6, R35, PT ;  /* 0x000000230600720c */ /* 0x000fc40003f24270 */
[----:B------:R-:W-:Y:S02]  /*5270*/  I2FP.F32.S32 R2, R0 ;  /* 0x0000000000027245 */ /* 0x000fe40000201400 */
[----:B------:R-:W-:Y:S02]  /*5280*/  ISETP.GE.AND P0, PT, R33, R235, PT ;  /* 0x000000eb2100720c */ /* 0x000fe40003f06270 */
[----:B------:R-:W-:Y:S01]  /*5290*/  FSEL R0, R3, -INF , !P1 ;  /* 0xff80000003007808 */ /* 0x000fe20004800000 */
[----:B------:R-:W-:Y:S01]  /*52a0*/  FFMA.FTZ R3, R2, -UR6, R110 ;  /* 0x8000000602037c23 */ /* 0x000fe2000801006e */
[C---:B------:R-:W-:Y:S02]  /*52b0*/  ISETP.GE.AND P4, PT, R35.reuse, R236, PT ;  /* 0x000000ec2300720c */ /* 0x040fe40003f86270 */
[----:B------:R-:W-:Y:S02]  /*52c0*/  FSEL R12, R40, -INF , !P0 ;  /* 0xff800000280c7808 */ /* 0x000fe40004000000 */
[----:B------:R-:W-:-:S02]  /*52d0*/  ISETP.GE.AND P0, PT, R35, R238, PT ;  /* 0x000000ee2300720c */ /* 0x000fc40003f06270 */
[----:B------:R-:W-:Y:S01]  /*52e0*/  IABS R2, R4 ;  /* 0x0000000400027213 */ /* 0x000fe20000000000 */
[----:B------:R-:W-:Y:S01]  /*52f0*/  IMAD.IADD R4, R10, 0x1, -R66 ;  /* 0x000000010a047824 */ /* 0x000fe200078e0a42 */
[----:B------:R-:W-:Y:S02]  /*5300*/  ISETP.GE.AND P2, PT, R33, R239, PT ;  /* 0x000000ef2100720c */ /* 0x000fe40003f46270 */
[----:B------:R-:W-:Y:S02]  /*5310*/  FSEL R40, R18, -INF , !P4 ;  /* 0xff80000012287808 */ /* 0x000fe40006000000 */
[----:B------:R-:W-:Y:S01]  /*5320*/  FSEL R18, R0, -INF , !P0 ;  /* 0xff80000000127808 */ /* 0x000fe20004000000 */
[----:B------:R-:W-:Y:S01]  /*5330*/  IMAD.MOV.U32 R0, RZ, RZ, R2 ;  /* 0x000000ffff007224 */ /* 0x000fe200078e0002 */
[----:B------:R-:W-:Y:S02]  /*5340*/  FSEL R42, R86, -INF , !P2 ;  /* 0xff800000562a7808 */ /* 0x000fe40005000000 */
[----:B------:R-:W-:-:S02]  /*5350*/  ISETP.GE.AND P2, PT, R35, R235, PT ;  /* 0x000000eb2300720c */ /* 0x000fc40003f46270 */
[----:B------:R-:W-:Y:S02]  /*5360*/  ISETP.GT.AND P1, PT, R6, R38, PT ;  /* 0x000000260600720c */ /* 0x000fe40003f24270 */
[----:B------:R-:W-:Y:S02]  /*5370*/  FSEL R8, R49, -INF , !P2 ;  /* 0xff80000031087808 */ /* 0x000fe40005000000 */
[----:B------:R-:W-:Y:S02]  /*5380*/  I2FP.F32.S32 R2, R0 ;  /* 0x0000000000027245 */ /* 0x000fe40000201400 */
[----:B------:R-:W-:Y:S02]  /*5390*/  ISETP.GE.AND P2, PT, R38, R238, PT ;  /* 0x000000ee2600720c */ /* 0x000fe40003f46270 */
[----:B------:R-:W-:Y:S01]  /*53a0*/  FSEL R0, R3, -INF , !P1 ;  /* 0xff80000003007808 */ /* 0x000fe20004800000 */
[----:B------:R-:W-:Y:S01]  /*53b0*/  FFMA.FTZ R3, R2, -UR6, R111 ;  /* 0x8000000602037c23 */ /* 0x000fe2000801006f */
[----:B------:R-:W-:-:S02]  /*53c0*/  IABS R4, R4 ;  /* 0x0000000400047213 */ /* 0x000fc40000000000 */
[----:B------:R-:W-:Y:S02]  /*53d0*/  ISETP.GE.AND P3, PT, R33, R236, PT ;  /* 0x000000ec2100720c */ /* 0x000fe40003f66270 */
[----:B------:R-:W-:Y:S01]  /*53e0*/  FSEL R107, R0, -INF , !P2 ;  /* 0xff800000006b7808 */ /* 0x000fe20005000000 */
[----:B------:R-:W-:Y:S01]  /*53f0*/  IMAD.MOV.U32 R0, RZ, RZ, R4 ;  /* 0x000000ffff007224 */ /* 0x000fe200078e0004 */
[----:B------:R-:W-:Y:S01]  /*5400*/  FSEL R36, R19, -INF , !P3 ;  /* 0xff80000013247808 */ /* 0x000fe20005800000 */
[----:B------:R-:W-:Y:S01]  /*5410*/  IMAD.IADD R4, R10, 0x1, -R69 ;  /* 0x000000010a047824 */ /* 0x000fe200078e0a45 */
[----:B------:R-:W-:Y:S02]  /*5420*/  ISETP.GE.AND P3, PT, R35, R239, PT ;  /* 0x000000ef2300720c */ /* 0x000fe40003f66270 */
[----:B------:R-:W-:Y:S02]  /*5430*/  ISETP.GT.AND P1, PT, R6, R39, PT ;  /* 0x000000270600720c */ /* 0x000fe40003f24270 */
[----:B------:R-:W-:-:S02]  /*5440*/  FSEL R41, R91, -INF , !P3 ;  /* 0xff8000005b297808 */ /* 0x000fc40005800000 */
[----:B------:R-:W-:Y:S02]  /*5450*/  I2FP.F32.S32 R2, R0 ;  /* 0x0000000000027245 */ /* 0x000fe40000201400 */
[----:B------:R-:W-:Y:S02]  /*5460*/  ISETP.GE.AND P3, PT, R38, R235, PT ;  /* 0x000000eb2600720c */ /* 0x000fe40003f66270 */
[----:B------:R-:W-:Y:S01]  /*5470*/  FSEL R0, R3, -INF , !P1 ;  /* 0xff80000003007808 */ /* 0x000fe20004800000 */
[----:B------:R-:W-:Y:S01]  /*5480*/  FFMA.FTZ R3, R2, -UR6, R118 ;  /* 0x8000000602037c23 */ /* 0x000fe20008010076 */
[----:B------:R-:W-:Y:S02]  /*5490*/  FSEL R51, R51, -INF , !P3 ;  /* 0xff80000033337808 */ /* 0x000fe40005800000 */
[----:B------:R-:W-:Y:S02]  /*54a0*/  ISETP.GE.AND P3, PT, R39, R238, PT ;  /* 0x000000ee2700720c */ /* 0x000fe40003f66270 */
[----:B------:R-:W-:Y:S01]  /*54b0*/  IABS R2, R4 ;  /* 0x0000000400027213 */ /* 0x000fe20000000000 */
[----:B------:R-:W-:Y:S01]  /*54c0*/  IMAD.IADD R4, R10, 0x1, -R71 ;  /* 0x000000010a047824 */ /* 0x000fe200078e0a47 */
[----:B------:R-:W-:-:S02]  /*54d0*/  ISETP.GE.AND P4, PT, R38, R239, PT ;  /* 0x000000ef2600720c */ /* 0x000fc40003f86270 */
[----:B------:R-:W-:Y:S01]  /*54e0*/  FSEL R100, R0, -INF , !P3 ;  /* 0xff80000000647808 */ /* 0x000fe20005800000 */
[----:B------:R-:W-:Y:S01]  /*54f0*/  IMAD.MOV.U32 R0, RZ, RZ, R2 ;  /* 0x000000ffff007224 */ /* 0x000fe200078e0002 */
[----:B------:R-:W-:Y:S02]  /*5500*/  FSEL R126, R94, -INF , !P4 ;  /* 0xff8000005e7e7808 */ /* 0x000fe40006000000 */
[----:B------:R-:W-:Y:S02]  /*5510*/  ISETP.GE.AND P4, PT, R39, R235, PT ;  /* 0x000000eb2700720c */ /* 0x000fe40003f86270 */
[----:B------:R-:W-:Y:S02]  /*5520*/  ISETP.GT.AND P1, PT, R6, R48, PT ;  /* 0x000000300600720c */ /* 0x000fe40003f24270 */
[----:B------:R-:W-:Y:S02]  /*5530*/  FSEL R49, R59, -INF , !P4 ;  /* 0xff8000003b317808 */ /* 0x000fe40006000000 */
[----:B------:R-:W-:-:S02]  /*5540*/  I2FP.F32.S32 R2, R0 ;  /* 0x0000000000027245 */ /* 0x000fc40000201400 */
[----:B------:R-:W-:Y:S02]  /*5550*/  ISETP.GE.AND P4, PT, R48, R238, PT ;  /* 0x000000ee3000720c */ /* 0x000fe40003f86270 */
[----:B------:R-:W-:Y:S01]  /*5560*/  FSEL R0, R3, -INF , !P1 ;  /* 0xff80000003007808 */ /* 0x000fe20004800000 */
[----:B------:R-:W-:Y:S01]  /*5570*/  FFMA.FTZ R3, R2, -UR6, R119 ;  /* 0x8000000602037c23 */ /* 0x000fe20008010077 */
[----:B------:R-:W-:Y:S02]  /*5580*/  IABS R4, R4 ;  /* 0x0000000400047213 */ /* 0x000fe40000000000 */
[----:B------:R-:W-:Y:S02]  /*5590*/  ISETP.GE.AND P5, PT, R38, R236, PT ;  /* 0x000000ec2600720c */ /* 0x000fe40003fa6270 */
[----:B------:R-:W-:Y:S01]  /*55a0*/  FSEL R106, R0, -INF , !P4 ;  /* 0xff800000006a7808 */ /* 0x000fe20006000000 */
[----:B------:R-:W-:Y:S01]  /*55b0*/  IMAD.MOV.U32 R0, RZ, RZ, R4 ;  /* 0x000000ffff007224 */ /* 0x000fe200078e0004 */
[----:B------:R-:W-:Y:S01]  /*55c0*/  FSEL R50, R16, -INF , !P5 ;  /* 0xff80000010327808 */ /* 0x000fe20006800000 */
[----:B------:R-:W-:Y:S01]  /*55d0*/  IMAD.IADD R4, R10, 0x1, -R75 ;  /* 0x000000010a047824 */ /* 0x000fe200078e0a4b */
[----:B------:R-:W-:-:S02]  /*55e0*/  ISETP.GE.AND P5, PT, R39, R239, PT ;  /* 0x000000ef2700720c */ /* 0x000fc40003fa6270 */
[----:B------:R-:W-:Y:S02]  /*55f0*/  ISETP.GE.AND P0, PT, R39, R236, PT ;  /* 0x000000ec2700720c */ /* 0x000fe40003f06270 */
[----:B------:R-:W-:Y:S02]  /*5600*/  FSEL R125, R140, -INF , !P5 ;  /* 0xff8000008c7d7808 */ /* 0x000fe40006800000 */
[----:B------:R-:W-:Y:S02]  /*5610*/  ISETP.GT.AND P1, PT, R6, R60, PT ;  /* 0x0000003c0600720c */ /* 0x000fe40003f24270 */
[----:B------:R-:W-:Y:S02]  /*5620*/  I2FP.F32.S32 R2, R0 ;  /* 0x0000000000027245 */ /* 0x000fe40000201400 */
[----:B------:R-:W-:Y:S02]  /*5630*/  ISETP.GE.AND P5, PT, R48, R235, PT ;  /* 0x000000eb3000720c */ /* 0x000fe40003fa6270 */
[----:B------:R-:W-:-:S02]  /*5640*/  FSEL R123, R17, -INF , !P0 ;  /* 0xff800000117b7808 */ /* 0x000fc40004000000 */
[C---:B------:R-:W-:Y:S02]  /*5650*/  ISETP.GE.AND P2, PT, R48.reuse, R236, PT ;  /* 0x000000ec3000720c */ /* 0x040fe40003f46270 */
[----:B------:R-:W-:Y:S02]  /*5660*/  ISETP.GE.AND P0, PT, R48, R239, PT ;  /* 0x000000ef3000720c */ /* 0x000fe40003f06270 */
[----:B------:R-:W-:Y:S01]  /*5670*/  FSEL R0, R3, -INF , !P1 ;  /* 0xff80000003007808 */ /* 0x000fe20004800000 */
[----:B------:R-:W-:Y:S01]  /*5680*/  FFMA.FTZ R3, R2, -UR6, R130 ;  /* 0x8000000602037c23 */ /* 0x000fe20008010082 */
[----:B------:R-:W-:Y:S02]  /*5690*/  FSEL R48, R74, -INF , !P5 ;  /* 0xff8000004a307808 */ /* 0x000fe40006800000 */
[----:B------:R-:W-:Y:S02]  /*56a0*/  ISETP.GE.AND P5, PT, R60, R238, PT ;  /* 0x000000ee3c00720c */ /* 0x000fe40003fa6270 */
[----:B------:R-:W-:Y:S01]  /*56b0*/  IABS R2, R4 ;  /* 0x0000000400027213 */ /* 0x000fe20000000000 */
[----:B------:R-:W-:Y:S01]  /*56c0*/  IMAD.IADD R4, R10, 0x1, -R57 ;  /* 0x000000010a047824 */ /* 0x000fe200078e0a39 */
[----:B------:R-:W-:-:S02]  /*56d0*/  FSEL R105, R0, -INF , !P5 ;  /* 0xff80000000697808 */ /* 0x000fc40006800000 */
[----:B------:R-:W-:Y:S01]  /*56e0*/  FSEL R124, R141, -INF , !P0 ;  /* 0xff8000008d7c7808 */ /* 0x000fe20004000000 */
[----:B------:R-:W-:Y:S01]  /*56f0*/  IMAD.MOV.U32 R0, RZ, RZ, R2 ;  /* 0x000000ffff007224 */ /* 0x000fe200078e0002 */
[----:B------:R-:W-:Y:S02]  /*5700*/  ISETP.GE.AND P0, PT, R60, R235, PT ;  /* 0x000000eb3c00720c */ /* 0x000fe40003f06270 */
[----:B------:R-:W-:Y:S02]  /*5710*/  ISETP.GT.AND P1, PT, R6, R61, PT ;  /* 0x0000003d0600720c */ /* 0x000fe40003f24270 */
[----:B------:R-:W-:Y:S02]  /*5720*/  FSEL R45, R78, -INF , !P0 ;  /* 0xff8000004e2d7808 */ /* 0x000fe40004000000 */
[----:B------:R-:W-:Y:S02]  /*5730*/  I2FP.F32.S32 R2, R0 ;  /* 0x0000000000027245 */ /* 0x000fe40000201400 */
[----:B------:R-:W-:-:S02]  /*5740*/  ISETP.GE.AND P0, PT, R61, R238, PT ;  /* 0x000000ee3d00720c */ /* 0x000fc40003f06270 */
[----:B------:R-:W-:Y:S01]  /*5750*/  FSEL R0, R3, -INF , !P1 ;  /* 0xff80000003007808 */ /* 0x000fe20004800000 */
[----:B------:R-:W-:Y:S01]  /*5760*/  FFMA.FTZ R3, R2, -UR6, R131 ;  /* 0x8000000602037c23 */ /* 0x000fe20008010083 */
[----:B------:R-:W-:Y:S02]  /*5770*/  IABS R4, R4 ;  /* 0x0000000400047213 */ /* 0x000fe40000000000 */
[----:B------:R-:W-:Y:S02]  /*5780*/  FSEL R171, R0, -INF , !P0 ;  /* 0xff80000000ab7808 */ /* 0x000fe40004000000 */
[----:B------:R-:W-:Y:S01]  /*5790*/  FSEL R121, R13, -INF , !P2 ;  /* 0xff8000000d797808 */ /* 0x000fe20005000000 */
[----:B------:R-:W-:Y:S01]  /*57a0*/  IMAD.MOV.U32 R0, RZ, RZ, R4 ;  /* 0x000000ffff007224 */ /* 0x000fe200078e0004 */
[----:B------:R-:W-:Y:S01]  /*57b0*/  ISETP.GE.AND P2, PT, R60, R239, PT ;  /* 0x000000ef3c00720c */ /* 0x000fe20003f46270 */
[----:B------:R-:W-:Y:S01]  /*57c0*/  IMAD.IADD R4, R10, 0x1, -R52 ;  /* 0x000000010a047824 */ /* 0x000fe200078e0a34 */
[----:B------:R-:W-:-:S02]  /*57d0*/  ISETP.GT.AND P1, PT, R6, R62, PT ;  /* 0x0000003e0600720c */ /* 0x000fc40003f24270 */
[----:B------:R-:W-:Y:S02]  /*57e0*/  FSEL R122, R142, -INF , !P2 ;  /* 0xff8000008e7a7808 */ /* 0x000fe40005000000 */
[----:B------:R-:W-:Y:S02]  /*57f0*/  I2FP.F32.S32 R2, R0 ;  /* 0x0000000000027245 */ /* 0x000fe40000201400 */
[----:B------:R-:W-:Y:S02]  /*5800*/  ISETP.GE.AND P2, PT, R61, R235, PT ;  /* 0x000000eb3d00720c */ /* 0x000fe40003f46270 */
[----:B------:R-:W-:Y:S02]  /*5810*/  ISETP.GE.AND P3, PT, R60, R236, PT ;  /* 0x000000ec3c00720c */ /* 0x000fe40003f66270 */
[----:B------:R-:W-:Y:S01]  /*5820*/  FSEL R0, R3, -INF , !P1 ;  /* 0xff80000003007808 */ /* 0x000fe20004800000 */
[----:B------:R-:W-:Y:S01]  /*5830*/  FFMA.FTZ R3, R2, -UR6, R146 ;  /* 0x8000000602037c23 */ /* 0x000fe20008010092 */
[----:B------:R-:W-:-:S02]  /*5840*/  FSEL R159, R79, -INF , !P2 ;  /* 0xff8000004f9f7808 */ /* 0x000fc40005000000 */
[----:B------:R-:W-:Y:S02]  /*5850*/  FSEL R120, R21, -INF , !P3 ;  /* 0xff80000015787808 */ /* 0x000fe40005800000 */
[----:B------:R-:W-:Y:S02]  /*5860*/  ISETP.GE.AND P2, PT, R62, R238, PT ;  /* 0x000000ee3e00720c */ /* 0x000fe40003f46270 */
[----:B------:R-:W-:Y:S01]  /*5870*/  IABS R2, R4 ;  /* 0x0000000400027213 */ /* 0x000fe20000000000 */
[----:B------:R-:W-:Y:S01]  /*5880*/  IMAD.IADD R4, R10, 0x1, -R55 ;  /* 0x000000010a047824 */ /* 0x000fe200078e0a37 */
[----:B------:R-:W-:Y:S02]  /*5890*/  ISETP.GE.AND P3, PT, R61, R239, PT ;  /* 0x000000ef3d00720c */ /* 0x000fe40003f66270 */
[----:B------:R-:W-:Y:S01]  /*58a0*/  FSEL R169, R0, -INF , !P2 ;  /* 0xff80000000a97808 */ /* 0x000fe20005000000 */
[----:B------:R-:W-:Y:S01]  /*58b0*/  IMAD.MOV.U32 R0, RZ, RZ, R2 ;  /* 0x000000ffff007224 */ /* 0x000fe200078e0002 */
[----:B------:R-:W-:-:S02]  /*58c0*/  FSEL R178, R178, -INF , !P3 ;  /* 0xff800000b2b27808 */ /* 0x000fc40005800000 */
[----:B------:R-:W-:Y:S02]  /*58d0*/  ISETP.GE.AND P3, PT, R62, R235, PT ;  /* 0x000000eb3e00720c */ /* 0x000fe40003f66270 */
        /* <DEDUP_REMOVED lines=19> */
[----:B-1----:R-:W-:Y:S02]  /*5a10*/  FSEL R156, R30, -INF , !P4 ;  /* 0xff8000001e9c7808 */ /* 0x002fe40006000000 */
[----:B------:R-:W-:Y:S02]  /*5a20*/  ISETP.GE.AND P5, PT, R62, R236, PT ;  /* 0x000000ec3e00720c */ /* 0x000fe40003fa6270 */
[----:B------:R-:W-:-:S02]  /*5a30*/  ISETP.GE.AND P4, PT, R64, R238, PT ;  /* 0x000000ee4000720c */ /* 0x000fc40003f86270 */
[----:B------:R-:W-:Y:S01]  /*5a40*/  IABS R2, R4 ;  /* 0x0000000400027213 */ /* 0x000fe20000000000 */
[----:B------:R-:W-:Y:S01]  /*5a50*/  IMAD.IADD R4, R10, 0x1, -R58 ;  /* 0x000000010a047824 */ /* 0x000fe200078e0a3a */
[----:B------:R-:W-:Y:S02]  /*5a60*/  FSEL R174, R28, -INF , !P5 ;  /* 0xff8000001cae7808 */ /* 0x000fe40006800000 */
[----:B------:R-:W-:Y:S01]  /*5a70*/  FSEL R170, R0, -INF , !P4 ;  /* 0xff80000000aa7808 */ /* 0x000fe20006000000 */
[----:B------:R-:W-:Y:S01]  /*5a80*/  IMAD.MOV.U32 R0, RZ, RZ, R2 ;  /* 0x000000ffff007224 */ /* 0x000fe200078e0002 */
[C---:B------:R-:W-:Y:S02]  /*5a90*/  ISETP.GE.AND P0, PT, R63.reuse, R236, PT ;  /* 0x000000ec3f00720c */ /* 0x040fe40003f06270 */
[----:B------:R-:W-:Y:S02]  /*5aa0*/  ISETP.GE.AND P5, PT, R63, R239, PT ;  /* 0x000000ef3f00720c */ /* 0x000fe40003fa6270 */
[----:B------:R-:W-:-:S02]  /*5ab0*/  FSEL R172, R9, -INF , !P0 ;  /* 0xff80000009ac7808 */ /* 0x000fc40004000000 */
[----:B------:R-:W-:Y:S02]  /*5ac0*/  FSEL R176, R83, -INF , !P5 ;  /* 0xff80000053b07808 */ /* 0x000fe40006800000 */
[C---:B------:R-:W-:Y:S02]  /*5ad0*/  ISETP.GE.AND P0, PT, R64.reuse, R239, PT ;  /* 0x000000ef4000720c */ /* 0x040fe40003f06270 */
[----:B------:R-:W-:Y:S02]  /*5ae0*/  ISETP.GE.AND P5, PT, R64, R235, PT ;  /* 0x000000eb4000720c */ /* 0x000fe40003fa6270 */
[----:B------:R-:W-:Y:S02]  /*5af0*/  ISETP.GT.AND P1, PT, R6, R65, PT ;  /* 0x000000410600720c */ /* 0x000fe40003f24270 */
[----:B------:R-:W-:Y:S02]  /*5b00*/  I2FP.F32.S32 R0, R0 ;  /* 0x0000000000007245 */ /* 0x000fe40000201400 */
[----:B------:R-:W-:-:S02]  /*5b10*/  FSEL R175, R85, -INF , !P0 ;  /* 0xff80000055af7808 */ /* 0x000fc40004000000 */
[----:B------:R-:W-:Y:S01]  /*5b20*/  FSEL R127, R31, -INF , !P5 ;  /* 0xff8000001f7f7808 */ /* 0x000fe20006800000 */
[----:B------:R-:W-:Y:S01]  /*5b30*/  FFMA.FTZ R0, R0, -UR6, R135 ;  /* 0x8000000600007c23 */ /* 0x000fe20008010087 */
[----:B------:R-:W-:Y:S01]  /*5b40*/  FSEL R2, R3, -INF , !P1 ;  /* 0xff80000003027808 */ /* 0x000fe20004800000 */
[----:B------:R-:W-:Y:S01]  /*5b50*/  IMAD.IADD R3, R10, 0x1, -R20 ;  /* 0x000000010a037824 */ /* 0x000fe200078e0a14 */
[C---:B------:R-:W-:Y:S02]  /*5b60*/  ISETP.GE.AND P0, PT, R65.reuse, R235, PT ;  /* 0x000000eb4100720c */ /* 0x040fe40003f06270 */
[----:B------:R-:W-:Y:S02]  /*5b70*/  ISETP.GE.AND P5, PT, R65, R238, PT ;  /* 0x000000ee4100720c */ /* 0x000fe40003fa6270 */
[----:B------:R-:W-:Y:S02]  /*5b80*/  ISETP.GT.AND P1, PT, R6, R67, PT ;  /* 0x000000430600720c */ /* 0x000fe40003f24270 */
[----:B------:R-:W-:-:S02]  /*5b90*/  FSEL R184, R34, -INF , !P0 ;  /* 0xff80000022b87808 */ /* 0x000fc40004000000 */
[----:B------:R-:W-:Y:S02]  /*5ba0*/  FSEL R188, R2, -INF , !P5 ;  /* 0xff80000002bc7808 */ /* 0x000fe40006800000 */
[-C--:B------:R-:W-:Y:S02]  /*5bb0*/  ISETP.GE.AND P2, PT, R64, R236.reuse, PT ;  /* 0x000000ec4000720c */ /* 0x080fe40003f46270 */
[----:B------:R-:W-:Y:S02]  /*5bc0*/  ISETP.GE.AND P3, PT, R65, R236, PT ;  /* 0x000000ec4100720c */ /* 0x000fe40003f66270 */
[----:B------:R-:W-:Y:S02]  /*5bd0*/  ISETP.GE.AND P0, PT, R67, R238, PT ;  /* 0x000000ee4300720c */ /* 0x000fe40003f06270 */
[----:B------:R-:W-:Y:S02]  /*5be0*/  IABS R2, R3 ;  /* 0x0000000300027213 */ /* 0x000fe40000000000 */
[----:B------:R-:W-:-:S02]  /*5bf0*/  FSEL R0, R0, -INF , !P1 ;  /* 0xff80000000007808 */ /* 0x000fc40004800000 */
[----:B------:R-:W-:Y:S02]  /*5c00*/  IABS R3, R4 ;  /* 0x0000000400037213 */ /* 0x000fe40000000000 */
[----:B------:R-:W-:Y:S02]  /*5c10*/  FSEL R173, R11, -INF , !P2 ;  /* 0xff8000000bad7808 */ /* 0x000fe40005000000 */
[----:B------:R-:W-:Y:S02]  /*5c20*/  FSEL R183, R23, -INF , !P3 ;  /* 0xff80000017b77808 */ /* 0x000fe40005800000 */
[----:B------:R-:W-:Y:S02]  /*5c30*/  FSEL R186, R0, -INF , !P0 ;  /* 0xff80000000ba7808 */ /* 0x000fe40004000000 */
[----:B------:R-:W-:Y:S02]  /*5c40*/  I2FP.F32.S32 R2, R2 ;  /* 0x0000000200027245 */ /* 0x000fe40000201400 */
[----:B------:R-:W-:-:S02]  /*5c50*/  ISETP.GE.AND P2, PT, R65, R239, PT ;  /* 0x000000ef4100720c */ /* 0x000fc40003f46270 */
[C---:B------:R-:W-:Y:S01]  /*5c60*/  ISETP.GE.AND P4, PT, R67.reuse, R236, PT ;  /* 0x000000ec4300720c */ /* 0x040fe20003f86270 */
[----:B------:R-:W-:Y:S01]  /*5c70*/  FFMA.FTZ R2, R2, -UR6, R46 ;  /* 0x8000000602027c23 */ /* 0x000fe2000801002e */
[----:B------:R-:W-:Y:S02]  /*5c80*/  ISETP.GE.AND P3, PT, R67, R239, PT ;  /* 0x000000ef4300720c */ /* 0x000fe40003f66270 */
[----:B------:R-:W-:Y:S02]  /*5c90*/  I2FP.F32.S32 R0, R3 ;  /* 0x0000000300007245 */ /* 0x000fe40000201400 */
[----:B------:R-:W-:Y:S02]  /*5ca0*/  FSEL R195, R87, -INF , !P2 ;  /* 0xff80000057c37808 */ /* 0x000fe40005000000 */
[----:B------:R-:W-:Y:S01]  /*5cb0*/  FSEL R190, R5, -INF , !P4 ;  /* 0xff80000005be7808 */ /* 0x000fe20006000000 */
[----:B------:R-:W-:Y:S01]  /*5cc0*/  FFMA.FTZ R0, R0, -UR6, R47 ;  /* 0x8000000600007c23 */ /* 0x000fe2000801002f */
[----:B------:R-:W-:-:S02]  /*5cd0*/  FSEL R194, R90, -INF , !P3 ;  /* 0xff8000005ac27808 */ /* 0x000fc40005800000 */
[----:B------:R-:W-:Y:S02]  /*5ce0*/  ISETP.GE.AND P2, PT, R67, R235, PT ;  /* 0x000000eb4300720c */ /* 0x000fe40003f46270 */
[C---:B------:R-:W-:Y:S02]  /*5cf0*/  ISETP.GE.AND P5, PT, R84.reuse, R236, PT ;  /* 0x000000ec5400720c */ /* 0x040fe40003fa6270 */
[C---:B------:R-:W-:Y:S02]  /*5d00*/  ISETP.GE.AND P4, PT, R84.reuse, R239, PT ;  /* 0x000000ef5400720c */ /* 0x040fe40003f86270 */
[----:B------:R-:W-:Y:S02]  /*5d10*/  ISETP.GE.AND P3, PT, R84, R235, PT ;  /* 0x000000eb5400720c */ /* 0x000fe40003f66270 */
[C---:B------:R-:W-:Y:S02]  /*5d20*/  ISETP.GT.AND P1, PT, R6.reuse, R84, PT ;  /* 0x000000540600720c */ /* 0x040fe40003f24270 */
[----:B------:R-:W-:-:S02]  /*5d30*/  ISETP.GT.AND P0, PT, R6, R70, PT ;  /* 0x000000460600720c */ /* 0x000fc40003f04270 */
[----:B------:R-:W-:Y:S02]  /*5d40*/  FSEL R182, R37, -INF , !P2 ;  /* 0xff80000025b67808 */ /* 0x000fe40005000000 */
[----:B------:R-:W-:Y:S02]  /*5d50*/  FSEL R189, R29, -INF , !P5 ;  /* 0xff8000001dbd7808 */ /* 0x000fe40006800000 */
[----:B------:R-:W-:Y:S02]  /*5d60*/  FSEL R193, R95, -INF , !P4 ;  /* 0xff8000005fc17808 */ /* 0x000fe40006000000 */
[----:B------:R-:W-:Y:S02]  /*5d70*/  FSEL R181, R53, -INF , !P3 ;  /* 0xff80000035b57808 */ /* 0x000fe40005800000 */
[----:B------:R-:W-:Y:S02]  /*5d80*/  FSEL R2, R2, -INF , !P1 ;  /* 0xff80000002027808 */ /* 0x000fe40004800000 */
[----:B------:R-:W-:-:S02]  /*5d90*/  ISETP.GE.AND P2, PT, R84, R238, PT ;  /* 0x000000ee5400720c */ /* 0x000fc40003f46270 */
[C---:B------:R-:W-:Y:S02]  /*5da0*/  ISETP.GE.AND P5, PT, R70.reuse, R236, PT ;  /* 0x000000ec4600720c */ /* 0x040fe40003fa6270 */
[C---:B------:R-:W-:Y:S02]  /*5db0*/  ISETP.GE.AND P4, PT, R70.reuse, R239, PT ;  /* 0x000000ef4600720c */ /* 0x040fe40003f86270 */
[C---:B------:R-:W-:Y:S02]  /*5dc0*/  ISETP.GE.AND P3, PT, R70.reuse, R235, PT ;  /* 0x000000eb4600720c */ /* 0x040fe40003f66270 */
[----:B------:R-:W-:Y:S02]  /*5dd0*/  ISETP.GE.AND P1, PT, R70, R238, PT ;  /* 0x000000ee4600720c */ /* 0x000fe40003f26270 */
[----:B------:R-:W-:Y:S02]  /*5de0*/  FSEL R0, R0, -INF , !P0 ;  /* 0xff80000000007808 */ /* 0x000fe40004000000 */
[----:B------:R-:W-:-:S02]  /*5df0*/  FSEL R185, R2, -INF , !P2 ;  /* 0xff80000002b97808 */ /* 0x000fc40005000000 */
[----:B------:R-:W-:Y:S02]  /*5e00*/  FSEL R191, R7, -INF , !P5 ;  /* 0xff80000007bf7808 */ /* 0x000fe40006800000 */
[----:B------:R-:W-:Y:S02]  /*5e10*/  FSEL R192, R96, -INF , !P4 ;  /* 0xff80000060c07808 */ /* 0x000fe40006000000 */
[----:B------:R-:W-:Y:S02]  /*5e20*/  FSEL R180, R54, -INF , !P3 ;  /* 0xff80000036b47808 */ /* 0x000fe40005800000 */
[----:B------:R-:W-:Y:S01]  /*5e30*/  FSEL R187, R0, -INF , !P1 ;  /* 0xff80000000bb7808 */ /* 0x000fe20004800000 */
[----:B------:R-:W-:Y:S06]  /*5e40*/  BRA.U !UP0, `(.L_x_333) ;  /* 0x0000000108d87547 */ /* 0x000fec000b800000 */
        /* <DEDUP_REMOVED lines=51> */
.L_x_335:
[----:B------:R3:W-:Y:S02]  /*6180*/  STS.128 [R232+0x8800], RZ ;  /* 0x008800ffe8007388 */ /* 0x0007e40000000c00 */
.L_x_336:
[----:B------:R-:W-:Y:S05]  /*6190*/  BSYNC.RECONVERGENT B0 ;  /* 0x0000000000007941 */ /* 0x000fea0003800200 */
.L_x_334:
[----:B------:R-:W0:Y:S02]  /*61a0*/  LDGDEPBAR ;  /* 0x00000000000079af */ /* 0x000e240000000000 */
.L_x_333:
[----:B------:R-:W-:Y:S01]  /*61b0*/  FMNMX3.FTZ R0, R22, R14, R12, !PT ;  /* 0x0000000e16007276 */ /* 0x000fe2000781000c */
[----:B------:R-:W4:Y:S01]  /*61c0*/  LDCU UR4, c[0x0][0x45c] ;  /* 0x00008b80ff0477ac */ /* 0x000f220008000800 */
[----:B-12---:R-:W-:Y:S02]  /*61d0*/  FMNMX3.FTZ R2, R25, R32, R36, !PT ;  /* 0x0000002019027276 */ /* 0x006fe40007810024 */
[----:B------:R-:W-:Y:S01]  /*61e0*/  FMNMX3.FTZ R0, R0, R8, R51, !PT ;  /* 0x0000000800007276 */ /* 0x000fe20007810033 */
[----:B------:R-:W-:Y:S01]  /*61f0*/  UISETP.GT.U32.AND UP0, UPT, UR17, UR18, UPT ;  /* 0x000000121100728c */ /* 0x000fe2000bf04070 */
        /* <DEDUP_REMOVED lines=14> */
[----:B------:R-:W1:Y:S01]  /*62e0*/  SHFL.BFLY PT, R3, R104, 0x2, 0x1f ;  /* 0x0c401f0068037f89 */ /* 0x000e6200000e0000 */
[----:B------:R-:W-:-:S02]  /*62f0*/  FMNMX3.FTZ R0, R0, R100, R106, !PT ;  /* 0x0000006400007276 */ /* 0x000fc4000781006a */
[----:B------:R-:W-:Y:S02]  /*6300*/  FMNMX.FTZ R2, R191, R2, !PT ;  /* 0x00000002bf027209 */ /* 0x000fe40007810000 */
[----:B------:R-:W-:-:S03]  /*6310*/  FMNMX3.FTZ R0, R0, R105, R171, !PT ;  /* 0x0000006900007276 */ /* 0x000fc600078100ab */
[----:B------:R-:W2:Y:S01]  /*6320*/  SHFL.BFLY PT, R103, R2, 0x2, 0x1f ;  /* 0x0c401f0002677f89 */ /* 0x000ea200000e0000 */
[----:B------:R-:W-:-:S04]  /*6330*/  FMNMX3.FTZ R0, R0, R169, R168, !PT ;  /* 0x000000a900007276 */ /* 0x000fc800078100a8 */
[----:B------:R-:W-:-:S04]  /*6340*/  FMNMX3.FTZ R0, R0, R170, R188, !PT ;  /* 0x000000aa00007276 */ /* 0x000fc800078100bc */
[----:B------:R-:W-:-:S04]  /*6350*/  FMNMX3.FTZ R0, R0, R186, R185, !PT ;  /* 0x000000ba00007276 */ /* 0x000fc800078100b9 */
[----:B------:R-:W-:Y:S02]  /*6360*/  FMNMX.FTZ R0, R187, R0, !PT ;  /* 0x00000000bb007209 */ /* 0x000fe40007810000 */
[----:B-1----:R-:W-:-:S03]  /*6370*/  FMNMX.FTZ R104, R104, R3, !PT ;  /* 0x0000000368687209 */ /* 0x002fc60007810000 */
[----:B------:R-:W1:Y:S04]  /*6380*/  SHFL.BFLY PT, R3, R0, 0x2, 0x1f ;  /* 0x0c401f0000037f89 */ /* 0x000e6800000e0000 */
[----:B------:R-:W5:Y:S01]  /*6390*/  SHFL.BFLY PT, R5, R104, 0x1, 0x1f ;  /* 0x0c201f0068057f89 */ /* 0x000f6200000e0000 */
[----:B--2---:R-:W-:Y:S02]  /*63a0*/  FMNMX.FTZ R103, R2, R103, !PT ;  /* 0x0000006702677209 */ /* 0x004fe40007810000 */
[----:B------:R-:W-:-:S03]  /*63b0*/  FMNMX3.FTZ R2, R44, R43, R42, !PT ;  /* 0x0000002b2c027276 */ /* 0x000fc6000781002a */
[----:B------:R-:W2:Y:S01]  /*63c0*/  SHFL.BFLY PT, R4, R103, 0x1, 0x1f ;  /* 0x0c201f0067047f89 */ /* 0x000ea200000e0000 */
[----:B------:R-:W-:-:S04]  /*63d0*/  FMNMX3.FTZ R2, R2, R41, R126, !PT ;  /* 0x0000002902027276 */ /* 0x000fc8000781007e */
[----:B------:R-:W-:Y:S02]  /*63e0*/  FMNMX3.FTZ R2, R2, R125, R124, !PT ;  /* 0x0000007d02027276 */ /* 0x000fe4000781007c */
[----:B-1----:R-:W-:Y:S02]  /*63f0*/  FMNMX.FTZ R101, R0, R3, !PT ;  /* 0x0000000300657209 */ /* 0x002fe40007810000 */
[----:B------:R-:W-:Y:S02]  /*6400*/  FMNMX3.FTZ R0, R2, R122, R178, !PT ;  /* 0x0000007a02007276 */ /* 0x000fe400078100b2 */
[----:B-----5:R-:W-:Y:S02]  /*6410*/  FMNMX.FTZ R104, R104, R5, !PT ;  /* 0x0000000568687209 */ /* 0x020fe40007810000 */
[----:B------:R-:W-:Y:S01]  /*6420*/  FMNMX3.FTZ R0, R0, R177, R176, !PT ;  /* 0x000000b100007276 */ /* 0x000fe200078100b0 */
[----:B------:R-:W1:Y:S01]  /*6430*/  SHFL.BFLY PT, R5, R101, 0x1, 0x1f ;  /* 0x0c201f0065057f89 */ /* 0x000e6200000e0000 */
[C---:B------:R-:W-:Y:S01]  /*6440*/  FSETP.NEU.FTZ.AND P0, PT, R104.reuse, -INF , PT ;  /* 0xff8000006800780b */ /* 0x040fe20003f1d000 */
[----:B----4-:R-:W-:Y:S01]  /*6450*/  FMUL.FTZ R2, R104, UR4 ;  /* 0x0000000468027c20 */ /* 0x010fe20008410000 */
[----:B------:R-:W-:-:S02]  /*6460*/  FMNMX3.FTZ R0, R0, R175, R195, !PT ;  /* 0x000000af00007276 */ /* 0x000fc400078100c3 */
[----:B--2---:R-:W-:Y:S02]  /*6470*/  FMNMX.FTZ R103, R103, R4, !PT ;  /* 0x0000000467677209 */ /* 0x004fe40007810000 */
[----:B------:R-:W-:Y:S02]  /*6480*/  FMNMX3.FTZ R4, R0, R194, R193, !PT ;  /* 0x000000c200047276 */ /* 0x000fe400078100c1 */
[C---:B------:R-:W-:Y:S01]  /*6490*/  FSETP.NEU.FTZ.AND P1, PT, R103.reuse, -INF , PT ;  /* 0xff8000006700780b */ /* 0x040fe20003f3d000 */
[----:B------:R-:W-:Y:S01]  /*64a0*/  FMUL.FTZ R3, R103, UR4 ;  /* 0x0000000467037c20 */ /* 0x000fe20008410000 */
[----:B------:R-:W-:Y:S02]  /*64b0*/  FMNMX.FTZ R4, R192, R4, !PT ;  /* 0x00000004c0047209 */ /* 0x000fe40007810000 */
[----:B------:R-:W-:Y:S02]  /*64c0*/  FSEL R2, R2, RZ, P0 ;  /* 0x000000ff02027208 */ /* 0x000fe40000000000 */
[----:B------:R-:W-:Y:S01]  /*64d0*/  FSEL R3, R3, RZ, P1 ;  /* 0x000000ff03037208 */ /* 0x000fe20000800000 */
[----:B------:R-:W2:Y:S04]  /*64e0*/  SHFL.BFLY PT, R6, R4, 0x2, 0x1f ;  /* 0x0c401f0004067f89 */ /* 0x000ea800000e0000 */
[----:B------:R-:W-:-:S04]  /*64f0*/  FFMA.FTZ R0, R25, UR4, -R3 ;  /* 0x0000000419007c23 */ /* 0x000fc80008010803 */
[----:B------:R4:W-:Y:S01]  /*6500*/  MUFU.EX2 R248, R0 ;  /* 0x0000000000f87308 */ /* 0x0009e20000000800 */
[----:B-1----:R-:W-:Y:S01]  /*6510*/  FMNMX.FTZ R101, R101, R5, !PT ;  /* 0x0000000565657209 */ /* 0x002fe20007810000 */
[----:B------:R-:W-:-:S03]  /*6520*/  FFMA.FTZ R5, R8, UR4, -R2 ;  /* 0x0000000408057c23 */ /* 0x000fc60008010802 */
[----:B------:R-:W-:-:S03]  /*6530*/  FSETP.NEU.FTZ.AND P0, PT, R101, -INF , PT ;  /* 0xff8000006500780b */ /* 0x000fc60003f1d000 */
[----:B------:R-:W-:Y:S01]  /*6540*/  MUFU.EX2 R252, R5 ;  /* 0x0000000500fc7308 */ /* 0x000fe20000000800 */
[----:B--2---:R-:W-:Y:S01]  /*6550*/  FMNMX.FTZ R4, R4, R6, !PT ;  /* 0x0000000604047209 */ /* 0x004fe20007810000 */
[----:B----4-:R-:W-:-:S06]  /*6560*/  FFMA.FTZ R0, R22, UR4, -R2 ;  /* 0x0000000416007c23 */ /* 0x010fcc0008010802 */
[----:B------:R1:W-:Y:S01]  /*6570*/  MUFU.EX2 R251, R0 ;  /* 0x0000000000fb7308 */ /* 0x0003e20000000800 */
[----:B------:R-:W2:Y:S01]  /*6580*/  SHFL.BFLY PT, R6, R4, 0x1, 0x1f ;  /* 0x0c201f0004067f89 */ /* 0x000ea200000e0000 */
[----:B-1----:R-:W-:-:S06]  /*6590*/  FFMA.FTZ R0, R14, UR4, -R2 ;  /* 0x000000040e007c23 */ /* 0x002fcc0008010802 */
[----:B------:R1:W4:Y:S01]  /*65a0*/  MUFU.EX2 R250, R0 ;  /* 0x0000000000fa7308 */ /* 0x0003220000000800 */
[----:B--2---:R-:W-:Y:S01]  /*65b0*/  FMNMX.FTZ R102, R4, R6, !PT ;  /* 0x0000000604667209 */ /* 0x004fe20007810000 */
[----:B------:R-:W-:-:S04]  /*65c0*/  FFMA.FTZ R4, R36, UR4, -R3 ;  /* 0x0000000424047c23 */ /* 0x000fc80008010803 */
[----:B------:R-:W-:Y:S02]  /*65d0*/  FMUL.FTZ R8, R102, UR4 ;  /* 0x0000000466087c20 */ /* 0x000fe40008410000 */
[----:B------:R4:W-:Y:S01]  /*65e0*/  MUFU.EX2 R242, R4 ;  /* 0x0000000400f27308 */ /* 0x0009e20000000800 */
[----:B-1----:R-:W-:Y:S01]  /*65f0*/  FFMA.FTZ R0, R12, UR4, -R2 ;  /* 0x000000040c007c23 */ /* 0x002fe20008010802 */
[----:B------:R-:W-:-:S06]  /*6600*/  LOP3.LUT R12, R208, 0x120, R152, 0xf8, !PT ;  /* 0x00000120d00c7812 */ /* 0x000fcc00078ef898 */
[----:B------:R1:W2:Y:S01]  /*6610*/  MUFU.EX2 R249, R0 ;  /* 0x0000000000f97308 */ /* 0x0002a20000000800 */
[----:B------:R-:W-:-:S04]  /*6620*/  LEA R12, R12, UR5, 0x1 ;  /* 0x000000050c0c7c11 */ /* 0x000fc8000f8e08ff */
[----:B------:R-:W-:Y:S01]  /*6630*/  IADD3 R13, PT, PT, R143, R12, RZ ;  /* 0x0000000c8f0d7210 */ /* 0x000fe20007ffe0ff */
[----:B------:R-:W5:Y:S01]  /*6640*/  LDSM.16.MT88.4 R28, [R12+0x9000] ;  /* 0x009000000c1c783b */ /* 0x000f620000004200 */
[----:B----4-:R-:W-:-:S03]  /*6650*/  F2FP.BF16.F32.PACK_AB R4, R250, R251 ;  /* 0x000000fbfa04723e */ /* 0x010fc600000010ff */
[----:B------:R-:W-:Y:S04]  /*6660*/  LDSM.16.MT88.4 R20, [R12+0xa000] ;  /* 0x00a000000c14783b */ /* 0x000fe80000004200 */
[----:B------:R-:W-:Y:S01]  /*6670*/  LDSM.16.MT88.4 R36, [R13+0xb000] ;  /* 0x00b000000d24783b */ /* 0x000fe20000004200 */
[----:B-1----:R-:W-:Y:S01]  /*6680*/  FMUL.FTZ R0, R101, UR4 ;  /* 0x0000000465007c20 */ /* 0x002fe20008410000 */
[----:B--2---:R-:W-:-:S04]  /*6690*/  F2FP.BF16.F32.PACK_AB R6, R252, R249 ;  /* 0x000000f9fc06723e */ /* 0x004fc800000010ff */
[----:B------:R-:W-:Y:S02]  /*66a0*/  FSEL R0, R0, RZ, P0 ;  /* 0x000000ff00007208 */ /* 0x000fe40000000000 */
[----:B------:R-:W-:-:S03]  /*66b0*/  FSETP.NEU.FTZ.AND P0, PT, R102, -INF , PT ;  /* 0xff8000006600780b */ /* 0x000fc60003f1d000 */
[--C-:B------:R-:W-:Y:S01]  /*66c0*/  FFMA.FTZ R5, R27, UR4, -R0.reuse ;  /* 0x000000041b057c23 */ /* 0x100fe20008010800 */
[----:B------:R-:W-:Y:S01]  /*66d0*/  FSEL R14, R8, RZ, P0 ;  /* 0x000000ff080e7208 */ /* 0x000fe20000000000 */
[----:B------:R-:W-:Y:S02]  /*66e0*/  FFMA.FTZ R8, R40, UR4, -R3 ;  /* 0x0000000428087c23 */ /* 0x000fe40008010803 */
[----:B------:R1:W-:Y:S08]  /*66f0*/  MUFU.EX2 R246, R5 ;  /* 0x0000000500f67308 */ /* 0x0003f00000000800 */
[----:B------:R2:W4:Y:S01]  /*6700*/  MUFU.EX2 R243, R8 ;  /* 0x0000000800f37308 */ /* 0x0005220000000800 */
[----:B-1----:R-:W-:-:S02]  /*6710*/  FFMA.FTZ R5, R26, UR4, -R0 ;  /* 0x000000041a057c23 */ /* 0x002fc40008010800 */
[----:B------:R-:W1:Y:S05]  /*6720*/  LDSM.16.MT88.4 R24, [R13+0x9000] ;  /* 0x009000000d18783b */ /* 0x000e6a0000004200 */
[----:B------:R3:W-:Y:S01]  /*6730*/  MUFU.EX2 R244, R5 ;  /* 0x0000000500f47308 */ /* 0x0007e20000000800 */
[----:B--2---:R-:W-:Y:S01]  /*6740*/  FFMA.FTZ R8, R44, UR4, -R14 ;  /* 0x000000042c087c23 */ /* 0x004fe2000801080e */
[----:B----4-:R-:W-:-:S06]  /*6750*/  F2FP.BF16.F32.PACK_AB R10, R243, R242 ;  /* 0x000000f2f30a723e */ /* 0x010fcc00000010ff */
[----:B------:R2:W-:Y:S01]  /*6760*/  MUFU.EX2 R223, R8 ;  /* 0x0000000800df7308 */ /* 0x0005e20000000800 */
[--C-:B---3--:R-:W-:Y:S01]  /*6770*/  FFMA.FTZ R5, R15, UR4, -R0.reuse ;  /* 0x000000040f057c23 */ /* 0x108fe20008010800 */
[----:B------:R-:W-:-:S06]  /*6780*/  FFMA.FTZ R15, R168, UR4, -R0 ;  /* 0x00000004a80f7c23 */ /* 0x000fcc0008010800 */
[----:B------:R3:W-:Y:S01]  /*6790*/  MUFU.EX2 R245, R5 ;  /* 0x0000000500f57308 */ /* 0x0007e20000000800 */
[----:B--2---:R-:W-:-:S07]  /*67a0*/  FFMA.FTZ R8, R43, UR4, -R14 ;  /* 0x000000042b087c23 */ /* 0x004fce000801080e */
[----:B------:R2:W4:Y:S08]  /*67b0*/  MUFU.EX2 R222, R8 ;  /* 0x0000000800de7308 */ /* 0x0005300000000800 */
[----:B------:R5:W-:Y:S01]  /*67c0*/  MUFU.EX2 R202, R15 ;  /* 0x0000000f00ca7308 */ /* 0x000be20000000800 */
[----:B---3--:R-:W-:Y:S02]  /*67d0*/  FFMA.FTZ R5, R18, UR4, -R0 ;  /* 0x0000000412057c23 */ /* 0x008fe40008010800 */
[----:B------:R-:W3:Y:S05]  /*67e0*/  LDSM.16.MT88.4 R16, [R13+0xa000] ;  /* 0x00a000000d10783b */ /* 0x000eea0000004200 */
[----:B------:R1:W1:Y:S01]  /*67f0*/  MUFU.EX2 R247, R5 ;  /* 0x0000000500f77308 */ /* 0x0002620000000800 */
[----:B--2---:R-:W-:Y:S01]  /*6800*/  FFMA.FTZ R8, R42, UR4, -R14 ;  /* 0x000000042a087c23 */ /* 0x004fe2000801080e */
[----:B----4-:R-:W-:-:S06]  /*6810*/  F2FP.BF16.F32.PACK_AB R9, R222, R223 ;  /* 0x000000dfde09723e */ /* 0x010fcc00000010ff */
[----:B------:R2:W-:Y:S01]  /*6820*/  MUFU.EX2 R229, R8 ;  /* 0x0000000800e57308 */ /* 0x0005e20000000800 */
[----:B-----5:R-:W-:-:S07]  /*6830*/  FFMA.FTZ R15, R170, UR4, -R0 ;  /* 0x00000004aa0f7c23 */ /* 0x020fce0008010800 */
[----:B------:R4:W-:Y:S01]  /*6840*/  MUFU.EX2 R201, R15 ;  /* 0x0000000f00c97308 */ /* 0x0009e20000000800 */
[----:B-1----:R-:W-:Y:S01]  /*6850*/  FFMA.FTZ R5, R32, UR4, -R3 ;  /* 0x0000000420057c23 */ /* 0x002fe20008010803 */
[----:B------:R-:W-:Y:S01]  /*6860*/  F2FP.BF16.F32.PACK_AB R7, R247, R245 ;  /* 0x000000f5f707723e */ /* 0x000fe200000010ff */
[----:B------:R-:W1:Y:S05]  /*6870*/  LDSM.16.MT88.4 R32, [R12+0xb000] ;  /* 0x00b000000c20783b */ /* 0x000e6a0000004200 */
[----:B------:R5:W3:Y:S01]  /*6880*/  MUFU.EX2 R240, R5 ;  /* 0x0000000500f07308 */ /* 0x000ae20000000800 */
[----:B--2---:R-:W-:-:S07]  /*6890*/  FFMA.FTZ R8, R41, UR4, -R14 ;  /* 0x0000000429087c23 */ /* 0x004fce000801080e */
[----:B------:R3:W2:Y:S01]  /*68a0*/  MUFU.EX2 R241, R8 ;  /* 0x0000000800f17308 */ /* 0x0006a20000000800 */
[----:B----4-:R-:W-:-:S07]  /*68b0*/  FFMA.FTZ R15, R174, UR4, -R3 ;  /* 0x00000004ae0f7c23 */ /* 0x010fce0008010803 */
[----:B------:R4:W-:Y:S01]  /*68c0*/  MUFU.EX2 R200, R15 ;  /* 0x0000000f00c87308 */ /* 0x0009e20000000800 */
[----:B-----5:R-:W-:-:S07]  /*68d0*/  F2FP.BF16.F32.PACK_AB R5, R244, R246 ;  /* 0x000000f6f405723e */ /* 0x020fce00000010ff */
[----:B------:R-:W-:Y:S01]  /*68e0*/  HMMA.16816.F32.BF16 R116, R4, R28, RZ ;  /* 0x0000001c0474723c */ /* 0x000fe200000418ff */
[----:B---3--:R-:W-:Y:S02]  /*68f0*/  F2FP.BF16.F32.PACK_AB R8, R240, R248 ;  /* 0x000000f8f008723e */ /* 0x008fe400000010ff */
[----:B--2---:R-:W-:-:S05]  /*6900*/  F2FP.BF16.F32.PACK_AB R11, R241, R229 ;  /* 0x000000e5f10b723e */ /* 0x004fca00000010ff */
[----:B------:R-:W-:Y:S01]  /*6910*/  HMMA.16816.F32.BF16 R112, R4, R24, RZ ;  /* 0x000000180470723c */ /* 0x000fe200000418ff */
[----:B----4-:R-:W-:-:S04]  /*6920*/  FFMA.FTZ R15, R172, UR4, -R3 ;  /* 0x00000004ac0f7c23 */ /* 0x010fc80008010803 */
[----:B------:R2:W-:Y:S03]  /*6930*/  MUFU.EX2 R199, R15 ;  /* 0x0000000f00c77308 */ /* 0x0005e60000000800 */
[C---:B------:R-:W-:Y:S08]  /*6940*/  HMMA.16816.F32.BF16 R108, R4.reuse, R20, RZ ;  /* 0x00000014046c723c */ /* 0x040ff000000418ff */
[----:B------:R-:W-:Y:S01]  /*6950*/  HMMA.16816.F32.BF16 R96, R4, R16, RZ ;  /* 0x000000100460723c */ /* 0x000fe200000418ff */
[----:B--2---:R-:W-:-:S07]  /*6960*/  FFMA.FTZ R15, R173, UR4, -R3 ;  /* 0x00000004ad0f7c23 */ /* 0x004fce0008010803 */
[C---:B-1----:R-:W-:Y:S01]  /*6970*/  HMMA.16816.F32.BF16 R92, R4.reuse, R32, RZ ;  /* 0x00000020045c723c */ /* 0x042fe200000418ff */
[----:B------:R1:W-:Y:S07]  /*6980*/  MUFU.EX2 R198, R15 ;  /* 0x0000000f00c67308 */ /* 0x0003ee0000000800 */
[C---:B------:R-:W-:Y:S08]  /*6990*/  HMMA.16816.F32.BF16 R68, R4.reuse, R36, RZ ;  /* 0x000000240444723c */ /* 0x040ff000000418ff */
[----:B------:R-:W-:Y:S01]  /*69a0*/  HMMA.16816.F32.BF16 R88, R4, R30, RZ ;  /* 0x0000001e0458723c */ /* 0x000fe200000418ff */
[----:B-1----:R-:W-:-:S04]  /*69b0*/  FFMA.FTZ R15, R178, UR4, -R14 ;  /* 0x00000004b20f7c23 */ /* 0x002fc8000801080e */
[----:B------:R1:W-:Y:S03]  /*69c0*/  MUFU.EX2 R197, R15 ;  /* 0x0000000f00c57308 */ /* 0x0003e60000000800 */
[C---:B------:R-:W-:Y:S08]  /*69d0*/  HMMA.16816.F32.BF16 R84, R4.reuse, R26, RZ ;  /* 0x0000001a0454723c */ /* 0x040ff000000418ff */
[C---:B------:R-:W-:Y:S08]  /*69e0*/  HMMA.16816.F32.BF16 R80, R4.reuse, R22, RZ ;  /* 0x000000160450723c */ /* 0x040ff000000418ff */
[----:B------:R-:W-:Y:S01]  /*69f0*/  HMMA.16816.F32.BF16 R76, R4, R18, RZ ;  /* 0x00000012044c723c */ /* 0x000fe200000418ff */
[----:B-1----:R-:W-:-:S04]  /*6a00*/  FFMA.FTZ R15, R177, UR4, -R14 ;  /* 0x00000004b10f7c23 */ /* 0x002fc8000801080e */
[----:B------:R1:W-:Y:S03]  /*6a10*/  MUFU.EX2 R196, R15 ;  /* 0x0000000f00c47308 */ /* 0x0003e60000000800 */
[C---:B------:R-:W-:Y:S08]  /*6a20*/  HMMA.16816.F32.BF16 R72, R4.reuse, R34, RZ ;  /* 0x000000220448723c */ /* 0x040ff000000418ff */
[----:B------:R-:W-:Y:S01]  /*6a30*/  HMMA.16816.F32.BF16 R60, R4, R38, RZ ;  /* 0x00000026043c723c */ /* 0x000fe200000418ff */
[----:B------:R-:W-:-:S04]  /*6a40*/  FFMA.FTZ R4, R50, UR4, -R3 ;  /* 0x0000000432047c23 */ /* 0x000fc80008010803 */
[----:B------:R2:W-:Y:S01]  /*6a50*/  MUFU.EX2 R228, R4 ;  /* 0x0000000400e47308 */ /* 0x0005e20000000800 */
[----:B-1----:R-:W-:Y:S02]  /*6a60*/  FFMA.FTZ R15, R176, UR4, -R14 ;  /* 0x00000004b00f7c23 */ /* 0x002fe4000801080e */
[C---:B------:R-:W-:Y:S08]  /*6a70*/  HMMA.16816.F32.BF16 R64, R8.reuse, R28, RZ ;  /* 0x0000001c0840723c */ /* 0x040ff000000418ff */
[----:B------:R-:W-:Y:S01]  /*6a80*/  HMMA.16816.F32.BF16 R144, R8, R30, RZ ;  /* 0x0000001e0890723c */ /* 0x000fe200000418ff */
[----:B------:R-:W-:Y:S01]  /*6a90*/  LDSM.16.MT88.4 R28, [R13+0xa400] ;  /* 0x00a400000d1c783b */ /* 0x000fe20000004200 */
[----:B--2---:R-:W-:-:S06]  /*6aa0*/  FFMA.FTZ R4, R51, UR4, -R2 ;  /* 0x0000000433047c23 */ /* 0x004fcc0008010802 */
        /* <DEDUP_REMOVED lines=12> */
[----:B------:R1:W-:Y:S07]  /*6b70*/  MUFU.EX2 R234, R4 ;  /* 0x0000000400ea7308 */ /* 0x0003ee0000000800 */
[C---:B------:R-:W-:Y:S01]  /*6b80*/  HMMA.16816.F32.BF16 R48, R8.reuse, R16, RZ ;  /* 0x000000100830723c */ /* 0x040fe200000418ff */
[----:B------:R-:W3:Y:S07]  /*6b90*/  LDSM.16.MT88.4 R16, [R13+0x9400] ;  /* 0x009400000d10783b */ /* 0x000eee0000004200 */
[----:B------:R-:W-:Y:S01]  /*6ba0*/  HMMA.16816.F32.BF16 R40, R8, R36, RZ ;  /* 0x000000240828723c */ /* 0x000fe200000418ff */
[----:B-1----:R-:W-:-:S07]  /*6bb0*/  FFMA.FTZ R4, R45, UR4, -R2 ;  /* 0x000000042d047c23 */ /* 0x002fce0008010802 */
[C---:B------:R-:W-:Y:S01]  /*6bc0*/  HMMA.16816.F32.BF16 R44, R8.reuse, R32, RZ ;  /* 0x00000020082c723c */ /* 0x040fe200000418ff */
[----:B------:R1:W4:Y:S01]  /*6bd0*/  MUFU.EX2 R230, R4 ;  /* 0x0000000400e67308 */ /* 0x0003220000000800 */
[----:B------:R-:W5:Y:S06]  /*6be0*/  LDSM.16.MT88.4 R32, [R12+0xb400] ;  /* 0x00b400000c20783b */ /* 0x000f6c0000004200 */
[----:B------:R-:W-:Y:S01]  /*6bf0*/  HMMA.16816.F32.BF16 R148, R8, R38, RZ ;  /* 0x000000260894723c */ /* 0x000fe200000418ff */
[----:B------:R-:W-:Y:S01]  /*6c00*/  FFMA.FTZ R8, R120, UR4, -R3 ;  /* 0x0000000478087c23 */ /* 0x000fe20008010803 */
[----:B------:R-:W5:Y:S03]  /*6c10*/  LDSM.16.MT88.4 R36, [R13+0xb400] ;  /* 0x00b400000d24783b */ /* 0x000f660000004200 */
[----:B------:R2:W-:Y:S01]  /*6c20*/  MUFU.EX2 R215, R8 ;  /* 0x0000000800d77308 */ /* 0x0005e20000000800 */
[----:B-1----:R-:W-:Y:S01]  /*6c30*/  FFMA.FTZ R4, R107, UR4, -R0 ;  /* 0x000000046b047c23 */ /* 0x002fe20008010800 */
[----:B----4-:R-:W-:-:S06]  /*6c40*/  F2FP.BF16.F32.PACK_AB R6, R230, R234 ;  /* 0x000000eae606723e */ /* 0x010fcc00000010ff */
[----:B------:R1:W-:Y:S08]  /*6c50*/  MUFU.EX2 R107, R15 ;  /* 0x0000000f006b7308 */ /* 0x0003f00000000800 */
[----:B------:R4:W-:Y:S01]  /*6c60*/  MUFU.EX2 R218, R4 ;  /* 0x0000000400da7308 */ /* 0x0009e20000000800 */
[----:B--2---:R-:W-:-:S07]  /*6c70*/  FFMA.FTZ R8, R126, UR4, -R14 ;  /* 0x000000047e087c23 */ /* 0x004fce000801080e */
[----:B------:R2:W-:Y:S01]  /*6c80*/  MUFU.EX2 R213, R8 ;  /* 0x0000000800d57308 */ /* 0x0005e20000000800 */
[----:B-1----:R-:W-:Y:S02]  /*6c90*/  FFMA.FTZ R15, R175, UR4, -R14 ;  /* 0x00000004af0f7c23 */ /* 0x002fe4000801080e */
[----:B------:R-:W-:Y:S01]  /*6ca0*/  LDSM.16.MT88.4 R172, [R13+0xac00] ;  /* 0x00ac00000dac783b */ /* 0x000fe20000004200 */
[----:B----4-:R-:W-:-:S04]  /*6cb0*/  FFMA.FTZ R4, R100, UR4, -R0 ;  /* 0x0000000464047c23 */ /* 0x010fc80008010800 */
[----:B------:R1:W4:Y:S01]  /*6cc0*/  MUFU.EX2 R221, R4 ;  /* 0x0000000400dd7308 */ /* 0x0003220000000800 */
[----:B--2---:R-:W-:-:S07]  /*6cd0*/  FFMA.FTZ R8, R125, UR4, -R14 ;  /* 0x000000047d087c23 */ /* 0x004fce000801080e */
[----:B------:R2:W-:Y:S01]  /*6ce0*/  MUFU.EX2 R214, R8 ;  /* 0x0000000800d67308 */ /* 0x0005e20000000800 */
[----:B-1----:R-:W-:Y:S01]  /*6cf0*/  FFMA.FTZ R4, R106, UR4, -R0 ;  /* 0x000000046a047c23 */ /* 0x002fe20008010800 */
[----:B----4-:R-:W-:-:S06]  /*6d00*/  F2FP.BF16.F32.PACK_AB R5, R221, R218 ;  /* 0x000000dadd05723e */ /* 0x010fcc00000010ff */
[----:B------:R1:W-:Y:S01]  /*6d10*/  MUFU.EX2 R106, R15 ;  /* 0x0000000f006a7308 */ /* 0x0003e20000000800 */
[----:B--2---:R-:W-:-:S07]  /*6d20*/  FFMA.FTZ R8, R124, UR4, -R14 ;  /* 0x000000047c087c23 */ /* 0x004fce000801080e */
[----:B------:R2:W-:Y:S08]  /*6d30*/  MUFU.EX2 R220, R4 ;  /* 0x0000000400dc7308 */ /* 0x0005f00000000800 */
[----:B------:R4:W-:Y:S01]  /*6d40*/  MUFU.EX2 R212, R8 ;  /* 0x0000000800d47308 */ /* 0x0009e20000000800 */
[----:B-1----:R-:W-:Y:S01]  /*6d50*/  FFMA.FTZ R15, R183, UR4, -R3 ;  /* 0x00000004b70f7c23 */ /* 0x002fe20008010803 */
[----:B--2---:R-:W-:-:S06]  /*6d60*/  FFMA.FTZ R4, R105, UR4, -R0 ;  /* 0x0000000469047c23 */ /* 0x004fcc0008010800 */
[----:B------:R-:W-:Y:S01]  /*6d70*/  MUFU.EX2 R105, R15 ;  /* 0x0000000f00697308 */ /* 0x000fe20000000800 */
[----:B----4-:R-:W-:-:S07]  /*6d80*/  FFMA.FTZ R8, R122, UR4, -R14 ;  /* 0x000000047a087c23 */ /* 0x010fce000801080e */
[----:B------:R1:W2:Y:S08]  /*6d90*/  MUFU.EX2 R219, R4 ;  /* 0x0000000400db7308 */ /* 0x0002b00000000800 */
[----:B------:R4:W-:Y:S01]  /*6da0*/  MUFU.EX2 R211, R8 ;  /* 0x0000000800d37308 */ /* 0x0009e20000000800 */
[----:B-1----:R-:W-:Y:S01]  /*6db0*/  FFMA.FTZ R4, R123, UR4, -R3 ;  /* 0x000000047b047c23 */ /* 0x002fe20008010803 */
[----:B--2---:R-:W-:-:S06]  /*6dc0*/  F2FP.BF16.F32.PACK_AB R7, R219, R220 ;  /* 0x000000dcdb07723e */ /* 0x004fcc00000010ff */
[----:B------:R1:W2:Y:S01]  /*6dd0*/  MUFU.EX2 R217, R4 ;  /* 0x0000000400d97308 */ /* 0x0002a20000000800 */
[----:B----4-:R-:W-:-:S07]  /*6de0*/  FFMA.FTZ R8, R158, UR4, -R3 ;  /* 0x000000049e087c23 */ /* 0x010fce0008010803 */
[----:B------:R4:W-:Y:S01]  /*6df0*/  MUFU.EX2 R210, R8 ;  /* 0x0000000800d27308 */ /* 0x0009e20000000800 */
[----:B-1----:R-:W-:-:S07]  /*6e00*/  FFMA.FTZ R4, R121, UR4, -R3 ;  /* 0x0000000479047c23 */ /* 0x002fce0008010803 */
[----:B------:R1:W2:Y:S01]  /*6e10*/  MUFU.EX2 R216, R4 ;  /* 0x0000000400d87308 */ /* 0x0002a20000000800 */
[----:B----4-:R-:W-:-:S07]  /*6e20*/  FFMA.FTZ R8, R159, UR4, -R2 ;  /* 0x000000049f087c23 */ /* 0x010fce0008010802 */
[----:B------:R4:W-:Y:S01]  /*6e30*/  MUFU.EX2 R209, R8 ;  /* 0x0000000800d17308 */ /* 0x0009e20000000800 */
[----:B-1----:R-:W-:-:S07]  /*6e40*/  F2FP.BF16.F32.PACK_AB R4, R237, R224 ;  /* 0x000000e0ed04723e */ /* 0x002fce00000010ff */
[----:B------:R-:W-:Y:S01]  /*6e50*/  HMMA.16816.F32.BF16 R160, R4, R24, R108 ;  /* 0x0000001804a0723c */ /* 0x000fe2000004186c */
[----:B----4-:R-:W-:-:S04]  /*6e60*/  FFMA.FTZ R8, R157, UR4, -R2 ;  /* 0x000000049d087c23 */ /* 0x010fc80008010802 */
[----:B------:R1:W4:Y:S03]  /*6e70*/  MUFU.EX2 R207, R8 ;  /* 0x0000000800cf7308 */ /* 0x0003260000000800 */
[C---:B---3--:R-:W-:Y:S08]  /*6e80*/  HMMA.16816.F32.BF16 R164, R4.reuse, R16, R112 ;  /* 0x0000001004a4723c */ /* 0x048ff00000041870 */
[----:B-----5:R-:W-:Y:S01]  /*6e90*/  HMMA.16816.F32.BF16 R108, R4, R32, R92 ;  /* 0x00000020046c723c */ /* 0x020fe2000004185c */
[----:B-1----:R-:W-:-:S07]  /*6ea0*/  FFMA.FTZ R8, R156, UR4, -R2 ;  /* 0x000000049c087c23 */ /* 0x002fce0008010802 */
[C---:B------:R-:W-:Y:S01]  /*6eb0*/  HMMA.16816.F32.BF16 R112, R4.reuse, R28, R96 ;  /* 0x0000001c0470723c */ /* 0x040fe20000041860 */
[----:B------:R1:W-:Y:S07]  /*6ec0*/  MUFU.EX2 R206, R8 ;  /* 0x0000000800ce7308 */ /* 0x0003ee0000000800 */
[C---:B------:R-:W-:Y:S08]  /*6ed0*/  HMMA.16816.F32.BF16 R120, R4.reuse, R22, R88 ;  /* 0x000000160478723c */ /* 0x040ff00000041858 */
[----:B------:R-:W-:Y:S01]  /*6ee0*/  HMMA.16816.F32.BF16 R136, R4, R18, R84 ;  /* 0x000000120488723c */ /* 0x000fe20000041854 */
[----:B-1----:R-:W-:-:S02]  /*6ef0*/  FFMA.FTZ R8, R127, UR4, -R2 ;  /* 0x000000047f087c23 */ /* 0x002fc40008010802 */
[----:B------:R-:W-:Y:S02]  /*6f00*/  LDSM.16.MT88.4 R124, [R12+0x9c00] ;  /* 0x009c00000c7c783b */ /* 0x000fe40000004200 */
[----:B------:R1:W-:Y:S03]  /*6f10*/  MUFU.EX2 R205, R8 ;  /* 0x0000000800cd7308 */ /* 0x0003e60000000800 */
[C---:B------:R-:W-:Y:S08]  /*6f20*/  HMMA.16816.F32.BF16 R92, R4.reuse, R26, R80 ;  /* 0x0000001a045c723c */ /* 0x040ff00000041850 */
[----:B------:R-:W-:Y:S01]  /*6f30*/  HMMA.16816.F32.BF16 R116, R4, R20, R116 ;  /* 0x000000140474723c */ /* 0x000fe20000041874 */
[----:B-1----:R-:W-:-:S07]  /*6f40*/  FFMA.FTZ R8, R171, UR4, -R0 ;  /* 0x00000004ab087c23 */ /* 0x002fce0008010800 */
[C---:B------:R-:W-:Y:S01]  /*6f50*/  HMMA.16816.F32.BF16 R96, R4.reuse, R36, R68 ;  /* 0x000000240460723c */ /* 0x040fe20000041844 */
[----:B------:R1:W-:Y:S07]  /*6f60*/  MUFU.EX2 R204, R8 ;  /* 0x0000000800cc7308 */ /* 0x0003ee0000000800 */
[C---:B------:R-:W-:Y:S08]  /*6f70*/  HMMA.16816.F32.BF16 R88, R4.reuse, R30, R76 ;  /* 0x0000001e0458723c */ /* 0x040ff0000004184c */
[----:B------:R-:W-:Y:S01]  /*6f80*/  HMMA.16816.F32.BF16 R84, R4, R34, R72 ;  /* 0x000000220454723c */ /* 0x000fe20000041848 */
[----:B-1----:R-:W-:-:S07]  /*6f90*/  FFMA.FTZ R8, R169, UR4, -R0 ;  /* 0x00000004a9087c23 */ /* 0x002fce0008010800 */
[----:B------:R-:W-:Y:S01]  /*6fa0*/  HMMA.16816.F32.BF16 R80, R4, R38, R60 ;  /* 0x000000260450723c */ /* 0x000fe2000004183c */
[----:B--2---:R-:W-:Y:S01]  /*6fb0*/  F2FP.BF16.F32.PACK_AB R4, R217, R228 ;  /* 0x000000e4d904723e */ /* 0x004fe200000010ff */
[----:B------:R1:W2:Y:S01]  /*6fc0*/  MUFU.EX2 R203, R8 ;  /* 0x0000000800cb7308 */ /* 0x0002a20000000800 */
[----:B------:R-:W-:Y:S02]  /*6fd0*/  F2FP.BF16.F32.PACK_AB R5, R214, R213 ;  /* 0x000000d5d605723e */ /* 0x000fe400000010ff */
[----:B------:R-:W-:Y:S02]  /*6fe0*/  F2FP.BF16.F32.PACK_AB R6, R215, R216 ;  /* 0x000000d8d706723e */ /* 0x000fe400000010ff */
[----:B------:R-:W-:-:S07]  /*6ff0*/  F2FP.BF16.F32.PACK_AB R7, R211, R212 ;  /* 0x000000d4d307723e */ /* 0x000fce00000010ff */
[C---:B------:R-:W-:Y:S01]  /*7000*/  HMMA.16816.F32.BF16 R76, R4.reuse, R20, R64 ;  /* 0x00000014044c723c */ /* 0x040fe20000041840 */
[----:B-1----:R-:W1:Y:S07]  /*7010*/  LDSM.16.MT88.4 R8, [R13+0x9800] ;  /* 0x009800000d08783b */ /* 0x002e6e0000004200 */
[C---:B------:R-:W-:Y:S08]  /*7020*/  HMMA.16816.F32.BF16 R68, R4.reuse, R24, R52 ;  /* 0x000000180444723c */ /* 0x040ff00000041834 */
[C---:B------:R-:W-:Y:S08]  /*7030*/  HMMA.16816.F32.BF16 R60, R4.reuse, R32, R44 ;  /* 0x00000020043c723c */ /* 0x040ff0000004182c */
[C---:B------:R-:W-:Y:S08]  /*7040*/  HMMA.16816.F32.BF16 R72, R4.reuse, R16, R56 ;  /* 0x000000100448723c */ /* 0x040ff00000041838 */
[C---:B------:R-:W-:Y:S08]  /*7050*/  HMMA.16816.F32.BF16 R64, R4.reuse, R28, R48 ;  /* 0x0000001c0440723c */ /* 0x040ff00000041830 */
[C---:B------:R-:W-:Y:S08]  /*7060*/  HMMA.16816.F32.BF16 R156, R4.reuse, R36, R40 ;  /* 0x00000024049c723c */ /* 0x040ff00000041828 */
[C---:B------:R-:W-:Y:S01]  /*7070*/  HMMA.16816.F32.BF16 R44, R4.reuse, R26, R132 ;  /* 0x0000001a042c723c */ /* 0x040fe20000041884 */
[----:B------:R-:W-:Y:S07]  /*7080*/  LDSM.16.MT88.4 R24, [R13+0xb800] ;  /* 0x00b800000d18783b */ /* 0x000fee0000004200 */
[C---:B------:R-:W-:Y:S01]  /*7090*/  HMMA.16816.F32.BF16 R52, R4.reuse, R34, R152 ;  /* 0x000000220434723c */ /* 0x040fe20000041898 */
[----:B------:R-:W3:Y:S07]  /*70a0*/  LDSM.16.MT88.4 R32, [R12+0xb800] ;  /* 0x00b800000c20783b */ /* 0x000eee0000004200 */
[C---:B------:R-:W-:Y:S01]  /*70b0*/  HMMA.16816.F32.BF16 R56, R4.reuse, R22, R144 ;  /* 0x000000160438723c */ /* 0x040fe20000041890 */
[----:B------:R-:W5:Y:S07]  /*70c0*/  LDSM.16.MT88.4 R20, [R12+0x9800] ;  /* 0x009800000c14783b */ /* 0x000f6e0000004200 */
[C---:B------:R-:W-:Y:S01]  /*70d0*/  HMMA.16816.F32.BF16 R48, R4.reuse, R18, R128 ;  /* 0x000000120430723c */ /* 0x040fe20000041880 */
[----:B------:R-:W5:Y:S07]  /*70e0*/  LDSM.16.MT88.4 R16, [R12+0xa800] ;  /* 0x00a800000c10783b */ /* 0x000f6e0000004200 */
[C---:B------:R-:W-:Y:S01]  /*70f0*/  HMMA.16816.F32.BF16 R40, R4.reuse, R30, R140 ;  /* 0x0000001e0428723c */ /* 0x040fe2000004188c */
[----:B------:R-:W5:Y:S04]  /*7100*/  LDSM.16.MT88.4 R28, [R13+0xa800] ;  /* 0x00a800000d1c783b */ /* 0x000f680000004200 */
[----:B------:R-:W5:Y:S03]  /*7110*/  LDSM.16.MT88.4 R140, [R13+0x9c00] ;  /* 0x009c00000d8c783b */ /* 0x000f660000004200 */
[----:B------:R-:W-:Y:S01]  /*7120*/  HMMA.16816.F32.BF16 R36, R4, R38, R148 ;  /* 0x000000260424723c */ /* 0x000fe20000041894 */
[----:B----4-:R-:W-:-:S02]  /*7130*/  F2FP.BF16.F32.PACK_AB R4, R207, R209 ;  /* 0x000000d1cf04723e */ /* 0x010fc400000010ff */
[----:B--2---:R-:W-:Y:S02]  /*7140*/  F2FP.BF16.F32.PACK_AB R5, R203, R204 ;  /* 0x000000cccb05723e */ /* 0x004fe400000010ff */
[----:B------:R-:W-:Y:S02]  /*7150*/  F2FP.BF16.F32.PACK_AB R6, R205, R206 ;  /* 0x000000cecd06723e */ /* 0x000fe400000010ff */
[----:B------:R-:W-:-:S07]  /*7160*/  F2FP.BF16.F32.PACK_AB R7, R201, R202 ;  /* 0x000000cac907723e */ /* 0x000fce00000010ff */
[C---:B-1----:R-:W-:Y:S08]  /*7170*/  HMMA.16816.F32.BF16 R132, R4.reuse, R8, R164 ;  /* 0x000000080484723c */ /* 0x042ff000000418a4 */
[C---:B---3--:R-:W-:Y:S08]  /*7180*/  HMMA.16816.F32.BF16 R144, R4.reuse, R32, R108 ;  /* 0x000000200490723c */ /* 0x048ff0000004186c */
[C---:B------:R-:W-:Y:S08]  /*7190*/  HMMA.16816.F32.BF16 R176, R4.reuse, R24, R96 ;  /* 0x0000001804b0723c */ /* 0x040ff00000041860 */
[C---:B-----5:R-:W-:Y:S08]  /*71a0*/  HMMA.16816.F32.BF16 R116, R4.reuse, R20, R116 ;  /* 0x000000140474723c */ /* 0x060ff00000041874 */
        /* <DEDUP_REMOVED lines=9> */
[----:B------:R-:W-:Y:S01]  /*7240*/  LDSM.16.MT88.4 R80, [R12+0xbc00] ;  /* 0x00bc00000c50783b */ /* 0x000fe20000004200 */
[----:B------:R-:W-:-:S02]  /*7250*/  F2FP.BF16.F32.PACK_AB R5, R196, R197 ;  /* 0x000000c5c405723e */ /* 0x000fc400000010ff */
[----:B------:R-:W-:Y:S02]  /*7260*/  F2FP.BF16.F32.PACK_AB R6, R198, R199 ;  /* 0x000000c7c606723e */ /* 0x000fe400000010ff */
[----:B------:R-:W-:-:S07]  /*7270*/  F2FP.BF16.F32.PACK_AB R7, R106, R107 ;  /* 0x0000006b6a07723e */ /* 0x000fce00000010ff */
[----:B------:R-:W-:Y:S01]  /*7280*/  HMMA.16816.F32.BF16 R128, R4, R8, R72 ;  /* 0x000000080480723c */ /* 0x000fe20000041848 */
[----:B------:R-:W-:-:S04]  /*7290*/  FFMA.FTZ R8, R184, UR4, -R2 ;  /* 0x00000004b8087c23 */ /* 0x000fc80008010802 */
[----:B------:R1:W-:Y:S03]  /*72a0*/  MUFU.EX2 R100, R8 ;  /* 0x0000000800647308 */ /* 0x0003e60000000800 */
[C---:B------:R-:W-:Y:S08]  /*72b0*/  HMMA.16816.F32.BF16 R56, R4.reuse, R22, R56 ;  /* 0x000000160438723c */ /* 0x040ff00000041838 */
[----:B------:R-:W-:Y:S01]  /*72c0*/  HMMA.16816.F32.BF16 R112, R4, R20, R76 ;  /* 0x000000140470723c */ /* 0x000fe2000004184c */
[----:B-1----:R-:W-:-:S07]  /*72d0*/  FFMA.FTZ R8, R182, UR4, -R2 ;  /* 0x00000004b6087c23 */ /* 0x002fce0008010802 */
[C---:B------:R-:W-:Y:S01]  /*72e0*/  HMMA.16816.F32.BF16 R44, R4.reuse, R18, R44 ;  /* 0x00000012042c723c */ /* 0x040fe2000004182c */
[----:B------:R1:W2:Y:S07]  /*72f0*/  MUFU.EX2 R23, R8 ;  /* 0x0000000800177308 */ /* 0x0002ae0000000800 */
[C---:B------:R-:W-:Y:S08]  /*7300*/  HMMA.16816.F32.BF16 R68, R4.reuse, R16, R68 ;  /* 0x000000100444723c */ /* 0x040ff00000041844 */
[----:B------:R-:W-:Y:S01]  /*7310*/  HMMA.16816.F32.BF16 R48, R4, R10, R48 ;  /* 0x0000000a0430723c */ /* 0x000fe20000041830 */
[--C-:B-1----:R-:W-:Y:S01]  /*7320*/  FFMA.FTZ R8, R181, UR4, -R2.reuse ;  /* 0x00000004b5087c23 */ /* 0x102fe20008010802 */
[----:B------:R-:W-:Y:S01]  /*7330*/  FFMA.FTZ R2, R180, UR4, -R2 ;  /* 0x00000004b4027c23 */ /* 0x000fe20008010802 */
[----:B--2---:R-:W-:-:S02]  /*7340*/  F2FP.BF16.F32.PACK_AB R92, R23, R100 ;  /* 0x00000064175c723e */ /* 0x004fc400000010ff */
[----:B------:R1:W-:Y:S03]  /*7350*/  MUFU.EX2 R22, R8 ;  /* 0x0000000800167308 */ /* 0x0003e60000000800 */
[C---:B------:R-:W-:Y:S05]  /*7360*/  HMMA.16816.F32.BF16 R64, R4.reuse, R28, R64 ;  /* 0x0000001c0440723c */ /* 0x040fea0000041840 */
[----:B------:R2:W3:Y:S03]  /*7370*/  MUFU.EX2 R21, R2 ;  /* 0x0000000200157308 */ /* 0x0004e60000000800 */
[C---:B------:R-:W-:Y:S08]  /*7380*/  HMMA.16816.F32.BF16 R40, R4.reuse, R30, R40 ;  /* 0x0000001e0428723c */ /* 0x040ff00000041828 */
[----:B------:R-:W-:Y:S01]  /*7390*/  HMMA.16816.F32.BF16 R60, R4, R32, R60 ;  /* 0x00000020043c723c */ /* 0x000fe2000004183c */
[----:B-1----:R-:W-:-:S04]  /*73a0*/  FADD.FTZ R8, R246, R244 ;  /* 0x000000f4f6087221 */ /* 0x002fc80000010000 */
[----:B------:R-:W-:Y:S01]  /*73b0*/  FADD.FTZ R8, R245, R8 ;  /* 0x00000008f5087221 */ /* 0x000fe20000010000 */
[--C-:B--2---:R-:W-:Y:S02]  /*73c0*/  FFMA.FTZ R2, R188, UR4, -R0.reuse ;  /* 0x00000004bc027c23 */ /* 0x104fe40008010800 */
[C---:B------:R-:W-:Y:S01]  /*73d0*/  HMMA.16816.F32.BF16 R52, R4.reuse, R34, R52 ;  /* 0x000000220434723c */ /* 0x040fe20000041834 */
[----:B---3--:R-:W-:Y:S01]  /*73e0*/  F2FP.BF16.F32.PACK_AB R94, R21, R22 ;  /* 0x00000016155e723e */ /* 0x008fe200000010ff */
[----:B------:R1:W-:Y:S06]  /*73f0*/  MUFU.EX2 R20, R2 ;  /* 0x0000000200147308 */ /* 0x0003ec0000000800 */
[C---:B------:R-:W-:Y:S01]  /*7400*/  HMMA.16816.F32.BF16 R84, R4.reuse, R24, R156 ;  /* 0x000000180454723c */ /* 0x040fe2000004189c */
[----:B------:R-:W2:Y:S07]  /*7410*/  LDSM.16.MT88.4 R156, [R12+0xac00] ;  /* 0x00ac00000c9c783b */ /* 0x000eae0000004200 */
[----:B------:R-:W-:Y:S01]  /*7420*/  HMMA.16816.F32.BF16 R36, R4, R26, R36 ;  /* 0x0000001a0424723c */ /* 0x000fe20000041824 */
[----:B------:R3:W4:Y:S01]  /*7430*/  LDSM.16.MT88.4 R4, [R13+0xbc00] ;  /* 0x00bc00000d04783b */ /* 0x0007220000004200 */
[----:B-1----:R-:W-:-:S04]  /*7440*/  FFMA.FTZ R2, R186, UR4, -R0 ;  /* 0x00000004ba027c23 */ /* 0x002fc80008010800 */
[----:B------:R1:W5:Y:S02]  /*7450*/  MUFU.EX2 R19, R2 ;  /* 0x0000000200137308 */ /* 0x0003640000000800 */
[--C-:B-1----:R-:W-:Y:S01]  /*7460*/  FFMA.FTZ R2, R185, UR4, -R0.reuse ;  /* 0x00000004b9027c23 */ /* 0x102fe20008010800 */
[----:B------:R-:W-:Y:S01]  /*7470*/  FFMA.FTZ R0, R187, UR4, -R0 ;  /* 0x00000004bb007c23 */ /* 0x000fe20008010800 */
[----:B-----5:R-:W-:-:S04]  /*7480*/  F2FP.BF16.F32.PACK_AB R93, R19, R20 ;  /* 0x00000014135d723e */ /* 0x020fc800000010ff */
[----:B------:R1:W-:Y:S08]  /*7490*/  MUFU.EX2 R18, R2 ;  /* 0x0000000200127308 */ /* 0x0003f00000000800 */
[----:B------:R5:W3:Y:S01]  /*74a0*/  MUFU.EX2 R17, R0 ;  /* 0x0000000000117308 */ /* 0x000ae20000000800 */
[----:B-1----:R-:W-:-:S04]  /*74b0*/  FADD.FTZ R2, R223, R222 ;  /* 0x000000dedf027221 */ /* 0x002fc80000010000 */
[----:B------:R-:W-:Y:S01]  /*74c0*/  FADD.FTZ R2, R229, R2 ;  /* 0x00000002e5027221 */ /* 0x000fe20000010000 */
[----:B-----5:R-:W-:Y:S01]  /*74d0*/  FFMA.FTZ R0, R190, UR4, -R3 ;  /* 0x00000004be007c23 */ /* 0x020fe20008010803 */
[----:B---3--:R-:W-:Y:S02]  /*74e0*/  F2FP.BF16.F32.PACK_AB R95, R17, R18 ;  /* 0x00000012115f723e */ /* 0x008fe400000010ff */
[----:B------:R-:W-:Y:S01]  /*74f0*/  FADD.FTZ R2, R241, R2 ;  /* 0x00000002f1027221 */ /* 0x000fe20000010000 */
[----:B------:R1:W3:Y:S03]  /*7500*/  MUFU.EX2 R16, R0 ;  /* 0x0000000000107308 */ /* 0x0002e60000000800 */
[----:B------:R-:W-:Y:S01]  /*7510*/  FADD.FTZ R2, R213, R2 ;  /* 0x00000002d5027221 */ /* 0x000fe20000010000 */
[----:B------:R-:W-:Y:S03]  /*7520*/  HMMA.16816.F32.BF16 R168, R92, R174, R88 ;  /* 0x000000ae5ca8723c */ /* 0x000fe60000041858 */
[----:B------:R-:W-:-:S05]  /*7530*/  FADD.FTZ R2, R214, R2 ;  /* 0x00000002d6027221 */ /* 0x000fca0000010000 */
[----:B------:R-:W-:Y:S01]  /*7540*/  HMMA.16816.F32.BF16 R116, R92, R124, R116 ;  /* 0x0000007c5c74723c */ /* 0x000fe20000041874 */
[--C-:B-1----:R-:W-:Y:S01]  /*7550*/  FFMA.FTZ R0, R189, UR4, -R3.reuse ;  /* 0x00000004bd007c23 */ /* 0x102fe20008010803 */
[----:B------:R-:W-:-:S06]  /*7560*/  FFMA.FTZ R3, R191, UR4, -R3 ;  /* 0x00000004bf037c23 */ /* 0x000fcc0008010803 */
[C---:B------:R-:W-:Y:S01]  /*7570*/  HMMA.16816.F32.BF16 R120, R92.reuse, R126, R120 ;  /* 0x0000007e5c78723c */ /* 0x040fe20000041878 */
[----:B------:R1:W-:Y:S07]  /*7580*/  MUFU.EX2 R15, R0 ;  /* 0x00000000000f7308 */ /* 0x0003ee0000000800 */
[C---:B------:R-:W-:Y:S01]  /*7590*/  HMMA.16816.F32.BF16 R132, R92.reuse, R140, R132 ;  /* 0x0000008c5c84723c */ /* 0x040fe20000041884 */
[----:B------:R5:W-:Y:S07]  /*75a0*/  MUFU.EX2 R13, R3 ;  /* 0x00000003000d7308 */ /* 0x000bee0000000800 */
[----:B------:R-:W-:Y:S01]  /*75b0*/  HMMA.16816.F32.BF16 R136, R92, R142, R136 ;  /* 0x0000008e5c88723c */ /* 0x000fe20000041888 */
[----:B-1----:R-:W-:-:S04]  /*75c0*/  FFMA.FTZ R0, R195, UR4, -R14 ;  /* 0x00000004c3007c23 */ /* 0x002fc8000801080e */
[----:B------:R1:W-:Y:S03]  /*75d0*/  MUFU.EX2 R12, R0 ;  /* 0x00000000000c7308 */ /* 0x0003e60000000800 */
[----:B--2---:R-:W-:Y:S01]  /*75e0*/  HMMA.16816.F32.BF16 R148, R92, R156, R160 ;  /* 0x0000009c5c94723c */ /* 0x004fe200000418a0 */
[----:B-----5:R-:W-:-:S04]  /*75f0*/  FADD.FTZ R3, R248, R240 ;  /* 0x000000f0f8037221 */ /* 0x020fc80000010000 */
[----:B------:R-:W-:-:S03]  /*7600*/  FADD.FTZ R3, R242, R3 ;  /* 0x00000003f2037221 */ /* 0x000fc60000010000 */
[----:B------:R-:W-:Y:S01]  /*7610*/  HMMA.16816.F32.BF16 R152, R92, R158, R152 ;  /* 0x0000009e5c98723c */ /* 0x000fe20000041898 */
[----:B------:R-:W-:-:S04]  /*7620*/  FADD.FTZ R3, R243, R3 ;  /* 0x00000003f3037221 */ /* 0x000fc80000010000 */
[----:B------:R-:W-:Y:S01]  /*7630*/  FADD.FTZ R3, R228, R3 ;  /* 0x00000003e4037221 */ /* 0x000fe20000010000 */
[--C-:B-1----:R-:W-:Y:S02]  /*7640*/  FFMA.FTZ R0, R194, UR4, -R14.reuse ;  /* 0x00000004c2007c23 */ /* 0x102fe4000801080e */
[C---:B------:R-:W-:Y:S01]  /*7650*/  HMMA.16816.F32.BF16 R164, R92.reuse, R172, R164 ;  /* 0x000000ac5ca4723c */ /* 0x040fe200000418a4 */
[----:B------:R-:W-:Y:S01]  /*7660*/  FADD.FTZ R3, R217, R3 ;  /* 0x00000003d9037221 */ /* 0x000fe20000010000 */
[----:B------:R1:W2:Y:S06]  /*7670*/  MUFU.EX2 R11, R0 ;  /* 0x00000000000b7308 */ /* 0x0002ac0000000800 */
[C---:B------:R-:W-:Y:S08]  /*7680*/  HMMA.16816.F32.BF16 R72, R92.reuse, R80, R144 ;  /* 0x000000505c48723c */ /* 0x040ff00000041890 */
[----:B------:R-:W-:Y:S01]  /*7690*/  HMMA.16816.F32.BF16 R76, R92, R82, R108 ;  /* 0x000000525c4c723c */ /* 0x000fe2000004186c */
[----:B-1----:R-:W-:-:S04]  /*76a0*/  FFMA.FTZ R0, R193, UR4, -R14 ;  /* 0x00000004c1007c23 */ /* 0x002fc8000801080e */
[----:B------:R1:W-:Y:S03]  /*76b0*/  MUFU.EX2 R10, R0 ;  /* 0x00000000000a7308 */ /* 0x0003e60000000800 */
[C---:B----4-:R-:W-:Y:S08]  /*76c0*/  HMMA.16816.F32.BF16 R88, R92.reuse, R4, R176 ;  /* 0x000000045c58723c */ /* 0x050ff000000418b0 */
[----:B------:R-:W-:Y:S01]  /*76d0*/  HMMA.16816.F32.BF16 R92, R92, R6, R96 ;  /* 0x000000065c5c723c */ /* 0x000fe20000041860 */
[----:B---3--:R-:W-:-:S02]  /*76e0*/  F2FP.BF16.F32.PACK_AB R96, R16, R105 ;  /* 0x000000691060723e */ /* 0x008fc400000010ff */
[----:B--2---:R-:W-:Y:S02]  /*76f0*/  F2FP.BF16.F32.PACK_AB R97, R11, R12 ;  /* 0x0000000c0b61723e */ /* 0x004fe400000010ff */
[----:B------:R-:W-:Y:S01]  /*7700*/  F2FP.BF16.F32.PACK_AB R98, R13, R15 ;  /* 0x0000000f0d62723e */ /* 0x000fe200000010ff */
[----:B-1----:R-:W-:-:S04]  /*7710*/  FFMA.FTZ R0, R192, UR4, -R14 ;  /* 0x00000004c0007c23 */ /* 0x002fc8000801080e */
[----:B------:R1:W2:Y:S02]  /*7720*/  MUFU.EX2 R9, R0 ;  /* 0x0000000000097308 */ /* 0x0002a40000000800 */
[----:B-1----:R-:W-:Y:S01]  /*7730*/  FADD.FTZ R0, R251, R250 ;  /* 0x000000fafb007221 */ /* 0x002fe20000010000 */
[----:B--2---:R-:W-:-:S03]  /*7740*/  F2FP.BF16.F32.PACK_AB R99, R9, R10 ;  /* 0x0000000a0963723e */ /* 0x004fc600000010ff */
[----:B------:R-:W-:-:S04]  /*7750*/  FADD.FTZ R0, R249, R0 ;  /* 0x00000000f9007221 */ /* 0x000fc80000010000 */
[C---:B------:R-:W-:Y:S01]  /*7760*/  HMMA.16816.F32.BF16 R84, R96.reuse, R4, R84 ;  /* 0x000000046054723c */ /* 0x040fe20000041854 */
[----:B------:R-:W-:Y:S01]  /*7770*/  FADD.FTZ R0, R252, R0 ;  /* 0x00000000fc007221 */ /* 0x000fe20000010000 */
        /* <DEDUP_REMOVED lines=65> */
[----:B------:R-:W1:Y:S04]  /*7b90*/  LDL R29, [R1+0x1c] ;  /* 0x00001c00011d7983 */ /* 0x000e680000100800 */
[----:B------:R-:W3:Y:S04]  /*7ba0*/  LDL R180, [R1+0x48] ;  /* 0x0000480001b47983 */ /* 0x000ee80000100800 */
[----:B------:R-:W4:Y:S04]  /*7bb0*/  LDL R181, [R1+0x54] ;  /* 0x0000540001b57983 */ /* 0x000f280000100800 */
[----:B------:R-:W5:Y:S04]  /*7bc0*/  LDL R182, [R1+0x44] ;  /* 0x0000440001b67983 */ /* 0x000f680000100800 */
[----:B------:R-:W5:Y:S04]  /*7bd0*/  LDL R184, [R1+0x50] ;  /* 0x0000500001b87983 */ /* 0x000f680000100800 */
[----:B------:R-:W5:Y:S01]  /*7be0*/  LDL.LU R183, [R1] ;  /* 0x0000000001b77983 */ /* 0x000f620000300800 */
[----:B------:R-:W-:Y:S01]  /*7bf0*/  UIADD3 UR4, UPT, UPT, UR22, -0x2, URZ ;  /* 0xfffffffe16047890 */ /* 0x000fe2000fffe0ff */
[----:B------:R-:W-:-:S02]  /*7c00*/  IMAD.SHL.U32 R188, R231, 0x10, RZ ;  /* 0x00000010e7bc7824 */ /* 0x000fc400078e00ff */
[----:B------:R-:W-:Y:S01]  /*7c10*/  IMAD.SHL.U32 R28, R231, 0x20, RZ ;  /* 0x00000020e71c7824 */ /* 0x000fe200078e00ff */
[----:B------:R-:W-:Y:S02]  /*7c20*/  UIMAD.WIDE.U32 UR26, UR4, UR8, URZ ;  /* 0x00000008041a72a5 */ /* 0x000fe4000f8e00ff */
[----:B------:R-:W-:Y:S01]  /*7c30*/  UIMAD.WIDE.U32 UR16, UR4, UR8, URZ ;  /* 0x00000008041072a5 */ /* 0x000fe2000f8e00ff */
[----:B------:R-:W-:Y:S01]  /*7c40*/  LOP3.LUT R188, R188, 0x100, RZ, 0xc0, !PT ;  /* 0x00000100bcbc7812 */ /* 0x000fe200078ec0ff */
[----:B------:R-:W-:Y:S01]  /*7c50*/  UIMAD UR13, UR4, UR9, UR27 ;  /* 0x00000009040d72a4 */ /* 0x000fe2000f8e021b */
[--C-:B------:R-:W-:Y:S01]  /*7c60*/  LOP3.LUT R0, R226, 0x120, R28.reuse, 0xf8, !PT ;  /* 0x00000120e2007812 */ /* 0x100fe200078ef81c */
[----:B------:R-:W-:Y:S01]  /*7c70*/  USHF.L.U32 UR12, UR26, 0x6, URZ ;  /* 0x000000061a0c7899 */ /* 0x000fe200080006ff */
[----:B------:R-:W-:Y:S01]  /*7c80*/  LOP3.LUT R188, R188, 0x20, R28, 0xf8, !PT ;  /* 0x00000020bcbc7812 */ /* 0x000fe200078ef81c */
[----:B------:R-:W-:Y:S01]  /*7c90*/  UIMAD UR4, UR4, UR9, UR17 ;  /* 0x00000009040472a4 */ /* 0x000fe2000f8e0211 */
[----:B------:R-:W-:Y:S01]  /*7ca0*/  MOV R6, UR16 ;  /* 0x0000001000067c02 */ /* 0x000fe20008000f00 */
[----:B------:R-:W-:Y:S01]  /*7cb0*/  USHF.L.U64.HI UR13, UR26, 0x6, UR13 ;  /* 0x000000061a0d7899 */ /* 0x000fe2000801020d */
[----:B------:R-:W-:Y:S01]  /*7cc0*/  IMAD.U32 R7, RZ, RZ, UR17 ;  /* 0x00000011ff077e24 */ /* 0x000fe2000f8e00ff */
[----:B------:R-:W-:Y:S01]  /*7cd0*/  ULEA UR12, UP0, UR8, UR12, 0x5 ;  /* 0x0000000c080c7291 */ /* 0x000fe2000f8028ff */
[----:B------:R-:W-:Y:S01]  /*7ce0*/  LOP3.LUT R0, R0, R208, RZ, 0xfc, !PT ;  /* 0x000000d000007212 */ /* 0x000fe200078efcff */
[----:B------:R-:W-:Y:S01]  /*7cf0*/  UIADD3 UR17, UPT, UPT, UR22, -0x2, URZ ;  /* 0xfffffffe16117890 */ /* 0x000fe2000fffe0ff */
[----:B------:R-:W-:Y:S01]  /*7d00*/  MOV R3, UR4 ;  /* 0x0000000400037c02 */ /* 0x000fe20008000f00 */
[----:B------:R-:W-:Y:S01]  /*7d10*/  ULEA.HI.X UR13, UR8, UR13, UR9, 0x5, UP0 ;  /* 0x0000000d080d7291 */ /* 0x000fe200080f2c09 */
[----:B------:R-:W-:Y:S01]  /*7d20*/  LEA R32, R0, UR5, 0x1 ;  /* 0x0000000500207c11 */ /* 0x000fe2000f8e08ff */
[----:B------:R-:W-:Y:S01]  /*7d30*/  IMAD.U32 R5, RZ, RZ, UR12 ;  /* 0x0000000cff057e24 */ /* 0x000fe2000f8e00ff */
[----:B------:R-:W-:-:S03]  /*7d40*/  UISETP.GT.U32.AND UP0, UPT, UR17, UR18, UPT ;  /* 0x000000121100728c */ /* 0x000fc6000bf04070 */
[----:B------:R-:W-:-:S05]  /*7d50*/  IMAD.U32 R7, RZ, RZ, UR13 ;  /* 0x0000000dff077e24 */ /* 0x000fca000f8e00ff */
[----:B------:R-:W1:Y:S01]  /*7d60*/  LDCU.64 UR12, c[0x0][0x358] ;  /* 0x00006b00ff0c77ac */ /* 0x000e620008000a00 */
[----:B------:R-:W-:Y:S01]  /*7d70*/  BAR.SYNC.DEFER_BLOCKING 0x0 ;  /* 0x0000000000007b1d */ /* 0x000fe20000010000 */
[----:B--2---:R-:W-:Y:S02]  /*7d80*/  LOP3.LUT R8, R188, R31, RZ, 0xfc, !PT ;  /* 0x0000001fbc087212 */ /* 0x004fe400078efcff */
[----:B-1----:R-:W-:Y:S02]  /*7d90*/  ISETP.GE.AND P4, PT, R29, UR7, PT ;  /* 0x000000071d007c0c */ /* 0x002fe4000bf86270 */
[----:B---3--:R-:W-:Y:S02]  /*7da0*/  ISETP.GE.AND P3, PT, R180, UR7, PT ;  /* 0x00000007b4007c0c */ /* 0x008fe4000bf66270 */
[-C--:B----4-:R-:W-:Y:S02]  /*7db0*/  LEA R2, P1, R6, R181.reuse, 0x7 ;  /* 0x000000b506027211 */ /* 0x090fe400078238ff */
[----:B------:R-:W-:-:S02]  /*7dc0*/  LEA R4, P0, R5, R181, 0x1 ;  /* 0x000000b505047211 */ /* 0x000fc400078008ff */
[----:B-----5:R-:W-:Y:S02]  /*7dd0*/  ISETP.GE.AND P2, PT, R182, UR7, PT ;  /* 0x00000007b6007c0c */ /* 0x020fe4000bf46270 */
[-C--:B------:R-:W-:Y:S02]  /*7de0*/  LEA.HI.X R3, R6, R184.reuse, R3, 0x7, P1 ;  /* 0x000000b806037211 */ /* 0x080fe400008f3c03 */
[----:B------:R-:W-:Y:S01]  /*7df0*/  LEA.HI.X R5, R5, R184, R7, 0x1, P0 ;  /* 0x000000b805057211 */ /* 0x000fe200000f0c07 */
[----:B------:R-:W-:Y:S02]  /*7e00*/  IMAD.MOV.U32 R29, RZ, RZ, R183 ;  /* 0x000000ffff1d7224 */ /* 0x000fe400078e00b7 */
        /* <DEDUP_REMOVED lines=30> */
[----:B------:R-:W-:Y:S01]  /*7ff0*/  @P2 STS.128 [R232+0xb800], RZ ;  /* 0x00b800ffe8002388 */ /* 0x000fe20000000c00 */
[C---:B------:R-:W-:Y:S01]  /*8000*/  IMAD.IADD R3, R29.reuse, 0x1, R32 ;  /* 0x000000011d037824 */ /* 0x040fe200078e0220 */
[----:B------:R-:W-:Y:S02]  /*8010*/  IADD3 R0, PT, PT, R29, R2, RZ ;  /* 0x000000021d007210 */ /* 0x000fe40007ffe0ff */
[----:B------:R-:W-:Y:S04]  /*8020*/  LDSM.16.M88.4 R8, [R2+0x6000] ;  /* 0x006000000208783b */ /* 0x000fe80000000200 */
[----:B------:R-:W-:Y:S04]  /*8030*/  LDSM.16.M88.4 R16, [R2+0x6400] ;  /* 0x006400000210783b */ /* 0x000fe80000000200 */
[----:B------:R-:W-:Y:S04]  /*8040*/  LDSM.16.M88.4 R40, [R2+0x6800] ;  /* 0x006800000228783b */ /* 0x000fe80000000200 */
[----:B------:R-:W-:Y:S04]  /*8050*/  LDSM.16.M88.4 R44, [R2+0x6c00] ;  /* 0x006c0000022c783b */ /* 0x000fe80000000200 */
[----:B------:R-:W1:Y:S04]  /*8060*/  LDSM.16.M88.4 R12, [R32] ;  /* 0x00000000200c783b */ /* 0x000e680000000200 */
[----:B--2---:R-:W2:Y:S04]  /*8070*/  LDSM.16.M88.4 R4, [R32+0x1000] ;  /* 0x001000002004783b */ /* 0x004ea80000000200 */
[----:B------:R-:W-:Y:S04]  /*8080*/  LDSM.16.M88.4 R28, [R0+0x6400] ;  /* 0x00640000001c783b */ /* 0x000fe80000000200 */
        /* <DEDUP_REMOVED lines=8> */
[C---:B--2---:R-:W-:Y:S08]  /*8110*/  HMMA.16816.F32.BF16 R60, R4.reuse, R8, RZ ;  /* 0x00000008043c723c */ /* 0x044ff000000418ff */
[C---:B------:R-:W-:Y:S08]  /*8120*/  HMMA.16816.F32.BF16 R180, R4.reuse, R10, RZ ;  /* 0x0000000a04b4723c */ /* 0x040ff000000418ff */
[C---:B------:R-:W-:Y:S08]  /*8130*/  HMMA.16816.F32.BF16 R64, R4.reuse, R16, RZ ;  /* 0x000000100440723c */ /* 0x040ff000000418ff */
[C---:B------:R-:W-:Y:S08]  /*8140*/  HMMA.16816.F32.BF16 R108, R4.reuse, R40, RZ ;  /* 0x00000028046c723c */ /* 0x040ff000000418ff */
[C---:B------:R-:W-:Y:S08]  /*8150*/  HMMA.16816.F32.BF16 R176, R4.reuse, R44, RZ ;  /* 0x0000002c04b0723c */ /* 0x040ff000000418ff */
[C---:B------:R-:W-:Y:S08]  /*8160*/  HMMA.16816.F32.BF16 R184, R4.reuse, R18, RZ ;  /* 0x0000001204b8723c */ /* 0x040ff000000418ff */
[C---:B------:R-:W-:Y:S08]  /*8170*/  HMMA.16816.F32.BF16 R204, R4.reuse, R42, RZ ;  /* 0x0000002a04cc723c */ /* 0x040ff000000418ff */
[----:B------:R-:W-:Y:S01]  /*8180*/  HMMA.16816.F32.BF16 R200, R4, R46, RZ ;  /* 0x0000002e04c8723c */ /* 0x000fe200000418ff */
[----:B------:R-:W1:Y:S07]  /*8190*/  LDSM.16.M88.4 R4, [R3+0x1000] ;  /* 0x001000000304783b */ /* 0x000e6e0000000200 */
[C---:B------:R-:W-:Y:S01]  /*81a0*/  HMMA.16816.F32.BF16 R220, R12.reuse, R10, RZ ;  /* 0x0000000a0cdc723c */ /* 0x040fe200000418ff */
[----:B------:R-:W2:Y:S07]  /*81b0*/  LDSM.16.M88.4 R8, [R3] ;  /* 0x000000000308783b */ /* 0x000eae0000000200 */
[C---:B------:R-:W-:Y:S08]  /*81c0*/  HMMA.16816.F32.BF16 R212, R12.reuse, R16, RZ ;  /* 0x000000100cd4723c */ /* 0x040ff000000418ff */
[C---:B------:R-:W-:Y:S08]  /*81d0*/  HMMA.16816.F32.BF16 R188, R12.reuse, R44, RZ ;  /* 0x0000002c0cbc723c */ /* 0x040ff000000418ff */
[C---:B------:R-:W-:Y:S01]  /*81e0*/  HMMA.16816.F32.BF16 R216, R12.reuse, R18, RZ ;  /* 0x000000120cd8723c */ /* 0x040fe200000418ff */
[----:B------:R-:W3:Y:S07]  /*81f0*/  LDSM.16.M88.4 R16, [R32+0x3000] ;  /* 0x003000002010783b */ /* 0x000eee0000000200 */
[C---:B------:R-:W-:Y:S08]  /*8200*/  HMMA.16816.F32.BF16 R196, R12.reuse, R40, RZ ;  /* 0x000000280cc4723c */ /* 0x040ff000000418ff */
[C---:B------:R-:W-:Y:S01]  /*8210*/  HMMA.16816.F32.BF16 R208, R12.reuse, R42, RZ ;  /* 0x0000002a0cd0723c */ /* 0x040fe200000418ff */
[----:B------:R-:W4:Y:S07]  /*8220*/  LDSM.16.M88.4 R40, [R2+0x7c00] ;  /* 0x007c00000228783b */ /* 0x000f2e0000000200 */
[----:B------:R-:W-:Y:S08]  /*8230*/  HMMA.16816.F32.BF16 R192, R12, R46, RZ ;  /* 0x0000002e0cc0723c */ /* 0x000ff000000418ff */
[C---:B-1----:R-:W-:Y:S08]  /*8240*/  HMMA.16816.F32.BF16 R44, R4.reuse, R28, R64 ;  /* 0x0000001c042c723c */ /* 0x042ff00000041840 */
[C---:B------:R-:W-:Y:S08]  /*8250*/  HMMA.16816.F32.BF16 R12, R4.reuse, R24, R108 ;  /* 0x00000018040c723c */ /* 0x040ff0000004186c */
[C---:B------:R-:W-:Y:S08]  /*8260*/  HMMA.16816.F32.BF16 R64, R4.reuse, R20, R176 ;  /* 0x000000140440723c */ /* 0x040ff000000418b0 */
[C---:B------:R-:W-:Y:S08]  /*8270*/  HMMA.16816.F32.BF16 R108, R4.reuse, R38, R180 ;  /* 0x00000026046c723c */ /* 0x040ff000000418b4 */
[C---:B------:R-:W-:Y:S08]  /*8280*/  HMMA.16816.F32.BF16 R60, R4.reuse, R36, R60 ;  /* 0x00000024043c723c */ /* 0x040ff0000004183c */
[C---:B------:R-:W-:Y:S08]  /*8290*/  HMMA.16816.F32.BF16 R184, R4.reuse, R30, R184 ;  /* 0x0000001e04b8723c */ /* 0x040ff000000418b8 */
[C---:B------:R-:W-:Y:S08]  /*82a0*/  HMMA.16816.F32.BF16 R180, R4.reuse, R26, R204 ;  /* 0x0000001a04b4723c */ /* 0x040ff000000418cc */
[----:B------:R-:W-:Y:S08]  /*82b0*/  HMMA.16816.F32.BF16 R176, R4, R22, R200 ;  /* 0x0000001604b0723c */ /* 0x000ff000000418c8 */
[C---:B--2---:R-:W-:Y:S08]  /*82c0*/  HMMA.16816.F32.BF16 R4, R8.reuse, R28, R212 ;  /* 0x0000001c0804723c */ /* 0x044ff000000418d4 */
[C---:B------:R-:W-:Y:S08]  /*82d0*/  HMMA.16816.F32.BF16 R188, R8.reuse, R20, R188 ;  /* 0x0000001408bc723c */ /* 0x040ff000000418bc */
[----:B------:R-:W-:Y:S03]  /*82e0*/  HMMA.16816.F32.BF16 R196, R8, R24, R196 ;  /* 0x0000001808c4723c */ /* 0x000fe600000418c4 */
[----:B------:R-:W-:Y:S01]  /*82f0*/  MOV R100, R4 ;  /* 0x0000000400647202 */ /* 0x000fe20000000f00 */
[----:B------:R-:W-:Y:S01]  /*8300*/  IMAD.MOV.U32 R29, RZ, RZ, R6 ;  /* 0x000000ffff1d7224 */ /* 0x000fe200078e0006 */
[----:B------:R-:W-:-:S03]  /*8310*/  MOV R28, R7 ;  /* 0x00000007001c7202 */ /* 0x000fc60000000f00 */
[C---:B------:R-:W-:Y:S01]  /*8320*/  HMMA.16816.F32.BF16 R240, R8.reuse, R36, R240 ;  /* 0x0000002408f0723c */ /* 0x040fe200000418f0 */
[----:B------:R-:W-:Y:S02]  /*8330*/  IMAD.MOV.U32 R37, RZ, RZ, R5 ;  /* 0x000000ffff257224 */ /* 0x000fe400078e0005 */
[----:B------:R-:W-:Y:S01]  /*8340*/  IMAD.MOV.U32 R6, RZ, RZ, R188 ;  /* 0x000000ffff067224 */ /* 0x000fe200078e00bc */
[----:B------:R-:W-:Y:S01]  /*8350*/  MOV R5, R189 ;  /* 0x000000bd00057202 */ /* 0x000fe20000000f00 */
[----:B------:R-:W-:Y:S02]  /*8360*/  IMAD.MOV.U32 R4, RZ, RZ, R190 ;  /* 0x000000ffff047224 */ /* 0x000fe400078e00be */
[----:B------:R-:W-:Y:S01]  /*8370*/  IMAD.MOV.U32 R3, RZ, RZ, R191 ;  /* 0x000000ffff037224 */ /* 0x000fe200078e00bf */
[----:B------:R-:W-:Y:S03]  /*8380*/  HMMA.16816.F32.BF16 R200, R8, R30, R216 ;  /* 0x0000001e08c8723c */ /* 0x000fe600000418d8 */
[----:B------:R-:W-:Y:S01]  /*8390*/  IMAD.MOV.U32 R0, RZ, RZ, R199 ;  /* 0x000000ffff007224 */ /* 0x000fe200078e00c7 */
[----:B------:R-:W-:Y:S01]  /*83a0*/  MOV R7, R198 ;  /* 0x000000c600077202 */ /* 0x000fe20000000f00 */
[----:B------:R-:W-:-:S02]  /*83b0*/  IMAD.MOV.U32 R24, RZ, RZ, R197 ;  /* 0x000000ffff187224 */ /* 0x000fc400078e00c5 */
[----:B------:R-:W-:Y:S01]  /*83c0*/  IMAD.MOV.U32 R25, RZ, RZ, R196 ;  /* 0x000000ffff197224 */ /* 0x000fe200078e00c4 */
[C---:B------:R-:W-:Y:S03]  /*83d0*/  HMMA.16816.F32.BF16 R188, R8.reuse, R38, R220 ;  /* 0x0000002608bc723c */ /* 0x040fe600000418dc */
[----:B------:R-:W-:Y:S01]  /*83e0*/  MOV R35, R241 ;  /* 0x000000f100237202 */ /* 0x000fe20000000f00 */
[----:B------:R-:W-:Y:S02]  /*83f0*/  IMAD.MOV.U32 R34, RZ, RZ, R242 ;  /* 0x000000ffff227224 */ /* 0x000fe400078e00f2 */
[----:B------:R-:W-:Y:S02]  /*8400*/  IMAD.MOV.U32 R36, RZ, RZ, R240 ;  /* 0x000000ffff247224 */ /* 0x000fe400078e00f0 */
[----:B------:R-:W-:Y:S01]  /*8410*/  HMMA.16816.F32.BF16 R220, R8, R26, R208 ;  /* 0x0000001a08dc723c */ /* 0x000fe200000418d0 */
[----:B------:R-:W-:Y:S01]  /*8420*/  IMAD.MOV.U32 R33, RZ, RZ, R243 ;  /* 0x000000ffff217224 */ /* 0x000fe200078e00f3 */
[----:B------:R-:W-:Y:S01]  /*8430*/  MOV R198, R34 ;  /* 0x0000002200c67202 */ /* 0x000fe20000000f00 */
[----:B------:R-:W-:-:S02]  /*8440*/  IMAD.MOV.U32 R197, RZ, RZ, R35 ;  /* 0x000000ffffc57224 */ /* 0x000fc400078e0023 */
[----:B------:R-:W-:Y:S02]  /*8450*/  IMAD.MOV.U32 R199, RZ, RZ, R33 ;  /* 0x000000ffffc77224 */ /* 0x000fe400078e0021 */
[----:B------:R-:W-:Y:S01]  /*8460*/  IMAD.MOV.U32 R196, RZ, RZ, R36 ;  /* 0x000000ffffc47224 */ /* 0x000fe200078e0024 */
[----:B------:R-:W-:Y:S01]  /*8470*/  HMMA.16816.F32.BF16 R212, R8, R22, R192 ;  /* 0x0000001608d4723c */ /* 0x000fe200000418c0 */
[----:B------:R-:W-:Y:S01]  /*8480*/  MOV R192, R100 ;  /* 0x0000006400c07202 */ /* 0x000fe20000000f00 */
[----:B------:R-:W-:Y:S01]  /*8490*/  IMAD.MOV.U32 R193, RZ, RZ, R37 ;  /* 0x000000ffffc17224 */ /* 0x000fe200078e0025 */
[----:B------:R-:W-:Y:S01]  /*84a0*/  MOV R195, R28 ;  /* 0x0000001c00c37202 */ /* 0x000fe20000000f00 */
[----:B------:R-:W-:-:S04]  /*84b0*/  IMAD.MOV.U32 R194, RZ, RZ, R29 ;  /* 0x000000ffffc27224 */ /* 0x000fc800078e001d */
[C---:B---3--:R-:W-:Y:S01]  /*84c0*/  HMMA.16816.F32.BF16 R8, R16.reuse, R48, R12 ;  /* 0x000000301008723c */ /* 0x048fe2000004180c */
[----:B------:R-:W1:Y:S07]  /*84d0*/  LDSM.16.M88.4 R12, [R32+0x2000] ;  /* 0x00200000200c783b */ /* 0x000e6e0000000200 */
[----:B------:R-:W-:Y:S01]  /*84e0*/  HMMA.16816.F32.BF16 R248, R16, R52, R44 ;  /* 0x0000003410f8723c */ /* 0x000fe2000004182c */
[----:B------:R-:W-:Y:S01]  /*84f0*/  IMAD.MOV.U32 R47, RZ, RZ, R0 ;  /* 0x000000ffff2f7224 */ /* 0x000fe200078e0000 */
[----:B------:R-:W-:Y:S01]  /*8500*/  MOV R45, R24 ;  /* 0x00000018002d7202 */ /* 0x000fe20000000f00 */
[----:B------:R-:W-:-:S02]  /*8510*/  IMAD.MOV.U32 R0, RZ, RZ, 0x20 ;  /* 0x00000020ff007424 */ /* 0x000fc400078e00ff */
[----:B------:R-:W-:Y:S02]  /*8520*/  IMAD.MOV.U32 R46, RZ, RZ, R7 ;  /* 0x000000ffff2e7224 */ /* 0x000fe400078e0007 */
[----:B------:R-:W-:Y:S01]  /*8530*/  IMAD.MOV.U32 R44, RZ, RZ, R25 ;  /* 0x000000ffff2c7224 */ /* 0x000fe200078e0019 */
[----:B------:R-:W-:Y:S01]  /*8540*/  SEL R0, R0, 0xffffffe0, !P6 ;  /* 0xffffffe000007807 */ /* 0x000fe20007000000 */
[C---:B----4-:R-:W-:Y:S01]  /*8550*/  HMMA.16816.F32.BF16 R244, R16.reuse, R40, R64 ;  /* 0x0000002810f4723c */ /* 0x050fe20000041840 */
[----:B------:R-:W-:Y:S01]  /*8560*/  IMAD.MOV.U32 R67, RZ, RZ, R3 ;  /* 0x000000ffff437224 */ /* 0x000fe200078e0003 */
[----:B------:R-:W-:Y:S01]  /*8570*/  MOV R100, R8 ;  /* 0x0000000800647202 */ /* 0x000fe20000000f00 */
[----:B------:R-:W-:Y:S01]  /*8580*/  IMAD.MOV.U32 R35, RZ, RZ, R9 ;  /* 0x000000ffff237224 */ /* 0x000fe200078e0009 */
[C---:B------:R-:W-:Y:S01]  /*8590*/  IADD3 R3, PT, PT, R0.reuse, R32, RZ ;  /* 0x0000002000037210 */ /* 0x040fe20007ffe0ff */
[----:B------:R-:W-:Y:S01]  /*85a0*/  IMAD.IADD R0, R0, 0x1, R2 ;  /* 0x0000000100007824 */ /* 0x000fe200078e0202 */
[----:B------:R-:W-:Y:S01]  /*85b0*/  MOV R33, R11 ;  /* 0x0000000b00217202 */ /* 0x000fe20000000f00 */
[----:B------:R-:W-:Y:S01]  /*85c0*/  IMAD.MOV.U32 R34, RZ, RZ, R10 ;  /* 0x000000ffff227224 */ /* 0x000fe200078e000a */
[----:B------:R-:W-:Y:S01]  /*85d0*/  MOV R64, R6 ;  /* 0x0000000600407202 */ /* 0x000fe20000000f00 */
[----:B------:R-:W-:Y:S01]  /*85e0*/  LDSM.16.M88.4 R8, [R3+0x2000] ;  /* 0x002000000308783b */ /* 0x000fe20000000200 */
[----:B------:R-:W-:Y:S01]  /*85f0*/  IMAD.MOV.U32 R65, RZ, RZ, R5 ;  /* 0x000000ffff417224 */ /* 0x000fe200078e0005 */
[----:B------:R-:W-:Y:S01]  /*8600*/  MOV R66, R4 ;  /* 0x0000000400427202 */ /* 0x000fe20000000f00 */
[C---:B------:R-:W-:Y:S01]  /*8610*/  HMMA.16816.F32.BF16 R60, R16.reuse, R56, R60 ;  /* 0x00000038103c723c */ /* 0x040fe2000004183c */
[----:B------:R-:W2:Y:S04]  /*8620*/  LDSM.16.M88.4 R36, [R0+0x7000] ;  /* 0x007000000024783b */ /* 0x000ea80000000200 */
[----:B------:R-:W-:Y:S03]  /*8630*/  LDSM.16.M88.4 R4, [R3+0x3000] ;  /* 0x003000000304783b */ /* 0x000fe60000000200 */
[----:B------:R-:W-:Y:S01]  /*8640*/  HMMA.16816.F32.BF16 R208, R16, R58, R108 ;  /* 0x0000003a10d0723c */ /* 0x000fe2000004186c */
[----:B------:R-:W3:Y:S04]  /*8650*/  LDSM.16.M88.4 R28, [R0+0x7400] ;  /* 0x00740000001c783b */ /* 0x000ee80000000200 */
[----:B------:R-:W4:Y:S03]  /*8660*/  LDSM.16.M88.4 R24, [R0+0x7c00] ;  /* 0x007c00000018783b */ /* 0x000f260000000200 */
[----:B-1----:R-:W-:Y:S01]  /*8670*/  HMMA.16816.F32.BF16 R196, R12, R56, R196 ;  /* 0x000000380cc4723c */ /* 0x002fe200000418c4 */
[----:B------:R-:W1:Y:S07]  /*8680*/  LDSM.16.M88.4 R20, [R0+0x7800] ;  /* 0x007800000014783b */ /* 0x000e6e0000000200 */
[C---:B------:R-:W-:Y:S08]  /*8690*/  HMMA.16816.F32.BF16 R216, R16.reuse, R54, R184 ;  /* 0x0000003610d8723c */ /* 0x040ff000000418b8 */
[C---:B------:R-:W-:Y:S08]  /*86a0*/  HMMA.16816.F32.BF16 R240, R16.reuse, R50, R180 ;  /* 0x0000003210f0723c */ /* 0x040ff000000418b4 */
[----:B------:R-:W-:Y:S01]  /*86b0*/  HMMA.16816.F32.BF16 R204, R16, R42, R176 ;  /* 0x0000002a10cc723c */ /* 0x000fe200000418b0 */
[----:B------:R-:W-:Y:S07]  /*86c0*/  LDSM.16.M88.4 R16, [R32+0x5000] ;  /* 0x005000002010783b */ /* 0x000fee0000000200 */
[C---:B------:R-:W-:Y:S08]  /*86d0*/  HMMA.16816.F32.BF16 R188, R12.reuse, R58, R188 ;  /* 0x0000003a0cbc723c */ /* 0x040ff000000418bc */
[C---:B------:R-:W-:Y:S01]  /*86e0*/  HMMA.16816.F32.BF16 R176, R12.reuse, R48, R44 ;  /* 0x000000300cb0723c */ /* 0x040fe2000004182c */
[----:B------:R-:W5:Y:S07]  /*86f0*/  LDSM.16.M88.4 R44, [R2+0x8400] ;  /* 0x00840000022c783b */ /* 0x000f6e0000000200 */
[C---:B------:R-:W-:Y:S08]  /*8700*/  HMMA.16816.F32.BF16 R192, R12.reuse, R52, R192 ;  /* 0x000000340cc0723c */ /* 0x040ff000000418c0 */
[C---:B------:R-:W-:Y:S08]  /*8710*/  HMMA.16816.F32.BF16 R180, R12.reuse, R40, R64 ;  /* 0x000000280cb4723c */ /* 0x040ff00000041840 */
[----:B------:R-:W-:Y:S08]  /*8720*/  HMMA.16816.F32.BF16 R64, R12, R42, R212 ;  /* 0x0000002a0c40723c */ /* 0x000ff000000418d4 */
[----:B--2---:R-:W-:Y:S08]  /*8730*/  HMMA.16816.F32.BF16 R40, R8, R36, R196 ;  /* 0x000000240828723c */ /* 0x004ff000000418c4 */
[----:B------:R-:W-:Y:S01]  /*8740*/  HMMA.16816.F32.BF16 R184, R12, R54, R200 ;  /* 0x000000360cb8723c */ /* 0x000fe200000418c8 */
[----:B------:R-:W-:Y:S01]  /*8750*/  MOV R200, R100 ;  /* 0x0000006400c87202 */ /* 0x000fe20000000f00 */
[----:B------:R-:W-:Y:S01]  /*8760*/  IMAD.MOV.U32 R201, RZ, RZ, R35 ;  /* 0x000000ffffc97224 */ /* 0x000fe200078e0023 */
[----:B------:R-:W-:Y:S01]  /*8770*/  MOV R202, R34 ;  /* 0x0000002200ca7202 */ /* 0x000fe20000000f00 */
[----:B------:R-:W-:-:S04]  /*8780*/  IMAD.MOV.U32 R203, RZ, RZ, R33 ;  /* 0x000000ffffcb7224 */ /* 0x000fc800078e0021 */
[----:B---3--:R-:W-:Y:S03]  /*8790*/  HMMA.16816.F32.BF16 R52, R4, R28, R248 ;  /* 0x0000001c0434723c */ /* 0x008fe600000418f8 */
[----:B------:R-:W-:Y:S01]  /*87a0*/  MOV R196, R40 ;  /* 0x0000002800c47202 */ /* 0x000fe20000000f00 */
[----:B------:R-:W-:Y:S01]  /*87b0*/  IMAD.MOV.U32 R107, RZ, RZ, R41 ;  /* 0x000000ffff6b7224 */ /* 0x000fe200078e0029 */
[----:B------:R-:W-:Y:S01]  /*87c0*/  MOV R106, R42 ;  /* 0x0000002a006a7202 */ /* 0x000fe20000000f00 */
[----:B------:R-:W-:Y:S02]  /*87d0*/  IMAD.MOV.U32 R105, RZ, RZ, R43 ;  /* 0x000000ffff697224 */ /* 0x000fe400078e002b */
[----:B------:R-:W-:Y:S01]  /*87e0*/  HMMA.16816.F32.BF16 R108, R12, R50, R220 ;  /* 0x000000320c6c723c */ /* 0x000fe200000418dc */
[----:B------:R-:W2:Y:S04]  /*87f0*/  LDSM.16.M88.4 R48, [R2+0x8000] ;  /* 0x008000000230783b */ /* 0x000ea80000000200 */
[----:B------:R-:W3:Y:S03]  /*8800*/  LDSM.16.M88.4 R40, [R2+0x8800] ;  /* 0x008800000228783b */ /* 0x000ee60000000200 */
[C---:B----4-:R-:W-:Y:S08]  /*8810*/  HMMA.16816.F32.BF16 R248, R4.reuse, R24, R244 ;  /* 0x0000001804f8723c */ /* 0x050ff000000418f4 */
[C---:B------:R-:W-:Y:S08]  /*8820*/  HMMA.16816.F32.BF16 R60, R4.reuse, R36, R60 ;  /* 0x00000024043c723c */ /* 0x040ff0000004183c */
[C---:B------:R-:W-:Y:S08]  /*8830*/  HMMA.16816.F32.BF16 R56, R4.reuse, R38, R208 ;  /* 0x000000260438723c */ /* 0x040ff000000418d0 */
[C---:B------:R-:W-:Y:S08]  /*8840*/  HMMA.16816.F32.BF16 R12, R4.reuse, R30, R216 ;  /* 0x0000001e040c723c */ /* 0x040ff000000418d8 */
[C---:B-1----:R-:W-:Y:S08]  /*8850*/  HMMA.16816.F32.BF16 R200, R4.reuse, R20, R200 ;  /* 0x0000001404c8723c */ /* 0x042ff000000418c8 */
[C---:B------:R-:W-:Y:S08]  /*8860*/  HMMA.16816.F32.BF16 R212, R4.reuse, R22, R240 ;  /* 0x0000001604d4723c */ /* 0x040ff000000418f0 */
[----:B------:R-:W-:Y:S08]  /*8870*/  HMMA.16816.F32.BF16 R244, R4, R26, R204 ;  /* 0x0000001a04f4723c */ /* 0x000ff000000418cc */
[C---:B------:R-:W-:Y:S01]  /*8880*/  HMMA.16816.F32.BF16 R4, R8.reuse, R38, R188 ;  /* 0x000000260804723c */ /* 0x040fe200000418bc */
[----:B------:R-:W1:Y:S07]  /*8890*/  LDSM.16.M88.4 R36, [R2+0x8c00] ;  /* 0x008c00000224783b */ /* 0x000e6e0000000200 */
[C---:B------:R-:W-:Y:S08]  /*88a0*/  HMMA.16816.F32.BF16 R188, R8.reuse, R28, R192 ;  /* 0x0000001c08bc723c */ /* 0x040ff000000418c0 */
[----:B------:R-:W-:Y:S03]  /*88b0*/  HMMA.16816.F32.BF16 R184, R8, R30, R184 ;  /* 0x0000001e08b8723c */ /* 0x000fe600000418b8 */
[----:B------:R-:W-:Y:S01]  /*88c0*/  MOV R34, R6 ;  /* 0x0000000600227202 */ /* 0x000fe20000000f00 */
[----:B------:R-:W-:Y:S01]  /*88d0*/  IMAD.MOV.U32 R33, RZ, RZ, R7 ;  /* 0x000000ffff217224 */ /* 0x000fe200078e0007 */
[----:B------:R-:W-:Y:S01]  /*88e0*/  MOV R100, R4 ;  /* 0x0000000400647202 */ /* 0x000fe20000000f00 */
[----:B------:R-:W-:-:S02]  /*88f0*/  IMAD.MOV.U32 R35, RZ, RZ, R5 ;  /* 0x000000ffff237224 */ /* 0x000fc400078e0005 */
[C---:B-----5:R-:W-:Y:S03]  /*8900*/  HMMA.16816.F32.BF16 R192, R16.reuse, R44, R52 ;  /* 0x0000002c10c0723c */ /* 0x060fe60000041834 */
[----:B------:R-:W-:Y:S01]  /*8910*/  MOV R29, R188 ;  /* 0x000000bc001d7202 */ /* 0x000fe20000000f00 */
[----:B------:R-:W-:Y:S01]  /*8920*/  IMAD.MOV.U32 R28, RZ, RZ, R189 ;  /* 0x000000ffff1c7224 */ /* 0x000fe200078e00bd */
[----:B------:R-:W-:Y:S01]  /*8930*/  MOV R7, R190 ;  /* 0x000000be00077202 */ /* 0x000fe20000000f00 */
[----:B------:R-:W-:Y:S02]  /*8940*/  IMAD.MOV.U32 R6, RZ, RZ, R191 ;  /* 0x000000ffff067224 */ /* 0x000fe400078e00bf */
[----:B------:R-:W-:Y:S01]  /*8950*/  HMMA.16816.F32.BF16 R188, R16, R46, R12 ;  /* 0x0000002e10bc723c */ /* 0x000fe2000004180c */
[----:B------:R-:W4:Y:S02]  /*8960*/  LDSM.16.M88.4 R12, [R32+0x4000] ;  /* 0x00400000200c783b */ /* 0x000f240000000200 */
[----:B------:R-:W-:Y:S01]  /*8970*/  IMAD.MOV.U32 R0, RZ, RZ, R187 ;  /* 0x000000ffff007224 */ /* 0x000fe200078e00bb */
[----:B------:R-:W-:Y:S01]  /*8980*/  MOV R3, R186 ;  /* 0x000000ba00037202 */ /* 0x000fe20000000f00 */
[----:B------:R-:W-:Y:S01]  /*8990*/  IMAD.MOV.U32 R4, RZ, RZ, R185 ;  /* 0x000000ffff047224 */ /* 0x000fe200078e00b9 */
[----:B------:R-:W-:Y:S01]  /*89a0*/  MOV R5, R184 ;  /* 0x000000b800057202 */ /* 0x000fe20000000f00 */
[----:B------:R-:W-:Y:S01]  /*89b0*/  IMAD.MOV.U32 R55, RZ, RZ, R0 ;  /* 0x000000ffff377224 */ /* 0x000fe200078e0000 */
[----:B------:R-:W-:Y:S01]  /*89c0*/  MOV R0, 0x20 ;  /* 0x0000002000007802 */ /* 0x000fe20000000f00 */
[C---:B------:R-:W-:Y:S01]  /*89d0*/  HMMA.16816.F32.BF16 R208, R8.reuse, R26, R64 ;  /* 0x0000001a08d0723c */ /* 0x040fe20000041840 */
[----:B------:R-:W-:Y:S01]  /*89e0*/  MOV R54, R3 ;  /* 0x0000000300367202 */ /* 0x000fe20000000f00 */
[----:B------:R-:W-:Y:S01]  /*89f0*/  IMAD.MOV.U32 R53, RZ, RZ, R4 ;  /* 0x000000ffff357224 */ /* 0x000fe200078e0004 */
[----:B------:R-:W-:Y:S01]  /*8a00*/  SEL R0, R0, 0xffffffe0, !P6 ;  /* 0xffffffe000007807 */ /* 0x000fe20007000000 */
[----:B------:R-:W-:Y:S01]  /*8a10*/  IMAD.MOV.U32 R65, RZ, RZ, R107 ;  /* 0x000000ffff417224 */ /* 0x000fe200078e006b */
[----:B------:R-:W-:Y:S01]  /*8a20*/  MOV R64, R196 ;  /* 0x000000c400407202 */ /* 0x000fe20000000f00 */
[----:B------:R-:W-:Y:S01]  /*8a30*/  IMAD.MOV.U32 R67, RZ, RZ, R105 ;  /* 0x000000ffff437224 */ /* 0x000fe200078e0069 */
[----:B------:R-:W-:Y:S01]  /*8a40*/  MOV R52, R5 ;  /* 0x0000000500347202 */ /* 0x000fe20000000f00 */
[C---:B------:R-:W-:Y:S01]  /*8a50*/  IMAD.IADD R3, R0.reuse, 0x1, R32 ;  /* 0x0000000100037824 */ /* 0x040fe200078e0220 */
[----:B------:R-:W-:Y:S01]  /*8a60*/  IADD3 R0, PT, PT, R0, R2, RZ ;  /* 0x0000000200007210 */ /* 0x000fe20007ffe0ff */
[----:B------:R-:W-:Y:S01]  /*8a70*/  HMMA.16816.F32.BF16 R240, R8, R20, R176 ;  /* 0x0000001408f0723c */ /* 0x000fe200000418b0 */
[----:B------:R-:W-:-:S07]  /*8a80*/  MOV R66, R106 ;  /* 0x0000006a00427202 */ /* 0x000fce0000000f00 */
[C---:B------:R-:W-:Y:S01]  /*8a90*/  HMMA.16816.F32.BF16 R220, R8.reuse, R22, R108 ;  /* 0x0000001608dc723c */ /* 0x040fe2000004186c */
[----:B------:R-:W-:Y:S07]  /*8aa0*/  LDSM.16.M88.4 R20, [R0+0x8800] ;  /* 0x008800000014783b */ /* 0x000fee0000000200 */
[----:B------:R-:W-:Y:S01]  /*8ab0*/  HMMA.16816.F32.BF16 R216, R8, R24, R180 ;  /* 0x0000001808d8723c */ /* 0x000fe200000418b4 */
[----:B------:R-:W-:Y:S04]  /*8ac0*/  LDSM.16.M88.4 R24, [R0+0x8400] ;  /* 0x008400000018783b */ /* 0x000fe80000000200 */
[----:B------:R-:W-:Y:S03]  /*8ad0*/  LDSM.16.M88.4 R8, [R3+0x4000] ;  /* 0x004000000308783b */ /* 0x000fe60000000200 */
[C---:B--2---:R-:W-:Y:S01]  /*8ae0*/  HMMA.16816.F32.BF16 R196, R16.reuse, R50, R56 ;  /* 0x0000003210c4723c */ /* 0x044fe20000041838 */
[----:B------:R-:W-:Y:S01]  /*8af0*/  MOV R58, R7 ;  /* 0x00000007003a7202 */ /* 0x000fe20000000f00 */
[----:B------:R-:W-:Y:S01]  /*8b00*/  IMAD.MOV.U32 R59, RZ, RZ, R6 ;  /* 0x000000ffff3b7224 */ /* 0x000fe200078e0006 */
[----:B------:R-:W-:Y:S01]  /*8b10*/  MOV R56, R29 ;  /* 0x0000001d00387202 */ /* 0x000fe20000000f00 */
[----:B------:R-:W-:Y:S01]  /*8b20*/  IMAD.MOV.U32 R57, RZ, RZ, R28 ;  /* 0x000000ffff397224 */ /* 0x000fe200078e001c */
[----:B------:R-:W2:Y:S03]  /*8b30*/  LDSM.16.M88.4 R4, [R3+0x5000] ;  /* 0x005000000304783b */ /* 0x000ea60000000200 */
[----:B------:R-:W-:Y:S01]  /*8b40*/  HMMA.16816.F32.BF16 R204, R16, R48, R60 ;  /* 0x0000003010cc723c */ /* 0x000fe2000004183c */
[----:B------:R-:W-:Y:S01]  /*8b50*/  LDSM.16.M88.4 R28, [R0+0x8000] ;  /* 0x00800000001c783b */ /* 0x000fe20000000200 */
[----:B------:R-:W-:Y:S01]  /*8b60*/  MOV R60, R100 ;  /* 0x00000064003c7202 */ /* 0x000fe20000000f00 */
[----:B------:R-:W-:Y:S01]  /*8b70*/  IMAD.MOV.U32 R61, RZ, RZ, R35 ;  /* 0x000000ffff3d7224 */ /* 0x000fe200078e0023 */
[----:B------:R-:W-:Y:S01]  /*8b80*/  MOV R62, R34 ;  /* 0x00000022003e7202 */ /* 0x000fe20000000f00 */
[----:B------:R-:W-:-:S03]  /*8b90*/  IMAD.MOV.U32 R63, RZ, RZ, R33 ;  /* 0x000000ffff3f7224 */ /* 0x000fc600078e0021 */
[C---:B---3--:R-:W-:Y:S08]  /*8ba0*/  HMMA.16816.F32.BF16 R184, R16.reuse, R40, R200 ;  /* 0x0000002810b8723c */ /* 0x048ff000000418c8 */
[C---:B------:R-:W-:Y:S08]  /*8bb0*/  HMMA.16816.F32.BF16 R180, R16.reuse, R42, R212 ;  /* 0x0000002a10b4723c */ /* 0x040ff000000418d4 */
[C---:B-1----:R-:W-:Y:S08]  /*8bc0*/  HMMA.16816.F32.BF16 R176, R16.reuse, R36, R248 ;  /* 0x0000002410b0723c */ /* 0x042ff000000418f8 */
[----:B------:R-:W-:Y:S01]  /*8bd0*/  HMMA.16816.F32.BF16 R108, R16, R38, R244 ;  /* 0x00000026106c723c */ /* 0x000fe200000418f4 */
[----:B------:R-:W1:Y:S01]  /*8be0*/  LDSM.16.M88.4 R16, [R0+0x8c00] ;  /* 0x008c00000010783b */ /* 0x000e620000000200 */
[----:B------:R-:W-:-:S06]  /*8bf0*/  DEPBAR.LE SB0, 0x0 ;  /* 0x000080000000791a */ /* 0x000fcc0000000000 */
[C---:B----4-:R-:W-:Y:S08]  /*8c00*/  HMMA.16816.F32.BF16 R64, R12.reuse, R48, R64 ;  /* 0x000000300c40723c */ /* 0x050ff00000041840 */
        /* <DEDUP_REMOVED lines=9> */
[C---:B------:R-:W-:Y:S08]  /*8ca0*/  HMMA.16816.F32.BF16 R216, R4.reuse, R20, R184 ;  /* 0x0000001404d8723c */ /* 0x040ff000000418b8 */
[C---:B------:R-:W-:Y:S08]  /*8cb0*/  HMMA.16816.F32.BF16 R220, R4.reuse, R22, R180 ;  /* 0x0000001604dc723c */ /* 0x040ff000000418b4 */
[C---:B-1----:R-:W-:Y:S08]  /*8cc0*/  HMMA.16816.F32.BF16 R244, R4.reuse, R16, R176 ;  /* 0x0000001004f4723c */ /* 0x042ff000000418b0 */
        /* <DEDUP_REMOVED lines=11> */
[----:B------:R-:W-:Y:S06]  /*8d80*/  BAR.SYNC.DEFER_BLOCKING 0x0 ;  /* 0x0000000000007b1d */ /* 0x000fec0000010000 */
[----:B------:R-:W-:-:S13]  /*8d90*/  BRA.U !UP0, `(.L_x_338) ;  /* 0x0000000108fc7547 */ /* 0x000fda000b800000 */
[----:B------:R-:W2:Y:S04]  /*8da0*/  LDL R35, [R1+0x30] ;  /* 0x0000300001237983 */ /* 0x000ea80000100800 */
[----:B------:R-:W3:Y:S01]  /*8db0*/  LDL R33, [R1+0x20] ;  /* 0x0000200001217983 */ /* 0x000ee20000100800 */
[----:B------:R-:W-:Y:S01]  /*8dc0*/  UIADD3 UR5, UPT, UPT, UR22, -0x3, URZ ;  /* 0xfffffffd16057890 */ /* 0x000fe2000fffe0ff */
[----:B------:R-:W-:Y:S03]  /*8dd0*/  BSSY.RECONVERGENT B0, `(.L_x_339) ;  /* 0x000003a000007945 */ /* 0x000fe60003800200 */
[----:B------:R-:W-:-:S04]  /*8de0*/  UIMAD.WIDE.U32 UR26, UR5, UR10, URZ ;  /* 0x0000000a051a72a5 */ /* 0x000fc8000f8e00ff */
[----:B------:R-:W-:Y:S02]  /*8df0*/  USHF.L.U32 UR4, UR26, 0x6, URZ ;  /* 0x000000061a047899 */ /* 0x000fe400080006ff */
[----:B------:R-:W-:Y:S02]  /*8e00*/  UIMAD UR5, UR5, UR11, UR27 ;  /* 0x0000000b050572a4 */ /* 0x000fe4000f8e021b */
[----:B------:R-:W-:Y:S02]  /*8e10*/  ULEA UR7, UP0, UR10, UR4, 0x5 ;  /* 0x000000040a077291 */ /* 0x000fe4000f8028ff */
[----:B------:R-:W-:Y:S01]  /*8e20*/  USHF.L.U64.HI UR5, UR26, 0x6, UR5 ;  /* 0x000000061a057899 */ /* 0x000fe20008010205 */
[----:B------:R-:W-:Y:S02]  /*8e30*/  IMAD.U32 R0, RZ, RZ, UR4 ;  /* 0x00000004ff007e24 */ /* 0x000fe4000f8e00ff */
[----:B------:R-:W-:Y:S01]  /*8e40*/  IMAD.U32 R4, RZ, RZ, UR4 ;  /* 0x00000004ff047e24 */ /* 0x000fe2000f8e00ff */
[----:B------:R-:W-:Y:S01]  /*8e50*/  MOV R13, UR7 ;  /* 0x00000007000d7c02 */ /* 0x000fe20008000f00 */
[----:B------:R-:W-:-:S02]  /*8e60*/  IMAD.U32 R7, RZ, RZ, UR4 ;  /* 0x00000004ff077e24 */ /* 0x000fc4000f8e00ff */
[----:B------:R-:W-:Y:S02]  /*8e70*/  IMAD.U32 R3, RZ, RZ, UR5 ;  /* 0x00000005ff037e24 */ /* 0x000fe4000f8e00ff */
[----:B------:R-:W-:Y:S01]  /*8e80*/  IMAD.U32 R5, RZ, RZ, UR4 ;  /* 0x00000004ff057e24 */ /* 0x000fe2000f8e00ff */
[CC--:B--2---:R-:W-:Y:S02]  /*8e90*/  @!P4 LEA R10, P0, R0.reuse, R35.reuse, 0x1 ;  /* 0x00000023000ac211 */ /* 0x0c4fe400078008ff */
[----:B------:R-:W-:Y:S01]  /*8ea0*/  @!P3 LEA R8, P1, R0, R35, 0x1 ;  /* 0x000000230008b211 */ /* 0x000fe200078208ff */
[----:B------:R-:W-:Y:S01]  /*8eb0*/  IMAD.U32 R0, RZ, RZ, UR5 ;  /* 0x00000005ff007e24 */ /* 0x000fe2000f8e00ff */
[----:B---3--:R-:W-:Y:S02]  /*8ec0*/  @!P4 LEA.HI.X R11, R4, R33, R3, 0x1, P0 ;  /* 0x00000021040bc211 */ /* 0x008fe400000f0c03 */
[----:B------:R-:W-:Y:S01]  /*8ed0*/  MOV R3, UR4 ;  /* 0x0000000400037c02 */ /* 0x000fe20008000f00 */
[----:B------:R-:W-:Y:S01]  /*8ee0*/  ULEA.HI.X UR4, UR10, UR5, UR11, 0x5, UP0 ;  /* 0x000000050a047291 */ /* 0x000fe200080f2c0b */
[----:B------:R-:W-:Y:S01]  /*8ef0*/  MOV R4, UR7 ;  /* 0x0000000700047c02 */ /* 0x000fe20008000f00 */
[----:B------:R-:W-:Y:S01]  /*8f00*/  @!PT LDS RZ, [RZ] ;  /* 0x00000000fffff984 */ /* 0x000fe20000000800 */
[----:B------:R-:W-:Y:S01]  /*8f10*/  @!PT LDS RZ, [RZ] ;  /* 0x00000000fffff984 */ /* 0x000fe20000000800 */
[----:B------:R-:W-:Y:S01]  /*8f20*/  @!PT LDS RZ, [RZ] ;  /* 0x00000000fffff984 */ /* 0x000fe20000000800 */
[----:B------:R1:W-:Y:S01]  /*8f30*/  @!P4 LDGSTS.E.BYPASS.LTC128B.128 [R232+0x6000], desc[UR12][R10.64] ;  /* 0x060000000ae8cfae */ /* 0x0003e2000b981a0c */
[-C--:B------:R-:W-:Y:S01]  /*8f40*/  @!P2 LEA R6, P0, R3, R35.reuse, 0x1 ;  /* 0x000000230306a211 */ /* 0x080fe200078008ff */
[----:B------:R-:W-:Y:S01]  /*8f50*/  IMAD.U32 R3, RZ, RZ, UR5 ;  /* 0x00000005ff037e24 */ /* 0x000fe2000f8e00ff */
[----:B------:R-:W-:Y:S01]  /*8f60*/  LEA R4, P5, R4, R35, 0x1 ;  /* 0x0000002304047211 */ /* 0x000fe200078a08ff */
[----:B------:R-:W-:Y:S01]  /*8f70*/  IMAD.U32 R12, RZ, RZ, UR4 ;  /* 0x00000004ff0c7e24 */ /* 0x000fe2000f8e00ff */
[----:B------:R1:W-:Y:S02]  /*8f80*/  @P4 STS.128 [R232+0x6000], RZ ;  /* 0x006000ffe8004388 */ /* 0x0003e40000000c00 */
[----:B------:R-:W-:-:S02]  /*8f90*/  @!P3 LEA.HI.X R9, R7, R33, R3, 0x1, P1 ;  /* 0x000000210709b211 */ /* 0x000fc400008f0c03 */
[-C--:B------:R-:W-:Y:S02]  /*8fa0*/  @!P2 LEA.HI.X R7, R5, R33.reuse, R0, 0x1, P0 ;  /* 0x000000210507a211 */ /* 0x080fe400000f0c00 */
        /* <DEDUP_REMOVED lines=27> */
.L_x_340:
[----:B------:R2:W-:Y:S02]  /*9160*/  STS.128 [R232+0x8800], RZ ;  /* 0x008800ffe8007388 */ /* 0x0005e40000000c00 */
.L_x_341:
[----:B------:R-:W-:Y:S05]  /*9170*/  BSYNC.RECONVERGENT B0 ;  /* 0x0000000000007941 */ /* 0x000fea0003800200 */
.L_x_339:
[----:B------:R-:W0:Y:S02]  /*9180*/  LDGDEPBAR ;  /* 0x00000000000079af */ /* 0x000e240000000000 */
.L_x_338:
[----:B-1-3--:R-:W3:Y:S04]  /*9190*/  LDL R4, [R1+0x4c] ;  /* 0x00004c0001047983 */ /* 0x00aee80000100800 */
[----:B------:R-:W4:Y:S01]  /*91a0*/  LDL R3, [R1+0x10] ;  /* 0x0000100001037983 */ /* 0x000f220000100800 */
[----:B------:R-:W-:Y:S01]  /*91b0*/  IMAD.U32 R0, RZ, RZ, UR22 ;  /* 0x00000016ff007e24 */ /* 0x000fe2000f8e00ff */
[----:B------:R-:W-:Y:S01]  /*91c0*/  UIADD3 UR4, UPT, UPT, UR21, UR25, URZ ;  /* 0x0000001915047290 */ /* 0x000fe2000fffe0ff */
[C---:B------:R-:W-:Y:S01]  /*91d0*/  VIADD R37, R233.reuse, 0x8 ;  /* 0x00000008e9257836 */ /* 0x040fe20000000000 */
[----:B------:R-:W1:Y:S01]  /*91e0*/  S2UR UR5, SR_CgaCtaId ;  /* 0x00000000000579c3 */ /* 0x000e620000008800 */
[----:B------:R-:W-:Y:S01]  /*91f0*/  VIADD R43, R233, 0x40 ;  /* 0x00000040e92b7836 */ /* 0x000fe20000000000 */
[----:B------:R-:W-:Y:S01]  /*9200*/  UMOV UR7, 0x400 ;  /* 0x0000040000077882 */ /* 0x000fe20000000000 */
[----:B------:R-:W-:-:S02]  /*9210*/  UISETP.GT.U32.AND UP0, UPT, UR17, UR18, UPT ;  /* 0x000000121100728c */ /* 0x000fc4000bf04070 */
[----:B-1----:R-:W-:Y:S01]  /*9220*/  ULEA UR5, UR5, UR7, 0x18 ;  /* 0x0000000705057291 */ /* 0x002fe2000f8ec0ff */
[----:B---3--:R-:W-:Y:S02]  /*9230*/  IMAD R0, R0, 0x40, R4 ;  /* 0x0000004000007824 */ /* 0x008fe400078e0204 */
[----:B----4-:R-:W-:-:S03]  /*9240*/  IMAD.MOV.U32 R55, RZ, RZ, R3 ;  /* 0x000000ffff377224 */ /* 0x010fc600078e0003 */
[C---:B------:R-:W-:Y:S01]  /*9250*/  IADD3 R16, PT, PT, R0.reuse, -0x78, RZ ;  /* 0xffffff8800107810 */ /* 0x040fe20007ffe0ff */
[C---:B------:R-:W-:Y:S01]  /*9260*/  VIADD R3, R0.reuse, UR21 ;  /* 0x0000001500037c36 */ /* 0x040fe20008000000 */
[C---:B------:R-:W-:Y:S01]  /*9270*/  IADD3 R18, PT, PT, R0.reuse, -0x48, RZ ;  /* 0xffffffb800127810 */ /* 0x040fe20007ffe0ff */
[----:B------:R-:W-:Y:S02]  /*9280*/  VIADD R19, R0, 0xffffff80 ;  /* 0xffffff8000137836 */ /* 0x000fe40000000000 */
[C---:B------:R-:W-:Y:S01]  /*9290*/  VIADD R22, R3.reuse, 0xffffff81 ;  /* 0xffffff8103167836 */ /* 0x040fe20000000000 */
[C---:B------:R-:W-:Y:S01]  /*92a0*/  IADD3 R23, PT, PT, R3.reuse, -0x80, RZ ;  /* 0xffffff8003177810 */ /* 0x040fe20007ffe0ff */
[C---:B------:R-:W-:Y:S01]  /*92b0*/  VIADD R36, R3.reuse, 0xffffff88 ;  /* 0xffffff8803247836 */ /* 0x040fe20000000000 */
[C---:B------:R-:W-:Y:S01]  /*92c0*/  IADD3 R34, PT, PT, R3.reuse, -0x70, RZ ;  /* 0xffffff9003227810 */ /* 0x040fe20007ffe0ff */
[----:B------:R-:W-:Y:S02]  /*92d0*/  VIADD R35, R3, 0xffffff89 ;  /* 0xffffff8903237836 */ /* 0x000fe40000000000 */
[C---:B------:R-:W-:Y:S01]  /*92e0*/  IMAD.IADD R5, R37.reuse, 0x1, -R23 ;  /* 0x0000000125057824 */ /* 0x040fe200078e0a17 */
[----:B------:R-:W-:Y:S01]  /*92f0*/  IADD3 R6, PT, PT, -R36, R37, RZ ;  /* 0x0000002524067210 */ /* 0x000fe20007ffe1ff */
[----:B------:R-:W-:-:S02]  /*9300*/  IMAD.IADD R4, R37, 0x1, -R22 ;  /* 0x0000000125047824 */ /* 0x000fc400078e0a16 */
[----:B------:R-:W-:Y:S01]  /*9310*/  IMAD.IADD R8, R37, 0x1, -R35 ;  /* 0x0000000125087824 */ /* 0x000fe200078e0a23 */
[----:B------:R-:W-:Y:S01]  /*9320*/  IABS R7, R5 ;  /* 0x0000000500077213 */ /* 0x000fe20000000000 */
[C---:B------:R-:W-:Y:S01]  /*9330*/  VIADD R33, R3.reuse, 0xffffff91 ;  /* 0xffffff9103217836 */ /* 0x040fe20000000000 */
[----:B------:R-:W-:Y:S01]  /*9340*/  IABS R5, R4 ;  /* 0x0000000400057213 */ /* 0x000fe20000000000 */
[C---:B------:R-:W-:Y:S01]  /*9350*/  VIADD R31, R3.reuse, 0xffffff98 ;  /* 0xffffff98031f7836 */ /* 0x040fe20000000000 */
[----:B------:R-:W-:Y:S01]  /*9360*/  IABS R4, R6 ;  /* 0x0000000600047213 */ /* 0x000fe20000000000 */
[----:B------:R-:W-:Y:S01]  /*9370*/  VIADD R30, R3, 0xffffff99 ;  /* 0xffffff99031e7836 */ /* 0x000fe20000000000 */
[----:B------:R-:W-:Y:S01]  /*9380*/  IABS R6, R8 ;  /* 0x0000000800067213 */ /* 0x000fe20000000000 */
[----:B------:R-:W-:Y:S02]  /*9390*/  IMAD.MOV.U32 R8, RZ, RZ, R7 ;  /* 0x000000ffff087224 */ /* 0x000fe400078e0007 */
[----:B------:R-:W-:-:S02]  /*93a0*/  IMAD.MOV.U32 R7, RZ, RZ, R5 ;  /* 0x000000ffff077224 */ /* 0x000fc400078e0005 */
[----:B------:R-:W-:Y:S02]  /*93b0*/  IMAD.MOV.U32 R5, RZ, RZ, R4 ;  /* 0x000000ffff057224 */ /* 0x000fe400078e0004 */
[----:B------:R-:W-:Y:S01]  /*93c0*/  IMAD.MOV.U32 R4, RZ, RZ, R6 ;  /* 0x000000ffff047224 */ /* 0x000fe200078e0006 */
[----:B------:R-:W-:Y:S01]  /*93d0*/  I2FP.F32.S32 R7, R7 ;  /* 0x0000000700077245 */ /* 0x000fe20000201400 */
[C---:B------:R-:W-:Y:S01]  /*93e0*/  VIADD R29, R3.reuse, 0xffffffa0 ;  /* 0xffffffa0031d7836 */ /* 0x040fe20000000000 */
[----:B------:R-:W-:Y:S01]  /*93f0*/  I2FP.F32.S32 R5, R5 ;  /* 0x0000000500057245 */ /* 0x000fe20000201400 */
[----:B------:R-:W-:Y:S01]  /*9400*/  VIADD R28, R3, 0xffffffa1 ;  /* 0xffffffa1031c7836 */ /* 0x000fe20000000000 */
[----:B------:R-:W-:Y:S01]  /*9410*/  I2FP.F32.S32 R4, R4 ;  /* 0x0000000400047245 */ /* 0x000fe20000201400 */
[----:B------:R-:W-:Y:S01]  /*9420*/  FFMA.FTZ R48, R7, -UR6, R67 ;  /* 0x8000000607307c23 */ /* 0x000fe20008010043 */
[----:B------:R-:W-:Y:S01]  /*9430*/  I2FP.F32.S32 R6, R8 ;  /* 0x0000000800067245 */ /* 0x000fe20000201400 */
[----:B------:R-:W-:Y:S01]  /*9440*/  FFMA.FTZ R47, R5, -UR6, R62 ;  /* 0x80000006052f7c23 */ /* 0x000fe2000801003e */
[----:B------:R-:W-:-:S02]  /*9450*/  IMAD.IADD R5, R37, 0x1, -R34 ;  /* 0x0000000125057824 */ /* 0x000fc400078e0a22 */
[----:B------:R-:W-:Y:S01]  /*9460*/  FFMA.FTZ R46, R4, -UR6, R63 ;  /* 0x80000006042e7c23 */ /* 0x000fe2000801003f */
[----:B------:R-:W-:Y:S01]  /*9470*/  IADD3 R4, PT, PT, -R33, R37, RZ ;  /* 0x0000002521047210 */ /* 0x000fe20007ffe1ff */
[C---:B------:R-:W-:Y:S02]  /*9480*/  IMAD.IADD R7, R37.reuse, 0x1, -R31 ;  /* 0x0000000125077824 */ /* 0x040fe400078e0a1f */
[----:B------:R-:W-:Y:S01]  /*9490*/  FFMA.FTZ R49, R6, -UR6, R66 ;  /* 0x8000000606317c23 */ /* 0x000fe20008010042 */
[C---:B------:R-:W-:Y:S01]  /*94a0*/  IMAD.IADD R8, R37.reuse, 0x1, -R30 ;  /* 0x0000000125087824 */ /* 0x040fe200078e0a1e */
[----:B------:R-:W-:Y:S01]  /*94b0*/  IABS R9, R5 ;  /* 0x0000000500097213 */ /* 0x000fe20000000000 */
[----:B------:R-:W-:Y:S01]  /*94c0*/  IMAD.IADD R10, R37, 0x1, -R29 ;  /* 0x00000001250a7824 */ /* 0x000fe200078e0a1d */
[----:B------:R-:W-:Y:S01]  /*94d0*/  IABS R6, R4 ;  /* 0x0000000400067213 */ /* 0x000fe20000000000 */
[C---:B------:R-:W-:Y:S01]  /*94e0*/  VIADD R27, R3.reuse, 0xffffffa8 ;  /* 0xffffffa8031b7836 */ /* 0x040fe20000000000 */
[----:B------:R-:W-:Y:S01]  /*94f0*/  IABS R5, R7 ;  /* 0x0000000700057213 */ /* 0x000fe20000000000 */
[C---:B------:R-:W-:Y:S01]  /*9500*/  VIADD R26, R3.reuse, 0xffffffa9 ;  /* 0xffffffa9031a7836 */ /* 0x040fe20000000000 */
[----:B------:R-:W-:Y:S01]  /*9510*/  IABS R4, R8 ;  /* 0x0000000800047213 */ /* 0x000fe20000000000 */
[----:B------:R-:W-:Y:S01]  /*9520*/  IMAD.MOV.U32 R8, RZ, RZ, R6 ;  /* 0x000000ffff087224 */ /* 0x000fe200078e0006 */
[----:B------:R-:W-:Y:S01]  /*9530*/  IABS R7, R10 ;  /* 0x0000000a00077213 */ /* 0x000fe20000000000 */
[----:B------:R-:W-:Y:S01]  /*9540*/  IMAD.MOV.U32 R6, RZ, RZ, R5 ;  /* 0x000000ffff067224 */ /* 0x000fe200078e0005 */
[----:B------:R-:W-:Y:S01]  /*9550*/  MOV R5, R4 ;  /* 0x0000000400057202 */ /* 0x000fe20000000f00 */
[----:B------:R-:W-:Y:S01]  /*9560*/  VIADD R25, R3, 0xffffffb0 ;  /* 0xffffffb003197836 */ /* 0x000fe20000000000 */
[----:B------:R-:W-:Y:S01]  /*9570*/  I2FP.F32.S32 R9, R9 ;  /* 0x0000000900097245 */ /* 0x000fe20000201400 */
        /* <DEDUP_REMOVED lines=9> */
[----:B------:R-:W-:Y:S01]  /*9610*/  IADD3 R5, PT, PT, -R28, R37, RZ ;  /* 0x000000251c057210 */ /* 0x000fe20007ffe1ff */
[----:B------:R-:W-:Y:S01]  /*9620*/  FFMA.FTZ R41, R4, -UR6, R182 ;  /* 0x8000000604297c23 */ /* 0x000fe200080100b6 */
[----:B------:R-:W-:-:S02]  /*9630*/  IMAD.IADD R4, R37, 0x1, -R27 ;  /* 0x0000000125047824 */ /* 0x000fc400078e0a1b */
[----:B------:R-:W-:Y:S01]  /*9640*/  FFMA.FTZ R45, R7, -UR6, R111 ;  /* 0x80000006072d7c23 */ /* 0x000fe2000801006f */
[C---:B------:R-:W-:Y:S01]  /*9650*/  IMAD.IADD R6, R37.reuse, 0x1, -R26 ;  /* 0x0000000125067824 */ /* 0x040fe200078e0a1a */
[----:B------:R-:W-:Y:S01]  /*9660*/  IABS R7, R5 ;  /* 0x0000000500077213 */ /* 0x000fe20000000000 */
[----:B------:R-:W-:Y:S01]  /*9670*/  IMAD.IADD R8, R37, 0x1, -R25 ;  /* 0x0000000125087824 */ /* 0x000fe200078e0a19 */
[----:B------:R-:W-:Y:S01]  /*9680*/  IABS R5, R4 ;  /* 0x0000000400057213 */ /* 0x000fe20000000000 */
[C---:B------:R-:W-:Y:S01]  /*9690*/  VIADD R14, R0.reuse, 0xffffff90 ;  /* 0xffffff90000e7836 */ /* 0x040fe20000000000 */
[----:B------:R-:W-:Y:S01]  /*96a0*/  IABS R4, R6 ;  /* 0x0000000600047213 */ /* 0x000fe20000000000 */
[----:B------:R-:W-:Y:S01]  /*96b0*/  FFMA.FTZ R21, R9, -UR6, R110 ;  /* 0x8000000609157c23 */ /* 0x000fe2000801006e */
[----:B------:R-:W-:Y:S01]  /*96c0*/  IABS R6, R8 ;  /* 0x0000000800067213 */ /* 0x000fe20000000000 */
[----:B------:R-:W-:Y:S01]  /*96d0*/  IMAD.MOV.U32 R8, RZ, RZ, R7 ;  /* 0x000000ffff087224 */ /* 0x000fe200078e0007 */
[C---:B------:R-:W-:Y:S01]  /*96e0*/  IADD3 R10, PT, PT, R0.reuse, -0x60, RZ ;  /* 0xffffffa0000a7810 */ /* 0x040fe20007ffe0ff */
[----:B------:R-:W-:Y:S01]  /*96f0*/  IMAD.MOV.U32 R7, RZ, RZ, R5 ;  /* 0x000000ffff077224 */ /* 0x000fe200078e0005 */
[----:B------:R-:W-:Y:S01]  /*9700*/  MOV R5, R4 ;  /* 0x0000000400057202 */ /* 0x000fe20000000f00 */
[----:B------:R-:W-:Y:S01]  /*9710*/  IMAD.MOV.U32 R4, RZ, RZ, R6 ;  /* 0x000000ffff047224 */ /* 0x000fe200078e0006 */
[----:B------:R-:W-:Y:S01]  /*9720*/  I2FP.F32.S32 R6, R8 ;  /* 0x0000000800067245 */ /* 0x000fe20000201400 */
[C---:B------:R-:W-:Y:S01]  /*9730*/  VIADD R13, R0.reuse, 0xffffff91 ;  /* 0xffffff91000d7836 */ /* 0x040fe20000000000 */
[----:B------:R-:W-:Y:S01]  /*9740*/  I2FP.F32.S32 R7, R7 ;  /* 0x0000000700077245 */ /* 0x000fe20000201400 */
[C---:B------:R-:W-:Y:S01]  /*9750*/  VIADD R12, R0.reuse, 0xffffff98 ;  /* 0xffffff98000c7836 */ /* 0x040fe20000000000 */
[----:B------:R-:W-:Y:S01]  /*9760*/  I2FP.F32.S32 R4, R4 ;  /* 0x0000000400047245 */ /* 0x000fe20000201400 */
[C---:B------:R-:W-:Y:S01]  /*9770*/  VIADD R11, R0.reuse, 0xffffff99 ;  /* 0xffffff99000b7836 */ /* 0x040fe20000000000 */
[----:B------:R-:W-:Y:S01]  /*9780*/  I2FP.F32.S32 R5, R5 ;  /* 0x0000000500057245 */ /* 0x000fe20000201400 */
[----:B------:R-:W-:-:S02]  /*9790*/  VIADD R9, R0, 0xffffffa1 ;  /* 0xffffffa100097836 */ /* 0x000fc40000000000 */
[----:B------:R-:W-:Y:S01]  /*97a0*/  FFMA.FTZ R40, R6, -UR6, R183 ;  /* 0x8000000606287c23 */ /* 0x000fe200080100b7 */
[----:B------:R-:W-:Y:S01]  /*97b0*/  FFMA.FTZ R24, R4, -UR6, R190 ;  /* 0x8000000604187c23 */ /* 0x000fe200080100be */
[----:B------:R-:W-:Y:S02]  /*97c0*/  VIADD R4, R37, -UR4 ;  /* 0x8000000425047c36 */ /* 0x000fe40008000000 */
[----:B------:R-:W-:Y:S01]  /*97d0*/  FFMA.FTZ R39, R7, -UR6, R186 ;  /* 0x8000000607277c23 */ /* 0x000fe200080100ba */
[C---:B------:R-:W-:Y:S02]  /*97e0*/  VIADD R8, R0.reuse, 0xffffffa8 ;  /* 0xffffffa800087836 */ /* 0x040fe40000000000 */
[----:B------:R-:W-:Y:S01]  /*97f0*/  FFMA.FTZ R38, R5, -UR6, R187 ;  /* 0x8000000605267c23 */ /* 0x000fe200080100bb */
[----:B------:R-:W-:Y:S01]  /*9800*/  VIADD R7, R0, 0xffffffa9 ;  /* 0xffffffa900077836 */ /* 0x000fe20000000000 */
[----:B------:R-:W-:Y:S01]  /*9810*/  ISETP.GT.AND P0, PT, R4, R19, PT ;  /* 0x000000130400720c */ /* 0x000fe20003f04270 */
[----:B------:R-:W-:Y:S01]  /*9820*/  VIADD R6, R0, 0xffffffb0 ;  /* 0xffffffb000067836 */ /* 0x000fe20000000000 */
[----:B------:R-:W-:Y:S01]  /*9830*/  ISETP.GT.AND P5, PT, R4, R17, PT ;  /* 0x000000110400720c */ /* 0x000fe20003fa4270 */
[C---:B------:R-:W-:Y:S01]  /*9840*/  VIADD R5, R0.reuse, 0xffffffb1 ;  /* 0xffffffb100057836 */ /* 0x040fe20000000000 */
[----:B------:R-:W-:Y:S01]  /*9850*/  FSEL R58, R49, -INF , !P0 ;  /* 0xff800000313a7808 */ /* 0x000fe20004000000 */
[----:B------:R-:W-:Y:S01]  /*9860*/  VIADD R20, R0, 0xffffffb9 ;  /* 0xffffffb900147836 */ /* 0x000fe20000000000 */
[----:B------:R-:W-:-:S02]  /*9870*/  ISETP.GT.AND P1, PT, R4, R16, PT ;  /* 0x000000100400720c */ /* 0x000fc40003f24270 */
[----:B------:R-:W-:Y:S02]  /*9880*/  ISETP.GT.AND P0, PT, R4, R15, PT ;  /* 0x0000000f0400720c */ /* 0x000fe40003f04270 */
[----:B------:R-:W-:Y:S02]  /*9890*/  FSEL R59, R48, -INF , !P5 ;  /* 0xff800000303b7808 */ /* 0x000fe40006800000 */
[----:B------:R-:W-:Y:S02]  /*98a0*/  ISETP.GT.AND P5, PT, R4, R14, PT ;  /* 0x0000000e0400720c */ /* 0x000fe40003fa4270 */
[----:B------:R-:W-:Y:S02]  /*98b0*/  FSEL R190, R47, -INF , !P1 ;  /* 0xff8000002fbe7808 */ /* 0x000fe40004800000 */
[----:B------:R-:W-:Y:S02]  /*98c0*/  FSEL R196, R46, -INF , !P0 ;  /* 0xff8000002ec47808 */ /* 0x000fe40004000000 */
[----:B------:R-:W-:-:S02]  /*98d0*/  ISETP.GT.AND P1, PT, R4, R13, PT ;  /* 0x0000000d0400720c */ /* 0x000fc40003f24270 */
[----:B------:R-:W-:Y:S02]  /*98e0*/  ISETP.GT.AND P0, PT, R4, R12, PT ;  /* 0x0000000c0400720c */ /* 0x000fe40003f04270 */
[----:B------:R-:W-:Y:S01]  /*98f0*/  FSEL R197, R21, -INF , !P5 ;  /* 0xff80000015c57808 */ /* 0x000fe20006800000 */
[----:B------:R-:W-:Y:S01]  /*9900*/  IMAD.IADD R21, R43, 0x1, -R23 ;  /* 0x000000012b157824 */ /* 0x000fe200078e0a17 */
[----:B------:R-:W-:Y:S02]  /*9910*/  FSEL R198, R45, -INF , !P1 ;  /* 0xff8000002dc67808 */ /* 0x000fe40004800000 */
[----:B------:R-:W-:Y:S02]  /*9920*/  FSEL R225, R44, -INF , !P0 ;  /* 0xff8000002ce17808 */ /* 0x000fe40004000000 */
[C---:B------:R-:W-:Y:S02]  /*9930*/  ISETP.GT.AND P5, PT, R4.reuse, R11, PT ;  /* 0x0000000b0400720c */ /* 0x040fe40003fa4270 */
[----:B------:R-:W-:-:S02]  /*9940*/  ISETP.GT.AND P1, PT, R4, R10, PT ;  /* 0x0000000a0400720c */ /* 0x000fc40003f24270 */
[----:B------:R-:W-:Y:S02]  /*9950*/  ISETP.GT.AND P0, PT, R4, R9, PT ;  /* 0x000000090400720c */ /* 0x000fe40003f04270 */
[----:B------:R-:W-:Y:S02]  /*9960*/  IABS R21, R21 ;  /* 0x0000001500157213 */ /* 0x000fe40000000000 */
[----:B------:R-:W-:Y:S02]  /*9970*/  FSEL R228, R42, -INF , !P5 ;  /* 0xff8000002ae47808 */ /* 0x000fe40006800000 */
[----:B------:R-:W-:Y:S01]  /*9980*/  FSEL R234, R41, -INF , !P1 ;  /* 0xff80000029ea7808 */ /* 0x000fe20004800000 */
[----:B------:R-:W-:Y:S01]  /*9990*/  IMAD.IADD R41, R43, 0x1, -R33 ;  /* 0x000000012b297824 */ /* 0x000fe200078e0a21 */
[----:B------:R-:W-:Y:S02]  /*99a0*/  FSEL R229, R40, -INF , !P0 ;  /* 0xff80000028e57808 */ /* 0x000fe40004000000 */
        /* <DEDUP_REMOVED lines=8> */
[C---:B------:R-:W-:Y:S01]  /*9a30*/  IMAD.IADD R21, R43.reuse, 0x1, -R22 ;  /* 0x000000012b157824 */ /* 0x040fe200078e0a16 */
[C---:B------:R-:W-:Y:S01]  /*9a40*/  ISETP.GT.AND P5, PT, R4.reuse, R5, PT ;  /* 0x000000050400720c */ /* 0x040fe20003fa4270 */
[C---:B------:R-:W-:Y:S01]  /*9a50*/  IMAD.IADD R38, R43.reuse, 0x1, -R35 ;  /* 0x000000012b267824 */ /* 0x040fe200078e0a23 */
[C---:B------:R-:W-:Y:S01]  /*9a60*/  ISETP.GT.AND P1, PT, R4.reuse, R18, PT ;  /* 0x000000120400720c */ /* 0x040fe20003f24270 */
[----:B------:R-:W-:Y:S01]  /*9a70*/  IMAD.MOV.U32 R204, RZ, RZ, R224 ;  /* 0x000000ffffcc7224 */ /* 0x000fe200078e00e0 */
[----:B------:R-:W-:Y:S01]  /*9a80*/  ISETP.GT.AND P0, PT, R4, R20, PT ;  /* 0x000000140400720c */ /* 0x000fe20003f04270 */
[----:B------:R-:W-:Y:S01]  /*9a90*/  IMAD.IADD R4, R43, 0x1, -R36 ;  /* 0x000000012b047824 */ /* 0x000fe200078e0a24 */
[----:B------:R-:W-:-:S02]  /*9aa0*/  IADD3 R39, PT, PT, -R34, R43, RZ ;  /* 0x0000002b22277210 */ /* 0x000fc40007ffe1ff */
[----:B------:R-:W-:Y:S02]  /*9ab0*/  IABS R40, R21 ;  /* 0x0000001500287213 */ /* 0x000fe40000000000 */
[----:B------:R-:W-:Y:S02]  /*9ac0*/  IABS R24, R4 ;  /* 0x0000000400187213 */ /* 0x000fe40000000000 */
[----:B------:R-:W-:Y:S02]  /*9ad0*/  IABS R21, R38 ;  /* 0x0000002600157213 */ /* 0x000fe40000000000 */
[----:B------:R-:W-:Y:S01]  /*9ae0*/  IABS R4, R39 ;  /* 0x0000002700047213 */ /* 0x000fe20000000000 */
[----:B------:R-:W-:Y:S01]  /*9af0*/  IMAD.MOV.U32 R39, RZ, RZ, R24 ;  /* 0x000000ffff277224 */ /* 0x000fe200078e0018 */
[----:B------:R-:W-:Y:S01]  /*9b00*/  IABS R38, R41 ;  /* 0x0000002900267213 */ /* 0x000fe20000000000 */
        /* <DEDUP_REMOVED lines=18> */
[----:B------:R-:W-:Y:S01]  /*9c30*/  IMAD.IADD R39, R43, 0x1, -R28 ;  /* 0x000000012b277824 */ /* 0x000fe200078e0a1c */
[----:B------:R-:W-:Y:S01]  /*9c40*/  IABS R24, R4 ;  /* 0x0000000400187213 */ /* 0x000fe20000000000 */
[----:B------:R-:W-:Y:S01]  /*9c50*/  IMAD.SHL.U32 R205, R231, 0x20, RZ ;  /* 0x00000020e7cd7824 */ /* 0x000fe200078e00ff */
[----:B------:R-:W-:Y:S02]  /*9c60*/  IABS R21, R38 ;  /* 0x0000002600157213 */ /* 0x000fe40000000000 */
[----:B------:R-:W-:-:S02]  /*9c70*/  IABS R4, R39 ;  /* 0x0000002700047213 */ /* 0x000fc40000000000 */
[----:B------:R-:W-:Y:S01]  /*9c80*/  MOV R39, R24 ;  /* 0x0000001800277202 */ /* 0x000fe20000000f00 */
[----:B------:R-:W-:Y:S01]  /*9c90*/  IMAD.MOV.U32 R24, RZ, RZ, R21 ;  /* 0x000000ffff187224 */ /* 0x000fe200078e0015 */
[----:B------:R-:W-:Y:S01]  /*9ca0*/  IABS R38, R41 ;  /* 0x0000002900267213 */ /* 0x000fe20000000000 */
[----:B------:R-:W-:Y:S01]  /*9cb0*/  IMAD.MOV.U32 R21, RZ, RZ, R4 ;  /* 0x000000ffff157224 */ /* 0x000fe200078e0004 */
[----:B------:R-:W-:Y:S02]  /*9cc0*/  I2FP.F32.S32 R39, R39 ;  /* 0x0000002700277245 */ /* 0x000fe40000201400 */
[----:B------:R-:W-:Y:S01]  /*9cd0*/  I2FP.F32.S32 R24, R24 ;  /* 0x0000001800187245 */ /* 0x000fe20000201400 */
[----:B------:R-:W-:Y:S01]  /*9ce0*/  IMAD.MOV.U32 R4, RZ, RZ, R38 ;  /* 0x000000ffff047224 */ /* 0x000fe200078e0026 */
[----:B------:R-:W-:Y:S01]  /*9cf0*/  I2FP.F32.S32 R21, R21 ;  /* 0x0000001500157245 */ /* 0x000fe20000201400 */
[----:B------:R-:W-:Y:S01]  /*9d00*/  FFMA.FTZ R47, R39, -UR6, R213 ;  /* 0x80000006272f7c23 */ /* 0x000fe200080100d5 */
[----:B------:R-:W-:Y:S01]  /*9d10*/  I2FP.F32.S32 R38, R40 ;  /* 0x0000002800267245 */ /* 0x000fe20000201400 */
[----:B------:R-:W-:Y:S01]  /*9d20*/  FFMA.FTZ R46, R24, -UR6, R216 ;  /* 0x80000006182e7c23 */ /* 0x000fe200080100d8 */
[----:B------:R-:W-:Y:S01]  /*9d30*/  I2FP.F32.S32 R4, R4 ;  /* 0x0000000400047245 */ /* 0x000fe20000201400 */
[----:B------:R-:W-:Y:S01]  /*9d40*/  FFMA.FTZ R45, R21, -UR6, R217 ;  /* 0x80000006152d7c23 */ /* 0x000fe200080100d9 */
[----:B------:R-:W-:-:S02]  /*9d50*/  VIADD R21, R3, 0xffffffb1 ;  /* 0xffffffb103157836 */ /* 0x000fc40000000000 */
[----:B------:R-:W-:Y:S01]  /*9d60*/  FFMA.FTZ R48, R38, -UR6, R212 ;  /* 0x8000000626307c23 */ /* 0x000fe200080100d4 */
[C---:B------:R-:W-:Y:S02]  /*9d70*/  VIADD R24, R3.reuse, 0xffffffb8 ;  /* 0xffffffb803187836 */ /* 0x040fe40000000000 */
[----:B------:R-:W-:Y:S01]  /*9d80*/  FFMA.FTZ R44, R4, -UR6, R220 ;  /* 0x80000006042c7c23 */ /* 0x000fe200080100dc */
[----:B------:R-:W-:Y:S01]  /*9d90*/  VIADD R4, R3, 0xffffffb9 ;  /* 0xffffffb903047836 */ /* 0x000fe20000000000 */
[----:B------:R-:W-:Y:S01]  /*9da0*/  IADD3 R38, PT, PT, -R25, R43, RZ ;  /* 0x0000002b19267210 */ /* 0x000fe20007ffe1ff */
[C---:B------:R-:W-:Y:S01]  /*9db0*/  IMAD.IADD R39, R37.reuse, 0x1, -R21 ;  /* 0x0000000125277824 */ /* 0x040fe200078e0a15 */
[----:B------:R-:W-:Y:S01]  /*9dc0*/  MOV R209, R230 ;  /* 0x000000e600d17202 */ /* 0x000fe20000000f00 */
[C---:B------:R-:W-:Y:S01]  /*9dd0*/  IMAD.IADD R40, R37.reuse, 0x1, -R24 ;  /* 0x0000000125287824 */ /* 0x040fe200078e0a18 */
        /* <DEDUP_REMOVED lines=10> */
[----:B------:R-:W-:Y:S01]  /*9e80*/  MOV R208, R252 ;  /* 0x000000fc00d07202 */ /* 0x000fe20000000f00 */
[----:B------:R-:W-:Y:S01]  /*9e90*/  IMAD.MOV.U32 R37, RZ, RZ, R40 ;  /* 0x000000ffff257224 */ /* 0x000fe200078e0028 */
[----:B------:R-:W-:Y:S01]  /*9ea0*/  I2FP.F32.S32 R38, R3 ;  /* 0x0000000300267245 */ /* 0x000fe20000201400 */
[----:B------:R-:W-:Y:S01]  /*9eb0*/  IMAD.MOV.U32 R213, RZ, RZ, R237 ;  /* 0x000000ffffd57224 */ /* 0x000fe200078e00ed */
[----:B------:R-:W-:-:S02]  /*9ec0*/  I2FP.F32.S32 R40, R41 ;  /* 0x0000002900287245 */ /* 0x000fc40000201400 */
[----:B------:R-:W-:Y:S01]  /*9ed0*/  MOV R3, R42 ;  /* 0x0000002a00037202 */ /* 0x000fe20000000f00 */
[----:B------:R-:W-:Y:S01]  /*9ee0*/  FFMA.FTZ R41, R38, -UR6, R221 ;  /* 0x8000000626297c23 */ /* 0x000fe200080100dd */
[----:B------:R-:W-:Y:S01]  /*9ef0*/  I2FP.F32.S32 R39, R39 ;  /* 0x0000002700277245 */ /* 0x000fe20000201400 */
[----:B------:R-:W-:Y:S01]  /*9f00*/  FFMA.FTZ R40, R40, -UR6, R191 ;  /* 0x8000000628287c23 */ /* 0x000fe200080100bf */
[----:B------:R-:W-:Y:S01]  /*9f10*/  I2FP.F32.S32 R38, R3 ;  /* 0x0000000300267245 */ /* 0x000fe20000201400 */
[----:B------:R-:W-:Y:S01]  /*9f20*/  VIADD R3, R43, -UR4 ;  /* 0x800000042b037c36 */ /* 0x000fe20008000000 */
[----:B------:R-:W-:Y:S01]  /*9f30*/  I2FP.F32.S32 R37, R37 ;  /* 0x0000002500257245 */ /* 0x000fe20000201400 */
[----:B------:R-:W-:Y:S01]  /*9f40*/  FFMA.FTZ R39, R39, -UR6, R194 ;  /* 0x8000000627277c23 */ /* 0x000fe200080100c2 */
[----:B------:R-:W-:Y:S01]  /*9f50*/  FSEL R191, R40, -INF , !P5 ;  /* 0xff80000028bf7808 */ /* 0x000fe20006800000 */
[----:B------:R-:W-:Y:S01]  /*9f60*/  FFMA.FTZ R38, R38, -UR6, R244 ;  /* 0x8000000626267c23 */ /* 0x000fe200080100f4 */
[----:B------:R-:W-:Y:S01]  /*9f70*/  ISETP.GT.AND P5, PT, R3, R19, PT ;  /* 0x000000130300720c */ /* 0x000fe20003fa4270 */
[----:B------:R-:W-:Y:S01]  /*9f80*/  FFMA.FTZ R37, R37, -UR6, R195 ;  /* 0x8000000625257c23 */ /* 0x000fe200080100c3 */
[----:B------:R-:W-:Y:S01]  /*9f90*/  FSEL R199, R39, -INF , !P1 ;  /* 0xff80000027c77808 */ /* 0x000fe20004800000 */
[C---:B------:R-:W-:Y:S01]  /*9fa0*/  IMAD.IADD R40, R233.reuse, 0x1, -R34 ;  /* 0x00000001e9287824 */ /* 0x040fe200078e0a22 */
[----:B------:R-:W-:Y:S01]  /*9fb0*/  FSEL R55, R54, -INF , !P5 ;  /* 0xff80000036377808 */ /* 0x000fe20006800000 */
[----:B------:R-:W-:Y:S01]  /*9fc0*/  IMAD.IADD R42, R233, 0x1, -R33 ;  /* 0x00000001e92a7824 */ /* 0x000fe200078e0a21 */
[----:B------:R-:W-:Y:S01]  /*9fd0*/  FSEL R200, R37, -INF , !P0 ;  /* 0xff80000025c87808 */ /* 0x000fe20004000000 */
[----:B------:R-:W-:Y:S01]  /*9fe0*/  IMAD.IADD R37, R233, 0x1, -R23 ;  /* 0x00000001e9257824 */ /* 0x000fe200078e0a17 */
[----:B------:R-:W-:-:S02]  /*9ff0*/  ISETP.GT.AND P1, PT, R3, R17, PT ;  /* 0x000000110300720c */ /* 0x000fc40003f24270 */
[C---:B------:R-:W-:Y:S02]  /*a000*/  ISETP.GT.AND P0, PT, R3.reuse, R16, PT ;  /* 0x000000100300720c */ /* 0x040fe40003f04270 */
[----:B------:R-:W-:Y:S02]  /*a010*/  ISETP.GT.AND P5, PT, R3, R15, PT ;  /* 0x0000000f0300720c */ /* 0x000fe40003fa4270 */
[----:B------:R-:W-:Y:S02]  /*a020*/  FSEL R57, R53, -INF , !P1 ;  /* 0xff80000035397808 */ /* 0x000fe40004800000 */
[----:B------:R-:W-:Y:S02]  /*a030*/  FSEL R66, R52, -INF , !P0 ;  /* 0xff80000034427808 */ /* 0x000fe40004000000 */
[----:B------:R-:W-:Y:S02]  /*a040*/  FSEL R67, R51, -INF , !P5 ;  /* 0xff80000033437808 */ /* 0x000fe40006800000 */
        /* <DEDUP_REMOVED lines=9> */
[----:B------:R-:W-:Y:S02]  /*a0e0*/  IABS R37, R37 ;  /* 0x0000002500257213 */ /* 0x000fe40000000000 */
[----:B------:R-:W-:Y:S02]  /*a0f0*/  FSEL R179, R47, -INF , !P1 ;  /* 0xff8000002fb37808 */ /* 0x000fe40004800000 */
[----:B------:R-:W-:Y:S02]  /*a100*/  FSEL R187, R46, -INF , !P0 ;  /* 0xff8000002ebb7808 */ /* 0x000fe40004000000 */
[----:B------:R-:W-:-:S02]  /*a110*/  FSEL R186, R45, -INF , !P5 ;  /* 0xff8000002dba7808 */ /* 0x000fc40006800000 */
[C---:B------:R-:W-:Y:S02]  /*a120*/  ISETP.GT.AND P1, PT, R3.reuse, R8, PT ;  /* 0x000000080300720c */ /* 0x040fe40003f24270 */
        /* <DEDUP_REMOVED lines=8> */
[----:B------:R-:W-:-:S02]  /*a1b0*/  ISETP.GT.AND P1, PT, R3, R5, PT ;  /* 0x000000050300720c */ /* 0x000fc40003f24270 */
[C---:B------:R-:W-:Y:S02]  /*a1c0*/  ISETP.GT.AND P0, PT, R3.reuse, R18, PT ;  /* 0x000000120300720c */ /* 0x040fe40003f04270 */
[----:B------:R-:W-:Y:S01]  /*a1d0*/  ISETP.GT.AND P5, PT, R3, R20, PT ;  /* 0x000000140300720c */ /* 0x000fe20003fa4270 */
[C---:B------:R-:W-:Y:S01]  /*a1e0*/  IMAD.IADD R3, R233.reuse, 0x1, -R36 ;  /* 0x00000001e9037824 */ /* 0x040fe200078e0a24 */
[----:B------:R-:W-:Y:S02]  /*a1f0*/  IADD3 R39, PT, PT, R233, -R35, RZ ;  /* 0x80000023e9277210 */ /* 0x000fe40007ffe0ff */
[----:B------:R-:W-:Y:S02]  /*a200*/  IABS R41, R37 ;  /* 0x0000002500297213 */ /* 0x000fe40000000000 */
[----:B------:R-:W-:Y:S02]  /*a210*/  IABS R38, R3 ;  /* 0x0000000300267213 */ /* 0x000fe40000000000 */
[----:B------:R-:W-:-:S02]  /*a220*/  IABS R37, R39 ;  /* 0x0000002700257213 */ /* 0x000fc40000000000 */
[----:B------:R-:W-:Y:S01]  /*a230*/  IABS R3, R40 ;  /* 0x0000002800037213 */ /* 0x000fe20000000000 */
[----:B------:R-:W-:Y:S01]  /*a240*/  IMAD.MOV.U32 R40, RZ, RZ, R38 ;  /* 0x000000ffff287224 */ /* 0x000fe200078e0026 */
[----:B------:R-:W-:Y:S01]  /*a250*/  IABS R39, R42 ;  /* 0x0000002a00277213 */ /* 0x000fe20000000000 */
[----:B------:R-:W-:Y:S01]  /*a260*/  IMAD.MOV.U32 R38, RZ, RZ, R37 ;  /* 0x000000ffff267224 */ /* 0x000fe200078e0025 */
[----:B------:R-:W-:Y:S01]  /*a270*/  MOV R37, R3 ;  /* 0x0000000300257202 */ /* 0x000fe20000000f00 */
[----:B------:R-:W-:Y:S01]  /*a280*/  IMAD.IADD R42, R233, 0x1, -R27 ;  /* 0x00000001e92a7824 */ /* 0x000fe200078e0a1b */
        /* <DEDUP_REMOVED lines=11> */
[C---:B------:R-:W-:Y:S01]  /*a340*/  IMAD.IADD R3, R233.reuse, 0x1, -R30 ;  /* 0x00000001e9037824 */ /* 0x040fe200078e0a1e */
[C---:B------:R-:W-:Y:S01]  /*a350*/  IADD3 R40, PT, PT, R233.reuse, -R28, RZ ;  /* 0x8000001ce9287210 */ /* 0x040fe20007ffe0ff */
[----:B------:R-:W-:Y:S02]  /*a360*/  IMAD.IADD R39, R233, 0x1, -R29 ;  /* 0x00000001e9277824 */ /* 0x000fe400078e0a1d */
[----:B------:R-:W-:Y:S01]  /*a370*/  FFMA.FTZ R53, R38, -UR6, R61 ;  /* 0x8000000626357c23 */ /* 0x000fe2000801003d */
[----:B------:R-:W-:Y:S02]  /*a380*/  IABS R41, R37 ;  /* 0x0000002500297213 */ /* 0x000fe40000000000 */
[----:B------:R-:W-:Y:S02]  /*a390*/  IABS R38, R3 ;  /* 0x0000000300267213 */ /* 0x000fe40000000000 */
[----:B------:R-:W-:-:S02]  /*a3a0*/  IABS R37, R39 ;  /* 0x0000002700257213 */ /* 0x000fc40000000000 */
[----:B------:R-:W-:Y:S01]  /*a3b0*/  IABS R3, R40 ;  /* 0x0000002800037213 */ /* 0x000fe20000000000 */
[----:B------:R-:W-:Y:S01]  /*a3c0*/  IMAD.MOV.U32 R40, RZ, RZ, R38 ;  /* 0x000000ffff287224 */ /* 0x000fe200078e0026 */
[----:B------:R-:W-:Y:S01]  /*a3d0*/  IABS R39, R42 ;  /* 0x0000002a00277213 */ /* 0x000fe20000000000 */
[----:B------:R-:W-:Y:S01]  /*a3e0*/  IMAD.MOV.U32 R38, RZ, RZ, R37 ;  /* 0x000000ffff267224 */ /* 0x000fe200078e0025 */
[----:B------:R-:W-:Y:S01]  /*a3f0*/  I2FP.F32.S32 R41, R41 ;  /* 0x0000002900297245 */ /* 0x000fe20000201400 */
[----:B------:R-:W-:Y:S01]  /*a400*/  IMAD.MOV.U32 R37, RZ, RZ, R3 ;  /* 0x000000ffff257224 */ /* 0x000fe200078e0003 */
[----:B------:R-:W-:Y:S02]  /*a410*/  MOV R3, R39 ;  /* 0x0000002700037202 */ /* 0x000fe40000000f00 */
[----:B------:R-:W-:Y:S01]  /*a420*/  I2FP.F32.S32 R39, R40 ;  /* 0x0000002800277245 */ /* 0x000fe20000201400 */
[----:B------:R-:W-:Y:S01]  /*a430*/  FFMA.FTZ R48, R41, -UR6, R176 ;  /* 0x8000000629307c23 */ /* 0x000fe200080100b0 */
        /* <DEDUP_REMOVED lines=8> */
[----:B------:R-:W-:Y:S02]  /*a4c0*/  IMAD.IADD R3, R233, 0x1, -R25 ;  /* 0x00000001e9037824 */ /* 0x000fe400078e0a19 */
[----:B------:R-:W-:Y:S01]  /*a4d0*/  FFMA.FTZ R46, R38, -UR6, R180 ;  /* 0x80000006262e7c23 */ /* 0x000fe200080100b4 */
[----:B------:R-:W-:Y:S01]  /*a4e0*/  IMAD.IADD R39, R43, 0x1, -R21 ;  /* 0x000000012b277824 */ /* 0x000fe200078e0a15 */
[----:B------:R-:W-:Y:S02]  /*a4f0*/  IADD3 R42, PT, PT, -R4, R43, RZ ;  /* 0x0000002b042a7210 */ /* 0x000fe40007ffe1ff */
        /* <DEDUP_REMOVED lines=17> */
[----:B------:R-:W-:Y:S01]  /*a610*/  IADD3 R3, PT, PT, R233, -UR4, RZ ;  /* 0x80000004e9037c10 */ /* 0x000fe2000fffe0ff */
[----:B------:R-:W-:-:S02]  /*a620*/  FFMA.FTZ R39, R38, -UR6, R248 ;  /* 0x8000000626277c23 */ /* 0x000fc400080100f8 */
[----:B------:R-:W-:Y:S01]  /*a630*/  FFMA.FTZ R38, R37, -UR6, R249 ;  /* 0x8000000625267c23 */ /* 0x000fe200080100f9 */
[----:B------:R-:W-:Y:S01]  /*a640*/  FSEL R61, R40, -INF , !P1 ;  /* 0xff800000283d7808 */ /* 0x000fe20004800000 */
[----:B------:R-:W-:Y:S01]  /*a650*/  VIADD R37, R233, 0x48 ;  /* 0x00000048e9257836 */ /* 0x000fe20000000000 */
[----:B------:R-:W-:Y:S01]  /*a660*/  ISETP.GT.AND P1, PT, R3, R19, PT ;  /* 0x000000130300720c */ /* 0x000fe20003f24270 */
[----:B------:R-:W-:Y:S01]  /*a670*/  IMAD.IADD R40, R233, 0x1, -R24 ;  /* 0x00000001e9287824 */ /* 0x000fe200078e0a18 */
[----:B------:R-:W-:Y:S01]  /*a680*/  FSEL R63, R38, -INF , !P5 ;  /* 0xff800000263f7808 */ /* 0x000fe20006800000 */
[----:B------:R-:W-:Y:S01]  /*a690*/  IMAD.IADD R23, R37, 0x1, -R23 ;  /* 0x0000000125177824 */ /* 0x000fe200078e0a17 */
[----:B------:R-:W-:Y:S01]  /*a6a0*/  ISETP.GT.AND P5, PT, R3, R16, PT ;  /* 0x000000100300720c */ /* 0x000fe20003fa4270 */
[----:B------:R-:W-:Y:S01]  /*a6b0*/  IMAD.IADD R38, R233, 0x1, -R21 ;  /* 0x00000001e9267824 */ /* 0x000fe200078e0a15 */
[----:B------:R-:W-:Y:S01]  /*a6c0*/  FSEL R62, R39, -INF , !P0 ;  /* 0xff800000273e7808 */ /* 0x000fe20004000000 */
[C---:B------:R-:W-:Y:S01]  /*a6d0*/  IMAD.IADD R36, R37.reuse, 0x1, -R36 ;  /* 0x0000000125247824 */ /* 0x040fe200078e0a24 */
[----:B------:R-:W-:Y:S01]  /*a6e0*/  FSEL R50, R50, -INF , !P5 ;  /* 0xff80000032327808 */ /* 0x000fe20006800000 */
[----:B------:R-:W-:Y:S01]  /*a6f0*/  IMAD.IADD R35, R37, 0x1, -R35 ;  /* 0x0000000125237824 */ /* 0x000fe200078e0a23 */
[----:B------:R-:W-:Y:S01]  /*a700*/  ISETP.GT.AND P5, PT, R3, R13, PT ;  /* 0x0000000d0300720c */ /* 0x000fe20003fa4270 */
[C---:B------:R-:W-:Y:S01]  /*a710*/  IMAD.IADD R34, R37.reuse, 0x1, -R34 ;  /* 0x0000000125227824 */ /* 0x040fe200078e0a22 */
[----:B------:R-:W-:Y:S01]  /*a720*/  FSEL R43, R54, -INF , !P1 ;  /* 0xff800000362b7808 */ /* 0x000fe20004800000 */
[----:B------:R-:W-:Y:S01]  /*a730*/  IMAD.IADD R24, R37, 0x1, -R24 ;  /* 0x0000000125187824 */ /* 0x000fe200078e0a18 */
[----:B------:R-:W-:-:S02]  /*a740*/  FSEL R51, R51, -INF , !P5 ;  /* 0xff80000033337808 */ /* 0x000fc40006800000 */
[C---:B------:R-:W-:Y:S02]  /*a750*/  ISETP.GT.AND P5, PT, R3.reuse, R10, PT ;  /* 0x0000000a0300720c */ /* 0x040fe40003fa4270 */
[C---:B------:R-:W-:Y:S02]  /*a760*/  ISETP.GT.AND P0, PT, R3.reuse, R17, PT ;  /* 0x000000110300720c */ /* 0x040fe40003f04270 */
[----:B------:R-:W-:Y:S02]  /*a770*/  FSEL R177, R46, -INF , !P5 ;  /* 0xff8000002eb17808 */ /* 0x000fe40006800000 */
[C---:B------:R-:W-:Y:S02]  /*a780*/  ISETP.GT.AND P5, PT, R3.reuse, R7, PT ;  /* 0x000000070300720c */ /* 0x040fe40003fa4270 */
[----:B------:R-:W-:Y:S02]  /*a790*/  ISETP.GT.AND P1, PT, R3, R15, PT ;  /* 0x0000000f0300720c */ /* 0x000fe40003f24270 */
[----:B------:R-:W-:-:S02]  /*a7a0*/  FSEL R110, R41, -INF , !P5 ;  /* 0xff800000296e7808 */ /* 0x000fc40006800000 */
[----:B------:R-:W-:Y:S02]  /*a7b0*/  FSEL R49, R49, -INF , !P0 ;  /* 0xff80000031317808 */ /* 0x000fe40004000000 */
[----:B------:R-:W-:Y:S02]  /*a7c0*/  FSEL R53, R53, -INF , !P1 ;  /* 0xff80000035357808 */ /* 0x000fe40004800000 */
[----:B------:R-:W-:Y:S01]  /*a7d0*/  IADD3 R41, PT, PT, R233, -R4, RZ ;  /* 0x80000004e9297210 */ /* 0x000fe20007ffe0ff */
[----:B------:R-:W-:Y:S01]  /*a7e0*/  IMAD.IADD R4, R37, 0x1, -R4 ;  /* 0x0000000125047824 */ /* 0x000fe200078e0a04 */
[----:B------:R-:W-:Y:S02]  /*a7f0*/  IABS R39, R23 ;  /* 0x0000001700277213 */ /* 0x000fe40000000000 */
[C---:B------:R-:W-:Y:S02]  /*a800*/  ISETP.GT.AND P0, PT, R3.reuse, R14, PT ;  /* 0x0000000e0300720c */ /* 0x040fe40003f04270 */
[----:B------:R-:W-:-:S02]  /*a810*/  ISETP.GT.AND P1, PT, R3, R12, PT ;  /* 0x0000000c0300720c */ /* 0x000fc40003f24270 */
[----:B------:R-:W-:Y:S02]  /*a820*/  IABS R38, R38 ;  /* 0x0000002600267213 */ /* 0x000fe40000000000 */
[----:B------:R-:W-:Y:S02]  /*a830*/  IABS R23, R40 ;  /* 0x0000002800177213 */ /* 0x000fe40000000000 */
[----:B------:R-:W-:Y:S01]  /*a840*/  IABS R40, R41 ;  /* 0x0000002900287213 */ /* 0x000fe20000000000 */
[----:B------:R-:W-:Y:S01]  /*a850*/  IMAD.MOV.U32 R41, RZ, RZ, R39 ;  /* 0x000000ffff297224 */ /* 0x000fe200078e0027 */
[----:B------:R-:W-:Y:S01]  /*a860*/  FSEL R52, R52, -INF , !P0 ;  /* 0xff80000034347808 */ /* 0x000fe20004000000 */
[----:B------:R-:W-:Y:S01]  /*a870*/  IMAD.MOV.U32 R39, RZ, RZ, R38 ;  /* 0x000000ffff277224 */ /* 0x000fe200078e0026 */
[----:B------:R-:W-:Y:S01]  /*a880*/  FSEL R100, R48, -INF , !P1 ;  /* 0xff80000030647808 */ /* 0x000fe20004800000 */
[----:B------:R-:W-:Y:S01]  /*a890*/  IMAD.MOV.U32 R38, RZ, RZ, R23 ;  /* 0x000000ffff267224 */ /* 0x000fe200078e0017 */
[C---:B------:R-:W-:Y:S01]  /*a8a0*/  ISETP.GT.AND P0, PT, R3.reuse, R11, PT ;  /* 0x0000000b0300720c */ /* 0x040fe20003f04270 */
[----:B------:R-:W-:Y:S01]  /*a8b0*/  IMAD.MOV.U32 R23, RZ, RZ, R40 ;  /* 0x000000ffff177224 */ /* 0x000fe200078e0028 */
[----:B------:R-:W-:-:S02]  /*a8c0*/  ISETP.GT.AND P1, PT, R3, R9, PT ;  /* 0x000000090300720c */ /* 0x000fc40003f24270 */
[----:B------:R-:W-:Y:S02]  /*a8d0*/  FSEL R108, R47, -INF , !P0 ;  /* 0xff8000002f6c7808 */ /* 0x000fe40004000000 */
[----:B------:R-:W-:Y:S02]  /*a8e0*/  FSEL R176, R45, -INF , !P1 ;  /* 0xff8000002db07808 */ /* 0x000fe40004800000 */
[C---:B------:R-:W-:Y:S02]  /*a8f0*/  ISETP.GT.AND P0, PT, R3.reuse, R8, PT ;  /* 0x000000080300720c */ /* 0x040fe40003f04270 */
[----:B------:R-:W-:Y:S02]  /*a900*/  ISETP.GT.AND P1, PT, R3, R6, PT ;  /* 0x000000060300720c */ /* 0x000fe40003f24270 */
[----:B------:R-:W-:Y:S02]  /*a910*/  I2FP.F32.S32 R39, R39 ;  /* 0x0000002700277245 */ /* 0x000fe40000201400 */
[----:B------:R-:W-:-:S02]  /*a920*/  I2FP.F32.S32 R38, R38 ;  /* 0x0000002600267245 */ /* 0x000fc40000201400 */
[----:B------:R-:W-:Y:S01]  /*a930*/  FSEL R111, R44, -INF , !P0 ;  /* 0xff8000002c6f7808 */ /* 0x000fe20004000000 */
[----:B------:R-:W-:Y:S01]  /*a940*/  FFMA.FTZ R39, R39, -UR6, R189 ;  /* 0x8000000627277c23 */ /* 0x000fe200080100bd */
[----:B------:R-:W-:Y:S01]  /*a950*/  FSEL R48, R42, -INF , !P1 ;  /* 0xff8000002a307808 */ /* 0x000fe20004800000 */
[----:B------:R-:W-:Y:S01]  /*a960*/  FFMA.FTZ R38, R38, -UR6, R192 ;  /* 0x8000000626267c23 */ /* 0x000fe200080100c0 */
[C---:B------:R-:W-:Y:S02]  /*a970*/  ISETP.GT.AND P0, PT, R3.reuse, R5, PT ;  /* 0x000000050300720c */ /* 0x040fe40003f04270 */
[C---:B------:R-:W-:Y:S02]  /*a980*/  ISETP.GT.AND P5, PT, R3.reuse, R18, PT ;  /* 0x000000120300720c */ /* 0x040fe40003fa4270 */
[----:B------:R-:W-:Y:S02]  /*a990*/  ISETP.GT.AND P1, PT, R3, R20, PT ;  /* 0x000000140300720c */ /* 0x000fe40003f24270 */
[----:B------:R-:W-:-:S02]  /*a9a0*/  IADD3 R3, PT, PT, -R22, R37, RZ ;  /* 0x0000002516037210 */ /* 0x000fc40007ffe1ff */
[----:B------:R-:W-:Y:S02]  /*a9b0*/  I2FP.F32.S32 R23, R23 ;  /* 0x0000001700177245 */ /* 0x000fe40000201400 */
[----:B------:R-:W-:Y:S02]  /*a9c0*/  I2FP.F32.S32 R41, R41 ;  /* 0x0000002900297245 */ /* 0x000fe40000201400 */
[----:B------:R-:W-:Y:S01]  /*a9d0*/  IABS R22, R3 ;  /* 0x0000000300167213 */ /* 0x000fe20000000000 */
[----:B------:R-:W-:Y:S01]  /*a9e0*/  VIADD R3, R37, -UR4 ;  /* 0x8000000425037c36 */ /* 0x000fe20008000000 */
[----:B------:R-:W-:Y:S01]  /*a9f0*/  FSEL R44, R39, -INF , !P0 ;  /* 0xff800000272c7808 */ /* 0x000fe20004000000 */
[----:B------:R-:W-:Y:S01]  /*aa00*/  FFMA.FTZ R23, R23, -UR6, R193 ;  /* 0x8000000617177c23 */ /* 0x000fe200080100c1 */
[----:B------:R-:W-:Y:S01]  /*aa10*/  ISETP.GE.AND P0, PT, R19, R236, PT ;  /* 0x000000ec1300720c */ /* 0x000fe20003f06270 */
[----:B------:R-:W-:Y:S01]  /*aa20*/  FFMA.FTZ R41, R41, -UR6, R206 ;  /* 0x8000000629297c23 */ /* 0x000fe200080100ce */
[----:B------:R-:W-:Y:S01]  /*aa30*/  FSEL R45, R38, -INF , !P5 ;  /* 0xff800000262d7808 */ /* 0x000fe20006800000 */
[----:B------:R-:W1:Y:S01]  /*aa40*/  LDCU UR4, c[0x0][0x45c] ;  /* 0x00008b80ff0477ac */ /* 0x000e620008000800 */
[----:B------:R-:W-:-:S02]  /*aa50*/  ISETP.GE.AND P5, PT, R19, R239, PT ;  /* 0x000000ef1300720c */ /* 0x000fc40003fa6270 */
[----:B------:R-:W-:Y:S02]  /*aa60*/  I2FP.F32.S32 R22, R22 ;  /* 0x0000001600167245 */ /* 0x000fe40000201400 */
[----:B------:R-:W-:Y:S02]  /*aa70*/  FSEL R56, R43, -INF , !P0 ;  /* 0xff8000002b387808 */ /* 0x000fe40004000000 */
[----:B------:R-:W-:Y:S02]  /*aa80*/  ISETP.GT.AND P0, PT, R3, R19, PT ;  /* 0x000000130300720c */ /* 0x000fe40003f04270 */
[----:B------:R-:W-:Y:S01]  /*aa90*/  FSEL R54, R23, -INF , !P1 ;  /* 0xff80000017367808 */ /* 0x000fe20004800000 */
[----:B------:R-:W-:Y:S01]  /*aaa0*/  FFMA.FTZ R23, R22, -UR6, R207 ;  /* 0x8000000616177c23 */ /* 0x000fe200080100cf */
[----:B------:R-:W-:Y:S02]  /*aab0*/  FSEL R60, R58, -INF , !P5 ;  /* 0xff8000003a3c7808 */ /* 0x000fe40006800000 */
[----:B------:R-:W-:-:S02]  /*aac0*/  ISETP.GE.AND P1, PT, R19, R235, PT ;  /* 0x000000eb1300720c */ /* 0x000fc40003f26270 */
[----:B------:R-:W-:Y:S02]  /*aad0*/  ISETP.GE.AND P5, PT, R19, R238, PT ;  /* 0x000000ee1300720c */ /* 0x000fe40003fa6270 */
[----:B------:R-:W-:Y:S02]  /*aae0*/  IABS R19, R36 ;  /* 0x0000002400137213 */ /* 0x000fe40000000000 */
[----:B------:R-:W-:Y:S02]  /*aaf0*/  FSEL R22, R41, -INF , !P0 ;  /* 0xff80000029167808 */ /* 0x000fe40004000000 */
[----:B------:R-:W-:Y:S02]  /*ab00*/  ISETP.GE.AND P0, PT, R17, R236, PT ;  /* 0x000000ec1100720c */ /* 0x000fe40003f06270 */
[----:B------:R-:W-:Y:S02]  /*ab10*/  I2FP.F32.S32 R19, R19 ;  /* 0x0000001300137245 */ /* 0x000fe40000201400 */
[----:B------:R-:W-:-:S02]  /*ab20*/  FSEL R38, R55, -INF , !P1 ;  /* 0xff80000037267808 */ /* 0x000fc40004800000 */
[----:B------:R-:W-:Y:S02]  /*ab30*/  FSEL R47, R49, -INF , !P0 ;  /* 0xff800000312f7808 */ /* 0x000fe40004000000 */
[----:B------:R-:W-:Y:S02]  /*ab40*/  ISETP.GE.AND P1, PT, R17, R239, PT ;  /* 0x000000ef1100720c */ /* 0x000fe40003f26270 */
[----:B------:R-:W-:Y:S02]  /*ab50*/  ISETP.GT.AND P0, PT, R3, R17, PT ;  /* 0x000000110300720c */ /* 0x000fe40003f04270 */
[----:B------:R-:W-:Y:S01]  /*ab60*/  FSEL R42, R22, -INF , !P5 ;  /* 0xff800000162a7808 */ /* 0x000fe20006800000 */
[----:B------:R-:W-:Y:S01]  /*ab70*/  FFMA.FTZ R22, R19, -UR6, R202 ;  /* 0x8000000613167c23 */ /* 0x000fe200080100ca */
[----:B------:R-:W-:Y:S02]  /*ab80*/  ISETP.GE.AND P5, PT, R17, R235, PT ;  /* 0x000000eb1100720c */ /* 0x000fe40003fa6270 */
[----:B------:R-:W-:-:S02]  /*ab90*/  FSEL R59, R59, -INF , !P1 ;  /* 0xff8000003b3b7808 */ /* 0x000fc40004800000 */
[----:B------:R-:W-:Y:S02]  /*aba0*/  FSEL R19, R23, -INF , !P0 ;  /* 0xff80000017137808 */ /* 0x000fe40004000000 */
[----:B------:R-:W-:Y:S02]  /*abb0*/  ISETP.GE.AND P1, PT, R17, R238, PT ;  /* 0x000000ee1100720c */ /* 0x000fe40003f26270 */
[C---:B------:R-:W-:Y:S02]  /*abc0*/  ISETP.GE.AND P0, PT, R16.reuse, R236, PT ;  /* 0x000000ec1000720c */ /* 0x040fe40003f06270 */
[----:B------:R-:W-:Y:S02]  /*abd0*/  FSEL R36, R57, -INF , !P5 ;  /* 0xff80000039247808 */ /* 0x000fe40006800000 */
[----:B------:R-:W-:Y:S02]  /*abe0*/  ISETP.GE.AND P5, PT, R16, R239, PT ;  /* 0x000000ef1000720c */ /* 0x000fe40003fa6270 */
[----:B------:R-:W-:-:S02]  /*abf0*/  FSEL R41, R19, -INF , !P1 ;  /* 0xff80000013297808 */ /* 0x000fc40004800000 */
[----:B------:R-:W-:Y:S02]  /*ac00*/  FSEL R46, R50, -INF , !P0 ;  /* 0xff800000322e7808 */ /* 0x000fe40004000000 */
[----:B------:R-:W-:Y:S02]  /*ac10*/  IABS R17, R35 ;  /* 0x0000002300117213 */ /* 0x000fe40000000000 */
[----:B------:R-:W-:Y:S02]  /*ac20*/  ISETP.GE.AND P1, PT, R16, R235, PT ;  /* 0x000000eb1000720c */ /* 0x000fe40003f26270 */
[----:B------:R-:W-:Y:S02]  /*ac30*/  ISETP.GT.AND P0, PT, R3, R16, PT ;  /* 0x000000100300720c */ /* 0x000fe40003f04270 */
[----:B------:R-:W-:Y:S02]  /*ac40*/  FSEL R58, R190, -INF , !P5 ;  /* 0xff800000be3a7808 */ /* 0x000fe40006800000 */
[----:B------:R-:W-:-:S02]  /*ac50*/  ISETP.GE.AND P5, PT, R16, R238, PT ;  /* 0x000000ee1000720c */ /* 0x000fc40003fa6270 */
[----:B------:R-:W-:Y:S02]  /*ac60*/  I2FP.F32.S32 R17, R17 ;  /* 0x0000001100117245 */ /* 0x000fe40000201400 */
[----:B------:R-:W-:Y:S02]  /*ac70*/  FSEL R16, R22, -INF , !P0 ;  /* 0xff80000016107808 */ /* 0x000fe40004000000 */
[----:B------:R-:W-:Y:S01]  /*ac80*/  FSEL R35, R66, -INF , !P1 ;  /* 0xff80000042237808 */ /* 0x000fe20004800000 */
[----:B------:R-:W-:Y:S01]  /*ac90*/  FFMA.FTZ R17, R17, -UR6, R203 ;  /* 0x8000000611117c23 */ /* 0x000fe200080100cb */
[C---:B------:R-:W-:Y:S02]  /*aca0*/  ISETP.GE.AND P0, PT, R15.reuse, R236, PT ;  /* 0x000000ec0f00720c */ /* 0x040fe40003f06270 */
[----:B------:R-:W-:Y:S02]  /*acb0*/  ISETP.GE.AND P1, PT, R15, R239, PT ;  /* 0x000000ef0f00720c */ /* 0x000fe40003f26270 */
[----:B------:R-:W-:-:S02]  /*acc0*/  FSEL R40, R16, -INF , !P5 ;  /* 0xff80000010287808 */ /* 0x000fc40006800000 */
[----:B------:R-:W-:Y:S02]  /*acd0*/  FSEL R43, R53, -INF , !P0 ;  /* 0xff800000352b7808 */ /* 0x000fe40004000000 */
[----:B------:R-:W-:Y:S02]  /*ace0*/  FSEL R57, R196, -INF , !P1 ;  /* 0xff800000c4397808 */ /* 0x000fe40004800000 */
[----:B------:R-:W-:Y:S02]  /*acf0*/  ISETP.GE.AND P5, PT, R15, R235, PT ;  /* 0x000000eb0f00720c */ /* 0x000fe40003fa6270 */
[----:B------:R-:W-:Y:S02]  /*ad00*/  ISETP.GT.AND P0, PT, R3, R15, PT ;  /* 0x0000000f0300720c */ /* 0x000fe40003f04270 */
[----:B------:R-:W-:Y:S02]  /*ad10*/  ISETP.GE.AND P1, PT, R15, R238, PT ;  /* 0x000000ee0f00720c */ /* 0x000fe40003f26270 */
[----:B------:R-:W-:-:S02]  /*ad20*/  IABS R15, R34 ;  /* 0x00000022000f7213 */ /* 0x000fc40000000000 */
[----:B------:R-:W-:Y:S02]  /*ad30*/  FSEL R16, R17, -INF , !P0 ;  /* 0xff80000011107808 */ /* 0x000fe40004000000 */
[----:B------:R-:W-:Y:S02]  /*ad40*/  FSEL R34, R67, -INF , !P5 ;  /* 0xff80000043227808 */ /* 0x000fe40006800000 */
[C---:B------:R-:W-:Y:S02]  /*ad50*/  ISETP.GE.AND P0, PT, R14.reuse, R236, PT ;  /* 0x000000ec0e00720c */ /* 0x040fe40003f06270 */
[----:B------:R-:W-:Y:S02]  /*ad60*/  ISETP.GE.AND P5, PT, R14, R239, PT ;  /* 0x000000ef0e00720c */ /* 0x000fe40003fa6270 */
[----:B------:R-:W-:Y:S02]  /*ad70*/  I2FP.F32.S32 R15, R15 ;  /* 0x0000000f000f7245 */ /* 0x000fe40000201400 */
[----:B------:R-:W-:-:S02]  /*ad80*/  FSEL R39, R16, -INF , !P1 ;  /* 0xff80000010277808 */ /* 0x000fc40004800000 */
[----:B------:R-:W-:Y:S01]  /*ad90*/  FSEL R64, R52, -INF , !P0 ;  /* 0xff80000034407808 */ /* 0x000fe20004000000 */
[----:B------:R-:W-:Y:S01]  /*ada0*/  FFMA.FTZ R17, R15, -UR6, R210 ;  /* 0x800000060f117c23 */ /* 0x000fe200080100d2 */
[----:B------:R-:W-:Y:S01]  /*adb0*/  FSEL R193, R197, -INF , !P5 ;  /* 0xff800000c5c17808 */ /* 0x000fe20006800000 */
[----:B------:R-:W-:Y:S01]  /*adc0*/  IMAD.IADD R15, R37, 0x1, -R31 ;  /* 0x00000001250f7824 */ /* 0x000fe200078e0a1f */
[C---:B------:R-:W-:Y:S02]  /*add0*/  ISETP.GE.AND P1, PT, R14.reuse, R235, PT ;  /* 0x000000eb0e00720c */ /* 0x040fe40003f26270 */
[----:B------:R-:W-:Y:S02]  /*ade0*/  ISETP.GT.AND P0, PT, R3, R14, PT ;  /* 0x0000000e0300720c */ /* 0x000fe40003f04270 */
[----:B------:R-:W-:Y:S01]  /*adf0*/  ISETP.GE.AND P5, PT, R14, R238, PT ;  /* 0x000000ee0e00720c */ /* 0x000fe20003fa6270 */
[----:B------:R-:W-:Y:S01]  /*ae00*/  IMAD.IADD R14, R37, 0x1, -R30 ;  /* 0x00000001250e7824 */ /* 0x000fe200078e0a1e */
[----:B------:R-:W-:-:S02]  /*ae10*/  IADD3 R16, PT, PT, -R33, R37, RZ ;  /* 0x0000002521107210 */ /* 0x000fc40007ffe1ff */
[----:B------:R-:W-:Y:S02]  /*ae20*/  IABS R15, R15 ;  /* 0x0000000f000f7213 */ /* 0x000fe40000000000 */
[----:B------:R-:W-:Y:S02]  /*ae30*/  IABS R16, R16 ;  /* 0x0000001000107213 */ /* 0x000fe40000000000 */
[----:B------:R-:W-:Y:S02]  /*ae40*/  IABS R14, R14 ;  /* 0x0000000e000e7213 */ /* 0x000fe40000000000 */
[----:B------:R-:W-:Y:S02]  /*ae50*/  FSEL R17, R17, -INF , !P0 ;  /* 0xff80000011117808 */ /* 0x000fe40004000000 */
[----:B------:R-:W-:Y:S02]  /*ae60*/  I2FP.F32.S32 R16, R16 ;  /* 0x0000001000107245 */ /* 0x000fe40000201400 */
[----:B------:R-:W-:-:S02]  /*ae70*/  FSEL R65, R105, -INF , !P1 ;  /* 0xff80000069417808 */ /* 0x000fc40004800000 */
[----:B------:R-:W-:Y:S01]  /*ae80*/  I2FP.F32.S32 R15, R15 ;  /* 0x0000000f000f7245 */ /* 0x000fe20000201400 */
[----:B------:R-:W-:Y:S01]  /*ae90*/  FFMA.FTZ R30, R16, -UR6, R211 ;  /* 0x80000006101e7c23 */ /* 0x000fe200080100d3 */
[----:B------:R-:W-:Y:S01]  /*aea0*/  I2FP.F32.S32 R14, R14 ;  /* 0x0000000e000e7245 */ /* 0x000fe20000201400 */
[----:B------:R-:W-:Y:S01]  /*aeb0*/  IMAD.IADD R16, R37, 0x1, -R28 ;  /* 0x0000000125107824 */ /* 0x000fe200078e0a1c */
[----:B------:R-:W-:Y:S01]  /*aec0*/  ISETP.GE.AND P1, PT, R13, R236, PT ;  /* 0x000000ec0d00720c */ /* 0x000fe20003f26270 */
[----:B------:R-:W-:Y:S01]  /*aed0*/  FFMA.FTZ R23, R15, -UR6, R214 ;  /* 0x800000060f177c23 */ /* 0x000fe200080100d6 */
[----:B------:R-:W-:Y:S01]  /*aee0*/  ISETP.GE.AND P0, PT, R13, R239, PT ;  /* 0x000000ef0d00720c */ /* 0x000fe20003f06270 */
[----:B------:R-:W-:Y:S01]  /*aef0*/  FFMA.FTZ R22, R14, -UR6, R215 ;  /* 0x800000060e167c23 */ /* 0x000fe200080100d7 */
[----:B------:R-:W-:Y:S01]  /*af00*/  FSEL R109, R17, -INF , !P5 ;  /* 0xff800000116d7808 */ /* 0x000fe20006800000 */
[----:B------:R-:W-:Y:S01]  /*af10*/  IMAD.IADD R17, R37, 0x1, -R29 ;  /* 0x0000000125117824 */ /* 0x000fe200078e0a1d */
[----:B------:R-:W-:Y:S01]  /*af20*/  FSEL R181, R51, -INF , !P1 ;  /* 0xff80000033b57808 */ /* 0x000fe20004800000 */
[----:B------:R-:W-:Y:S01]  /*af30*/  IMAD.IADD R14, R37, 0x1, -R26 ;  /* 0x00000001250e7824 */ /* 0x000fe200078e0a1a */
[----:B------:R-:W-:-:S02]  /*af40*/  FSEL R192, R198, -INF , !P0 ;  /* 0xff800000c6c07808 */ /* 0x000fc40004000000 */
[----:B------:R-:W-:Y:S02]  /*af50*/  ISETP.GE.AND P5, PT, R13, R235, PT ;  /* 0x000000eb0d00720c */ /* 0x000fe40003fa6270 */
[----:B------:R-:W-:Y:S02]  /*af60*/  ISETP.GT.AND P1, PT, R3, R13, PT ;  /* 0x0000000d0300720c */ /* 0x000fe40003f24270 */
[----:B------:R-:W-:Y:S01]  /*af70*/  ISETP.GE.AND P0, PT, R13, R238, PT ;  /* 0x000000ee0d00720c */ /* 0x000fe20003f06270 */
[----:B------:R-:W-:Y:S01]  /*af80*/  IMAD.IADD R13, R37, 0x1, -R25 ;  /* 0x00000001250d7824 */ /* 0x000fe200078e0a19 */
[----:B------:R-:W-:Y:S02]  /*af90*/  IADD3 R15, PT, PT, -R27, R37, RZ ;  /* 0x000000251b0f7210 */ /* 0x000fe40007ffe1ff */
[----:B------:R-:W-:Y:S02]  /*afa0*/  IABS R17, R17 ;  /* 0x0000001100117213 */ /* 0x000fe40000000000 */
[----:B------:R-:W-:-:S02]  /*afb0*/  IABS R16, R16 ;  /* 0x0000001000107213 */ /* 0x000fc40000000000 */
[----:B------:R-:W-:Y:S02]  /*afc0*/  IABS R15, R15 ;  /* 0x0000000f000f7213 */ /* 0x000fe40000000000 */
[----:B------:R-:W-:Y:S02]  /*afd0*/  IABS R14, R14 ;  /* 0x0000000e000e7213 */ /* 0x000fe40000000000 */
[----:B------:R-:W-:Y:S02]  /*afe0*/  IABS R13, R13 ;  /* 0x0000000d000d7213 */ /* 0x000fe40000000000 */
        /* <DEDUP_REMOVED lines=10> */
[----:B------:R-:W-:Y:S01]  /*b090*/  ISETP.GE.AND P5, PT, R12, R235, PT ;  /* 0x000000eb0c00720c */ /* 0x000fe20003fa6270 */
[----:B------:R-:W-:Y:S01]  /*b0a0*/  FFMA.FTZ R14, R13, -UR6, R246 ;  /* 0x800000060d0e7c23 */ /* 0x000fe200080100f6 */
[----:B------:R-:W-:-:S02]  /*b0b0*/  FSEL R13, R30, -INF , !P1 ;  /* 0xff8000001e0d7808 */ /* 0x000fc40004800000 */
[----:B------:R-:W-:Y:S02]  /*b0c0*/  ISETP.GT.AND P1, PT, R3, R12, PT ;  /* 0x0000000c0300720c */ /* 0x000fe40003f24270 */
[----:B------:R-:W-:Y:S02]  /*b0d0*/  FSEL R31, R13, -INF , !P0 ;  /* 0xff8000000d1f7808 */ /* 0x000fe40004000000 */
[----:B------:R-:W-:Y:S02]  /*b0e0*/  ISETP.GE.AND P0, PT, R12, R238, PT ;  /* 0x000000ee0c00720c */ /* 0x000fe40003f06270 */
[----:B------:R-:W-:Y:S02]  /*b0f0*/  FSEL R13, R23, -INF , !P1 ;  /* 0xff800000170d7808 */ /* 0x000fe40004800000 */
[----:B------:R-:W-:Y:S02]  /*b100*/  ISETP.GT.AND P1, PT, R3, R11, PT ;  /* 0x0000000b0300720c */ /* 0x000fe40003f24270 */
[----:B------:R-:W-:-:S02]  /*b110*/  FSEL R105, R13, -INF , !P0 ;  /* 0xff8000000d697808 */ /* 0x000fc40004000000 */
[----:B------:R-:W-:Y:S02]  /*b120*/  ISETP.GE.AND P0, PT, R11, R238, PT ;  /* 0x000000ee0b00720c */ /* 0x000fe40003f06270 */
[----:B------:R-:W-:Y:S02]  /*b130*/  FSEL R13, R22, -INF , !P1 ;  /* 0xff800000160d7808 */ /* 0x000fe40004800000 */
[----:B------:R-:W-:Y:S02]  /*b140*/  ISETP.GT.AND P1, PT, R3, R10, PT ;  /* 0x0000000a0300720c */ /* 0x000fe40003f24270 */
[----:B------:R-:W-:Y:S02]  /*b150*/  FSEL R106, R13, -INF , !P0 ;  /* 0xff8000000d6a7808 */ /* 0x000fe40004000000 */
[----:B------:R-:W-:Y:S02]  /*b160*/  ISETP.GE.AND P0, PT, R10, R238, PT ;  /* 0x000000ee0a00720c */ /* 0x000fe40003f06270 */
        /* <DEDUP_REMOVED lines=9> */
[----:B------:R-:W-:Y:S02]  /*b200*/  FSEL R29, R107, -INF , !P5 ;  /* 0xff8000006b1d7808 */ /* 0x000fe40006800000 */
[----:B------:R-:W-:Y:S02]  /*b210*/  ISETP.GT.AND P1, PT, R3, R7, PT ;  /* 0x000000070300720c */ /* 0x000fe40003f24270 */
[----:B------:R-:W-:Y:S02]  /*b220*/  ISETP.GE.AND P5, PT, R11, R235, PT ;  /* 0x000000eb0b00720c */ /* 0x000fe40003fa6270 */
[----:B------:R-:W-:-:S02]  /*b230*/  FSEL R230, R13, -INF , !P0 ;  /* 0xff8000000de67808 */ /* 0x000fc40004000000 */
[----:B------:R-:W-:Y:S02]  /*b240*/  ISETP.GE.AND P0, PT, R7, R238, PT ;  /* 0x000000ee0700720c */ /* 0x000fe40003f06270 */
[----:B------:R-:W-:Y:S02]  /*b250*/  FSEL R13, R15, -INF , !P1 ;  /* 0xff8000000f0d7808 */ /* 0x000fe40004800000 */
[----:B------:R-:W-:Y:S02]  /*b260*/  FSEL R30, R179, -INF , !P5 ;  /* 0xff800000b31e7808 */ /* 0x000fe40006800000 */
[----:B------:R-:W-:Y:S02]  /*b270*/  ISETP.GT.AND P1, PT, R3, R6, PT ;  /* 0x000000060300720c */ /* 0x000fe40003f24270 */
[----:B------:R-:W-:Y:S02]  /*b280*/  ISETP.GE.AND P5, PT, R10, R235, PT ;  /* 0x000000eb0a00720c */ /* 0x000fe40003fa6270 */
[----:B------:R-:W-:-:S02]  /*b290*/  FSEL R237, R13, -INF , !P0 ;  /* 0xff8000000ded7808 */ /* 0x000fc40004000000 */
[----:B------:R-:W-:Y:S02]  /*b2a0*/  FSEL R13, R14, -INF , !P1 ;  /* 0xff8000000e0d7808 */ /* 0x000fe40004800000 */
[----:B------:R-:W-:Y:S02]  /*b2b0*/  FSEL R194, R187, -INF , !P5 ;  /* 0xff800000bbc27808 */ /* 0x000fe40006800000 */
[----:B------:R-:W-:Y:S02]  /*b2c0*/  FMNMX3.FTZ R14, R104, R38, R36, !PT ;  /* 0x00000026680e7276 */ /* 0x000fe40007810024 */
[----:B------:R-:W-:Y:S02]  /*b2d0*/  ISETP.GE.AND P5, PT, R9, R235, PT ;  /* 0x000000eb0900720c */ /* 0x000fe40003fa6270 */
[----:B------:R-:W-:Y:S02]  /*b2e0*/  FMNMX3.FTZ R14, R14, R35, R34, !PT ;  /* 0x000000230e0e7276 */ /* 0x000fe40007810022 */
[----:B------:R-:W-:-:S02]  /*b2f0*/  FSEL R195, R186, -INF , !P5 ;  /* 0xff800000bac37808 */ /* 0x000fc40006800000 */
[----:B------:R-:W-:Y:S02]  /*b300*/  ISETP.GE.AND P5, PT, R8, R235, PT ;  /* 0x000000eb0800720c */ /* 0x000fe40003fa6270 */
[----:B------:R-:W-:Y:S02]  /*b310*/  ISETP.GE.AND P0, PT, R6, R238, PT ;  /* 0x000000ee0600720c */ /* 0x000fe40003f06270 */
[----:B------:R-:W-:Y:S02]  /*b320*/  FMNMX3.FTZ R14, R14, R65, R28, !PT ;  /* 0x000000410e0e7276 */ /* 0x000fe4000781001c */
[----:B------:R-:W-:Y:S02]  /*b330*/  FSEL R183, R183, -INF , !P5 ;  /* 0xff800000b7b77808 */ /* 0x000fe40006800000 */
[-C--:B------:R-:W-:Y:S02]  /*b340*/  ISETP.GE.AND P5, PT, R7, R235.reuse, PT ;  /* 0x000000eb0700720c */ /* 0x080fe40003fa6270 */
[----:B------:R-:W-:-:S02]  /*b350*/  ISETP.GE.AND P1, PT, R5, R235, PT ;  /* 0x000000eb0500720c */ /* 0x000fc40003f26270 */
[----:B------:R-:W-:Y:S01]  /*b360*/  FSEL R215, R13, -INF , !P0 ;  /* 0xff8000000dd77808 */ /* 0x000fe20004000000 */
[----:B------:R-:W-:Y:S01]  /*b370*/  IMAD.IADD R13, R37, 0x1, -R21 ;  /* 0x00000001250d7824 */ /* 0x000fe200078e0a15 */
[----:B------:R-:W-:Y:S02]  /*b380*/  FMNMX3.FTZ R14, R14, R29, R30, !PT ;  /* 0x0000001d0e0e7276 */ /* 0x000fe4000781001e */
[----:B------:R-:W-:Y:S02]  /*b390*/  FSEL R216, R178, -INF , !P5 ;  /* 0xff800000b2d87808 */ /* 0x000fe40006800000 */
[----:B------:R-:W-:Y:S02]  /*b3a0*/  FSEL R61, R61, -INF , !P1 ;  /* 0xff8000003d3d7808 */ /* 0x000fe40004800000 */
[-C--:B------:R-:W-:Y:S02]  /*b3b0*/  ISETP.GE.AND P5, PT, R6, R235.reuse, PT ;  /* 0x000000eb0600720c */ /* 0x080fe40003fa6270 */
[----:B------:R-:W-:-:S02]  /*b3c0*/  ISETP.GE.AND P0, PT, R18, R235, PT ;  /* 0x000000eb1200720c */ /* 0x000fc40003f06270 */
[----:B------:R-:W-:Y:S02]  /*b3d0*/  ISETP.GE.AND P1, PT, R20, R235, PT ;  /* 0x000000eb1400720c */ /* 0x000fe40003f26270 */
[----:B------:R-:W-:Y:S02]  /*b3e0*/  FMNMX3.FTZ R14, R14, R194, R195, !PT ;  /* 0x000000c20e0e7276 */ /* 0x000fe400078100c3 */
[----:B------:R-:W-:Y:S02]  /*b3f0*/  IABS R13, R13 ;  /* 0x0000000d000d7213 */ /* 0x000fe40000000000 */
[----:B------:R-:W-:Y:S02]  /*b400*/  FSEL R201, R182, -INF , !P5 ;  /* 0xff800000b6c97808 */ /* 0x000fe40006800000 */
[----:B------:R-:W-:Y:S02]  /*b410*/  FSEL R203, R62, -INF , !P0 ;  /* 0xff8000003ecb7808 */ /* 0x000fe40004000000 */
[----:B------:R-:W-:-:S02]  /*b420*/  FSEL R63, R63, -INF , !P1 ;  /* 0xff8000003f3f7808 */ /* 0x000fc40004800000 */
[----:B------:R-:W-:Y:S02]  /*b430*/  FMNMX3.FTZ R15, R14, R183, R216, !PT ;  /* 0x000000b70e0f7276 */ /* 0x000fe400078100d8 */
[C---:B------:R-:W-:Y:S02]  /*b440*/  ISETP.GT.AND P5, PT, R3.reuse, R5, PT ;  /* 0x000000050300720c */ /* 0x040fe40003fa4270 */
[C---:B------:R-:W-:Y:S02]  /*b450*/  ISETP.GT.AND P0, PT, R3.reuse, R18, PT ;  /* 0x000000120300720c */ /* 0x040fe40003f04270 */
[----:B------:R-:W-:Y:S02]  /*b460*/  ISETP.GT.AND P1, PT, R3, R20, PT ;  /* 0x000000140300720c */ /* 0x000fe40003f24270 */
[----:B------:R-:W-:Y:S02]  /*b470*/  MOV R3, R13 ;  /* 0x0000000d00037202 */ /* 0x000fe40000000f00 */
[----:B------:R-:W-:-:S02]  /*b480*/  FMNMX3.FTZ R15, R15, R201, R61, !PT ;  /* 0x000000c90f0f7276 */ /* 0x000fc4000781003d */
[----:B------:R-:W-:Y:S02]  /*b490*/  I2FP.F32.S32 R16, R3 ;  /* 0x0000000300107245 */ /* 0x000fe40000201400 */
[----:B------:R-:W-:Y:S02]  /*b4a0*/  IABS R3, R4 ;  /* 0x0000000400037213 */ /* 0x000fe40000000000 */
[----:B------:R-:W-:Y:S01]  /*b4b0*/  FMNMX3.FTZ R4, R15, R203, R63, !PT ;  /* 0x000000cb0f047276 */ /* 0x000fe2000781003f */
[----:B------:R-:W-:Y:S01]  /*b4c0*/  FFMA.FTZ R16, R16, -UR6, R247 ;  /* 0x8000000610107c23 */ /* 0x000fe200080100f7 */
[----:B------:R-:W-:Y:S02]  /*b4d0*/  IABS R13, R24 ;  /* 0x00000018000d7213 */ /* 0x000fe40000000000 */
[----:B------:R-:W-:Y:S01]  /*b4e0*/  FMNMX3.FTZ R14, R101, R42, R41, !PT ;  /* 0x0000002a650e7276 */ /* 0x000fe20007810029 */
[----:B------:R-:W3:Y:S01]  /*b4f0*/  SHFL.BFLY PT, R17, R4, 0x2, 0x1f ;  /* 0x0c401f0004117f89 */ /* 0x000ee200000e0000 */
[----:B------:R-:W-:-:S02]  /*b500*/  I2FP.F32.S32 R15, R13 ;  /* 0x0000000d000f7245 */ /* 0x000fc40000201400 */
[----:B------:R-:W-:Y:S02]  /*b510*/  FMNMX3.FTZ R13, R14, R40, R39, !PT ;  /* 0x000000280e0d7276 */ /* 0x000fe40007810027 */
[----:B------:R-:W-:Y:S02]  /*b520*/  I2FP.F32.S32 R14, R3 ;  /* 0x00000003000e7245 */ /* 0x000fe40000201400 */
[----:B------:R-:W-:Y:S01]  /*b530*/  FMNMX3.FTZ R3, R13, R109, R31, !PT ;  /* 0x0000006d0d037276 */ /* 0x000fe2000781001f */
[----:B------:R-:W-:Y:S01]  /*b540*/  FFMA.FTZ R13, R15, -UR6, R250 ;  /* 0x800000060f0d7c23 */ /* 0x000fe200080100fa */
[----:B------:R-:W-:Y:S01]  /*b550*/  FSEL R16, R16, -INF , !P5 ;  /* 0xff80000010107808 */ /* 0x000fe20006800000 */
[----:B------:R-:W-:Y:S01]  /*b560*/  FFMA.FTZ R15, R14, -UR6, R251 ;  /* 0x800000060e0f7c23 */ /* 0x000fe200080100fb */
[----:B------:R-:W-:Y:S02]  /*b570*/  FMNMX3.FTZ R3, R3, R105, R106, !PT ;  /* 0x0000006903037276 */ /* 0x000fe4000781006a */
[----:B------:R-:W-:-:S02]  /*b580*/  ISETP.GE.AND P5, PT, R5, R238, PT ;  /* 0x000000ee0500720c */ /* 0x000fc40003fa6270 */
[----:B------:R-:W-:Y:S02]  /*b590*/  FMNMX3.FTZ R3, R3, R222, R224, !PT ;  /* 0x000000de03037276 */ /* 0x000fe400078100e0 */
[----:B------:R-:W-:Y:S02]  /*b5a0*/  FSEL R251, R16, -INF , !P5 ;  /* 0xff80000010fb7808 */ /* 0x000fe40006800000 */
[----:B------:R-:W-:Y:S02]  /*b5b0*/  FSEL R14, R13, -INF , !P0 ;  /* 0xff8000000d0e7808 */ /* 0x000fe40004000000 */
[-C--:B------:R-:W-:Y:S02]  /*b5c0*/  ISETP.GE.AND P5, PT, R18, R238.reuse, PT ;  /* 0x000000ee1200720c */ /* 0x080fe40003fa6270 */
[----:B------:R-:W-:Y:S02]  /*b5d0*/  ISETP.GE.AND P0, PT, R20, R238, PT ;  /* 0x000000ee1400720c */ /* 0x000fe40003f06270 */
[----:B------:R-:W-:-:S02]  /*b5e0*/  FSEL R13, R15, -INF , !P1 ;  /* 0xff8000000f0d7808 */ /* 0x000fc40004800000 */
[----:B------:R-:W-:Y:S02]  /*b5f0*/  FMNMX3.FTZ R3, R3, R230, R237, !PT ;  /* 0x000000e603037276 */ /* 0x000fe400078100ed */
[----:B------:R-:W-:Y:S02]  /*b600*/  FSEL R207, R14, -INF , !P5 ;  /* 0xff8000000ecf7808 */ /* 0x000fe40006800000 */
[----:B------:R-:W-:Y:S02]  /*b610*/  FSEL R66, R13, -INF , !P0 ;  /* 0xff8000000d427808 */ /* 0x000fe40004000000 */
[----:B------:R-:W-:Y:S02]  /*b620*/  FMNMX3.FTZ R3, R3, R215, R251, !PT ;  /* 0x000000d703037276 */ /* 0x000fe400078100fb */
[----:B---3--:R-:W-:Y:S02]  /*b630*/  FMNMX.FTZ R4, R4, R17, !PT ;  /* 0x0000001104047209 */ /* 0x008fe40007810000 */
[----:B------:R-:W-:-:S02]  /*b640*/  ISETP.GE.AND P1, PT, R12, R236, PT ;  /* 0x000000ec0c00720c */ /* 0x000fc40003f26270 */
[----:B------:R-:W-:Y:S02]  /*b650*/  FMNMX3.FTZ R3, R3, R207, R66, !PT ;  /* 0x000000cf03037276 */ /* 0x000fe40007810042 */
[-C--:B------:R-:W-:Y:S02]  /*b660*/  ISETP.GE.AND P5, PT, R12, R239.reuse, PT ;  /* 0x000000ef0c00720c */ /* 0x080fe40003fa6270 */
[----:B------:R-:W3:Y:S01]  /*b670*/  SHFL.BFLY PT, R12, R4, 0x1, 0x1f ;  /* 0x0c201f00040c7f89 */ /* 0x000ee200000e0000 */
[----:B------:R-:W-:Y:S02]  /*b680*/  FSEL R15, R100, -INF , !P1 ;  /* 0xff800000640f7808 */ /* 0x000fe40004800000 */
[C---:B------:R-:W-:Y:S02]  /*b690*/  ISETP.GE.AND P1, PT, R11.reuse, R236, PT ;  /* 0x000000ec0b00720c */ /* 0x040fe40003f26270 */
[----:B------:R-:W-:Y:S02]  /*b6a0*/  ISETP.GE.AND P0, PT, R11, R239, PT ;  /* 0x000000ef0b00720c */ /* 0x000fe40003f06270 */
[----:B------:R-:W4:Y:S01]  /*b6b0*/  SHFL.BFLY PT, R11, R3, 0x2, 0x1f ;  /* 0x0c401f00030b7f89 */ /* 0x000f2200000e0000 */
[----:B------:R-:W-:-:S02]  /*b6c0*/  FSEL R100, R108, -INF , !P1 ;  /* 0xff8000006c647808 */ /* 0x000fc40004800000 */
[----:B------:R-:W-:Y:S02]  /*b6d0*/  FSEL R107, R225, -INF , !P5 ;  /* 0xff800000e16b7808 */ /* 0x000fe40006800000 */
[C---:B------:R-:W-:Y:S02]  /*b6e0*/  ISETP.GE.AND P1, PT, R10.reuse, R239, PT ;  /* 0x000000ef0a00720c */ /* 0x040fe40003f26270 */
[----:B------:R-:W-:Y:S02]  /*b6f0*/  ISETP.GE.AND P5, PT, R10, R236, PT ;  /* 0x000000ec0a00720c */ /* 0x000fe40003fa6270 */
[----:B------:R-:W-:Y:S02]  /*b700*/  FSEL R108, R228, -INF , !P0 ;  /* 0xff800000e46c7808 */ /* 0x000fe40004000000 */
[----:B------:R-:W-:Y:S02]  /*b710*/  FSEL R228, R234, -INF , !P1 ;  /* 0xff800000eae47808 */ /* 0x000fe40004800000 */
[----:B------:R-:W-:-:S02]  /*b720*/  FSEL R180, R177, -INF , !P5 ;  /* 0xff800000b1b47808 */ /* 0x000fc40006800000 */
[-C--:B------:R-:W-:Y:S02]  /*b730*/  ISETP.GE.AND P1, PT, R8, R236.reuse, PT ;  /* 0x000000ec0800720c */ /* 0x080fe40003f26270 */
[C---:B------:R-:W-:Y:S02]  /*b740*/  ISETP.GE.AND P0, PT, R9.reuse, R236, PT ;  /* 0x000000ec0900720c */ /* 0x040fe40003f06270 */
[----:B------:R-:W-:Y:S02]  /*b750*/  ISETP.GE.AND P5, PT, R9, R239, PT ;  /* 0x000000ef0900720c */ /* 0x000fe40003fa6270 */
[----:B------:R-:W-:Y:S02]  /*b760*/  FSEL R214, R111, -INF , !P1 ;  /* 0xff8000006fd67808 */ /* 0x000fe40004800000 */
[----:B------:R-:W-:Y:S02]  /*b770*/  FSEL R206, R176, -INF , !P0 ;  /* 0xff800000b0ce7808 */ /* 0x000fe40004000000 */
[----:B------:R-:W-:-:S02]  /*b780*/  FSEL R229, R229, -INF , !P5 ;  /* 0xff800000e5e57808 */ /* 0x000fc40006800000 */
[----:B---3--:R-:W-:Y:S02]  /*b790*/  FMNMX.FTZ R111, R4, R12, !PT ;  /* 0x0000000c046f7209 */ /* 0x008fe40007810000 */
[----:B------:R-:W-:Y:S02]  /*b7a0*/  ISETP.GE.AND P0, PT, R8, R239, PT ;  /* 0x000000ef0800720c */ /* 0x000fe40003f06270 */
[----:B------:R-:W-:Y:S01]  /*b7b0*/  ISETP.GE.AND P5, PT, R7, R236, PT ;  /* 0x000000ec0700720c */ /* 0x000fe20003fa6270 */
[----:B-1----:R-:W-:Y:S01]  /*b7c0*/  FMUL.FTZ R8, R111, UR4 ;  /* 0x000000046f087c20 */ /* 0x002fe20008410000 */
[----:B------:R-:W-:Y:S01]  /*b7d0*/  FMNMX3.FTZ R4, R103, R56, R47, !PT ;  /* 0x0000003867047276 */ /* 0x000fe2000781002f */
[----:B------:R-:W-:Y:S01]  /*b7e0*/  STL [R1+0xc], R111 ;  /* 0x00000c6f01007387 */ /* 0x000fe20000100800 */
[----:B----4-:R-:W-:Y:S02]  /*b7f0*/  FMNMX.FTZ R3, R3, R11, !PT ;  /* 0x0000000b03037209 */ /* 0x010fe40007810000 */
[----:B------:R-:W-:-:S02]  /*b800*/  FSEL R234, R241, -INF , !P0 ;  /* 0xff800000f1ea7808 */ /* 0x000fc40004000000 */
[----:B------:R-:W-:Y:S02]  /*b810*/  FSEL R218, R110, -INF , !P5 ;  /* 0xff8000006eda7808 */ /* 0x000fe40006800000 */
[----:B------:R-:W-:Y:S02]  /*b820*/  FMNMX3.FTZ R4, R4, R46, R43, !PT ;  /* 0x0000002e04047276 */ /* 0x000fe4000781002b */
[C---:B------:R-:W-:Y:S02]  /*b830*/  ISETP.GE.AND P0, PT, R6.reuse, R236, PT ;  /* 0x000000ec0600720c */ /* 0x040fe40003f06270 */
[-C--:B------:R-:W-:Y:S02]  /*b840*/  ISETP.GE.AND P5, PT, R6, R239.reuse, PT ;  /* 0x000000ef0600720c */ /* 0x080fe40003fa6270 */
[----:B------:R-:W-:Y:S02]  /*b850*/  ISETP.GE.AND P1, PT, R7, R239, PT ;  /* 0x000000ef0700720c */ /* 0x000fe40003f26270 */
[----:B------:R-:W-:Y:S01]  /*b860*/  FMNMX3.FTZ R6, R102, R60, R59, !PT ;  /* 0x0000003c66067276 */ /* 0x000fe2000781003b */
[----:B------:R-:W1:Y:S01]  /*b870*/  SHFL.BFLY PT, R7, R3, 0x1, 0x1f ;  /* 0x0c201f0003077f89 */ /* 0x000e6200000e0000 */
[----:B------:R-:W-:-:S02]  /*b880*/  FMNMX3.FTZ R4, R4, R64, R181, !PT ;  /* 0x0000004004047276 */ /* 0x000fc400078100b5 */
[----:B------:R-:W-:Y:S02]  /*b890*/  FMNMX3.FTZ R6, R6, R58, R57, !PT ;  /* 0x0000003a06067276 */ /* 0x000fe40007810039 */
[----:B------:R-:W-:Y:S02]  /*b8a0*/  FMNMX3.FTZ R4, R4, R15, R100, !PT ;  /* 0x0000000f04047276 */ /* 0x000fe40007810064 */
[----:B------:R-:W-:Y:S02]  /*b8b0*/  FSEL R110, R243, -INF , !P5 ;  /* 0xff800000f36e7808 */ /* 0x000fe40006800000 */
[----:B------:R-:W-:Y:S02]  /*b8c0*/  FMNMX3.FTZ R6, R6, R193, R192, !PT ;  /* 0x000000c106067276 */ /* 0x000fe400078100c0 */
[----:B------:R-:W-:Y:S02]  /*b8d0*/  FSEL R240, R240, -INF , !P1 ;  /* 0xff800000f0f07808 */ /* 0x000fe40004800000 */
[----:B------:R-:W-:-:S02]  /*b8e0*/  ISETP.GE.AND P5, PT, R18, R236, PT ;  /* 0x000000ec1200720c */ /* 0x000fc40003fa6270 */
[C---:B------:R-:W-:Y:S02]  /*b8f0*/  ISETP.GE.AND P1, PT, R5.reuse, R236, PT ;  /* 0x000000ec0500720c */ /* 0x040fe40003f26270 */
[----:B------:R-:W-:Y:S02]  /*b900*/  FMNMX3.FTZ R4, R4, R180, R206, !PT ;  /* 0x000000b404047276 */ /* 0x000fe400078100ce */
[----:B------:R-:W-:Y:S02]  /*b910*/  FSEL R242, R48, -INF , !P0 ;  /* 0xff80000030f27808 */ /* 0x000fe40004000000 */
[----:B------:R-:W-:Y:S02]  /*b920*/  ISETP.GE.AND P0, PT, R5, R239, PT ;  /* 0x000000ef0500720c */ /* 0x000fe40003f06270 */
[----:B------:R-:W-:Y:S02]  /*b930*/  FMNMX3.FTZ R6, R6, R107, R108, !PT ;  /* 0x0000006b06067276 */ /* 0x000fe4000781006c */
[----:B------:R-:W-:-:S02]  /*b940*/  FSEL R252, R45, -INF , !P5 ;  /* 0xff8000002dfc7808 */ /* 0x000fc40006800000 */
[----:B------:R-:W-:Y:S02]  /*b950*/  FSEL R250, R44, -INF , !P1 ;  /* 0xff8000002cfa7808 */ /* 0x000fe40004800000 */
[----:B------:R-:W-:Y:S02]  /*b960*/  ISETP.GE.AND P5, PT, R20, R236, PT ;  /* 0x000000ec1400720c */ /* 0x000fe40003fa6270 */
[----:B------:R-:W-:Y:S02]  /*b970*/  FMNMX3.FTZ R4, R4, R214, R218, !PT ;  /* 0x000000d604047276 */ /* 0x000fe400078100da */
[----:B------:R-:W-:Y:S02]  /*b980*/  ISETP.GE.AND P1, PT, R18, R239, PT ;  /* 0x000000ef1200720c */ /* 0x000fe40003f26270 */
[----:B------:R-:W-:Y:S02]  /*b990*/  FSEL R212, R191, -INF , !P0 ;  /* 0xff800000bfd47808 */ /* 0x000fe40004000000 */
[----:B------:R-:W-:-:S02]  /*b9a0*/  FMNMX3.FTZ R6, R6, R228, R229, !PT ;  /* 0x000000e406067276 */ /* 0x000fc400078100e5 */
[----:B------:R-:W-:Y:S02]  /*b9b0*/  FSETP.NEU.FTZ.AND P0, PT, R111, -INF , PT ;  /* 0xff8000006f00780b */ /* 0x000fe40003f1d000 */
[----:B------:R-:W-:Y:S02]  /*b9c0*/  FSEL R67, R54, -INF , !P5 ;  /* 0xff80000036437808 */ /* 0x000fe40006800000 */
[----:B------:R-:W-:Y:S02]  /*b9d0*/  FMNMX3.FTZ R4, R4, R242, R250, !PT ;  /* 0x000000f204047276 */ /* 0x000fe400078100fa */
[----:B------:R-:W-:Y:S02]  /*b9e0*/  FSEL R223, R199, -INF , !P1 ;  /* 0xff800000c7df7808 */ /* 0x000fe40004800000 */
[----:B------:R-:W-:Y:S02]  /*b9f0*/  ISETP.GE.AND P1, PT, R20, R239, PT ;  /* 0x000000ef1400720c */ /* 0x000fe40003f26270 */
[----:B------:R-:W-:-:S02]  /*ba00*/  FMNMX3.FTZ R6, R6, R234, R240, !PT ;  /* 0x000000ea06067276 */ /* 0x000fc400078100f0 */
[----:B------:R-:W-:Y:S02]  /*ba10*/  FSEL R8, R8, RZ, P0 ;  /* 0x000000ff08087208 */ /* 0x000fe40000000000 */
[----:B------:R-:W-:Y:S02]  /*ba20*/  FMNMX3.FTZ R4, R4, R252, R67, !PT ;  /* 0x000000fc04047276 */ /* 0x000fe40007810043 */
[----:B------:R-:W-:Y:S01]  /*ba30*/  FSEL R184, R200, -INF , !P1 ;  /* 0xff800000c8b87808 */ /* 0x000fe20004800000 */
[----:B------:R-:W-:Y:S01]  /*ba40*/  FFMA.FTZ R5, R38, UR4, -R8 ;  /* 0x0000000426057c23 */ /* 0x000fe20008010808 */
[----:B------:R-:W-:Y:S01]  /*ba50*/  FMNMX3.FTZ R6, R6, R110, R212, !PT ;  /* 0x0000006e06067276 */ /* 0x000fe200078100d4 */
[----:B------:R-:W3:Y:S01]  /*ba60*/  SHFL.BFLY PT, R11, R4, 0x2, 0x1f ;  /* 0x0c401f00040b7f89 */ /* 0x000ee200000e0000 */
[----:B-1----:R-:W-:Y:S01]  /*ba70*/  FMNMX.FTZ R244, R3, R7, !PT ;  /* 0x0000000703f47209 */ /* 0x002fe20007810000 */
[----:B------:R-:W-:Y:S01]  /*ba80*/  FFMA.FTZ R3, R35, UR4, -R8 ;  /* 0x0000000423037c23 */ /* 0x000fe20008010808 */
[----:B------:R-:W-:Y:S01]  /*ba90*/  FMNMX3.FTZ R6, R6, R223, R184, !PT ;  /* 0x000000df06067276 */ /* 0x000fe200078100b8 */
[----:B------:R1:W4:Y:S01]  /*baa0*/  MUFU.EX2 R217, R5 ;  /* 0x0000000500d97308 */ /* 0x0003220000000800 */
[----:B------:R-:W-:Y:S01]  /*bab0*/  FSETP.NEU.FTZ.AND P1, PT, R244, -INF , PT ;  /* 0xff800000f400780b */ /* 0x000fe20003f3d000 */
[----:B------:R-:W-:Y:S01]  /*bac0*/  STL [R1+0x8], R244 ;  /* 0x000008f401007387 */ /* 0x000fe20000100800 */
[----:B------:R-:W-:-:S02]  /*bad0*/  SHF.R.U32.HI R225, RZ, 0x1, R231 ;  /* 0x00000001ffe17819 */ /* 0x000fc400000116e7 */
[----:B------:R-:W-:Y:S01]  /*bae0*/  LOP3.LUT R7, R220, 0xc0, R205, 0xf8, !PT ;  /* 0x000000c0dc077812 */ /* 0x000fe200078ef8cd */
[----:B------:R-:W5:Y:S01]  /*baf0*/  SHFL.BFLY PT, R10, R6, 0x2, 0x1f ;  /* 0x0c401f00060a7f89 */ /* 0x000f6200000e0000 */
[----:B------:R-:W-:Y:S01]  /*bb00*/  IMAD.MOV.U32 R220, RZ, RZ, R208 ;  /* 0x000000ffffdc7224 */ /* 0x000fe200078e00d0 */
[----:B------:R2:W-:Y:S01]  /*bb10*/  MUFU.EX2 R202, R3 ;  /* 0x0000000300ca7308 */ /* 0x0005e20000000800 */
[----:B-1----:R-:W-:-:S07]  /*bb20*/  FFMA.FTZ R5, R36, UR4, -R8 ;  /* 0x0000000424057c23 */ /* 0x002fce0008010808 */
[----:B------:R1:W-:Y:S01]  /*bb30*/  MUFU.EX2 R182, R5 ;  /* 0x0000000500b67308 */ /* 0x0003e20000000800 */
[----:B--2---:R-:W-:-:S05]  /*bb40*/  FMUL.FTZ R3, R244, UR4 ;  /* 0x00000004f4037c20 */ /* 0x004fca0008410000 */
[----:B------:R-:W-:-:S05]  /*bb50*/  FSEL R3, R3, RZ, P1 ;  /* 0x000000ff03037208 */ /* 0x000fca0000800000 */
[----:B------:R-:W-:Y:S01]  /*bb60*/  FFMA.FTZ R9, R41, UR4, -R3 ;  /* 0x0000000429097c23 */ /* 0x000fe20008010803 */
[----:B-1----:R-:W-:-:S03]  /*bb70*/  FFMA.FTZ R5, R34, UR4, -R8 ;  /* 0x0000000422057c23 */ /* 0x002fc60008010808 */
[----:B------:R-:W-:Y:S08]  /*bb80*/  MUFU.EX2 R200, R9 ;  /* 0x0000000900c87308 */ /* 0x000ff00000000800 */
[----:B------:R1:W-:Y:S02]  /*bb90*/  MUFU.EX2 R219, R5 ;  /* 0x0000000500db7308 */ /* 0x0003e40000000800 */
[----:B-1----:R-:W-:-:S06]  /*bba0*/  FFMA.FTZ R5, R42, UR4, -R3 ;  /* 0x000000042a057c23 */ /* 0x002fcc0008010803 */
[----:B------:R1:W-:Y:S02]  /*bbb0*/  MUFU.EX2 R221, R5 ;  /* 0x0000000500dd7308 */ /* 0x0003e40000000800 */
[----:B-1----:R-:W-:-:S04]  /*bbc0*/  LOP3.LUT R5, R225, 0x8, RZ, 0xc0, !PT ;  /* 0x00000008e1057812 */ /* 0x002fc800078ec0ff */
[----:B------:R-:W-:Y:S02]  /*bbd0*/  LOP3.LUT R7, R7, R5, RZ, 0x3c, !PT ;  /* 0x0000000507077212 */ /* 0x000fe400078e3cff */
[----:B---3--:R-:W-:Y:S01]  /*bbe0*/  FMNMX.FTZ R5, R4, R11, !PT ;  /* 0x0000000b04057209 */ /* 0x008fe20007810000 */
[----:B------:R-:W-:Y:S01]  /*bbf0*/  FFMA.FTZ R4, R40, UR4, -R3 ;  /* 0x0000000428047c23 */ /* 0x000fe20008010803 */
[----:B------:R-:W-:Y:S02]  /*bc00*/  LOP3.LUT R12, R7, 0x120, R205, 0xf8, !PT ;  /* 0x00000120070c7812 */ /* 0x000fe400078ef8cd */
[----:B------:R-:W-:Y:S01]  /*bc10*/  FSEL R7, R111, RZ, P0 ;  /* 0x000000ff6f077208 */ /* 0x000fe20000000000 */
[----:B------:R-:W1:Y:S01]  /*bc20*/  SHFL.BFLY PT, R11, R5, 0x1, 0x1f ;  /* 0x0c201f00050b7f89 */ /* 0x000e6200000e0000 */
[----:B------:R5:W-:Y:S01]  /*bc30*/  MUFU.EX2 R62, R4 ;  /* 0x00000004003e7308 */ /* 0x000be20000000800 */
[----:B------:R-:W-:Y:S02]  /*bc40*/  LEA R205, R12, UR5, 0x1 ;  /* 0x000000050ccd7c11 */ /* 0x000fe4000f8e08ff */
[----:B------:R2:W-:Y:S01]  /*bc50*/  STL [R1+0x14], R12 ;  /* 0x0000140c01007387 */ /* 0x0005e20000100800 */
[----:B------:R-:W-:Y:S01]  /*bc60*/  FADD.FTZ R7, R104, -R7 ;  /* 0x8000000768077221 */ /* 0x000fe20000010000 */
[----:B----4-:R-:W-:-:S02]  /*bc70*/  IMAD.MOV.U32 R104, RZ, RZ, R217 ;  /* 0x000000ffff687224 */ /* 0x010fc400078e00d9 */
[----:B------:R-:W-:Y:S01]  /*bc80*/  LDSM.16.MT88.4 R16, [R205+0x9000] ;  /* 0x00900000cd10783b */ /* 0x000fe20000004200 */
[----:B------:R-:W-:Y:S01]  /*bc90*/  FMUL.FTZ R7, R7, UR4 ;  /* 0x0000000407077c20 */ /* 0x000fe20008410000 */
[----:B------:R-:W-:Y:S02]  /*bca0*/  IMAD.MOV.U32 R217, RZ, RZ, R209 ;  /* 0x000000ffffd97224 */ /* 0x000fe400078e00d1 */
[----:B------:R-:W-:Y:S01]  /*bcb0*/  LDSM.16.MT88.4 R24, [R205+0xa000] ;  /* 0x00a00000cd18783b */ /* 0x000fe20000004200 */
[----:B------:R-:W3:Y:S03]  /*bcc0*/  MUFU.EX2 R45, R7 ;  /* 0x00000007002d7308 */ /* 0x000ee60000000800 */
[----:B------:R-:W-:Y:S01]  /*bcd0*/  LDSM.16.MT88.4 R48, [R205+0xb000] ;  /* 0x00b00000cd30783b */ /* 0x000fe20000004200 */
[----:B-----5:R-:W-:Y:S01]  /*bce0*/  FMNMX.FTZ R4, R6, R10, !PT ;  /* 0x0000000a06047209 */ /* 0x020fe20007810000 */
[----:B------:R-:W-:Y:S01]  /*bcf0*/  FFMA.FTZ R6, R39, UR4, -R3 ;  /* 0x0000000427067c23 */ /* 0x000fe20008010803 */
[----:B------:R-:W-:-:S03]  /*bd00*/  IMAD.MOV.U32 R10, RZ, RZ, 0x20 ;  /* 0x00000020ff0a7424 */ /* 0x000fc600078e00ff */
[----:B------:R4:W5:Y:S01]  /*bd10*/  MUFU.EX2 R13, R6 ;  /* 0x00000006000d7308 */ /* 0x0009620000000800 */
[----:B------:R-:W1:Y:S01]  /*bd20*/  SHFL.BFLY PT, R9, R4, 0x1, 0x1f ;  /* 0x0c201f0004097f89 */ /* 0x000e6200000e0000 */
[----:B--2---:R-:W-:Y:S01]  /*bd30*/  SEL R12, R10, 0xffffffe0, !P6 ;  /* 0xffffffe00a0c7807 */ /* 0x004fe20007000000 */
[-C--:B---3--:R-:W-:Y:S01]  /*bd40*/  FMUL.FTZ R136, R136, R45.reuse ;  /* 0x0000002d88887220 */ /* 0x088fe20000410000 */
[-C--:B------:R-:W-:Y:S01]  /*bd50*/  FMUL.FTZ R137, R137, R45.reuse ;  /* 0x0000002d89897220 */ /* 0x080fe20000410000 */
[-C--:B------:R-:W-:Y:S01]  /*bd60*/  FMUL.FTZ R116, R116, R45.reuse ;  /* 0x0000002d74747220 */ /* 0x080fe20000410000 */
[-C--:B------:R-:W-:Y:S01]  /*bd70*/  FMUL.FTZ R117, R117, R45.reuse ;  /* 0x0000002d75757220 */ /* 0x080fe20000410000 */
[----:B------:R-:W-:Y:S01]  /*bd80*/  IMAD.IADD R35, R12, 0x1, R205 ;  /* 0x000000010c237824 */ /* 0x000fe200078e02cd */
[----:B------:R2:W-:Y:S01]  /*bd90*/  STL [R1+0x18], R12 ;  /* 0x0000180c01007387 */ /* 0x0005e20000100800 */
[-C--:B------:R-:W-:Y:S01]  /*bda0*/  FMUL.FTZ R120, R120, R45.reuse ;  /* 0x0000002d78787220 */ /* 0x080fe20000410000 */
[-C--:B------:R-:W-:Y:S01]  /*bdb0*/  FMUL.FTZ R121, R121, R45.reuse ;  /* 0x0000002d79797220 */ /* 0x080fe20000410000 */
[-C--:B------:R-:W-:Y:S01]  /*bdc0*/  FMUL.FTZ R148, R148, R45.reuse ;  /* 0x0000002d94947220 */ /* 0x080fe20000410000 */
[----:B------:R-:W3:Y:S01]  /*bdd0*/  LDSM.16.MT88.4 R20, [R35+0x9000] ;  /* 0x009000002314783b */ /* 0x000ee20000004200 */
[----:B----4-:R-:W-:Y:S01]  /*bde0*/  FSEL R6, R244, RZ, P1 ;  /* 0x000000fff4067208 */ /* 0x010fe20000800000 */
[-C--:B------:R-:W-:Y:S01]  /*bdf0*/  FMUL.FTZ R149, R149, R45.reuse ;  /* 0x0000002d95957220 */ /* 0x080fe20000410000 */
[-C--:B------:R-:W-:Y:S01]  /*be00*/  FMUL.FTZ R152, R152, R45.reuse ;  /* 0x0000002d98987220 */ /* 0x080fe20000410000 */
[----:B------:R-:W4:Y:S01]  /*be10*/  LDSM.16.MT88.4 R52, [R35+0xa000] ;  /* 0x00a000002334783b */ /* 0x000f220000004200 */
[----:B------:R-:W-:Y:S01]  /*be20*/  FMUL.FTZ R153, R153, R45 ;  /* 0x0000002d99997220 */ /* 0x000fe20000410000 */
[----:B------:R-:W-:Y:S01]  /*be30*/  FADD.FTZ R6, R101, -R6 ;  /* 0x8000000665067221 */ /* 0x000fe20000010000 */
[----:B-----5:R-:W-:Y:S01]  /*be40*/  MOV R101, R13 ;  /* 0x0000000d00657202 */ /* 0x020fe20000000f00 */
[----:B------:R-:W5:Y:S01]  /*be50*/  LDSM.16.MT88.4 R36, [R35+0xb000] ;  /* 0x00b000002324783b */ /* 0x000f620000004200 */
[----:B-1----:R-:W-:Y:S01]  /*be60*/  FMNMX.FTZ R13, R5, R11, !PT ;  /* 0x0000000b050d7209 */ /* 0x002fe20007810000 */
[----:B------:R-:W-:Y:S01]  /*be70*/  FMUL.FTZ R6, R6, UR4 ;  /* 0x0000000406067c20 */ /* 0x000fe20008410000 */
[----:B------:R-:W-:Y:S01]  /*be80*/  F2FP.BF16.F32.PACK_AB R7, R101, R62 ;  /* 0x0000003e6507723e */ /* 0x000fe200000010ff */
[-C--:B------:R-:W-:Y:S01]  /*be90*/  FMUL.FTZ R164, R164, R45.reuse ;  /* 0x0000002da4a47220 */ /* 0x080fe20000410000 */
[C---:B------:R-:W-:Y:S01]  /*bea0*/  FSETP.NEU.FTZ.AND P1, PT, R13.reuse, -INF , PT ;  /* 0xff8000000d00780b */ /* 0x040fe20003f3d000 */
[----:B------:R-:W-:Y:S01]  /*beb0*/  FMUL.FTZ R5, R13, UR4 ;  /* 0x000000040d057c20 */ /* 0x000fe20008410000 */
[----:B------:R-:W1:Y:S01]  /*bec0*/  MUFU.EX2 R44, R6 ;  /* 0x00000006002c7308 */ /* 0x000e620000000800 */
[-C--:B------:R-:W-:Y:S01]  /*bed0*/  FMUL.FTZ R165, R165, R45.reuse ;  /* 0x0000002da5a57220 */ /* 0x080fe20000410000 */
[-C--:B------:R-:W-:Y:S01]  /*bee0*/  FMUL.FTZ R168, R168, R45.reuse ;  /* 0x0000002da8a87220 */ /* 0x080fe20000410000 */
[-C--:B------:R-:W-:Y:S01]  /*bef0*/  FMUL.FTZ R169, R169, R45.reuse ;  /* 0x0000002da9a97220 */ /* 0x080fe20000410000 */
[----:B------:R-:W-:Y:S01]  /*bf00*/  FSEL R10, R5, RZ, P1 ;  /* 0x000000ff050a7208 */ /* 0x000fe20000800000 */
[----:B------:R-:W-:Y:S01]  /*bf10*/  FMUL.FTZ R132, R132, R45 ;  /* 0x0000002d84847220 */ /* 0x000fe20000410000 */
[----:B--2---:R-:W-:Y:S01]  /*bf20*/  FMNMX.FTZ R12, R4, R9, !PT ;  /* 0x00000009040c7209 */ /* 0x004fe20007810000 */
[----:B------:R-:W-:Y:S01]  /*bf30*/  FMUL.FTZ R133, R133, R45 ;  /* 0x0000002d85857220 */ /* 0x000fe20000410000 */
[----:B------:R-:W-:Y:S01]  /*bf40*/  F2FP.BF16.F32.PACK_AB R4, R182, R104 ;  /* 0x00000068b604723e */ /* 0x000fe200000010ff */
[--C-:B------:R-:W-:Y:S01]  /*bf50*/  FFMA.FTZ R11, R47, UR4, -R10.reuse ;  /* 0x000000042f0b7c23 */ /* 0x100fe2000801080a */
[----:B------:R-:W-:Y:S01]  /*bf60*/  FFMA.FTZ R9, R56, UR4, -R10 ;  /* 0x0000000438097c23 */ /* 0x000fe2000801080a */
[----:B------:R-:W-:-:S02]  /*bf70*/  IMAD.MOV.U32 R56, RZ, RZ, R12 ;  /* 0x000000ffff387224 */ /* 0x000fc400078e000c */
[----:B------:R-:W-:Y:S01]  /*bf80*/  FFMA.FTZ R12, R46, UR4, -R10 ;  /* 0x000000042e0c7c23 */ /* 0x000fe2000801080a */
[----:B------:R2:W-:Y:S01]  /*bf90*/  MUFU.EX2 R248, R11 ;  /* 0x0000000b00f87308 */ /* 0x0005e20000000800 */
[----:B------:R-:W-:Y:S01]  /*bfa0*/  MOV R46, R13 ;  /* 0x0000000d002e7202 */ /* 0x000fe20000000f00 */
[----:B------:R-:W-:Y:S01]  /*bfb0*/  FMUL.FTZ R72, R72, R45 ;  /* 0x0000002d48487220 */ /* 0x000fe20000410000 */
[----:B------:R-:W-:Y:S01]  /*bfc0*/  FSETP.NEU.FTZ.AND P0, PT, R56, -INF , PT ;  /* 0xff8000003800780b */ /* 0x000fe20003f1d000 */
[----:B-1----:R-:W-:Y:S01]  /*bfd0*/  FMUL.FTZ R138, R138, R44 ;  /* 0x0000002c8a8a7220 */ /* 0x002fe20000410000 */
[----:B------:R-:W-:Y:S01]  /*bfe0*/  F2FP.BF16.F32.PACK_AB R6, R219, R202 ;  /* 0x000000cadb06723e */ /* 0x000fe200000010ff */
[-C--:B------:R-:W-:Y:S01]  /*bff0*/  FMUL.FTZ R139, R139, R44.reuse ;  /* 0x0000002c8b8b7220 */ /* 0x080fe20000410000 */
[----:B------:R-:W-:Y:S01]  /*c000*/  F2FP.BF16.F32.PACK_AB R5, R200, R221 ;  /* 0x000000ddc805723e */ /* 0x000fe200000010ff */
[----:B------:R1:W-:Y:S01]  /*c010*/  MUFU.EX2 R249, R9 ;  /* 0x0000000900f97308 */ /* 0x0003e20000000800 */
[-C--:B------:R-:W-:Y:S01]  /*c020*/  FMUL.FTZ R118, R118, R44.reuse ;  /* 0x0000002c76767220 */ /* 0x080fe20000410000 */
[-C--:B------:R-:W-:Y:S01]  /*c030*/  FMUL.FTZ R119, R119, R44.reuse ;  /* 0x0000002c77777220 */ /* 0x080fe20000410000 */
[-C--:B------:R-:W-:Y:S01]  /*c040*/  FMUL.FTZ R122, R122, R44.reuse ;  /* 0x0000002c7a7a7220 */ /* 0x080fe20000410000 */
[-C--:B------:R-:W-:Y:S01]  /*c050*/  FMUL.FTZ R123, R123, R44.reuse ;  /* 0x0000002c7b7b7220 */ /* 0x080fe20000410000 */
[-C--:B------:R-:W-:Y:S01]  /*c060*/  FMUL.FTZ R150, R150, R44.reuse ;  /* 0x0000002c96967220 */ /* 0x080fe20000410000 */
[C---:B---3--:R-:W-:Y:S01]  /*c070*/  HMMA.16816.F32.BF16 R188, R4.reuse, R22, R136 ;  /* 0x0000001604bc723c */ /* 0x048fe20000041888 */
[----:B------:R-:W-:Y:S01]  /*c080*/  IMAD.MOV.U32 R139, RZ, RZ, R244 ;  /* 0x000000ffff8b7224 */ /* 0x000fe200078e00f4 */
[----:B------:R3:W-:Y:S01]  /*c090*/  MUFU.EX2 R247, R12 ;  /* 0x0000000c00f77308 */ /* 0x0007e20000000800 */
[----:B--2---:R-:W-:Y:S01]  /*c0a0*/  FFMA.FTZ R11, R43, UR4, -R10 ;  /* 0x000000042b0b7c23 */ /* 0x004fe2000801080a */
[-C--:B------:R-:W-:Y:S01]  /*c0b0*/  FMUL.FTZ R151, R151, R44.reuse ;  /* 0x0000002c97977220 */ /* 0x080fe20000410000 */
[-C--:B------:R-:W-:Y:S01]  /*c0c0*/  FMUL.FTZ R154, R154, R44.reuse ;  /* 0x0000002c9a9a7220 */ /* 0x080fe20000410000 */
[-C--:B------:R-:W-:Y:S01]  /*c0d0*/  FMUL.FTZ R155, R155, R44.reuse ;  /* 0x0000002c9b9b7220 */ /* 0x080fe20000410000 */
[-C--:B------:R-:W-:Y:S01]  /*c0e0*/  FMUL.FTZ R166, R166, R44.reuse ;  /* 0x0000002ca6a67220 */ /* 0x080fe20000410000 */
[-C--:B------:R-:W-:Y:S01]  /*c0f0*/  FMUL.FTZ R167, R167, R44.reuse ;  /* 0x0000002ca7a77220 */ /* 0x080fe20000410000 */
[-C--:B------:R-:W-:Y:S01]  /*c100*/  FMUL.FTZ R170, R170, R44.reuse ;  /* 0x0000002caaaa7220 */ /* 0x080fe20000410000 */
[----:B------:R2:W-:Y:S01]  /*c110*/  MUFU.EX2 R246, R11 ;  /* 0x0000000b00f67308 */ /* 0x0005e20000000800 */
[----:B-1----:R-:W-:Y:S01]  /*c120*/  FMUL.FTZ R9, R56, UR4 ;  /* 0x0000000438097c20 */ /* 0x002fe20008410000 */
[-C--:B------:R-:W-:Y:S01]  /*c130*/  FMUL.FTZ R171, R171, R44.reuse ;  /* 0x0000002cabab7220 */ /* 0x080fe20000410000 */
[-C--:B------:R-:W-:Y:S01]  /*c140*/  FMUL.FTZ R134, R134, R44.reuse ;  /* 0x0000002c86867220 */ /* 0x080fe20000410000 */
[-C--:B------:R-:W-:Y:S01]  /*c150*/  FMUL.FTZ R135, R135, R44.reuse ;  /* 0x0000002c87877220 */ /* 0x080fe20000410000 */
[-C--:B------:R-:W-:Y:S01]  /*c160*/  FMUL.FTZ R73, R73, R45.reuse ;  /* 0x0000002d49497220 */ /* 0x080fe20000410000 */
[----:B------:R-:W-:Y:S01]  /*c170*/  FSEL R9, R9, RZ, P0 ;  /* 0x000000ff09097208 */ /* 0x000fe20000000000 */
[-C--:B------:R-:W-:Y:S01]  /*c180*/  FMUL.FTZ R74, R74, R44.reuse ;  /* 0x0000002c4a4a7220 */ /* 0x080fe20000410000 */
[-C--:B------:R-:W-:Y:S01]  /*c190*/  FMUL.FTZ R75, R75, R44.reuse ;  /* 0x0000002c4b4b7220 */ /* 0x080fe20000410000 */
[-C--:B------:R-:W-:Y:S01]  /*c1a0*/  FMUL.FTZ R76, R76, R45.reuse ;  /* 0x0000002d4c4c7220 */ /* 0x080fe20000410000 */
[-C--:B------:R-:W-:Y:S01]  /*c1b0*/  FMUL.FTZ R77, R77, R45.reuse ;  /* 0x0000002d4d4d7220 */ /* 0x080fe20000410000 */
[--C-:B---3--:R-:W-:Y:S01]  /*c1c0*/  FFMA.FTZ R12, R60, UR4, -R9.reuse ;  /* 0x000000043c0c7c23 */ /* 0x108fe20008010809 */
[----:B------:R-:W-:Y:S01]  /*c1d0*/  FFMA.FTZ R13, R59, UR4, -R9 ;  /* 0x000000043b0d7c23 */ /* 0x000fe20008010809 */
[-C--:B------:R-:W-:Y:S01]  /*c1e0*/  FMUL.FTZ R78, R78, R44.reuse ;  /* 0x0000002c4e4e7220 */ /* 0x080fe20000410000 */
[-C--:B------:R-:W-:Y:S01]  /*c1f0*/  FMUL.FTZ R79, R79, R44.reuse ;  /* 0x0000002c4f4f7220 */ /* 0x080fe20000410000 */
[----:B------:R1:W-:Y:S01]  /*c200*/  MUFU.EX2 R245, R12 ;  /* 0x0000000c00f57308 */ /* 0x0003e20000000800 */
[-C--:B------:R-:W-:Y:S01]  /*c210*/  FMUL.FTZ R88, R88, R45.reuse ;  /* 0x0000002d58587220 */ /* 0x080fe20000410000 */
[----:B--2---:R-:W-:Y:S01]  /*c220*/  FSEL R11, R46, RZ, P1 ;  /* 0x000000ff2e0b7208 */ /* 0x004fe20000800000 */
[-C--:B------:R-:W-:Y:S01]  /*c230*/  FMUL.FTZ R89, R89, R45.reuse ;  /* 0x0000002d59597220 */ /* 0x080fe20000410000 */
[-C--:B------:R-:W-:Y:S01]  /*c240*/  FMUL.FTZ R90, R90, R44.reuse ;  /* 0x0000002c5a5a7220 */ /* 0x080fe20000410000 */
[-C--:B------:R-:W-:Y:S01]  /*c250*/  FMUL.FTZ R91, R91, R44.reuse ;  /* 0x0000002c5b5b7220 */ /* 0x080fe20000410000 */
[-C--:B------:R-:W-:Y:S01]  /*c260*/  FMUL.FTZ R92, R92, R45.reuse ;  /* 0x0000002d5c5c7220 */ /* 0x080fe20000410000 */
[----:B------:R-:W-:Y:S01]  /*c270*/  FADD.FTZ R14, R103, -R11 ;  /* 0x8000000b670e7221 */ /* 0x000fe20000010000 */
[----:B------:R-:W-:Y:S01]  /*c280*/  FSEL R11, R56, RZ, P0 ;  /* 0x000000ff380b7208 */ /* 0x000fe20000000000 */
[----:B------:R2:W-:Y:S01]  /*c290*/  MUFU.EX2 R244, R13 ;  /* 0x0000000d00f47308 */ /* 0x0005e20000000800 */
[----:B------:R-:W-:Y:S01]  /*c2a0*/  FMUL.FTZ R93, R93, R45 ;  /* 0x0000002d5d5d7220 */ /* 0x000fe20000410000 */
[----:B------:R-:W-:Y:S01]  /*c2b0*/  FMUL.FTZ R14, R14, UR4 ;  /* 0x000000040e0e7c20 */ /* 0x000fe20008410000 */
[-C--:B------:R-:W-:Y:S01]  /*c2c0*/  FMUL.FTZ R94, R94, R44.reuse ;  /* 0x0000002c5e5e7220 */ /* 0x080fe20000410000 */
[----:B------:R-:W-:Y:S01]  /*c2d0*/  FADD.FTZ R11, R102, -R11 ;  /* 0x8000000b660b7221 */ /* 0x000fe20000010000 */
[----:B------:R-:W-:Y:S01]  /*c2e0*/  FMUL.FTZ R95, R95, R44 ;  /* 0x0000002c5f5f7220 */ /* 0x000fe20000410000 */
[----:B------:R-:W-:Y:S01]  /*c2f0*/  HMMA.16816.F32.BF16 R208, R4, R16, R116 ;  /* 0x0000001004d0723c */ /* 0x000fe20000041874 */
[----:B------:R-:W-:-:S02]  /*c300*/  IMAD.MOV.U32 R47, RZ, RZ, R184 ;  /* 0x000000ffff2f7224 */ /* 0x000fc400078e00b8 */
[----:B-1----:R-:W-:Y:S01]  /*c310*/  FFMA.FTZ R12, R58, UR4, -R9 ;  /* 0x000000043a0c7c23 */ /* 0x002fe20008010809 */
[----:B------:R-:W-:Y:S01]  /*c320*/  FMUL.FTZ R11, R11, UR4 ;  /* 0x000000040b0b7c20 */ /* 0x000fe20008410000 */
[----:B------:R-:W1:Y:S01]  /*c330*/  MUFU.EX2 R34, R14 ;  /* 0x0000000e00227308 */ /* 0x000e620000000800 */
[----:B------:R-:W-:Y:S01]  /*c340*/  IMAD.MOV.U32 R138, RZ, RZ, R223 ;  /* 0x000000ffff8a7224 */ /* 0x000fe200078e00df */
[----:B------:R-:W-:Y:S01]  /*c350*/  MOV R137, R217 ;  /* 0x000000d900897202 */ /* 0x000fe20000000f00 */
[----:B------:R-:W-:Y:S01]  /*c360*/  IMAD.MOV.U32 R136, RZ, RZ, R212 ;  /* 0x000000ffff887224 */ /* 0x000fe200078e00d4 */
[----:B------:R-:W-:Y:S01]  /*c370*/  HMMA.16816.F32.BF16 R196, R4, R18, R120 ;  /* 0x0000001204c4723c */ /* 0x000fe20000041878 */
[----:B------:R-:W-:Y:S02]  /*c380*/  IMAD.MOV.U32 R103, RZ, RZ, R46 ;  /* 0x000000ffff677224 */ /* 0x000fe400078e002e */
[----:B--2---:R-:W-:Y:S01]  /*c390*/  FFMA.FTZ R13, R57, UR4, -R9 ;  /* 0x00000004390d7c23 */ /* 0x004fe20008010809 */
[----:B------:R2:W-:Y:S01]  /*c3a0*/  MUFU.EX2 R243, R12 ;  /* 0x0000000c00f37308 */ /* 0x0005e20000000800 */
[----:B------:R-:W-:-:S03]  /*c3b0*/  IMAD.MOV.U32 R46, RZ, RZ, R63 ;  /* 0x000000ffff2e7224 */ /* 0x000fc600078e003f */
[C---:B------:R-:W-:Y:S04]  /*c3c0*/  HMMA.16816.F32.BF16 R184, R4.reuse, R24, R148 ;  /* 0x0000001804b8723c */ /* 0x040fe80000041894 */
[----:B------:R-:W-:Y:S01]  /*c3d0*/  MUFU.EX2 R241, R13 ;  /* 0x0000000d00f17308 */ /* 0x000fe20000000800 */
[-C--:B-1----:R-:W-:Y:S01]  /*c3e0*/  FMUL.FTZ R144, R144, R34.reuse ;  /* 0x0000002290907220 */ /* 0x082fe20000410000 */
[-C--:B------:R-:W-:Y:S01]  /*c3f0*/  FMUL.FTZ R145, R145, R34.reuse ;  /* 0x0000002291917220 */ /* 0x080fe20000410000 */
[-C--:B------:R-:W-:Y:S01]  /*c400*/  FMUL.FTZ R160, R160, R34.reuse ;  /* 0x00000022a0a07220 */ /* 0x080fe20000410000 */
[C---:B------:R-:W-:Y:S01]  /*c410*/  HMMA.16816.F32.BF16 R120, R4.reuse, R26, R152 ;  /* 0x0000001a0478723c */ /* 0x040fe20000041898 */
[-C--:B------:R-:W-:Y:S01]  /*c420*/  FMUL.FTZ R161, R161, R34.reuse ;  /* 0x00000022a1a17220 */ /* 0x080fe20000410000 */
[-C--:B------:R-:W-:Y:S01]  /*c430*/  FMUL.FTZ R172, R172, R34.reuse ;  /* 0x00000022acac7220 */ /* 0x080fe20000410000 */
[-C--:B------:R-:W-:Y:S01]  /*c440*/  FMUL.FTZ R173, R173, R34.reuse ;  /* 0x00000022adad7220 */ /* 0x080fe20000410000 */
[----:B------:R-:W1:Y:S01]  /*c450*/  MUFU.EX2 R33, R11 ;  /* 0x0000000b00217308 */ /* 0x000e620000000800 */
[----:B--2---:R-:W-:Y:S01]  /*c460*/  FFMA.FTZ R12, R28, UR4, -R8 ;  /* 0x000000041c0c7c23 */ /* 0x004fe20008010808 */
[-C--:B------:R-:W-:Y:S01]  /*c470*/  FMUL.FTZ R112, R112, R34.reuse ;  /* 0x0000002270707220 */ /* 0x080fe20000410000 */
[-C--:B------:R-:W-:Y:S01]  /*c480*/  FMUL.FTZ R113, R113, R34.reuse ;  /* 0x0000002271717220 */ /* 0x080fe20000410000 */
[C---:B----4-:R-:W-:Y:S01]  /*c490*/  HMMA.16816.F32.BF16 R116, R4.reuse, R52, R164 ;  /* 0x000000340474723c */ /* 0x050fe200000418a4 */
        /* <DEDUP_REMOVED lines=12> */
[-C--:B-1----:R-:W-:Y:S01]  /*c560*/  FMUL.FTZ R146, R146, R33.reuse ;  /* 0x0000002192927220 */ /* 0x082fe20000410000 */
[-C--:B------:R-:W-:Y:S01]  /*c570*/  FMUL.FTZ R147, R147, R33.reuse ;  /* 0x0000002193937220 */ /* 0x080fe20000410000 */
[----:B------:R-:W-:Y:S01]  /*c580*/  FFMA.FTZ R11, R64, UR4, -R10 ;  /* 0x00000004400b7c23 */ /* 0x000fe2000801080a */
[C---:B------:R-:W-:Y:S01]  /*c590*/  HMMA.16816.F32.BF16 R132, R4.reuse, R20, R132 ;  /* 0x000000140484723c */ /* 0x040fe20000041884 */
[-C--:B------:R-:W-:Y:S01]  /*c5a0*/  FMUL.FTZ R162, R162, R33.reuse ;  /* 0x00000021a2a27220 */ /* 0x080fe20000410000 */
[-C--:B------:R-:W-:Y:S01]  /*c5b0*/  FMUL.FTZ R163, R163, R33.reuse ;  /* 0x00000021a3a37220 */ /* 0x080fe20000410000 */
[-C--:B------:R-:W-:Y:S01]  /*c5c0*/  FMUL.FTZ R174, R174, R33.reuse ;  /* 0x00000021aeae7220 */ /* 0x080fe20000410000 */
[-C--:B------:R-:W-:Y:S01]  /*c5d0*/  FMUL.FTZ R175, R175, R33.reuse ;  /* 0x00000021afaf7220 */ /* 0x080fe20000410000 */
[----:B------:R1:W-:Y:S01]  /*c5e0*/  MUFU.EX2 R223, R11 ;  /* 0x0000000b00df7308 */ /* 0x0003e20000000800 */
        /* <DEDUP_REMOVED lines=16> */
[----:B-1----:R-:W-:Y:S01]  /*c6f0*/  FFMA.FTZ R11, R65, UR4, -R8 ;  /* 0x00000004410b7c23 */ /* 0x002fe20008010808 */
[-C--:B------:R-:W-:Y:S01]  /*c700*/  FMUL.FTZ R83, R83, R33.reuse ;  /* 0x0000002153537220 */ /* 0x080fe20000410000 */
[C---:B-----5:R-:W-:Y:S01]  /*c710*/  HMMA.16816.F32.BF16 R152, R4.reuse, R36, R88 ;  /* 0x000000240498723c */ /* 0x060fe20000041858 */
[-C--:B------:R-:W-:Y:S01]  /*c720*/  FMUL.FTZ R84, R84, R34.reuse ;  /* 0x0000002254547220 */ /* 0x080fe20000410000 */
[-C--:B------:R-:W-:Y:S01]  /*c730*/  FMUL.FTZ R85, R85, R34.reuse ;  /* 0x0000002255557220 */ /* 0x080fe20000410000 */
[-C--:B------:R-:W-:Y:S01]  /*c740*/  FMUL.FTZ R86, R86, R33.reuse ;  /* 0x0000002156567220 */ /* 0x080fe20000410000 */
[-C--:B------:R-:W-:Y:S01]  /*c750*/  FMUL.FTZ R87, R87, R33.reuse ;  /* 0x0000002157577220 */ /* 0x080fe20000410000 */
[-C--:B------:R-:W-:Y:S01]  /*c760*/  FMUL.FTZ R96, R96, R34.reuse ;  /* 0x0000002260607220 */ /* 0x080fe20000410000 */
[----:B------:R-:W-:Y:S01]  /*c770*/  FMUL.FTZ R97, R97, R34 ;  /* 0x0000002261617220 */ /* 0x000fe20000410000 */
[----:B------:R-:W-:Y:S01]  /*c780*/  FMUL.FTZ R98, R98, R33 ;  /* 0x0000002162627220 */ /* 0x000fe20000410000 */
[----:B------:R-:W-:Y:S01]  /*c790*/  HMMA.16816.F32.BF16 R148, R4, R38, R92 ;  /* 0x000000260494723c */ /* 0x000fe2000004185c */
[----:B------:R-:W-:Y:S01]  /*c7a0*/  F2FP.BF16.F32.PACK_AB R4, R248, R249 ;  /* 0x000000f9f804723e */ /* 0x000fe200000010ff */
[----:B------:R-:W-:Y:S01]  /*c7b0*/  FMUL.FTZ R99, R99, R33 ;  /* 0x0000002163637220 */ /* 0x000fe20000410000 */
[----:B------:R-:W-:-:S02]  /*c7c0*/  F2FP.BF16.F32.PACK_AB R5, R244, R245 ;  /* 0x000000f5f405723e */ /* 0x000fc400000010ff */
[----:B------:R-:W-:Y:S02]  /*c7d0*/  F2FP.BF16.F32.PACK_AB R6, R246, R247 ;  /* 0x000000f7f606723e */ /* 0x000fe400000010ff */
[----:B------:R-:W-:-:S07]  /*c7e0*/  F2FP.BF16.F32.PACK_AB R7, R241, R243 ;  /* 0x000000f3f107723e */ /* 0x000fce00000010ff */
[C---:B------:R-:W-:Y:S01]  /*c7f0*/  HMMA.16816.F32.BF16 R72, R4.reuse, R24, R144 ;  /* 0x000000180448723c */ /* 0x040fe20000041890 */
[----:B------:R-:W-:Y:S01]  /*c800*/  MOV R145, R56 ;  /* 0x0000003800917202 */ /* 0x000fe20000000f00 */
[----:B------:R-:W-:Y:S01]  /*c810*/  IMAD.MOV.U32 R146, RZ, RZ, R47 ;  /* 0x000000ffff927224 */ /* 0x000fe200078e002f */
[----:B------:R-:W-:Y:S01]  /*c820*/  MOV R47, R66 ;  /* 0x00000042002f7202 */ /* 0x000fe20000000f00 */
[----:B------:R-:W-:Y:S02]  /*c830*/  IMAD.MOV.U32 R144, RZ, RZ, R101 ;  /* 0x000000ffff907224 */ /* 0x000fe400078e0065 */
[----:B------:R-:W-:Y:S01]  /*c840*/  IMAD.MOV.U32 R56, RZ, RZ, R221 ;  /* 0x000000ffff387224 */ /* 0x000fe200078e00dd */
[----:B------:R-:W-:Y:S01]  /*c850*/  MOV R102, R47 ;  /* 0x0000002f00667202 */ /* 0x000fe20000000f00 */
[----:B------:R-:W-:Y:S01]  /*c860*/  IMAD.MOV.U32 R101, RZ, RZ, R67 ;  /* 0x000000ffff657224 */ /* 0x000fe200078e0043 */
[----:B------:R1:W-:Y:S01]  /*c870*/  MUFU.EX2 R221, R12 ;  /* 0x0000000c00dd7308 */ /* 0x0003e20000000800 */
[----:B------:R-:W-:Y:S01]  /*c880*/  IMAD.MOV.U32 R147, RZ, RZ, R139 ;  /* 0x000000ffff937224 */ /* 0x000fe200078e008b */
[----:B------:R-:W-:Y:S01]  /*c890*/  HMMA.16816.F32.BF16 R64, R4, R52, R160 ;  /* 0x000000340440723c */ /* 0x000fe200000418a0 */
[----:B------:R-:W-:-:S02]  /*c8a0*/  IMAD.MOV.U32 R139, RZ, RZ, R219 ;  /* 0x000000ffff8b7224 */ /* 0x000fc400078e00db */
[----:B------:R-:W-:Y:S02]  /*c8b0*/  IMAD.MOV.U32 R47, RZ, RZ, R207 ;  /* 0x000000ffff2f7224 */ /* 0x000fe400078e00cf */
[----:B------:R-:W-:Y:S01]  /*c8c0*/  IMAD.MOV.U32 R162, RZ, RZ, R46 ;  /* 0x000000ffffa27224 */ /* 0x000fe200078e002e */
[----:B------:R2:W-:Y:S01]  /*c8d0*/  MUFU.EX2 R219, R11 ;  /* 0x0000000b00db7308 */ /* 0x0005e20000000800 */
[----:B------:R-:W-:Y:S01]  /*c8e0*/  IMAD.MOV.U32 R46, RZ, RZ, R203 ;  /* 0x000000ffff2e7224 */ /* 0x000fe200078e00cb */
[----:B------:R-:W-:Y:S01]  /*c8f0*/  HMMA.16816.F32.BF16 R52, R4, R54, R172 ;  /* 0x000000360434723c */ /* 0x000fe200000418ac */
[----:B------:R-:W-:Y:S01]  /*c900*/  IMAD.MOV.U32 R173, RZ, RZ, R138 ;  /* 0x000000ffffad7224 */ /* 0x000fe200078e008a */
[----:B------:R-:W-:Y:S01]  /*c910*/  MOV R163, R47 ;  /* 0x0000002f00a37202 */ /* 0x000fe20000000f00 */
[----:B------:R-:W-:Y:S02]  /*c920*/  IMAD.MOV.U32 R138, RZ, RZ, R220 ;  /* 0x000000ffff8a7224 */ /* 0x000fe400078e00dc */
[----:B------:R-:W-:-:S02]  /*c930*/  IMAD.MOV.U32 R172, RZ, RZ, R139 ;  /* 0x000000ffffac7224 */ /* 0x000fc400078e008b */
[--C-:B-1----:R-:W-:Y:S01]  /*c940*/  FFMA.FTZ R12, R30, UR4, -R8.reuse ;  /* 0x000000041e0c7c23 */ /* 0x102fe20008010808 */
[C---:B------:R-:W-:Y:S01]  /*c950*/  HMMA.16816.F32.BF16 R92, R4.reuse, R16, R112 ;  /* 0x00000010045c723c */ /* 0x040fe20000041870 */
[----:B------:R-:W-:Y:S02]  /*c960*/  IMAD.MOV.U32 R114, RZ, RZ, R111 ;  /* 0x000000ffff727224 */ /* 0x000fe400078e006f */
[----:B------:R1:W-:Y:S01]  /*c970*/  MUFU.EX2 R220, R12 ;  /* 0x0000000c00dc7308 */ /* 0x0003e20000000800 */
[----:B------:R-:W-:Y:S02]  /*c980*/  IMAD.MOV.U32 R111, RZ, RZ, R213 ;  /* 0x000000ffff6f7224 */ /* 0x000fe400078e00d5 */
[----:B------:R-:W-:Y:S02]  /*c990*/  IMAD.MOV.U32 R113, RZ, RZ, R215 ;  /* 0x000000ffff717224 */ /* 0x000fe400078e00d7 */
[----:B--2---:R-:W-:Y:S01]  /*c9a0*/  FFMA.FTZ R11, R29, UR4, -R8 ;  /* 0x000000041d0b7c23 */ /* 0x004fe20008010808 */
[----:B------:R-:W-:Y:S01]  /*c9b0*/  IMAD.MOV.U32 R112, RZ, RZ, R62 ;  /* 0x000000ffff707224 */ /* 0x000fe200078e003e */
[C---:B------:R-:W-:Y:S01]  /*c9c0*/  HMMA.16816.F32.BF16 R88, R4.reuse, R18, R124 ;  /* 0x000000120458723c */ /* 0x040fe2000004187c */
[----:B------:R-:W-:Y:S01]  /*c9d0*/  IMAD.MOV.U32 R139, RZ, RZ, R61 ;  /* 0x000000ffff8b7224 */ /* 0x000fe200078e003d */
[----:B------:R2:W3:Y:S01]  /*c9e0*/  MUFU.EX2 R217, R11 ;  /* 0x0000000b00d97308 */ /* 0x0004e20000000800 */
[----:B------:R-:W-:Y:S01]  /*c9f0*/  IMAD.MOV.U32 R115, RZ, RZ, R56 ;  /* 0x000000ffff737224 */ /* 0x000fe200078e0038 */
[----:B------:R-:W-:Y:S01]  /*ca00*/  MOV R127, R202 ;  /* 0x000000ca007f7202 */ /* 0x000fe20000000f00 */
[----:B------:R-:W-:Y:S01]  /*ca10*/  IMAD.MOV.U32 R126, RZ, RZ, R204 ;  /* 0x000000ffff7e7224 */ /* 0x000fe200078e00cc */
[----:B------:R-:W-:Y:S01]  /*ca20*/  LDSM.16.MT88.4 R16, [R205+0xb400] ;  /* 0x00b40000cd10783b */ /* 0x000fe20000004200 */
[----:B------:R-:W-:Y:S01]  /*ca30*/  IMAD.MOV.U32 R161, RZ, RZ, R139 ;  /* 0x000000ffffa17224 */ /* 0x000fe200078e008b */
[C---:B------:R-:W-:Y:S01]  /*ca40*/  HMMA.16816.F32.BF16 R60, R4.reuse, R48, R68 ;  /* 0x00000030043c723c */ /* 0x040fe20000041844 */
[----:B------:R-:W-:Y:S01]  /*ca50*/  IMAD.MOV.U32 R47, RZ, RZ, R201 ;  /* 0x000000ffff2f7224 */ /* 0x000fe200078e00c9 */
[----:B------:R-:W-:Y:S01]  /*ca60*/  MOV R174, R113 ;  /* 0x0000007100ae7202 */ /* 0x000fe20000000f00 */
[----:B-1----:R-:W-:Y:S01]  /*ca70*/  FFMA.FTZ R12, R31, UR4, -R3 ;  /* 0x000000041f0c7c23 */ /* 0x002fe20008010803 */
[----:B------:R-:W-:Y:S01]  /*ca80*/  IMAD.MOV.U32 R160, RZ, RZ, R114 ;  /* 0x000000ffffa07224 */ /* 0x000fe200078e0072 */
[----:B------:R-:W1:Y:S01]  /*ca90*/  LDSM.16.MT88.4 R28, [R205+0x9400] ;  /* 0x00940000cd1c783b */ /* 0x000e620000004200 */
[----:B------:R-:W-:Y:S01]  /*caa0*/  IMAD.MOV.U32 R175, RZ, RZ, R103 ;  /* 0x000000ffffaf7224 */ /* 0x000fe200078e0067 */
[----:B------:R-:W-:Y:S01]  /*cab0*/  MUFU.EX2 R215, R12 ;  /* 0x0000000c00d77308 */ /* 0x000fe20000000800 */
[----:B------:R-:W-:Y:S01]  /*cac0*/  HMMA.16816.F32.BF16 R40, R4, R20, R128 ;  /* 0x000000140428723c */ /* 0x000fe20000041880 */
[----:B--2---:R-:W-:-:S06]  /*cad0*/  FFMA.FTZ R11, R109, UR4, -R3 ;  /* 0x000000046d0b7c23 */ /* 0x004fcc0008010803 */
[----:B------:R2:W4:Y:S01]  /*cae0*/  MUFU.EX2 R213, R11 ;  /* 0x0000000b00d57308 */ /* 0x0005220000000800 */
[C---:B------:R-:W-:Y:S01]  /*caf0*/  HMMA.16816.F32.BF16 R76, R4.reuse, R22, R140 ;  /* 0x00000016044c723c */ /* 0x040fe2000004188c */
[----:B------:R-:W-:Y:S07]  /*cb00*/  LDSM.16.MT88.4 R20, [R205+0xa400] ;  /* 0x00a40000cd14783b */ /* 0x000fee0000004200 */
[----:B------:R-:W-:Y:S01]  /*cb10*/  HMMA.16816.F32.BF16 R156, R4, R26, R156 ;  /* 0x0000001a049c723c */ /* 0x000fe2000004189c */
[----:B------:R-:W5:Y:S01]  /*cb20*/  LDSM.16.MT88.4 R24, [R35+0x9400] ;  /* 0x009400002318783b */ /* 0x000f620000004200 */
[----:B--2---:R-:W-:-:S06]  /*cb30*/  FFMA.FTZ R11, R105, UR4, -R3 ;  /* 0x00000004690b7c23 */ /* 0x004fcc0008010803 */
[C---:B------:R-:W-:Y:S01]  /*cb40*/  HMMA.16816.F32.BF16 R48, R4.reuse, R50, R80 ;  /* 0x000000320430723c */ /* 0x040fe20000041850 */
[----:B------:R2:W-:Y:S07]  /*cb50*/  MUFU.EX2 R212, R11 ;  /* 0x0000000b00d47308 */ /* 0x0005ee0000000800 */
[C---:B------:R-:W-:Y:S08]  /*cb60*/  HMMA.16816.F32.BF16 R56, R4.reuse, R36, R84 ;  /* 0x000000240438723c */ /* 0x040ff00000041854 */
[----:B------:R-:W-:Y:S01]  /*cb70*/  HMMA.16816.F32.BF16 R96, R4, R38, R96 ;  /* 0x000000260460723c */ /* 0x000fe20000041860 */
[--C-:B------:R-:W-:Y:S01]  /*cb80*/  FFMA.FTZ R4, R15, UR4, -R10.reuse ;  /* 0x000000040f047c23 */ /* 0x100fe2000801080a */
[----:B---3--:R-:W-:Y:S01]  /*cb90*/  F2FP.BF16.F32.PACK_AB R6, R220, R217 ;  /* 0x000000d9dc06723e */ /* 0x008fe200000010ff */
[----:B------:R-:W3:Y:S01]  /*cba0*/  LDSM.16.MT88.4 R12, [R35+0xa400] ;  /* 0x00a40000230c783b */ /* 0x000ee20000004200 */
[----:B--2---:R-:W-:Y:S01]  /*cbb0*/  FFMA.FTZ R11, R106, UR4, -R3 ;  /* 0x000000046a0b7c23 */ /* 0x004fe20008010803 */
[----:B------:R2:W-:Y:S01]  /*cbc0*/  MUFU.EX2 R202, R4 ;  /* 0x0000000400ca7308 */ /* 0x0005e20000000800 */
[----:B----4-:R-:W-:Y:S01]  /*cbd0*/  F2FP.BF16.F32.PACK_AB R5, R215, R213 ;  /* 0x000000d5d705723e */ /* 0x010fe200000010ff */
[----:B------:R-:W4:Y:S06]  /*cbe0*/  LDSM.16.MT88.4 R36, [R35+0xb400] ;  /* 0x00b400002324783b */ /* 0x000f2c0000004200 */
[----:B------:R1:W5:Y:S01]  /*cbf0*/  MUFU.EX2 R207, R11 ;  /* 0x0000000b00cf7308 */ /* 0x0003620000000800 */
[----:B--2---:R-:W-:Y:S01]  /*cc00*/  F2FP.BF16.F32.PACK_AB R4, R221, R219 ;  /* 0x000000dbdd04723e */ /* 0x004fe200000010ff */
[----:B-1----:R-:W-:Y:S01]  /*cc10*/  FFMA.FTZ R11, R181, UR4, -R10 ;  /* 0x00000004b50b7c23 */ /* 0x002fe2000801080a */
[----:B-----5:R-:W-:Y:S01]  /*cc20*/  F2FP.BF16.F32.PACK_AB R7, R207, R212 ;  /* 0x000000d4cf07723e */ /* 0x020fe200000010ff */
[----:B------:R-:W-:-:S04]  /*cc30*/  IMAD.MOV.U32 R181, RZ, RZ, R200 ;  /* 0x000000ffffb57224 */ /* 0x000fc800078e00c8 */
[----:B------:R1:W2:Y:S02]  /*cc40*/  MUFU.EX2 R204, R11 ;  /* 0x0000000b00cc7308 */ /* 0x0002a40000000800 */
[C---:B------:R-:W-:Y:S01]  /*cc50*/  HMMA.16816.F32.BF16 R140, R4.reuse, R28, R208 ;  /* 0x0000001c048c723c */ /* 0x040fe200000418d0 */
[----:B------:R-:W-:Y:S01]  /*cc60*/  MOV R210, R136 ;  /* 0x0000008800d27202 */ /* 0x000fe20000000f00 */
[----:B------:R-:W-:Y:S02]  /*cc70*/  IMAD.MOV.U32 R209, RZ, RZ, R137 ;  /* 0x000000ffffd17224 */ /* 0x000fe400078e0089 */
[----:B------:R-:W-:Y:S02]  /*cc80*/  IMAD.MOV.U32 R208, RZ, RZ, R138 ;  /* 0x000000ffffd07224 */ /* 0x000fe400078e008a */
[----:B------:R-:W-:Y:S02]  /*cc90*/  IMAD.MOV.U32 R211, RZ, RZ, R126 ;  /* 0x000000ffffd37224 */ /* 0x000fe400078e007e */
[----:B------:R-:W-:Y:S01]  /*cca0*/  HMMA.16816.F32.BF16 R136, R4, R30, R196 ;  /* 0x0000001e0488723c */ /* 0x000fe200000418c4 */
[----:B-1----:R-:W-:-:S07]  /*ccb0*/  FFMA.FTZ R11, R100, UR4, -R10 ;  /* 0x00000004640b7c23 */ /* 0x002fce000801080a */
[C---:B------:R-:W-:Y:S01]  /*ccc0*/  HMMA.16816.F32.BF16 R128, R4.reuse, R26, R188 ;  /* 0x0000001a0480723c */ /* 0x040fe200000418bc */
[----:B------:R1:W-:Y:S01]  /*ccd0*/  MUFU.EX2 R203, R11 ;  /* 0x0000000b00cb7308 */ /* 0x0003e20000000800 */
[----:B------:R-:W-:Y:S01]  /*cce0*/  IMAD.MOV.U32 R190, RZ, RZ, R127 ;  /* 0x000000ffffbe7224 */ /* 0x000fe200078e007f */
[----:B------:R-:W-:Y:S01]  /*ccf0*/  MOV R189, R101 ;  /* 0x0000006500bd7202 */ /* 0x000fe20000000f00 */
[----:B------:R-:W-:Y:S02]  /*cd00*/  IMAD.MOV.U32 R191, RZ, RZ, R102 ;  /* 0x000000ffffbf7224 */ /* 0x000fe400078e0066 */
[----:B------:R-:W-:Y:S02]  /*cd10*/  IMAD.MOV.U32 R188, RZ, RZ, R104 ;  /* 0x000000ffffbc7224 */ /* 0x000fe400078e0068 */
[----:B------:R-:W-:Y:S01]  /*cd20*/  HMMA.16816.F32.BF16 R124, R4, R20, R184 ;  /* 0x00000014047c723c */ /* 0x000fe200000418b8 */
[----:B------:R-:W-:Y:S01]  /*cd30*/  IMAD.MOV.U32 R186, RZ, RZ, R110 ;  /* 0x000000ffffba7224 */ /* 0x000fe200078e006e */
[----:B------:R-:W-:Y:S01]  /*cd40*/  MOV R185, R46 ;  /* 0x0000002e00b97202 */ /* 0x000fe20000000f00 */
[----:B------:R-:W-:-:S02]  /*cd50*/  IMAD.MOV.U32 R187, RZ, RZ, R111 ;  /* 0x000000ffffbb7224 */ /* 0x000fc400078e006f */
[----:B------:R-:W-:-:S03]  /*cd60*/  IMAD.MOV.U32 R184, RZ, RZ, R47 ;  /* 0x000000ffffb87224 */ /* 0x000fc600078e002f */
[----:B------:R-:W-:Y:S01]  /*cd70*/  HMMA.16816.F32.BF16 R132, R4, R24, R132 ;  /* 0x000000180484723c */ /* 0x000fe20000041884 */
[----:B-1----:R-:W-:Y:S01]  /*cd80*/  FFMA.FTZ R11, R193, UR4, -R9 ;  /* 0x00000004c10b7c23 */ /* 0x002fe20008010809 */
[----:B------:R-:W-:-:S03]  /*cd90*/  IMAD.MOV.U32 R193, RZ, RZ, R115 ;  /* 0x000000ffffc17224 */ /* 0x000fc600078e0073 */
[----:B------:R1:W-:Y:S03]  /*cda0*/  MUFU.EX2 R198, R11 ;  /* 0x0000000b00c67308 */ /* 0x0003e60000000800 */
[C---:B------:R-:W-:Y:S08]  /*cdb0*/  HMMA.16816.F32.BF16 R120, R4.reuse, R22, R120 ;  /* 0x000000160478723c */ /* 0x040ff00000041878 */
[----:B---3--:R-:W-:Y:S01]  /*cdc0*/  HMMA.16816.F32.BF16 R116, R4, R12, R116 ;  /* 0x0000000c0474723c */ /* 0x008fe20000041874 */
[----:B-1----:R-:W-:Y:S01]  /*cdd0*/  FFMA.FTZ R11, R192, UR4, -R9 ;  /* 0x00000004c00b7c23 */ /* 0x002fe20008010809 */
[----:B------:R-:W-:-:S06]  /*cde0*/  IMAD.MOV.U32 R192, RZ, RZ, R112 ;  /* 0x000000ffffc07224 */ /* 0x000fcc00078e0070 */
[C---:B----4-:R-:W-:Y:S01]  /*cdf0*/  HMMA.16816.F32.BF16 R100, R4.reuse, R36, R152 ;  /* 0x000000240464723c */ /* 0x050fe20000041898 */
[----:B------:R1:W3:Y:S07]  /*ce00*/  MUFU.EX2 R201, R11 ;  /* 0x0000000b00c97308 */ /* 0x0002ee0000000800 */
[C---:B------:R-:W-:Y:S08]  /*ce10*/  HMMA.16816.F32.BF16 R112, R4.reuse, R14, R176 ;  /* 0x0000000e0470723c */ /* 0x040ff000000418b0 */
[----:B------:R-:W-:Y:S01]  /*ce20*/  HMMA.16816.F32.BF16 R84, R4, R38, R148 ;  /* 0x000000260454723c */ /* 0x000fe20000041894 */
[----:B-1----:R-:W-:-:S04]  /*ce30*/  FFMA.FTZ R11, R107, UR4, -R9 ;  /* 0x000000046b0b7c23 */ /* 0x002fc80008010809 */
[----:B------:R1:W-:Y:S03]  /*ce40*/  MUFU.EX2 R200, R11 ;  /* 0x0000000b00c87308 */ /* 0x0003e60000000800 */
[----:B------:R-:W-:Y:S01]  /*ce50*/  HMMA.16816.F32.BF16 R104, R4, R18, R164 ;  /* 0x000000120468723c */ /* 0x000fe200000418a4 */
[----:B-1----:R-:W-:-:S07]  /*ce60*/  FFMA.FTZ R11, R108, UR4, -R9 ;  /* 0x000000046c0b7c23 */ /* 0x002fce0008010809 */
[----:B------:R-:W-:Y:S01]  /*ce70*/  HMMA.16816.F32.BF16 R108, R4, R16, R168 ;  /* 0x00000010046c723c */ /* 0x000fe200000418a8 */
[----:B--2---:R-:W-:Y:S01]  /*ce80*/  F2FP.BF16.F32.PACK_AB R4, R204, R223 ;  /* 0x000000dfcc04723e */ /* 0x004fe200000010ff */
[----:B------:R1:W2:Y:S01]  /*ce90*/  MUFU.EX2 R199, R11 ;  /* 0x0000000b00c77308 */ /* 0x0002a20000000800 */
[----:B---3--:R-:W-:Y:S02]  /*cea0*/  F2FP.BF16.F32.PACK_AB R5, R201, R198 ;  /* 0x000000c6c905723e */ /* 0x008fe400000010ff */
[----:B------:R-:W-:Y:S01]  /*ceb0*/  F2FP.BF16.F32.PACK_AB R6, R203, R202 ;  /* 0x000000cacb06723e */ /* 0x000fe200000010ff */
[----:B-1----:R-:W-:Y:S01]  /*cec0*/  FFMA.FTZ R11, R180, UR4, -R10 ;  /* 0x00000004b40b7c23 */ /* 0x002fe2000801080a */
[----:B--2---:R-:W-:-:S03]  /*ced0*/  F2FP.BF16.F32.PACK_AB R7, R199, R200 ;  /* 0x000000c8c707723e */ /* 0x004fc600000010ff */
[----:B------:R1:W-:Y:S04]  /*cee0*/  MUFU.EX2 R197, R11 ;  /* 0x0000000b00c57308 */ /* 0x0003e80000000800 */
[C---:B------:R-:W-:Y:S08]  /*cef0*/  HMMA.16816.F32.BF16 R64, R4.reuse, R12, R64 ;  /* 0x0000000c0440723c */ /* 0x040ff00000041840 */
[----:B------:R-:W-:Y:S01]  /*cf00*/  HMMA.16816.F32.BF16 R52, R4, R14, R52 ;  /* 0x0000000e0434723c */ /* 0x000fe20000041834 */
[----:B------:R-:W-:Y:S01]  /*cf10*/  LDSM.16.MT88.4 R12, [R205+0xb800] ;  /* 0x00b80000cd0c783b */ /* 0x000fe20000004200 */
[----:B-1----:R-:W-:-:S06]  /*cf20*/  FFMA.FTZ R11, R194, UR4, -R8 ;  /* 0x00000004c20b7c23 */ /* 0x002fcc0008010808 */
[C---:B------:R-:W-:Y:S01]  /*cf30*/  HMMA.16816.F32.BF16 R92, R4.reuse, R28, R92 ;  /* 0x0000001c045c723c */ /* 0x040fe2000004185c */
[----:B------:R1:W-:Y:S07]  /*cf40*/  MUFU.EX2 R196, R11 ;  /* 0x0000000b00c47308 */ /* 0x0003ee0000000800 */
[C---:B------:R-:W-:Y:S01]  /*cf50*/  HMMA.16816.F32.BF16 R88, R4.reuse, R30, R88 ;  /* 0x0000001e0458723c */ /* 0x040fe20000041858 */
[----:B------:R-:W-:Y:S07]  /*cf60*/  LDSM.16.MT88.4 R28, [R35+0x9800] ;  /* 0x00980000231c783b */ /* 0x000fee0000004200 */
[----:B------:R-:W-:Y:S01]  /*cf70*/  HMMA.16816.F32.BF16 R80, R4, R24, R40 ;  /* 0x000000180450723c */ /* 0x000fe20000041828 */
[----:B------:R-:W2:Y:S01]  /*cf80*/  LDSM.16.MT88.4 R40, [R205+0x9800] ;  /* 0x00980000cd28783b */ /* 0x000ea20000004200 */
[----:B-1----:R-:W-:-:S04]  /*cf90*/  FFMA.FTZ R11, R195, UR4, -R8 ;  /* 0x00000004c30b7c23 */ /* 0x002fc80008010808 */
[----:B------:R1:W-:Y:S02]  /*cfa0*/  MUFU.EX2 R195, R11 ;  /* 0x0000000b00c37308 */ /* 0x0003e40000000800 */
[C---:B------:R-:W-:Y:S01]  /*cfb0*/  HMMA.16816.F32.BF16 R76, R4.reuse, R26, R76 ;  /* 0x0000001a044c723c */ /* 0x040fe2000004184c */
[----:B------:R-:W3:Y:S07]  /*cfc0*/  LDSM.16.MT88.4 R24, [R205+0xa800] ;  /* 0x00a80000cd18783b */ /* 0x000eee0000004200 */
[----:B------:R-:W-:Y:S01]  /*cfd0*/  HMMA.16816.F32.BF16 R72, R4, R20, R72 ;  /* 0x000000140448723c */ /* 0x000fe20000041848 */
[----:B-1----:R-:W-:-:S07]  /*cfe0*/  FFMA.FTZ R11, R183, UR4, -R8 ;  /* 0x00000004b70b7c23 */ /* 0x002fce0008010808 */
[C---:B------:R-:W-:Y:S01]  /*cff0*/  HMMA.16816.F32.BF16 R68, R4.reuse, R22, R156 ;  /* 0x000000160444723c */ /* 0x040fe2000004189c */
[----:B------:R-:W-:Y:S01]  /*d000*/  LDSM.16.MT88.4 R20, [R35+0xb800] ;  /* 0x00b800002314783b */ /* 0x000fe20000004200 */
[----:B------:R-:W-:Y:S01]  /*d010*/  MOV R159, R186 ;  /* 0x000000ba009f7202 */ /* 0x000fe20000000f00 */
[----:B------:R1:W-:Y:S01]  /*d020*/  MUFU.EX2 R194, R11 ;  /* 0x0000000b00c27308 */ /* 0x0003e20000000800 */
[----:B------:R-:W-:Y:S02]  /*d030*/  IMAD.MOV.U32 R158, RZ, RZ, R187 ;  /* 0x000000ffff9e7224 */ /* 0x000fe400078e00bb */
[----:B------:R-:W-:Y:S02]  /*d040*/  IMAD.MOV.U32 R187, RZ, RZ, R162 ;  /* 0x000000ffffbb7224 */ /* 0x000fe400078e00a2 */
[----:B------:R-:W-:Y:S01]  /*d050*/  HMMA.16816.F32.BF16 R60, R4, R16, R60 ;  /* 0x00000010043c723c */ /* 0x000fe2000004183c */
[----:B------:R-:W-:Y:S02]  /*d060*/  IMAD.MOV.U32 R186, RZ, RZ, R163 ;  /* 0x000000ffffba7224 */ /* 0x000fe400078e00a3 */
[----:B------:R-:W-:-:S02]  /*d070*/  IMAD.MOV.U32 R157, RZ, RZ, R188 ;  /* 0x000000ffff9d7224 */ /* 0x000fc400078e00bc */
[----:B------:R-:W-:-:S03]  /*d080*/  IMAD.MOV.U32 R156, RZ, RZ, R189 ;  /* 0x000000ffff9c7224 */ /* 0x000fc600078e00bd */
[----:B------:R-:W-:Y:S01]  /*d090*/  HMMA.16816.F32.BF16 R48, R4, R18, R48 ;  /* 0x000000120430723c */ /* 0x000fe20000041830 */
[----:B------:R-:W4:Y:S01]  /*d0a0*/  LDSM.16.MT88.4 R16, [R35+0xa800] ;  /* 0x00a800002310783b */ /* 0x000f220000004200 */
[----:B-1----:R-:W-:Y:S01]  /*d0b0*/  FFMA.FTZ R11, R216, UR4, -R8 ;  /* 0x00000004d80b7c23 */ /* 0x002fe20008010808 */
[----:B------:R-:W-:-:S03]  /*d0c0*/  IMAD.MOV.U32 R216, RZ, RZ, R193 ;  /* 0x000000ffffd87224 */ /* 0x000fc600078e00c1 */
[----:B------:R1:W5:Y:S02]  /*d0d0*/  MUFU.EX2 R193, R11 ;  /* 0x0000000b00c17308 */ /* 0x0003640000000800 */
[C---:B------:R-:W-:Y:S08]  /*d0e0*/  HMMA.16816.F32.BF16 R56, R4.reuse, R36, R56 ;  /* 0x000000240438723c */ /* 0x040ff00000041838 */
[----:B------:R-:W-:Y:S01]  /*d0f0*/  HMMA.16816.F32.BF16 R36, R4, R38, R96 ;  /* 0x000000260424723c */ /* 0x000fe20000041860 */
[----:B------:R-:W-:Y:S01]  /*d100*/  FFMA.FTZ R4, R214, UR4, -R10 ;  /* 0x00000004d6047c23 */ /* 0x000fe2000801080a */
[----:B------:R-:W-:Y:S01]  /*d110*/  MOV R214, R174 ;  /* 0x000000ae00d67202 */ /* 0x000fe20000000f00 */
[----:B------:R-:W-:-:S02]  /*d120*/  IMAD.MOV.U32 R174, RZ, RZ, R160 ;  /* 0x000000ffffae7224 */ /* 0x000fc400078e00a0 */
[----:B------:R2:W-:Y:S01]  /*d130*/  MUFU.EX2 R179, R4 ;  /* 0x0000000400b37308 */ /* 0x0005e20000000800 */
[----:B-1----:R-:W-:Y:S01]  /*d140*/  FFMA.FTZ R11, R222, UR4, -R3 ;  /* 0x00000004de0b7c23 */ /* 0x002fe20008010803 */
[----:B------:R-:W-:Y:S02]  /*d150*/  MOV R222, R192 ;  /* 0x000000c000de7202 */ /* 0x000fe40000000f00 */
[----:B-----5:R-:W-:-:S04]  /*d160*/  F2FP.BF16.F32.PACK_AB R6, R193, R194 ;  /* 0x000000c2c106723e */ /* 0x020fc800000010ff */
[----:B------:R1:W-:Y:S01]  /*d170*/  MUFU.EX2 R192, R11 ;  /* 0x0000000b00c07308 */ /* 0x0003e20000000800 */
[----:B--2---:R-:W-:Y:S01]  /*d180*/  F2FP.BF16.F32.PACK_AB R4, R195, R196 ;  /* 0x000000c4c304723e */ /* 0x004fe200000010ff */
[----:B-1----:R-:W-:Y:S01]  /*d190*/  FFMA.FTZ R11, R224, UR4, -R3 ;  /* 0x00000004e00b7c23 */ /* 0x002fe20008010803 */
[----:B------:R-:W-:-:S05]  /*d1a0*/  IMAD.MOV.U32 R224, RZ, RZ, R190 ;  /* 0x000000ffffe07224 */ /* 0x000fca00078e00be */
[----:B------:R1:W2:Y:S02]  /*d1b0*/  MUFU.EX2 R183, R11 ;  /* 0x0000000b00b77308 */ /* 0x0002a40000000800 */
[----:B-1----:R-:W-:Y:S01]  /*d1c0*/  FFMA.FTZ R11, R230, UR4, -R3 ;  /* 0x00000004e60b7c23 */ /* 0x002fe20008010803 */
[----:B------:R-:W-:Y:S01]  /*d1d0*/  IMAD.MOV.U32 R230, RZ, RZ, R182 ;  /* 0x000000ffffe67224 */ /* 0x000fe200078e00b6 */
[----:B--2---:R-:W-:-:S04]  /*d1e0*/  F2FP.BF16.F32.PACK_AB R5, R183, R192 ;  /* 0x000000c0b705723e */ /* 0x004fc800000010ff */
[----:B------:R1:W-:Y:S02]  /*d1f0*/  MUFU.EX2 R182, R11 ;  /* 0x0000000b00b67308 */ /* 0x0003e40000000800 */
[----:B-1----:R-:W-:Y:S01]  /*d200*/  FFMA.FTZ R11, R237, UR4, -R3 ;  /* 0x00000004ed0b7c23 */ /* 0x002fe20008010803 */
[----:B------:R-:W-:-:S05]  /*d210*/  IMAD.MOV.U32 R237, RZ, RZ, R181 ;  /* 0x000000ffffed7224 */ /* 0x000fca00078e00b5 */
[----:B------:R1:W2:Y:S02]  /*d220*/  MUFU.EX2 R181, R11 ;  /* 0x0000000b00b57308 */ /* 0x0002a40000000800 */
[----:B-1----:R-:W-:Y:S01]  /*d230*/  FFMA.FTZ R11, R206, UR4, -R10 ;  /* 0x00000004ce0b7c23 */ /* 0x002fe2000801080a */
[----:B--2---:R-:W-:Y:S01]  /*d240*/  F2FP.BF16.F32.PACK_AB R7, R181, R182 ;  /* 0x000000b6b507723e */ /* 0x004fe200000010ff */
        /* <DEDUP_REMOVED lines=8> */
[----:B------:R-:W-:-:S02]  /*d2d0*/  IMAD.MOV.U32 R224, RZ, RZ, R222 ;  /* 0x000000ffffe07224 */ /* 0x000fc400078e00de */
[----:B------:R-:W-:Y:S01]  /*d2e0*/  IMAD.MOV.U32 R142, RZ, RZ, R156 ;  /* 0x000000ffff8e7224 */ /* 0x000fe200078e009c */
[----:B------:R-:W-:Y:S01]  /*d2f0*/  MOV R156, R208 ;  /* 0x000000d0009c7202 */ /* 0x000fe20000000f00 */
[----:B-1----:R-:W-:Y:S01]  /*d300*/  FFMA.FTZ R11, R218, UR4, -R10 ;  /* 0x00000004da0b7c23 */ /* 0x002fe2000801080a */
[----:B------:R-:W-:Y:S02]  /*d310*/  IMAD.MOV.U32 R218, RZ, RZ, R161 ;  /* 0x000000ffffda7224 */ /* 0x000fe400078e00a1 */
[C---:B------:R-:W-:Y:S01]  /*d320*/  HMMA.16816.F32.BF16 R160, R4.reuse, R12, R108 ;  /* 0x0000000c04a0723c */ /* 0x040fe2000004186c */
[----:B------:R1:W-:Y:S01]  /*d330*/  MUFU.EX2 R178, R11 ;  /* 0x0000000b00b27308 */ /* 0x0003e20000000800 */
[----:B------:R-:W-:Y:S02]  /*d340*/  IMAD.MOV.U32 R214, RZ, RZ, R157 ;  /* 0x000000ffffd67224 */ /* 0x000fe400078e009d */
[----:B------:R-:W-:Y:S02]  /*d350*/  IMAD.MOV.U32 R222, RZ, RZ, R158 ;  /* 0x000000ffffde7224 */ /* 0x000fe400078e009e */
[----:B------:R-:W-:Y:S01]  /*d360*/  IMAD.MOV.U32 R157, RZ, RZ, R209 ;  /* 0x000000ffff9d7224 */ /* 0x000fe200078e00d1 */
[----:B------:R-:W-:Y:S01]  /*d370*/  MOV R209, R173 ;  /* 0x000000ad00d17202 */ /* 0x000fe20000000f00 */
[----:B------:R-:W-:Y:S01]  /*d380*/  HMMA.16816.F32.BF16 R108, R4, R14, R104 ;  /* 0x0000000e046c723c */ /* 0x000fe20000041868 */
[----:B------:R-:W-:-:S02]  /*d390*/  IMAD.MOV.U32 R143, RZ, RZ, R186 ;  /* 0x000000ffff8f7224 */ /* 0x000fc400078e00ba */
[----:B------:R-:W-:Y:S02]  /*d3a0*/  IMAD.MOV.U32 R158, RZ, RZ, R210 ;  /* 0x000000ffff9e7224 */ /* 0x000fe400078e00d2 */
[----:B------:R-:W-:Y:S02]  /*d3b0*/  IMAD.MOV.U32 R208, RZ, RZ, R172 ;  /* 0x000000ffffd07224 */ /* 0x000fe400078e00ac */
[----:B------:R-:W-:Y:S01]  /*d3c0*/  IMAD.MOV.U32 R210, RZ, RZ, R144 ;  /* 0x000000ffffd27224 */ /* 0x000fe200078e0090 */
[C---:B------:R-:W-:Y:S01]  /*d3d0*/  HMMA.16816.F32.BF16 R132, R4.reuse, R28, R132 ;  /* 0x0000001c0484723c */ /* 0x040fe20000041884 */
[----:B------:R-:W-:Y:S02]  /*d3e0*/  IMAD.MOV.U32 R172, RZ, RZ, R146 ;  /* 0x000000ffffac7224 */ /* 0x000fe400078e0092 */
[----:B-1----:R-:W-:Y:S01]  /*d3f0*/  FFMA.FTZ R11, R228, UR4, -R9 ;  /* 0x00000004e40b7c23 */ /* 0x002fe20008010809 */
[----:B------:R-:W-:Y:S02]  /*d400*/  IMAD.MOV.U32 R228, RZ, RZ, R187 ;  /* 0x000000ffffe47224 */ /* 0x000fe400078e00bb */
[----:B------:R-:W-:Y:S01]  /*d410*/  IMAD.MOV.U32 R173, RZ, RZ, R147 ;  /* 0x000000ffffad7224 */ /* 0x000fe200078e0093 */
[----:B------:R1:W-:Y:S01]  /*d420*/  MUFU.EX2 R177, R11 ;  /* 0x0000000b00b17308 */ /* 0x0003e20000000800 */
[C---:B------:R-:W-:Y:S08]  /*d430*/  HMMA.16816.F32.BF16 R128, R4.reuse, R30, R128 ;  /* 0x0000001e0480723c */ /* 0x040ff00000041880 */
[----:B---3--:R-:W-:Y:S01]  /*d440*/  HMMA.16816.F32.BF16 R148, R4, R24, R124 ;  /* 0x000000180494723c */ /* 0x008fe2000004187c */
[----:B------:R-:W3:Y:S01]  /*d450*/  LDSM.16.MT88.4 R124, [R205+0x9c00] ;  /* 0x009c0000cd7c783b */ /* 0x000ee20000004200 */
[----:B-1----:R-:W-:-:S06]  /*d460*/  FFMA.FTZ R11, R229, UR4, -R9 ;  /* 0x00000004e50b7c23 */ /* 0x002fcc0008010809 */
[C---:B------:R-:W-:Y:S01]  /*d470*/  HMMA.16816.F32.BF16 R152, R4.reuse, R26, R120 ;  /* 0x0000001a0498723c */ /* 0x040fe20000041878 */
[----:B------:R-:W-:Y:S01]  /*d480*/  IMAD.MOV.U32 R229, RZ, RZ, R185 ;  /* 0x000000ffffe57224 */ /* 0x000fe200078e00b9 */
[----:B------:R1:W5:Y:S06]  /*d490*/  MUFU.EX2 R176, R11 ;  /* 0x0000000b00b07308 */ /* 0x00036c0000000800 */
[C---:B----4-:R-:W-:Y:S08]  /*d4a0*/  HMMA.16816.F32.BF16 R164, R4.reuse, R16, R116 ;  /* 0x0000001004a4723c */ /* 0x050ff00000041874 */
[----:B------:R-:W-:Y:S01]  /*d4b0*/  HMMA.16816.F32.BF16 R168, R4, R18, R112 ;  /* 0x0000001204a8723c */ /* 0x000fe20000041870 */
[----:B-1----:R-:W-:Y:S01]  /*d4c0*/  FFMA.FTZ R11, R234, UR4, -R9 ;  /* 0x00000004ea0b7c23 */ /* 0x002fe20008010809 */
[----:B------:R-:W-:-:S03]  /*d4d0*/  IMAD.MOV.U32 R234, RZ, RZ, R156 ;  /* 0x000000ffffea7224 */ /* 0x000fc600078e009c */
[----:B------:R1:W-:Y:S03]  /*d4e0*/  MUFU.EX2 R47, R11 ;  /* 0x0000000b002f7308 */ /* 0x0003e60000000800 */
[C---:B------:R-:W-:Y:S08]  /*d4f0*/  HMMA.16816.F32.BF16 R104, R4.reuse, R20, R100 ;  /* 0x000000140468723c */ /* 0x040ff00000041864 */
[----:B------:R-:W-:Y:S01]  /*d500*/  HMMA.16816.F32.BF16 R84, R4, R22, R84 ;  /* 0x000000160454723c */ /* 0x000fe20000041854 */
[----:B--2---:R-:W-:-:S02]  /*d510*/  F2FP.BF16.F32.PACK_AB R4, R180, R197 ;  /* 0x000000c5b404723e */ /* 0x004fc400000010ff */
[----:B-----5:R-:W-:Y:S02]  /*d520*/  F2FP.BF16.F32.PACK_AB R5, R176, R177 ;  /* 0x000000b1b005723e */ /* 0x020fe400000010ff */
[----:B------:R-:W-:Y:S01]  /*d530*/  F2FP.BF16.F32.PACK_AB R6, R178, R179 ;  /* 0x000000b3b206723e */ /* 0x000fe200000010ff */
[----:B-1----:R-:W-:Y:S01]  /*d540*/  FFMA.FTZ R11, R240, UR4, -R9 ;  /* 0x00000004f00b7c23 */ /* 0x002fe20008010809 */
[----:B------:R-:W-:-:S03]  /*d550*/  IMAD.MOV.U32 R240, RZ, RZ, R157 ;  /* 0x000000fffff07224 */ /* 0x000fc600078e009d */
[----:B------:R-:W1:Y:S02]  /*d560*/  MUFU.EX2 R46, R11 ;  /* 0x0000000b002e7308 */ /* 0x000e640000000800 */
[----:B-1----:R-:W-:Y:S01]  /*d570*/  F2FP.BF16.F32.PACK_AB R7, R46, R47 ;  /* 0x0000002f2e07723e */ /* 0x002fe200000010ff */
[----:B------:R-:W-:-:S06]  /*d580*/  FFMA.FTZ R11, R242, UR4, -R10 ;  /* 0x00000004f20b7c23 */ /* 0x000fcc000801080a */
        /* <DEDUP_REMOVED lines=9> */
[----:B-1----:R-:W-:Y:S01]  /*d620*/  FFMA.FTZ R11, R218, UR4, -R8 ;  /* 0x00000004da0b7c23 */ /* 0x002fe20008010808 */
[----:B------:R-:W-:Y:S01]  /*d630*/  MOV R218, R216 ;  /* 0x000000d800da7202 */ /* 0x000fe20000000f00 */
[----:B------:R-:W-:-:S05]  /*d640*/  IMAD.MOV.U32 R216, RZ, RZ, R159 ;  /* 0x000000ffffd87224 */ /* 0x000fca00078e009f */
[C---:B------:R-:W-:Y:S01]  /*d650*/  HMMA.16816.F32.BF16 R100, R4.reuse, R42, R88 ;  /* 0x0000002a0464723c */ /* 0x040fe20000041858 */
[----:B------:R1:W2:Y:S01]  /*d660*/  MUFU.EX2 R29, R11 ;  /* 0x0000000b001d7308 */ /* 0x0002a20000000800 */
[----:B------:R-:W-:Y:S02]  /*d670*/  IMAD.MOV.U32 R159, RZ, RZ, R211 ;  /* 0x000000ffff9f7224 */ /* 0x000fe400078e00d3 */
[----:B------:R-:W-:Y:S01]  /*d680*/  IMAD.MOV.U32 R211, RZ, RZ, R145 ;  /* 0x000000ffffd37224 */ /* 0x000fe200078e0091 */
[----:B------:R-:W-:Y:S01]  /*d690*/  MOV R123, R216 ;  /* 0x000000d8007b7202 */ /* 0x000fe20000000f00 */
[----:B------:R-:W-:Y:S02]  /*d6a0*/  IMAD.MOV.U32 R90, RZ, RZ, R209 ;  /* 0x000000ffff5a7224 */ /* 0x000fe400078e00d1 */
[----:B------:R-:W-:Y:S01]  /*d6b0*/  HMMA.16816.F32.BF16 R144, R4, R24, R72 ;  /* 0x000000180490723c */ /* 0x000fe20000041848 */
[----:B------:R-:W-:Y:S01]  /*d6c0*/  IMAD.MOV.U32 R216, RZ, RZ, R210 ;  /* 0x000000ffffd87224 */ /* 0x000fe200078e00d2 */
[----:B------:R-:W-:Y:S01]  /*d6d0*/  MOV R210, R173 ;  /* 0x000000ad00d27202 */ /* 0x000fe20000000f00 */
[----:B------:R-:W-:-:S02]  /*d6e0*/  IMAD.MOV.U32 R89, RZ, RZ, R158 ;  /* 0x000000ffff597224 */ /* 0x000fc400078e009e */
[----:B------:R-:W-:Y:S02]  /*d6f0*/  IMAD.MOV.U32 R91, RZ, RZ, R172 ;  /* 0x000000ffff5b7224 */ /* 0x000fe400078e00ac */
[----:B------:R-:W-:Y:S01]  /*d700*/  IMAD.MOV.U32 R209, RZ, RZ, R175 ;  /* 0x000000ffffd17224 */ /* 0x000fe200078e00af */
[C---:B------:R-:W-:Y:S01]  /*d710*/  HMMA.16816.F32.BF16 R184, R4.reuse, R30, R76 ;  /* 0x0000001e04b8723c */ /* 0x040fe2000004184c */
[--C-:B-1----:R-:W-:Y:S01]  /*d720*/  FFMA.FTZ R11, R229, UR4, -R8.reuse ;  /* 0x00000004e50b7c23 */ /* 0x102fe20008010808 */
[----:B------:R-:W-:Y:S01]  /*d730*/  FFMA.FTZ R8, R228, UR4, -R8 ;  /* 0x00000004e4087c23 */ /* 0x000fe20008010808 */
[----:B------:R-:W-:Y:S01]  /*d740*/  MOV R229, R141 ;  /* 0x0000008d00e57202 */ /* 0x000fe20000000f00 */
[----:B------:R-:W-:Y:S01]  /*d750*/  IMAD.MOV.U32 R228, RZ, RZ, R142 ;  /* 0x000000ffffe47224 */ /* 0x000fe200078e008e */
[----:B------:R-:W-:Y:S01]  /*d760*/  MUFU.EX2 R28, R11 ;  /* 0x0000000b001c7308 */ /* 0x000fe20000000800 */
[----:B--2---:R-:W-:Y:S02]  /*d770*/  F2FP.BF16.F32.PACK_AB R92, R29, R40 ;  /* 0x000000281d5c723e */ /* 0x004fe400000010ff */
[----:B------:R-:W-:Y:S01]  /*d780*/  HMMA.16816.F32.BF16 R60, R4, R12, R60 ;  /* 0x0000000c043c723c */ /* 0x000fe2000004183c */
[----:B------:R-:W-:-:S02]  /*d790*/  IMAD.MOV.U32 R122, RZ, RZ, R228 ;  /* 0x000000ffff7a7224 */ /* 0x000fc400078e00e4 */
[----:B------:R-:W-:Y:S01]  /*d7a0*/  IMAD.MOV.U32 R228, RZ, RZ, R222 ;  /* 0x000000ffffe47224 */ /* 0x000fe200078e00de */
[----:B------:R-:W-:Y:S01]  /*d7b0*/  MOV R222, R208 ;  /* 0x000000d000de7202 */ /* 0x000fe20000000f00 */
[----:B------:R-:W-:Y:S01]  /*d7c0*/  IMAD.MOV.U32 R208, RZ, RZ, R211 ;  /* 0x000000ffffd07224 */ /* 0x000fe200078e00d3 */
[----:B------:R1:W2:Y:S01]  /*d7d0*/  MUFU.EX2 R27, R8 ;  /* 0x00000008001b7308 */ /* 0x0002a20000000800 */
[----:B------:R-:W-:Y:S01]  /*d7e0*/  IMAD.MOV.U32 R211, RZ, RZ, R174 ;  /* 0x000000ffffd37224 */ /* 0x000fe200078e00ae */
[C---:B------:R-:W-:Y:S01]  /*d7f0*/  HMMA.16816.F32.BF16 R48, R4.reuse, R14, R48 ;  /* 0x0000000e0430723c */ /* 0x040fe20000041830 */
[----:B------:R-:W-:Y:S07]  /*d800*/  LDSM.16.MT88.4 R172, [R35+0xac00] ;  /* 0x00ac000023ac783b */ /* 0x000fee0000004200 */
[----:B------:R-:W-:Y:S01]  /*d810*/  HMMA.16816.F32.BF16 R56, R4, R20, R56 ;  /* 0x000000140438723c */ /* 0x000fe20000041838 */
[----:B-1----:R-:W-:-:S07]  /*d820*/  FFMA.FTZ R8, R140, UR4, -R3 ;  /* 0x000000048c087c23 */ /* 0x002fce0008010803 */
[----:B------:R-:W-:Y:S01]  /*d830*/  HMMA.16816.F32.BF16 R36, R4, R22, R36 ;  /* 0x000000160424723c */ /* 0x000fe20000041824 */
[----:B------:R-:W-:Y:S01]  /*d840*/  LDSM.16.MT88.4 R4, [R35+0xbc00] ;  /* 0x00bc00002304783b */ /* 0x000fe20000004200 */
[----:B--2---:R-:W-:Y:S01]  /*d850*/  F2FP.BF16.F32.PACK_AB R94, R27, R28 ;  /* 0x0000001c1b5e723e */ /* 0x004fe200000010ff */
[----:B------:R1:W-:Y:S02]  /*d860*/  MUFU.EX2 R26, R8 ;  /* 0x00000008001a7308 */ /* 0x0003e40000000800 */
[----:B-1----:R-:W-:-:S06]  /*d870*/  FFMA.FTZ R8, R251, UR4, -R3 ;  /* 0x00000004fb087c23 */ /* 0x002fcc0008010803 */
[----:B------:R1:W2:Y:S02]  /*d880*/  MUFU.EX2 R25, R8 ;  /* 0x0000000800197308 */ /* 0x0002a40000000800 */
[--C-:B-1----:R-:W-:Y:S01]  /*d890*/  FFMA.FTZ R8, R143, UR4, -R3.reuse ;  /* 0x000000048f087c23 */ /* 0x102fe20008010803 */
[----:B------:R-:W-:Y:S01]  /*d8a0*/  FFMA.FTZ R3, R229, UR4, -R3 ;  /* 0x00000004e5037c23 */ /* 0x000fe20008010803 */
[----:B------:R-:W-:Y:S01]  /*d8b0*/  IMAD.MOV.U32 R229, RZ, RZ, R214 ;  /* 0x000000ffffe57224 */ /* 0x000fe200078e00d6 */
[----:B------:R-:W1:Y:S01]  /*d8c0*/  LDSM.16.MT88.4 R140, [R35+0x9c00] ;  /* 0x009c0000238c783b */ /* 0x000e620000004200 */
[----:B------:R-:W-:Y:S02]  /*d8d0*/  IMAD.MOV.U32 R214, RZ, RZ, R159 ;  /* 0x000000ffffd67224 */ /* 0x000fe400078e009f */
[----:B------:R4:W-:Y:S01]  /*d8e0*/  MUFU.EX2 R19, R3 ;  /* 0x0000000300137308 */ /* 0x0009e20000000800 */
[----:B--2---:R-:W-:Y:S01]  /*d8f0*/  F2FP.BF16.F32.PACK_AB R93, R25, R26 ;  /* 0x0000001a195d723e */ /* 0x004fe200000010ff */
[----:B------:R-:W2:Y:S06]  /*d900*/  LDSM.16.MT88.4 R156, [R205+0xac00] ;  /* 0x00ac0000cd9c783b */ /* 0x000eac0000004200 */
[----:B------:R-:W5:Y:S01]  /*d910*/  MUFU.EX2 R24, R8 ;  /* 0x0000000800187308 */ /* 0x000f620000000800 */
[----:B----4-:R-:W-:-:S07]  /*d920*/  FFMA.FTZ R3, R250, UR4, -R10 ;  /* 0x00000004fa037c23 */ /* 0x010fce000801080a */
[----:B------:R4:W1:Y:S01]  /*d930*/  MUFU.EX2 R18, R3 ;  /* 0x0000000300127308 */ /* 0x0008620000000800 */
[----:B-----5:R-:W-:Y:S01]  /*d940*/  F2FP.BF16.F32.PACK_AB R95, R19, R24 ;  /* 0x00000018135f723e */ /* 0x020fe200000010ff */
[----:B------:R-:W-:-:S04]  /*d950*/  FFMA.FTZ R8, R240, R34, R249 ;  /* 0x00000022f0087223 */ /* 0x000fc800000100f9 */
[----:B------:R-:W-:Y:S02]  /*d960*/  FADD.FTZ R8, R248, R8 ;  /* 0x00000008f8087221 */ /* 0x000fe40000010000 */
[----:B---3--:R-:W-:Y:S02]  /*d970*/  HMMA.16816.F32.BF16 R116, R92, R124, R96 ;  /* 0x0000007c5c74723c */ /* 0x008fe40000041860 */
[----:B------:R-:W-:Y:S01]  /*d980*/  FADD.FTZ R8, R247, R8 ;  /* 0x00000008f7087221 */ /* 0x000fe20000010000 */
[----:B----4-:R-:W-:Y:S01]  /*d990*/  FFMA.FTZ R3, R252, UR4, -R10 ;  /* 0x00000004fc037c23 */ /* 0x010fe2000801080a */
[----:B-1----:R-:W-:-:S04]  /*d9a0*/  F2FP.BF16.F32.PACK_AB R96, R18, R41 ;  /* 0x000000291260723e */ /* 0x002fc800000010ff */
[----:B------:R-:W-:Y:S01]  /*d9b0*/  HMMA.16816.F32.BF16 R132, R92, R140, R132 ;  /* 0x0000008c5c84723c */ /* 0x000fe20000041884 */
[----:B------:R-:W-:Y:S01]  /*d9c0*/  FADD.FTZ R11, R246, R8 ;  /* 0x00000008f60b7221 */ /* 0x000fe20000010000 */
[----:B------:R1:W-:Y:S01]  /*d9d0*/  MUFU.EX2 R16, R3 ;  /* 0x0000000300107308 */ /* 0x0003e20000000800 */
[----:B------:R-:W-:-:S05]  /*d9e0*/  IMAD.MOV.U32 R252, RZ, RZ, R209 ;  /* 0x000000fffffc7224 */ /* 0x000fca00078e00d1 */
        /* <DEDUP_REMOVED lines=16> */
[----:B------:R-:W-:Y:S01]  /*daf0*/  HMMA.16816.F32.BF16 R76, R92, R82, R108 ;  /* 0x000000525c4c723c */ /* 0x000fe2000004186c */
[----:B-1----:R-:W-:Y:S01]  /*db00*/  FFMA.FTZ R3, R90, UR4, -R9 ;  /* 0x000000045a037c23 */ /* 0x002fe20008010809 */
[----:B--2---:R-:W-:-:S03]  /*db10*/  F2FP.BF16.F32.PACK_AB R97, R13, R12 ;  /* 0x0000000c0d61723e */ /* 0x004fc600000010ff */
[----:B------:R1:W-:Y:S02]  /*db20*/  MUFU.EX2 R14, R3 ;  /* 0x00000003000e7308 */ /* 0x0003e40000000800 */
[----:B-1----:R-:W-:Y:S01]  /*db30*/  FFMA.FTZ R3, R91, UR4, -R9 ;  /* 0x000000045b037c23 */ /* 0x002fe20008010809 */
[----:B------:R-:W-:Y:S01]  /*db40*/  FFMA.FTZ R9, R228, R45, R229 ;  /* 0x0000002de4097223 */ /* 0x000fe200000100e5 */
[----:B------:R-:W-:Y:S01]  /*db50*/  HMMA.16816.F32.BF16 R88, R92, R4, R104 ;  /* 0x000000045c58723c */ /* 0x000fe20000041868 */
[----:B------:R-:W-:-:S03]  /*db60*/  IMAD.MOV.U32 R104, RZ, RZ, R211 ;  /* 0x000000ffff687224 */ /* 0x000fc600078e00d3 */
[----:B------:R-:W1:Y:S01]  /*db70*/  MUFU.EX2 R15, R3 ;  /* 0x00000003000f7308 */ /* 0x000e620000000800 */
[----:B------:R-:W-:-:S03]  /*db80*/  FADD.FTZ R9, R206, R9 ;  /* 0x00000009ce097221 */ /* 0x000fc60000010000 */
[----:B------:R-:W-:Y:S01]  /*db90*/  HMMA.16816.F32.BF16 R92, R92, R6, R84 ;  /* 0x000000065c5c723c */ /* 0x000fe20000041854 */
[----:B-1----:R-:W-:Y:S01]  /*dba0*/  F2FP.BF16.F32.PACK_AB R99, R15, R14 ;  /* 0x0000000e0f63723e */ /* 0x002fe200000010ff */
[----:B------:R-:W-:-:S04]  /*dbb0*/  FFMA.FTZ R3, R214, R44, R218 ;  /* 0x0000002cd6037223 */ /* 0x000fc800000100da */
[----:B------:R-:W-:Y:S01]  /*dbc0*/  FADD.FTZ R3, R237, R3 ;  /* 0x00000003ed037221 */ /* 0x000fe20000010000 */
[----:B------:R-:W-:Y:S01]  /*dbd0*/  IMAD.MOV.U32 R237, RZ, RZ, R208 ;  /* 0x000000ffffed7224 */ /* 0x000fe200078e00d0 */
        /* <DEDUP_REMOVED lines=10> */
[----:B------:R-:W-:-:S05]  /*dc80*/  FADD.FTZ R3, R219, R9 ;  /* 0x00000009db037221 */ /* 0x000fca0000010000 */
[C---:B------:R-:W-:Y:S08]  /*dc90*/  HMMA.16816.F32.BF16 R156, R96.reuse, R158, R68 ;  /* 0x0000009e609c723c */ /* 0x040ff00000041844 */
[C---:B------:R-:W-:Y:S08]  /*dca0*/  HMMA.16816.F32.BF16 R112, R96.reuse, R124, R112 ;  /* 0x0000007c6070723c */ /* 0x040ff00000041870 */
[C---:B------:R-:W-:Y:S08]  /*dcb0*/  HMMA.16816.F32.BF16 R68, R96.reuse, R80, R60 ;  /* 0x000000506044723c */ /* 0x040ff0000004183c */
[C---:B------:R-:W-:Y:S08]  /*dcc0*/  HMMA.16816.F32.BF16 R128, R96.reuse, R140, R188 ;  /* 0x0000008c6080723c */ /* 0x040ff000000418bc */
[C---:B------:R-:W-:Y:S08]  /*dcd0*/  HMMA.16816.F32.BF16 R160, R96.reuse, R172, R64 ;  /* 0x000000ac60a0723c */ /* 0x040ff00000041840 */
[----:B------:R-:W-:Y:S01]  /*dce0*/  HMMA.16816.F32.BF16 R124, R96, R126, R100 ;  /* 0x0000007e607c723c */ /* 0x000fe20000041864 */
[----:B------:R-:W-:Y:S01]  /*dcf0*/  MOV R101, R210 ;  /* 0x000000d200657202 */ /* 0x000fe20000000f00 */
[----:B------:R-:W-:-:S02]  /*dd00*/  IMAD.MOV.U32 R102, RZ, RZ, R237 ;  /* 0x000000ffff667224 */ /* 0x000fc400078e00ed */
[----:B------:R-:W-:-:S04]  /*dd10*/  IMAD.MOV.U32 R103, RZ, RZ, R252 ;  /* 0x000000ffff677224 */ /* 0x000fc800078e00fc */
        /* <DEDUP_REMOVED lines=53> */
[----:B------:R-:W-:Y:S05]  /*e070*/  BRA.U !UP0, `(.L_x_337) ;  /* 0x0000005908587547 */ /* 0x000fea000b800000 */
[----:B------:R-:W2:Y:S01]  /*e080*/  LDL R209, [R1+0x54] ;  /* 0x0000540001d17983 */ /* 0x000ea20000100800 */
[----:B------:R-:W-:Y:S01]  /*e090*/  UIADD3 UR4, UPT, UPT, UR22, -0x3, URZ ;  /* 0xfffffffd16047890 */ /* 0x000fe2000fffe0ff */
[----:B------:R-:W-:-:S04]  /*e0a0*/  DEPBAR.LE SB0, 0x0 ;  /* 0x000080000000791a */ /* 0x000fc80000000000 */
[----:B------:R-:W3:Y:S04]  /*e0b0*/  LDL.LU R210, [R1+0x18] ;  /* 0x0000180001d27983 */ /* 0x000ee80000300800 */
[----:B------:R-:W4:Y:S01]  /*e0c0*/  LDL R211, [R1+0x50] ;  /* 0x0000500001d37983 */ /* 0x000f220000100800 */
[----:B------:R-:W-:Y:S02]  /*e0d0*/  UIMAD.WIDE.U32 UR26, UR4, UR8, URZ ;  /* 0x00000008041a72a5 */ /* 0x000fe4000f8e00ff */
[----:B------:R-:W-:Y:S02]  /*e0e0*/  UIMAD.WIDE.U32 UR16, UR4, UR8, URZ ;  /* 0x00000008041072a5 */ /* 0x000fe4000f8e00ff */
[----:B------:R-:W-:Y:S02]  /*e0f0*/  UIMAD UR15, UR4, UR9, UR27 ;  /* 0x00000009040f72a4 */ /* 0x000fe4000f8e021b */
[----:B------:R-:W-:-:S02]  /*e100*/  USHF.L.U32 UR7, UR26, 0x6, URZ ;  /* 0x000000061a077899 */ /* 0x000fc400080006ff */
[----:B------:R-:W-:Y:S01]  /*e110*/  UIMAD UR4, UR4, UR9, UR17 ;  /* 0x00000009040472a4 */ /* 0x000fe2000f8e0211 */
[----:B------:R-:W-:Y:S01]  /*e120*/  IMAD.U32 R4, RZ, RZ, UR16 ;  /* 0x00000010ff047e24 */ /* 0x000fe2000f8e00ff */
[----:B------:R-:W-:Y:S01]  /*e130*/  USHF.L.U64.HI UR15, UR26, 0x6, UR15 ;  /* 0x000000061a0f7899 */ /* 0x000fe2000801020f */
[----:B------:R-:W-:Y:S01]  /*e140*/  IMAD.U32 R5, RZ, RZ, UR17 ;  /* 0x00000011ff057e24 */ /* 0x000fe2000f8e00ff */
[----:B------:R-:W-:Y:S02]  /*e150*/  ULEA UR7, UP0, UR8, UR7, 0x5 ;  /* 0x0000000708077291 */ /* 0x000fe4000f8028ff */
[----:B------:R-:W-:Y:S01]  /*e160*/  IMAD.U32 R3, RZ, RZ, UR4 ;  /* 0x00000004ff037e24 */ /* 0x000fe2000f8e00ff */
[----:B------:R-:W-:Y:S02]  /*e170*/  UIADD3 UR25, UPT, UPT, UR21, UR25, URZ ;  /* 0x0000001915197290 */ /* 0x000fe4000fffe0ff */
[----:B------:R-:W-:Y:S01]  /*e180*/  ULEA.HI.X UR15, UR8, UR15, UR9, 0x5, UP0 ;  /* 0x0000000f080f7291 */ /* 0x000fe200080f2c09 */
[----:B------:R-:W-:Y:S01]  /*e190*/  IMAD.U32 R5, RZ, RZ, UR7 ;  /* 0x00000007ff057e24 */ /* 0x000fe2000f8e00ff */
[----:B------:R-:W-:-:S04]  /*e1a0*/  UIADD3 UR17, UPT, UPT, UR22, -0x3, URZ ;  /* 0xfffffffd16117890 */ /* 0x000fc8000fffe0ff */
[----:B------:R-:W-:Y:S01]  /*e1b0*/  UISETP.GT.U32.AND UP0, UPT, UR17, UR18, UPT ;  /* 0x000000121100728c */ /* 0x000fe2000bf04070 */
[----:B------:R-:W-:Y:S01]  /*e1c0*/  BAR.SYNC.DEFER_BLOCKING 0x0 ;  /* 0x0000000000007b1d */ /* 0x000fe20000010000 */
[----:B--2---:R-:W-:Y:S01]  /*e1d0*/  LEA R6, P0, R4, R209, 0x7 ;  /* 0x000000d104067211 */ /* 0x004fe200078038ff */
[----:B---3--:R-:W-:-:S03]  /*e1e0*/  IMAD.MOV.U32 R222, RZ, RZ, R210 ;  /* 0x000000ffffde7224 */ /* 0x008fc600078e00d2 */
[----:B----4-:R-:W-:Y:S01]  /*e1f0*/  LEA.HI.X R7, R4, R211, R3, 0x7, P0 ;  /* 0x000000d304077211 */ /* 0x010fe200000f3c03 */
[----:B------:R-:W-:Y:S01]  /*e200*/  IMAD.U32 R3, RZ, RZ, UR15 ;  /* 0x0000000fff037e24 */ /* 0x000fe2000f8e00ff */
[----:B------:R-:W-:-:S03]  /*e210*/  LEA R4, P0, R5, R209, 0x1 ;  /* 0x000000d105047211 */ /* 0x000fc600078008ff */
[----:B------:R-:W-:Y:S01]  /*e220*/  @!PT LDS RZ, [RZ] ;  /* 0x00000000fffff984 */ /* 0x000fe20000000800 */
[----:B------:R-:W-:Y:S01]  /*e230*/  @!PT LDS RZ, [RZ] ;  /* 0x00000000fffff984 */ /* 0x000fe20000000800 */
[----:B------:R-:W-:Y:S01]  /*e240*/  @!PT LDS RZ, [RZ] ;  /* 0x00000000fffff984 */ /* 0x000fe20000000800 */
[----:B------:R-:W-:Y:S01]  /*e250*/  @!P4 LDGSTS.E.BYPASS.LTC128B.128 [R232+0x9000], desc[UR12][R6.64] ;  /* 0x0900000006e8cfae */ /* 0x000fe2000b981a0c */
[----:B------:R-:W-:Y:S01]  /*e260*/  LEA.HI.X R5, R5, R211, R3, 0x1, P0 ;  /* 0x000000d305057211 */ /* 0x000fe200000f0c03 */
[----:B------:R-:W-:Y:S02]  /*e270*/  IMAD.IADD R3, R222, 0x1, R2 ;  /* 0x00000001de037824 */ /* 0x000fe400078e0202 */
        /* <DEDUP_REMOVED lines=27> */
[----:B------:R-:W3:Y:S04]  /*e430*/  LDSM.16.M88.4 R8, [R2+0x6000] ;  /* 0x006000000208783b */ /* 0x000ee80000000200 */
[----:B------:R-:W-:Y:S04]  /*e440*/  LDSM.16.M88.4 R16, [R2+0x6400] ;  /* 0x006400000210783b */ /* 0x000fe80000000200 */
[----:B------:R-:W-:Y:S04]  /*e450*/  LDSM.16.M88.4 R36, [R2+0x6800] ;  /* 0x006800000224783b */ /* 0x000fe80000000200 */
[----:B------:R-:W-:Y:S04]  /*e460*/  LDSM.16.M88.4 R44, [R2+0x6c00] ;  /* 0x006c0000022c783b */ /* 0x000fe80000000200 */
[----:B--2---:R-:W2:Y:S04]  /*e470*/  LDSM.16.M88.4 R4, [R32+0x1000] ;  /* 0x001000002004783b */ /* 0x004ea80000000200 */
[----:B------:R-:W-:Y:S04]  /*e480*/  LDSM.16.M88.4 R24, [R3+0x6800] ;  /* 0x006800000318783b */ /* 0x000fe80000000200 */
[----:B------:R-:W-:Y:S04]  /*e490*/  LDSM.16.M88.4 R20, [R3+0x6c00] ;  /* 0x006c00000314783b */ /* 0x000fe80000000200 */
[----:B------:R-:W-:Y:S04]  /*e4a0*/  LDSM.16.M88.4 R28, [R3+0x6400] ;  /* 0x00640000031c783b */ /* 0x000fe80000000200 */
[----:B------:R4:W-:Y:S04]  /*e4b0*/  LDSM.16.M88.4 R40, [R3+0x6000] ;  /* 0x006000000328783b */ /* 0x0009e80000000200 */
[----:B------:R-:W-:Y:S01]  /*e4c0*/  LDSM.16.M88.4 R48, [R2+0x7800] ;  /* 0x007800000230783b */ /* 0x000fe20000000200 */
[C---:B---3--:R-:W-:Y:S03]  /*e4d0*/  HMMA.16816.F32.BF16 R216, R12.reuse, R8, RZ ;  /* 0x000000080cd8723c */ /* 0x048fe600000418ff */
[----:B------:R-:W-:Y:S04]  /*e4e0*/  LDSM.16.M88.4 R56, [R2+0x7000] ;  /* 0x007000000238783b */ /* 0x000fe80000000200 */
[----:B------:R-:W-:Y:S01]  /*e4f0*/  LDSM.16.M88.4 R52, [R2+0x7400] ;  /* 0x007400000234783b */ /* 0x000fe20000000200 */
[----:B------:R-:W-:Y:S03]  /*e500*/  HMMA.16816.F32.BF16 R208, R12, R10, RZ ;  /* 0x0000000a0cd0723c */ /* 0x000fe600000418ff */
[----:B------:R-:W0:Y:S01]  /*e510*/  LDGDEPBAR ;  /* 0x00000000000079af */ /* 0x000e220000000000 */
[----:B----4-:R-:W-:-:S04]  /*e520*/  IMAD.MOV.U32 R3, RZ, RZ, 0x20 ;  /* 0x00000020ff037424 */ /* 0x010fc800078e00ff */
[----:B--2---:R-:W-:Y:S01]  /*e530*/  HMMA.16816.F32.BF16 R60, R4, R8, RZ ;  /* 0x00000008043c723c */ /* 0x004fe200000418ff */
[----:B------:R-:W-:Y:S01]  /*e540*/  IMAD.IADD R8, R222, 0x1, R32 ;  /* 0x00000001de087824 */ /* 0x000fe200078e0220 */
[----:B------:R-:W-:-:S06]  /*e550*/  SEL R3, R3, 0xffffffe0, !P6 ;  /* 0xffffffe003037807 */ /* 0x000fcc0007000000 */
[C---:B------:R-:W-:Y:S08]  /*e560*/  HMMA.16816.F32.BF16 R212, R4.reuse, R10, RZ ;  /* 0x0000000a04d4723c */ /* 0x040ff000000418ff */
[C---:B------:R-:W-:Y:S08]  /*e570*/  HMMA.16816.F32.BF16 R100, R4.reuse, R16, RZ ;  /* 0x000000100464723c */ /* 0x040ff000000418ff */
[C---:B------:R-:W-:Y:S08]  /*e580*/  HMMA.16816.F32.BF16 R180, R4.reuse, R36, RZ ;  /* 0x0000002404b4723c */ /* 0x040ff000000418ff */
[C---:B------:R-:W-:Y:S08]  /*e590*/  HMMA.16816.F32.BF16 R196, R4.reuse, R44, RZ ;  /* 0x0000002c04c4723c */ /* 0x040ff000000418ff */
[C---:B------:R-:W-:Y:S08]  /*e5a0*/  HMMA.16816.F32.BF16 R204, R4.reuse, R18, RZ ;  /* 0x0000001204cc723c */ /* 0x040ff000000418ff */
[C---:B------:R-:W-:Y:S08]  /*e5b0*/  HMMA.16816.F32.BF16 R200, R4.reuse, R38, RZ ;  /* 0x0000002604c8723c */ /* 0x040ff000000418ff */
[----:B------:R-:W-:Y:S01]  /*e5c0*/  HMMA.16816.F32.BF16 R192, R4, R46, RZ ;  /* 0x0000002e04c0723c */ /* 0x000fe200000418ff */
[----:B------:R-:W2:Y:S04]  /*e5d0*/  LDSM.16.M88.4 R4, [R8+0x1000] ;  /* 0x001000000804783b */ /* 0x000ea80000000200 */
[----:B------:R-:W3:Y:S03]  /*e5e0*/  LDSM.16.M88.4 R8, [R8] ;  /* 0x000000000808783b */ /* 0x000ee60000000200 */
[C---:B------:R-:W-:Y:S08]  /*e5f0*/  HMMA.16816.F32.BF16 R188, R12.reuse, R16, RZ ;  /* 0x000000100cbc723c */ /* 0x040ff000000418ff */
[C---:B------:R-:W-:Y:S01]  /*e600*/  HMMA.16816.F32.BF16 R184, R12.reuse, R18, RZ ;  /* 0x000000120cb8723c */ /* 0x040fe200000418ff */
[----:B------:R-:W4:Y:S07]  /*e610*/  LDSM.16.M88.4 R16, [R32+0x3000] ;  /* 0x003000002010783b */ /* 0x000f2e0000000200 */
[C---:B------:R-:W-:Y:S08]  /*e620*/  HMMA.16816.F32.BF16 R104, R12.reuse, R44, RZ ;  /* 0x0000002c0c68723c */ /* 0x040ff000000418ff */
[C---:B------:R-:W-:Y:S01]  /*e630*/  HMMA.16816.F32.BF16 R64, R12.reuse, R46, RZ ;  /* 0x0000002e0c40723c */ /* 0x040fe200000418ff */
[----:B------:R-:W5:Y:S07]  /*e640*/  LDSM.16.M88.4 R44, [R2+0x7c00] ;  /* 0x007c0000022c783b */ /* 0x000f6e0000000200 */
[C---:B------:R-:W-:Y:S08]  /*e650*/  HMMA.16816.F32.BF16 R176, R12.reuse, R36, RZ ;  /* 0x000000240cb0723c */ /* 0x040ff000000418ff */
[----:B------:R-:W-:Y:S08]  /*e660*/  HMMA.16816.F32.BF16 R108, R12, R38, RZ ;  /* 0x000000260c6c723c */ /* 0x000ff000000418ff */
[----:B--2---:R-:W-:Y:S08]  /*e670*/  HMMA.16816.F32.BF16 R12, R4, R24, R180 ;  /* 0x00000018040c723c */ /* 0x004ff000000418b4 */
[----:B---3--:R-:W-:Y:S08]  /*e680*/  HMMA.16816.F32.BF16 R104, R8, R20, R104 ;  /* 0x000000140868723c */ /* 0x008ff00000041868 */
[C---:B------:R-:W-:Y:S08]  /*e690*/  HMMA.16816.F32.BF16 R36, R4.reuse, R28, R100 ;  /* 0x0000001c0424723c */ /* 0x040ff00000041864 */
[----:B------:R-:W-:Y:S08]  /*e6a0*/  HMMA.16816.F32.BF16 R100, R4, R20, R196 ;  /* 0x000000140464723c */ /* 0x000ff000000418c4 */
[----:B------:R-:W-:Y:S08]  /*e6b0*/  HMMA.16816.F32.BF16 R196, R8, R24, R176 ;  /* 0x0000001808c4723c */ /* 0x000ff000000418b0 */
[C---:B------:R-:W-:Y:S08]  /*e6c0*/  HMMA.16816.F32.BF16 R180, R4.reuse, R22, R192 ;  /* 0x0000001604b4723c */ /* 0x040ff000000418c0 */
[----:B------:R-:W-:Y:S03]  /*e6d0*/  HMMA.16816.F32.BF16 R60, R4, R40, R60 ;  /* 0x00000028043c723c */ /* 0x000fe6000004183c */
[----:B------:R-:W-:-:S02]  /*e6e0*/  IMAD.MOV.U32 R176, RZ, RZ, R196 ;  /* 0x000000ffffb07224 */ /* 0x000fc400078e00c4 */
[----:B------:R-:W-:Y:S02]  /*e6f0*/  IMAD.MOV.U32 R35, RZ, RZ, R197 ;  /* 0x000000ffff237224 */ /* 0x000fe400078e00c5 */
[----:B------:R-:W-:Y:S01]  /*e700*/  IMAD.MOV.U32 R34, RZ, RZ, R198 ;  /* 0x000000ffff227224 */ /* 0x000fe200078e00c6 */
[----:B------:R-:W-:Y:S01]  /*e710*/  HMMA.16816.F32.BF16 R220, R4, R42, R212 ;  /* 0x0000002a04dc723c */ /* 0x000fe200000418d4 */
[----:B------:R-:W-:-:S07]  /*e720*/  IMAD.MOV.U32 R33, RZ, RZ, R199 ;  /* 0x000000ffff217224 */ /* 0x000fce00078e00c7 */
[C---:B------:R-:W-:Y:S08]  /*e730*/  HMMA.16816.F32.BF16 R244, R4.reuse, R30, R204 ;  /* 0x0000001e04f4723c */ /* 0x040ff000000418cc */
[----:B------:R-:W-:Y:S01]  /*e740*/  HMMA.16816.F32.BF16 R240, R4, R26, R200 ;  /* 0x0000001a04f0723c */ /* 0x000fe200000418c8 */
[----:B------:R-:W-:Y:S02]  /*e750*/  IMAD.MOV.U32 R7, RZ, RZ, R104 ;  /* 0x000000ffff077224 */ /* 0x000fe400078e0068 */
[----:B------:R-:W-:-:S02]  /*e760*/  IMAD.MOV.U32 R6, RZ, RZ, R105 ;  /* 0x000000ffff067224 */ /* 0x000fc400078e0069 */
[----:B------:R-:W-:Y:S02]  /*e770*/  IMAD.MOV.U32 R5, RZ, RZ, R106 ;  /* 0x000000ffff057224 */ /* 0x000fe400078e006a */
[----:B------:R-:W-:Y:S01]  /*e780*/  IMAD.MOV.U32 R4, RZ, RZ, R107 ;  /* 0x000000ffff047224 */ /* 0x000fe200078e006b */
[----:B----4-:R-:W-:Y:S01]  /*e790*/  HMMA.16816.F32.BF16 R192, R16, R48, R12 ;  /* 0x0000003010c0723c */ /* 0x010fe2000004180c */
[C---:B------:R-:W-:Y:S02]  /*e7a0*/  IMAD.IADD R12, R3.reuse, 0x1, R32 ;  /* 0x00000001030c7824 */ /* 0x040fe400078e0220 */
[----:B------:R-:W-:-:S05]  /*e7b0*/  IMAD.IADD R3, R3, 0x1, R2 ;  /* 0x0000000103037824 */ /* 0x000fca00078e0202 */
[----:B-----5:R-:W-:Y:S01]  /*e7c0*/  HMMA.16816.F32.BF16 R196, R16, R44, R100 ;  /* 0x0000002c10c4723c */ /* 0x020fe20000041864 */
[----:B------:R-:W-:Y:S02]  /*e7d0*/  IMAD.MOV.U32 R100, RZ, RZ, R7 ;  /* 0x000000ffff647224 */ /* 0x000fe400078e0007 */
[----:B------:R-:W-:Y:S02]  /*e7e0*/  IMAD.MOV.U32 R101, RZ, RZ, R6 ;  /* 0x000000ffff657224 */ /* 0x000fe400078e0006 */
[----:B------:R-:W-:Y:S02]  /*e7f0*/  IMAD.MOV.U32 R102, RZ, RZ, R5 ;  /* 0x000000ffff667224 */ /* 0x000fe400078e0005 */
[----:B------:R-:W-:Y:S01]  /*e800*/  IMAD.MOV.U32 R103, RZ, RZ, R4 ;  /* 0x000000ffff677224 */ /* 0x000fe200078e0004 */
[C---:B------:R-:W-:Y:S01]  /*e810*/  HMMA.16816.F32.BF16 R216, R8.reuse, R40, R216 ;  /* 0x0000002808d8723c */ /* 0x040fe200000418d8 */
[----:B------:R-:W-:Y:S07]  /*e820*/  LDSM.16.M88.4 R4, [R12+0x3000] ;  /* 0x003000000c04783b */ /* 0x000fee0000000200 */
[C---:B------:R-:W-:Y:S08]  /*e830*/  HMMA.16816.F32.BF16 R248, R8.reuse, R28, R188 ;  /* 0x0000001c08f8723c */ /* 0x040ff000000418bc */
        /* <DEDUP_REMOVED lines=8> */
[----:B------:R-:W-:Y:S01]  /*e8c0*/  HMMA.16816.F32.BF16 R108, R16, R58, R220 ;  /* 0x0000003a106c723c */ /* 0x000fe200000418dc */
[----:B------:R-:W-:-:S02]  /*e8d0*/  IMAD.MOV.U32 R220, RZ, RZ, R176 ;  /* 0x000000ffffdc7224 */ /* 0x000fc400078e00b0 */
[----:B------:R-:W-:Y:S02]  /*e8e0*/  IMAD.MOV.U32 R221, RZ, RZ, R35 ;  /* 0x000000ffffdd7224 */ /* 0x000fe400078e0023 */
[----:B------:R-:W-:Y:S02]  /*e8f0*/  IMAD.MOV.U32 R222, RZ, RZ, R34 ;  /* 0x000000ffffde7224 */ /* 0x000fe400078e0022 */
[----:B------:R-:W-:Y:S01]  /*e900*/  IMAD.MOV.U32 R223, RZ, RZ, R33 ;  /* 0x000000ffffdf7224 */ /* 0x000fe200078e0021 */
[C---:B------:R-:W-:Y:S08]  /*e910*/  HMMA.16816.F32.BF16 R204, R16.reuse, R56, R60 ;  /* 0x0000003810cc723c */ /* 0x040ff0000004183c */
[C---:B------:R-:W-:Y:S01]  /*e920*/  HMMA.16816.F32.BF16 R200, R16.reuse, R52, R36 ;  /* 0x0000003410c8723c */ /* 0x040fe20000041824 */
[----:B------:R-:W-:Y:S07]  /*e930*/  LDSM.16.M88.4 R36, [R3+0x7c00] ;  /* 0x007c00000324783b */ /* 0x000fee0000000200 */
[C---:B------:R-:W-:Y:S08]  /*e940*/  HMMA.16816.F32.BF16 R104, R16.reuse, R54, R244 ;  /* 0x000000361068723c */ /* 0x040ff000000418f4 */
[C---:B------:R-:W-:Y:S08]  /*e950*/  HMMA.16816.F32.BF16 R188, R16.reuse, R50, R240 ;  /* 0x0000003210bc723c */ /* 0x040ff000000418f0 */
[----:B------:R-:W-:Y:S01]  /*e960*/  HMMA.16816.F32.BF16 R180, R16, R46, R180 ;  /* 0x0000002e10b4723c */ /* 0x000fe200000418b4 */
[----:B------:R3:W4:Y:S07]  /*e970*/  LDSM.16.M88.4 R16, [R12+0x2000] ;  /* 0x002000000c10783b */ /* 0x00072e0000000200 */
[C---:B--2---:R-:W-:Y:S08]  /*e980*/  HMMA.16816.F32.BF16 R176, R8.reuse, R56, R216 ;  /* 0x0000003808b0723c */ /* 0x044ff000000418d8 */
[----:B------:R-:W-:Y:S08]  /*e990*/  HMMA.16816.F32.BF16 R64, R8, R58, R40 ;  /* 0x0000003a0840723c */ /* 0x000ff00000041828 */
[----:B---3--:R-:W-:Y:S08]  /*e9a0*/  HMMA.16816.F32.BF16 R12, R4, R30, R108 ;  /* 0x0000001e040c723c */ /* 0x008ff0000004186c */
[C---:B------:R-:W-:Y:S08]  /*e9b0*/  HMMA.16816.F32.BF16 R60, R8.reuse, R52, R248 ;  /* 0x00000034083c723c */ /* 0x040ff000000418f8 */
[----:B------:R-:W-:Y:S03]  /*e9c0*/  HMMA.16816.F32.BF16 R56, R8, R54, R184 ;  /* 0x000000360838723c */ /* 0x000fe600000418b8 */
[----:B------:R-:W-:-:S05]  /*e9d0*/  IMAD.MOV.U32 R3, RZ, RZ, R15 ;  /* 0x000000ffff037224 */ /* 0x000fca00078e000f */
[C---:B------:R-:W-:Y:S08]  /*e9e0*/  HMMA.16816.F32.BF16 R40, R8.reuse, R50, R212 ;  /* 0x000000320828723c */ /* 0x040ff000000418d4 */
[C---:B------:R-:W-:Y:S08]  /*e9f0*/  HMMA.16816.F32.BF16 R184, R8.reuse, R44, R100 ;  /* 0x0000002c08b8723c */ /* 0x040ff00000041864 */
[C---:B------:R-:W-:Y:S01]  /*ea00*/  HMMA.16816.F32.BF16 R52, R8.reuse, R48, R220 ;  /* 0x000000300834723c */ /* 0x040fe200000418dc */
[----:B------:R-:W-:Y:S07]  /*ea10*/  LDSM.16.M88.4 R48, [R2+0x8000] ;  /* 0x008000000230783b */ /* 0x000fee0000000200 */
[----:B------:R-:W-:Y:S01]  /*ea20*/  HMMA.16816.F32.BF16 R100, R8, R46, R208 ;  /* 0x0000002e0864723c */ /* 0x000fe200000418d0 */
[----:B------:R-:W-:Y:S01]  /*ea30*/  IMAD.MOV.U32 R10, RZ, RZ, R12 ;  /* 0x000000ffff0a7224 */ /* 0x000fe200078e000c */
[----:B------:R-:W-:Y:S01]  /*ea40*/  LDSM.16.M88.4 R44, [R2+0x8400] ;  /* 0x00840000022c783b */ /* 0x000fe20000000200 */
[----:B------:R-:W-:-:S02]  /*ea50*/  IMAD.MOV.U32 R9, RZ, RZ, R13 ;  /* 0x000000ffff097224 */ /* 0x000fc400078e000d */
[----:B------:R-:W-:Y:S02]  /*ea60*/  IMAD.MOV.U32 R8, RZ, RZ, R14 ;  /* 0x000000ffff087224 */ /* 0x000fe400078e000e */
[----:B------:R-:W-:Y:S01]  /*ea70*/  LDSM.16.M88.4 R12, [R32+0x5000] ;  /* 0x00500000200c783b */ /* 0x000fe20000000200 */
[C---:B------:R-:W-:Y:S08]  /*ea80*/  HMMA.16816.F32.BF16 R220, R4.reuse, R28, R204 ;  /* 0x0000001c04dc723c */ /* 0x040ff000000418cc */
[C---:B------:R-:W-:Y:S08]  /*ea90*/  HMMA.16816.F32.BF16 R108, R4.reuse, R24, R200 ;  /* 0x00000018046c723c */ /* 0x040ff000000418c8 */
[----:B------:R-:W-:Y:S08]  /*eaa0*/  HMMA.16816.F32.BF16 R104, R4, R26, R104 ;  /* 0x0000001a0468723c */ /* 0x000ff00000041868 */
[----:B----4-:R-:W-:Y:S01]  /*eab0*/  HMMA.16816.F32.BF16 R212, R16, R28, R176 ;  /* 0x0000001c10d4723c */ /* 0x010fe200000418b0 */
[----:B------:R-:W-:-:S02]  /*eac0*/  IMAD.MOV.U32 R176, RZ, RZ, R10 ;  /* 0x000000ffffb07224 */ /* 0x000fc400078e000a */
[----:B------:R-:W-:Y:S02]  /*ead0*/  IMAD.MOV.U32 R177, RZ, RZ, R9 ;  /* 0x000000ffffb17224 */ /* 0x000fe400078e0009 */
[----:B------:R-:W-:Y:S02]  /*eae0*/  IMAD.MOV.U32 R178, RZ, RZ, R8 ;  /* 0x000000ffffb27224 */ /* 0x000fe400078e0008 */
[----:B------:R-:W-:Y:S01]  /*eaf0*/  LDSM.16.M88.4 R8, [R32+0x4000] ;  /* 0x004000002008783b */ /* 0x000fe20000000200 */
[----:B------:R-:W-:Y:S01]  /*eb00*/  HMMA.16816.F32.BF16 R204, R16, R24, R60 ;  /* 0x0000001810cc723c */ /* 0x000fe2000004183c */
[----:B------:R-:W-:-:S07]  /*eb10*/  IMAD.MOV.U32 R179, RZ, RZ, R3 ;  /* 0x000000ffffb37224 */ /* 0x000fce00078e0003 */
[----:B------:R-:W-:Y:S01]  /*eb20*/  HMMA.16816.F32.BF16 R200, R16, R26, R56 ;  /* 0x0000001a10c8723c */ /* 0x000fe20000041838 */
[----:B------:R-:W2:Y:S07]  /*eb30*/  LDSM.16.M88.4 R24, [R2+0x8c00] ;  /* 0x008c00000218783b */ /* 0x000eae0000000200 */
[C---:B------:R-:W-:Y:S08]  /*eb40*/  HMMA.16816.F32.BF16 R248, R4.reuse, R20, R192 ;  /* 0x0000001404f8723c */ /* 0x040ff000000418c0 */
[C---:B------:R-:W-:Y:S08]  /*eb50*/  HMMA.16816.F32.BF16 R244, R4.reuse, R22, R188 ;  /* 0x0000001604f4723c */ /* 0x040ff000000418bc */
[C---:B------:R-:W-:Y:S08]  /*eb60*/  HMMA.16816.F32.BF16 R240, R4.reuse, R36, R196 ;  /* 0x0000002404f0723c */ /* 0x040ff000000418c4 */
[----:B------:R-:W-:Y:S01]  /*eb70*/  HMMA.16816.F32.BF16 R216, R4, R38, R180 ;  /* 0x0000002604d8723c */ /* 0x000fe200000418b4 */
[----:B------:R-:W-:-:S05]  /*eb80*/  IMAD.MOV.U32 R4, RZ, RZ, 0x20 ;  /* 0x00000020ff047424 */ /* 0x000fca00078e00ff */
[----:B------:R-:W-:Y:S02]  /*eb90*/  SEL R4, R4, 0xffffffe0, !P6 ;  /* 0xffffffe004047807 */ /* 0x000fe40007000000 */
[----:B------:R-:W-:Y:S01]  /*eba0*/  HMMA.16816.F32.BF16 R192, R16, R22, R40 ;  /* 0x0000001610c0723c */ /* 0x000fe20000041828 */
[----:B------:R3:W4:Y:S02]  /*ebb0*/  LDSM.16.M88.4 R40, [R2+0x8800] ;  /* 0x008800000228783b */ /* 0x0007240000000200 */
[----:B------:R-:W-:-:S05]  /*ebc0*/  IMAD.IADD R3, R4, 0x1, R32 ;  /* 0x0000000104037824 */ /* 0x000fca00078e0220 */
[C---:B------:R-:W-:Y:S08]  /*ebd0*/  HMMA.16816.F32.BF16 R188, R16.reuse, R36, R184 ;  /* 0x0000002410bc723c */ /* 0x040ff000000418b8 */
[----:B------:R-:W-:Y:S01]  /*ebe0*/  HMMA.16816.F32.BF16 R208, R16, R30, R64 ;  /* 0x0000001e10d0723c */ /* 0x000fe20000041840 */
[----:B---3--:R-:W-:-:S07]  /*ebf0*/  IMAD.IADD R2, R4, 0x1, R2 ;  /* 0x0000000104027824 */ /* 0x008fce00078e0202 */
[C---:B------:R-:W-:Y:S01]  /*ec00*/  HMMA.16816.F32.BF16 R56, R16.reuse, R20, R52 ;  /* 0x000000141038723c */ /* 0x040fe20000041834 */
[----:B------:R-:W-:Y:S04]  /*ec10*/  LDSM.16.M88.4 R4, [R3+0x5000] ;  /* 0x005000000304783b */ /* 0x000fe80000000200 */
[----:B------:R-:W3:Y:S03]  /*ec20*/  LDSM.16.M88.4 R196, [R2+0x8c00] ;  /* 0x008c000002c4783b */ /* 0x000ee60000000200 */
[----:B------:R-:W-:Y:S01]  /*ec30*/  HMMA.16816.F32.BF16 R184, R16, R38, R100 ;  /* 0x0000002610b8723c */ /* 0x000fe20000041864 */
[----:B------:R-:W-:Y:S04]  /*ec40*/  LDSM.16.M88.4 R16, [R2+0x8000] ;  /* 0x008000000210783b */ /* 0x000fe80000000200 */
[----:B------:R-:W5:Y:S03]  /*ec50*/  LDSM.16.M88.4 R20, [R3+0x4000] ;  /* 0x004000000314783b */ /* 0x000f660000000200 */
[----:B--2---:R-:W-:Y:S01]  /*ec60*/  HMMA.16816.F32.BF16 R60, R12, R24, R240 ;  /* 0x000000180c3c723c */ /* 0x004fe200000418f0 */
[----:B------:R-:W2:Y:S04]  /*ec70*/  LDSM.16.M88.4 R28, [R2+0x8400] ;  /* 0x00840000021c783b */ /* 0x000ea80000000200 */
[----:B------:R1:W2:Y:S01]  /*ec80*/  LDSM.16.M88.4 R36, [R2+0x8800] ;  /* 0x008800000224783b */ /* 0x0002a20000000200 */
[----:B------:R-:W-:-:S04]  /*ec90*/  DEPBAR.LE SB0, 0x0 ;  /* 0x000080000000791a */ /* 0x000fc80000000000 */
[-C--:B------:R-:W-:Y:S08]  /*eca0*/  HMMA.16816.F32.BF16 R32, R8, R48.reuse, R212 ;  /* 0x000000300820723c */ /* 0x080ff000000418d4 */
[C---:B------:R-:W-:Y:S08]  /*ecb0*/  HMMA.16816.F32.BF16 R180, R12.reuse, R48, R220 ;  /* 0x000000300cb4723c */ /* 0x040ff000000418dc */
[----:B------:R-:W-:Y:S01]  /*ecc0*/  HMMA.16816.F32.BF16 R176, R12, R50, R176 ;  /* 0x000000320cb0723c */ /* 0x000fe200000418b0 */
[----:B-1----:R-:W-:-:S07]  /*ecd0*/  VIADD R2, R0, UR21 ;  /* 0x0000001500027c36 */ /* 0x002fce0008000000 */
[C---:B------:R-:W-:Y:S08]  /*ece0*/  HMMA.16816.F32.BF16 R108, R12.reuse, R44, R108 ;  /* 0x0000002c0c6c723c */ /* 0x040ff0000004186c */
[C---:B------:R-:W-:Y:S08]  /*ecf0*/  HMMA.16816.F32.BF16 R104, R12.reuse, R46, R104 ;  /* 0x0000002e0c68723c */ /* 0x040ff00000041868 */
[C---:B----4-:R-:W-:Y:S08]  /*ed00*/  HMMA.16816.F32.BF16 R100, R12.reuse, R40, R248 ;  /* 0x000000280c64723c */ /* 0x050ff000000418f8 */
[C---:B------:R-:W-:Y:S08]  /*ed10*/  HMMA.16816.F32.BF16 R64, R12.reuse, R42, R244 ;  /* 0x0000002a0c40723c */ /* 0x040ff000000418f4 */
[----:B------:R-:W-:Y:S08]  /*ed20*/  HMMA.16816.F32.BF16 R52, R12, R26, R216 ;  /* 0x0000001a0c34723c */ /* 0x000ff000000418d8 */
[----:B---3--:R-:W-:Y:S08]  /*ed30*/  HMMA.16816.F32.BF16 R240, R4, R196, R60 ;  /* 0x000000c404f0723c */ /* 0x008ff0000004183c */
[----:B------:R-:W-:Y:S01]  /*ed40*/  HMMA.16816.F32.BF16 R212, R8, R26, R184 ;  /* 0x0000001a08d4723c */ /* 0x000fe200000418b8 */
[----:B------:R-:W-:-:S02]  /*ed50*/  VIADD R26, R2, 0xffffff40 ;  /* 0xffffff40021a7836 */ /* 0x000fc40000000000 */
[----:B------:R-:W-:-:S05]  /*ed60*/  VIADD R27, R2, 0xffffff61 ;  /* 0xffffff61021b7836 */ /* 0x000fca0000000000 */
[----:B-----5:R-:W-:Y:S01]  /*ed70*/  HMMA.16816.F32.BF16 R60, R20, R16, R32 ;  /* 0x00000010143c723c */ /* 0x020fe20000041820 */
[----:B------:R-:W-:Y:S02]  /*ed80*/  VIADD R35, R233, 0x40 ;  /* 0x00000040e9237836 */ /* 0x000fe40000000000 */
[C---:B------:R-:W-:Y:S02]  /*ed90*/  VIADD R33, R2.reuse, 0xffffff48 ;  /* 0xffffff4802217836 */ /* 0x040fe40000000000 */
[----:B------:R-:W-:Y:S02]  /*eda0*/  IMAD.IADD R3, R35, 0x1, -R26 ;  /* 0x0000000123037824 */ /* 0x000fe400078e0a1a */
[C---:B------:R-:W-:Y:S01]  /*edb0*/  VIADD R32, R2.reuse, 0xffffff49 ;  /* 0xffffff4902207836 */ /* 0x040fe20000000000 */
[----:B------:R-:W-:Y:S01]  /*edc0*/  HMMA.16816.F32.BF16 R188, R8, R24, R188 ;  /* 0x0000001808bc723c */ /* 0x000fe200000418bc */
[C---:B------:R-:W-:Y:S01]  /*edd0*/  VIADD R25, R2.reuse, 0xffffff41 ;  /* 0xffffff4102197836 */ /* 0x040fe20000000000 */
[----:B------:R-:W-:Y:S01]  /*ede0*/  IABS R3, R3 ;  /* 0x0000000300037213 */ /* 0x000fe20000000000 */
[----:B------:R-:W-:-:S05]  /*edf0*/  VIADD R24, R2, 0xffffff71 ;  /* 0xffffff7102187836 */ /* 0x000fca0000000000 */
[C---:B------:R-:W-:Y:S08]  /*ee00*/  HMMA.16816.F32.BF16 R12, R8.reuse, R44, R204 ;  /* 0x0000002c080c723c */ /* 0x040ff000000418cc */
[C---:B------:R-:W-:Y:S08]  /*ee10*/  HMMA.16816.F32.BF16 R44, R8.reuse, R46, R200 ;  /* 0x0000002e082c723c */ /* 0x040ff000000418c8 */
[C---:B------:R-:W-:Y:S08]  /*ee20*/  HMMA.16816.F32.BF16 R56, R8.reuse, R40, R56 ;  /* 0x000000280838723c */ /* 0x040ff00000041838 */
[C---:B------:R-:W-:Y:S08]  /*ee30*/  HMMA.16816.F32.BF16 R48, R8.reuse, R50, R208 ;  /* 0x000000320830723c */ /* 0x040ff000000418d0 */
[----:B------:R-:W-:Y:S01]  /*ee40*/  HMMA.16816.F32.BF16 R40, R8, R42, R192 ;  /* 0x0000002a0828723c */ /* 0x000fe200000418c0 */
[----:B------:R-:W-:-:S02]  /*ee50*/  VIADD R11, R0, 0xffffff59 ;  /* 0xffffff59000b7836 */ /* 0x000fc40000000000 */
[----:B------:R-:W-:-:S05]  /*ee60*/  VIADD R10, R0, 0xffffff60 ;  /* 0xffffff60000a7836 */ /* 0x000fca0000000000 */
[----:B------:R-:W-:Y:S01]  /*ee70*/  HMMA.16816.F32.BF16 R192, R4, R16, R180 ;  /* 0x0000001004c0723c */ /* 0x000fe200000418b4 */
[C---:B------:R-:W-:Y:S02]  /*ee80*/  VIADD R17, R0.reuse, 0xffffff41 ;  /* 0xffffff4100117836 */ /* 0x040fe40000000000 */
[----:B------:R-:W-:-:S05]  /*ee90*/  VIADD R16, R0, 0xffffff48 ;  /* 0xffffff4800107836 */ /* 0x000fca0000000000 */
[C---:B------:R-:W-:Y:S08]  /*eea0*/  HMMA.16816.F32.BF16 R200, R4.reuse, R18, R176 ;  /* 0x0000001204c8723c */ /* 0x040ff000000418b0 */
[C---:B--2---:R-:W-:Y:S08]  /*eeb0*/  HMMA.16816.F32.BF16 R204, R4.reuse, R28, R108 ;  /* 0x0000001c04cc723c */ /* 0x044ff0000004186c */
[C---:B------:R-:W-:Y:S08]  /*eec0*/  HMMA.16816.F32.BF16 R208, R4.reuse, R30, R104 ;  /* 0x0000001e04d0723c */ /* 0x040ff00000041868 */
[C---:B------:R-:W-:Y:S08]  /*eed0*/  HMMA.16816.F32.BF16 R216, R4.reuse, R36, R100 ;  /* 0x0000002404d8723c */ /* 0x040ff00000041864 */
[C---:B------:R-:W-:Y:S08]  /*eee0*/  HMMA.16816.F32.BF16 R220, R4.reuse, R38, R64 ;  /* 0x0000002604dc723c */ /* 0x040ff00000041840 */
[----:B------:R-:W-:Y:S01]  /*eef0*/  HMMA.16816.F32.BF16 R244, R4, R198, R52 ;  /* 0x000000c604f4723c */ /* 0x000fe20000041834 */
[----:B------:R-:W-:-:S02]  /*ef00*/  IMAD.IADD R5, R35, 0x1, -R25 ;  /* 0x0000000123057824 */ /* 0x000fc400078e0a19 */
[----:B------:R-:W-:Y:S02]  /*ef10*/  IMAD.IADD R6, R35, 0x1, -R33 ;  /* 0x0000000123067824 */ /* 0x000fe400078e0a21 */
[----:B------:R-:W-:Y:S01]  /*ef20*/  IMAD.MOV.U32 R4, RZ, RZ, R3 ;  /* 0x000000ffff047224 */ /* 0x000fe200078e0003 */
[----:B------:R-:W-:Y:S02]  /*ef30*/  IABS R5, R5 ;  /* 0x0000000500057213 */ /* 0x000fe40000000000 */
[----:B------:R-:W-:Y:S01]  /*ef40*/  IABS R6, R6 ;  /* 0x0000000600067213 */ /* 0x000fe20000000000 */
[C---:B------:R-:W-:Y:S01]  /*ef50*/  HMMA.16816.F32.BF16 R108, R20.reuse, R30, R44 ;  /* 0x0000001e146c723c */ /* 0x040fe2000004182c */
[C---:B------:R-:W-:Y:S02]  /*ef60*/  VIADD R31, R2.reuse, 0xffffff50 ;  /* 0xffffff50021f7836 */ /* 0x040fe40000000000 */
[----:B------:R-:W-:Y:S02]  /*ef70*/  IMAD.MOV.U32 R3, RZ, RZ, R5 ;  /* 0x000000ffff037224 */ /* 0x000fe400078e0005 */
[----:B------:R-:W-:Y:S01]  /*ef80*/  IMAD.MOV.U32 R5, RZ, RZ, R6 ;  /* 0x000000ffff057224 */ /* 0x000fe200078e0006 */
[----:B------:R-:W-:Y:S01]  /*ef90*/  I2FP.F32.S32 R6, R4 ;  /* 0x0000000400067245 */ /* 0x000fe20000201400 */
[C---:B------:R-:W-:Y:S01]  /*efa0*/  VIADD R30, R2.reuse, 0xffffff51 ;  /* 0xffffff51021e7836 */ /* 0x040fe20000000000 */
[----:B------:R-:W-:Y:S01]  /*efb0*/  I2FP.F32.S32 R4, R3 ;  /* 0x0000000300047245 */ /* 0x000fe20000201400 */
[----:B------:R-:W-:Y:S01]  /*efc0*/  HMMA.16816.F32.BF16 R180, R20, R28, R12 ;  /* 0x0000001c14b4723c */ /* 0x000fe2000004180c */
[----:B------:R-:W-:Y:S01]  /*efd0*/  I2FP.F32.S32 R3, R5 ;  /* 0x0000000500037245 */ /* 0x000fe20000201400 */
[----:B------:R-:W-:-:S02]  /*efe0*/  VIADD R29, R2, 0xffffff58 ;  /* 0xffffff58021d7836 */ /* 0x000fc40000000000 */
[----:B------:R-:W-:Y:S02]  /*eff0*/  VIADD R28, R2, 0xffffff60 ;  /* 0xffffff60021c7836 */ /* 0x000fe40000000000 */
[----:B------:R-:W-:Y:S02]  /*f000*/  IMAD.IADD R7, R35, 0x1, -R29 ;  /* 0x0000000123077824 */ /* 0x000fe400078e0a1d */
[----:B------:R-:W-:Y:S01]  /*f010*/  HMMA.16816.F32.BF16 R104, R20, R18, R48 ;  /* 0x000000121468723c */ /* 0x000fe20000041830 */
[----:B------:R-:W-:Y:S01]  /*f020*/  FFMA.FTZ R50, R4, -UR6, R193 ;  /* 0x8000000604327c23 */ /* 0x000fe200080100c1 */
[----:B------:R-:W-:Y:S01]  /*f030*/  FFMA.FTZ R49, R3, -UR6, R200 ;  /* 0x8000000603317c23 */ /* 0x000fe200080100c8 */
[----:B------:R-:W-:Y:S01]  /*f040*/  FFMA.FTZ R51, R6, -UR6, R192 ;  /* 0x8000000606337c23 */ /* 0x000fe200080100c0 */
[C---:B------:R-:W-:Y:S02]  /*f050*/  IMAD.IADD R4, R35.reuse, 0x1, -R32 ;  /* 0x0000000123047824 */ /* 0x040fe400078e0a20 */
[----:B------:R-:W-:-:S02]  /*f060*/  IMAD.IADD R3, R35, 0x1, -R31 ;  /* 0x0000000123037824 */ /* 0x000fc400078e0a1f */
[C---:B------:R-:W-:Y:S01]  /*f070*/  HMMA.16816.F32.BF16 R176, R20.reuse, R38, R40 ;  /* 0x0000002614b0723c */ /* 0x040fe20000041828 */
[C---:B------:R-:W-:Y:S01]  /*f080*/  VIADD R42, R2.reuse, 0xffffff59 ;  /* 0xffffff59022a7836 */ /* 0x040fe20000000000 */
[----:B------:R-:W-:Y:S01]  /*f090*/  IABS R8, R4 ;  /* 0x0000000400087213 */ /* 0x000fe20000000000 */
[C---:B------:R-:W-:Y:S01]  /*f0a0*/  IMAD.IADD R6, R35.reuse, 0x1, -R30 ;  /* 0x0000000123067824 */ /* 0x040fe200078e0a1e */
[----:B------:R-:W-:Y:S01]  /*f0b0*/  IABS R5, R3 ;  /* 0x0000000300057213 */ /* 0x000fe20000000000 */
[----:B------:R-:W-:Y:S01]  /*f0c0*/  IMAD.IADD R9, R35, 0x1, -R42 ;  /* 0x0000000123097824 */ /* 0x000fe200078e0a2a */
[----:B------:R-:W-:Y:S01]  /*f0d0*/  IABS R3, R7 ;  /* 0x0000000700037213 */ /* 0x000fe20000000000 */
[C---:B------:R-:W-:Y:S01]  /*f0e0*/  VIADD R41, R2.reuse, 0xffffff68 ;  /* 0xffffff6802297836 */ /* 0x040fe20000000000 */
[----:B------:R-:W-:Y:S01]  /*f0f0*/  IABS R4, R6 ;  /* 0x0000000600047213 */ /* 0x000fe20000000000 */
[----:B------:R-:W-:Y:S01]  /*f100*/  IMAD.MOV.U32 R7, RZ, RZ, R5 ;  /* 0x000000ffff077224 */ /* 0x000fe200078e0005 */
[----:B------:R-:W-:Y:S01]  /*f110*/  IABS R6, R9 ;  /* 0x0000000900067213 */ /* 0x000fe20000000000 */
[----:B------:R-:W-:Y:S01]  /*f120*/  VIADD R43, R2, 0xffffff69 ;  /* 0xffffff69022b7836 */ /* 0x000fe20000000000 */
[----:B------:R-:W-:Y:S01]  /*f130*/  HMMA.16816.F32.BF16 R184, R20, R36, R56 ;  /* 0x0000002414b8723c */ /* 0x000fe20000041838 */
[----:B------:R-:W-:Y:S01]  /*f140*/  IMAD.MOV.U32 R5, RZ, RZ, R4 ;  /* 0x000000ffff057224 */ /* 0x000fe200078e0004 */
[----:B------:R-:W-:Y:S01]  /*f150*/  I2FP.F32.S32 R7, R7 ;  /* 0x0000000700077245 */ /* 0x000fe20000201400 */
[----:B------:R-:W-:-:S02]  /*f160*/  IMAD.MOV.U32 R4, RZ, RZ, R3 ;  /* 0x000000ffff047224 */ /* 0x000fc400078e0003 */
[----:B------:R-:W-:Y:S01]  /*f170*/  IMAD.MOV.U32 R3, RZ, RZ, R6 ;  /* 0x000000ffff037224 */ /* 0x000fe200078e0006 */
[----:B------:R-:W-:Y:S01]  /*f180*/  I2FP.F32.S32 R6, R8 ;  /* 0x0000000800067245 */ /* 0x000fe20000201400 */
[----:B------:R-:W-:Y:S01]  /*f190*/  VIADD R44, R2, 0xffffff70 ;  /* 0xffffff70022c7836 */ /* 0x000fe20000000000 */
[----:B------:R-:W-:Y:S01]  /*f1a0*/  I2FP.F32.S32 R4, R4 ;  /* 0x0000000400047245 */ /* 0x000fe20000201400 */
[----:B------:R-:W-:Y:S01]  /*f1b0*/  FFMA.FTZ R47, R7, -UR6, R204 ;  /* 0x80000006072f7c23 */ /* 0x000fe200080100cc */
[----:B------:R-:W-:Y:S01]  /*f1c0*/  I2FP.F32.S32 R3, R3 ;  /* 0x0000000300037245 */ /* 0x000fe20000201400 */
[----:B------:R-:W-:Y:S01]  /*f1d0*/  FFMA.FTZ R48, R6, -UR6, R201 ;  /* 0x8000000606307c23 */ /* 0x000fe200080100c9 */
[----:B------:R-:W-:Y:S01]  /*f1e0*/  I2FP.F32.S32 R5, R5 ;  /* 0x0000000500057245 */ /* 0x000fe20000201400 */
[----:B------:R-:W-:Y:S01]  /*f1f0*/  FFMA.FTZ R45, R4, -UR6, R208 ;  /* 0x80000006042d7c23 */ /* 0x000fe200080100d0 */
[----:B------:R-:W-:Y:S02]  /*f200*/  IMAD.IADD R4, R35, 0x1, -R28 ;  /* 0x0000000123047824 */ /* 0x000fe400078e0a1c */
[----:B------:R-:W-:Y:S01]  /*f210*/  FFMA.FTZ R40, R3, -UR6, R209 ;  /* 0x8000000603287c23 */ /* 0x000fe200080100d1 */
[----:B------:R-:W-:-:S02]  /*f220*/  IMAD.IADD R3, R35, 0x1, -R27 ;  /* 0x0000000123037824 */ /* 0x000fc400078e0a1b */
[----:B------:R-:W-:Y:S01]  /*f230*/  FFMA.FTZ R46, R5, -UR6, R205 ;  /* 0x80000006052e7c23 */ /* 0x000fe200080100cd */
[C---:B------:R-:W-:Y:S01]  /*f240*/  IMAD.IADD R6, R35.reuse, 0x1, -R41 ;  /* 0x0000000123067824 */ /* 0x040fe200078e0a29 */
        /* <DEDUP_REMOVED lines=9> */
[----:B------:R-:W-:Y:S01]  /*f2e0*/  IMAD.MOV.U32 R5, RZ, RZ, R4 ;  /* 0x000000ffff057224 */ /* 0x000fe200078e0004 */
[----:B------:R-:W-:Y:S01]  /*f2f0*/  HMMA.16816.F32.BF16 R56, R20, R196, R188 ;  /* 0x000000c41438723c */ /* 0x000fe200000418bc */
[----:B------:R-:W-:Y:S01]  /*f300*/  IMAD.MOV.U32 R4, RZ, RZ, R3 ;  /* 0x000000ffff047224 */ /* 0x000fe200078e0003 */
[----:B------:R-:W-:Y:S01]  /*f310*/  I2FP.F32.S32 R7, R7 ;  /* 0x0000000700077245 */ /* 0x000fe20000201400 */
        /* <DEDUP_REMOVED lines=13> */
[----:B------:R-:W-:Y:S02]  /*f3f0*/  VIADD R9, R0, 0xffffff61 ;  /* 0xffffff6100097836 */ /* 0x000fe40000000000 */
[----:B------:R-:W-:Y:S01]  /*f400*/  FFMA.FTZ R37, R5, -UR6, R220 ;  /* 0x8000000605257c23 */ /* 0x000fe200080100dc */
[----:B------:R-:W-:Y:S01]  /*f410*/  FFMA.FTZ R36, R4, -UR6, R221 ;  /* 0x8000000604247c23 */ /* 0x000fe200080100dd */
[C---:B------:R-:W-:Y:S01]  /*f420*/  ISETP.GT.AND P0, PT, R3.reuse, R19, PT ;  /* 0x000000130300720c */ /* 0x040fe20003f04270 */
[C---:B------:R-:W-:Y:S01]  /*f430*/  VIADD R8, R0.reuse, 0xffffff68 ;  /* 0xffffff6800087836 */ /* 0x040fe20000000000 */
[----:B------:R-:W-:Y:S01]  /*f440*/  ISETP.GT.AND P1, PT, R3, R17, PT ;  /* 0x000000110300720c */ /* 0x000fe20003f24270 */
[C---:B------:R-:W-:Y:S01]  /*f450*/  VIADD R7, R0.reuse, 0xffffff69 ;  /* 0xffffff6900077836 */ /* 0x040fe20000000000 */
[----:B------:R-:W-:Y:S01]  /*f460*/  FSEL R192, R51, -INF , !P0 ;  /* 0xff80000033c07808 */ /* 0x000fe20004000000 */
[C---:B------:R-:W-:Y:S01]  /*f470*/  VIADD R6, R0.reuse, 0xffffff70 ;  /* 0xffffff7000067836 */ /* 0x040fe20000000000 */
[----:B------:R-:W-:Y:S01]  /*f480*/  BAR.SYNC.DEFER_BLOCKING 0x0 ;  /* 0x0000000000007b1d */ /* 0x000fe20000010000 */
[C---:B------:R-:W-:Y:S01]  /*f490*/  ISETP.GT.AND P5, PT, R3.reuse, R16, PT ;  /* 0x000000100300720c */ /* 0x040fe20003fa4270 */
[C---:B------:R-:W-:Y:S01]  /*f4a0*/  VIADD R18, R0.reuse, 0xffffff78 ;  /* 0xffffff7800127836 */ /* 0x040fe20000000000 */
[----:B------:R-:W-:Y:S01]  /*f4b0*/  ISETP.GT.AND P0, PT, R3, R15, PT ;  /* 0x0000000f0300720c */ /* 0x000fe20003f04270 */
[----:B------:R-:W-:Y:S01]  /*f4c0*/  VIADD R5, R0, 0xffffff71 ;  /* 0xffffff7100057836 */ /* 0x000fe20000000000 */
[----:B------:R-:W-:Y:S01]  /*f4d0*/  FSEL R193, R50, -INF , !P1 ;  /* 0xff80000032c17808 */ /* 0x000fe20004800000 */
[----:B------:R-:W-:Y:S01]  /*f4e0*/  VIADD R4, R0, 0xffffff79 ;  /* 0xffffff7900047836 */ /* 0x000fe20000000000 */
[----:B------:R-:W-:Y:S01]  /*f4f0*/  FSEL R200, R49, -INF , !P5 ;  /* 0xff80000031c87808 */ /* 0x000fe20006800000 */
[----:B------:R-:W-:Y:S01]  /*f500*/  IMAD.IADD R0, R35, 0x1, -R24 ;  /* 0x0000000123007824 */ /* 0x000fe200078e0a18 */
[----:B------:R-:W-:-:S02]  /*f510*/  FSEL R201, R48, -INF , !P0 ;  /* 0xff80000030c97808 */ /* 0x000fc40004000000 */
[C---:B------:R-:W-:Y:S02]  /*f520*/  ISETP.GT.AND P1, PT, R3.reuse, R14, PT ;  /* 0x0000000e0300720c */ /* 0x040fe40003f24270 */
[C---:B------:R-:W-:Y:S02]  /*f530*/  ISETP.GT.AND P5, PT, R3.reuse, R13, PT ;  /* 0x0000000d0300720c */ /* 0x040fe40003fa4270 */
[----:B------:R-:W-:Y:S02]  /*f540*/  ISETP.GT.AND P0, PT, R3, R12, PT ;  /* 0x0000000c0300720c */ /* 0x000fe40003f04270 */
[----:B------:R-:W-:Y:S02]  /*f550*/  FSEL R204, R47, -INF , !P1 ;  /* 0xff8000002fcc7808 */ /* 0x000fe40004800000 */
[----:B------:R-:W-:Y:S02]  /*f560*/  FSEL R205, R46, -INF , !P5 ;  /* 0xff8000002ecd7808 */ /* 0x000fe40006800000 */
        /* <DEDUP_REMOVED lines=10> */
[----:B------:R-:W-:Y:S02]  /*f610*/  IABS R0, R0 ;  /* 0x0000000000007213 */ /* 0x000fe40000000000 */
[----:B------:R-:W-:Y:S02]  /*f620*/  FSEL R220, R37, -INF , !P1 ;  /* 0xff80000025dc7808 */ /* 0x000fe40004800000 */
[----:B------:R-:W-:-:S02]  /*f630*/  FSEL R221, R36, -INF , !P5 ;  /* 0xff80000024dd7808 */ /* 0x000fc40006800000 */
[----:B------:R-:W-:Y:S01]  /*f640*/  FSEL R224, R34, -INF , !P0 ;  /* 0xff80000022e07808 */ /* 0x000fe20004000000 */
[----:B------:R-:W-:Y:S01]  /*f650*/  VIADD R34, R233, 0x8 ;  /* 0x00000008e9227836 */ /* 0x000fe20000000000 */
[C---:B------:R-:W-:Y:S02]  /*f660*/  ISETP.GT.AND P1, PT, R3.reuse, R18, PT ;  /* 0x000000120300720c */ /* 0x040fe40003f24270 */
[C---:B------:R-:W-:Y:S01]  /*f670*/  ISETP.GT.AND P5, PT, R3.reuse, R5, PT ;  /* 0x000000050300720c */ /* 0x040fe20003fa4270 */
[----:B------:R-:W-:Y:S01]  /*f680*/  IMAD.IADD R37, R34, 0x1, -R25 ;  /* 0x0000000122257824 */ /* 0x000fe200078e0a19 */
[----:B------:R-:W-:Y:S01]  /*f690*/  ISETP.GT.AND P0, PT, R3, R4, PT ;  /* 0x000000040300720c */ /* 0x000fe20003f04270 */
[C---:B------:R-:W-:Y:S01]  /*f6a0*/  VIADD R3, R2.reuse, 0xffffff78 ;  /* 0xffffff7802037836 */ /* 0x040fe20000000000 */
[----:B------:R-:W-:Y:S01]  /*f6b0*/  I2FP.F32.S32 R0, R0 ;  /* 0x0000000000007245 */ /* 0x000fe20000201400 */
[----:B------:R-:W-:Y:S01]  /*f6c0*/  VIADD R2, R2, 0xffffff79 ;  /* 0xffffff7902027836 */ /* 0x000fe20000000000 */
[----:B------:R-:W-:Y:S01]  /*f6d0*/  IABS R37, R37 ;  /* 0x0000002500257213 */ /* 0x000fe20000000000 */
[----:B------:R-:W-:-:S02]  /*f6e0*/  IMAD.IADD R36, R35, 0x1, -R3 ;  /* 0x0000000123247824 */ /* 0x000fc400078e0a03 */
[----:B------:R-:W-:Y:S01]  /*f6f0*/  FFMA.FTZ R55, R0, -UR6, R241 ;  /* 0x8000000600377c23 */ /* 0x000fe200080100f1 */
[----:B------:R-:W-:Y:S02]  /*f700*/  IMAD.IADD R0, R35, 0x1, -R2 ;  /* 0x0000000123007824 */ /* 0x000fe400078e0a02 */
[C---:B------:R-:W-:Y:S01]  /*f710*/  IMAD.IADD R38, R34.reuse, 0x1, -R33 ;  /* 0x0000000122267824 */ /* 0x040fe200078e0a21 */
[----:B------:R-:W-:Y:S01]  /*f720*/  IABS R36, R36 ;  /* 0x0000002400247213 */ /* 0x000fe20000000000 */
[C---:B------:R-:W-:Y:S01]  /*f730*/  IMAD.IADD R35, R34.reuse, 0x1, -R26 ;  /* 0x0000000122237824 */ /* 0x040fe200078e0a1a */
[----:B------:R-:W-:Y:S01]  /*f740*/  IABS R0, R0 ;  /* 0x0000000000007213 */ /* 0x000fe20000000000 */
[----:B------:R-:W-:Y:S01]  /*f750*/  IMAD.IADD R40, R34, 0x1, -R42 ;  /* 0x0000000122287824 */ /* 0x000fe200078e0a2a */
[----:B------:R-:W-:Y:S01]  /*f760*/  IABS R38, R38 ;  /* 0x0000002600267213 */ /* 0x000fe20000000000 */
[----:B------:R-:W-:Y:S01]  /*f770*/  IMAD.MOV.U32 R39, RZ, RZ, R36 ;  /* 0x000000ffff277224 */ /* 0x000fe200078e0024 */
[----:B------:R-:W-:Y:S01]  /*f780*/  IABS R35, R35 ;  /* 0x0000002300237213 */ /* 0x000fe20000000000 */
[----:B------:R-:W-:-:S02]  /*f790*/  IMAD.MOV.U32 R36, RZ, RZ, R0 ;  /* 0x000000ffff247224 */ /* 0x000fc400078e0000 */
        /* <DEDUP_REMOVED lines=12> */
[----:B------:R-:W-:Y:S02]  /*f860*/  IMAD.IADD R35, R34, 0x1, -R32 ;  /* 0x0000000122237824 */ /* 0x000fe400078e0a20 */
[----:B------:R-:W-:Y:S01]  /*f870*/  FFMA.FTZ R50, R0, -UR6, R106 ;  /* 0x8000000600327c23 */ /* 0x000fe2000801006a */
[----:B------:R-:W-:Y:S01]  /*f880*/  IMAD.IADD R0, R34, 0x1, -R31 ;  /* 0x0000000122007824 */ /* 0x000fe200078e0a1f */
[----:B------:R-:W-:Y:S01]  /*f890*/  FSEL R191, R54, -INF , !P1 ;  /* 0xff80000036bf7808 */ /* 0x000fe20004800000 */
        /* <DEDUP_REMOVED lines=15> */
[----:B------:R-:W-:Y:S01]  /*f990*/  IMAD.IADD R37, R34, 0x1, -R43 ;  /* 0x0000000122257824 */ /* 0x000fe200078e0a2b */
[----:B------:R-:W-:Y:S01]  /*f9a0*/  I2FP.F32.S32 R0, R0 ;  /* 0x0000000000007245 */ /* 0x000fe20000201400 */
[----:B------:R-:W-:Y:S01]  /*f9b0*/  FFMA.FTZ R47, R36, -UR6, R183 ;  /* 0x80000006242f7c23 */ /* 0x000fe200080100b7 */
[----:B------:R-:W-:-:S02]  /*f9c0*/  IMAD.IADD R36, R34, 0x1, -R28 ;  /* 0x0000000122247824 */ /* 0x000fc400078e0a1c */
[----:B------:R-:W-:Y:S01]  /*f9d0*/  FFMA.FTZ R46, R35, -UR6, R110 ;  /* 0x80000006232e7c23 */ /* 0x000fe2000801006e */
[----:B------:R-:W-:Y:S02]  /*f9e0*/  IMAD.IADD R35, R34, 0x1, -R27 ;  /* 0x0000000122237824 */ /* 0x000fe400078e0a1b */
[----:B------:R-:W-:Y:S01]  /*f9f0*/  FFMA.FTZ R45, R0, -UR6, R111 ;  /* 0x80000006002d7c23 */ /* 0x000fe2000801006f */
[----:B------:R-:W-:Y:S02]  /*fa00*/  IMAD.IADD R0, R34, 0x1, -R41 ;  /* 0x0000000122007824 */ /* 0x000fe400078e0a29 */
[----:B------:R-:W-:Y:S01]  /*fa10*/  FFMA.FTZ R48, R38, -UR6, R182 ;  /* 0x8000000626307c23 */ /* 0x000fe200080100b6 */
[----:B------:R-:W-:Y:S01]  /*fa20*/  IMAD.IADD R39, R34, 0x1, -R44 ;  /* 0x0000000122277824 */ /* 0x000fe200078e0a2c */
[----:B------:R-:W-:Y:S02]  /*fa30*/  IABS R38, R35 ;  /* 0x0000002300267213 */ /* 0x000fe40000000000 */
[----:B------:R-:W-:-:S02]  /*fa40*/  IABS R35, R0 ;  /* 0x0000000000237213 */ /* 0x000fc40000000000 */
[----:B------:R-:W-:Y:S02]  /*fa50*/  IABS R36, R36 ;  /* 0x0000002400247213 */ /* 0x000fe40000000000 */
[----:B------:R-:W-:Y:S02]  /*fa60*/  IABS R0, R37 ;  /* 0x0000002500007213 */ /* 0x000fe40000000000 */
[----:B------:R-:W-:Y:S01]  /*fa70*/  IABS R37, R39 ;  /* 0x0000002700257213 */ /* 0x000fe20000000000 */
[----:B------:R-:W-:Y:S01]  /*fa80*/  IMAD.MOV.U32 R39, RZ, RZ, R38 ;  /* 0x000000ffff277224 */ /* 0x000fe200078e0026 */
[----:B------:R-:W-:Y:S01]  /*fa90*/  I2FP.F32.S32 R36, R36 ;  /* 0x0000002400247245 */ /* 0x000fe20000201400 */
[----:B------:R-:W-:Y:S01]  /*faa0*/  IMAD.MOV.U32 R38, RZ, RZ, R35 ;  /* 0x000000ffff267224 */ /* 0x000fe200078e0023 */
[----:B------:R-:W-:Y:S01]  /*fab0*/  FSEL R190, R53, -INF , !P0 ;  /* 0xff80000035be7808 */ /* 0x000fe20004000000 */
[----:B------:R-:W-:Y:S01]  /*fac0*/  IMAD.MOV.U32 R35, RZ, RZ, R0 ;  /* 0x000000ffff237224 */ /* 0x000fe200078e0000 */
[----:B------:R-:W-:Y:S01]  /*fad0*/  I2FP.F32.S32 R39, R39 ;  /* 0x0000002700277245 */ /* 0x000fe20000201400 */
[----:B------:R-:W-:-:S02]  /*fae0*/  IMAD.MOV.U32 R0, RZ, RZ, R37 ;  /* 0x000000ffff007224 */ /* 0x000fc400078e0025 */
[----:B------:R-:W-:Y:S01]  /*faf0*/  FFMA.FTZ R40, R36, -UR6, R186 ;  /* 0x8000000624287c23 */ /* 0x000fe200080100ba */
[----:B------:R-:W-:Y:S02]  /*fb00*/  I2FP.F32.S32 R37, R38 ;  /* 0x0000002600257245 */ /* 0x000fe40000201400 */
[----:B------:R-:W-:Y:S01]  /*fb10*/  I2FP.F32.S32 R36, R35 ;  /* 0x0000002300247245 */ /* 0x000fe20000201400 */
[----:B------:R-:W-:Y:S01]  /*fb20*/  FFMA.FTZ R39, R39, -UR6, R187 ;  /* 0x8000000627277c23 */ /* 0x000fe200080100bb */
[----:B------:R-:W-:Y:S01]  /*fb30*/  I2FP.F32.S32 R35, R0 ;  /* 0x0000000000237245 */ /* 0x000fe20000201400 */
[----:B------:R-:W-:Y:S01]  /*fb40*/  VIADD R0, R34, -UR25 ;  /* 0x8000001922007c36 */ /* 0x000fe20008000000 */
[----:B------:R-:W-:Y:S01]  /*fb50*/  FSEL R187, R55, -INF , !P5 ;  /* 0xff80000037bb7808 */ /* 0x000fe20006800000 */
[----:B------:R-:W-:Y:S01]  /*fb60*/  FFMA.FTZ R38, R37, -UR6, R178 ;  /* 0x8000000625267c23 */ /* 0x000fe200080100b2 */
[----:B------:R-:W-:Y:S01]  /*fb70*/  FFMA.FTZ R37, R36, -UR6, R179 ;  /* 0x8000000624257c23 */ /* 0x000fe200080100b3 */
[----:B------:R-:W-:Y:S01]  /*fb80*/  FFMA.FTZ R36, R35, -UR6, R58 ;  /* 0x8000000623247c23 */ /* 0x000fe2000801003a */
[----:B------:R-:W-:Y:S01]  /*fb90*/  ISETP.GT.AND P1, PT, R0, R19, PT ;  /* 0x000000130000720c */ /* 0x000fe20003f24270 */
[----:B------:R-:W-:Y:S01]  /*fba0*/  IMAD.IADD R35, R34, 0x1, -R24 ;  /* 0x0000000122237824 */ /* 0x000fe200078e0a18 */
[----:B------:R-:W-:-:S02]  /*fbb0*/  ISETP.GT.AND P5, PT, R0, R17, PT ;  /* 0x000000110000720c */ /* 0x000fc40003fa4270 */
[----:B------:R-:W-:Y:S02]  /*fbc0*/  FSEL R62, R52, -INF , !P1 ;  /* 0xff800000343e7808 */ /* 0x000fe40004800000 */
[C---:B------:R-:W-:Y:S01]  /*fbd0*/  ISETP.GT.AND P0, PT, R0.reuse, R16, PT ;  /* 0x000000100000720c */ /* 0x040fe20003f04270 */
[----:B------:R-:W-:Y:S01]  /*fbe0*/  HMMA.16816.F32.BF16 R52, R20, R198, R212 ;  /* 0x000000c61434723c */ /* 0x000fe200000418d4 */
[----:B------:R-:W-:Y:S01]  /*fbf0*/  ISETP.GT.AND P1, PT, R0, R15, PT ;  /* 0x0000000f0000720c */ /* 0x000fe20003f24270 */
        /* <DEDUP_REMOVED lines=26> */
[----:B------:R-:W-:Y:S01]  /*fda0*/  ISETP.GT.AND P1, PT, R0, R4, PT ;  /* 0x000000040000720c */ /* 0x000fe20003f24270 */
[----:B------:R-:W-:Y:S01]  /*fdb0*/  IMAD.IADD R0, R34, 0x1, -R2 ;  /* 0x0000000122007824 */ /* 0x000fe200078e0a02 */
[----:B------:R-:W-:Y:S01]  /*fdc0*/  IABS R21, R20 ;  /* 0x0000001400157213 */ /* 0x000fe20000000000 */
[----:B------:R-:W-:Y:S01]  /*fdd0*/  IMAD.IADD R34, R233, 0x1, -R33 ;  /* 0x00000001e9227824 */ /* 0x000fe200078e0a21 */
[----:B------:R-:W-:Y:S02]  /*fde0*/  IABS R20, R22 ;  /* 0x0000001600147213 */ /* 0x000fe40000000000 */
[----:B------:R-:W-:-:S02]  /*fdf0*/  IABS R0, R0 ;  /* 0x0000000000007213 */ /* 0x000fc40000000000 */
        /* <DEDUP_REMOVED lines=8> */
[----:B------:R-:W-:-:S02]  /*fe80*/  I2FP.F32.S32 R23, R21 ;  /* 0x0000001500177245 */ /* 0x000fc40000201400 */
[----:B------:R-:W-:Y:S01]  /*fe90*/  I2FP.F32.S32 R21, R20 ;  /* 0x0000001400157245 */ /* 0x000fe20000201400 */
[----:B------:R-:W-:Y:S01]  /*fea0*/  FFMA.FTZ R51, R35, -UR6, R59 ;  /* 0x8000000623337c23 */ /* 0x000fe2000801003b */
[----:B------:R-:W-:Y:S01]  /*feb0*/  I2FP.F32.S32 R20, R0 ;  /* 0x0000000000147245 */ /* 0x000fe20000201400 */
[----:B------:R-:W-:Y:S01]  /*fec0*/  FFMA.FTZ R49, R23, -UR6, R55 ;  /* 0x8000000617317c23 */ /* 0x000fe20008010037 */
[----:B------:R-:W-:Y:S01]  /*fed0*/  I2FP.F32.S32 R0, R22 ;  /* 0x0000001600007245 */ /* 0x000fe20000201400 */
[C---:B------:R-:W-:Y:S01]  /*fee0*/  IMAD.IADD R22, R233.reuse, 0x1, -R30 ;  /* 0x00000001e9167824 */ /* 0x040fe200078e0a1e */
[----:B------:R-:W-:Y:S01]  /*fef0*/  I2FP.F32.S32 R34, R34 ;  /* 0x0000002200227245 */ /* 0x000fe20000201400 */
[----:B------:R-:W-:Y:S01]  /*ff00*/  FFMA.FTZ R47, R20, -UR6, R61 ;  /* 0x80000006142f7c23 */ /* 0x000fe2000801003d */
[C---:B------:R-:W-:Y:S02]  /*ff10*/  IMAD.IADD R20, R233.reuse, 0x1, -R32 ;  /* 0x00000001e9147824 */ /* 0x040fe400078e0a20 */
[----:B------:R-:W-:Y:S01]  /*ff20*/  FFMA.FTZ R48, R0, -UR6, R104 ;  /* 0x8000000600307c23 */ /* 0x000fe20008010068 */
[----:B------:R-:W-:-:S02]  /*ff30*/  IMAD.IADD R0, R233, 0x1, -R31 ;  /* 0x00000001e9007824 */ /* 0x000fc400078e0a1f */
[----:B------:R-:W-:Y:S01]  /*ff40*/  FFMA.FTZ R50, R34, -UR6, R54 ;  /* 0x8000000622327c23 */ /* 0x000fe20008010036 */
[----:B------:R-:W-:Y:S02]  /*ff50*/  IMAD.IADD R23, R233, 0x1, -R29 ;  /* 0x00000001e9177824 */ /* 0x000fe400078e0a1d */
[----:B------:R-:W-:Y:S01]  /*ff60*/  FFMA.FTZ R46, R21, -UR6, R60 ;  /* 0x80000006152e7c23 */ /* 0x000fe2000801003c */
[----:B------:R-:W-:Y:S01]  /*ff70*/  IMAD.IADD R35, R233, 0x1, -R42 ;  /* 0x00000001e9237824 */ /* 0x000fe200078e0a2a */
[----:B------:R-:W-:Y:S02]  /*ff80*/  IABS R34, R20 ;  /* 0x0000001400227213 */ /* 0x000fe40000000000 */
[----:B------:R-:W-:Y:S02]  /*ff90*/  IABS R21, R0 ;  /* 0x0000000000157213 */ /* 0x000fe40000000000 */
        /* <DEDUP_REMOVED lines=36> */
[----:B------:R-:W-:Y:S01]  /*101e0*/  FSEL R61, R51, -INF , !P5 ;  /* 0xff800000333d7808 */ /* 0x000fe20006800000 */
[----:B------:R-:W-:Y:S01]  /*101f0*/  IMAD.MOV.U32 R21, RZ, RZ, R34 ;  /* 0x000000ffff157224 */ /* 0x000fe200078e0022 */
        /* <DEDUP_REMOVED lines=8> */
[----:B------:R-:W-:-:S02]  /*10280*/  VIADD R0, R233, -UR25 ;  /* 0x80000019e9007c36 */ /* 0x000fc40008000000 */
[----:B------:R-:W-:Y:S01]  /*10290*/  FFMA.FTZ R36, R23, -UR6, R56 ;  /* 0x8000000617247c23 */ /* 0x000fe20008010038 */
[C---:B------:R-:W-:Y:S02]  /*102a0*/  IMAD.IADD R23, R35.reuse, 0x1, -R26 ;  /* 0x0000000123177824 */ /* 0x040fe400078e0a1a */
[----:B------:R-:W-:Y:S01]  /*102b0*/  FFMA.FTZ R22, R22, -UR6, R185 ;  /* 0x8000000616167c23 */ /* 0x000fe200080100b9 */
[C---:B------:R-:W-:Y:S01]  /*102c0*/  IMAD.IADD R31, R35.reuse, 0x1, -R31 ;  /* 0x00000001231f7824 */ /* 0x040fe200078e0a1f */
[C---:B------:R-:W-:Y:S01]  /*102d0*/  ISETP.GT.AND P1, PT, R0.reuse, R16, PT ;  /* 0x000000100000720c */ /* 0x040fe20003f24270 */
[C---:B------:R-:W-:Y:S01]  /*102e0*/  IMAD.IADD R30, R35.reuse, 0x1, -R30 ;  /* 0x00000001231e7824 */ /* 0x040fe200078e0a1e */
[----:B------:R-:W-:Y:S01]  /*102f0*/  ISETP.GT.AND P0, PT, R0, R17, PT ;  /* 0x000000110000720c */ /* 0x000fe20003f04270 */
[C---:B------:R-:W-:Y:S01]  /*10300*/  IMAD.IADD R29, R35.reuse, 0x1, -R29 ;  /* 0x00000001231d7824 */ /* 0x040fe200078e0a1d */
[----:B------:R-:W-:Y:S01]  /*10310*/  FSEL R48, R48, -INF , !P1 ;  /* 0xff80000030307808 */ /* 0x000fe20004800000 */
[C---:B------:R-:W-:Y:S01]  /*10320*/  IMAD.IADD R28, R35.reuse, 0x1, -R28 ;  /* 0x00000001231c7824 */ /* 0x040fe200078e0a1c */
[----:B------:R-:W-:Y:S01]  /*10330*/  ISETP.GT.AND P5, PT, R0, R19, PT ;  /* 0x000000130000720c */ /* 0x000fe20003fa4270 */
[----:B------:R-:W-:Y:S01]  /*10340*/  IMAD.IADD R27, R35, 0x1, -R27 ;  /* 0x00000001231b7824 */ /* 0x000fe200078e0a1b */
[----:B------:R-:W-:-:S02]  /*10350*/  FSEL R47, R47, -INF , !P0 ;  /* 0xff8000002f2f7808 */ /* 0x000fc40004000000 */
[C---:B------:R-:W-:Y:S02]  /*10360*/  ISETP.GT.AND P1, PT, R0.reuse, R13, PT ;  /* 0x0000000d0000720c */ /* 0x040fe40003f24270 */
[----:B------:R-:W-:Y:S02]  /*10370*/  ISETP.GT.AND P0, PT, R0, R14, PT ;  /* 0x0000000e0000720c */ /* 0x000fe40003f04270 */
[----:B------:R-:W-:Y:S02]  /*10380*/  FSEL R46, R46, -INF , !P5 ;  /* 0xff8000002e2e7808 */ /* 0x000fe40006800000 */
[----:B------:R-:W-:Y:S02]  /*10390*/  FSEL R39, R39, -INF , !P1 ;  /* 0xff80000027277808 */ /* 0x000fe40004800000 */
[----:B------:R-:W-:Y:S02]  /*103a0*/  ISETP.GT.AND P5, PT, R0, R15, PT ;  /* 0x0000000f0000720c */ /* 0x000fe40003fa4270 */
[----:B------:R-:W-:-:S02]  /*103b0*/  FSEL R40, R40, -INF , !P0 ;  /* 0xff80000028287808 */ /* 0x000fc40004000000 */
[C---:B------:R-:W-:Y:S02]  /*103c0*/  ISETP.GT.AND P1, PT, R0.reuse, R10, PT ;  /* 0x0000000a0000720c */ /* 0x040fe40003f24270 */
[----:B------:R-:W-:Y:S02]  /*103d0*/  ISETP.GT.AND P0, PT, R0, R11, PT ;  /* 0x0000000b0000720c */ /* 0x000fe40003f04270 */
[----:B------:R-:W-:Y:S02]  /*103e0*/  FSEL R45, R45, -INF , !P5 ;  /* 0xff8000002d2d7808 */ /* 0x000fe40006800000 */
[----:B------:R-:W-:Y:S01]  /*103f0*/  FSEL R50, R34, -INF , !P1 ;  /* 0xff80000022327808 */ /* 0x000fe20004800000 */
[----:B------:R-:W-:Y:S01]  /*10400*/  IMAD.IADD R34, R233, 0x1, -R2 ;  /* 0x00000001e9227824 */ /* 0x000fe200078e0a02 */
[----:B------:R-:W-:Y:S02]  /*10410*/  ISETP.GT.AND P5, PT, R0, R12, PT ;  /* 0x0000000c0000720c */ /* 0x000fe40003fa4270 */
[----:B------:R-:W-:-:S02]  /*10420*/  FSEL R37, R37, -INF , !P0 ;  /* 0xff80000025257808 */ /* 0x000fc40004000000 */
[C---:B------:R-:W-:Y:S02]  /*10430*/  ISETP.GT.AND P1, PT, R0.reuse, R7, PT ;  /* 0x000000070000720c */ /* 0x040fe40003f24270 */
[----:B------:R-:W-:Y:S02]  /*10440*/  ISETP.GT.AND P0, PT, R0, R8, PT ;  /* 0x000000080000720c */ /* 0x000fe40003f04270 */
[----:B------:R-:W-:Y:S02]  /*10450*/  FSEL R38, R38, -INF , !P5 ;  /* 0xff80000026267808 */ /* 0x000fe40006800000 */
[----:B------:R-:W-:Y:S01]  /*10460*/  FSEL R60, R20, -INF , !P1 ;  /* 0xff800000143c7808 */ /* 0x000fe20004800000 */
[--C-:B------:R-:W-:Y:S01]  /*10470*/  IMAD.IADD R20, R233, 0x1, -R24.reuse ;  /* 0x00000001e9147824 */ /* 0x100fe200078e0a18 */
[----:B------:R-:W-:Y:S01]  /*10480*/  ISETP.GT.AND P5, PT, R0, R9, PT ;  /* 0x000000090000720c */ /* 0x000fe20003fa4270 */
[----:B------:R-:W-:Y:S01]  /*10490*/  IMAD.IADD R24, R35, 0x1, -R24 ;  /* 0x0000000123187824 */ /* 0x000fe200078e0a18 */
[----:B------:R-:W-:Y:S01]  /*104a0*/  FSEL R58, R21, -INF , !P0 ;  /* 0xff800000153a7808 */ /* 0x000fe20004000000 */
[--C-:B------:R-:W-:Y:S01]  /*104b0*/  IMAD.IADD R21, R233, 0x1, -R3.reuse ;  /* 0x00000001e9157824 */ /* 0x100fe200078e0a03 */
[----:B------:R-:W-:Y:S01]  /*104c0*/  FSEL R54, R22, -INF , !P5 ;  /* 0xff80000016367808 */ /* 0x000fe20006800000 */
[----:B------:R-:W-:Y:S01]  /*104d0*/  IMAD.IADD R3, R35, 0x1, -R3 ;  /* 0x0000000123037824 */ /* 0x000fe200078e0a03 */
[----:B------:R-:W-:-:S02]  /*104e0*/  IABS R22, R20 ;  /* 0x0000001400167213 */ /* 0x000fc40000000000 */
[----:B------:R-:W-:Y:S02]  /*104f0*/  IABS R21, R21 ;  /* 0x0000001500157213 */ /* 0x000fe40000000000 */
[----:B------:R-:W-:Y:S01]  /*10500*/  IABS R20, R34 ;  /* 0x0000002200147213 */ /* 0x000fe20000000000 */
[----:B------:R-:W-:Y:S01]  /*10510*/  IMAD.MOV.U32 R26, RZ, RZ, R22 ;  /* 0x000000ffff1a7224 */ /* 0x000fe200078e0016 */
[----:B------:R-:W-:Y:S01]  /*10520*/  ISETP.GT.AND P5, PT, R0, R6, PT ;  /* 0x000000060000720c */ /* 0x000fe20003fa4270 */
[----:B------:R-:W-:Y:S01]  /*10530*/  IMAD.MOV.U32 R22, RZ, RZ, R21 ;  /* 0x000000ffff167224 */ /* 0x000fe200078e0015 */
[----:B------:R-:W-:Y:S01]  /*10540*/  IABS R23, R23 ;  /* 0x0000001700177213 */ /* 0x000fe20000000000 */
[----:B------:R-:W-:Y:S01]  /*10550*/  IMAD.MOV.U32 R21, RZ, RZ, R20 ;  /* 0x000000ffff157224 */ /* 0x000fe200078e0014 */
[----:B------:R-:W-:Y:S02]  /*10560*/  FSEL R55, R36, -INF , !P5 ;  /* 0xff80000024377808 */ /* 0x000fe40006800000 */
[C---:B------:R-:W-:Y:S01]  /*10570*/  ISETP.GT.AND P0, PT, R0.reuse, R5, PT ;  /* 0x000000050000720c */ /* 0x040fe20003f04270 */
[----:B------:R-:W-:Y:S01]  /*10580*/  IMAD.MOV.U32 R20, RZ, RZ, R23 ;  /* 0x000000ffff147224 */ /* 0x000fe200078e0017 */
[----:B------:R-:W-:-:S02]  /*10590*/  ISETP.GT.AND P1, PT, R0, R18, PT ;  /* 0x000000120000720c */ /* 0x000fc40003f24270 */
[----:B------:R-:W-:Y:S01]  /*105a0*/  ISETP.GT.AND P5, PT, R0, R4, PT ;  /* 0x000000040000720c */ /* 0x000fe20003fa4270 */
[----:B------:R-:W-:Y:S01]  /*105b0*/  IMAD.IADD R0, R35, 0x1, -R25 ;  /* 0x0000000123007824 */ /* 0x000fe200078e0a19 */
[----:B------:R-:W-:Y:S02]  /*105c0*/  I2FP.F32.S32 R26, R26 ;  /* 0x0000001a001a7245 */ /* 0x000fe40000201400 */
[----:B------:R-:W-:Y:S02]  /*105d0*/  I2FP.F32.S32 R23, R22 ;  /* 0x0000001600177245 */ /* 0x000fe40000201400 */
[----:B------:R-:W-:Y:S01]  /*105e0*/  I2FP.F32.S32 R20, R20 ;  /* 0x0000001400147245 */ /* 0x000fe20000201400 */
[----:B------:R-:W-:Y:S01]  /*105f0*/  FFMA.FTZ R26, R26, -UR6, R57 ;  /* 0x800000061a1a7c23 */ /* 0x000fe20008010039 */
[----:B------:R-:W-:Y:S02]  /*10600*/  IABS R0, R0 ;  /* 0x0000000000007213 */ /* 0x000fe40000000000 */
[----:B------:R-:W-:Y:S01]  /*10610*/  I2FP.F32.S32 R22, R21 ;  /* 0x0000001500167245 */ /* 0x000fe20000201400 */
[----:B------:R-:W-:Y:S01]  /*10620*/  FFMA.FTZ R21, R23, -UR6, R52 ;  /* 0x8000000617157c23 */ /* 0x000fe20008010034 */
[----:B------:R-:W-:Y:S01]  /*10630*/  FFMA.FTZ R23, R20, -UR6, R194 ;  /* 0x8000000614177c23 */ /* 0x000fe200080100c2 */
[----:B------:R-:W-:Y:S01]  /*10640*/  IMAD.MOV.U32 R20, RZ, RZ, R0 ;  /* 0x000000ffff147224 */ /* 0x000fe200078e0000 */
[----:B------:R-:W-:Y:S01]  /*10650*/  FSEL R49, R26, -INF , !P0 ;  /* 0xff8000001a317808 */ /* 0x000fe20004000000 */
[----:B------:R-:W-:Y:S01]  /*10660*/  VIADD R0, R35, -UR25 ;  /* 0x8000001923007c36 */ /* 0x000fe20008000000 */
[----:B------:R-:W-:Y:S01]  /*10670*/  ISETP.GE.AND P0, PT, R19, R236, PT ;  /* 0x000000ec1300720c */ /* 0x000fe20003f06270 */
[----:B------:R-:W-:Y:S01]  /*10680*/  FFMA.FTZ R22, R22, -UR6, R53 ;  /* 0x8000000616167c23 */ /* 0x000fe20008010035 */
[----:B------:R-:W-:-:S02]  /*10690*/  FSEL R51, R21, -INF , !P1 ;  /* 0xff80000015337808 */ /* 0x000fc40004800000 */
[----:B------:R-:W-:Y:S02]  /*106a0*/  ISETP.GE.AND P1, PT, R19, R239, PT ;  /* 0x000000ef1300720c */ /* 0x000fe40003f26270 */
[----:B------:R-:W-:Y:S02]  /*106b0*/  I2FP.F32.S32 R20, R20 ;  /* 0x0000001400147245 */ /* 0x000fe40000201400 */
[----:B------:R-:W-:Y:S02]  /*106c0*/  FSEL R36, R46, -INF , !P0 ;  /* 0xff8000002e247808 */ /* 0x000fe40004000000 */
[----:B------:R-:W-:Y:S01]  /*106d0*/  ISETP.GT.AND P0, PT, R0, R19, PT ;  /* 0x000000130000720c */ /* 0x000fe20003f04270 */
[----:B------:R-:W-:Y:S01]  /*106e0*/  FFMA.FTZ R21, R20, -UR6, R195 ;  /* 0x8000000614157c23 */ /* 0x000fe200080100c3 */
[----:B------:R-:W-:Y:S02]  /*106f0*/  FSEL R52, R22, -INF , !P5 ;  /* 0xff80000016347808 */ /* 0x000fe40006800000 */
[----:B------:R-:W-:-:S02]  /*10700*/  FSEL R57, R62, -INF , !P1 ;  /* 0xff8000003e397808 */ /* 0x000fc40004800000 */
[C---:B------:R-:W-:Y:S02]  /*10710*/  ISETP.GE.AND P5, PT, R19.reuse, R235, PT ;  /* 0x000000eb1300720c */ /* 0x040fe40003fa6270 */
[----:B------:R-:W-:Y:S02]  /*10720*/  ISETP.GE.AND P1, PT, R19, R238, PT ;  /* 0x000000ee1300720c */ /* 0x000fe40003f26270 */
[----:B------:R-:W-:Y:S02]  /*10730*/  IABS R19, R33 ;  /* 0x0000002100137213 */ /* 0x000fe40000000000 */
[----:B------:R-:W-:Y:S02]  /*10740*/  FSEL R20, R23, -INF , !P0 ;  /* 0xff80000017147808 */ /* 0x000fe40004000000 */
[----:B------:R-:W-:Y:S02]  /*10750*/  ISETP.GE.AND P0, PT, R17, R236, PT ;  /* 0x000000ec1100720c */ /* 0x000fe40003f06270 */
[----:B------:R-:W-:-:S02]  /*10760*/  FSEL R22, R192, -INF , !P5 ;  /* 0xff800000c0167808 */ /* 0x000fc40006800000 */
[----:B------:R-:W-:Y:S02]  /*10770*/  ISETP.GE.AND P5, PT, R17, R239, PT ;  /* 0x000000ef1100720c */ /* 0x000fe40003fa6270 */
[----:B------:R-:W-:Y:S02]  /*10780*/  I2FP.F32.S32 R19, R19 ;  /* 0x0000001300137245 */ /* 0x000fe40000201400 */
[----:B------:R-:W-:Y:S02]  /*10790*/  FSEL R34, R47, -INF , !P0 ;  /* 0xff8000002f227808 */ /* 0x000fe40004000000 */
[----:B------:R-:W-:Y:S02]  /*107a0*/  ISETP.GT.AND P0, PT, R0, R17, PT ;  /* 0x000000110000720c */ /* 0x000fe40003f04270 */
[----:B------:R-:W-:Y:S01]  /*107b0*/  FSEL R33, R20, -INF , !P1 ;  /* 0xff80000014217808 */ /* 0x000fe20004800000 */
[----:B------:R-:W-:Y:S01]  /*107c0*/  FFMA.FTZ R20, R19, -UR6, R202 ;  /* 0x8000000613147c23 */ /* 0x000fe200080100ca */
        /* <DEDUP_REMOVED lines=33> */
[----:B------:R-:W-:Y:S02]  /*109e0*/  I2FP.F32.S32 R15, R15 ;  /* 0x0000000f000f7245 */ /* 0x000fe40000201400 */
[----:B------:R-:W-:Y:S02]  /*109f0*/  ISETP.GE.AND P1, PT, R14, R239, PT ;  /* 0x000000ef0e00720c */ /* 0x000fe40003f26270 */
[----:B------:R-:W-:Y:S02]  /*10a00*/  FSEL R62, R40, -INF , !P0 ;  /* 0xff800000283e7808 */ /* 0x000fe40004000000 */
[----:B------:R-:W-:Y:S02]  /*10a10*/  ISETP.GT.AND P0, PT, R0, R14, PT ;  /* 0x0000000e0000720c */ /* 0x000fe40003f04270 */
[----:B------:R-:W-:Y:S01]  /*10a20*/  FSEL R23, R16, -INF , !P5 ;  /* 0xff80000010177808 */ /* 0x000fe20006800000 */
[----:B------:R-:W-:Y:S01]  /*10a30*/  FFMA.FTZ R16, R15, -UR6, R207 ;  /* 0x800000060f107c23 */ /* 0x000fe200080100cf */
[----:B------:R-:W-:-:S02]  /*10a40*/  FSEL R177, R100, -INF , !P1 ;  /* 0xff80000064b17808 */ /* 0x000fc40004800000 */
[C---:B------:R-:W-:Y:S02]  /*10a50*/  ISETP.GE.AND P5, PT, R14.reuse, R235, PT ;  /* 0x000000eb0e00720c */ /* 0x040fe40003fa6270 */
[----:B------:R-:W-:Y:S02]  /*10a60*/  ISETP.GE.AND P1, PT, R14, R238, PT ;  /* 0x000000ee0e00720c */ /* 0x000fe40003f26270 */
[----:B------:R-:W-:Y:S02]  /*10a70*/  FSEL R15, R17, -INF , !P0 ;  /* 0xff800000110f7808 */ /* 0x000fe40004000000 */
[----:B------:R-:W-:Y:S02]  /*10a80*/  IABS R14, R29 ;  /* 0x0000001d000e7213 */ /* 0x000fe40000000000 */
[----:B------:R-:W-:Y:S02]  /*10a90*/  ISETP.GE.AND P0, PT, R13, R236, PT ;  /* 0x000000ec0d00720c */ /* 0x000fe40003f06270 */
[----:B------:R-:W-:-:S02]  /*10aa0*/  FSEL R30, R204, -INF , !P5 ;  /* 0xff800000cc1e7808 */ /* 0x000fc40006800000 */
[----:B------:R-:W-:Y:S02]  /*10ab0*/  FSEL R100, R15, -INF , !P1 ;  /* 0xff8000000f647808 */ /* 0x000fe40004800000 */
[----:B------:R-:W-:Y:S02]  /*10ac0*/  ISETP.GE.AND P5, PT, R13, R239, PT ;  /* 0x000000ef0d00720c */ /* 0x000fe40003fa6270 */
[----:B------:R-:W-:Y:S01]  /*10ad0*/  I2FP.F32.S32 R15, R14 ;  /* 0x0000000e000f7245 */ /* 0x000fe20000201400 */
[----:B------:R-:W-:Y:S01]  /*10ae0*/  IMAD.IADD R14, R35, 0x1, -R42 ;  /* 0x00000001230e7824 */ /* 0x000fe200078e0a2a */
[----:B------:R-:W-:Y:S02]  /*10af0*/  FSEL R106, R39, -INF , !P0 ;  /* 0xff800000276a7808 */ /* 0x000fe40004000000 */
[----:B------:R-:W-:Y:S01]  /*10b00*/  ISETP.GT.AND P0, PT, R0, R13, PT ;  /* 0x0000000d0000720c */ /* 0x000fe20003f04270 */
        /* <DEDUP_REMOVED lines=75> */
[----:B------:R-:W-:-:S02]  /*10fc0*/  I2FP.F32.S32 R8, R8 ;  /* 0x0000000800087245 */ /* 0x000fc40000201400 */
[----:B------:R-:W-:Y:S02]  /*10fd0*/  FSEL R192, R60, -INF , !P0 ;  /* 0xff8000003cc07808 */ /* 0x000fe40004000000 */
[----:B------:R-:W-:Y:S02]  /*10fe0*/  ISETP.GT.AND P0, PT, R0, R7, PT ;  /* 0x000000070000720c */ /* 0x000fe40003f04270 */
[----:B------:R-:W-:Y:S02]  /*10ff0*/  FSEL R111, R220, -INF , !P5 ;  /* 0xff800000dc6f7808 */ /* 0x000fe40006800000 */
[----:B------:R-:W-:Y:S01]  /*11000*/  FSEL R184, R9, -INF , !P1 ;  /* 0xff80000009b87808 */ /* 0x000fe20004800000 */
[----:B------:R-:W-:Y:S01]  /*11010*/  FFMA.FTZ R9, R8, -UR6, R242 ;  /* 0x8000000608097c23 */ /* 0x000fe200080100f2 */
[C---:B------:R-:W-:Y:S02]  /*11020*/  ISETP.GE.AND P5, PT, R7.reuse, R239, PT ;  /* 0x000000ef0700720c */ /* 0x040fe40003fa6270 */
[----:B------:R-:W-:-:S02]  /*11030*/  ISETP.GE.AND P1, PT, R7, R235, PT ;  /* 0x000000eb0700720c */ /* 0x000fc40003f26270 */
[----:B------:R-:W-:Y:S02]  /*11040*/  FSEL R8, R10, -INF , !P0 ;  /* 0xff8000000a087808 */ /* 0x000fe40004000000 */
[C---:B------:R-:W-:Y:S02]  /*11050*/  ISETP.GE.AND P0, PT, R6.reuse, R236, PT ;  /* 0x000000ec0600720c */ /* 0x040fe40003f06270 */
[----:B------:R-:W-:Y:S02]  /*11060*/  FSEL R179, R179, -INF , !P5 ;  /* 0xff800000b3b37808 */ /* 0x000fe40006800000 */
[----:B------:R-:W-:Y:S02]  /*11070*/  FSEL R110, R221, -INF , !P1 ;  /* 0xff800000dd6e7808 */ /* 0x000fe40004800000 */
[----:B------:R-:W-:Y:S02]  /*11080*/  ISETP.GE.AND P5, PT, R7, R238, PT ;  /* 0x000000ee0700720c */ /* 0x000fe40003fa6270 */
        /* <DEDUP_REMOVED lines=8> */
[----:B------:R-:W-:Y:S02]  /*11110*/  IABS R7, R24 ;  /* 0x0000001800077213 */ /* 0x000fe40000000000 */
[----:B------:R-:W-:Y:S01]  /*11120*/  FSEL R200, R6, -INF , !P1 ;  /* 0xff80000006c87808 */ /* 0x000fe20004800000 */
[----:B------:R-:W-:Y:S01]  /*11130*/  IMAD.IADD R6, R35, 0x1, -R2 ;  /* 0x0000000123067824 */ /* 0x000fe200078e0a02 */
[----:B------:R-:W-:Y:S02]  /*11140*/  I2FP.F32.S32 R7, R7 ;  /* 0x0000000700077245 */ /* 0x000fe40000201400 */
[----:B------:R-:W-:Y:S02]  /*11150*/  IABS R2, R3 ;  /* 0x0000000300027213 */ /* 0x000fe40000000000 */
[----:B------:R-:W-:Y:S01]  /*11160*/  ISETP.GE.AND P0, PT, R5, R236, PT ;  /* 0x000000ec0500720c */ /* 0x000fe20003f06270 */
[----:B------:R-:W-:Y:S01]  /*11170*/  FFMA.FTZ R7, R7, -UR6, R243 ;  /* 0x8000000607077c23 */ /* 0x000fe200080100f3 */
[----:B------:R-:W-:Y:S01]  /*11180*/  FSEL R182, R224, -INF , !P5 ;  /* 0xff800000e0b67808 */ /* 0x000fe20006800000 */
[----:B------:R-:W-:Y:S01]  /*11190*/  IMAD.MOV.U32 R3, RZ, RZ, R2 ;  /* 0x000000ffff037224 */ /* 0x000fe200078e0002 */
[----:B------:R-:W-:-:S02]  /*111a0*/  ISETP.GE.AND P5, PT, R5, R239, PT ;  /* 0x000000ef0500720c */ /* 0x000fc40003fa6270 */
[----:B------:R-:W-:Y:S02]  /*111b0*/  FSEL R202, R49, -INF , !P0 ;  /* 0xff80000031ca7808 */ /* 0x000fe40004000000 */
[----:B------:R-:W-:Y:S02]  /*111c0*/  ISETP.GT.AND P0, PT, R0, R5, PT ;  /* 0x000000050000720c */ /* 0x000fe40003f04270 */
[----:B------:R-:W-:Y:S02]  /*111d0*/  FSEL R206, R61, -INF , !P5 ;  /* 0xff8000003dce7808 */ /* 0x000fe40006800000 */
[C---:B------:R-:W-:Y:S02]  /*111e0*/  ISETP.GE.AND P1, PT, R5.reuse, R235, PT ;  /* 0x000000eb0500720c */ /* 0x040fe40003f26270 */
[----:B------:R-:W-:Y:S02]  /*111f0*/  ISETP.GE.AND P5, PT, R5, R238, PT ;  /* 0x000000ee0500720c */ /* 0x000fe40003fa6270 */
[----:B------:R-:W-:-:S02]  /*11200*/  FSEL R5, R7, -INF , !P0 ;  /* 0xff80000007057808 */ /* 0x000fc40004000000 */
[----:B------:R-:W-:Y:S02]  /*11210*/  I2FP.F32.S32 R3, R3 ;  /* 0x0000000300037245 */ /* 0x000fe40000201400 */
[C---:B------:R-:W-:Y:S02]  /*11220*/  ISETP.GE.AND P0, PT, R18.reuse, R239, PT ;  /* 0x000000ef1200720c */ /* 0x040fe40003f06270 */
[----:B------:R-:W-:Y:S01]  /*11230*/  FSEL R187, R187, -INF , !P1 ;  /* 0xff800000bbbb7808 */ /* 0x000fe20004800000 */
[----:B------:R-:W-:Y:S01]  /*11240*/  FFMA.FTZ R3, R3, -UR6, R246 ;  /* 0x8000000603037c23 */ /* 0x000fe200080100f6 */
[----:B------:R-:W-:Y:S02]  /*11250*/  ISETP.GE.AND P1, PT, R18, R236, PT ;  /* 0x000000ec1200720c */ /* 0x000fe40003f26270 */
[----:B------:R-:W-:Y:S02]  /*11260*/  FSEL R205, R63, -INF , !P0 ;  /* 0xff8000003fcd7808 */ /* 0x000fe40004000000 */
[----:B------:R-:W-:-:S02]  /*11270*/  IABS R2, R6 ;  /* 0x0000000600027213 */ /* 0x000fc40000000000 */
[----:B------:R-:W-:Y:S02]  /*11280*/  ISETP.GT.AND P0, PT, R0, R18, PT ;  /* 0x000000120000720c */ /* 0x000fe40003f04270 */
[----:B------:R-:W-:Y:S02]  /*11290*/  FSEL R199, R5, -INF , !P5 ;  /* 0xff80000005c77808 */ /* 0x000fe40006800000 */
[----:B------:R-:W-:Y:S02]  /*112a0*/  FSEL R201, R51, -INF , !P1 ;  /* 0xff80000033c97808 */ /* 0x000fe40004800000 */
[C---:B------:R-:W-:Y:S02]  /*112b0*/  ISETP.GE.AND P5, PT, R18.reuse, R235, PT ;  /* 0x000000eb1200720c */ /* 0x040fe40003fa6270 */
[----:B------:R-:W-:Y:S02]  /*112c0*/  ISETP.GE.AND P1, PT, R18, R238, PT ;  /* 0x000000ee1200720c */ /* 0x000fe40003f26270 */
[----:B------:R-:W-:-:S02]  /*112d0*/  I2FP.F32.S32 R2, R2 ;  /* 0x0000000200027245 */ /* 0x000fc40000201400 */
[----:B------:R-:W-:Y:S02]  /*112e0*/  FSEL R3, R3, -INF , !P0 ;  /* 0xff80000003037808 */ /* 0x000fe40004000000 */
[----:B------:R-:W-:Y:S02]  /*112f0*/  FSEL R191, R191, -INF , !P5 ;  /* 0xff800000bfbf7808 */ /* 0x000fe40006800000 */
[----:B------:R-:W-:Y:S01]  /*11300*/  ISETP.GT.AND P0, PT, R0, R4, PT ;  /* 0x000000040000720c */ /* 0x000fe20003f04270 */
[----:B------:R-:W-:Y:S01]  /*11310*/  FFMA.FTZ R0, R2, -UR6, R247 ;  /* 0x8000000602007c23 */ /* 0x000fe200080100f7 */
[----:B------:R-:W-:Y:S02]  /*11320*/  FSEL R197, R3, -INF , !P1 ;  /* 0xff80000003c57808 */ /* 0x000fe40004800000 */
[C---:B------:R-:W-:Y:S02]  /*11330*/  ISETP.GE.AND P5, PT, R4.reuse, R236, PT ;  /* 0x000000ec0400720c */ /* 0x040fe40003fa6270 */
[----:B------:R-:W-:-:S02]  /*11340*/  ISETP.GE.AND P1, PT, R4, R239, PT ;  /* 0x000000ef0400720c */ /* 0x000fc40003f26270 */
        /* <DEDUP_REMOVED lines=11> */
[----:B------:R-:W-:Y:S01]  /*11400*/  BSSY.RECONVERGENT B0, `(.L_x_343) ;  /* 0x000003b000007945 */ /* 0x000fe20003800200 */
[----:B------:R-:W1:Y:S02]  /*11410*/  LDCU.64 UR12, c[0x0][0x358] ;  /* 0x00006b00ff0c77ac */ /* 0x000e640008000a00 */
[----:B------:R-:W-:-:S04]  /*11420*/  UIMAD.WIDE.U32 UR8, UR7, UR10, URZ ;  /* 0x0000000a070872a5 */ /* 0x000fc8000f8e00ff */
[----:B------:R-:W-:Y:S02]  /*11430*/  UIMAD UR7, UR7, UR11, UR9 ;  /* 0x0000000b070772a4 */ /* 0x000fe4000f8e0209 */
[----:B------:R-:W-:Y:S02]  /*11440*/  USHF.L.U32 UR4, UR8, 0x6, URZ ;  /* 0x0000000608047899 */ /* 0x000fe400080006ff */
[----:B------:R-:W-:Y:S02]  /*11450*/  USHF.L.U64.HI UR7, UR8, 0x6, UR7 ;  /* 0x0000000608077899 */ /* 0x000fe40008010207 */
[----:B------:R-:W-:Y:S02]  /*11460*/  ULEA UR8, UP0, UR10, UR4, 0x5 ;  /* 0x000000040a087291 */ /* 0x000fe4000f8028ff */
        /* <DEDUP_REMOVED lines=9> */
[----:B------:R-:W-:Y:S02]  /*11500*/  IMAD.U32 R3, RZ, RZ, UR7 ;  /* 0x00000007ff037e24 */ /* 0x000fe4000f8e00ff */
        /* <DEDUP_REMOVED lines=10> */
[----:B-1----:R1:W-:Y:S01]  /*115b0*/  @!P4 LDGSTS.E.BYPASS.LTC128B.128 [R232+0x6000], desc[UR12][R8.64] ;  /* 0x0600000008e8cfae */ /* 0x0023e2000b981a0c */
        /* <DEDUP_REMOVED lines=30> */
.L_x_344:
[----:B------:R3:W-:Y:S02]  /*117a0*/  STS.128 [R232+0x8800], RZ ;  /* 0x008800ffe8007388 */ /* 0x0007e40000000c00 */
.L_x_345:
[----:B------:R-:W-:Y:S05]  /*117b0*/  BSYNC.RECONVERGENT B0 ;  /* 0x0000000000007941 */ /* 0x000fea0003800200 */
.L_x_343:
[----:B------:R-:W0:Y:S02]  /*117c0*/  LDGDEPBAR ;  /* 0x00000000000079af */ /* 0x000e240000000000 */
.L_x_342:
[----:B-1----:R-:W4:Y:S01]  /*117d0*/  LDL.LU R9, [R1+0xc] ;  /* 0x00000c0001097983 */ /* 0x002f220000300800 */
[----:B------:R-:W-:Y:S01]  /*117e0*/  MOV R13, R252 ;  /* 0x000000fc000d7202 */ /* 0x000fe20000000f00 */
[----:B------:R-:W1:Y:S02]  /*117f0*/  LDCU UR4, c[0x0][0x45c] ;  /* 0x00008b80ff0477ac */ /* 0x000e640008000800 */
[----:B------:R-:W5:Y:S04]  /*11800*/  LDL.LU R11, [R1+0x8] ;  /* 0x00000800010b7983 */ /* 0x000f680000300800 */
[----:B------:R-:W3:Y:S01]  /*11810*/  LDL.LU R10, [R1+0x14] ;  /* 0x00001400010a7983 */ /* 0x000ee20000300800 */
[----:B--2---:R-:W-:Y:S01]  /*11820*/  FMNMX3.FTZ R3, R13, R36, R34, !PT ;  /* 0x000000240d037276 */ /* 0x004fe20007810022 */
[----:B------:R-:W-:-:S03]  /*11830*/  UISETP.GT.U32.AND UP0, UPT, UR17, UR18, UPT ;  /* 0x000000121100728c */ /* 0x000fc6000bf04070 */
[----:B------:R-:W-:-:S04]  /*11840*/  FMNMX3.FTZ R3, R3, R32, R31, !PT ;  /* 0x0000002003037276 */ /* 0x000fc8000781001f */
[----:B------:R-:W-:-:S04]  /*11850*/  FMNMX3.FTZ R4, R3, R62, R106, !PT ;  /* 0x0000003e03047276 */ /* 0x000fc8000781006a */
[----:B------:R-:W-:Y:S01]  /*11860*/  FMNMX3.FTZ R4, R4, R38, R107, !PT ;  /* 0x0000002604047276 */ /* 0x000fe2000781006b */
[----:B------:R-:W-:-:S03]  /*11870*/  @UP0 UIADD3 UR22, UPT, UPT, UR22, -0x4, URZ ;  /* 0xfffffffc16160890 */ /* 0x000fc6000fffe0ff */
[----:B------:R-:W-:-:S04]  /*11880*/  FMNMX3.FTZ R4, R4, R183, R189, !PT ;  /* 0x000000b704047276 */ /* 0x000fc800078100bd */
[----:B------:R-:W-:-:S04]  /*11890*/  FMNMX3.FTZ R4, R4, R188, R192, !PT ;  /* 0x000000bc04047276 */ /* 0x000fc800078100c0 */
[----:B------:R-:W-:-:S04]  /*118a0*/  FMNMX3.FTZ R4, R4, R196, R202, !PT ;  /* 0x000000c404047276 */ /* 0x000fc800078100ca */
[----:B------:R-:W-:-:S05]  /*118b0*/  FMNMX3.FTZ R4, R4, R201, R203, !PT ;  /* 0x000000c904047276 */ /* 0x000fca00078100cb */
[----:B------:R-:W2:Y:S02]  /*118c0*/  SHFL.BFLY PT, R6, R4, 0x2, 0x1f ;  /* 0x0c401f0004067f89 */ /* 0x000ea400000e0000 */
[----:B--2---:R-:W-:-:S05]  /*118d0*/  FMNMX.FTZ R4, R4, R6, !PT ;  /* 0x0000000604047209 */ /* 0x004fca0007810000 */
[----:B------:R-:W2:Y:S02]  /*118e0*/  SHFL.BFLY PT, R8, R4, 0x1, 0x1f ;  /* 0x0c201f0004087f89 */ /* 0x000ea400000e0000 */
[----:B--2---:R-:W-:-:S05]  /*118f0*/  FMNMX.FTZ R103, R4, R8, !PT ;  /* 0x0000000804677209 */ /* 0x004fca0007810000 */
[----:B-1----:R-:W-:Y:S01]  /*11900*/  FMUL.FTZ R4, R103, UR4 ;  /* 0x0000000467047c20 */ /* 0x002fe20008410000 */
[----:B----4-:R-:W-:-:S04]  /*11910*/  FMNMX3.FTZ R0, R9, R22, R21, !PT ;  /* 0x0000001609007276 */ /* 0x010fc80007810015 */
[----:B------:R-:W-:-:S04]  /*11920*/  FMNMX3.FTZ R0, R0, R20, R19, !PT ;  /* 0x0000001400007276 */ /* 0x000fc80007810013 */
[----:B------:R-:W-:Y:S02]  /*11930*/  FMNMX3.FTZ R0, R0, R30, R29, !PT ;  /* 0x0000001e00007276 */ /* 0x000fe4000781001d */
[----:B---3--:R-:W-:Y:S02]  /*11940*/  LEA R105, R10, UR5, 0x1 ;  /* 0x000000050a697c11 */ /* 0x008fe4000f8e08ff */
[----:B------:R-:W-:Y:S02]  /*11950*/  FMNMX3.FTZ R0, R0, R15, R14, !PT ;  /* 0x0000000f00007276 */ /* 0x000fe4000781000e */
[----:B------:R-:W-:Y:S01]  /*11960*/  IADD3 R10, PT, PT, R105, 0x9020, RZ ;  /* 0x00009020690a7810 */ /* 0x000fe20007ffe0ff */
[----:B------:R-:W-:Y:S01]  /*11970*/  LDSM.16.MT88.4 R44, [R105+0xb000] ;  /* 0x00b00000692c783b */ /* 0x000fe20000004200 */
[----:B------:R-:W-:-:S04]  /*11980*/  FMNMX3.FTZ R0, R0, R181, R180, !PT ;  /* 0x000000b500007276 */ /* 0x000fc800078100b4 */
[----:B------:R-:W-:Y:S02]  /*11990*/  FMNMX3.FTZ R2, R0, R111, R110, !PT ;  /* 0x0000006f00027276 */ /* 0x000fe4000781006e */
[----:B-----5:R-:W-:Y:S02]  /*119a0*/  FMNMX3.FTZ R0, R11, R33, R25, !PT ;  /* 0x000000210b007276 */ /* 0x020fe40007810019 */
[----:B------:R-:W-:Y:S02]  /*119b0*/  FMNMX3.FTZ R2, R2, R182, R187, !PT ;  /* 0x000000b602027276 */ /* 0x000fe400078100bb */
[----:B------:R-:W-:Y:S02]  /*119c0*/  FMNMX3.FTZ R0, R0, R26, R23, !PT ;  /* 0x0000001a00007276 */ /* 0x000fe40007810017 */
[----:B------:R-:W-:Y:S02]  /*119d0*/  FMNMX3.FTZ R104, R2, R191, R190, !PT ;  /* 0x000000bf02687276 */ /* 0x000fe400078100be */
[----:B------:R-:W-:-:S03]  /*119e0*/  FMNMX3.FTZ R0, R0, R100, R39, !PT ;  /* 0x0000006400007276 */ /* 0x000fc60007810027 */
[----:B------:R-:W1:Y:S01]  /*119f0*/  SHFL.BFLY PT, R2, R104, 0x2, 0x1f ;  /* 0x0c401f0068027f89 */ /* 0x000e6200000e0000 */
[----:B------:R-:W-:-:S04]  /*11a00*/  FMNMX3.FTZ R0, R0, R28, R37, !PT ;  /* 0x0000001c00007276 */ /* 0x000fc80007810025 */
[----:B------:R-:W-:-:S04]  /*11a10*/  FMNMX3.FTZ R0, R0, R186, R185, !PT ;  /* 0x000000ba00007276 */ /* 0x000fc800078100b9 */
[----:B------:R-:W-:-:S04]  /*11a20*/  FMNMX3.FTZ R0, R0, R184, R178, !PT ;  /* 0x000000b800007276 */ /* 0x000fc800078100b2 */
[----:B------:R-:W-:-:S04]  /*11a30*/  FMNMX3.FTZ R0, R0, R200, R199, !PT ;  /* 0x000000c800007276 */ /* 0x000fc800078100c7 */
[----:B------:R-:W-:Y:S02]  /*11a40*/  FMNMX3.FTZ R0, R0, R197, R198, !PT ;  /* 0x000000c500007276 */ /* 0x000fe400078100c6 */
[----:B-1----:R-:W-:-:S03]  /*11a50*/  FMNMX.FTZ R104, R104, R2, !PT ;  /* 0x0000000268687209 */ /* 0x002fc60007810000 */
[----:B------:R-:W1:Y:S04]  /*11a60*/  SHFL.BFLY PT, R2, R0, 0x2, 0x1f ;  /* 0x0c401f0000027f89 */ /* 0x000e6800000e0000 */
[----:B------:R-:W2:Y:S01]  /*11a70*/  SHFL.BFLY PT, R5, R104, 0x1, 0x1f ;  /* 0x0c201f0068057f89 */ /* 0x000ea200000e0000 */
[----:B-1----:R-:W-:Y:S02]  /*11a80*/  FMNMX.FTZ R0, R0, R2, !PT ;  /* 0x0000000200007209 */ /* 0x002fe40007810000 */
[----:B------:R-:W-:Y:S02]  /*11a90*/  FMNMX3.FTZ R2, R237, R57, R53, !PT ;  /* 0x00000039ed027276 */ /* 0x000fe40007810035 */
[----:B--2---:R-:W-:Y:S01]  /*11aa0*/  FMNMX.FTZ R104, R104, R5, !PT ;  /* 0x0000000568687209 */ /* 0x004fe20007810000 */
[----:B------:R-:W1:Y:S01]  /*11ab0*/  SHFL.BFLY PT, R101, R0, 0x1, 0x1f ;  /* 0x0c201f0000657f89 */ /* 0x000e6200000e0000 */
[----:B------:R-:W-:-:S02]  /*11ac0*/  FMNMX3.FTZ R2, R2, R59, R56, !PT ;  /* 0x0000003b02027276 */ /* 0x000fc40007810038 */
[----:B------:R-:W-:Y:S02]  /*11ad0*/  FSETP.NEU.FTZ.AND P1, PT, R104, -INF , PT ;  /* 0xff8000006800780b */ /* 0x000fe40003f3d000 */
[----:B------:R-:W-:Y:S01]  /*11ae0*/  FMNMX3.FTZ R3, R2, R177, R176, !PT ;  /* 0x000000b102037276 */ /* 0x000fe200078100b0 */
[C---:B------:R-:W-:Y:S01]  /*11af0*/  FMUL.FTZ R2, R104.reuse, UR4 ;  /* 0x0000000468027c20 */ /* 0x040fe20008410000 */
[----:B------:R-:W-:Y:S02]  /*11b00*/  FSEL R6, R104, RZ, P1 ;  /* 0x000000ff68067208 */ /* 0x000fe40000800000 */
[----:B------:R-:W-:Y:S02]  /*11b10*/  FMNMX3.FTZ R3, R3, R109, R108, !PT ;  /* 0x0000006d03037276 */ /* 0x000fe4000781006c */
[----:B------:R-:W-:Y:S01]  /*11b20*/  FSEL R2, R2, RZ, P1 ;  /* 0x000000ff02027208 */ /* 0x000fe20000800000 */
[----:B------:R-:W-:Y:S01]  /*11b30*/  FADD.FTZ R6, R9, -R6 ;  /* 0x8000000609067221 */ /* 0x000fe20000010000 */
[----:B------:R-:W-:-:S02]  /*11b40*/  FMNMX3.FTZ R3, R3, R195, R194, !PT ;  /* 0x000000c303037276 */ /* 0x000fc400078100c2 */
[----:B------:R-:W-:Y:S01]  /*11b50*/  FSETP.NEU.FTZ.AND P1, PT, R103, -INF , PT ;  /* 0xff8000006700780b */ /* 0x000fe20003f3d000 */
[----:B------:R-:W-:Y:S01]  /*11b60*/  FFMA.FTZ R5, R22, UR4, -R2 ;  /* 0x0000000416057c23 */ /* 0x000fe20008010802 */
[----:B------:R-:W-:Y:S01]  /*11b70*/  FMNMX3.FTZ R3, R3, R193, R179, !PT ;  /* 0x000000c103037276 */ /* 0x000fe200078100b3 */
[----:B------:R-:W-:Y:S01]  /*11b80*/  FMUL.FTZ R6, R6, UR4 ;  /* 0x0000000406067c20 */ /* 0x000fe20008410000 */
[----:B------:R-:W-:Y:S01]  /*11b90*/  IADD3 R9, PT, PT, R105, 0x9000, RZ ;  /* 0x0000900069097810 */ /* 0x000fe20007ffe0ff */
[----:B------:R2:W-:Y:S01]  /*11ba0*/  MUFU.EX2 R54, R5 ;  /* 0x0000000500367308 */ /* 0x0005e20000000800 */
[----:B------:R-:W-:Y:S02]  /*11bb0*/  FSEL R8, R4, RZ, P1 ;  /* 0x000000ff04087208 */ /* 0x000fe40000800000 */
[----:B------:R-:W-:Y:S02]  /*11bc0*/  @P6 IADD3 R10, PT, PT, R9, -0x20, RZ ;  /* 0xffffffe0090a6810 */ /* 0x000fe40007ffe0ff */
[----:B-1----:R-:W-:Y:S01]  /*11bd0*/  FMNMX.FTZ R101, R0, R101, !PT ;  /* 0x0000006500657209 */ /* 0x002fe20007810000 */
[----:B------:R-:W-:-:S02]  /*11be0*/  FFMA.FTZ R9, R34, UR4, -R8 ;  /* 0x0000000422097c23 */ /* 0x000fc40008010808 */
[----:B------:R-:W-:Y:S01]  /*11bf0*/  LDSM.16.MT88.4 R48, [R10+0x1000] ;  /* 0x001000000a30783b */ /* 0x000fe20000004200 */
[C---:B------:R-:W-:Y:S01]  /*11c00*/  FSETP.NEU.FTZ.AND P0, PT, R101.reuse, -INF , PT ;  /* 0xff8000006500780b */ /* 0x040fe20003f1d000 */
[----:B------:R-:W-:Y:S01]  /*11c10*/  FMUL.FTZ R0, R101, UR4 ;  /* 0x0000000465007c20 */ /* 0x000fe20008410000 */
[----:B------:R1:W-:Y:S04]  /*11c20*/  MUFU.EX2 R245, R9 ;  /* 0x0000000900f57308 */ /* 0x0003e80000000800 */
[----:B------:R-:W-:Y:S02]  /*11c30*/  FSEL R0, R0, RZ, P0 ;  /* 0x000000ff00007208 */ /* 0x000fe40000000000 */
[----:B--2---:R-:W-:Y:S01]  /*11c40*/  FMNMX3.FTZ R5, R3, R207, R206, !PT ;  /* 0x000000cf03057276 */ /* 0x004fe200078100ce */
[----:B------:R-:W-:Y:S01]  /*11c50*/  FFMA.FTZ R3, R21, UR4, -R2 ;  /* 0x0000000415037c23 */ /* 0x000fe20008010802 */
[----:B------:R-:W2:Y:S08]  /*11c60*/  MUFU.EX2 R43, R6 ;  /* 0x00000006002b7308 */ /* 0x000eb00000000800 */
[----:B------:R3:W4:Y:S01]  /*11c70*/  MUFU.EX2 R251, R3 ;  /* 0x0000000300fb7308 */ /* 0x0007220000000800 */
[----:B-1----:R-:W-:-:S07]  /*11c80*/  FFMA.FTZ R9, R31, UR4, -R8 ;  /* 0x000000041f097c23 */ /* 0x002fce0008010808 */
[----:B------:R1:W-:Y:S01]  /*11c90*/  MUFU.EX2 R243, R9 ;  /* 0x0000000900f37308 */ /* 0x0003e20000000800 */
[-C--:B--2---:R-:W-:Y:S01]  /*11ca0*/  FMUL.FTZ R116, R116, R43.reuse ;  /* 0x0000002b74747220 */ /* 0x084fe20000410000 */
[-C--:B------:R-:W-:Y:S01]  /*11cb0*/  FMUL.FTZ R117, R117, R43.reuse ;  /* 0x0000002b75757220 */ /* 0x080fe20000410000 */
[-C--:B------:R-:W-:Y:S01]  /*11cc0*/  FMUL.FTZ R120, R120, R43.reuse ;  /* 0x0000002b78787220 */ /* 0x080fe20000410000 */
[-C--:B------:R-:W-:Y:S01]  /*11cd0*/  FMUL.FTZ R121, R121, R43.reuse ;  /* 0x0000002b79797220 */ /* 0x080fe20000410000 */
[-C--:B------:R-:W-:Y:S01]  /*11ce0*/  FMUL.FTZ R132, R132, R43.reuse ;  /* 0x0000002b84847220 */ /* 0x080fe20000410000 */
[-C--:B------:R-:W-:Y:S01]  /*11cf0*/  FMUL.FTZ R133, R133, R43.reuse ;  /* 0x0000002b85857220 */ /* 0x080fe20000410000 */
[-C--:B------:R-:W-:Y:S01]  /*11d00*/  FMUL.FTZ R136, R136, R43.reuse ;  /* 0x0000002b88887220 */ /* 0x080fe20000410000 */
[----:B------:R-:W-:Y:S01]  /*11d10*/  FMUL.FTZ R137, R137, R43 ;  /* 0x0000002b89897220 */ /* 0x000fe20000410000 */
[----:B---3--:R-:W-:Y:S01]  /*11d20*/  FMNMX3.FTZ R3, R5, R205, R204, !PT ;  /* 0x000000cd05037276 */ /* 0x008fe200078100cc */
[--C-:B------:R-:W-:Y:S01]  /*11d30*/  FFMA.FTZ R5, R20, UR4, -R2.reuse ;  /* 0x0000000414057c23 */ /* 0x100fe20008010802 */
[----:B----4-:R-:W-:Y:S01]  /*11d40*/  F2FP.BF16.F32.PACK_AB R4, R251, R54 ;  /* 0x00000036fb04723e */ /* 0x010fe200000010ff */
[-C--:B------:R-:W-:Y:S01]  /*11d50*/  FMUL.FTZ R148, R148, R43.reuse ;  /* 0x0000002b94947220 */ /* 0x080fe20000410000 */
[-C--:B------:R-:W-:Y:S01]  /*11d60*/  FMUL.FTZ R149, R149, R43.reuse ;  /* 0x0000002b95957220 */ /* 0x080fe20000410000 */
[----:B------:R-:W2:Y:S01]  /*11d70*/  SHFL.BFLY PT, R7, R3, 0x2, 0x1f ;  /* 0x0c401f0003077f89 */ /* 0x000ea200000e0000 */
[----:B------:R3:W-:Y:S01]  /*11d80*/  MUFU.EX2 R252, R5 ;  /* 0x0000000500fc7308 */ /* 0x0007e20000000800 */
[-C--:B------:R-:W-:Y:S01]  /*11d90*/  FMUL.FTZ R152, R152, R43.reuse ;  /* 0x0000002b98987220 */ /* 0x080fe20000410000 */
[----:B-1----:R-:W-:Y:S01]  /*11da0*/  FSEL R9, R103, RZ, P1 ;  /* 0x000000ff67097208 */ /* 0x002fe20000800000 */
[-C--:B------:R-:W-:Y:S01]  /*11db0*/  FMUL.FTZ R153, R153, R43.reuse ;  /* 0x0000002b99997220 */ /* 0x080fe20000410000 */
[-C--:B------:R-:W-:Y:S01]  /*11dc0*/  FMUL.FTZ R164, R164, R43.reuse ;  /* 0x0000002ba4a47220 */ /* 0x080fe20000410000 */
[-C--:B------:R-:W-:Y:S01]  /*11dd0*/  FMUL.FTZ R165, R165, R43.reuse ;  /* 0x0000002ba5a57220 */ /* 0x080fe20000410000 */
[-C--:B------:R-:W-:Y:S01]  /*11de0*/  FMUL.FTZ R168, R168, R43.reuse ;  /* 0x0000002ba8a87220 */ /* 0x080fe20000410000 */
[----:B------:R-:W-:Y:S01]  /*11df0*/  FADD.FTZ R13, R13, -R9 ;  /* 0x800000090d0d7221 */ /* 0x000fe20000010000 */
[-C--:B------:R-:W-:Y:S01]  /*11e00*/  FMUL.FTZ R169, R169, R43.reuse ;  /* 0x0000002ba9a97220 */ /* 0x080fe20000410000 */
[-C--:B------:R-:W-:Y:S01]  /*11e10*/  FMUL.FTZ R72, R72, R43.reuse ;  /* 0x0000002b48487220 */ /* 0x080fe20000410000 */
[-C--:B------:R-:W-:Y:S01]  /*11e20*/  FMUL.FTZ R73, R73, R43.reuse ;  /* 0x0000002b49497220 */ /* 0x080fe20000410000 */
[----:B------:R-:W-:Y:S01]  /*11e30*/  FMUL.FTZ R13, R13, UR4 ;  /* 0x000000040d0d7c20 */ /* 0x000fe20008410000 */
[-C--:B------:R-:W-:Y:S01]  /*11e40*/  FMUL.FTZ R76, R76, R43.reuse ;  /* 0x0000002b4c4c7220 */ /* 0x080fe20000410000 */
[-C--:B------:R-:W-:Y:S01]  /*11e50*/  FMUL.FTZ R77, R77, R43.reuse ;  /* 0x0000002b4d4d7220 */ /* 0x080fe20000410000 */
[-C--:B------:R-:W-:Y:S01]  /*11e60*/  FMUL.FTZ R88, R88, R43.reuse ;  /* 0x0000002b58587220 */ /* 0x080fe20000410000 */
[----:B------:R-:W1:Y:S01]  /*11e70*/  MUFU.EX2 R41, R13 ;  /* 0x0000000d00297308 */ /* 0x000e620000000800 */
[-C--:B------:R-:W-:Y:S01]  /*11e80*/  FMUL.FTZ R89, R89, R43.reuse ;  /* 0x0000002b59597220 */ /* 0x080fe20000410000 */
[----:B---3--:R-:W-:Y:S01]  /*11e90*/  FFMA.FTZ R5, R19, UR4, -R2 ;  /* 0x0000000413057c23 */ /* 0x008fe20008010802 */
[-C--:B------:R-:W-:Y:S01]  /*11ea0*/  FMUL.FTZ R92, R92, R43.reuse ;  /* 0x0000002b5c5c7220 */ /* 0x080fe20000410000 */
[----:B------:R-:W-:Y:S01]  /*11eb0*/  LDSM.16.MT88.4 R16, [R105+0x9000] ;  /* 0x009000006910783b */ /* 0x000fe20000004200 */
[----:B------:R-:W-:Y:S01]  /*11ec0*/  FMUL.FTZ R93, R93, R43 ;  /* 0x0000002b5d5d7220 */ /* 0x000fe20000410000 */
[----:B--2---:R-:W-:-:S02]  /*11ed0*/  FMNMX.FTZ R3, R3, R7, !PT ;  /* 0x0000000703037209 */ /* 0x004fc40007810000 */
[----:B------:R2:W3:Y:S03]  /*11ee0*/  MUFU.EX2 R52, R5 ;  /* 0x0000000500347308 */ /* 0x0004e60000000800 */
[----:B------:R-:W4:Y:S01]  /*11ef0*/  SHFL.BFLY PT, R7, R3, 0x1, 0x1f ;  /* 0x0c201f0003077f89 */ /* 0x000f2200000e0000 */
        /* <DEDUP_REMOVED lines=9> */
[----:B--2---:R-:W-:Y:S01]  /*11f90*/  FFMA.FTZ R5, R33, UR4, -R0 ;  /* 0x0000000421057c23 */ /* 0x004fe20008010800 */
[----:B---3--:R-:W-:Y:S01]  /*11fa0*/  F2FP.BF16.F32.PACK_AB R6, R52, R252 ;  /* 0x000000fc3406723e */ /* 0x008fe200000010ff */
[-C--:B------:R-:W-:Y:S01]  /*11fb0*/  FMUL.FTZ R129, R129, R41.reuse ;  /* 0x0000002981817220 */ /* 0x080fe20000410000 */
[-C--:B------:R-:W-:Y:S01]  /*11fc0*/  FMUL.FTZ R140, R140, R41.reuse ;  /* 0x000000298c8c7220 */ /* 0x080fe20000410000 */
[----:B------:R1:W-:Y:S01]  /*11fd0*/  MUFU.EX2 R249, R5 ;  /* 0x0000000500f97308 */ /* 0x0003e20000000800 */
[-C--:B------:R-:W-:Y:S01]  /*11fe0*/  FMUL.FTZ R141, R141, R41.reuse ;  /* 0x000000298d8d7220 */ /* 0x080fe20000410000 */
[-C--:B------:R-:W-:Y:S01]  /*11ff0*/  FMUL.FTZ R144, R144, R41.reuse ;  /* 0x0000002990907220 */ /* 0x080fe20000410000 */
[-C--:B------:R-:W-:Y:S01]  /*12000*/  FMUL.FTZ R145, R145, R41.reuse ;  /* 0x0000002991917220 */ /* 0x080fe20000410000 */
[-C--:B------:R-:W-:Y:S01]  /*12010*/  FMUL.FTZ R84, R84, R41.reuse ;  /* 0x0000002954547220 */ /* 0x080fe20000410000 */
[-C--:B------:R-:W-:Y:S01]  /*12020*/  FMUL.FTZ R85, R85, R41.reuse ;  /* 0x0000002955557220 */ /* 0x080fe20000410000 */
[----:B------:R-:W-:Y:S01]  /*12030*/  FMUL.FTZ R96, R96, R41 ;  /* 0x0000002960607220 */ /* 0x000fe20000410000 */
[----:B----4-:R-:W-:Y:S01]  /*12040*/  FMNMX.FTZ R102, R3, R7, !PT ;  /* 0x0000000703667209 */ /* 0x010fe20007810000 */
[----:B------:R-:W-:Y:S01]  /*12050*/  FFMA.FTZ R3, R36, UR4, -R8 ;  /* 0x0000000424037c23 */ /* 0x000fe20008010808 */
        /* <DEDUP_REMOVED lines=8> */
[----:B-1----:R-:W-:-:S04]  /*120e0*/  FFMA.FTZ R5, R25, UR4, -R0 ;  /* 0x0000000419057c23 */ /* 0x002fc80008010800 */
[----:B------:R1:W-:Y:S01]  /*120f0*/  MUFU.EX2 R248, R5 ;  /* 0x0000000500f87308 */ /* 0x0003e20000000800 */
[----:B--2---:R-:W-:Y:S01]  /*12100*/  FMUL.FTZ R3, R102, UR4 ;  /* 0x0000000466037c20 */ /* 0x004fe20008410000 */
[--C-:B-1----:R-:W-:Y:S02]  /*12110*/  FFMA.FTZ R5, R26, UR4, -R0.reuse ;  /* 0x000000041a057c23 */ /* 0x102fe40008010800 */
[----:B------:R-:W-:Y:S04]  /*12120*/  LDSM.16.MT88.4 R24, [R105+0xa000] ;  /* 0x00a000006918783b */ /* 0x000fe80000004200 */
[----:B------:R1:W-:Y:S02]  /*12130*/  MUFU.EX2 R250, R5 ;  /* 0x0000000500fa7308 */ /* 0x0003e40000000800 */
[----:B-1----:R-:W-:-:S02]  /*12140*/  FFMA.FTZ R5, R23, UR4, -R0 ;  /* 0x0000000417057c23 */ /* 0x002fc40008010800 */
[----:B------:R-:W1:Y:S04]  /*12150*/  LDSM.16.MT88.4 R20, [R10] ;  /* 0x000000000a14783b */ /* 0x000e680000004200 */
[----:B------:R2:W3:Y:S02]  /*12160*/  MUFU.EX2 R247, R5 ;  /* 0x0000000500f77308 */ /* 0x0004e40000000800 */
[----:B--2---:R-:W-:Y:S02]  /*12170*/  FSEL R5, R101, RZ, P0 ;  /* 0x000000ff65057208 */ /* 0x004fe40000000000 */
[----:B------:R-:W-:Y:S02]  /*12180*/  FSETP.NEU.FTZ.AND P0, PT, R102, -INF , PT ;  /* 0xff8000006600780b */ /* 0x000fe40003f1d000 */
[----:B---3--:R-:W-:Y:S01]  /*12190*/  F2FP.BF16.F32.PACK_AB R7, R247, R250 ;  /* 0x000000faf707723e */ /* 0x008fe200000010ff */
[----:B------:R-:W-:Y:S01]  /*121a0*/  FADD.FTZ R5, R11, -R5 ;  /* 0x800000050b057221 */ /* 0x000fe20000010000 */
[----:B------:R-:W-:Y:S01]  /*121b0*/  FFMA.FTZ R11, R32, UR4, -R8 ;  /* 0x00000004200b7c23 */ /* 0x000fe20008010808 */
[----:B------:R-:W-:Y:S01]  /*121c0*/  FSEL R3, R3, RZ, P0 ;  /* 0x000000ff03037208 */ /* 0x000fe20000000000 */
[----:B------:R-:W2:Y:S01]  /*121d0*/  LDSM.16.MT88.4 R32, [R10+0x2000] ;  /* 0x002000000a20783b */ /* 0x000ea20000004200 */
[----:B------:R-:W-:Y:S01]  /*121e0*/  FSEL R9, R102, RZ, P0 ;  /* 0x000000ff66097208 */ /* 0x000fe20000000000 */
[----:B------:R-:W-:Y:S01]  /*121f0*/  FMUL.FTZ R5, R5, UR4 ;  /* 0x0000000405057c20 */ /* 0x000fe20008410000 */
[----:B------:R3:W-:Y:S01]  /*12200*/  MUFU.EX2 R244, R11 ;  /* 0x0000000b00f47308 */ /* 0x0007e20000000800 */
[----:B------:R-:W-:-:S02]  /*12210*/  FFMA.FTZ R12, R57, UR4, -R3 ;  /* 0x00000004390c7c23 */ /* 0x000fc40008010803 */
[----:B------:R-:W-:-:S04]  /*12220*/  FADD.FTZ R9, R237, -R9 ;  /* 0x80000009ed097221 */ /* 0x000fc80000010000 */
[----:B------:R-:W-:Y:S01]  /*12230*/  FMUL.FTZ R9, R9, UR4 ;  /* 0x0000000409097c20 */ /* 0x000fe20008410000 */
[----:B------:R4:W5:Y:S08]  /*12240*/  MUFU.EX2 R42, R5 ;  /* 0x00000005002a7308 */ /* 0x0009700000000800 */
[----:B------:R1:W-:Y:S01]  /*12250*/  MUFU.EX2 R242, R12 ;  /* 0x0000000c00f27308 */ /* 0x0003e20000000800 */
[----:B---3--:R-:W-:-:S07]  /*12260*/  FFMA.FTZ R11, R53, UR4, -R3 ;  /* 0x00000004350b7c23 */ /* 0x008fce0008010803 */
[----:B------:R3:W-:Y:S01]  /*12270*/  MUFU.EX2 R241, R11 ;  /* 0x0000000b00f17308 */ /* 0x0007e20000000800 */
[----:B----4-:R-:W-:Y:S01]  /*12280*/  F2FP.BF16.F32.PACK_AB R5, R248, R249 ;  /* 0x000000f9f805723e */ /* 0x010fe200000010ff */
[-C--:B-----5:R-:W-:Y:S01]  /*12290*/  FMUL.FTZ R118, R118, R42.reuse ;  /* 0x0000002a76767220 */ /* 0x0a0fe20000410000 */
[-C--:B------:R-:W-:Y:S01]  /*122a0*/  FMUL.FTZ R119, R119, R42.reuse ;  /* 0x0000002a77777220 */ /* 0x080fe20000410000 */
[-C--:B------:R-:W-:Y:S01]  /*122b0*/  FMUL.FTZ R122, R122, R42.reuse ;  /* 0x0000002a7a7a7220 */ /* 0x080fe20000410000 */
[-C--:B------:R-:W-:Y:S01]  /*122c0*/  FMUL.FTZ R123, R123, R42.reuse ;  /* 0x0000002a7b7b7220 */ /* 0x080fe20000410000 */
[-C--:B------:R-:W-:Y:S01]  /*122d0*/  FMUL.FTZ R134, R134, R42.reuse ;  /* 0x0000002a86867220 */ /* 0x080fe20000410000 */
[-C--:B------:R-:W-:Y:S01]  /*122e0*/  FMUL.FTZ R135, R135, R42.reuse ;  /* 0x0000002a87877220 */ /* 0x080fe20000410000 */
[----:B------:R-:W4:Y:S01]  /*122f0*/  MUFU.EX2 R40, R9 ;  /* 0x0000000900287308 */ /* 0x000f220000000800 */
[--C-:B-1----:R-:W-:Y:S01]  /*12300*/  FFMA.FTZ R12, R59, UR4, -R3.reuse ;  /* 0x000000043b0c7c23 */ /* 0x102fe20008010803 */
[-C--:B------:R-:W-:Y:S01]  /*12310*/  FMUL.FTZ R138, R138, R42.reuse ;  /* 0x0000002a8a8a7220 */ /* 0x080fe20000410000 */
[-C--:B------:R-:W-:Y:S01]  /*12320*/  FMUL.FTZ R139, R139, R42.reuse ;  /* 0x0000002a8b8b7220 */ /* 0x080fe20000410000 */
[-C--:B------:R-:W-:Y:S01]  /*12330*/  FMUL.FTZ R150, R150, R42.reuse ;  /* 0x0000002a96967220 */ /* 0x080fe20000410000 */
[-C--:B------:R-:W-:Y:S01]  /*12340*/  FMUL.FTZ R151, R151, R42.reuse ;  /* 0x0000002a97977220 */ /* 0x080fe20000410000 */
[-C--:B------:R-:W-:Y:S01]  /*12350*/  FMUL.FTZ R154, R154, R42.reuse ;  /* 0x0000002a9a9a7220 */ /* 0x080fe20000410000 */
[-C--:B------:R-:W-:Y:S01]  /*12360*/  FMUL.FTZ R155, R155, R42.reuse ;  /* 0x0000002a9b9b7220 */ /* 0x080fe20000410000 */
[----:B------:R-:W-:Y:S01]  /*12370*/  MUFU.EX2 R240, R12 ;  /* 0x0000000c00f07308 */ /* 0x000fe20000000800 */
[----:B---3--:R-:W-:Y:S01]  /*12380*/  FFMA.FTZ R11, R56, UR4, -R3 ;  /* 0x00000004380b7c23 */ /* 0x008fe20008010803 */
[-C--:B------:R-:W-:Y:S01]  /*12390*/  FMUL.FTZ R166, R166, R42.reuse ;  /* 0x0000002aa6a67220 */ /* 0x080fe20000410000 */
[-C--:B------:R-:W-:Y:S01]  /*123a0*/  FMUL.FTZ R167, R167, R42.reuse ;  /* 0x0000002aa7a77220 */ /* 0x080fe20000410000 */
[-C--:B------:R-:W-:Y:S01]  /*123b0*/  FMUL.FTZ R170, R170, R42.reuse ;  /* 0x0000002aaaaa7220 */ /* 0x080fe20000410000 */
[-C--:B------:R-:W-:Y:S01]  /*123c0*/  FMUL.FTZ R171, R171, R42.reuse ;  /* 0x0000002aabab7220 */ /* 0x080fe20000410000 */
[-C--:B------:R-:W-:Y:S01]  /*123d0*/  FMUL.FTZ R74, R74, R42.reuse ;  /* 0x0000002a4a4a7220 */ /* 0x080fe20000410000 */
[-C--:B------:R-:W-:Y:S01]  /*123e0*/  FMUL.FTZ R75, R75, R42.reuse ;  /* 0x0000002a4b4b7220 */ /* 0x080fe20000410000 */
[----:B------:R1:W3:Y:S01]  /*123f0*/  MUFU.EX2 R237, R11 ;  /* 0x0000000b00ed7308 */ /* 0x0002e20000000800 */
[-C--:B------:R-:W-:Y:S01]  /*12400*/  FMUL.FTZ R78, R78, R42.reuse ;  /* 0x0000002a4e4e7220 */ /* 0x080fe20000410000 */
[-C--:B------:R-:W-:Y:S01]  /*12410*/  FMUL.FTZ R79, R79, R42.reuse ;  /* 0x0000002a4f4f7220 */ /* 0x080fe20000410000 */
[-C--:B------:R-:W-:Y:S01]  /*12420*/  FMUL.FTZ R90, R90, R42.reuse ;  /* 0x0000002a5a5a7220 */ /* 0x080fe20000410000 */
[-C--:B------:R-:W-:Y:S01]  /*12430*/  FMUL.FTZ R91, R91, R42.reuse ;  /* 0x0000002a5b5b7220 */ /* 0x080fe20000410000 */
[-C--:B------:R-:W-:Y:S01]  /*12440*/  FMUL.FTZ R94, R94, R42.reuse ;  /* 0x0000002a5e5e7220 */ /* 0x080fe20000410000 */
[----:B------:R-:W-:Y:S01]  /*12450*/  FMUL.FTZ R95, R95, R42 ;  /* 0x0000002a5f5f7220 */ /* 0x000fe20000410000 */
[C---:B------:R-:W-:Y:S01]  /*12460*/  HMMA.16816.F32.BF16 R116, R4.reuse, R16, R116 ;  /* 0x000000100474723c */ /* 0x040fe20000041874 */
[-C--:B----4-:R-:W-:Y:S01]  /*12470*/  FMUL.FTZ R158, R158, R40.reuse ;  /* 0x000000289e9e7220 */ /* 0x090fe20000410000 */
[-C--:B------:R-:W-:Y:S01]  /*12480*/  FMUL.FTZ R159, R159, R40.reuse ;  /* 0x000000289f9f7220 */ /* 0x080fe20000410000 */
[----:B------:R-:W-:Y:S01]  /*12490*/  FFMA.FTZ R9, R62, UR4, -R8 ;  /* 0x000000043e097c23 */ /* 0x000fe20008010808 */
        /* <DEDUP_REMOVED lines=20> */
[----:B------:R-:W-:Y:S01]  /*125e0*/  HMMA.16816.F32.BF16 R136, R4, R22, R136 ;  /* 0x000000160488723c */ /* 0x000fe20000041888 */
[-C--:B------:R-:W-:Y:S01]  /*125f0*/  FMUL.FTZ R71, R71, R40.reuse ;  /* 0x0000002847477220 */ /* 0x080fe20000410000 */
[-C--:B------:R-:W-:Y:S01]  /*12600*/  FMUL.FTZ R174, R174, R40.reuse ;  /* 0x00000028aeae7220 */ /* 0x080fe20000410000 */
[-C--:B------:R-:W-:Y:S01]  /*12610*/  FMUL.FTZ R175, R175, R40.reuse ;  /* 0x00000028afaf7220 */ /* 0x080fe20000410000 */
[-C--:B------:R-:W-:Y:S01]  /*12620*/  FMUL.FTZ R82, R82, R40.reuse ;  /* 0x0000002852527220 */ /* 0x080fe20000410000 */
[----:B------:R-:W-:-:S03]  /*12630*/  FMUL.FTZ R83, R83, R40 ;  /* 0x0000002853537220 */ /* 0x000fc60000410000 */
[C---:B------:R-:W-:Y:S08]  /*12640*/  HMMA.16816.F32.BF16 R148, R4.reuse, R24, R148 ;  /* 0x000000180494723c */ /* 0x040ff00000041894 */
[C---:B------:R-:W-:Y:S08]  /*12650*/  HMMA.16816.F32.BF16 R152, R4.reuse, R26, R152 ;  /* 0x0000001a0498723c */ /* 0x040ff00000041898 */
[C---:B------:R-:W-:Y:S08]  /*12660*/  HMMA.16816.F32.BF16 R164, R4.reuse, R48, R164 ;  /* 0x0000003004a4723c */ /* 0x040ff000000418a4 */
[C---:B------:R-:W-:Y:S08]  /*12670*/  HMMA.16816.F32.BF16 R168, R4.reuse, R50, R168 ;  /* 0x0000003204a8723c */ /* 0x040ff000000418a8 */
[C---:B------:R-:W-:Y:S08]  /*12680*/  HMMA.16816.F32.BF16 R72, R4.reuse, R44, R72 ;  /* 0x0000002c0448723c */ /* 0x040ff00000041848 */
[C---:B------:R-:W-:Y:S08]  /*12690*/  HMMA.16816.F32.BF16 R76, R4.reuse, R46, R76 ;  /* 0x0000002e044c723c */ /* 0x040ff0000004184c */
[C---:B--2---:R-:W-:Y:S08]  /*126a0*/  HMMA.16816.F32.BF16 R88, R4.reuse, R32, R88 ;  /* 0x000000200458723c */ /* 0x044ff00000041858 */
[----:B------:R-:W-:Y:S01]  /*126b0*/  HMMA.16816.F32.BF16 R92, R4, R34, R92 ;  /* 0x00000022045c723c */ /* 0x000fe2000004185c */
[----:B------:R-:W-:-:S02]  /*126c0*/  F2FP.BF16.F32.PACK_AB R4, R245, R246 ;  /* 0x000000f6f504723e */ /* 0x000fc400000010ff */
[----:B------:R-:W-:Y:S02]  /*126d0*/  F2FP.BF16.F32.PACK_AB R5, R241, R242 ;  /* 0x000000f2f105723e */ /* 0x000fe400000010ff */
[----:B------:R-:W-:Y:S02]  /*126e0*/  F2FP.BF16.F32.PACK_AB R6, R243, R244 ;  /* 0x000000f4f306723e */ /* 0x000fe400000010ff */
[----:B---3--:R-:W-:-:S07]  /*126f0*/  F2FP.BF16.F32.PACK_AB R7, R237, R240 ;  /* 0x000000f0ed07723e */ /* 0x008fce00000010ff */
[C---:B------:R-:W-:Y:S01]  /*12700*/  HMMA.16816.F32.BF16 R64, R4.reuse, R26, R156 ;  /* 0x0000001a0440723c */ /* 0x040fe2000004189c */
[----:B------:R-:W-:Y:S02]  /*12710*/  MOV R159, R234 ;  /* 0x000000ea009f7202 */ /* 0x000fe40000000f00 */
[----:B------:R1:W-:Y:S01]  /*12720*/  MUFU.EX2 R234, R9 ;  /* 0x0000000900ea7308 */ /* 0x0003e20000000800 */
[----:B------:R-:W-:Y:S02]  /*12730*/  MOV R158, R230 ;  /* 0x000000e6009e7202 */ /* 0x000fe40000000f00 */
[----:B------:R-:W-:Y:S02]  /*12740*/  MOV R157, R54 ;  /* 0x00000036009d7202 */ /* 0x000fe40000000f00 */
[----:B------:R-:W-:Y:S01]  /*12750*/  HMMA.16816.F32.BF16 R60, R4, R48, R160 ;  /* 0x00000030043c723c */ /* 0x000fe200000418a0 */
[----:B------:R-:W-:Y:S02]  /*12760*/  MOV R163, R228 ;  /* 0x000000e400a37202 */ /* 0x000fe40000000f00 */
[----:B------:R-:W-:Y:S01]  /*12770*/  MOV R162, R52 ;  /* 0x0000003400a27202 */ /* 0x000fe20000000f00 */
[----:B------:R2:W-:Y:S01]  /*12780*/  MUFU.EX2 R230, R11 ;  /* 0x0000000b00e67308 */ /* 0x0005e20000000800 */
[----:B------:R-:W-:-:S03]  /*12790*/  MOV R156, R229 ;  /* 0x000000e5009c7202 */ /* 0x000fc60000000f00 */
[----:B------:R-:W-:Y:S01]  /*127a0*/  HMMA.16816.F32.BF16 R112, R4, R16, R112 ;  /* 0x000000100470723c */ /* 0x000fe20000041870 */
[----:B-1----:R-:W-:-:S04]  /*127b0*/  FFMA.FTZ R9, R30, UR4, -R2 ;  /* 0x000000041e097c23 */ /* 0x002fc80008010802 */
[----:B------:R1:W-:Y:S03]  /*127c0*/  MUFU.EX2 R228, R9 ;  /* 0x0000000900e47308 */ /* 0x0003e60000000800 */
[----:B------:R-:W-:Y:S01]  /*127d0*/  HMMA.16816.F32.BF16 R124, R4, R18, R124 ;  /* 0x00000012047c723c */ /* 0x000fe2000004187c */
[----:B------:R-:W-:Y:S01]  /*127e0*/  LDSM.16.MT88.4 R16, [R105+0xb400] ;  /* 0x00b400006910783b */ /* 0x000fe20000004200 */
[----:B--2---:R-:W-:-:S06]  /*127f0*/  FFMA.FTZ R11, R14, UR4, -R2 ;  /* 0x000000040e0b7c23 */ /* 0x004fcc0008010802 */
[----:B------:R-:W-:Y:S01]  /*12800*/  HMMA.16816.F32.BF16 R128, R4, R20, R128 ;  /* 0x000000140480723c */ /* 0x000fe20000041880 */
[----:B------:R2:W-:Y:S01]  /*12810*/  MUFU.EX2 R229, R11 ;  /* 0x0000000b00e57308 */ /* 0x0005e20000000800 */
[----:B-1----:R-:W-:-:S06]  /*12820*/  FFMA.FTZ R9, R15, UR4, -R2 ;  /* 0x000000040f097c23 */ /* 0x002fcc0008010802 */
[C---:B------:R-:W-:Y:S01]  /*12830*/  HMMA.16816.F32.BF16 R140, R4.reuse, R22, R140 ;  /* 0x00000016048c723c */ /* 0x040fe2000004188c */
[----:B------:R-:W-:Y:S01]  /*12840*/  LDSM.16.MT88.4 R20, [R105+0xa400] ;  /* 0x00a400006914783b */ /* 0x000fe20000004200 */
[----:B------:R1:W-:Y:S03]  /*12850*/  MUFU.EX2 R224, R9 ;  /* 0x0000000900e07308 */ /* 0x0003e60000000800 */
[----:B------:R-:W-:Y:S03]  /*12860*/  LDSM.16.MT88.4 R12, [R10+0x1400] ;  /* 0x001400000a0c783b */ /* 0x000fe60000004200 */
[----:B------:R-:W-:Y:S01]  /*12870*/  HMMA.16816.F32.BF16 R144, R4, R24, R144 ;  /* 0x000000180490723c */ /* 0x000fe20000041890 */
[----:B------:R-:W-:Y:S01]  /*12880*/  LDSM.16.MT88.4 R24, [R10+0x400] ;  /* 0x000400000a18783b */ /* 0x000fe20000004200 */
[----:B--2---:R-:W-:-:S04]  /*12890*/  FFMA.FTZ R11, R39, UR4, -R0 ;  /* 0x00000004270b7c23 */ /* 0x004fc80008010800 */
[----:B------:R2:W-:Y:S02]  /*128a0*/  MUFU.EX2 R223, R11 ;  /* 0x0000000b00df7308 */ /* 0x0005e40000000800 */
[C---:B------:R-:W-:Y:S01]  /*128b0*/  HMMA.16816.F32.BF16 R52, R4.reuse, R32, R84 ;  /* 0x000000200434723c */ /* 0x040fe20000041854 */
[----:B------:R-:W-:Y:S02]  /*128c0*/  MOV R84, R159 ;  /* 0x0000009f00547202 */ /* 0x000fe40000000f00 */
[----:B------:R-:W-:Y:S01]  /*128d0*/  MOV R85, R158 ;  /* 0x0000009e00557202 */ /* 0x000fe20000000f00 */
[----:B-1----:R-:W-:Y:S01]  /*128e0*/  FFMA.FTZ R9, R100, UR4, -R0 ;  /* 0x0000000464097c23 */ /* 0x002fe20008010800 */
[----:B------:R-:W-:Y:S02]  /*128f0*/  MOV R87, R156 ;  /* 0x0000009c00577202 */ /* 0x000fe40000000f00 */
[----:B------:R-:W-:Y:S01]  /*12900*/  MOV R86, R157 ;  /* 0x0000009d00567202 */ /* 0x000fe20000000f00 */
[----:B------:R1:W3:Y:S01]  /*12910*/  MUFU.EX2 R222, R9 ;  /* 0x0000000900de7308 */ /* 0x0002e20000000800 */
[----:B------:R-:W-:Y:S01]  /*12920*/  HMMA.16816.F32.BF16 R96, R4, R34, R96 ;  /* 0x000000220460723c */ /* 0x000fe20000041860 */
[----:B------:R-:W-:Y:S04]  /*12930*/  LDSM.16.MT88.4 R32, [R10+0x2400] ;  /* 0x002400000a20783b */ /* 0x000fe80000004200 */
[----:B------:R-:W-:Y:S01]  /*12940*/  LDSM.16.MT88.4 R156, [R105+0xac00] ;  /* 0x00ac0000699c783b */ /* 0x000fe20000004200 */
[----:B--2---:R-:W-:-:S02]  /*12950*/  MOV R11, R163 ;  /* 0x000000a3000b7202 */ /* 0x004fc40000000f00 */
[----:B------:R-:W-:Y:S01]  /*12960*/  HMMA.16816.F32.BF16 R56, R4, R44, R68 ;  /* 0x0000002c0438723c */ /* 0x000fe20000041844 */
[----:B-1----:R-:W-:-:S07]  /*12970*/  FFMA.FTZ R9, R28, UR4, -R0 ;  /* 0x000000041c097c23 */ /* 0x002fce0008010800 */
[C---:B------:R-:W-:Y:S01]  /*12980*/  HMMA.16816.F32.BF16 R48, R4.reuse, R50, R172 ;  /* 0x000000320430723c */ /* 0x040fe200000418ac */
[----:B------:R-:W1:Y:S01]  /*12990*/  LDSM.16.MT88.4 R28, [R105+0x9400] ;  /* 0x00940000691c783b */ /* 0x000e620000004200 */
[----:B------:R2:W-:Y:S03]  /*129a0*/  MUFU.EX2 R221, R9 ;  /* 0x0000000900dd7308 */ /* 0x0005e60000000800 */
[----:B------:R-:W-:Y:S03]  /*129b0*/  LDSM.16.MT88.4 R172, [R10+0x1c00] ;  /* 0x001c00000aac783b */ /* 0x000fe60000004200 */
[----:B------:R-:W-:Y:S01]  /*129c0*/  HMMA.16816.F32.BF16 R44, R4, R46, R80 ;  /* 0x0000002e042c723c */ /* 0x000fe20000041850 */
[----:B------:R-:W-:Y:S01]  /*129d0*/  FFMA.FTZ R4, R38, UR4, -R8 ;  /* 0x0000000426047c23 */ /* 0x000fe20008010808 */
[----:B---3--:R-:W-:Y:S01]  /*129e0*/  F2FP.BF16.F32.PACK_AB R5, R223, R222 ;  /* 0x000000dedf05723e */ /* 0x008fe200000010ff */
[----:B------:R-:W-:Y:S01]  /*129f0*/  LDSM.16.MT88.4 R80, [R105+0xbc00] ;  /* 0x00bc00006950783b */ /* 0x000fe20000004200 */
[----:B------:R-:W-:Y:S01]  /*12a00*/  F2FP.BF16.F32.PACK_AB R6, R229, R224 ;  /* 0x000000e0e506723e */ /* 0x000fe200000010ff */
[----:B------:R3:W-:Y:S01]  /*12a10*/  MUFU.EX2 R218, R4 ;  /* 0x0000000400da7308 */ /* 0x0007e20000000800 */
[----:B--2---:R-:W-:-:S02]  /*12a20*/  FFMA.FTZ R9, R37, UR4, -R0 ;  /* 0x0000000425097c23 */ /* 0x004fc40008010800 */
[----:B------:R-:W2:Y:S05]  /*12a30*/  LDSM.16.MT88.4 R36, [R105+0x9800] ;  /* 0x009800006924783b */ /* 0x000eaa0000004200 */
[----:B------:R4:W5:Y:S01]  /*12a40*/  MUFU.EX2 R220, R9 ;  /* 0x0000000900dc7308 */ /* 0x0009620000000800 */
[----:B---3--:R-:W-:Y:S01]  /*12a50*/  F2FP.BF16.F32.PACK_AB R4, R230, R228 ;  /* 0x000000e4e604723e */ /* 0x008fe200000010ff */
[----:B----4-:R-:W-:Y:S01]  /*12a60*/  FFMA.FTZ R9, R106, UR4, -R8 ;  /* 0x000000046a097c23 */ /* 0x010fe20008010808 */
[----:B-----5:R-:W-:-:S05]  /*12a70*/  F2FP.BF16.F32.PACK_AB R7, R220, R221 ;  /* 0x000000dddc07723e */ /* 0x020fca00000010ff */
[----:B------:R3:W4:Y:S02]  /*12a80*/  MUFU.EX2 R219, R9 ;  /* 0x0000000900db7308 */ /* 0x0007240000000800 */
[C---:B-1----:R-:W-:Y:S08]  /*12a90*/  HMMA.16816.F32.BF16 R116, R4.reuse, R28, R116 ;  /* 0x0000001c0474723c */ /* 0x042ff00000041874 */
[----:B------:R-:W-:Y:S01]  /*12aa0*/  HMMA.16816.F32.BF16 R120, R4, R30, R120 ;  /* 0x0000001e0478723c */ /* 0x000fe20000041878 */
[----:B---3--:R-:W-:-:S07]  /*12ab0*/  FFMA.FTZ R9, R107, UR4, -R8 ;  /* 0x000000046b097c23 */ /* 0x008fce0008010808 */
[C---:B------:R-:W-:Y:S01]  /*12ac0*/  HMMA.16816.F32.BF16 R132, R4.reuse, R24, R132 ;  /* 0x000000180484723c */ /* 0x040fe20000041884 */
[----:B------:R1:W-:Y:S07]  /*12ad0*/  MUFU.EX2 R217, R9 ;  /* 0x0000000900d97308 */ /* 0x0003ee0000000800 */
[C---:B------:R-:W-:Y:S08]  /*12ae0*/  HMMA.16816.F32.BF16 R136, R4.reuse, R26, R136 ;  /* 0x0000001a0488723c */ /* 0x040ff00000041888 */
[----:B------:R-:W-:Y:S01]  /*12af0*/  HMMA.16816.F32.BF16 R148, R4, R20, R148 ;  /* 0x000000140494723c */ /* 0x000fe20000041894 */
[----:B-1----:R-:W-:-:S04]  /*12b00*/  FFMA.FTZ R9, R177, UR4, -R3 ;  /* 0x00000004b1097c23 */ /* 0x002fc80008010803 */
[----:B------:R1:W-:Y:S03]  /*12b10*/  MUFU.EX2 R216, R9 ;  /* 0x0000000900d87308 */ /* 0x0003e60000000800 */
[C---:B------:R-:W-:Y:S08]  /*12b20*/  HMMA.16816.F32.BF16 R152, R4.reuse, R22, R152 ;  /* 0x000000160498723c */ /* 0x040ff00000041898 */
[----:B------:R-:W-:Y:S01]  /*12b30*/  HMMA.16816.F32.BF16 R164, R4, R12, R164 ;  /* 0x0000000c04a4723c */ /* 0x000fe200000418a4 */
[----:B-1----:R-:W-:-:S07]  /*12b40*/  FFMA.FTZ R9, R176, UR4, -R3 ;  /* 0x00000004b0097c23 */ /* 0x002fce0008010803 */
[C---:B------:R-:W-:Y:S01]  /*12b50*/  HMMA.16816.F32.BF16 R168, R4.reuse, R14, R168 ;  /* 0x0000000e04a8723c */ /* 0x040fe200000418a8 */
[----:B------:R1:W3:Y:S07]  /*12b60*/  MUFU.EX2 R215, R9 ;  /* 0x0000000900d77308 */ /* 0x0002ee0000000800 */
[C---:B------:R-:W-:Y:S08]  /*12b70*/  HMMA.16816.F32.BF16 R72, R4.reuse, R16, R72 ;  /* 0x000000100448723c */ /* 0x040ff00000041848 */
[----:B------:R-:W-:Y:S01]  /*12b80*/  HMMA.16816.F32.BF16 R76, R4, R18, R76 ;  /* 0x00000012044c723c */ /* 0x000fe2000004184c */
[----:B-1----:R-:W-:-:S04]  /*12b90*/  FFMA.FTZ R9, R109, UR4, -R3 ;  /* 0x000000046d097c23 */ /* 0x002fc80008010803 */
[----:B------:R1:W-:Y:S03]  /*12ba0*/  MUFU.EX2 R214, R9 ;  /* 0x0000000900d67308 */ /* 0x0003e60000000800 */
[C---:B------:R-:W-:Y:S08]  /*12bb0*/  HMMA.16816.F32.BF16 R88, R4.reuse, R32, R88 ;  /* 0x000000200458723c */ /* 0x040ff00000041858 */
[----:B------:R-:W-:Y:S01]  /*12bc0*/  HMMA.16816.F32.BF16 R68, R4, R34, R92 ;  /* 0x000000220444723c */ /* 0x000fe2000004185c */
[----:B----4-:R-:W-:-:S02]  /*12bd0*/  F2FP.BF16.F32.PACK_AB R4, R219, R234 ;  /* 0x000000eadb04723e */ /* 0x010fc400000010ff */
[----:B---3--:R-:W-:Y:S02]  /*12be0*/  F2FP.BF16.F32.PACK_AB R5, R215, R216 ;  /* 0x000000d8d705723e */ /* 0x008fe400000010ff */
[----:B------:R-:W-:Y:S01]  /*12bf0*/  F2FP.BF16.F32.PACK_AB R6, R217, R218 ;  /* 0x000000dad906723e */ /* 0x000fe200000010ff */
[----:B-1----:R-:W-:-:S04]  /*12c00*/  FFMA.FTZ R9, R108, UR4, -R3 ;  /* 0x000000046c097c23 */ /* 0x002fc80008010803 */
[----:B------:R1:W3:Y:S02]  /*12c10*/  MUFU.EX2 R213, R9 ;  /* 0x0000000900d57308 */ /* 0x0002e40000000800 */
[----:B-1----:R-:W-:Y:S01]  /*12c20*/  FFMA.FTZ R9, R183, UR4, -R8 ;  /* 0x00000004b7097c23 */ /* 0x002fe20008010808 */
[----:B---3--:R-:W-:-:S05]  /*12c30*/  F2FP.BF16.F32.PACK_AB R7, R213, R214 ;  /* 0x000000d6d507723e */ /* 0x008fca00000010ff */
[----:B------:R1:W-:Y:S02]  /*12c40*/  MUFU.EX2 R212, R9 ;  /* 0x0000000900d47308 */ /* 0x0003e40000000800 */
[C---:B------:R-:W-:Y:S08]  /*12c50*/  HMMA.16816.F32.BF16 R112, R4.reuse, R28, R112 ;  /* 0x0000001c0470723c */ /* 0x040ff00000041870 */
[----:B------:R-:W-:Y:S01]  /*12c60*/  HMMA.16816.F32.BF16 R124, R4, R30, R124 ;  /* 0x0000001e047c723c */ /* 0x000fe2000004187c */
[----:B------:R-:W3:Y:S01]  /*12c70*/  LDSM.16.MT88.4 R28, [R10+0x800] ;  /* 0x000800000a1c783b */ /* 0x000ee20000004200 */
[----:B-1----:R-:W-:-:S06]  /*12c80*/  FFMA.FTZ R9, R181, UR4, -R2 ;  /* 0x00000004b5097c23 */ /* 0x002fcc0008010802 */
[C---:B------:R-:W-:Y:S01]  /*12c90*/  HMMA.16816.F32.BF16 R128, R4.reuse, R24, R128 ;  /* 0x000000180480723c */ /* 0x040fe20000041880 */
[----:B------:R1:W-:Y:S07]  /*12ca0*/  MUFU.EX2 R211, R9 ;  /* 0x0000000900d37308 */ /* 0x0003ee0000000800 */
[C---:B------:R-:W-:Y:S01]  /*12cb0*/  HMMA.16816.F32.BF16 R140, R4.reuse, R26, R140 ;  /* 0x0000001a048c723c */ /* 0x040fe2000004188c */
[----:B------:R-:W4:Y:S07]  /*12cc0*/  LDSM.16.MT88.4 R24, [R105+0xa800] ;  /* 0x00a800006918783b */ /* 0x000f2e0000004200 */
[----:B------:R-:W-:Y:S01]  /*12cd0*/  HMMA.16816.F32.BF16 R144, R4, R20, R144 ;  /* 0x000000140490723c */ /* 0x000fe20000041890 */
[----:B-1----:R-:W-:-:S04]  /*12ce0*/  FFMA.FTZ R9, R180, UR4, -R2 ;  /* 0x00000004b4097c23 */ /* 0x002fc80008010802 */
[----:B------:R1:W-:Y:S03]  /*12cf0*/  MUFU.EX2 R210, R9 ;  /* 0x0000000900d27308 */ /* 0x0003e60000000800 */
[C---:B------:R-:W-:Y:S01]  /*12d00*/  HMMA.16816.F32.BF16 R64, R4.reuse, R22, R64 ;  /* 0x000000160440723c */ /* 0x040fe20000041840 */
[----:B------:R-:W-:Y:S07]  /*12d10*/  LDSM.16.MT88.4 R20, [R10+0x2800] ;  /* 0x002800000a14783b */ /* 0x000fee0000004200 */
[----:B------:R-:W-:Y:S01]  /*12d20*/  HMMA.16816.F32.BF16 R60, R4, R12, R60 ;  /* 0x0000000c043c723c */ /* 0x000fe2000004183c */
[----:B-1----:R-:W-:-:S07]  /*12d30*/  FFMA.FTZ R9, R111, UR4, -R2 ;  /* 0x000000046f097c23 */ /* 0x002fce0008010802 */
        /* <DEDUP_REMOVED lines=11> */
[----:B-1----:R-:W-:Y:S01]  /*12df0*/  FFMA.FTZ R9, R186, UR4, -R0 ;  /* 0x00000004ba097c23 */ /* 0x002fe20008010800 */
[----:B--2---:R-:W-:-:S03]  /*12e00*/  F2FP.BF16.F32.PACK_AB R6, R208, R209 ;  /* 0x000000d1d006723e */ /* 0x004fc600000010ff */
[----:B------:R1:W-:Y:S02]  /*12e10*/  MUFU.EX2 R186, R9 ;  /* 0x0000000900ba7308 */ /* 0x0003e40000000800 */
[----:B-1----:R-:W-:-:S06]  /*12e20*/  FFMA.FTZ R9, R185, UR4, -R0 ;  /* 0x00000004b9097c23 */ /* 0x002fcc0008010800 */
[----:B------:R1:W2:Y:S02]  /*12e30*/  MUFU.EX2 R185, R9 ;  /* 0x0000000900b97308 */ /* 0x0002a40000000800 */
[----:B-1----:R-:W-:Y:S01]  /*12e40*/  FFMA.FTZ R9, R184, UR4, -R0 ;  /* 0x00000004b8097c23 */ /* 0x002fe20008010800 */
[----:B--2---:R-:W-:Y:S02]  /*12e50*/  F2FP.BF16.F32.PACK_AB R5, R185, R186 ;  /* 0x000000bab905723e */ /* 0x004fe400000010ff */
[----:B------:R-:W-:-:S03]  /*12e60*/  MOV R184, R162 ;  /* 0x000000a200b87202 */ /* 0x000fc60000000f00 */
[----:B------:R1:W-:Y:S02]  /*12e70*/  MUFU.EX2 R183, R9 ;  /* 0x0000000900b77308 */ /* 0x0003e40000000800 */
[----:B-1----:R-:W-:-:S06]  /*12e80*/  FFMA.FTZ R9, R178, UR4, -R0 ;  /* 0x00000004b2097c23 */ /* 0x002fcc0008010800 */
[----:B------:R1:W-:Y:S08]  /*12e90*/  MUFU.EX2 R178, R4 ;  /* 0x0000000400b27308 */ /* 0x0003f00000000800 */
[----:B------:R2:W3:Y:S01]  /*12ea0*/  MUFU.EX2 R181, R9 ;  /* 0x0000000900b57308 */ /* 0x0004e20000000800 */
[----:B-1----:R-:W-:Y:S01]  /*12eb0*/  F2FP.BF16.F32.PACK_AB R4, R210, R211 ;  /* 0x000000d3d204723e */ /* 0x002fe200000010ff */
[----:B--2---:R-:W-:Y:S01]  /*12ec0*/  FFMA.FTZ R9, R189, UR4, -R8 ;  /* 0x00000004bd097c23 */ /* 0x004fe20008010808 */
[----:B---3--:R-:W-:-:S05]  /*12ed0*/  F2FP.BF16.F32.PACK_AB R7, R181, R183 ;  /* 0x000000b7b507723e */ /* 0x008fca00000010ff */
[----:B------:R1:W2:Y:S02]  /*12ee0*/  MUFU.EX2 R180, R9 ;  /* 0x0000000900b47308 */ /* 0x0002a40000000800 */
[C---:B------:R-:W-:Y:S08]  /*12ef0*/  HMMA.16816.F32.BF16 R116, R4.reuse, R36, R116 ;  /* 0x000000240474723c */ /* 0x040ff00000041874 */
[----:B------:R-:W-:Y:S01]  /*12f00*/  HMMA.16816.F32.BF16 R120, R4, R38, R120 ;  /* 0x000000260478723c */ /* 0x000fe20000041878 */
[----:B-1----:R-:W-:-:S07]  /*12f10*/  FFMA.FTZ R9, R192, UR4, -R8 ;  /* 0x00000004c0097c23 */ /* 0x002fce0008010808 */
[C---:B------:R-:W-:Y:S01]  /*12f20*/  HMMA.16816.F32.BF16 R132, R4.reuse, R28, R132 ;  /* 0x0000001c0484723c */ /* 0x040fe20000041884 */
[----:B------:R1:W-:Y:S07]  /*12f30*/  MUFU.EX2 R177, R9 ;  /* 0x0000000900b17308 */ /* 0x0003ee0000000800 */
[C---:B------:R-:W-:Y:S08]  /*12f40*/  HMMA.16816.F32.BF16 R136, R4.reuse, R30, R136 ;  /* 0x0000001e0488723c */ /* 0x040ff00000041888 */
[----:B----4-:R-:W-:Y:S01]  /*12f50*/  HMMA.16816.F32.BF16 R148, R4, R24, R148 ;  /* 0x000000180494723c */ /* 0x010fe20000041894 */
[----:B-1----:R-:W-:-:S04]  /*12f60*/  FFMA.FTZ R9, R195, UR4, -R3 ;  /* 0x00000004c3097c23 */ /* 0x002fc80008010803 */
[----:B------:R1:W-:Y:S03]  /*12f70*/  MUFU.EX2 R176, R9 ;  /* 0x0000000900b07308 */ /* 0x0003e60000000800 */
[C---:B------:R-:W-:Y:S08]  /*12f80*/  HMMA.16816.F32.BF16 R152, R4.reuse, R26, R152 ;  /* 0x0000001a0498723c */ /* 0x040ff00000041898 */
[----:B-----5:R-:W-:Y:S01]  /*12f90*/  HMMA.16816.F32.BF16 R164, R4, R16, R164 ;  /* 0x0000001004a4723c */ /* 0x020fe200000418a4 */
        /* <DEDUP_REMOVED lines=28> */
[----:B------:R-:W-:Y:S01]  /*13160*/  LDSM.16.MT88.4 R124, [R105+0x9c00] ;  /* 0x009c0000697c783b */ /* 0x000fe20000004200 */
[--C-:B-1----:R-:W-:Y:S01]  /*13170*/  FFMA.FTZ R9, R191, UR4, -R2.reuse ;  /* 0x00000004bf097c23 */ /* 0x102fe20008010802 */
[----:B------:R-:W-:-:S05]  /*13180*/  FFMA.FTZ R2, R190, UR4, -R2 ;  /* 0x00000004be027c23 */ /* 0x000fca0008010802 */
[C---:B------:R-:W-:Y:S01]  /*13190*/  HMMA.16816.F32.BF16 R28, R4.reuse, R30, R140 ;  /* 0x0000001e041c723c */ /* 0x040fe2000004188c */
[----:B--2---:R-:W-:Y:S01]  /*131a0*/  F2FP.BF16.F32.PACK_AB R92, R106, R107 ;  /* 0x0000006b6a5c723e */ /* 0x004fe200000010ff */
[----:B------:R-:W-:Y:S01]  /*131b0*/  MUFU.EX2 R100, R9 ;  /* 0x0000000900647308 */ /* 0x000fe20000000800 */
[----:B------:R-:W-:Y:S05]  /*131c0*/  LDSM.16.MT88.4 R140, [R10+0xc00] ;  /* 0x000c00000a8c783b */ /* 0x000fea0000004200 */
[C---:B------:R-:W-:Y:S02]  /*131d0*/  HMMA.16816.F32.BF16 R56, R4.reuse, R12, R56 ;  /* 0x0000000c0438723c */ /* 0x040fe40000041838 */
[----:B------:R1:W2:Y:S06]  /*131e0*/  MUFU.EX2 R27, R2 ;  /* 0x00000002001b7308 */ /* 0x0002ac0000000800 */
[C---:B------:R-:W-:Y:S08]  /*131f0*/  HMMA.16816.F32.BF16 R44, R4.reuse, R14, R44 ;  /* 0x0000000e042c723c */ /* 0x040ff0000004182c */
[----:B------:R-:W-:Y:S01]  /*13200*/  HMMA.16816.F32.BF16 R52, R4, R20, R52 ;  /* 0x000000140434723c */ /* 0x000fe20000041834 */
[----:B-1----:R-:W-:Y:S01]  /*13210*/  FFMA.FTZ R2, R200, UR4, -R0 ;  /* 0x00000004c8027c23 */ /* 0x002fe20008010800 */
[----:B--2---:R-:W-:-:S03]  /*13220*/  F2FP.BF16.F32.PACK_AB R94, R27, R100 ;  /* 0x000000641b5e723e */ /* 0x004fc600000010ff */
[----:B------:R1:W-:Y:S03]  /*13230*/  MUFU.EX2 R26, R2 ;  /* 0x00000002001a7308 */ /* 0x0003e60000000800 */
[----:B------:R-:W-:Y:S01]  /*13240*/  HMMA.16816.F32.BF16 R32, R4, R22, R32 ;  /* 0x000000160420723c */ /* 0x000fe20000041820 */
[----:B------:R2:W3:Y:S01]  /*13250*/  LDSM.16.MT88.4 R4, [R10+0x2c00] ;  /* 0x002c00000a04783b */ /* 0x0004e20000004200 */
[----:B-1----:R-:W-:-:S04]  /*13260*/  FFMA.FTZ R2, R199, UR4, -R0 ;  /* 0x00000004c7027c23 */ /* 0x002fc80008010800 */
[----:B------:R1:W4:Y:S02]  /*13270*/  MUFU.EX2 R25, R2 ;  /* 0x0000000200197308 */ /* 0x0003240000000800 */
[--C-:B-1----:R-:W-:Y:S01]  /*13280*/  FFMA.FTZ R2, R197, UR4, -R0.reuse ;  /* 0x00000004c5027c23 */ /* 0x102fe20008010800 */
[----:B------:R-:W-:Y:S01]  /*13290*/  FFMA.FTZ R0, R198, UR4, -R0 ;  /* 0x00000004c6007c23 */ /* 0x000fe20008010800 */
[----:B----4-:R-:W-:-:S04]  /*132a0*/  F2FP.BF16.F32.PACK_AB R93, R25, R26 ;  /* 0x0000001a195d723e */ /* 0x010fc800000010ff */
[----:B------:R1:W-:Y:S08]  /*132b0*/  MUFU.EX2 R24, R2 ;  /* 0x0000000200187308 */ /* 0x0003f00000000800 */
[----:B------:R4:W5:Y:S01]  /*132c0*/  MUFU.EX2 R19, R0 ;  /* 0x0000000000137308 */ /* 0x0009620000000800 */
[----:B-1----:R-:W-:-:S04]  /*132d0*/  FFMA.FTZ R2, R87, R43, R86 ;  /* 0x0000002b57027223 */ /* 0x002fc80000010056 */
[----:B--2---:R-:W-:Y:S01]  /*132e0*/  FADD.FTZ R10, R251, R2 ;  /* 0x00000002fb0a7221 */ /* 0x004fe20000010000 */
[----:B----4-:R-:W-:Y:S01]  /*132f0*/  FFMA.FTZ R0, R202, UR4, -R8 ;  /* 0x00000004ca007c23 */ /* 0x010fe20008010808 */
[----:B-----5:R-:W-:-:S03]  /*13300*/  F2FP.BF16.F32.PACK_AB R95, R19, R24 ;  /* 0x00000018135f723e */ /* 0x020fc600000010ff */
[----:B------:R1:W2:Y:S04]  /*13310*/  MUFU.EX2 R18, R0 ;  /* 0x0000000000127308 */ /* 0x0002a80000000800 */
[C---:B---3--:R-:W-:Y:S08]  /*13320*/  HMMA.16816.F32.BF16 R88, R92.reuse, R4, R88 ;  /* 0x000000045c58723c */ /* 0x048ff00000041858 */
[----:B------:R-:W-:Y:S01]  /*13330*/  HMMA.16816.F32.BF16 R116, R92, R124, R116 ;  /* 0x0000007c5c74723c */ /* 0x000fe20000041874 */
[----:B-1----:R-:W-:Y:S01]  /*13340*/  FFMA.FTZ R0, R201, UR4, -R8 ;  /* 0x00000004c9007c23 */ /* 0x002fe20008010808 */
[----:B--2---:R-:W-:-:S06]  /*13350*/  F2FP.BF16.F32.PACK_AB R96, R18, R108 ;  /* 0x0000006c1260723e */ /* 0x004fcc00000010ff */
[C---:B------:R-:W-:Y:S01]  /*13360*/  HMMA.16816.F32.BF16 R120, R92.reuse, R126, R120 ;  /* 0x0000007e5c78723c */ /* 0x040fe20000041878 */
[----:B------:R1:W-:Y:S07]  /*13370*/  MUFU.EX2 R17, R0 ;  /* 0x0000000000117308 */ /* 0x0003ee0000000800 */
[C---:B------:R-:W-:Y:S08]  /*13380*/  HMMA.16816.F32.BF16 R132, R92.reuse, R140, R132 ;  /* 0x0000008c5c84723c */ /* 0x040ff00000041884 */
        /* <DEDUP_REMOVED lines=22> */
[----:B-1----:R-:W-:-:S04]  /*134f0*/  FFMA.FTZ R0, R11, R42, R249 ;  /* 0x0000002a0b007223 */ /* 0x002fc800000100f9 */
[----:B------:R-:W-:Y:S01]  /*13500*/  FADD.FTZ R9, R248, R0 ;  /* 0x00000000f8097221 */ /* 0x000fe20000010000 */
[----:B------:R-:W-:Y:S01]  /*13510*/  FADD.FTZ R0, R252, R10 ;  /* 0x0000000afc007221 */ /* 0x000fe20000010000 */
[----:B--2---:R-:W-:Y:S01]  /*13520*/  FFMA.FTZ R3, R85, R40, R242 ;  /* 0x0000002855037223 */ /* 0x004fe200000100f2 */
[----:B---3--:R-:W-:Y:S02]  /*13530*/  F2FP.BF16.F32.PACK_AB R99, R12, R13 ;  /* 0x0000000d0c63723e */ /* 0x008fe400000010ff */
[----:B------:R-:W-:Y:S01]  /*13540*/  FADD.FTZ R0, R184, R0 ;  /* 0x00000000b8007221 */ /* 0x000fe20000010000 */
[----:B------:R-:W-:Y:S01]  /*13550*/  FADD.FTZ R11, R241, R3 ;  /* 0x00000003f10b7221 */ /* 0x000fe20000010000 */
[----:B------:R-:W-:Y:S02]  /*13560*/  FADD.FTZ R3, R244, R8 ;  /* 0x00000008f4037221 */ /* 0x000fe40000010000 */
        /* <DEDUP_REMOVED lines=56> */
[----:B------:R2:W-:Y:S04]  /*138f0*/  STL [R1+0x3c], R4 ;  /* 0x00003c0401007387 */ /* 0x0005e80000100800 */
[----:B------:R2:W-:Y:S03]  /*13900*/  STL [R1+0x40], R3 ;  /* 0x0000400301007387 */ /* 0x0005e60000100800 */
[C---:B------:R-:W-:Y:S01]  /*13910*/  HMMA.16816.F32.BF16 R68, R96.reuse, R80, R56 ;  /* 0x000000506044723c */ /* 0x040fe20000041838 */
[----:B------:R2:W-:Y:S04]  /*13920*/  STL [R1+0x38], R2 ;  /* 0x0000380201007387 */ /* 0x0005e80000100800 */
[----:B------:R2:W-:Y:S03]  /*13930*/  STL [R1+0x34], R0 ;  /* 0x0000340001007387 */ /* 0x0005e60000100800 */
        /* <DEDUP_REMOVED lines=9> */
[----:B--2---:R-:W-:-:S15]  /*139d0*/  BRA.U UP0, `(.L_x_346) ;  /* 0x0000000100047547 */ /* 0x004fde000b800000 */
.L_x_337:
[----:B------:R-:W-:-:S12]  /*139e0*/  UIADD3 UR22, UPT, UPT, UR17, -0x1, URZ ;  /* 0xffffffff11167890 */ /* 0x000fd8000fffe0ff */
.L_x_346:
[----:B------:R-:W-:Y:S01]  /*139f0*/  UISETP.GE.AND UP0, UPT, UR22, UR18, UPT ;  /* 0x000000121600728c */ /* 0x000fe2000bf06270 */
[----:B------:R-:W2:Y:S08]  /*13a00*/  LDCU.64 UR8, c[0x0][0x358] ;  /* 0x00006b00ff0877ac */ /* 0x000eb00008000a00 */
[----:B------:R-:W-:Y:S05]  /*13a10*/  BRA.U !UP0, `(.L_x_347) ;  /* 0x0000005908dc7547 */ /* 0x000fea000b800000 */
[----:B------:R-:W3:Y:S01]  /*13a20*/  LDL.LU R0, [R1+0x1c] ;  /* 0x00001c0001007983 */ /* 0x000ee20000300800 */
[----:B------:R-:W4:Y:S01]  /*13a30*/  LDC.64 R4, c[0x0][0x3c0] ;  /* 0x0000f000ff047b82 */ /* 0x000f220000000a00 */
[----:B------:R-:W3:Y:S01]  /*13a40*/  LDCU UR4, c[0x0][0x440] ;  /* 0x00008800ff0477ac */ /* 0x000ee20008000800 */
[----:B-1----:R-:W-:Y:S01]  /*13a50*/  IMAD.MOV.U32 R230, RZ, RZ, 0x20 ;  /* 0x00000020ffe67424 */ /* 0x002fe200078e00ff */
[----:B------:R-:W1:Y:S01]  /*13a60*/  S2R R231, SR_TID.X ;  /* 0x0000000000e77919 */ /* 0x000e620000002100 */
[----:B------:R-:W-:Y:S01]  /*13a70*/  IMAD.MOV.U32 R106, RZ, RZ, R101 ;  /* 0x000000ffff6a7224 */ /* 0x000fe200078e0065 */
[----:B------:R-:W-:Y:S01]  /*13a80*/  MOV R105, R102 ;  /* 0x0000006600697202 */ /* 0x000fe20000000f00 */
[----:B------:R-:W-:Y:S01]  /*13a90*/  IMAD.MOV.U32 R3, RZ, RZ, R104 ;  /* 0x000000ffff037224 */ /* 0x000fe200078e0068 */
[C---:B------:R-:W-:Y:S01]  /*13aa0*/  IADD3 R237, PT, PT, R233.reuse, 0x8, RZ ;  /* 0x00000008e9ed7810 */ /* 0x040fe20007ffe0ff */
[----:B------:R-:W5:Y:S01]  /*13ab0*/  S2UR UR5, SR_CgaCtaId ;  /* 0x00000000000579c3 */ /* 0x000f620000008800 */
[----:B------:R-:W-:Y:S01]  /*13ac0*/  IMAD.MOV.U32 R100, RZ, RZ, R103 ;  /* 0x000000ffff647224 */ /* 0x000fe200078e0067 */
[C---:B------:R-:W-:Y:S01]  /*13ad0*/  IADD3 R240, PT, PT, R233.reuse, 0x48, RZ ;  /* 0x00000048e9f07810 */ /* 0x040fe20007ffe0ff */
[----:B------:R-:W-:Y:S01]  /*13ae0*/  VIADD R234, R233, 0x40 ;  /* 0x00000040e9ea7836 */ /* 0x000fe20000000000 */
[----:B------:R-:W-:Y:S01]  /*13af0*/  UMOV UR7, 0x400 ;  /* 0x0000040000077882 */ /* 0x000fe20000000000 */
[----:B------:R-:W1:Y:S01]  /*13b00*/  LDCU UR11, c[0x0][0x440] ;  /* 0x00008800ff0b77ac */ /* 0x000e620008000800 */
[----:B------:R-:W1:Y:S01]  /*13b10*/  LDCU UR10, c[0x0][0x504] ;  /* 0x0000a080ff0a77ac */ /* 0x000e620008000800 */
[----:B----4-:R4:W-:Y:S01]  /*13b20*/  STL.64 [R1+0x28], R4 ;  /* 0x0000280401007387 */ /* 0x0109e20000100a00 */
[----:B-----5:R-:W-:Y:S01]  /*13b30*/  ULEA UR5, UR5, UR7, 0x18 ;  /* 0x0000000705057291 */ /* 0x020fe2000f8ec0ff */
[----:B-1----:R-:W-:-:S02]  /*13b40*/  LOP3.LUT P4, RZ, R231, 0x4, RZ, 0xc0, !PT ;  /* 0x00000004e7ff7812 */ /* 0x002fc4000788c0ff */
[C---:B------:R-:W-:Y:S02]  /*13b50*/  SHF.L.U32 R229, R231.reuse, 0x5, RZ ;  /* 0x00000005e7e57819 */ /* 0x040fe400000006ff */
[----:B------:R-:W-:Y:S02]  /*13b60*/  SEL R230, R230, 0xffffffe0, !P4 ;  /* 0xffffffe0e6e67807 */ /* 0x000fe40006000000 */
[----:B---3--:R-:W-:Y:S01]  /*13b70*/  ISETP.GE.AND P5, PT, R0, UR4, PT ;  /* 0x0000000400007c0c */ /* 0x008fe2000bfa6270 */
[----:B------:R-:W-:Y:S01]  /*13b80*/  IMAD.SHL.U32 R0, R231, 0x10, RZ ;  /* 0x00000010e7007824 */ /* 0x000fe200078e00ff */
[----:B------:R-:W1:Y:S04]  /*13b90*/  LDCU UR4, c[0x0][0x45c] ;  /* 0x00008b80ff0477ac */ /* 0x000e680008000800 */
[----:B------:R-:W-:-:S04]  /*13ba0*/  LOP3.LUT R228, R0, 0x100, RZ, 0xc0, !PT ;  /* 0x0000010000e47812 */ /* 0x000fc800078ec0ff */
[----:B------:R-:W-:Y:S01]  /*13bb0*/  LOP3.LUT R228, R228, 0x20, R229, 0xf8, !PT ;  /* 0x00000020e4e47812 */ /* 0x000fe200078ef8e5 */
[----:B----4-:R-:W-:Y:S06]  /*13bc0*/  BRA `(.L_x_348) ;  /* 0x0000000000d47947 */ /* 0x010fec0003800000 */
.L_x_350:
        /* <DEDUP_REMOVED lines=12> */
[CC--:B------:R-:W-:Y:S04]  /*13c90*/  @!P2 LEA R178, P0, R108.reuse, R185.reuse, 0x1 ;  /* 0x000000b96cb2a211 */ /* 0x0c0fe800078008ff */
[CCC-:B------:R-:W-:Y:S02]  /*13ca0*/  @!P2 LEA.HI.X R179, R108.reuse, R184.reuse, R109.reuse, 0x1, P0 ;  /* 0x000000b86cb3a211 */ /* 0x1c0fe400000f0c6d */
[CC--:B------:R-:W-:Y:S04]  /*13cb0*/  @!P1 LEA R110, P0, R108.reuse, R185.reuse, 0x1 ;  /* 0x000000b96c6e9211 */ /* 0x0c0fe800078008ff */
[-C--:B------:R-:W-:Y:S02]  /*13cc0*/  @!P1 LEA.HI.X R111, R108, R184.reuse, R109, 0x1, P0 ;  /* 0x000000b86c6f9211 */ /* 0x080fe400000f0c6d */
[C---:B------:R-:W-:Y:S04]  /*13cd0*/  LEA R108, P0, R180.reuse, R185, 0x1 ;  /* 0x000000b9b46c7211 */ /* 0x040fe800078008ff */
[----:B------:R-:W-:Y:S01]  /*13ce0*/  LEA.HI.X R109, R180, R184, R183, 0x1, P0 ;  /* 0x000000b8b46d7211 */ /* 0x000fe200000f0cb7 */
[----:B------:R-:W-:Y:S05]  /*13cf0*/  @!P5 IMAD.MOV.U32 R180, RZ, RZ, R182 ;  /* 0x000000ffffb4d224 */ /* 0x000fea00078e00b6 */
[----:B------:R-:W-:Y:S01]  /*13d00*/  @!PT LDS RZ, [RZ] ;  /* 0x00000000fffff984 */ /* 0x000fe20000000800 */
[----:B------:R-:W-:Y:S01]  /*13d10*/  @!PT LDS RZ, [RZ] ;  /* 0x00000000fffff984 */ /* 0x000fe20000000800 */
[----:B------:R-:W-:Y:S01]  /*13d20*/  @!PT LDS RZ, [RZ] ;  /* 0x00000000fffff984 */ /* 0x000fe20000000800 */
[----:B------:R-:W-:Y:S04]  /*13d30*/  @!P5 LDGSTS.E.BYPASS.LTC128B.128 [R232+0x6000], desc[UR8][R180.64] ;  /* 0x06000000b4e8dfae */ /* 0x000fe8000b981a08 */
[----:B------:R1:W-:Y:S04]  /*13d40*/  @P5 STS.128 [R232+0x6000], RZ ;  /* 0x006000ffe8005388 */ /* 0x0003e80000000c00 */
        /* <DEDUP_REMOVED lines=23> */
[----:B------:R2:W-:Y:S04]  /*13ec0*/  @!P1 LDGSTS.E.BYPASS.LTC128B.128 [R232+0x8800], desc[UR8][R108.64+0x80] ;  /* 0x088000806ce89fae */ /* 0x0005e8000b981a08 */
[----:B------:R1:W-:Y:S04]  /*13ed0*/  @P1 STS.128 [R232+0x8800], RZ ;  /* 0x008800ffe8001388 */ /* 0x0003e80000000c00 */
[----:B------:R-:W0:Y:S01]  /*13ee0*/  LDGDEPBAR ;  /* 0x00000000000079af */ /* 0x000e220000000000 */
[----:B--2---:R-:W-:Y:S05]  /*13ef0*/  LOP3.LUT R108, R241, 0x20, RZ, 0xfc, !PT ;  /* 0x00000020f16c7812 */ /* 0x004fea00078efcff */
[----:B------:R1:W-:Y:S01]  /*13f00*/  STL [R1+0x48], R108 ;  /* 0x0000486c01007387 */ /* 0x0003e20000100800 */
[----:B------:R-:W-:Y:S05]  /*13f10*/  BRA `(.L_x_349) ;  /* 0x0000001000007947 */ /* 0x000fea0003800000 */
.L_x_348:
[----:B---3--:R-:W3:Y:S01]  /*13f20*/  LDL R9, [R1+0x28] ;  /* 0x0000280001097983 */ /* 0x008ee20000100800 */
[----:B------:R-:W-:Y:S05]  /*13f30*/  DEPBAR.LE SB0, 0x0 ;  /* 0x000080000000791a */ /* 0x000fea0000000000 */
[----:B------:R-:W4:Y:S01]  /*13f40*/  LDL R10, [R1+0x2c] ;  /* 0x00002c00010a7983 */ /* 0x000f220000100800 */
[C---:B------:R-:W-:Y:S01]  /*13f50*/  IMAD.SHL.U32 R227, R231.reuse, 0x4, RZ ;  /* 0x00000004e7e37824 */ /* 0x040fe200078e00ff */
[----:B------:R-:W-:Y:S01]  /*13f60*/  SHF.R.U32.HI R225, RZ, 0x1, R231 ;  /* 0x00000001ffe17819 */ /* 0x000fe200000116e7 */
[----:B------:R-:W-:Y:S03]  /*13f70*/  IMAD.SHL.U32 R103, R231, 0x2, RZ ;  /* 0x00000002e7677824 */ /* 0x000fe600078e00ff */
[----:B------:R-:W5:Y:S01]  /*13f80*/  LDL R8, [R1+0x54] ;  /* 0x0000540001087983 */ /* 0x000f620000100800 */
[----:B------:R-:W-:Y:S02]  /*13f90*/  UIADD3 UR7, UPT, UPT, UR21, UR10, URZ ;  /* 0x0000000a15077290 */ /* 0x000fe4000fffe0ff */
[----:B------:R-:W-:Y:S03]  /*13fa0*/  UISETP.GT.AND UP0, UPT, UR22, UR18, UPT ;  /* 0x000000121600728c */ /* 0x000fe6000bf04270 */
[----:B------:R-:W2:Y:S01]  /*13fb0*/  LDL R12, [R1+0x50] ;  /* 0x00005000010c7983 */ /* 0x000ea20000100800 */
[----:B------:R-:W-:Y:S05]  /*13fc0*/  LOP3.LUT R103, R103, 0x6, RZ, 0xc0, !PT ;  /* 0x0000000667677812 */ /* 0x000fea00078ec0ff */
[----:B------:R-:W3:Y:S01]  /*13fd0*/  LDL R11, [R1+0x48] ;  /* 0x00004800010b7983 */ /* 0x000ee20000100800 */
[----:B------:R-:W-:Y:S01]  /*13fe0*/  BAR.SYNC.DEFER_BLOCKING 0x0 ;  /* 0x0000000000007b1d */ /* 0x000fe20000010000 */
[----:B---3--:R-:W-:Y:S01]  /*13ff0*/  ISETP.GE.AND P2, PT, R11, UR11, PT ;  /* 0x0000000b0b007c0c */ /* 0x008fe2000bf46270 */
[C---:B------:R-:W-:Y:S04]  /*14000*/  IMAD.WIDE.U32 R4, R9.reuse, UR22, RZ ;  /* 0x0000001609047c25 */ /* 0x040fe8000f8e00ff */
[----:B----4-:R-:W-:Y:S01]  /*14010*/  IMAD R0, R10, UR22, R5 ;  /* 0x000000160a007c24 */ /* 0x010fe2000f8e0205 */
[C---:B-----5:R-:W-:Y:S01]  /*14020*/  LEA R6, P1, R4.reuse, R8, 0x7 ;  /* 0x0000000804067211 */ /* 0x060fe200078238ff */
[C---:B------:R-:W-:Y:S03]  /*14030*/  IMAD.SHL.U32 R2, R4.reuse, 0x40, RZ ;  /* 0x0000004004027824 */ /* 0x040fe600078e00ff */
[C-C-:B------:R-:W-:Y:S02]  /*14040*/  SHF.L.U64.HI R5, R4.reuse, 0x6, R0.reuse ;  /* 0x0000000604057819 */ /* 0x140fe40000010200 */
[C---:B------:R-:W-:Y:S02]  /*14050*/  LEA R2, P0, R9.reuse, R2, 0x5 ;  /* 0x0000000209027211 */ /* 0x040fe400078028ff */
[----:B--2---:R-:W-:Y:S02]  /*14060*/  LEA.HI.X R7, R4, R12, R0, 0x7, P1 ;  /* 0x0000000c04077211 */ /* 0x004fe400008f3c00 */
[----:B------:R-:W-:Y:S01]  /*14070*/  LEA.HI.X R5, R9, R5, R10, 0x5, P0 ;  /* 0x0000000509057211 */ /* 0x000fe200000f2c0a */
[----:B------:R-:W-:Y:S01]  /*14080*/  IMAD.SHL.U32 R10, R231, 0x8, RZ ;  /* 0x00000008e70a7824 */ /* 0x000fe200078e00ff */
[----:B------:R-:W-:Y:S01]  /*14090*/  LEA R8, P0, R2, R8, 0x1 ;  /* 0x0000000802087211 */ /* 0x000fe200078008ff */
[----:B------:R-:W-:Y:S01]  /*140a0*/  @!PT LDS RZ, [RZ] ;  /* 0x00000000fffff984 */ /* 0x000fe20000000800 */
[----:B------:R-:W-:Y:S01]  /*140b0*/  @!PT LDS RZ, [RZ] ;  /* 0x00000000fffff984 */ /* 0x000fe20000000800 */
[----:B------:R-:W-:Y:S01]  /*140c0*/  @!PT LDS RZ, [RZ] ;  /* 0x00000000fffff984 */ /* 0x000fe20000000800 */
[----:B------:R-:W-:Y:S01]  /*140d0*/  @!P5 LDGSTS.E.BYPASS.LTC128B.128 [R232+0x9000], desc[UR8][R6.64] ;  /* 0x0900000006e8dfae */ /* 0x000fe2000b981a08 */
[----:B------:R-:W-:Y:S02]  /*140e0*/  LOP3.LUT R0, R227, 0x18, RZ, 0xc0, !PT ;  /* 0x00000018e3007812 */ /* 0x000fe400078ec0ff */
[----:B------:R-:W-:Y:S03]  /*140f0*/  LOP3.LUT R241, R10, 0x18, RZ, 0xc0, !PT ;  /* 0x000000180af17812 */ /* 0x000fe600078ec0ff */
[----:B------:R2:W-:Y:S01]  /*14100*/  STL [R1+0x58], R10 ;  /* 0x0000580a01007387 */ /* 0x0005e20000100800 */
[----:B------:R-:W-:Y:S02]  /*14110*/  LEA.HI.X R9, R2, R12, R5, 0x1, P0 ;  /* 0x0000000c02097211 */ /* 0x000fe400000f0c05 */
[C---:B------:R-:W-:Y:S03]  /*14120*/  LOP3.LUT R2, R241.reuse, 0x40, RZ, 0xfc, !PT ;  /* 0x00000040f1027812 */ /* 0x040fe600078efcff */
[----:B------:R-:W-:Y:S01]  /*14130*/  STL [R1+0x1c], R241 ;  /* 0x00001cf101007387 */ /* 0x000fe20000100800 */
[--C-:B------:R-:W-:Y:S02]  /*14140*/  LOP3.LUT R0, R0, 0xc0, R229.reuse, 0xf8, !PT ;  /* 0x000000c000007812 */ /* 0x100fe400078ef8e5 */
[----:B------:R-:W-:Y:S03]  /*14150*/  ISETP.GE.AND P1, PT, R2, UR11, PT ;  /* 0x0000000b02007c0c */ /* 0x000fe6000bf26270 */
[----:B------:R-:W-:Y:S01]  /*14160*/  @P5 STS.128 [R232+0x9000], RZ ;  /* 0x009000ffe8005388 */ /* 0x000fe20000000c00 */
[----:B------:R-:W-:Y:S05]  /*14170*/  ISETP.GE.AND P5, PT, R241, UR11, PT ;  /* 0x0000000bf1007c0c */ /* 0x000fea000bfa6270 */
[----:B------:R3:W-:Y:S06]  /*14180*/  STL [R1+0x44], R2 ;  /* 0x0000440201007387 */ /* 0x0007ec0000100800 */
        /* <DEDUP_REMOVED lines=8> */
[----:B------:R4:W-:Y:S01]  /*14210*/  @!P1 LDGSTS.E.BYPASS.LTC128B.128 [R232+0xb000], desc[UR8][R6.64+0x80] ;  /* 0x0b00008006e89fae */ /* 0x0009e2000b981a08 */
[----:B--2---:R-:W-:Y:S05]  /*14220*/  IMAD.SHL.U32 R10, R231, 0x10, RZ ;  /* 0x00000010e70a7824 */ /* 0x004fea00078e00ff */
[----:B------:R-:W-:Y:S01]  /*14230*/  @P1 STS.128 [R232+0xb000], RZ ;  /* 0x00b000ffe8001388 */ /* 0x000fe20000000c00 */
[----:B------:R-:W-:Y:S05]  /*14240*/  LOP3.LUT R226, R10, 0x3e00, RZ, 0xc0, !PT ;  /* 0x00003e000ae27812 */ /* 0x000fea00078ec0ff */
[----:B------:R-:W-:Y:S01]  /*14250*/  @!PT LDS RZ, [RZ] ;  /* 0x00000000fffff984 */ /* 0x000fe20000000800 */
[----:B------:R-:W-:Y:S01]  /*14260*/  @!PT LDS RZ, [RZ] ;  /* 0x00000000fffff984 */ /* 0x000fe20000000800 */
[----:B------:R-:W-:Y:S01]  /*14270*/  @!PT LDS RZ, [RZ] ;  /* 0x00000000fffff984 */ /* 0x000fe20000000800 */
[----:B------:R-:W-:Y:S01]  /*14280*/  @!P5 LDGSTS.E.BYPASS.LTC128B.128 [R232+0x9800], desc[UR8][R8.64] ;  /* 0x0980000008e8dfae */ /* 0x000fe2000b981a08 */
[----:B------:R-:W-:Y:S05]  /*14290*/  LOP3.LUT R4, R226, 0x120, R229, 0xf8, !PT ;  /* 0x00000120e2047812 */ /* 0x000fea00078ef8e5 */
[----:B------:R-:W-:Y:S01]  /*142a0*/  @P5 STS.128 [R232+0x9800], RZ ;  /* 0x009800ffe8005388 */ /* 0x000fe20000000c00 */
[----:B---3--:R-:W-:Y:S05]  /*142b0*/  LOP3.LUT R2, R225, 0x8, RZ, 0xc0, !PT ;  /* 0x00000008e1027812 */ /* 0x008fea00078ec0ff */
[----:B------:R-:W-:Y:S01]  /*142c0*/  @!PT LDS RZ, [RZ] ;  /* 0x00000000fffff984 */ /* 0x000fe20000000800 */
[----:B------:R-:W-:Y:S01]  /*142d0*/  @!PT LDS RZ, [RZ] ;  /* 0x00000000fffff984 */ /* 0x000fe20000000800 */
[----:B------:R-:W-:Y:S01]  /*142e0*/  @!PT LDS RZ, [RZ] ;  /* 0x00000000fffff984 */ /* 0x000fe20000000800 */
[----:B------:R-:W-:Y:S01]  /*142f0*/  @!P2 LDGSTS.E.BYPASS.LTC128B.128 [R232+0xa800], desc[UR8][R8.64+0x40] ;  /* 0x0a80004008e8afae */ /* 0x000fe2000b981a08 */
[C---:B------:R-:W-:Y:S02]  /*14300*/  LOP3.LUT R224, R0.reuse, R2, RZ, 0x3c, !PT ;  /* 0x0000000200e07212 */ /* 0x040fe400078e3cff */
[----:B------:R-:W-:Y:S03]  /*14310*/  LOP3.LUT R0, R0, 0x8, R231, 0x78, !PT ;  /* 0x0000000800007812 */ /* 0x000fe600078e78e7 */
[----:B------:R-:W-:Y:S01]  /*14320*/  @P2 STS.128 [R232+0xa800], RZ ;  /* 0x00a800ffe8002388 */ /* 0x000fe20000000c00 */
[----:B------:R-:W-:Y:S02]  /*14330*/  LOP3.LUT R2, R4, R224, RZ, 0xfc, !PT ;  /* 0x000000e004027212 */ /* 0x000fe400078efcff */
[----:B------:R-:W-:Y:S03]  /*14340*/  LOP3.LUT R0, R228, R0, RZ, 0xfc, !PT ;  /* 0x00000000e4007212 */ /* 0x000fe600078efcff */
[----:B------:R-:W-:Y:S01]  /*14350*/  @!PT LDS RZ, [RZ] ;  /* 0x00000000fffff984 */ /* 0x000fe20000000800 */
[----:B------:R-:W-:Y:S01]  /*14360*/  @!PT LDS RZ, [RZ] ;  /* 0x00000000fffff984 */ /* 0x000fe20000000800 */
[----:B------:R-:W-:Y:S01]  /*14370*/  @!PT LDS RZ, [RZ] ;  /* 0x00000000fffff984 */ /* 0x000fe20000000800 */
[----:B------:R2:W-:Y:S01]  /*14380*/  @!P1 LDGSTS.E.BYPASS.LTC128B.128 [R232+0xb800], desc[UR8][R8.64+0x80] ;  /* 0x0b80008008e89fae */ /* 0x0005e2000b981a08 */
[----:B------:R-:W-:Y:S02]  /*14390*/  LEA R101, R2, UR5, 0x1 ;  /* 0x0000000502657c11 */ /* 0x000fe4000f8e08ff */
[----:B------:R-:W-:Y:S03]  /*143a0*/  LEA R0, R0, UR5, 0x1 ;  /* 0x0000000500007c11 */ /* 0x000fe6000f8e08ff */
[----:B------:R-:W-:Y:S01]  /*143b0*/  @P1 STS.128 [R232+0xb800], RZ ;  /* 0x00b800ffe8001388 */ /* 0x000fe20000000c00 */
[C---:B------:R-:W-:Y:S05]  /*143c0*/  IMAD.IADD R102, R230.reuse, 0x1, R101 ;  /* 0x00000001e6667824 */ /* 0x040fea00078e0265 */
[----:B------:R-:W-:Y:S01]  /*143d0*/  LDSM.16.M88.4 R64, [R101] ;  /* 0x000000006540783b */ /* 0x000fe20000000200 */
[----:B------:R-:W-:Y:S05]  /*143e0*/  IMAD.IADD R2, R230, 0x1, R0 ;  /* 0x00000001e6027824 */ /* 0x000fea00078e0200 */
[----:B------:R-:W4:Y:S06]  /*143f0*/  LDSM.16.M88.4 R16, [R0+0x6000] ;  /* 0x006000000010783b */ /* 0x000f2c0000000200 */
[----:B------:R-:W2:Y:S06]  /*14400*/  LDSM.16.M88.4 R60, [R101+0x1000] ;  /* 0x00100000653c783b */ /* 0x000eac0000000200 */
[----:B------:R-:W3:Y:S06]  /*14410*/  LDSM.16.M88.4 R32, [R0+0x6400] ;  /* 0x006400000020783b */ /* 0x000eec0000000200 */
[----:B------:R-:W0:Y:S06]  /*14420*/  LDGDEPBAR ;  /* 0x00000000000079af */ /* 0x000e2c0000000000 */
[----:B------:R-:W5:Y:S06]  /*14430*/  LDSM.16.M88.4 R48, [R0+0x6800] ;  /* 0x006800000030783b */ /* 0x000f6c0000000200 */
[----:B------:R-:W1:Y:S06]  /*14440*/  LDSM.16.M88.4 R108, [R0+0x6c00] ;  /* 0x006c0000006c783b */ /* 0x000e6c0000000200 */
[----:B------:R-:W-:Y:S01]  /*14450*/  LDSM.16.M88.4 R176, [R102] ;  /* 0x0000000066b0783b */ /* 0x000fe20000000200 */
[-C--:B----4-:R-:W-:Y:S05]  /*14460*/  HMMA.16816.F32.BF16 R4, R64, R16.reuse, RZ ;  /* 0x000000104004723c */ /* 0x090fea00000418ff */
[----:B------:R-:W4:Y:S06]  /*14470*/  LDSM.16.M88.4 R180, [R2+0x6000] ;  /* 0x0060000002b4783b */ /* 0x000f2c0000000200 */
[----:B------:R-:W4:Y:S01]  /*14480*/  LDSM.16.M88.4 R184, [R102+0x1000] ;  /* 0x0010000066b8783b */ /* 0x000f220000000200 */
        /* <DEDUP_REMOVED lines=12> */
[----:B------:R-:W-:Y:S06]  /*14550*/  LDSM.16.M88.4 R212, [R102+0x3000] ;  /* 0x0030000066d4783b */ /* 0x000fec0000000200 */
[----:B------:R-:W-:Y:S01]  /*14560*/  LDSM.16.M88.4 R216, [R2+0x7400] ;  /* 0x0074000002d8783b */ /* 0x000fe20000000200 */
[C---:B------:R-:W-:Y:S05]  /*14570*/  HMMA.16816.F32.BF16 R32, R64.reuse, R34, RZ ;  /* 0x000000224020723c */ /* 0x040fea00000418ff */
[----:B------:R-:W-:Y:S03]  /*14580*/  LDSM.16.M88.4 R220, [R2+0x8800] ;  /* 0x0088000002dc783b */ /* 0x000fe60000000200 */
[-C--:B-----5:R-:W-:Y:S03]  /*14590*/  HMMA.16816.F32.BF16 R36, R64, R48.reuse, RZ ;  /* 0x000000304024723c */ /* 0x0a0fe600000418ff */
[----:B------:R-:W-:Y:S05]  /*145a0*/  STL [R1+0x4c], R103 ;  /* 0x00004c6701007387 */ /* 0x000fea0000100800 */
[C---:B------:R-:W-:Y:S08]  /*145b0*/  HMMA.16816.F32.BF16 R40, R60.reuse, R48, RZ ;  /* 0x000000303c28723c */ /* 0x040ff000000418ff */
[-C--:B------:R-:W-:Y:S08]  /*145c0*/  HMMA.16816.F32.BF16 R44, R60, R50.reuse, RZ ;  /* 0x000000323c2c723c */ /* 0x080ff000000418ff */
[C---:B------:R-:W-:Y:S08]  /*145d0*/  HMMA.16816.F32.BF16 R48, R64.reuse, R50, RZ ;  /* 0x000000324030723c */ /* 0x040ff000000418ff */
[-C--:B-1----:R-:W-:Y:S08]  /*145e0*/  HMMA.16816.F32.BF16 R52, R64, R108.reuse, RZ ;  /* 0x0000006c4034723c */ /* 0x082ff000000418ff */
[C---:B------:R-:W-:Y:S08]  /*145f0*/  HMMA.16816.F32.BF16 R56, R60.reuse, R108, RZ ;  /* 0x0000006c3c38723c */ /* 0x040ff000000418ff */
[-C--:B------:R-:W-:Y:S08]  /*14600*/  HMMA.16816.F32.BF16 R60, R60, R110.reuse, RZ ;  /* 0x0000006e3c3c723c */ /* 0x080ff000000418ff */
[----:B------:R-:W-:Y:S01]  /*14610*/  HMMA.16816.F32.BF16 R64, R64, R110, RZ ;  /* 0x0000006e4040723c */ /* 0x000fe200000418ff */
[----:B------:R-:W-:Y:S07]  /*14620*/  LDSM.16.M88.4 R108, [R101+0x2000] ;  /* 0x00200000656c783b */ /* 0x000fee0000000200 */
[-C--:B----4-:R-:W-:Y:S08]  /*14630*/  HMMA.16816.F32.BF16 R4, R176, R180.reuse, R4 ;  /* 0x000000b4b004723c */ /* 0x090ff00000041804 */
        /* <DEDUP_REMOVED lines=20> */
[----:B------:R-:W-:Y:S01]  /*14780*/  LDSM.16.M88.4 R196, [R0+0x8400] ;  /* 0x0084000000c4783b */ /* 0x000fe20000000200 */
        /* <DEDUP_REMOVED lines=20> */
[----:B------:R-:W2:Y:S06]  /*148d0*/  LDSM.16.M88.4 R108, [R101+0x4000] ;  /* 0x00400000656c783b */ /* 0x000eac0000000200 */
[----:B------:R-:W3:Y:S01]  /*148e0*/  LDSM.16.M88.4 R192, [R101+0x5000] ;  /* 0x0050000065c0783b */ /* 0x000ee20000000200 */
[-C--:B----4-:R-:W-:Y:S08]  /*148f0*/  HMMA.16816.F32.BF16 R4, R184, R208.reuse, R4 ;  /* 0x000000d0b804723c */ /* 0x090ff00000041804 */
        /* <DEDUP_REMOVED lines=13> */
[----:B------:R4:W5:Y:S07]  /*149d0*/  LDSM.16.M88.4 R176, [R0+0x8c00] ;  /* 0x008c000000b0783b */ /* 0x00096e0000000200 */
[-C--:B-1----:R-:W-:Y:S08]  /*149e0*/  HMMA.16816.F32.BF16 R52, R184, R180.reuse, R52 ;  /* 0x000000b4b834723c */ /* 0x082ff00000041834 */
[C---:B------:R-:W-:Y:S08]  /*149f0*/  HMMA.16816.F32.BF16 R56, R212.reuse, R180, R56 ;  /* 0x000000b4d438723c */ /* 0x040ff00000041838 */
[-C--:B------:R-:W-:Y:S01]  /*14a00*/  HMMA.16816.F32.BF16 R60, R212, R182.reuse, R60 ;  /* 0x000000b6d43c723c */ /* 0x080fe2000004183c */
[----:B------:R-:W1:Y:S01]  /*14a10*/  LDSM.16.M88.4 R212, [R2+0x8400] ;  /* 0x0084000002d4783b */ /* 0x000e620000000200 */
[----:B----4-:R-:W-:Y:S04]  /*14a20*/  IMAD.U32 R0, RZ, RZ, UR22 ;  /* 0x00000016ff007e24 */ /* 0x010fe8000f8e00ff */
[----:B------:R-:W-:Y:S02]  /*14a30*/  IMAD R0, R0, 0x40, R103 ;  /* 0x0000004000007824 */ /* 0x000fe400078e0267 */
[----:B------:R-:W-:Y:S08]  /*14a40*/  HMMA.16816.F32.BF16 R64, R184, R182, R64 ;  /* 0x000000b6b840723c */ /* 0x000ff00000041840 */
[-C--:B--2---:R-:W-:Y:S08]  /*14a50*/  HMMA.16816.F32.BF16 R4, R108, R188.reuse, R4 ;  /* 0x000000bc6c04723c */ /* 0x084ff00000041804 */
[C---:B---3--:R-:W-:Y:S08]  /*14a60*/  HMMA.16816.F32.BF16 R8, R192.reuse, R188, R8 ;  /* 0x000000bcc008723c */ /* 0x048ff00000041808 */
        /* <DEDUP_REMOVED lines=10> */
[-C--:B-----5:R-:W-:Y:S08]  /*14b10*/  HMMA.16816.F32.BF16 R52, R108, R176.reuse, R52 ;  /* 0x000000b06c34723c */ /* 0x0a0ff00000041834 */
[C---:B------:R-:W-:Y:S04]  /*14b20*/  HMMA.16816.F32.BF16 R56, R192.reuse, R176, R56 ;  /* 0x000000b0c038723c */ /* 0x040fe80000041838 */
[----:B------:R-:W-:Y:S04]  /*14b30*/  VIADD R176, R0, 0x38 ;  /* 0x0000003800b07836 */ /* 0x000fe80000000000 */
[-C--:B------:R-:W-:Y:S03]  /*14b40*/  HMMA.16816.F32.BF16 R60, R192, R178.reuse, R60 ;  /* 0x000000b2c03c723c */ /* 0x080fe6000004183c */
[----:B------:R-:W-:Y:S04]  /*14b50*/  VIADD R104, R176, UR21 ;  /* 0x00000015b0687c36 */ /* 0x000fe80008000000 */
[----:B------:R-:W-:Y:S01]  /*14b60*/  VIADD R177, R104, 0xffffffc9 ;  /* 0xffffffc968b17836 */ /* 0x000fe20000000000 */
[----:B------:R-:W-:Y:S01]  /*14b70*/  HMMA.16816.F32.BF16 R64, R108, R178, R64 ;  /* 0x000000b26c40723c */ /* 0x000fe20000041840 */
[----:B------:R2:W3:Y:S01]  /*14b80*/  LDSM.16.M88.4 R108, [R2+0x8c00] ;  /* 0x008c0000026c783b */ /* 0x0004e20000000200 */
[----:B------:R-:W-:Y:S04]  /*14b90*/  DEPBAR.LE SB0, 0x0 ;  /* 0x000080000000791a */ /* 0x000fe80000000000 */
[C---:B------:R-:W-:Y:S01]  /*14ba0*/  IMAD.IADD R102, R233.reuse, 0x1, -R177 ;  /* 0x00000001e9667824 */ /* 0x040fe200078e0ab1 */
[----:B------:R-:W-:Y:S01]  /*14bb0*/  BAR.SYNC.DEFER_BLOCKING 0x0 ;  /* 0x0000000000007b1d */ /* 0x000fe20000010000 */
[-C--:B------:R-:W-:Y:S05]  /*14bc0*/  HMMA.16816.F32.BF16 R4, R204, R208.reuse, R4 ;  /* 0x000000d0cc04723c */ /* 0x080fea0000041804 */
[----:B------:R-:W-:Y:S03]  /*14bd0*/  IABS R102, R102 ;  /* 0x0000006600667213 */ /* 0x000fe60000000000 */
[C---:B------:R-:W-:Y:S04]  /*14be0*/  HMMA.16816.F32.BF16 R8, R216.reuse, R208, R8 ;  /* 0x000000d0d808723c */ /* 0x040fe80000041808 */
[----:B------:R-:W-:Y:S04]  /*14bf0*/  I2FP.F32.S32 R102, R102 ;  /* 0x0000006600667245 */ /* 0x000fe80000201400 */
[-C--:B------:R-:W-:Y:S03]  /*14c00*/  HMMA.16816.F32.BF16 R12, R216, R210.reuse, R12 ;  /* 0x000000d2d80c723c */ /* 0x080fe6000004180c */
[----:B--2---:R-:W-:Y:S02]  /*14c10*/  VIADD R2, R0, UR21 ;  /* 0x0000001500027c36 */ /* 0x004fe40008000000 */
[----:B------:R-:W-:Y:S02]  /*14c20*/  FFMA.FTZ R5, R102, -UR6, R5 ;  /* 0x8000000666057c23 */ /* 0x000fe40008010005 */
[--C-:B------:R-:W-:Y:S01]  /*14c30*/  IMAD.IADD R103, R233, 0x1, -R2.reuse ;  /* 0x00000001e9677824 */ /* 0x100fe200078e0a02 */
[C---:B------:R-:W-:Y:S04]  /*14c40*/  HMMA.16816.F32.BF16 R16, R204.reuse, R210, R16 ;  /* 0x000000d2cc10723c */ /* 0x040fe80000041810 */
[--C-:B------:R-:W-:Y:S01]  /*14c50*/  IMAD.IADD R101, R237, 0x1, -R2.reuse ;  /* 0x00000001ed657824 */ /* 0x100fe200078e0a02 */
[----:B------:R-:W-:Y:S01]  /*14c60*/  IABS R103, R103 ;  /* 0x0000006700677213 */ /* 0x000fe20000000000 */
[--C-:B------:R-:W-:Y:S02]  /*14c70*/  IMAD.IADD R102, R234, 0x1, -R2.reuse ;  /* 0x00000001ea667824 */ /* 0x100fe400078e0a02 */
[-C--:B-1----:R-:W-:Y:S03]  /*14c80*/  HMMA.16816.F32.BF16 R20, R204, R212.reuse, R20 ;  /* 0x000000d4cc14723c */ /* 0x082fe60000041814 */
[----:B------:R-:W-:Y:S01]  /*14c90*/  IABS R101, R101 ;  /* 0x0000006500657213 */ /* 0x000fe20000000000 */
[----:B------:R-:W-:Y:S01]  /*14ca0*/  IMAD.IADD R2, R240, 0x1, -R2 ;  /* 0x00000001f0027824 */ /* 0x000fe200078e0a02 */
[----:B------:R-:W-:Y:S02]  /*14cb0*/  I2FP.F32.S32 R103, R103 ;  /* 0x0000006700677245 */ /* 0x000fe40000201400 */
[----:B------:R-:W-:Y:S01]  /*14cc0*/  I2FP.F32.S32 R101, R101 ;  /* 0x0000006500657245 */ /* 0x000fe20000201400 */
[C---:B------:R-:W-:Y:S04]  /*14cd0*/  HMMA.16816.F32.BF16 R24, R216.reuse, R212, R24 ;  /* 0x000000d4d818723c */ /* 0x040fe80000041818 */
[----:B------:R-:W-:Y:S01]  /*14ce0*/  FFMA.FTZ R4, R103, -UR6, R4 ;  /* 0x8000000667047c23 */ /* 0x000fe20008010004 */
[--C-:B------:R-:W-:Y:S02]  /*14cf0*/  IMAD.IADD R103, R237, 0x1, -R177.reuse ;  /* 0x00000001ed677824 */ /* 0x100fe400078e0ab1 */
[----:B------:R-:W-:Y:S01]  /*14d00*/  FFMA.FTZ R6, R101, -UR6, R6 ;  /* 0x8000000665067c23 */ /* 0x000fe20008010006 */
[----:B------:R-:W-:Y:S01]  /*14d10*/  IMAD.IADD R101, R234, 0x1, -R177 ;  /* 0x00000001ea657824 */ /* 0x000fe200078e0ab1 */
[-C--:B------:R-:W-:Y:S03]  /*14d20*/  HMMA.16816.F32.BF16 R28, R216, R214.reuse, R28 ;  /* 0x000000d6d81c723c */ /* 0x080fe6000004181c */
[----:B------:R-:W-:Y:S02]  /*14d30*/  IABS R107, R102 ;  /* 0x00000066006b7213 */ /* 0x000fe40000000000 */
[----:B------:R-:W-:Y:S02]  /*14d40*/  IABS R102, R103 ;  /* 0x0000006700667213 */ /* 0x000fe40000000000 */
[----:B------:R-:W-:Y:S01]  /*14d50*/  IABS R103, R2 ;  /* 0x0000000200677213 */ /* 0x000fe20000000000 */
[C---:B------:R-:W-:Y:S04]  /*14d60*/  HMMA.16816.F32.BF16 R32, R204.reuse, R214, R32 ;  /* 0x000000d6cc20723c */ /* 0x040fe80000041820 */
[----:B------:R-:W-:Y:S01]  /*14d70*/  IABS R2, R101 ;  /* 0x0000006500027213 */ /* 0x000fe20000000000 */
[----:B------:R-:W-:Y:S01]  /*14d80*/  IMAD.MOV.U32 R101, RZ, RZ, R102 ;  /* 0x000000ffff657224 */ /* 0x000fe200078e0066 */
[----:B------:R-:W-:Y:S02]  /*14d90*/  I2FP.F32.S32 R103, R103 ;  /* 0x0000006700677245 */ /* 0x000fe40000201400 */
[-C--:B------:R-:W-:Y:S03]  /*14da0*/  HMMA.16816.F32.BF16 R36, R204, R220.reuse, R36 ;  /* 0x000000dccc24723c */ /* 0x080fe60000041824 */
[----:B------:R-:W-:Y:S01]  /*14db0*/  I2FP.F32.S32 R2, R2 ;  /* 0x0000000200027245 */ /* 0x000fe20000201400 */
[----:B------:R-:W-:Y:S01]  /*14dc0*/  FFMA.FTZ R10, R103, -UR6, R10 ;  /* 0x80000006670a7c23 */ /* 0x000fe2000801000a */
[----:B------:R-:W-:Y:S01]  /*14dd0*/  I2FP.F32.S32 R101, R101 ;  /* 0x0000006500657245 */ /* 0x000fe20000201400 */
[----:B------:R-:W-:Y:S01]  /*14de0*/  VIADD R103, R237, -UR7 ;  /* 0x80000007ed677c36 */ /* 0x000fe20008000000 */
[----:B------:R-:W-:Y:S01]  /*14df0*/  I2FP.F32.S32 R102, R107 ;  /* 0x0000006b00667245 */ /* 0x000fe20000201400 */
[C---:B------:R-:W-:Y:S04]  /*14e00*/  HMMA.16816.F32.BF16 R40, R216.reuse, R220, R40 ;  /* 0x000000dcd828723c */ /* 0x040fe80000041828 */
[----:B------:R-:W-:Y:S01]  /*14e10*/  FFMA.FTZ R9, R2, -UR6, R9 ;  /* 0x8000000602097c23 */ /* 0x000fe20008010009 */
[----:B------:R-:W-:Y:S02]  /*14e20*/  VIADD R2, R233, -UR7 ;  /* 0x80000007e9027c36 */ /* 0x000fe40008000000 */
[----:B------:R-:W-:Y:S01]  /*14e30*/  FFMA.FTZ R7, R101, -UR6, R7 ;  /* 0x8000000665077c23 */ /* 0x000fe20008010007 */
[----:B------:R-:W-:Y:S01]  /*14e40*/  FFMA.FTZ R8, R102, -UR6, R8 ;  /* 0x8000000666087c23 */ /* 0x000fe20008010008 */
[-C--:B------:R-:W-:Y:S03]  /*14e50*/  HMMA.16816.F32.BF16 R44, R216, R222.reuse, R44 ;  /* 0x000000ded82c723c */ /* 0x080fe6000004182c */
[----:B------:R-:W-:Y:S01]  /*14e60*/  VIADD R102, R234, -UR7 ;  /* 0x80000007ea667c36 */ /* 0x000fe20008000000 */
[-C--:B------:R-:W-:Y:S01]  /*14e70*/  ISETP.GT.AND P6, PT, R2, R0.reuse, PT ;  /* 0x000000000200720c */ /* 0x080fe20003fc4270 */
[----:B------:R-:W-:Y:S01]  /*14e80*/  VIADD R101, R240, -UR7 ;  /* 0x80000007f0657c36 */ /* 0x000fe20008000000 */
[----:B------:R-:W-:Y:S01]  /*14e90*/  ISETP.GT.AND P3, PT, R103, R0, PT ;  /* 0x000000006700720c */ /* 0x000fe20003f64270 */
[----:B------:R-:W-:Y:S01]  /*14ea0*/  VIADD R107, R0, 0x1 ;  /* 0x00000001006b7836 */ /* 0x000fe20000000000 */
[C---:B------:R-:W-:Y:S08]  /*14eb0*/  HMMA.16816.F32.BF16 R48, R204.reuse, R222, R48 ;  /* 0x000000decc30723c */ /* 0x040ff00000041830 */
[-C--:B---3--:R-:W-:Y:S08]  /*14ec0*/  HMMA.16816.F32.BF16 R52, R204, R108.reuse, R52 ;  /* 0x0000006ccc34723c */ /* 0x088ff00000041834 */
[C---:B------:R-:W-:Y:S08]  /*14ed0*/  HMMA.16816.F32.BF16 R56, R216.reuse, R108, R56 ;  /* 0x0000006cd838723c */ /* 0x040ff00000041838 */
[-C--:B------:R-:W-:Y:S08]  /*14ee0*/  HMMA.16816.F32.BF16 R60, R216, R110.reuse, R60 ;  /* 0x0000006ed83c723c */ /* 0x080ff0000004183c */
[----:B------:R-:W-:Y:S01]  /*14ef0*/  HMMA.16816.F32.BF16 R64, R204, R110, R64 ;  /* 0x0000006ecc40723c */ /* 0x000fe20000041840 */
[----:B------:R-:W-:Y:S08]  /*14f00*/  @!UPT UIADD3 URZ, UPT, UPT, URZ, URZ, URZ ;  /* 0x000000fffffff290 */ /* 0x000ff0000fffe0ff */
[----:B------:R-:W-:Y:S11]  /*14f10*/  BRA.U.ANY UP0, `(.L_x_350) ;  /* 0xffffffed002c7547 */ /* 0x000ff6000b93ffff */
.L_x_349:
[-C--:B------:R-:W-:Y:S01]  /*14f20*/  ISETP.GT.AND P2, PT, R2, R107.reuse, PT ;  /* 0x0000006b0200720c */ /* 0x080fe20003f44270 */
[----:B------:R-:W-:Y:S01]  /*14f30*/  IMAD.IADD R177, R240, 0x1, -R177 ;  /* 0x00000001f0b17824 */ /* 0x000fe200078e0ab1 */
[----:B-1----:R-:W-:Y:S01]  /*14f40*/  FSEL R108, R4, -INF , !P6 ;  /* 0xff800000046c7808 */ /* 0x002fe20007000000 */
[C---:B------:R-:W-:Y:S01]  /*14f50*/  VIADD R4, R104.reuse, 0xffffffd1 ;  /* 0xffffffd168047836 */ /* 0x040fe20000000000 */
[----:B------:R-:W-:Y:S01]  /*14f60*/  ISETP.GT.AND P6, PT, R103, R107, PT ;  /* 0x0000006b6700720c */ /* 0x000fe20003fc4270 */
[----:B------:R-:W-:Y:S01]  /*14f70*/  UISETP.GT.AND UP0, UPT, UR22, UR18, UPT ;  /* 0x000000121600728c */ /* 0x000fe2000bf04270 */
[----:B------:R-:W-:Y:S01]  /*14f80*/  FSEL R111, R5, -INF , !P2 ;  /* 0xff800000056f7808 */ /* 0x000fe20005000000 */
[----:B------:R-:W-:Y:S01]  /*14f90*/  VIADD R5, R104, 0xffffffd0 ;  /* 0xffffffd068057836 */ /* 0x000fe20000000000 */
[----:B------:R-:W-:Y:S01]  /*14fa0*/  ISETP.GT.AND P1, PT, R102, R0, PT ;  /* 0x000000006600720c */ /* 0x000fe20003f24270 */
[----:B------:R-:W-:Y:S01]  /*14fb0*/  UIADD3 UR22, UPT, UPT, UR22, -0x1, URZ ;  /* 0xffffffff16167890 */ /* 0x000fe2000fffe0ff */
[----:B------:R-:W-:Y:S01]  /*14fc0*/  FSEL R109, R7, -INF , !P6 ;  /* 0xff800000076d7808 */ /* 0x000fe20007000000 */
[--C-:B------:R-:W-:Y:S01]  /*14fd0*/  IMAD.IADD R7, R240, 0x1, -R5.reuse ;  /* 0x00000001f0077824 */ /* 0x100fe200078e0a05 */
[----:B------:R-:W-:Y:S01]  /*14fe0*/  FSEL R178, R8, -INF , !P1 ;  /* 0xff80000008b27808 */ /* 0x000fe20004800000 */
[--C-:B------:R-:W-:Y:S01]  /*14ff0*/  IMAD.IADD R8, R234, 0x1, -R5.reuse ;  /* 0x00000001ea087824 */ /* 0x100fe200078e0a05 */
[----:B------:R-:W-:Y:S01]  /*15000*/  FSEL R110, R6, -INF , !P3 ;  /* 0xff800000066e7808 */ /* 0x000fe20005800000 */
[----:B------:R-:W-:Y:S01]  /*15010*/  IMAD.IADD R6, R234, 0x1, -R4 ;  /* 0x00000001ea067824 */ /* 0x000fe200078e0a04 */
[----:B------:R-:W-:Y:S02]  /*15020*/  IABS R7, R7 ;  /* 0x0000000700077213 */ /* 0x000fe40000000000 */
[----:B------:R-:W-:Y:S02]  /*15030*/  IABS R8, R8 ;  /* 0x0000000800087213 */ /* 0x000fe40000000000 */
[----:B------:R-:W-:Y:S02]  /*15040*/  I2FP.F32.S32 R7, R7 ;  /* 0x0000000700077245 */ /* 0x000fe40000201400 */
[----:B------:R-:W-:Y:S02]  /*15050*/  I2FP.F32.S32 R8, R8 ;  /* 0x0000000800087245 */ /* 0x000fe40000201400 */
[----:B------:R-:W-:Y:S01]  /*15060*/  IABS R6, R6 ;  /* 0x0000000600067213 */ /* 0x000fe20000000000 */
[----:B------:R-:W-:Y:S01]  /*15070*/  FFMA.FTZ R14, R7, -UR6, R14 ;  /* 0x80000006070e7c23 */ /* 0x000fe2000801000e */
[----:B------:R-:W-:Y:S01]  /*15080*/  ISETP.GT.AND P0, PT, R101, R0, PT ;  /* 0x000000006500720c */ /* 0x000fe20003f04270 */
[----:B------:R-:W-:Y:S01]  /*15090*/  FFMA.FTZ R12, R8, -UR6, R12 ;  /* 0x80000006080c7c23 */ /* 0x000fe2000801000c */
[----:B------:R-:W-:Y:S01]  /*150a0*/  ISETP.GT.AND P2, PT, R102, R107, PT ;  /* 0x0000006b6600720c */ /* 0x000fe20003f44270 */
[--C-:B------:R-:W-:Y:S01]  /*150b0*/  IMAD.IADD R7, R240, 0x1, -R4.reuse ;  /* 0x00000001f0077824 */ /* 0x100fe200078e0a04 */
[----:B------:R-:W-:Y:S01]  /*150c0*/  IABS R177, R177 ;  /* 0x000000b100b17213 */ /* 0x000fe20000000000 */
[--C-:B------:R-:W-:Y:S01]  /*150d0*/  IMAD.IADD R8, R233, 0x1, -R5.reuse ;  /* 0x00000001e9087824 */ /* 0x100fe200078e0a05 */
[----:B------:R-:W-:Y:S01]  /*150e0*/  I2FP.F32.S32 R6, R6 ;  /* 0x0000000600067245 */ /* 0x000fe20000201400 */
[----:B------:R-:W-:Y:S01]  /*150f0*/  IMAD.IADD R5, R237, 0x1, -R5 ;  /* 0x00000001ed057824 */ /* 0x000fe200078e0a05 */
[----:B------:R-:W-:Y:S02]  /*15100*/  FSEL R9, R9, -INF , !P2 ;  /* 0xff80000009097808 */ /* 0x000fe40005000000 */
[----:B------:R-:W-:Y:S01]  /*15110*/  I2FP.F32.S32 R177, R177 ;  /* 0x000000b100b17245 */ /* 0x000fe20000201400 */
[----:B------:R-:W-:Y:S01]  /*15120*/  FFMA.FTZ R13, R6, -UR6, R13 ;  /* 0x80000006060d7c23 */ /* 0x000fe2000801000d */
[----:B------:R-:W-:Y:S01]  /*15130*/  FSEL R10, R10, -INF , !P0 ;  /* 0xff8000000a0a7808 */ /* 0x000fe20004000000 */
[--C-:B------:R-:W-:Y:S01]  /*15140*/  IMAD.IADD R6, R233, 0x1, -R4.reuse ;  /* 0x00000001e9067824 */ /* 0x100fe200078e0a04 */
[----:B------:R-:W-:Y:S01]  /*15150*/  ISETP.GT.AND P3, PT, R101, R107, PT ;  /* 0x0000006b6500720c */ /* 0x000fe20003f64270 */
[----:B------:R-:W-:Y:S01]  /*15160*/  FFMA.FTZ R11, R177, -UR6, R11 ;  /* 0x80000006b10b7c23 */ /* 0x000fe2000801000b */
[----:B------:R-:W-:Y:S01]  /*15170*/  ISETP.GE.AND P6, PT, R107, R236, PT ;  /* 0x000000ec6b00720c */ /* 0x000fe20003fc6270 */
[----:B------:R-:W-:Y:S01]  /*15180*/  IMAD.IADD R4, R237, 0x1, -R4 ;  /* 0x00000001ed047824 */ /* 0x000fe200078e0a04 */
[C---:B------:R-:W-:Y:S02]  /*15190*/  ISETP.GE.AND P1, PT, R107.reuse, R239, PT ;  /* 0x000000ef6b00720c */ /* 0x040fe40003f26270 */
[C---:B------:R-:W-:Y:S02]  /*151a0*/  ISETP.GE.AND P2, PT, R107.reuse, R235, PT ;  /* 0x000000eb6b00720c */ /* 0x040fe40003f46270 */
[----:B------:R-:W-:Y:S02]  /*151b0*/  ISETP.GE.AND P0, PT, R107, R238, PT ;  /* 0x000000ee6b00720c */ /* 0x000fe40003f06270 */
[----:B------:R-:W-:Y:S02]  /*151c0*/  IABS R107, R7 ;  /* 0x00000007006b7213 */ /* 0x000fe40000000000 */
[----:B------:R-:W-:Y:S02]  /*151d0*/  IABS R177, R5 ;  /* 0x0000000500b17213 */ /* 0x000fe40000000000 */
[----:B------:R-:W-:Y:S01]  /*151e0*/  IABS R7, R8 ;  /* 0x0000000800077213 */ /* 0x000fe20000000000 */
[----:B------:R-:W-:Y:S01]  /*151f0*/  IMAD.MOV.U32 R5, RZ, RZ, R107 ;  /* 0x000000ffff057224 */ /* 0x000fe200078e006b */
[----:B------:R-:W-:Y:S02]  /*15200*/  IABS R8, R4 ;  /* 0x0000000400087213 */ /* 0x000fe40000000000 */
[----:B------:R-:W-:Y:S02]  /*15210*/  FSEL R11, R11, -INF , !P3 ;  /* 0xff8000000b0b7808 */ /* 0x000fe40005800000 */
[----:B------:R-:W-:Y:S02]  /*15220*/  I2FP.F32.S32 R4, R5 ;  /* 0x0000000500047245 */ /* 0x000fe40000201400 */
[----:B------:R-:W-:Y:S01]  /*15230*/  I2FP.F32.S32 R5, R7 ;  /* 0x0000000700057245 */ /* 0x000fe20000201400 */
[----:B------:R-:W-:Y:S01]  /*15240*/  IMAD.MOV.U32 R7, RZ, RZ, R177 ;  /* 0x000000ffff077224 */ /* 0x000fe200078e00b1 */
[----:B------:R-:W-:Y:S01]  /*15250*/  ISETP.GE.AND P3, PT, R0, R236, PT ;  /* 0x000000ec0000720c */ /* 0x000fe20003f66270 */
[----:B------:R-:W-:Y:S01]  /*15260*/  FFMA.FTZ R15, R4, -UR6, R15 ;  /* 0x80000006040f7c23 */ /* 0x000fe2000801000f */
[----:B------:R-:W-:Y:S01]  /*15270*/  FSEL R183, R111, -INF , !P6 ;  /* 0xff8000006fb77808 */ /* 0x000fe20007000000 */
[----:B------:R-:W-:Y:S01]  /*15280*/  FFMA.FTZ R16, R5, -UR6, R16 ;  /* 0x8000000605107c23 */ /* 0x000fe20008010010 */
[----:B------:R-:W-:Y:S01]  /*15290*/  I2FP.F32.S32 R4, R7 ;  /* 0x0000000700047245 */ /* 0x000fe20000201400 */
[----:B------:R-:W-:Y:S01]  /*152a0*/  VIADD R7, R104, 0xffffffd8 ;  /* 0xffffffd868077836 */ /* 0x000fe20000000000 */
[----:B------:R-:W-:Y:S02]  /*152b0*/  I2FP.F32.S32 R5, R8 ;  /* 0x0000000800057245 */ /* 0x000fe40000201400 */
[----:B------:R-:W-:Y:S01]  /*152c0*/  FSEL R180, R108, -INF , !P3 ;  /* 0xff8000006cb47808 */ /* 0x000fe20005800000 */
[----:B------:R-:W-:Y:S01]  /*152d0*/  FFMA.FTZ R18, R4, -UR6, R18 ;  /* 0x8000000604127c23 */ /* 0x000fe20008010012 */
[C---:B------:R-:W-:Y:S01]  /*152e0*/  ISETP.GE.AND P3, PT, R0.reuse, R239, PT ;  /* 0x000000ef0000720c */ /* 0x040fe20003f66270 */
[----:B------:R-:W-:Y:S01]  /*152f0*/  FFMA.FTZ R19, R5, -UR6, R19 ;  /* 0x8000000605137c23 */ /* 0x000fe20008010013 */
[----:B------:R-:W-:Y:S01]  /*15300*/  IABS R6, R6 ;  /* 0x0000000600067213 */ /* 0x000fe20000000000 */
[----:B------:R-:W-:Y:S01]  /*15310*/  VIADD R5, R0, 0x8 ;  /* 0x0000000800057836 */ /* 0x000fe20000000000 */
[----:B------:R-:W-:Y:S01]  /*15320*/  FSEL R182, R110, -INF , !P3 ;  /* 0xff8000006eb67808 */ /* 0x000fe20005800000 */
[----:B------:R-:W-:Y:S01]  /*15330*/  VIADD R4, R0, 0x9 ;  /* 0x0000000900047836 */ /* 0x000fe20000000000 */
[----:B------:R-:W-:Y:S01]  /*15340*/  FSEL R181, R109, -INF , !P1 ;  /* 0xff8000006db57808 */ /* 0x000fe20004800000 */
[----:B------:R-:W-:Y:S01]  /*15350*/  IMAD.IADD R8, R237, 0x1, -R7 ;  /* 0x00000001ed087824 */ /* 0x000fe200078e0a07 */
[CC--:B------:R-:W-:Y:S02]  /*15360*/  ISETP.GT.AND P6, PT, R102.reuse, R5.reuse, PT ;  /* 0x000000056600720c */ /* 0x0c0fe40003fc4270 */
[----:B------:R-:W-:Y:S02]  /*15370*/  ISETP.GT.AND P3, PT, R102, R4, PT ;  /* 0x000000046600720c */ /* 0x000fe40003f64270 */
[----:B------:R-:W-:Y:S02]  /*15380*/  ISETP.GT.AND P1, PT, R101, R5, PT ;  /* 0x000000056500720c */ /* 0x000fe40003f24270 */
[----:B------:R-:W-:Y:S02]  /*15390*/  I2FP.F32.S32 R6, R6 ;  /* 0x0000000600067245 */ /* 0x000fe40000201400 */
[----:B------:R-:W-:Y:S02]  /*153a0*/  FSEL R12, R12, -INF , !P6 ;  /* 0xff8000000c0c7808 */ /* 0x000fe40007000000 */
[----:B------:R-:W-:Y:S01]  /*153b0*/  FSEL R13, R13, -INF , !P3 ;  /* 0xff8000000d0d7808 */ /* 0x000fe20005800000 */
[----:B------:R-:W-:Y:S01]  /*153c0*/  FFMA.FTZ R17, R6, -UR6, R17 ;  /* 0x8000000606117c23 */ /* 0x000fe20008010011 */
[----:B------:R-:W-:Y:S01]  /*153d0*/  ISETP.GT.AND P6, PT, R101, R4, PT ;  /* 0x000000046500720c */ /* 0x000fe20003fc4270 */
[--C-:B------:R-:W-:Y:S01]  /*153e0*/  IMAD.IADD R6, R233, 0x1, -R7.reuse ;  /* 0x00000001e9067824 */ /* 0x100fe200078e0a07 */
[----:B------:R-:W-:Y:S02]  /*153f0*/  ISETP.GE.AND P3, PT, R0, R235, PT ;  /* 0x000000eb0000720c */ /* 0x000fe40003f66270 */
[----:B------:R-:W-:Y:S02]  /*15400*/  FSEL R14, R14, -INF , !P1 ;  /* 0xff8000000e0e7808 */ /* 0x000fe40004800000 */
[----:B------:R-:W-:Y:S02]  /*15410*/  ISETP.GE.AND P1, PT, R0, R238, PT ;  /* 0x000000ee0000720c */ /* 0x000fe40003f26270 */
[----:B------:R-:W-:Y:S02]  /*15420*/  FSEL R15, R15, -INF , !P6 ;  /* 0xff8000000f0f7808 */ /* 0x000fe40007000000 */
[----:B------:R-:W-:Y:S02]  /*15430*/  FSEL R178, R178, -INF , !P3 ;  /* 0xff800000b2b27808 */ /* 0x000fe40005800000 */
[CC--:B------:R-:W-:Y:S02]  /*15440*/  ISETP.GT.AND P6, PT, R2.reuse, R5.reuse, PT ;  /* 0x000000050200720c */ /* 0x0c0fe40003fc4270 */
[-C--:B------:R-:W-:Y:S02]  /*15450*/  ISETP.GT.AND P3, PT, R2, R4.reuse, PT ;  /* 0x000000040200720c */ /* 0x080fe40003f64270 */
[----:B------:R-:W-:Y:S02]  /*15460*/  FSEL R177, R9, -INF , !P2 ;  /* 0xff80000009b17808 */ /* 0x000fe40005000000 */
[----:B------:R-:W-:Y:S02]  /*15470*/  FSEL R179, R10, -INF , !P1 ;  /* 0xff8000000ab37808 */ /* 0x000fe40004800000 */
[C---:B------:R-:W-:Y:S02]  /*15480*/  ISETP.GT.AND P2, PT, R103.reuse, R5, PT ;  /* 0x000000056700720c */ /* 0x040fe40003f44270 */
[----:B------:R-:W-:Y:S02]  /*15490*/  ISETP.GT.AND P1, PT, R103, R4, PT ;  /* 0x000000046700720c */ /* 0x000fe40003f24270 */
[----:B------:R-:W-:Y:S02]  /*154a0*/  FSEL R184, R11, -INF , !P0 ;  /* 0xff8000000bb87808 */ /* 0x000fe40004000000 */
[----:B------:R-:W-:Y:S02]  /*154b0*/  FSEL R16, R16, -INF , !P6 ;  /* 0xff80000010107808 */ /* 0x000fe40007000000 */
[----:B------:R-:W-:Y:S02]  /*154c0*/  FSEL R17, R17, -INF , !P3 ;  /* 0xff80000011117808 */ /* 0x000fe40005800000 */
[CC--:B------:R-:W-:Y:S02]  /*154d0*/  ISETP.GE.AND P0, PT, R5.reuse, R235.reuse, PT ;  /* 0x000000eb0500720c */ /* 0x0c0fe40003f06270 */
[----:B------:R-:W-:Y:S02]  /*154e0*/  ISETP.GE.AND P6, PT, R4, R235, PT ;  /* 0x000000eb0400720c */ /* 0x000fe40003fc6270 */
[----:B------:R-:W-:Y:S02]  /*154f0*/  ISETP.GE.AND P3, PT, R5, R238, PT ;  /* 0x000000ee0500720c */ /* 0x000fe40003f66270 */
[----:B------:R-:W-:Y:S02]  /*15500*/  FSEL R18, R18, -INF , !P2 ;  /* 0xff80000012127808 */ /* 0x000fe40005000000 */
[----:B------:R-:W-:Y:S02]  /*15510*/  FSEL R19, R19, -INF , !P1 ;  /* 0xff80000013137808 */ /* 0x000fe40004800000 */
[C---:B------:R-:W-:Y:S02]  /*15520*/  ISETP.GE.AND P2, PT, R5.reuse, R236, PT ;  /* 0x000000ec0500720c */ /* 0x040fe40003f46270 */
[-C--:B------:R-:W-:Y:S01]  /*15530*/  ISETP.GE.AND P1, PT, R5, R239.reuse, PT ;  /* 0x000000ef0500720c */ /* 0x080fe20003f26270 */
[----:B------:R-:W-:Y:S01]  /*15540*/  VIADD R5, R104, 0xffffffd9 ;  /* 0xffffffd968057836 */ /* 0x000fe20000000000 */
[----:B------:R-:W-:Y:S01]  /*15550*/  FSEL R109, R12, -INF , !P0 ;  /* 0xff8000000c6d7808 */ /* 0x000fe20004000000 */
[----:B------:R-:W-:Y:S01]  /*15560*/  IMAD.IADD R12, R234, 0x1, -R7 ;  /* 0x00000001ea0c7824 */ /* 0x000fe200078e0a07 */
[----:B------:R-:W-:Y:S01]  /*15570*/  FSEL R111, R13, -INF , !P6 ;  /* 0xff8000000d6f7808 */ /* 0x000fe20007000000 */
[--C-:B------:R-:W-:Y:S01]  /*15580*/  IMAD.IADD R10, R237, 0x1, -R5.reuse ;  /* 0x00000001ed0a7824 */ /* 0x100fe200078e0a05 */
[----:B------:R-:W-:Y:S02]  /*15590*/  FSEL R14, R14, -INF , !P3 ;  /* 0xff8000000e0e7808 */ /* 0x000fe40005800000 */
[C---:B------:R-:W-:Y:S02]  /*155a0*/  ISETP.GE.AND P0, PT, R4.reuse, R238, PT ;  /* 0x000000ee0400720c */ /* 0x040fe40003f06270 */
[C---:B------:R-:W-:Y:S02]  /*155b0*/  ISETP.GE.AND P6, PT, R4.reuse, R236, PT ;  /* 0x000000ec0400720c */ /* 0x040fe40003fc6270 */
[----:B------:R-:W-:Y:S01]  /*155c0*/  ISETP.GE.AND P3, PT, R4, R239, PT ;  /* 0x000000ef0400720c */ /* 0x000fe20003f66270 */
[----:B------:R-:W-:Y:S01]  /*155d0*/  IMAD.IADD R4, R233, 0x1, -R5 ;  /* 0x00000001e9047824 */ /* 0x000fe200078e0a05 */
[----:B------:R-:W-:Y:S02]  /*155e0*/  IABS R11, R6 ;  /* 0x00000006000b7213 */ /* 0x000fe40000000000 */
[----:B------:R-:W-:Y:S02]  /*155f0*/  IABS R8, R8 ;  /* 0x0000000800087213 */ /* 0x000fe40000000000 */
        /* <DEDUP_REMOVED lines=8> */
[----:B------:R-:W-:Y:S02]  /*15680*/  VIADD R4, R0, 0x10 ;  /* 0x0000001000047836 */ /* 0x000fe40000000000 */
[----:B------:R-:W-:Y:S01]  /*15690*/  FFMA.FTZ R22, R8, -UR6, R22 ;  /* 0x8000000608167c23 */ /* 0x000fe20008010016 */
[----:B------:R-:W-:Y:S01]  /*156a0*/  I2FP.F32.S32 R9, R9 ;  /* 0x0000000900097245 */ /* 0x000fe20000201400 */
[----:B------:R-:W-:Y:S01]  /*156b0*/  FFMA.FTZ R20, R11, -UR6, R20 ;  /* 0x800000060b147c23 */ /* 0x000fe20008010014 */
[----:B------:R-:W-:Y:S01]  /*156c0*/  FSEL R15, R15, -INF , !P0 ;  /* 0xff8000000f0f7808 */ /* 0x000fe20004000000 */
[----:B------:R-:W-:Y:S01]  /*156d0*/  FFMA.FTZ R24, R6, -UR6, R24 ;  /* 0x8000000606187c23 */ /* 0x000fe20008010018 */
[----:B------:R-:W-:Y:S01]  /*156e0*/  IMAD.IADD R8, R234, 0x1, -R5 ;  /* 0x00000001ea087824 */ /* 0x000fe200078e0a05 */
[----:B------:R-:W-:Y:S01]  /*156f0*/  ISETP.GT.AND P0, PT, R2, R4, PT ;  /* 0x000000040200720c */ /* 0x000fe20003f04270 */
[----:B------:R-:W-:Y:S02]  /*15700*/  VIADD R6, R0, 0x11 ;  /* 0x0000001100067836 */ /* 0x000fe40000000000 */
[----:B------:R-:W-:Y:S01]  /*15710*/  FFMA.FTZ R21, R9, -UR6, R21 ;  /* 0x8000000609157c23 */ /* 0x000fe20008010015 */
[----:B------:R-:W-:Y:S01]  /*15720*/  IMAD.IADD R5, R240, 0x1, -R5 ;  /* 0x00000001f0057824 */ /* 0x000fe200078e0a05 */
[----:B------:R-:W-:Y:S02]  /*15730*/  FSEL R20, R20, -INF , !P0 ;  /* 0xff80000014147808 */ /* 0x000fe40004000000 */
[----:B------:R-:W-:Y:S02]  /*15740*/  IABS R9, R8 ;  /* 0x0000000800097213 */ /* 0x000fe40000000000 */
[----:B------:R-:W-:Y:S02]  /*15750*/  ISETP.GT.AND P0, PT, R2, R6, PT ;  /* 0x000000060200720c */ /* 0x000fe40003f04270 */
[----:B------:R-:W-:Y:S01]  /*15760*/  IABS R8, R5 ;  /* 0x0000000500087213 */ /* 0x000fe20000000000 */
[----:B------:R-:W-:Y:S01]  /*15770*/  IMAD.MOV.U32 R5, RZ, RZ, R9 ;  /* 0x000000ffff057224 */ /* 0x000fe200078e0009 */
[----:B------:R-:W-:Y:S02]  /*15780*/  FSEL R21, R21, -INF , !P0 ;  /* 0xff80000015157808 */ /* 0x000fe40004000000 */
[C---:B------:R-:W-:Y:S02]  /*15790*/  ISETP.GT.AND P0, PT, R103.reuse, R4, PT ;  /* 0x000000046700720c */ /* 0x040fe40003f04270 */
[----:B------:R-:W-:Y:S02]  /*157a0*/  IADD3 R7, PT, PT, R240, -R7, RZ ;  /* 0x80000007f0077210 */ /* 0x000fe40007ffe0ff */
[----:B------:R-:W-:Y:S02]  /*157b0*/  FSEL R22, R22, -INF , !P0 ;  /* 0xff80000016167808 */ /* 0x000fe40004000000 */
[----:B------:R-:W-:Y:S02]  /*157c0*/  I2FP.F32.S32 R5, R5 ;  /* 0x0000000500057245 */ /* 0x000fe40000201400 */
[----:B------:R-:W-:Y:S02]  /*157d0*/  ISETP.GT.AND P0, PT, R103, R6, PT ;  /* 0x000000066700720c */ /* 0x000fe40003f04270 */
[----:B------:R-:W-:Y:S01]  /*157e0*/  IABS R7, R7 ;  /* 0x0000000700077213 */ /* 0x000fe20000000000 */
[----:B------:R-:W-:Y:S01]  /*157f0*/  FFMA.FTZ R25, R5, -UR6, R25 ;  /* 0x8000000605197c23 */ /* 0x000fe20008010019 */
[----:B------:R-:W-:Y:S01]  /*15800*/  FSEL R23, R23, -INF , !P0 ;  /* 0xff80000017177808 */ /* 0x000fe20004000000 */
[----:B------:R-:W-:Y:S01]  /*15810*/  VIADD R5, R104, 0xffffffe1 ;  /* 0xffffffe168057836 */ /* 0x000fe20000000000 */
[----:B------:R-:W-:Y:S02]  /*15820*/  FSEL R16, R16, -INF , !P2 ;  /* 0xff80000010107808 */ /* 0x000fe40005000000 */
[----:B------:R-:W-:Y:S01]  /*15830*/  ISETP.GT.AND P0, PT, R102, R4, PT ;  /* 0x000000046600720c */ /* 0x000fe20003f04270 */
[----:B------:R-:W-:Y:S01]  /*15840*/  IMAD.IADD R11, R240, 0x1, -R5 ;  /* 0x00000001f00b7824 */ /* 0x000fe200078e0a05 */
[----:B------:R-:W-:Y:S02]  /*15850*/  ISETP.GT.AND P2, PT, R102, R6, PT ;  /* 0x000000066600720c */ /* 0x000fe40003f44270 */
[----:B------:R-:W-:Y:S02]  /*15860*/  I2FP.F32.S32 R7, R7 ;  /* 0x0000000700077245 */ /* 0x000fe40000201400 */
[----:B------:R-:W-:Y:S02]  /*15870*/  I2FP.F32.S32 R8, R8 ;  /* 0x0000000800087245 */ /* 0x000fe40000201400 */
[----:B------:R-:W-:Y:S01]  /*15880*/  FSEL R19, R19, -INF , !P3 ;  /* 0xff80000013137808 */ /* 0x000fe20005800000 */
[----:B------:R-:W-:Y:S01]  /*15890*/  FFMA.FTZ R26, R7, -UR6, R26 ;  /* 0x80000006071a7c23 */ /* 0x000fe2000801001a */
[----:B------:R-:W-:Y:S01]  /*158a0*/  FSEL R24, R24, -INF , !P0 ;  /* 0xff80000018187808 */ /* 0x000fe20004000000 */
[----:B------:R-:W-:Y:S01]  /*158b0*/  FFMA.FTZ R27, R8, -UR6, R27 ;  /* 0x80000006081b7c23 */ /* 0x000fe2000801001b */
[----:B------:R-:W-:Y:S01]  /*158c0*/  FSEL R25, R25, -INF , !P2 ;  /* 0xff80000019197808 */ /* 0x000fe20005000000 */
[----:B------:R-:W-:Y:S01]  /*158d0*/  VIADD R7, R104, 0xffffffe0 ;  /* 0xffffffe068077836 */ /* 0x000fe20000000000 */
[----:B------:R-:W-:Y:S02]  /*158e0*/  FSEL R17, R17, -INF , !P6 ;  /* 0xff80000011117808 */ /* 0x000fe40007000000 */
[----:B------:R-:W-:Y:S01]  /*158f0*/  FSEL R18, R18, -INF , !P1 ;  /* 0xff80000012127808 */ /* 0x000fe20004800000 */
[--C-:B------:R-:W-:Y:S01]  /*15900*/  IMAD.IADD R9, R240, 0x1, -R7.reuse ;  /* 0x00000001f0097824 */ /* 0x100fe200078e0a07 */
[-C--:B------:R-:W-:Y:S01]  /*15910*/  ISETP.GE.AND P3, PT, R4, R236.reuse, PT ;  /* 0x000000ec0400720c */ /* 0x080fe20003f66270 */
[--C-:B------:R-:W-:Y:S01]  /*15920*/  IMAD.IADD R12, R233, 0x1, -R7.reuse ;  /* 0x00000001e90c7824 */ /* 0x100fe200078e0a07 */
[----:B------:R-:W-:Y:S02]  /*15930*/  ISETP.GE.AND P0, PT, R6, R236, PT ;  /* 0x000000ec0600720c */ /* 0x000fe40003f06270 */
[-C--:B------:R-:W-:Y:S02]  /*15940*/  ISETP.GE.AND P2, PT, R4, R239.reuse, PT ;  /* 0x000000ef0400720c */ /* 0x080fe40003f46270 */
[C---:B------:R-:W-:Y:S02]  /*15950*/  ISETP.GT.AND P6, PT, R101.reuse, R4, PT ;  /* 0x000000046500720c */ /* 0x040fe40003fc4270 */
[----:B------:R-:W-:Y:S02]  /*15960*/  ISETP.GT.AND P1, PT, R101, R6, PT ;  /* 0x000000066500720c */ /* 0x000fe40003f24270 */
[----:B------:R-:W-:Y:S02]  /*15970*/  FSEL R203, R20, -INF , !P3 ;  /* 0xff80000014cb7808 */ /* 0x000fe40005800000 */
[----:B------:R-:W-:Y:S02]  /*15980*/  FSEL R205, R21, -INF , !P0 ;  /* 0xff80000015cd7808 */ /* 0x000fe40004000000 */
[----:B------:R-:W-:Y:S02]  /*15990*/  FSEL R207, R22, -INF , !P2 ;  /* 0xff80000016cf7808 */ /* 0x000fe40005000000 */
[----:B------:R-:W-:Y:S02]  /*159a0*/  ISETP.GE.AND P3, PT, R6, R239, PT ;  /* 0x000000ef0600720c */ /* 0x000fe40003f66270 */
[----:B------:R-:W-:Y:S02]  /*159b0*/  FSEL R26, R26, -INF , !P6 ;  /* 0xff8000001a1a7808 */ /* 0x000fe40007000000 */
[----:B------:R-:W-:Y:S02]  /*159c0*/  FSEL R27, R27, -INF , !P1 ;  /* 0xff8000001b1b7808 */ /* 0x000fe40004800000 */
[CC--:B------:R-:W-:Y:S02]  /*159d0*/  ISETP.GE.AND P0, PT, R6.reuse, R235.reuse, PT ;  /* 0x000000eb0600720c */ /* 0x0c0fe40003f06270 */
[-C--:B------:R-:W-:Y:S01]  /*159e0*/  ISETP.GE.AND P2, PT, R6, R238.reuse, PT ;  /* 0x000000ee0600720c */ /* 0x080fe20003f46270 */
[--C-:B------:R-:W-:Y:S01]  /*159f0*/  IMAD.IADD R6, R234, 0x1, -R7.reuse ;  /* 0x00000001ea067824 */ /* 0x100fe200078e0a07 */
[C---:B------:R-:W-:Y:S01]  /*15a00*/  ISETP.GE.AND P6, PT, R4.reuse, R235, PT ;  /* 0x000000eb0400720c */ /* 0x040fe20003fc6270 */
[----:B------:R-:W-:Y:S01]  /*15a10*/  IMAD.IADD R7, R237, 0x1, -R7 ;  /* 0x00000001ed077824 */ /* 0x000fe200078e0a07 */
        /* <DEDUP_REMOVED lines=17> */
[----:B------:R-:W-:Y:S02]  /*15b30*/  VIADD R4, R0, 0x18 ;  /* 0x0000001800047836 */ /* 0x000fe40000000000 */
[----:B------:R-:W-:Y:S01]  /*15b40*/  FFMA.FTZ R31, R6, -UR6, R31 ;  /* 0x80000006061f7c23 */ /* 0x000fe2000801001f */
[--C-:B------:R-:W-:Y:S01]  /*15b50*/  IMAD.IADD R8, R233, 0x1, -R5.reuse ;  /* 0x00000001e9087824 */ /* 0x100fe200078e0a05 */
[----:B------:R-:W-:Y:S01]  /*15b60*/  IABS R7, R7 ;  /* 0x0000000700077213 */ /* 0x000fe20000000000 */
[----:B------:R-:W-:Y:S01]  /*15b70*/  VIADD R6, R0, 0x19 ;  /* 0x0000001900067836 */ /* 0x000fe20000000000 */
[----:B------:R-:W-:Y:S01]  /*15b80*/  ISETP.GT.AND P3, PT, R102, R4, PT ;  /* 0x000000046600720c */ /* 0x000fe20003f64270 */
[----:B------:R-:W-:Y:S01]  /*15b90*/  IMAD.IADD R5, R237, 0x1, -R5 ;  /* 0x00000001ed057824 */ /* 0x000fe200078e0a05 */
[----:B------:R-:W-:Y:S02]  /*15ba0*/  IABS R9, R8 ;  /* 0x0000000800097213 */ /* 0x000fe40000000000 */
[----:B------:R-:W-:Y:S02]  /*15bb0*/  FSEL R28, R28, -INF , !P3 ;  /* 0xff8000001c1c7808 */ /* 0x000fe40005800000 */
[----:B------:R-:W-:Y:S02]  /*15bc0*/  ISETP.GT.AND P3, PT, R102, R6, PT ;  /* 0x000000066600720c */ /* 0x000fe40003f64270 */
[----:B------:R-:W-:Y:S01]  /*15bd0*/  IABS R8, R5 ;  /* 0x0000000500087213 */ /* 0x000fe20000000000 */
[----:B------:R-:W-:Y:S01]  /*15be0*/  IMAD.MOV.U32 R5, RZ, RZ, R9 ;  /* 0x000000ffff057224 */ /* 0x000fe200078e0009 */
[----:B------:R-:W-:Y:S02]  /*15bf0*/  FSEL R29, R29, -INF , !P3 ;  /* 0xff8000001d1d7808 */ /* 0x000fe40005800000 */
[----:B------:R-:W-:Y:S02]  /*15c00*/  ISETP.GT.AND P3, PT, R101, R4, PT ;  /* 0x000000046500720c */ /* 0x000fe40003f64270 */
[----:B------:R-:W-:Y:S02]  /*15c10*/  I2FP.F32.S32 R5, R5 ;  /* 0x0000000500057245 */ /* 0x000fe40000201400 */
[----:B------:R-:W-:Y:S02]  /*15c20*/  FSEL R30, R30, -INF , !P3 ;  /* 0xff8000001e1e7808 */ /* 0x000fe40005800000 */
[----:B------:R-:W-:Y:S01]  /*15c30*/  I2FP.F32.S32 R7, R7 ;  /* 0x0000000700077245 */ /* 0x000fe20000201400 */
[----:B------:R-:W-:Y:S01]  /*15c40*/  FFMA.FTZ R33, R5, -UR6, R33 ;  /* 0x8000000605217c23 */ /* 0x000fe20008010021 */
[----:B------:R-:W-:Y:S01]  /*15c50*/  ISETP.GT.AND P3, PT, R101, R6, PT ;  /* 0x000000066500720c */ /* 0x000fe20003f64270 */
[----:B------:R-:W-:Y:S01]  /*15c60*/  VIADD R5, R104, 0xffffffe9 ;  /* 0xffffffe968057836 */ /* 0x000fe20000000000 */
[----:B------:R-:W-:Y:S01]  /*15c70*/  FSEL R186, R24, -INF , !P6 ;  /* 0xff80000018ba7808 */ /* 0x000fe20007000000 */
[----:B------:R-:W-:Y:S01]  /*15c80*/  FFMA.FTZ R34, R7, -UR6, R34 ;  /* 0x8000000607227c23 */ /* 0x000fe20008010022 */
[----:B------:R-:W-:Y:S01]  /*15c90*/  FSEL R31, R31, -INF , !P3 ;  /* 0xff8000001f1f7808 */ /* 0x000fe20005800000 */
[----:B------:R-:W-:Y:S01]  /*15ca0*/  VIADD R7, R104, 0xffffffe8 ;  /* 0xffffffe868077836 */ /* 0x000fe20000000000 */
[----:B------:R-:W-:Y:S02]  /*15cb0*/  FSEL R188, R25, -INF , !P0 ;  /* 0xff80000019bc7808 */ /* 0x000fe40004000000 */
[C---:B------:R-:W-:Y:S01]  /*15cc0*/  ISETP.GT.AND P3, PT, R2.reuse, R4, PT ;  /* 0x000000040200720c */ /* 0x040fe20003f64270 */
[----:B------:R-:W-:Y:S01]  /*15cd0*/  IMAD.IADD R10, R237, 0x1, -R7 ;  /* 0x00000001ed0a7824 */ /* 0x000fe200078e0a07 */
[----:B------:R-:W-:Y:S02]  /*15ce0*/  ISETP.GT.AND P6, PT, R2, R6, PT ;  /* 0x000000060200720c */ /* 0x000fe40003fc4270 */
[----:B------:R-:W-:Y:S02]  /*15cf0*/  ISETP.GT.AND P0, PT, R103, R4, PT ;  /* 0x000000046700720c */ /* 0x000fe40003f04270 */
[----:B------:R-:W-:Y:S02]  /*15d00*/  FSEL R192, R27, -INF , !P2 ;  /* 0xff8000001bc07808 */ /* 0x000fe40005000000 */
[----:B------:R-:W-:Y:S02]  /*15d10*/  FSEL R32, R32, -INF , !P3 ;  /* 0xff80000020207808 */ /* 0x000fe40005800000 */
[----:B------:R-:W-:Y:S02]  /*15d20*/  FSEL R33, R33, -INF , !P6 ;  /* 0xff80000021217808 */ /* 0x000fe40007000000 */
[----:B------:R-:W-:Y:S02]  /*15d30*/  FSEL R34, R34, -INF , !P0 ;  /* 0xff80000022227808 */ /* 0x000fe40004000000 */
[C---:B------:R-:W-:Y:S02]  /*15d40*/  ISETP.GE.AND P0, PT, R4.reuse, R239, PT ;  /* 0x000000ef0400720c */ /* 0x040fe40003f06270 */
[C---:B------:R-:W-:Y:S02]  /*15d50*/  ISETP.GE.AND P2, PT, R4.reuse, R235, PT ;  /* 0x000000eb0400720c */ /* 0x040fe40003f46270 */
[C---:B------:R-:W-:Y:S02]  /*15d60*/  ISETP.GE.AND P3, PT, R4.reuse, R238, PT ;  /* 0x000000ee0400720c */ /* 0x040fe40003f66270 */
[----:B------:R-:W-:Y:S01]  /*15d70*/  ISETP.GE.AND P6, PT, R4, R236, PT ;  /* 0x000000ec0400720c */ /* 0x000fe20003fc6270 */
[C---:B------:R-:W-:Y:S01]  /*15d80*/  IMAD.IADD R4, R233.reuse, 0x1, -R5 ;  /* 0x00000001e9047824 */ /* 0x040fe200078e0a05 */
[----:B------:R-:W-:Y:S02]  /*15d90*/  I2FP.F32.S32 R8, R8 ;  /* 0x0000000800087245 */ /* 0x000fe40000201400 */
[----:B------:R-:W-:Y:S02]  /*15da0*/  FSEL R190, R26, -INF , !P1 ;  /* 0xff8000001abe7808 */ /* 0x000fe40004800000 */
[----:B------:R-:W-:Y:S01]  /*15db0*/  IABS R9, R4 ;  /* 0x0000000400097213 */ /* 0x000fe20000000000 */
[----:B------:R-:W-:Y:S01]  /*15dc0*/  FFMA.FTZ R35, R8, -UR6, R35 ;  /* 0x8000000608237c23 */ /* 0x000fe20008010023 */
[----:B------:R-:W-:Y:S01]  /*15dd0*/  IABS R4, R10 ;  /* 0x0000000a00047213 */ /* 0x000fe20000000000 */
[----:B------:R-:W-:Y:S01]  /*15de0*/  IMAD.IADD R8, R233, 0x1, -R7 ;  /* 0x00000001e9087824 */ /* 0x000fe200078e0a07 */
[----:B------:R-:W-:Y:S02]  /*15df0*/  ISETP.GT.AND P1, PT, R103, R6, PT ;  /* 0x000000066700720c */ /* 0x000fe40003f24270 */
[----:B------:R-:W-:Y:S02]  /*15e00*/  I2FP.F32.S32 R4, R4 ;  /* 0x0000000400047245 */ /* 0x000fe40000201400 */
[----:B------:R-:W-:Y:S02]  /*15e10*/  IADD3 R12, PT, PT, R237, -R5, RZ ;  /* 0x80000005ed0c7210 */ /* 0x000fe40007ffe0ff */
[----:B------:R-:W-:Y:S01]  /*15e20*/  IABS R11, R8 ;  /* 0x00000008000b7213 */ /* 0x000fe20000000000 */
[----:B------:R-:W-:Y:S01]  /*15e30*/  FFMA.FTZ R38, R4, -UR6, R38 ;  /* 0x8000000604267c23 */ /* 0x000fe20008010026 */
[----:B------:R-:W-:Y:S01]  /*15e40*/  FSEL R35, R35, -INF , !P1 ;  /* 0xff80000023237808 */ /* 0x000fe20004800000 */
[----:B------:R-:W-:Y:S01]  /*15e50*/  VIADD R4, R0, 0x20 ;  /* 0x0000002000047836 */ /* 0x000fe20000000000 */
[----:B------:R-:W-:Y:S02]  /*15e60*/  I2FP.F32.S32 R9, R9 ;  /* 0x0000000900097245 */ /* 0x000fe40000201400 */
[----:B------:R-:W-:Y:S02]  /*15e70*/  IABS R8, R12 ;  /* 0x0000000c00087213 */ /* 0x000fe40000000000 */
[----:B------:R-:W-:Y:S01]  /*15e80*/  FSEL R187, R28, -INF , !P2 ;  /* 0xff8000001cbb7808 */ /* 0x000fe20005000000 */
[----:B------:R-:W-:Y:S01]  /*15e90*/  FFMA.FTZ R37, R9, -UR6, R37 ;  /* 0x8000000609257c23 */ /* 0x000fe20008010025 */
[----:B------:R-:W-:Y:S01]  /*15ea0*/  I2FP.F32.S32 R11, R11 ;  /* 0x0000000b000b7245 */ /* 0x000fe20000201400 */
[----:B------:R-:W-:Y:S01]  /*15eb0*/  IMAD.IADD R9, R234, 0x1, -R7 ;  /* 0x00000001ea097824 */ /* 0x000fe200078e0a07 */
[C---:B------:R-:W-:Y:S02]  /*15ec0*/  ISETP.GE.AND P1, PT, R6.reuse, R235, PT ;  /* 0x000000eb0600720c */ /* 0x040fe40003f26270 */
[----:B------:R-:W-:Y:S01]  /*15ed0*/  ISETP.GE.AND P2, PT, R6, R238, PT ;  /* 0x000000ee0600720c */ /* 0x000fe20003f46270 */
[----:B------:R-:W-:Y:S01]  /*15ee0*/  FFMA.FTZ R36, R11, -UR6, R36 ;  /* 0x800000060b247c23 */ /* 0x000fe20008010024 */
[----:B------:R-:W-:Y:S02]  /*15ef0*/  I2FP.F32.S32 R8, R8 ;  /* 0x0000000800087245 */ /* 0x000fe40000201400 */
[----:B------:R-:W-:Y:S02]  /*15f00*/  FSEL R189, R29, -INF , !P1 ;  /* 0xff8000001dbd7808 */ /* 0x000fe40004800000 */
[----:B------:R-:W-:Y:S01]  /*15f10*/  FSEL R191, R30, -INF , !P3 ;  /* 0xff8000001ebf7808 */ /* 0x000fe20005800000 */
[----:B------:R-:W-:Y:S01]  /*15f20*/  FFMA.FTZ R39, R8, -UR6, R39 ;  /* 0x8000000608277c23 */ /* 0x000fe20008010027 */
[----:B------:R-:W-:Y:S01]  /*15f30*/  ISETP.GE.AND P3, PT, R6, R239, PT ;  /* 0x000000ef0600720c */ /* 0x000fe20003f66270 */
[----:B------:R-:W-:Y:S01]  /*15f40*/  IMAD.IADD R8, R240, 0x1, -R7 ;  /* 0x00000001f0087824 */ /* 0x000fe200078e0a07 */
[----:B------:R-:W-:Y:S01]  /*15f50*/  FSEL R204, R31, -INF , !P2 ;  /* 0xff8000001fcc7808 */ /* 0x000fe20005000000 */
[--C-:B------:R-:W-:Y:S01]  /*15f60*/  IMAD.IADD R7, R234, 0x1, -R5.reuse ;  /* 0x00000001ea077824 */ /* 0x100fe200078e0a05 */
[----:B------:R-:W-:Y:S01]  /*15f70*/  ISETP.GE.AND P1, PT, R6, R236, PT ;  /* 0x000000ec0600720c */ /* 0x000fe20003f26270 */
        /* <DEDUP_REMOVED lines=9> */
[C---:B------:R-:W-:Y:S02]  /*16010*/  ISETP.GT.AND P2, PT, R103.reuse, R4, PT ;  /* 0x000000046700720c */ /* 0x040fe40003f44270 */
[----:B------:R-:W-:Y:S02]  /*16020*/  IABS R7, R7 ;  /* 0x0000000700077213 */ /* 0x000fe40000000000 */
[----:B------:R-:W-:Y:S02]  /*16030*/  FSEL R38, R38, -INF , !P2 ;  /* 0xff80000026267808 */ /* 0x000fe40005000000 */
[----:B------:R-:W-:Y:S02]  /*16040*/  I2FP.F32.S32 R8, R8 ;  /* 0x0000000800087245 */ /* 0x000fe40000201400 */
[----:B------:R-:W-:Y:S02]  /*16050*/  I2FP.F32.S32 R7, R7 ;  /* 0x0000000700077245 */ /* 0x000fe40000201400 */
[----:B------:R-:W-:Y:S01]  /*16060*/  ISETP.GT.AND P2, PT, R103, R6, PT ;  /* 0x000000066700720c */ /* 0x000fe20003f44270 */
[----:B------:R-:W-:Y:S01]  /*16070*/  FFMA.FTZ R40, R8, -UR6, R40 ;  /* 0x8000000608287c23 */ /* 0x000fe20008010028 */
[----:B------:R-:W-:Y:S01]  /*16080*/  IABS R5, R5 ;  /* 0x0000000500057213 */ /* 0x000fe20000000000 */
[----:B------:R-:W-:Y:S01]  /*16090*/  FFMA.FTZ R41, R7, -UR6, R41 ;  /* 0x8000000607297c23 */ /* 0x000fe20008010029 */
[----:B------:R-:W-:Y:S02]  /*160a0*/  FSEL R39, R39, -INF , !P2 ;  /* 0xff80000027277808 */ /* 0x000fe40005000000 */
[----:B------:R-:W-:Y:S02]  /*160b0*/  FSEL R193, R32, -INF , !P6 ;  /* 0xff80000020c17808 */ /* 0x000fe40007000000 */
[C---:B------:R-:W-:Y:S02]  /*160c0*/  ISETP.GT.AND P2, PT, R102.reuse, R4, PT ;  /* 0x000000046600720c */ /* 0x040fe40003f44270 */
[----:B------:R-:W-:Y:S02]  /*160d0*/  ISETP.GT.AND P6, PT, R102, R6, PT ;  /* 0x000000066600720c */ /* 0x000fe40003fc4270 */
[----:B------:R-:W-:Y:S01]  /*160e0*/  I2FP.F32.S32 R8, R9 ;  /* 0x0000000900087245 */ /* 0x000fe20000201400 */
[----:B------:R-:W-:Y:S01]  /*160f0*/  VIADD R9, R104, 0xfffffff1 ;  /* 0xfffffff168097836 */ /* 0x000fe20000000000 */
[----:B------:R-:W-:Y:S02]  /*16100*/  I2FP.F32.S32 R5, R5 ;  /* 0x0000000500057245 */ /* 0x000fe40000201400 */
[----:B------:R-:W-:Y:S01]  /*16110*/  FSEL R194, R33, -INF , !P1 ;  /* 0xff80000021c27808 */ /* 0x000fe20004800000 */
[----:B------:R-:W-:Y:S01]  /*16120*/  FFMA.FTZ R42, R8, -UR6, R42 ;  /* 0x80000006082a7c23 */ /* 0x000fe2000801002a */
[----:B------:R-:W-:Y:S01]  /*16130*/  FSEL R196, R34, -INF , !P0 ;  /* 0xff80000022c47808 */ /* 0x000fe20004000000 */
[----:B------:R-:W-:Y:S01]  /*16140*/  FFMA.FTZ R43, R5, -UR6, R43 ;  /* 0x80000006052b7c23 */ /* 0x000fe2000801002b */
[----:B------:R-:W-:Y:S01]  /*16150*/  FSEL R198, R35, -INF , !P3 ;  /* 0xff80000023c67808 */ /* 0x000fe20005800000 */
[----:B------:R-:W-:Y:S01]  /*16160*/  VIADD R5, R104, 0xfffffff0 ;  /* 0xfffffff068057836 */ /* 0x000fe20000000000 */
[----:B------:R-:W-:Y:S01]  /*16170*/  FSEL R40, R40, -INF , !P2 ;  /* 0xff80000028287808 */ /* 0x000fe20005000000 */
[----:B------:R-:W-:Y:S01]  /*16180*/  IMAD.IADD R11, R233, 0x1, -R9 ;  /* 0x00000001e90b7824 */ /* 0x000fe200078e0a09 */
[----:B------:R-:W-:Y:S01]  /*16190*/  FSEL R41, R41, -INF , !P6 ;  /* 0xff80000029297808 */ /* 0x000fe20007000000 */
[--C-:B------:R-:W-:Y:S01]  /*161a0*/  IMAD.IADD R8, R234, 0x1, -R5.reuse ;  /* 0x00000001ea087824 */ /* 0x100fe200078e0a05 */
[----:B------:R-:W-:Y:S01]  /*161b0*/  ISETP.GE.AND P0, PT, R4, R236, PT ;  /* 0x000000ec0400720c */ /* 0x000fe20003f06270 */
[----:B------:R-:W-:Y:S01]  /*161c0*/  IMAD.IADD R7, R240, 0x1, -R5 ;  /* 0x00000001f0077824 */ /* 0x000fe200078e0a05 */
[C---:B------:R-:W-:Y:S02]  /*161d0*/  ISETP.GE.AND P3, PT, R4.reuse, R239, PT ;  /* 0x000000ef0400720c */ /* 0x040fe40003f66270 */
[C---:B------:R-:W-:Y:S02]  /*161e0*/  ISETP.GT.AND P1, PT, R101.reuse, R4, PT ;  /* 0x000000046500720c */ /* 0x040fe40003f24270 */
[C---:B------:R-:W-:Y:S02]  /*161f0*/  ISETP.GE.AND P2, PT, R4.reuse, R235, PT ;  /* 0x000000eb0400720c */ /* 0x040fe40003f46270 */
[----:B------:R-:W-:Y:S01]  /*16200*/  ISETP.GE.AND P6, PT, R4, R238, PT ;  /* 0x000000ee0400720c */ /* 0x000fe20003fc6270 */
[----:B------:R-:W-:Y:S01]  /*16210*/  IMAD.IADD R4, R234, 0x1, -R9 ;  /* 0x00000001ea047824 */ /* 0x000fe200078e0a09 */
[----:B------:R-:W-:Y:S02]  /*16220*/  FSEL R42, R42, -INF , !P1 ;  /* 0xff8000002a2a7808 */ /* 0x000fe40004800000 */
[----:B------:R-:W-:Y:S02]  /*16230*/  ISETP.GT.AND P1, PT, R101, R6, PT ;  /* 0x000000066500720c */ /* 0x000fe40003f24270 */
[----:B------:R-:W-:Y:S02]  /*16240*/  IABS R4, R4 ;  /* 0x0000000400047213 */ /* 0x000fe40000000000 */
[----:B------:R-:W-:Y:S02]  /*16250*/  IABS R8, R8 ;  /* 0x0000000800087213 */ /* 0x000fe40000000000 */
[----:B------:R-:W-:Y:S02]  /*16260*/  I2FP.F32.S32 R4, R4 ;  /* 0x0000000400047245 */ /* 0x000fe40000201400 */
[----:B------:R-:W-:Y:S02]  /*16270*/  FSEL R43, R43, -INF , !P1 ;  /* 0xff8000002b2b7808 */ /* 0x000fe40004800000 */
[----:B------:R-:W-:Y:S01]  /*16280*/  FSEL R209, R36, -INF , !P0 ;  /* 0xff80000024d17808 */ /* 0x000fe20004000000 */
[----:B------:R-:W-:Y:S01]  /*16290*/  FFMA.FTZ R45, R4, -UR6, R45 ;  /* 0x80000006042d7c23 */ /* 0x000fe2000801002d */
[----:B------:R-:W-:Y:S01]  /*162a0*/  ISETP.GE.AND P1, PT, R6, R236, PT ;  /* 0x000000ec0600720c */ /* 0x000fe20003f26270 */
[----:B------:R-:W-:Y:S01]  /*162b0*/  VIADD R4, R0, 0x28 ;  /* 0x0000002800047836 */ /* 0x000fe20000000000 */
[----:B------:R-:W-:Y:S02]  /*162c0*/  I2FP.F32.S32 R8, R8 ;  /* 0x0000000800087245 */ /* 0x000fe40000201400 */
[----:B------:R-:W-:Y:S02]  /*162d0*/  ISETP.GE.AND P0, PT, R6, R239, PT ;  /* 0x000000ef0600720c */ /* 0x000fe40003f06270 */
[----:B------:R-:W-:Y:S01]  /*162e0*/  IABS R7, R7 ;  /* 0x0000000700077213 */ /* 0x000fe20000000000 */
[----:B------:R-:W-:Y:S01]  /*162f0*/  FFMA.FTZ R44, R8, -UR6, R44 ;  /* 0x80000006082c7c23 */ /* 0x000fe2000801002c */
[----:B------:R-:W-:Y:S01]  /*16300*/  FSEL R212, R37, -INF , !P1 ;  /* 0xff80000025d47808 */ /* 0x000fe20004800000 */
[----:B------:R-:W-:Y:S01]  /*16310*/  VIADD R8, R0, 0x29 ;  /* 0x0000002900087836 */ /* 0x000fe20000000000 */
[----:B------:R-:W-:Y:S02]  /*16320*/  FSEL R214, R38, -INF , !P3 ;  /* 0xff80000026d67808 */ /* 0x000fe40005800000 */
[----:B------:R-:W-:Y:S02]  /*16330*/  FSEL R215, R39, -INF , !P0 ;  /* 0xff80000027d77808 */ /* 0x000fe40004000000 */
[C---:B------:R-:W-:Y:S02]  /*16340*/  ISETP.GE.AND P1, PT, R6.reuse, R235, PT ;  /* 0x000000eb0600720c */ /* 0x040fe40003f26270 */
[----:B------:R-:W-:Y:S01]  /*16350*/  ISETP.GE.AND P3, PT, R6, R238, PT ;  /* 0x000000ee0600720c */ /* 0x000fe20003f66270 */
[--C-:B------:R-:W-:Y:S01]  /*16360*/  IMAD.IADD R6, R240, 0x1, -R9.reuse ;  /* 0x00000001f0067824 */ /* 0x100fe200078e0a09 */
[----:B------:R-:W-:Y:S01]  /*16370*/  I2FP.F32.S32 R7, R7 ;  /* 0x0000000700077245 */ /* 0x000fe20000201400 */
[----:B------:R-:W-:Y:S01]  /*16380*/  IMAD.IADD R9, R237, 0x1, -R9 ;  /* 0x00000001ed097824 */ /* 0x000fe200078e0a09 */
[----:B------:R-:W-:Y:S02]  /*16390*/  ISETP.GT.AND P0, PT, R102, R4, PT ;  /* 0x000000046600720c */ /* 0x000fe40003f04270 */
[----:B------:R-:W-:Y:S01]  /*163a0*/  IABS R10, R6 ;  /* 0x00000006000a7213 */ /* 0x000fe20000000000 */
[----:B------:R-:W-:Y:S01]  /*163b0*/  FFMA.FTZ R46, R7, -UR6, R46 ;  /* 0x80000006072e7c23 */ /* 0x000fe2000801002e */
[----:B------:R-:W-:Y:S01]  /*163c0*/  FSEL R44, R44, -INF , !P0 ;  /* 0xff8000002c2c7808 */ /* 0x000fe20004000000 */
[--C-:B------:R-:W-:Y:S01]  /*163d0*/  IMAD.IADD R7, R233, 0x1, -R5.reuse ;  /* 0x00000001e9077824 */ /* 0x100fe200078e0a05 */
[----:B------:R-:W-:Y:S01]  /*163e0*/  ISETP.GT.AND P0, PT, R102, R8, PT ;  /* 0x000000086600720c */ /* 0x000fe20003f04270 */
[----:B------:R-:W-:Y:S01]  /*163f0*/  IMAD.IADD R5, R237, 0x1, -R5 ;  /* 0x00000001ed057824 */ /* 0x000fe200078e0a05 */
[----:B------:R-:W-:Y:S02]  /*16400*/  I2FP.F32.S32 R10, R10 ;  /* 0x0000000a000a7245 */ /* 0x000fe40000201400 */
[----:B------:R-:W-:Y:S02]  /*16410*/  FSEL R45, R45, -INF , !P0 ;  /* 0xff8000002d2d7808 */ /* 0x000fe40004000000 */
[C---:B------:R-:W-:Y:S01]  /*16420*/  ISETP.GT.AND P0, PT, R101.reuse, R4, PT ;  /* 0x000000046500720c */ /* 0x040fe20003f04270 */
[----:B------:R-:W-:Y:S01]  /*16430*/  FFMA.FTZ R47, R10, -UR6, R47 ;  /* 0x800000060a2f7c23 */ /* 0x000fe2000801002f */
[----:B------:R-:W-:Y:S02]  /*16440*/  IABS R6, R11 ;  /* 0x0000000b00067213 */ /* 0x000fe40000000000 */
[----:B------:R-:W-:Y:S02]  /*16450*/  IABS R7, R7 ;  /* 0x0000000700077213 */ /* 0x000fe40000000000 */
[----:B------:R-:W-:Y:S02]  /*16460*/  FSEL R46, R46, -INF , !P0 ;  /* 0xff8000002e2e7808 */ /* 0x000fe40004000000 */
[----:B------:R-:W-:Y:S02]  /*16470*/  I2FP.F32.S32 R7, R7 ;  /* 0x0000000700077245 */ /* 0x000fe40000201400 */
[----:B------:R-:W-:Y:S02]  /*16480*/  I2FP.F32.S32 R6, R6 ;  /* 0x0000000600067245 */ /* 0x000fe40000201400 */
[----:B------:R-:W-:Y:S01]  /*16490*/  ISETP.GT.AND P0, PT, R101, R8, PT ;  /* 0x000000086500720c */ /* 0x000fe20003f04270 */
[----:B------:R-:W-:Y:S01]  /*164a0*/  FFMA.FTZ R48, R7, -UR6, R48 ;  /* 0x8000000607307c23 */ /* 0x000fe20008010030 */
[----:B------:R-:W-:Y:S01]  /*164b0*/  FSEL R200, R40, -INF , !P2 ;  /* 0xff80000028c87808 */ /* 0x000fe20005000000 */
[----:B------:R-:W-:Y:S01]  /*164c0*/  FFMA.FTZ R49, R6, -UR6, R49 ;  /* 0x8000000606317c23 */ /* 0x000fe20008010031 */
[----:B------:R-:W-:Y:S01]  /*164d0*/  FSEL R47, R47, -INF , !P0 ;  /* 0xff8000002f2f7808 */ /* 0x000fe20004000000 */
[C---:B------:R-:W-:Y:S01]  /*164e0*/  VIADD R7, R104.reuse, 0xfffffff8 ;  /* 0xfffffff868077836 */ /* 0x040fe20000000000 */
[----:B------:R-:W-:Y:S01]  /*164f0*/  IABS R5, R5 ;  /* 0x0000000500057213 */ /* 0x000fe20000000000 */
[----:B------:R-:W-:Y:S01]  /*16500*/  VIADD R6, R104, 0xfffffff9 ;  /* 0xfffffff968067836 */ /* 0x000fe20000000000 */
[C---:B------:R-:W-:Y:S01]  /*16510*/  ISETP.GT.AND P0, PT, R2.reuse, R4, PT ;  /* 0x000000040200720c */ /* 0x040fe20003f04270 */
[C---:B------:R-:W-:Y:S01]  /*16520*/  IMAD.IADD R11, R237.reuse, 0x1, -R7 ;  /* 0x00000001ed0b7824 */ /* 0x040fe200078e0a07 */
[----:B------:R-:W-:Y:S01]  /*16530*/  ISETP.GT.AND P2, PT, R2, R8, PT ;  /* 0x000000080200720c */ /* 0x000fe20003f44270 */
[----:B------:R-:W-:Y:S01]  /*16540*/  IMAD.IADD R12, R237, 0x1, -R6 ;  /* 0x00000001ed0c7824 */ /* 0x000fe200078e0a06 */
[----:B------:R-:W-:Y:S02]  /*16550*/  I2FP.F32.S32 R5, R5 ;  /* 0x0000000500057245 */ /* 0x000fe40000201400 */
[----:B------:R-:W-:Y:S02]  /*16560*/  FSEL R201, R41, -INF , !P1 ;  /* 0xff80000029c97808 */ /* 0x000fe40004800000 */
[----:B------:R-:W-:Y:S01]  /*16570*/  FSEL R208, R42, -INF , !P6 ;  /* 0xff8000002ad07808 */ /* 0x000fe20007000000 */
[----:B------:R-:W-:Y:S01]  /*16580*/  FFMA.FTZ R50, R5, -UR6, R50 ;  /* 0x8000000605327c23 */ /* 0x000fe20008010032 */
[----:B------:R-:W-:Y:S01]  /*16590*/  FSEL R206, R43, -INF , !P3 ;  /* 0xff8000002bce7808 */ /* 0x000fe20005800000 */
[----:B------:R-:W-:Y:S01]  /*165a0*/  IMAD.IADD R5, R233, 0x1, -R6 ;  /* 0x00000001e9057824 */ /* 0x000fe200078e0a06 */
[----:B------:R-:W-:Y:S02]  /*165b0*/  FSEL R48, R48, -INF , !P0 ;  /* 0xff80000030307808 */ /* 0x000fe40004000000 */
[----:B------:R-:W-:Y:S02]  /*165c0*/  FSEL R49, R49, -INF , !P2 ;  /* 0xff80000031317808 */ /* 0x000fe40005000000 */
[C---:B------:R-:W-:Y:S02]  /*165d0*/  ISETP.GE.AND P3, PT, R4.reuse, R238, PT ;  /* 0x000000ee0400720c */ /* 0x040fe40003f66270 */
[C---:B------:R-:W-:Y:S02]  /*165e0*/  ISETP.GE.AND P2, PT, R4.reuse, R239, PT ;  /* 0x000000ef0400720c */ /* 0x040fe40003f46270 */
[----:B------:R-:W-:Y:S02]  /*165f0*/  ISETP.GT.AND P1, PT, R103, R4, PT ;  /* 0x000000046700720c */ /* 0x000fe40003f24270 */
[C---:B------:R-:W-:Y:S02]  /*16600*/  ISETP.GE.AND P6, PT, R4.reuse, R235, PT ;  /* 0x000000eb0400720c */ /* 0x040fe40003fc6270 */
[----:B------:R-:W-:Y:S02]  /*16610*/  ISETP.GE.AND P0, PT, R4, R236, PT ;  /* 0x000000ec0400720c */ /* 0x000fe40003f06270 */
[----:B------:R-:W-:Y:S02]  /*16620*/  IADD3 R4, PT, PT, R233, -R7, RZ ;  /* 0x80000007e9047210 */ /* 0x000fe40007ffe0ff */
[----:B------:R-:W-:Y:S02]  /*16630*/  IABS R13, R9 ;  /* 0x00000009000d7213 */ /* 0x000fe40000000000 */
[----:B------:R-:W-:Y:S02]  /*16640*/  IABS R4, R4 ;  /* 0x0000000400047213 */ /* 0x000fe40000000000 */
[----:B------:R-:W-:Y:S01]  /*16650*/  IABS R9, R11 ;  /* 0x0000000b00097213 */ /* 0x000fe20000000000 */
[----:B------:R-:W-:Y:S01]  /*16660*/  IMAD.MOV.U32 R11, RZ, RZ, R13 ;  /* 0x000000ffff0b7224 */ /* 0x000fe200078e000d */
[----:B------:R-:W-:Y:S01]  /*16670*/  IABS R10, R5 ;  /* 0x00000005000a7213 */ /* 0x000fe20000000000 */
[----:B------:R-:W-:Y:S01]  /*16680*/  IMAD.MOV.U32 R5, RZ, RZ, R4 ;  /* 0x000000ffff057224 */ /* 0x000fe200078e0004 */
[----:B------:R-:W-:Y:S02]  /*16690*/  IABS R4, R12 ;  /* 0x0000000c00047213 */ /* 0x000fe40000000000 */
[----:B------:R-:W-:Y:S02]  /*166a0*/  I2FP.F32.S32 R12, R11 ;  /* 0x0000000b000c7245 */ /* 0x000fe40000201400 */
[----:B------:R-:W-:Y:S01]  /*166b0*/  I2FP.F32.S32 R11, R5 ;  /* 0x00000005000b7245 */ /* 0x000fe20000201400 */
[----:B------:R-:W-:Y:S01]  /*166c0*/  IMAD.MOV.U32 R5, RZ, RZ, R9 ;  /* 0x000000ffff057224 */ /* 0x000fe200078e0009 */
[----:B------:R-:W-:Y:S01]  /*166d0*/  I2FP.F32.S32 R4, R4 ;  /* 0x0000000400047245 */ /* 0x000fe20000201400 */
[----:B------:R-:W-:Y:S01]  /*166e0*/  FFMA.FTZ R51, R12, -UR6, R51 ;  /* 0x800000060c337c23 */ /* 0x000fe20008010033 */
[----:B------:R-:W-:Y:S01]  /*166f0*/  I2FP.F32.S32 R10, R10 ;  /* 0x0000000a000a7245 */ /* 0x000fe20000201400 */
[----:B------:R-:W-:Y:S01]  /*16700*/  VIADD R9, R0, 0x39 ;  /* 0x0000003900097836 */ /* 0x000fe20000000000 */
[----:B------:R-:W-:Y:S01]  /*16710*/  I2FP.F32.S32 R5, R5 ;  /* 0x0000000500057245 */ /* 0x000fe20000201400 */
[----:B------:R-:W-:Y:S01]  /*16720*/  FFMA.FTZ R55, R4, -UR6, R55 ;  /* 0x8000000604377c23 */ /* 0x000fe20008010037 */
[----:B------:R-:W-:Y:S01]  /*16730*/  FSEL R195, R44, -INF , !P6 ;  /* 0xff8000002cc37808 */ /* 0x000fe20007000000 */
[----:B------:R-:W-:Y:S01]  /*16740*/  VIADD R4, R0, 0x31 ;  /* 0x0000003100047836 */ /* 0x000fe20000000000 */
[----:B------:R-:W-:Y:S01]  /*16750*/  ISETP.GE.AND P6, PT, R8, R238, PT ;  /* 0x000000ee0800720c */ /* 0x000fe20003fc6270 */
[----:B------:R-:W-:Y:S01]  /*16760*/  FFMA.FTZ R54, R5, -UR6, R54 ;  /* 0x8000000605367c23 */ /* 0x000fe20008010036 */
[----:B------:R-:W-:Y:S02]  /*16770*/  VIADD R5, R0, 0x30 ;  /* 0x0000003000057836 */ /* 0x000fe40000000000 */
[----:B------:R-:W-:Y:S01]  /*16780*/  FFMA.FTZ R53, R10, -UR6, R53 ;  /* 0x800000060a357c23 */ /* 0x000fe20008010035 */
[----:B------:R-:W-:Y:S01]  /*16790*/  FSEL R199, R46, -INF , !P3 ;  /* 0xff8000002ec77808 */ /* 0x000fe20005800000 */
[--C-:B------:R-:W-:Y:S01]  /*167a0*/  IMAD.IADD R0, R234, 0x1, -R6.reuse ;  /* 0x00000001ea007824 */ /* 0x100fe200078e0a06 */
[----:B------:R-:W-:Y:S01]  /*167b0*/  FSEL R249, R47, -INF , !P6 ;  /* 0xff8000002ff97808 */ /* 0x000fe20007000000 */
[----:B------:R-:W-:Y:S01]  /*167c0*/  IMAD.IADD R6, R240, 0x1, -R6 ;  /* 0x00000001f0067824 */ /* 0x000fe200078e0a06 */
[----:B------:R-:W-:Y:S01]  /*167d0*/  FSEL R50, R50, -INF , !P1 ;  /* 0xff80000032327808 */ /* 0x000fe20004800000 */
[----:B------:R-:W-:Y:S01]  /*167e0*/  FFMA.FTZ R52, R11, -UR6, R52 ;  /* 0x800000060b347c23 */ /* 0x000fe20008010034 */
[----:B------:R-:W-:Y:S02]  /*167f0*/  ISETP.GT.AND P3, PT, R2, R4, PT ;  /* 0x000000040200720c */ /* 0x000fe40003f64270 */
[C---:B------:R-:W-:Y:S02]  /*16800*/  ISETP.GT.AND P6, PT, R103.reuse, R5, PT ;  /* 0x000000056700720c */ /* 0x040fe40003fc4270 */
[----:B------:R-:W-:Y:S02]  /*16810*/  ISETP.GT.AND P1, PT, R103, R8, PT ;  /* 0x000000086700720c */ /* 0x000fe40003f24270 */
[----:B------:R-:W-:Y:S02]  /*16820*/  FSEL R53, R53, -INF , !P3 ;  /* 0xff80000035357808 */ /* 0x000fe40005800000 */
[----:B------:R-:W-:Y:S02]  /*16830*/  FSEL R54, R54, -INF , !P6 ;  /* 0xff80000036367808 */ /* 0x000fe40007000000 */
[----:B------:R-:W-:Y:S02]  /*16840*/  FSEL R51, R51, -INF , !P1 ;  /* 0xff80000033337808 */ /* 0x000fe40004800000 */
[C---:B------:R-:W-:Y:S02]  /*16850*/  ISETP.GE.AND P1, PT, R8.reuse, R235, PT ;  /* 0x000000eb0800720c */ /* 0x040fe40003f26270 */
[C---:B------:R-:W-:Y:S02]  /*16860*/  ISETP.GE.AND P3, PT, R8.reuse, R236, PT ;  /* 0x000000ec0800720c */ /* 0x040fe40003f66270 */
[----:B------:R-:W-:Y:S01]  /*16870*/  ISETP.GE.AND P6, PT, R8, R239, PT ;  /* 0x000000ef0800720c */ /* 0x000fe20003fc6270 */
[--C-:B------:R-:W-:Y:S01]  /*16880*/  IMAD.IADD R8, R234, 0x1, -R7.reuse ;  /* 0x00000001ea087824 */ /* 0x100fe200078e0a07 */
[----:B------:R-:W-:Y:S01]  /*16890*/  IABS R10, R0 ;  /* 0x00000000000a7213 */ /* 0x000fe20000000000 */
[----:B------:R-:W-:Y:S01]  /*168a0*/  IMAD.IADD R7, R240, 0x1, -R7 ;  /* 0x00000001f0077824 */ /* 0x000fe200078e0a07 */
[----:B------:R-:W-:Y:S02]  /*168b0*/  FSEL R197, R45, -INF , !P1 ;  /* 0xff8000002dc57808 */ /* 0x000fe40004800000 */
[----:B------:R-:W-:Y:S02]  /*168c0*/  IABS R11, R8 ;  /* 0x00000008000b7213 */ /* 0x000fe40000000000 */
[----:B------:R-:W-:Y:S01]  /*168d0*/  IABS R8, R6 ;  /* 0x0000000600087213 */ /* 0x000fe20000000000 */
[----:B------:R-:W-:Y:S01]  /*168e0*/  IMAD.MOV.U32 R6, RZ, RZ, R10 ;  /* 0x000000ffff067224 */ /* 0x000fe200078e000a */
[----:B------:R-:W-:Y:S01]  /*168f0*/  IABS R7, R7 ;  /* 0x0000000700077213 */ /* 0x000fe20000000000 */
[----:B------:R-:W-:Y:S01]  /*16900*/  IMAD.MOV.U32 R0, RZ, RZ, R11 ;  /* 0x000000ffff007224 */ /* 0x000fe200078e000b */
[----:B------:R-:W-:Y:S02]  /*16910*/  I2FP.F32.S32 R8, R8 ;  /* 0x0000000800087245 */ /* 0x000fe40000201400 */
[----:B------:R-:W-:Y:S02]  /*16920*/  I2FP.F32.S32 R7, R7 ;  /* 0x0000000700077245 */ /* 0x000fe40000201400 */
[----:B------:R-:W-:Y:S01]  /*16930*/  I2FP.F32.S32 R0, R0 ;  /* 0x0000000000007245 */ /* 0x000fe20000201400 */
[----:B------:R-:W-:Y:S01]  /*16940*/  FFMA.FTZ R59, R8, -UR6, R59 ;  /* 0x80000006083b7c23 */ /* 0x000fe2000801003b */
[----:B------:R-:W-:Y:S01]  /*16950*/  VIADD R8, R104, 0x1 ;  /* 0x0000000168087836 */ /* 0x000fe20000000000 */
[----:B------:R-:W-:Y:S01]  /*16960*/  I2FP.F32.S32 R6, R6 ;  /* 0x0000000600067245 */ /* 0x000fe20000201400 */
[----:B------:R-:W-:Y:S01]  /*16970*/  FFMA.FTZ R58, R7, -UR6, R58 ;  /* 0x80000006073a7c23 */ /* 0x000fe2000801003a */
[----:B------:R-:W-:Y:S01]  /*16980*/  FFMA.FTZ R56, R0, -UR6, R56 ;  /* 0x8000000600387c23 */ /* 0x000fe20008010038 */
[----:B------:R-:W-:Y:S01]  /*16990*/  ISETP.GT.AND P1, PT, R2, R5, PT ;  /* 0x000000050200720c */ /* 0x000fe20003f24270 */
[----:B------:R-:W-:Y:S01]  /*169a0*/  IMAD.IADD R0, R234, 0x1, -R104 ;  /* 0x00000001ea007824 */ /* 0x000fe200078e0a68 */
[----:B------:R-:W-:Y:S01]  /*169b0*/  FSEL R247, R48, -INF , !P0 ;  /* 0xff80000030f77808 */ /* 0x000fe20004000000 */
[--C-:B------:R-:W-:Y:S01]  /*169c0*/  IMAD.IADD R7, R234, 0x1, -R8.reuse ;  /* 0x00000001ea077824 */ /* 0x100fe200078e0a08 */
[----:B------:R-:W-:Y:S01]  /*169d0*/  FSEL R52, R52, -INF , !P1 ;  /* 0xff80000034347808 */ /* 0x000fe20004800000 */
[----:B------:R-:W-:Y:S01]  /*169e0*/  FFMA.FTZ R57, R6, -UR6, R57 ;  /* 0x8000000606397c23 */ /* 0x000fe20008010039 */
[-C--:B------:R-:W-:Y:S02]  /*169f0*/  ISETP.GT.AND P1, PT, R103, R4.reuse, PT ;  /* 0x000000046700720c */ /* 0x080fe40003f24270 */
[----:B------:R-:W-:Y:S02]  /*16a00*/  ISETP.GT.AND P0, PT, R102, R4, PT ;  /* 0x000000046600720c */ /* 0x000fe40003f04270 */
[----:B------:R-:W-:Y:S02]  /*16a10*/  IABS R6, R0 ;  /* 0x0000000000067213 */ /* 0x000fe40000000000 */
[----:B------:R-:W-:Y:S01]  /*16a20*/  IABS R0, R7 ;  /* 0x0000000700007213 */ /* 0x000fe20000000000 */
[----:B------:R-:W-:Y:S01]  /*16a30*/  IMAD.IADD R7, R240, 0x1, -R8 ;  /* 0x00000001f0077824 */ /* 0x000fe200078e0a08 */
[----:B------:R-:W-:Y:S02]  /*16a40*/  FSEL R55, R55, -INF , !P1 ;  /* 0xff80000037377808 */ /* 0x000fe40004800000 */
[----:B------:R-:W-:Y:S02]  /*16a50*/  FSEL R57, R57, -INF , !P0 ;  /* 0xff80000039397808 */ /* 0x000fe40004000000 */
[----:B------:R-:W-:Y:S02]  /*16a60*/  I2FP.F32.S32 R6, R6 ;  /* 0x0000000600067245 */ /* 0x000fe40000201400 */
[----:B------:R-:W-:Y:S02]  /*16a70*/  ISETP.GE.AND P0, PT, R5, R236, PT ;  /* 0x000000ec0500720c */ /* 0x000fe40003f06270 */
[----:B------:R-:W-:Y:S01]  /*16a80*/  ISETP.GT.AND P1, PT, R102, R5, PT ;  /* 0x000000056600720c */ /* 0x000fe20003f24270 */
[----:B------:R-:W-:Y:S01]  /*16a90*/  FFMA.FTZ R60, R6, -UR6, R60 ;  /* 0x80000006063c7c23 */ /* 0x000fe2000801003c */
[----:B------:R-:W-:Y:S02]  /*16aa0*/  I2FP.F32.S32 R0, R0 ;  /* 0x0000000000007245 */ /* 0x000fe40000201400 */
[----:B------:R-:W-:Y:S02]  /*16ab0*/  FSEL R231, R52, -INF , !P0 ;  /* 0xff80000034e77808 */ /* 0x000fe40004000000 */
[----:B------:R-:W-:Y:S01]  /*16ac0*/  FSEL R248, R49, -INF , !P3 ;  /* 0xff80000031f87808 */ /* 0x000fe20005800000 */
[----:B------:R-:W-:Y:S01]  /*16ad0*/  FFMA.FTZ R61, R0, -UR6, R61 ;  /* 0x80000006003d7c23 */ /* 0x000fe2000801003d */
[----:B------:R-:W-:Y:S01]  /*16ae0*/  FSEL R56, R56, -INF , !P1 ;  /* 0xff80000038387808 */ /* 0x000fe20004800000 */
[----:B------:R-:W-:Y:S01]  /*16af0*/  IMAD.IADD R0, R240, 0x1, -R104 ;  /* 0x00000001f0007824 */ /* 0x000fe200078e0a68 */
[----:B------:R-:W-:Y:S02]  /*16b00*/  ISETP.GE.AND P0, PT, R4, R239, PT ;  /* 0x000000ef0400720c */ /* 0x000fe40003f06270 */
[----:B------:R-:W-:Y:S02]  /*16b10*/  ISETP.GT.AND P3, PT, R102, R176, PT ;  /* 0x000000b06600720c */ /* 0x000fe40003f64270 */
[----:B------:R-:W-:Y:S02]  /*16b20*/  ISETP.GT.AND P1, PT, R101, R4, PT ;  /* 0x000000046500720c */ /* 0x000fe40003f24270 */
[----:B------:R-:W-:Y:S02]  /*16b30*/  FMNMX3.FTZ R6, R3, R178, R177, !PT ;  /* 0x000000b203067276 */ /* 0x000fe400078100b1 */
[----:B------:R-:W-:Y:S02]  /*16b40*/  FSEL R220, R55, -INF , !P0 ;  /* 0xff80000037dc7808 */ /* 0x000fe40004000000 */
[----:B------:R-:W-:Y:S02]  /*16b50*/  FMNMX3.FTZ R6, R6, R109, R111, !PT ;  /* 0x0000006d06067276 */ /* 0x000fe4000781006f */
[----:B------:R-:W-:Y:S02]  /*16b60*/  FSEL R221, R50, -INF , !P2 ;  /* 0xff80000032dd7808 */ /* 0x000fe40005000000 */
[----:B------:R-:W-:Y:S02]  /*16b70*/  FSEL R246, R51, -INF , !P6 ;  /* 0xff80000033f67808 */ /* 0x000fe40007000000 */
[----:B------:R-:W-:Y:S02]  /*16b80*/  FSEL R59, R59, -INF , !P1 ;  /* 0xff8000003b3b7808 */ /* 0x000fe40004800000 */
[----:B------:R-:W-:Y:S02]  /*16b90*/  FSEL R60, R60, -INF , !P3 ;  /* 0xff8000003c3c7808 */ /* 0x000fe40005800000 */
[----:B------:R-:W-:Y:S02]  /*16ba0*/  ISETP.GT.AND P2, PT, R102, R9, PT ;  /* 0x000000096600720c */ /* 0x000fe40003f44270 */
[----:B------:R-:W-:Y:S02]  /*16bb0*/  ISETP.GE.AND P1, PT, R5, R239, PT ;  /* 0x000000ef0500720c */ /* 0x000fe40003f26270 */
[----:B------:R-:W-:Y:S02]  /*16bc0*/  ISETP.GT.AND P6, PT, R101, R5, PT ;  /* 0x000000056500720c */ /* 0x000fe40003fc4270 */
[C---:B------:R-:W-:Y:S02]  /*16bd0*/  ISETP.GE.AND P0, PT, R5.reuse, R235, PT ;  /* 0x000000eb0500720c */ /* 0x040fe40003f06270 */
[----:B------:R-:W-:Y:S02]  /*16be0*/  ISETP.GE.AND P3, PT, R5, R238, PT ;  /* 0x000000ee0500720c */ /* 0x000fe40003f66270 */
[----:B------:R-:W-:Y:S02]  /*16bf0*/  IABS R5, R0 ;  /* 0x0000000000057213 */ /* 0x000fe40000000000 */
[----:B------:R-:W-:Y:S02]  /*16c00*/  IABS R0, R7 ;  /* 0x0000000700007213 */ /* 0x000fe40000000000 */
[----:B------:R-:W-:Y:S02]  /*16c10*/  FMNMX3.FTZ R6, R6, R186, R188, !PT ;  /* 0x000000ba06067276 */ /* 0x000fe400078100bc */
[----:B------:R-:W-:Y:S02]  /*16c20*/  FSEL R218, R56, -INF , !P0 ;  /* 0xff80000038da7808 */ /* 0x000fe40004000000 */
[----:B------:R-:W-:Y:S02]  /*16c30*/  FSEL R58, R58, -INF , !P6 ;  /* 0xff8000003a3a7808 */ /* 0x000fe40007000000 */
[----:B------:R-:W-:Y:S02]  /*16c40*/  FSEL R61, R61, -INF , !P2 ;  /* 0xff8000003d3d7808 */ /* 0x000fe40005000000 */
[C---:B------:R-:W-:Y:S02]  /*16c50*/  ISETP.GE.AND P6, PT, R4.reuse, R236, PT ;  /* 0x000000ec0400720c */ /* 0x040fe40003fc6270 */
[C---:B------:R-:W-:Y:S02]  /*16c60*/  ISETP.GE.AND P2, PT, R4.reuse, R235, PT ;  /* 0x000000eb0400720c */ /* 0x040fe40003f46270 */
[----:B------:R-:W-:Y:S02]  /*16c70*/  ISETP.GE.AND P0, PT, R4, R238, PT ;  /* 0x000000ee0400720c */ /* 0x000fe40003f06270 */
[----:B------:R-:W-:Y:S02]  /*16c80*/  MOV R4, R0 ;  /* 0x0000000000047202 */ /* 0x000fe40000000f00 */
[----:B------:R-:W-:Y:S02]  /*16c90*/  FMNMX3.FTZ R0, R6, R187, R189, !PT ;  /* 0x000000bb06007276 */ /* 0x000fe400078100bd */
[----:B------:R-:W-:Y:S02]  /*16ca0*/  FSEL R216, R57, -INF , !P2 ;  /* 0xff80000039d87808 */ /* 0x000fe40005000000 */
[----:B------:R-:W-:Y:S02]  /*16cb0*/  ISETP.GE.AND P2, PT, R176, R235, PT ;  /* 0x000000ebb000720c */ /* 0x000fe40003f46270 */
[----:B------:R-:W-:Y:S02]  /*16cc0*/  FMNMX3.FTZ R0, R0, R200, R201, !PT ;  /* 0x000000c800007276 */ /* 0x000fe400078100c9 */
[----:B------:R-:W-:Y:S02]  /*16cd0*/  I2FP.F32.S32 R5, R5 ;  /* 0x0000000500057245 */ /* 0x000fe40000201400 */
[----:B------:R-:W-:Y:S02]  /*16ce0*/  FSEL R250, R60, -INF , !P2 ;  /* 0xff8000003cfa7808 */ /* 0x000fe40005000000 */
[----:B------:R-:W-:Y:S01]  /*16cf0*/  ISETP.GE.AND P2, PT, R9, R235, PT ;  /* 0x000000eb0900720c */ /* 0x000fe20003f46270 */
[----:B------:R-:W-:Y:S01]  /*16d00*/  FFMA.FTZ R62, R5, -UR6, R62 ;  /* 0x80000006053e7c23 */ /* 0x000fe2000801003e */
[----:B------:R-:W-:Y:S01]  /*16d10*/  FMNMX3.FTZ R0, R0, R195, R197, !PT ;  /* 0x000000c300007276 */ /* 0x000fe200078100c5 */
[----:B------:R-:W-:Y:S01]  /*16d20*/  IMAD.IADD R5, R233, 0x1, -R8 ;  /* 0x00000001e9057824 */ /* 0x000fe200078e0a08 */
[----:B------:R-:W-:Y:S02]  /*16d30*/  FSEL R243, R53, -INF , !P6 ;  /* 0xff80000035f37808 */ /* 0x000fe40007000000 */
[----:B------:R-:W-:Y:S02]  /*16d40*/  ISETP.GT.AND P6, PT, R101, R176, PT ;  /* 0x000000b06500720c */ /* 0x000fe40003fc4270 */
[----:B------:R-:W-:Y:S02]  /*16d50*/  FSEL R217, R61, -INF , !P2 ;  /* 0xff8000003dd97808 */ /* 0x000fe40005000000 */
[----:B------:R-:W-:Y:S02]  /*16d60*/  FMNMX3.FTZ R0, R0, R218, R216, !PT ;  /* 0x000000da00007276 */ /* 0x000fe400078100d8 */
[----:B------:R-:W-:Y:S02]  /*16d70*/  FSEL R62, R62, -INF , !P6 ;  /* 0xff8000003e3e7808 */ /* 0x000fe40007000000 */
[C---:B------:R-:W-:Y:S02]  /*16d80*/  ISETP.GT.AND P6, PT, R2.reuse, R9, PT ;  /* 0x000000090200720c */ /* 0x040fe40003fc4270 */
[----:B------:R-:W-:Y:S01]  /*16d90*/  ISETP.GT.AND P2, PT, R2, R176, PT ;  /* 0x000000b00200720c */ /* 0x000fe20003f44270 */
[--C-:B------:R-:W-:Y:S01]  /*16da0*/  IMAD.IADD R2, R233, 0x1, -R104.reuse ;  /* 0x00000001e9027824 */ /* 0x100fe200078e0a68 */
[----:B------:R-:W-:Y:S01]  /*16db0*/  FMNMX3.FTZ R0, R0, R250, R217, !PT ;  /* 0x000000fa00007276 */ /* 0x000fe200078100d9 */
[----:B------:R-:W-:Y:S01]  /*16dc0*/  IMAD.IADD R104, R237, 0x1, -R104 ;  /* 0x00000001ed687824 */ /* 0x000fe200078e0a68 */
[----:B------:R-:W-:Y:S02]  /*16dd0*/  I2FP.F32.S32 R4, R4 ;  /* 0x0000000400047245 */ /* 0x000fe40000201400 */
[----:B------:R-:W-:Y:S01]  /*16de0*/  FMNMX3.FTZ R6, R106, R179, R184, !PT ;  /* 0x000000b36a067276 */ /* 0x000fe200078100b8 */
[----:B------:R-:W1:Y:S01]  /*16df0*/  SHFL.BFLY PT, R7, R0, 0x2, 0x1f ;  /* 0x0c401f0000077f89 */ /* 0x000e6200000e0000 */
[----:B------:R-:W-:Y:S01]  /*16e00*/  FSEL R252, R59, -INF , !P0 ;  /* 0xff8000003bfc7808 */ /* 0x000fe20004000000 */
[----:B------:R-:W-:Y:S01]  /*16e10*/  FFMA.FTZ R63, R4, -UR6, R63 ;  /* 0x80000006043f7c23 */ /* 0x000fe2000801003f */
[----:B------:R-:W-:Y:S02]  /*16e20*/  IABS R4, R2 ;  /* 0x0000000200047213 */ /* 0x000fe40000000000 */
[----:B------:R-:W-:Y:S02]  /*16e30*/  IABS R2, R5 ;  /* 0x0000000500027213 */ /* 0x000fe40000000000 */
[----:B------:R-:W-:Y:S01]  /*16e40*/  FSEL R185, R54, -INF , !P1 ;  /* 0xff80000036b97808 */ /* 0x000fe20004800000 */
[----:B------:R-:W-:Y:S01]  /*16e50*/  IMAD.MOV.U32 R5, RZ, RZ, R4 ;  /* 0x000000ffff057224 */ /* 0x000fe200078e0004 */
[----:B------:R-:W-:Y:S02]  /*16e60*/  FMNMX3.FTZ R4, R6, R14, R15, !PT ;  /* 0x0000000e06047276 */ /* 0x000fe4000781000f */
[----:B------:R-:W-:Y:S01]  /*16e70*/  ISETP.GE.AND P0, PT, R176, R238, PT ;  /* 0x000000eeb000720c */ /* 0x000fe20003f06270 */
[----:B------:R-:W-:Y:S01]  /*16e80*/  IMAD.MOV.U32 R57, RZ, RZ, R185 ;  /* 0x000000ffff397224 */ /* 0x000fe200078e00b9 */
[----:B------:R-:W-:Y:S02]  /*16e90*/  I2FP.F32.S32 R6, R5 ;  /* 0x0000000500067245 */ /* 0x000fe40000201400 */
[----:B------:R-:W-:Y:S02]  /*16ea0*/  I2FP.F32.S32 R5, R2 ;  /* 0x0000000200057245 */ /* 0x000fe40000201400 */
[----:B------:R-:W-:Y:S01]  /*16eb0*/  FMNMX3.FTZ R2, R4, R190, R192, !PT ;  /* 0x000000be04027276 */ /* 0x000fe200078100c0 */
[----:B------:R-:W-:Y:S01]  /*16ec0*/  FFMA.FTZ R64, R6, -UR6, R64 ;  /* 0x8000000606407c23 */ /* 0x000fe20008010040 */
[----:B------:R-:W-:Y:S01]  /*16ed0*/  ISETP.GT.AND P1, PT, R101, R9, PT ;  /* 0x000000096500720c */ /* 0x000fe20003f24270 */
[----:B------:R-:W-:Y:S01]  /*16ee0*/  FFMA.FTZ R65, R5, -UR6, R65 ;  /* 0x8000000605417c23 */ /* 0x000fe20008010041 */
[----:B------:R-:W-:Y:S02]  /*16ef0*/  FMNMX3.FTZ R2, R2, R191, R204, !PT ;  /* 0x000000bf02027276 */ /* 0x000fe400078100cc */
[----:B------:R-:W-:Y:S02]  /*16f00*/  FSEL R107, R62, -INF , !P0 ;  /* 0xff8000003e6b7808 */ /* 0x000fe40004000000 */
[----:B------:R-:W-:Y:S02]  /*16f10*/  FMNMX3.FTZ R2, R2, R208, R206, !PT ;  /* 0x000000d002027276 */ /* 0x000fe400078100ce */
[----:B-1----:R-:W-:Y:S02]  /*16f20*/  FMNMX.FTZ R5, R0, R7, !PT ;  /* 0x0000000700057209 */ /* 0x002fe40007810000 */
[----:B------:R-:W-:Y:S02]  /*16f30*/  ISETP.GE.AND P0, PT, R9, R238, PT ;  /* 0x000000ee0900720c */ /* 0x000fe40003f06270 */
[----:B------:R-:W-:Y:S02]  /*16f40*/  FSEL R63, R63, -INF , !P1 ;  /* 0xff8000003f3f7808 */ /* 0x000fe40004800000 */
[----:B------:R-:W-:Y:S02]  /*16f50*/  FSEL R251, R58, -INF , !P3 ;  /* 0xff8000003afb7808 */ /* 0x000fe40005800000 */
[----:B------:R-:W-:Y:S01]  /*16f60*/  FMNMX3.FTZ R0, R2, R199, R249, !PT ;  /* 0x000000c702007276 */ /* 0x000fe200078100f9 */
[----:B------:R-:W-:Y:S01]  /*16f70*/  IMAD.IADD R2, R237, 0x1, -R8 ;  /* 0x00000001ed027824 */ /* 0x000fe200078e0a08 */
[----:B------:R-:W-:Y:S02]  /*16f80*/  FSEL R108, R63, -INF , !P0 ;  /* 0xff8000003f6c7808 */ /* 0x000fe40004000000 */
[----:B------:R-:W-:Y:S02]  /*16f90*/  FMNMX3.FTZ R0, R0, R251, R252, !PT ;  /* 0x000000fb00007276 */ /* 0x000fe400078100fc */
[----:B------:R-:W-:Y:S02]  /*16fa0*/  IABS R10, R2 ;  /* 0x00000002000a7213 */ /* 0x000fe40000000000 */
[----:B------:R-:W-:Y:S02]  /*16fb0*/  FMNMX3.FTZ R0, R0, R107, R108, !PT ;  /* 0x0000006b00007276 */ /* 0x000fe4000781006c */
[----:B------:R-:W-:Y:S02]  /*16fc0*/  IABS R8, R104 ;  /* 0x0000006800087213 */ /* 0x000fe40000000000 */
[----:B------:R-:W1:Y:S01]  /*16fd0*/  SHFL.BFLY PT, R104, R5, 0x1, 0x1f ;  /* 0x0c201f0005687f89 */ /* 0x000e6200000e0000 */
[C---:B------:R-:W-:Y:S02]  /*16fe0*/  ISETP.GT.AND P1, PT, R103.reuse, R176, PT ;  /* 0x000000b06700720c */ /* 0x040fe40003f24270 */
[----:B------:R-:W-:Y:S05]  /*16ff0*/  I2FP.F32.S32 R8, R8 ;  /* 0x0000000800087245 */ /* 0x000fea0000201400 */
[----:B------:R-:W2:Y:S01]  /*17000*/  SHFL.BFLY PT, R2, R0, 0x2, 0x1f ;  /* 0x0c401f0000027f89 */ /* 0x000ea200000e0000 */
[----:B------:R-:W-:Y:S02]  /*17010*/  I2FP.F32.S32 R10, R10 ;  /* 0x0000000a000a7245 */ /* 0x000fe40000201400 */
[----:B------:R-:W-:Y:S01]  /*17020*/  ISETP.GE.AND P0, PT, R176, R236, PT ;  /* 0x000000ecb000720c */ /* 0x000fe20003f06270 */
[----:B------:R-:W-:Y:S01]  /*17030*/  FFMA.FTZ R66, R8, -UR6, R66 ;  /* 0x8000000608427c23 */ /* 0x000fe20008010042 */
[----:B------:R-:W-:Y:S01]  /*17040*/  FSEL R64, R64, -INF , !P2 ;  /* 0xff80000040407808 */ /* 0x000fe20005000000 */
[----:B------:R-:W-:Y:S01]  /*17050*/  FFMA.FTZ R67, R10, -UR6, R67 ;  /* 0x800000060a437c23 */ /* 0x000fe20008010043 */
[----:B------:R-:W-:Y:S02]  /*17060*/  ISETP.GT.AND P3, PT, R103, R9, PT ;  /* 0x000000096700720c */ /* 0x000fe40003f64270 */
[----:B------:R-:W-:Y:S02]  /*17070*/  FSEL R66, R66, -INF , !P1 ;  /* 0xff80000042427808 */ /* 0x000fe40004800000 */
[----:B------:R-:W-:Y:S02]  /*17080*/  FMNMX3.FTZ R6, R100, R180, R183, !PT ;  /* 0x000000b464067276 */ /* 0x000fe400078100b7 */
[----:B------:R-:W-:Y:S02]  /*17090*/  FSEL R219, R64, -INF , !P0 ;  /* 0xff80000040db7808 */ /* 0x000fe40004000000 */
[----:B------:R-:W-:Y:S02]  /*170a0*/  FMNMX3.FTZ R4, R105, R182, R181, !PT ;  /* 0x000000b669047276 */ /* 0x000fe400078100b5 */
[----:B------:R-:W-:Y:S02]  /*170b0*/  ISETP.GE.AND P0, PT, R9, R239, PT ;  /* 0x000000ef0900720c */ /* 0x000fe40003f06270 */
[----:B------:R-:W-:Y:S02]  /*170c0*/  FSEL R67, R67, -INF , !P3 ;  /* 0xff80000043437808 */ /* 0x000fe40005800000 */
[----:B-1----:R-:W-:Y:S02]  /*170d0*/  FMNMX.FTZ R104, R5, R104, !PT ;  /* 0x0000006805687209 */ /* 0x002fe40007810000 */
[----:B------:R-:W-:Y:S02]  /*170e0*/  FMNMX3.FTZ R6, R6, R16, R17, !PT ;  /* 0x0000001006067276 */ /* 0x000fe40007810011 */
[----:B--2---:R-:W-:Y:S01]  /*170f0*/  FMNMX.FTZ R0, R0, R2, !PT ;  /* 0x0000000200007209 */ /* 0x004fe20007810000 */
[C---:B------:R-:W-:Y:S01]  /*17100*/  FMUL.FTZ R110, R104.reuse, UR4 ;  /* 0x00000004686e7c20 */ /* 0x040fe20008410000 */
[----:B------:R-:W-:Y:S02]  /*17110*/  FSETP.NEU.FTZ.AND P1, PT, R104, -INF , PT ;  /* 0xff8000006800780b */ /* 0x000fe40003f3d000 */
[----:B------:R-:W-:Y:S01]  /*17120*/  FMNMX3.FTZ R4, R4, R18, R19, !PT ;  /* 0x0000001204047276 */ /* 0x000fe20007810013 */
[----:B------:R-:W1:Y:S01]  /*17130*/  SHFL.BFLY PT, R2, R0, 0x1, 0x1f ;  /* 0x0c201f0000027f89 */ /* 0x000e6200000e0000 */
[----:B------:R-:W-:Y:S02]  /*17140*/  FSEL R110, R110, RZ, P1 ;  /* 0x000000ff6e6e7208 */ /* 0x000fe40000800000 */
[----:B------:R-:W-:Y:S02]  /*17150*/  FSEL R51, R67, -INF , !P0 ;  /* 0xff80000043337808 */ /* 0x000fe40004000000 */
[----:B------:R-:W-:Y:S01]  /*17160*/  FMNMX3.FTZ R6, R6, R203, R205, !PT ;  /* 0x000000cb06067276 */ /* 0x000fe200078100cd */
[----:B------:R-:W-:Y:S01]  /*17170*/  FFMA.FTZ R5, R178, UR4, -R110 ;  /* 0x00000004b2057c23 */ /* 0x000fe2000801086e */
[----:B------:R-:W-:Y:S01]  /*17180*/  FMNMX3.FTZ R7, R4, R207, R202, !PT ;  /* 0x000000cf04077276 */ /* 0x000fe200078100ca */
[----:B------:R-:W-:Y:S01]  /*17190*/  FFMA.FTZ R48, R187, UR4, -R110 ;  /* 0x00000004bb307c23 */ /* 0x000fe2000801086e */
[----:B------:R-:W-:Y:S01]  /*171a0*/  FMNMX3.FTZ R4, R6, R193, R194, !PT ;  /* 0x000000c106047276 */ /* 0x000fe200078100c2 */
[----:B------:R2:W-:Y:S01]  /*171b0*/  MUFU.EX2 R47, R5 ;  /* 0x00000005002f7308 */ /* 0x0005e20000000800 */
[----:B------:R-:W-:Y:S02]  /*171c0*/  FSEL R65, R65, -INF , !P6 ;  /* 0xff80000041417808 */ /* 0x000fe40007000000 */
[----:B------:R-:W-:Y:S02]  /*171d0*/  FMNMX3.FTZ R4, R4, R209, R212, !PT ;  /* 0x000000d104047276 */ /* 0x000fe400078100d4 */
[----:B------:R-:W-:Y:S02]  /*171e0*/  ISETP.GE.AND P6, PT, R9, R236, PT ;  /* 0x000000ec0900720c */ /* 0x000fe40003fc6270 */
[----:B------:R-:W-:Y:S02]  /*171f0*/  FMNMX3.FTZ R4, R4, R247, R248, !PT ;  /* 0x000000f704047276 */ /* 0x000fe400078100f8 */
[----:B------:R-:W-:Y:S02]  /*17200*/  FSEL R40, R65, -INF , !P6 ;  /* 0xff80000041287808 */ /* 0x000fe40007000000 */
[----:B------:R-:W-:Y:S02]  /*17210*/  FMNMX3.FTZ R4, R4, R231, R243, !PT ;  /* 0x000000e704047276 */ /* 0x000fe400078100f3 */
[----:B------:R-:W-:Y:S02]  /*17220*/  FMNMX3.FTZ R6, R7, R196, R198, !PT ;  /* 0x000000c407067276 */ /* 0x000fe400078100c6 */
[----:B-1----:R-:W-:Y:S01]  /*17230*/  FMNMX.FTZ R101, R0, R2, !PT ;  /* 0x0000000200657209 */ /* 0x002fe20007810000 */
[----:B------:R-:W-:Y:S01]  /*17240*/  FFMA.FTZ R0, R109, UR4, -R110 ;  /* 0x000000046d007c23 */ /* 0x000fe2000801086e */
[----:B------:R-:W-:Y:S01]  /*17250*/  FMNMX3.FTZ R4, R4, R219, R40, !PT ;  /* 0x000000db04047276 */ /* 0x000fe20007810028 */
[----:B--2---:R-:W-:Y:S01]  /*17260*/  FFMA.FTZ R5, R177, UR4, -R110 ;  /* 0x00000004b1057c23 */ /* 0x004fe2000801086e */
[C---:B------:R-:W-:Y:S01]  /*17270*/  FSETP.NEU.FTZ.AND P0, PT, R101.reuse, -INF , PT ;  /* 0xff8000006500780b */ /* 0x040fe20003f1d000 */
[----:B------:R1:W-:Y:S01]  /*17280*/  MUFU.EX2 R43, R0 ;  /* 0x00000000002b7308 */ /* 0x0003e20000000800 */
[----:B------:R-:W-:Y:S01]  /*17290*/  FMUL.FTZ R185, R101, UR4 ;  /* 0x0000000465b97c20 */ /* 0x000fe20008410000 */
[----:B------:R-:W2:Y:S01]  /*172a0*/  SHFL.BFLY PT, R7, R4, 0x2, 0x1f ;  /* 0x0c401f0004077f89 */ /* 0x000ea200000e0000 */
[----:B------:R-:W-:Y:S02]  /*172b0*/  FMNMX3.FTZ R6, R6, R214, R215, !PT ;  /* 0x000000d606067276 */ /* 0x000fe400078100d7 */
[----:B------:R-:W-:Y:S02]  /*172c0*/  ISETP.GE.AND P2, PT, R176, R239, PT ;  /* 0x000000efb000720c */ /* 0x000fe40003f46270 */
[----:B------:R-:W-:Y:S03]  /*172d0*/  FSEL R185, R185, RZ, P0 ;  /* 0x000000ffb9b97208 */ /* 0x000fe60000000000 */
[----:B------:R-:W3:Y:S01]  /*172e0*/  MUFU.EX2 R35, R5 ;  /* 0x0000000500237308 */ /* 0x000ee20000000800 */
[----:B------:R-:W-:Y:S02]  /*172f0*/  FMNMX3.FTZ R6, R6, R221, R246, !PT ;  /* 0x000000dd06067276 */ /* 0x000fe400078100f6 */
[----:B------:R-:W-:Y:S01]  /*17300*/  FSEL R42, R66, -INF , !P2 ;  /* 0xff800000422a7808 */ /* 0x000fe20005000000 */
[--C-:B------:R-:W-:Y:S01]  /*17310*/  FFMA.FTZ R60, R192, UR4, -R185.reuse ;  /* 0x00000004c03c7c23 */ /* 0x100fe200080108b9 */
[----:B------:R-:W-:Y:S01]  /*17320*/  FMNMX3.FTZ R6, R6, R57, R220, !PT ;  /* 0x0000003906067276 */ /* 0x000fe200078100dc */
[--C-:B------:R-:W-:Y:S01]  /*17330*/  FFMA.FTZ R64, R191, UR4, -R185.reuse ;  /* 0x00000004bf407c23 */ /* 0x100fe200080108b9 */
[----:B------:R-:W-:Y:S01]  /*17340*/  FFMA.FTZ R107, R107, UR4, -R185 ;  /* 0x000000046b6b7c23 */ /* 0x000fe200080108b9 */
[----:B-1----:R-:W-:Y:S01]  /*17350*/  FFMA.FTZ R0, R111, UR4, -R110 ;  /* 0x000000046f007c23 */ /* 0x002fe2000801086e */
[----:B------:R-:W-:Y:S02]  /*17360*/  FMNMX3.FTZ R102, R6, R42, R51, !PT ;  /* 0x0000002a06667276 */ /* 0x000fe40007810033 */
[----:B------:R-:W-:Y:S03]  /*17370*/  MUFU.EX2 R191, R107 ;  /* 0x0000006b00bf7308 */ /* 0x000fe60000000800 */
[----:B------:R-:W1:Y:S01]  /*17380*/  SHFL.BFLY PT, R6, R102, 0x2, 0x1f ;  /* 0x0c401f0066067f89 */ /* 0x000e6200000e0000 */
[----:B--2---:R-:W-:Y:S06]  /*17390*/  FMNMX.FTZ R4, R4, R7, !PT ;  /* 0x0000000704047209 */ /* 0x004fec0007810000 */
[----:B------:R2:W-:Y:S01]  /*173a0*/  MUFU.EX2 R241, R0 ;  /* 0x0000000000f17308 */ /* 0x0005e20000000800 */
[----:B------:R-:W4:Y:S01]  /*173b0*/  SHFL.BFLY PT, R103, R4, 0x1, 0x1f ;  /* 0x0c201f0004677f89 */ /* 0x000f2200000e0000 */
[--C-:B--2---:R-:W-:Y:S01]  /*173c0*/  FFMA.FTZ R0, R179, UR4, -R185.reuse ;  /* 0x00000004b3007c23 */ /* 0x104fe200080108b9 */
[----:B-1----:R-:W-:Y:S07]  /*173d0*/  FMNMX.FTZ R102, R102, R6, !PT ;  /* 0x0000000666667209 */ /* 0x002fee0007810000 */
[----:B------:R1:W-:Y:S01]  /*173e0*/  MUFU.EX2 R244, R0 ;  /* 0x0000000000f47308 */ /* 0x0003e20000000800 */
[----:B------:R-:W2:Y:S01]  /*173f0*/  SHFL.BFLY PT, R2, R102, 0x1, 0x1f ;  /* 0x0c201f0066027f89 */ /* 0x000ea200000e0000 */
[----:B----4-:R-:W-:Y:S04]  /*17400*/  FMNMX.FTZ R103, R4, R103, !PT ;  /* 0x0000006704677209 */ /* 0x010fe80007810000 */
[C---:B------:R-:W-:Y:S01]  /*17410*/  FSETP.NEU.FTZ.AND P3, PT, R103.reuse, -INF , PT ;  /* 0xff8000006700780b */ /* 0x040fe20003f7d000 */
[----:B------:R-:W-:Y:S01]  /*17420*/  FMUL.FTZ R111, R103, UR4 ;  /* 0x00000004676f7c20 */ /* 0x000fe20008410000 */
[----:B-1----:R-:W-:Y:S04]  /*17430*/  FFMA.FTZ R0, R184, UR4, -R185 ;  /* 0x00000004b8007c23 */ /* 0x002fe800080108b9 */
[----:B------:R-:W-:Y:S01]  /*17440*/  FSEL R111, R111, RZ, P3 ;  /* 0x000000ff6f6f7208 */ /* 0x000fe20001800000 */
[----:B------:R1:W-:Y:S04]  /*17450*/  MUFU.EX2 R213, R0 ;  /* 0x0000000000d57308 */ /* 0x0003e80000000800 */
[--C-:B------:R-:W-:Y:S01]  /*17460*/  FFMA.FTZ R4, R16, UR4, -R111.reuse ;  /* 0x0000000410047c23 */ /* 0x100fe2000801086f */
[----:B--2---:R-:W-:Y:S01]  /*17470*/  FMNMX.FTZ R102, R102, R2, !PT ;  /* 0x0000000266667209 */ /* 0x004fe20007810000 */
[----:B------:R-:W-:Y:S04]  /*17480*/  FFMA.FTZ R2, R180, UR4, -R111 ;  /* 0x00000004b4027c23 */ /* 0x000fe8000801086f */
[----:B------:R2:W-:Y:S01]  /*17490*/  MUFU.EX2 R211, R4 ;  /* 0x0000000400d37308 */ /* 0x0005e20000000800 */
[----:B---3--:R-:W-:Y:S01]  /*174a0*/  F2FP.BF16.F32.PACK_AB R180, R35, R47 ;  /* 0x0000002f23b4723e */ /* 0x008fe200000010ff */
[C---:B------:R-:W-:Y:S01]  /*174b0*/  FMUL.FTZ R184, R102.reuse, UR4 ;  /* 0x0000000466b87c20 */ /* 0x040fe20008410000 */
[----:B------:R-:W-:Y:S01]  /*174c0*/  FSETP.NEU.FTZ.AND P2, PT, R102, -INF , PT ;  /* 0xff8000006600780b */ /* 0x000fe20003f5d000 */
[----:B-1----:R-:W-:Y:S03]  /*174d0*/  FFMA.FTZ R0, R14, UR4, -R185 ;  /* 0x000000040e007c23 */ /* 0x002fe600080108b9 */
[----:B------:R-:W-:Y:S03]  /*174e0*/  FSEL R184, R184, RZ, P2 ;  /* 0x000000ffb8b87208 */ /* 0x000fe60001000000 */
[----:B------:R1:W-:Y:S02]  /*174f0*/  MUFU.EX2 R56, R2 ;  /* 0x0000000200387308 */ /* 0x0003e40000000800 */
[--C-:B--2---:R-:W-:Y:S08]  /*17500*/  FFMA.FTZ R4, R19, UR4, -R184.reuse ;  /* 0x0000000413047c23 */ /* 0x104ff000080108b8 */
[----:B------:R2:W-:Y:S10]  /*17510*/  MUFU.EX2 R210, R0 ;  /* 0x0000000000d27308 */ /* 0x0005f40000000800 */
[----:B------:R3:W-:Y:S01]  /*17520*/  MUFU.EX2 R50, R4 ;  /* 0x0000000400327308 */ /* 0x0007e20000000800 */
[----:B-1----:R-:W-:Y:S04]  /*17530*/  LOP3.LUT R2, R224, 0x120, R229, 0xf8, !PT ;  /* 0x00000120e0027812 */ /* 0x002fe800078ef8e5 */
[----:B------:R-:W-:Y:S05]  /*17540*/  LEA R109, R2, UR5, 0x1 ;  /* 0x00000005026d7c11 */ /* 0x000fea000f8e08ff */
[----:B------:R-:W-:Y:S01]  /*17550*/  MUFU.EX2 R224, R64 ;  /* 0x0000004000e07308 */ /* 0x000fe20000000800 */
[----:B--2---:R-:W-:Y:S01]  /*17560*/  FFMA.FTZ R0, R15, UR4, -R185 ;  /* 0x000000040f007c23 */ /* 0x004fe200080108b9 */
[----:B------:R-:W1:Y:S08]  /*17570*/  LDSM.16.MT88.4 R20, [R109+0x9000] ;  /* 0x009000006d14783b */ /* 0x000e700000004200 */
[----:B------:R2:W4:Y:S01]  /*17580*/  MUFU.EX2 R242, R0 ;  /* 0x0000000000f27308 */ /* 0x0005220000000800 */
[----:B---3--:R-:W-:Y:S01]  /*17590*/  VIADD R4, R109, 0x9000 ;  /* 0x000090006d047836 */ /* 0x008fe20000000000 */
[----:B------:R-:W-:Y:S01]  /*175a0*/  LDSM.16.MT88.4 R52, [R109+0xa000] ;  /* 0x00a000006d34783b */ /* 0x000fe20000004200 */
[--C-:B--2---:R-:W-:Y:S01]  /*175b0*/  FFMA.FTZ R0, R183, UR4, -R111.reuse ;  /* 0x00000004b7007c23 */ /* 0x104fe2000801086f */
[----:B----4-:R-:W-:Y:S06]  /*175c0*/  F2FP.BF16.F32.PACK_AB R183, R242, R210 ;  /* 0x000000d2f2b7723e */ /* 0x010fec00000010ff */
[----:B------:R2:W3:Y:S02]  /*175d0*/  MUFU.EX2 R223, R0 ;  /* 0x0000000000df7308 */ /* 0x0004e40000000800 */
[--C-:B--2---:R-:W-:Y:S01]  /*175e0*/  FFMA.FTZ R0, R182, UR4, -R184.reuse ;  /* 0x00000004b6007c23 */ /* 0x104fe200080108b8 */
[----:B---3--:R-:W-:Y:S02]  /*175f0*/  F2FP.BF16.F32.PACK_AB R176, R223, R56 ;  /* 0x00000038dfb0723e */ /* 0x008fe400000010ff */
[----:B------:R-:W-:Y:S05]  /*17600*/  F2FP.BF16.F32.PACK_AB R182, R241, R43 ;  /* 0x0000002bf1b6723e */ /* 0x000fea00000010ff */
[----:B------:R2:W-:Y:S02]  /*17610*/  MUFU.EX2 R34, R0 ;  /* 0x0000000000227308 */ /* 0x0005e40000000800 */
[--C-:B--2---:R-:W-:Y:S01]  /*17620*/  FFMA.FTZ R0, R181, UR4, -R184.reuse ;  /* 0x00000004b5007c23 */ /* 0x104fe200080108b8 */
[----:B------:R-:W-:Y:S07]  /*17630*/  F2FP.BF16.F32.PACK_AB R181, R213, R244 ;  /* 0x000000f4d5b5723e */ /* 0x000fee00000010ff */
[----:B------:R2:W3:Y:S02]  /*17640*/  MUFU.EX2 R222, R0 ;  /* 0x0000000000de7308 */ /* 0x0004e40000000800 */
[----:B--2---:R-:W-:Y:S01]  /*17650*/  FFMA.FTZ R0, R17, UR4, -R111 ;  /* 0x0000000411007c23 */ /* 0x004fe2000801086f */
[----:B---3--:R-:W-:Y:S07]  /*17660*/  F2FP.BF16.F32.PACK_AB R177, R222, R34 ;  /* 0x00000022deb1723e */ /* 0x008fee00000010ff */
[----:B------:R2:W3:Y:S02]  /*17670*/  MUFU.EX2 R49, R0 ;  /* 0x0000000000317308 */ /* 0x0004e40000000800 */
[----:B--2---:R-:W-:Y:S01]  /*17680*/  FFMA.FTZ R0, R18, UR4, -R184 ;  /* 0x0000000412007c23 */ /* 0x004fe200080108b8 */
[----:B---3--:R-:W-:Y:S02]  /*17690*/  F2FP.BF16.F32.PACK_AB R178, R49, R211 ;  /* 0x000000d331b2723e */ /* 0x008fe400000010ff */
[----:B------:R-:W-:Y:S05]  /*176a0*/  MOV R187, R49 ;  /* 0x0000003100bb7202 */ /* 0x000fea0000000f00 */
[----:B------:R2:W3:Y:S02]  /*176b0*/  MUFU.EX2 R44, R0 ;  /* 0x00000000002c7308 */ /* 0x0004e40000000800 */
[----:B--2---:R-:W-:Y:S02]  /*176c0*/  FSEL R0, R104, RZ, P1 ;  /* 0x000000ff68007208 */ /* 0x004fe40000800000 */
[----:B---3--:R-:W-:Y:S03]  /*176d0*/  F2FP.BF16.F32.PACK_AB R179, R50, R44 ;  /* 0x0000002c32b3723e */ /* 0x008fe600000010ff */
[----:B------:R-:W-:Y:S01]  /*176e0*/  FADD.FTZ R0, -R0, R3 ;  /* 0x0000000300007221 */ /* 0x000fe20000010100 */
[----:B------:R-:W-:Y:S03]  /*176f0*/  FSEL R3, R103, RZ, P3 ;  /* 0x000000ff67037208 */ /* 0x000fe60001800000 */
[----:B------:R-:W-:Y:S02]  /*17700*/  FMUL.FTZ R0, R0, UR4 ;  /* 0x0000000400007c20 */ /* 0x000fe40008410000 */
[----:B------:R-:W-:Y:S02]  /*17710*/  FADD.FTZ R3, -R3, R100 ;  /* 0x0000006403037221 */ /* 0x000fe40000010100 */
[----:B------:R2:W3:Y:S02]  /*17720*/  MUFU.EX2 R100, R0 ;  /* 0x0000000000647308 */ /* 0x0004e40000000800 */
[----:B------:R-:W-:Y:S08]  /*17730*/  FMUL.FTZ R3, R3, UR4 ;  /* 0x0000000403037c20 */ /* 0x000ff00008410000 */
[----:B------:R-:W4:Y:S01]  /*17740*/  MUFU.EX2 R3, R3 ;  /* 0x0000000300037308 */ /* 0x000f220000000800 */
[----:B--2---:R-:W-:Y:S01]  /*17750*/  FSEL R0, R102, RZ, P2 ;  /* 0x000000ff66007208 */ /* 0x004fe20001000000 */
[C---:B---3--:R-:W-:Y:S01]  /*17760*/  FMUL.FTZ R8, R100.reuse, R116 ;  /* 0x0000007464087220 */ /* 0x048fe20000410000 */
[C---:B------:R-:W-:Y:S01]  /*17770*/  FMUL.FTZ R9, R100.reuse, R117 ;  /* 0x0000007564097220 */ /* 0x040fe20000410000 */
[C---:B------:R-:W-:Y:S01]  /*17780*/  FMUL.FTZ R12, R100.reuse, R120 ;  /* 0x00000078640c7220 */ /* 0x040fe20000410000 */
[----:B------:R-:W-:Y:S01]  /*17790*/  FMUL.FTZ R13, R100, R121 ;  /* 0x00000079640d7220 */ /* 0x000fe20000410000 */
[----:B------:R-:W-:Y:S01]  /*177a0*/  FADD.FTZ R2, -R0, R105 ;  /* 0x0000006900027221 */ /* 0x000fe20000010100 */
[----:B------:R-:W-:Y:S01]  /*177b0*/  FSEL R0, R101, RZ, P0 ;  /* 0x000000ff65007208 */ /* 0x000fe20000000000 */
[----:B------:R-:W-:Y:S02]  /*177c0*/  VIADD R105, R109, 0x9020 ;  /* 0x000090206d697836 */ /* 0x000fe40000000000 */
[C---:B----4-:R-:W-:Y:S01]  /*177d0*/  FMUL.FTZ R5, R3.reuse, R113 ;  /* 0x0000007103057220 */ /* 0x050fe20000410000 */
[----:B------:R-:W-:Y:S01]  /*177e0*/  FMUL.FTZ R2, R2, UR4 ;  /* 0x0000000402027c20 */ /* 0x000fe20008410000 */
[----:B------:R-:W-:Y:S02]  /*177f0*/  @P4 VIADD R105, R4, 0xffffffe0 ;  /* 0xffffffe004694836 */ /* 0x000fe40000000000 */
[----:B------:R-:W-:Y:S01]  /*17800*/  FADD.FTZ R0, -R0, R106 ;  /* 0x0000006a00007221 */ /* 0x000fe20000010100 */
[C---:B------:R-:W-:Y:S01]  /*17810*/  FMUL.FTZ R4, R3.reuse, R112 ;  /* 0x0000007003047220 */ /* 0x040fe20000410000 */
[C---:B------:R-:W-:Y:S01]  /*17820*/  FMUL.FTZ R33, R3.reuse, R141 ;  /* 0x0000008d03217220 */ /* 0x040fe20000410000 */
[----:B------:R-:W-:Y:S01]  /*17830*/  IMAD.MOV.U32 R141, RZ, RZ, R40 ;  /* 0x000000ffff8d7224 */ /* 0x000fe200078e0028 */
[----:B------:R-:W2:Y:S01]  /*17840*/  MUFU.EX2 R2, R2 ;  /* 0x0000000200027308 */ /* 0x000ea20000000800 */
[----:B------:R-:W-:Y:S01]  /*17850*/  FMUL.FTZ R0, R0, UR4 ;  /* 0x0000000400007c20 */ /* 0x000fe20008410000 */
[----:B------:R-:W3:Y:S01]  /*17860*/  LDSM.16.MT88.4 R36, [R105] ;  /* 0x000000006924783b */ /* 0x000ee20000004200 */
[----:B------:R-:W-:Y:S01]  /*17870*/  FFMA.FTZ R40, R186, UR4, -R110 ;  /* 0x00000004ba287c23 */ /* 0x000fe2000801086e */
[C---:B------:R-:W-:Y:S01]  /*17880*/  FMUL.FTZ R16, R3.reuse, R124 ;  /* 0x0000007c03107220 */ /* 0x040fe20000410000 */
[----:B------:R-:W-:Y:S01]  /*17890*/  FMUL.FTZ R17, R3, R125 ;  /* 0x0000007d03117220 */ /* 0x000fe20000410000 */
[----:B------:R-:W-:Y:S01]  /*178a0*/  FFMA.FTZ R106, R203, UR4, -R111 ;  /* 0x00000004cb6a7c23 */ /* 0x000fe2000801086f */
[C---:B------:R-:W-:Y:S03]  /*178b0*/  FMUL.FTZ R24, R100.reuse, R132 ;  /* 0x0000008464187220 */ /* 0x040fe60000410000 */
[----:B------:R-:W4:Y:S01]  /*178c0*/  MUFU.EX2 R0, R0 ;  /* 0x0000000000007308 */ /* 0x000f220000000800 */
[C---:B------:R-:W-:Y:S01]  /*178d0*/  FMUL.FTZ R25, R100.reuse, R133 ;  /* 0x0000008564197220 */ /* 0x040fe20000410000 */
[C---:B------:R-:W-:Y:S01]  /*178e0*/  FMUL.FTZ R28, R100.reuse, R136 ;  /* 0x00000088641c7220 */ /* 0x040fe20000410000 */
[C---:B------:R-:W-:Y:S01]  /*178f0*/  FMUL.FTZ R29, R100.reuse, R137 ;  /* 0x00000089641d7220 */ /* 0x040fe20000410000 */
[C---:B------:R-:W-:Y:S01]  /*17900*/  FMUL.FTZ R32, R3.reuse, R140 ;  /* 0x0000008c03207220 */ /* 0x040fe20000410000 */
[----:B------:R-:W-:Y:S02]  /*17910*/  IMAD.MOV.U32 R140, RZ, RZ, R42 ;  /* 0x000000ffff8c7224 */ /* 0x000fe400078e002a */
[----:B------:R-:W-:Y:S01]  /*17920*/  FMUL.FTZ R41, R100, R149 ;  /* 0x0000009564297220 */ /* 0x000fe20000410000 */
[----:B------:R-:W-:Y:S02]  /*17930*/  IMAD.MOV.U32 R133, RZ, RZ, R217 ;  /* 0x000000ffff857224 */ /* 0x000fe400078e00d9 */
[----:B------:R5:W-:Y:S01]  /*17940*/  MUFU.EX2 R245, R40 ;  /* 0x0000002800f57308 */ /* 0x000be20000000800 */
[C---:B--2---:R-:W-:Y:S01]  /*17950*/  FMUL.FTZ R6, R2.reuse, R114 ;  /* 0x0000007202067220 */ /* 0x044fe20000410000 */
[C---:B------:R-:W-:Y:S01]  /*17960*/  FMUL.FTZ R7, R2.reuse, R115 ;  /* 0x0000007302077220 */ /* 0x040fe20000410000 */
[C---:B------:R-:W-:Y:S01]  /*17970*/  FMUL.FTZ R18, R2.reuse, R126 ;  /* 0x0000007e02127220 */ /* 0x040fe20000410000 */
[----:B------:R-:W2:Y:S01]  /*17980*/  LDSM.16.MT88.4 R112, [R105+0x1000] ;  /* 0x001000006970783b */ /* 0x000ea20000004200 */
[----:B------:R-:W-:Y:S01]  /*17990*/  FMUL.FTZ R19, R2, R127 ;  /* 0x0000007f02137220 */ /* 0x000fe20000410000 */
[----:B------:R-:W-:Y:S02]  /*179a0*/  IMAD.MOV.U32 R132, RZ, RZ, R216 ;  /* 0x000000ffff847224 */ /* 0x000fe400078e00d8 */
[C---:B------:R-:W-:Y:S01]  /*179b0*/  FMUL.FTZ R64, R3.reuse, R172 ;  /* 0x000000ac03407220 */ /* 0x040fe20000410000 */
[C---:B------:R-:W-:Y:S01]  /*179c0*/  FMUL.FTZ R65, R3.reuse, R173 ;  /* 0x000000ad03417220 */ /* 0x040fe20000410000 */
[-C--:B-1----:R-:W-:Y:S02]  /*179d0*/  HMMA.16816.F32.BF16 R4, R176, R20.reuse, R4 ;  /* 0x00000014b004723c */ /* 0x082fe40000041804 */
[----:B------:R-:W-:Y:S03]  /*179e0*/  LDSM.16.MT88.4 R124, [R105+0x400] ;  /* 0x00040000697c783b */ /* 0x000fe60000004200 */
[C---:B----4-:R-:W-:Y:S01]  /*179f0*/  FMUL.FTZ R10, R0.reuse, R118 ;  /* 0x00000076000a7220 */ /* 0x050fe20000410000 */
[----:B------:R-:W-:Y:S01]  /*17a00*/  FMUL.FTZ R11, R0, R119 ;  /* 0x00000077000b7220 */ /* 0x000fe20000410000 */
[C---:B------:R-:W-:Y:S01]  /*17a10*/  FMUL.FTZ R66, R2.reuse, R174 ;  /* 0x000000ae02427220 */ /* 0x040fe20000410000 */
[----:B------:R-:W-:Y:S01]  /*17a20*/  FMUL.FTZ R67, R2, R175 ;  /* 0x000000af02437220 */ /* 0x000fe20000410000 */
[C---:B------:R-:W-:Y:S01]  /*17a30*/  FMUL.FTZ R14, R0.reuse, R122 ;  /* 0x0000007a000e7220 */ /* 0x040fe20000410000 */
[----:B------:R-:W-:Y:S01]  /*17a40*/  FMUL.FTZ R15, R0, R123 ;  /* 0x0000007b000f7220 */ /* 0x000fe20000410000 */
[----:B------:R-:W1:Y:S01]  /*17a50*/  LDSM.16.MT88.4 R116, [R109+0xb000] ;  /* 0x00b000006d74783b */ /* 0x000e620000004200 */
[----:B-----5:R-:W-:Y:S01]  /*17a60*/  FMUL.FTZ R40, R100, R148 ;  /* 0x0000009464287220 */ /* 0x020fe20000410000 */
[C---:B------:R-:W-:Y:S04]  /*17a70*/  HMMA.16816.F32.BF16 R8, R180.reuse, R20, R8 ;  /* 0x00000014b408723c */ /* 0x040fe80000041808 */
[C---:B------:R-:W-:Y:S01]  /*17a80*/  FMUL.FTZ R20, R3.reuse, R128 ;  /* 0x0000008003147220 */ /* 0x040fe20000410000 */
[----:B------:R-:W-:Y:S01]  /*17a90*/  FMUL.FTZ R21, R3, R129 ;  /* 0x0000008103157220 */ /* 0x000fe20000410000 */
[----:B------:R-:W-:Y:S01]  /*17aa0*/  LDSM.16.MT88.4 R172, [R105+0x1c00] ;  /* 0x001c000069ac783b */ /* 0x000fe20000004200 */
[----:B------:R-:W-:Y:S01]  /*17ab0*/  IMAD.MOV.U32 R148, RZ, RZ, R47 ;  /* 0x000000ffff947224 */ /* 0x000fe200078e002f */
[-C--:B------:R-:W-:Y:S03]  /*17ac0*/  HMMA.16816.F32.BF16 R12, R180, R22.reuse, R12 ;  /* 0x00000016b40c723c */ /* 0x080fe6000004180c */
[C---:B------:R-:W-:Y:S01]  /*17ad0*/  FMUL.FTZ R47, R0.reuse, R155 ;  /* 0x0000009b002f7220 */ /* 0x040fe20000410000 */
[----:B------:R-:W-:Y:S02]  /*17ae0*/  IMAD.MOV.U32 R155, RZ, RZ, R221 ;  /* 0x000000ffff9b7224 */ /* 0x000fe400078e00dd */
[----:B------:R-:W-:Y:S01]  /*17af0*/  FMUL.FTZ R26, R0, R134 ;  /* 0x00000086001a7220 */ /* 0x000fe20000410000 */
[----:B------:R4:W-:Y:S01]  /*17b00*/  MUFU.EX2 R221, R106 ;  /* 0x0000006a00dd7308 */ /* 0x0009e20000000800 */
[----:B------:R-:W-:Y:S01]  /*17b10*/  IMAD.MOV.U32 R134, RZ, RZ, R218 ;  /* 0x000000ffff867224 */ /* 0x000fe200078e00da */
[C---:B------:R-:W-:Y:S04]  /*17b20*/  HMMA.16816.F32.BF16 R16, R176.reuse, R22, R16 ;  /* 0x00000016b010723c */ /* 0x040fe80000041810 */
[C---:B------:R-:W-:Y:S01]  /*17b30*/  FMUL.FTZ R22, R2.reuse, R130 ;  /* 0x0000008202167220 */ /* 0x040fe20000410000 */
[----:B------:R-:W-:Y:S01]  /*17b40*/  FMUL.FTZ R23, R2, R131 ;  /* 0x0000008302177220 */ /* 0x000fe20000410000 */
[C---:B------:R-:W-:Y:S01]  /*17b50*/  FMUL.FTZ R27, R0.reuse, R135 ;  /* 0x00000087001b7220 */ /* 0x040fe20000410000 */
[----:B------:R-:W-:Y:S01]  /*17b60*/  LDSM.16.MT88.4 R128, [R109+0xa400] ;  /* 0x00a400006d80783b */ /* 0x000fe20000004200 */
[----:B------:R-:W-:Y:S02]  /*17b70*/  IMAD.MOV.U32 R135, RZ, RZ, R219 ;  /* 0x000000ffff877224 */ /* 0x000fe400078e00db */
[C---:B------:R-:W-:Y:S01]  /*17b80*/  FMUL.FTZ R31, R0.reuse, R139 ;  /* 0x0000008b001f7220 */ /* 0x040fe20000410000 */
[C---:B------:R-:W-:Y:S01]  /*17b90*/  FMUL.FTZ R30, R0.reuse, R138 ;  /* 0x0000008a001e7220 */ /* 0x040fe20000410000 */
[----:B------:R-:W-:Y:S01]  /*17ba0*/  FMUL.FTZ R42, R0, R150 ;  /* 0x00000096002a7220 */ /* 0x000fe20000410000 */
[-C--:B---3--:R-:W-:Y:S03]  /*17bb0*/  HMMA.16816.F32.BF16 R20, R176, R36.reuse, R20 ;  /* 0x00000024b014723c */ /* 0x088fe60000041814 */
[----:B----4-:R-:W-:Y:S01]  /*17bc0*/  FFMA.FTZ R106, R205, UR4, -R111 ;  /* 0x00000004cd6a7c23 */ /* 0x010fe2000801086f */
[----:B------:R-:W-:Y:S01]  /*17bd0*/  FMUL.FTZ R45, R100, R153 ;  /* 0x00000099642d7220 */ /* 0x000fe20000410000 */
[C---:B------:R-:W-:Y:S01]  /*17be0*/  FMUL.FTZ R46, R0.reuse, R154 ;  /* 0x0000009a002e7220 */ /* 0x040fe20000410000 */
[----:B------:R-:W-:Y:S02]  /*17bf0*/  IMAD.MOV.U32 R153, RZ, RZ, R51 ;  /* 0x000000ffff997224 */ /* 0x000fe400078e0033 */
[C---:B------:R-:W-:Y:S01]  /*17c00*/  FMUL.FTZ R58, R0.reuse, R166 ;  /* 0x000000a6003a7220 */ /* 0x040fe20000410000 */
[C---:B------:R-:W-:Y:S04]  /*17c10*/  HMMA.16816.F32.BF16 R24, R180.reuse, R36, R24 ;  /* 0x00000024b418723c */ /* 0x040fe80000041818 */
[C---:B------:R-:W-:Y:S01]  /*17c20*/  FMUL.FTZ R37, R3.reuse, R145 ;  /* 0x0000009103257220 */ /* 0x040fe20000410000 */
[----:B------:R-:W-:Y:S02]  /*17c30*/  IMAD.MOV.U32 R145, RZ, RZ, R222 ;  /* 0x000000ffff917224 */ /* 0x000fe400078e00de */
[----:B------:R-:W-:Y:S01]  /*17c40*/  FMUL.FTZ R59, R0, R167 ;  /* 0x000000a7003b7220 */ /* 0x000fe20000410000 */
[----:B------:R3:W-:Y:S01]  /*17c50*/  MUFU.EX2 R222, R106 ;  /* 0x0000006a00de7308 */ /* 0x0007e20000000800 */
[-C--:B------:R-:W-:Y:S03]  /*17c60*/  HMMA.16816.F32.BF16 R28, R180, R38.reuse, R28 ;  /* 0x00000026b41c723c */ /* 0x080fe6000004181c */
[----:B------:R-:W-:Y:S02]  /*17c70*/  IMAD.MOV.U32 R139, RZ, RZ, R34 ;  /* 0x000000ffff8b7224 */ /* 0x000fe400078e0022 */
[C---:B------:R-:W-:Y:S01]  /*17c80*/  FMUL.FTZ R34, R2.reuse, R142 ;  /* 0x0000008e02227220 */ /* 0x040fe20000410000 */
[----:B------:R-:W-:Y:S02]  /*17c90*/  IMAD.MOV.U32 R142, RZ, RZ, R220 ;  /* 0x000000ffff8e7224 */ /* 0x000fe400078e00dc */
[C---:B------:R-:W-:Y:S01]  /*17ca0*/  FMUL.FTZ R36, R3.reuse, R144 ;  /* 0x0000009003247220 */ /* 0x040fe20000410000 */
[----:B------:R-:W-:Y:S02]  /*17cb0*/  IMAD.MOV.U32 R138, RZ, RZ, R35 ;  /* 0x000000ffff8a7224 */ /* 0x000fe400078e0023 */
[----:B------:R-:W-:Y:S01]  /*17cc0*/  FMUL.FTZ R35, R2, R143 ;  /* 0x0000008f02237220 */ /* 0x000fe20000410000 */
[----:B------:R-:W-:Y:S01]  /*17cd0*/  FMUL.FTZ R61, R100, R169 ;  /* 0x000000a9643d7220 */ /* 0x000fe20000410000 */
[C---:B------:R-:W-:Y:S01]  /*17ce0*/  FMUL.FTZ R62, R0.reuse, R170 ;  /* 0x000000aa003e7220 */ /* 0x040fe20000410000 */
[----:B------:R-:W-:Y:S01]  /*17cf0*/  FMUL.FTZ R63, R0, R171 ;  /* 0x000000ab003f7220 */ /* 0x000fe20000410000 */
[C---:B------:R-:W-:Y:S01]  /*17d00*/  FMUL.FTZ R68, R3.reuse, R68 ;  /* 0x0000004403447220 */ /* 0x040fe20000410000 */
[----:B------:R-:W-:Y:S01]  /*17d10*/  FMUL.FTZ R69, R3, R69 ;  /* 0x0000004503457220 */ /* 0x000fe20000410000 */
[----:B------:R-:W-:Y:S01]  /*17d20*/  FMUL.FTZ R70, R2, R70 ;  /* 0x0000004602467220 */ /* 0x000fe20000410000 */
[C---:B------:R-:W-:Y:S04]  /*17d30*/  HMMA.16816.F32.BF16 R32, R176.reuse, R38, R32 ;  /* 0x00000026b020723c */ /* 0x040fe80000041820 */
[----:B---3--:R-:W-:Y:S01]  /*17d40*/  FFMA.FTZ R106, R207, UR4, -R184 ;  /* 0x00000004cf6a7c23 */ /* 0x008fe200080108b8 */
[----:B------:R-:W-:Y:S02]  /*17d50*/  IMAD.MOV.U32 R150, RZ, RZ, R44 ;  /* 0x000000ffff967224 */ /* 0x000fe400078e002c */
[----:B------:R-:W-:Y:S01]  /*17d60*/  FFMA.FTZ R44, R188, UR4, -R110 ;  /* 0x00000004bc2c7c23 */ /* 0x000fe2000801086e */
[C---:B------:R-:W-:Y:S01]  /*17d70*/  FMUL.FTZ R38, R2.reuse, R146 ;  /* 0x0000009202267220 */ /* 0x040fe20000410000 */
[----:B------:R3:W-:Y:S01]  /*17d80*/  MUFU.EX2 R219, R106 ;  /* 0x0000006a00db7308 */ /* 0x0007e20000000800 */
[C---:B------:R-:W-:Y:S01]  /*17d90*/  FMUL.FTZ R39, R2.reuse, R147 ;  /* 0x0000009302277220 */ /* 0x040fe20000410000 */
[----:B------:R-:W-:Y:S02]  /*17da0*/  IMAD.MOV.U32 R149, RZ, RZ, R243 ;  /* 0x000000ffff957224 */ /* 0x000fe400078e00f3 */
[----:B------:R-:W-:Y:S01]  /*17db0*/  FMUL.FTZ R71, R2, R71 ;  /* 0x0000004702477220 */ /* 0x000fe20000410000 */
[----:B------:R-:W-:Y:S02]  /*17dc0*/  IMAD.MOV.U32 R147, RZ, RZ, R244 ;  /* 0x000000ffff937224 */ /* 0x000fe400078e00f4 */
[C---:B------:R-:W-:Y:S01]  /*17dd0*/  FMUL.FTZ R72, R100.reuse, R72 ;  /* 0x0000004864487220 */ /* 0x040fe20000410000 */
[----:B------:R-:W-:Y:S01]  /*17de0*/  FMUL.FTZ R73, R100, R73 ;  /* 0x0000004964497220 */ /* 0x000fe20000410000 */
[C---:B------:R-:W-:Y:S01]  /*17df0*/  FMUL.FTZ R74, R0.reuse, R74 ;  /* 0x0000004a004a7220 */ /* 0x040fe20000410000 */
[-C--:B------:R-:W-:Y:S01]  /*17e00*/  HMMA.16816.F32.BF16 R36, R176, R52.reuse, R36 ;  /* 0x00000034b024723c */ /* 0x080fe20000041824 */
[----:B------:R4:W5:Y:S02]  /*17e10*/  MUFU.EX2 R243, R44 ;  /* 0x0000002c00f37308 */ /* 0x0009640000000800 */
[----:B------:R-:W-:Y:S02]  /*17e20*/  IMAD.MOV.U32 R144, RZ, RZ, R43 ;  /* 0x000000ffff907224 */ /* 0x000fe400078e002b */
[C---:B------:R-:W-:Y:S01]  /*17e30*/  FMUL.FTZ R43, R0.reuse, R151 ;  /* 0x00000097002b7220 */ /* 0x040fe20000410000 */
[----:B------:R-:W-:Y:S01]  /*17e40*/  FMUL.FTZ R75, R0, R75 ;  /* 0x0000004b004b7220 */ /* 0x000fe20000410000 */
[C---:B------:R-:W-:Y:S01]  /*17e50*/  FMUL.FTZ R76, R100.reuse, R76 ;  /* 0x0000004c644c7220 */ /* 0x040fe20000410000 */
[----:B------:R-:W-:Y:S01]  /*17e60*/  FMUL.FTZ R77, R100, R77 ;  /* 0x0000004d644d7220 */ /* 0x000fe20000410000 */
[----:B------:R-:W-:Y:S01]  /*17e70*/  FMUL.FTZ R78, R0, R78 ;  /* 0x0000004e004e7220 */ /* 0x000fe20000410000 */
[----:B---3--:R-:W-:Y:S01]  /*17e80*/  FFMA.FTZ R106, R202, UR4, -R184 ;  /* 0x00000004ca6a7c23 */ /* 0x008fe200080108b8 */
[----:B------:R3:W-:Y:S01]  /*17e90*/  MUFU.EX2 R244, R48 ;  /* 0x0000003000f47308 */ /* 0x0007e20000000800 */
[C---:B------:R-:W-:Y:S04]  /*17ea0*/  HMMA.16816.F32.BF16 R40, R180.reuse, R52, R40 ;  /* 0x00000034b428723c */ /* 0x040fe80000041828 */
[----:B------:R-:W-:Y:S01]  /*17eb0*/  FFMA.FTZ R52, R189, UR4, -R110 ;  /* 0x00000004bd347c23 */ /* 0x000fe2000801086e */
[----:B------:R-:W-:Y:S02]  /*17ec0*/  IMAD.MOV.U32 R188, RZ, RZ, R242 ;  /* 0x000000ffffbc7224 */ /* 0x000fe400078e00f2 */
[C---:B------:R-:W-:Y:S02]  /*17ed0*/  FMUL.FTZ R49, R3.reuse, R157 ;  /* 0x0000009d03317220 */ /* 0x040fe40000410000 */
[----:B------:R2:W-:Y:S01]  /*17ee0*/  MUFU.EX2 R220, R106 ;  /* 0x0000006a00dc7308 */ /* 0x0005e20000000800 */
[----:B----4-:R-:W-:Y:S01]  /*17ef0*/  FMUL.FTZ R44, R100, R152 ;  /* 0x00000098642c7220 */ /* 0x010fe20000410000 */
[----:B------:R-:W-:Y:S02]  /*17f00*/  IMAD.MOV.U32 R136, RZ, RZ, R56 ;  /* 0x000000ffff887224 */ /* 0x000fe400078e0038 */
[----:B------:R-:W-:Y:S01]  /*17f10*/  FFMA.FTZ R56, R190, UR4, -R185 ;  /* 0x00000004be387c23 */ /* 0x000fe200080108b9 */
[----:B------:R-:W-:Y:S02]  /*17f20*/  IMAD.MOV.U32 R151, RZ, RZ, R241 ;  /* 0x000000ffff977224 */ /* 0x000fe400078e00f1 */
[C---:B------:R-:W-:Y:S01]  /*17f30*/  FMUL.FTZ R53, R3.reuse, R161 ;  /* 0x000000a103357220 */ /* 0x040fe20000410000 */
[----:B------:R-:W-:Y:S01]  /*17f40*/  FMUL.FTZ R79, R0, R79 ;  /* 0x0000004f004f7220 */ /* 0x000fe20000410000 */
[C---:B------:R-:W-:Y:S01]  /*17f50*/  FMUL.FTZ R80, R3.reuse, R80 ;  /* 0x0000005003507220 */ /* 0x040fe20000410000 */
[-C--:B------:R-:W-:Y:S01]  /*17f60*/  HMMA.16816.F32.BF16 R44, R180, R54.reuse, R44 ;  /* 0x00000036b42c723c */ /* 0x080fe2000004182c */
[----:B------:R4:W1:Y:S02]  /*17f70*/  MUFU.EX2 R242, R52 ;  /* 0x0000003400f27308 */ /* 0x0008640000000800 */
[----:B------:R-:W-:Y:S02]  /*17f80*/  IMAD.MOV.U32 R152, RZ, RZ, R50 ;  /* 0x000000ffff987224 */ /* 0x000fe400078e0032 */
[C---:B---3--:R-:W-:Y:S01]  /*17f90*/  FMUL.FTZ R48, R3.reuse, R156 ;  /* 0x0000009c03307220 */ /* 0x048fe20000410000 */
[C---:B------:R-:W-:Y:S01]  /*17fa0*/  FMUL.FTZ R50, R2.reuse, R158 ;  /* 0x0000009e02327220 */ /* 0x040fe20000410000 */
[C---:B------:R-:W-:Y:S01]  /*17fb0*/  FMUL.FTZ R51, R2.reuse, R159 ;  /* 0x0000009f02337220 */ /* 0x040fe20000410000 */
[----:B------:R-:W-:Y:S02]  /*17fc0*/  IMAD.MOV.U32 R146, RZ, RZ, R223 ;  /* 0x000000ffff927224 */ /* 0x000fe400078e00df */
[----:B------:R-:W-:Y:S01]  /*17fd0*/  FMUL.FTZ R81, R3, R81 ;  /* 0x0000005103517220 */ /* 0x000fe20000410000 */
[----:B--2---:R-:W-:Y:S01]  /*17fe0*/  FFMA.FTZ R106, R193, UR4, -R111 ;  /* 0x00000004c16a7c23 */ /* 0x004fe2000801086f */
[----:B------:R2:W-:Y:S01]  /*17ff0*/  MUFU.EX2 R241, R56 ;  /* 0x0000003800f17308 */ /* 0x0005e20000000800 */
[C---:B------:R-:W-:Y:S01]  /*18000*/  FMUL.FTZ R82, R2.reuse, R82 ;  /* 0x0000005202527220 */ /* 0x040fe20000410000 */
[C---:B------:R-:W-:Y:S01]  /*18010*/  FMUL.FTZ R83, R2.reuse, R83 ;  /* 0x0000005302537220 */ /* 0x040fe20000410000 */
[C---:B------:R-:W-:Y:S04]  /*18020*/  HMMA.16816.F32.BF16 R48, R176.reuse, R54, R48 ;  /* 0x00000036b030723c */ /* 0x040fe80000041830 */
[C---:B------:R-:W-:Y:S03]  /*18030*/  FMUL.FTZ R54, R2.reuse, R162 ;  /* 0x000000a202367220 */ /* 0x040fe60000410000 */
[----:B------:R3:W-:Y:S01]  /*18040*/  MUFU.EX2 R217, R106 ;  /* 0x0000006a00d97308 */ /* 0x0007e20000000800 */
[----:B----4-:R-:W-:Y:S01]  /*18050*/  FMUL.FTZ R52, R3, R160 ;  /* 0x000000a003347220 */ /* 0x010fe20000410000 */
[----:B------:R-:W-:Y:S01]  /*18060*/  FMUL.FTZ R55, R2, R163 ;  /* 0x000000a302377220 */ /* 0x000fe20000410000 */
[C---:B------:R-:W-:Y:S01]  /*18070*/  FMUL.FTZ R88, R100.reuse, R88 ;  /* 0x0000005864587220 */ /* 0x040fe20000410000 */
[----:B------:R-:W-:Y:S01]  /*18080*/  FMUL.FTZ R89, R100, R89 ;  /* 0x0000005964597220 */ /* 0x000fe20000410000 */
[C---:B------:R-:W-:Y:S01]  /*18090*/  FMUL.FTZ R90, R0.reuse, R90 ;  /* 0x0000005a005a7220 */ /* 0x040fe20000410000 */
[----:B------:R-:W-:Y:S01]  /*180a0*/  FMUL.FTZ R91, R0, R91 ;  /* 0x0000005b005b7220 */ /* 0x000fe20000410000 */
[C---:B------:R-:W-:Y:S03]  /*180b0*/  FMUL.FTZ R92, R100.reuse, R92 ;  /* 0x0000005c645c7220 */ /* 0x040fe60000410000 */
[----:B------:R4:W1:Y:S01]  /*180c0*/  MUFU.EX2 R223, R60 ;  /* 0x0000003c00df7308 */ /* 0x0008620000000800 */
[-C--:B------:R-:W-:Y:S03]  /*180d0*/  HMMA.16816.F32.BF16 R52, R176, R112.reuse, R52 ;  /* 0x00000070b034723c */ /* 0x080fe60000041834 */
[----:B------:R-:W-:Y:S02]  /*180e0*/  IMAD.MOV.U32 R154, RZ, RZ, R57 ;  /* 0x000000ffff9a7224 */ /* 0x000fe400078e0039 */
[C---:B--2---:R-:W-:Y:S01]  /*180f0*/  FMUL.FTZ R56, R100.reuse, R164 ;  /* 0x000000a464387220 */ /* 0x044fe20000410000 */
[C---:B------:R-:W-:Y:S01]  /*18100*/  FMUL.FTZ R57, R100.reuse, R165 ;  /* 0x000000a564397220 */ /* 0x040fe20000410000 */
[----:B------:R-:W-:Y:S01]  /*18110*/  FMUL.FTZ R93, R100, R93 ;  /* 0x0000005d645d7220 */ /* 0x000fe20000410000 */
[----:B------:R-:W-:Y:S01]  /*18120*/  FMUL.FTZ R94, R0, R94 ;  /* 0x0000005e005e7220 */ /* 0x000fe20000410000 */
[----:B---3--:R-:W-:Y:S01]  /*18130*/  FFMA.FTZ R106, R194, UR4, -R111 ;  /* 0x00000004c26a7c23 */ /* 0x008fe2000801086f */
[----:B------:R-:W-:Y:S01]  /*18140*/  FMUL.FTZ R95, R0, R95 ;  /* 0x0000005f005f7220 */ /* 0x000fe20000410000 */
[----:B------:R-:W-:Y:S01]  /*18150*/  IMAD.MOV.U32 R143, RZ, RZ, R210 ;  /* 0x000000ffff8f7224 */ /* 0x000fe200078e00d2 */
[----:B-----5:R-:W-:Y:S01]  /*18160*/  F2FP.BF16.F32.PACK_AB R120, R243, R245 ;  /* 0x000000f5f378723e */ /* 0x020fe200000010ff */
[C---:B------:R-:W-:Y:S01]  /*18170*/  HMMA.16816.F32.BF16 R56, R180.reuse, R112, R56 ;  /* 0x00000070b438723c */ /* 0x040fe20000041838 */
[----:B------:R2:W3:Y:S03]  /*18180*/  MUFU.EX2 R218, R106 ;  /* 0x0000006a00da7308 */ /* 0x0004e60000000800 */
[----:B----4-:R-:W-:Y:S01]  /*18190*/  FMUL.FTZ R60, R100, R168 ;  /* 0x000000a8643c7220 */ /* 0x010fe20000410000 */
[----:B-1----:R-:W-:Y:S01]  /*181a0*/  F2FP.BF16.F32.PACK_AB R122, R242, R244 ;  /* 0x000000f4f27a723e */ /* 0x002fe200000010ff */
[----:B------:R-:W-:Y:S01]  /*181b0*/  IMAD.MOV.U32 R159, RZ, RZ, R209 ;  /* 0x000000ffff9f7224 */ /* 0x000fe200078e00d1 */
[----:B------:R-:W-:Y:S01]  /*181c0*/  F2FP.BF16.F32.PACK_AB R121, R223, R241 ;  /* 0x000000f1df79723e */ /* 0x000fe200000010ff */
[----:B------:R-:W-:Y:S02]  /*181d0*/  IMAD.MOV.U32 R156, RZ, RZ, R215 ;  /* 0x000000ffff9c7224 */ /* 0x000fe400078e00d7 */
[C---:B------:R-:W-:Y:S01]  /*181e0*/  FMUL.FTZ R84, R3.reuse, R84 ;  /* 0x0000005403547220 */ /* 0x040fe20000410000 */
[----:B------:R-:W-:Y:S01]  /*181f0*/  IMAD.MOV.U32 R157, RZ, RZ, R214 ;  /* 0x000000ffff9d7224 */ /* 0x000fe200078e00d6 */
[-C--:B------:R-:W-:Y:S03]  /*18200*/  HMMA.16816.F32.BF16 R60, R180, R114.reuse, R60 ;  /* 0x00000072b43c723c */ /* 0x080fe6000004183c */
[C---:B------:R-:W-:Y:S01]  /*18210*/  FMUL.FTZ R85, R3.reuse, R85 ;  /* 0x0000005503557220 */ /* 0x040fe20000410000 */
[C---:B------:R-:W-:Y:S01]  /*18220*/  FMUL.FTZ R86, R2.reuse, R86 ;  /* 0x0000005602567220 */ /* 0x040fe20000410000 */
[----:B------:R-:W-:Y:S01]  /*18230*/  FMUL.FTZ R87, R2, R87 ;  /* 0x0000005702577220 */ /* 0x000fe20000410000 */
[----:B------:R-:W-:Y:S02]  /*18240*/  IMAD.MOV.U32 R158, RZ, RZ, R212 ;  /* 0x000000ffff9e7224 */ /* 0x000fe400078e00d4 */
[--C-:B--2---:R-:W-:Y:S01]  /*18250*/  FFMA.FTZ R106, R196, UR4, -R184.reuse ;  /* 0x00000004c46a7c23 */ /* 0x104fe200080108b8 */
[C---:B------:R-:W-:Y:S01]  /*18260*/  HMMA.16816.F32.BF16 R64, R176.reuse, R114, R64 ;  /* 0x00000072b040723c */ /* 0x040fe20000041840 */
[----:B------:R-:W1:Y:S02]  /*18270*/  LDSM.16.MT88.4 R112, [R105+0x2000] ;  /* 0x002000006970783b */ /* 0x000e640000004200 */
[----:B------:R2:W-:Y:S01]  /*18280*/  MUFU.EX2 R216, R106 ;  /* 0x0000006a00d87308 */ /* 0x0005e20000000800 */
[C---:B------:R-:W-:Y:S01]  /*18290*/  FMUL.FTZ R96, R3.reuse, R96 ;  /* 0x0000006003607220 */ /* 0x040fe20000410000 */
[----:B------:R-:W-:Y:S01]  /*182a0*/  FMUL.FTZ R97, R3, R97 ;  /* 0x0000006103617220 */ /* 0x000fe20000410000 */
[C---:B------:R-:W-:Y:S01]  /*182b0*/  FMUL.FTZ R98, R2.reuse, R98 ;  /* 0x0000006202627220 */ /* 0x040fe20000410000 */
[----:B------:R-:W-:Y:S01]  /*182c0*/  FMUL.FTZ R99, R2, R99 ;  /* 0x0000006302637220 */ /* 0x000fe20000410000 */
[-C--:B------:R-:W-:Y:S03]  /*182d0*/  HMMA.16816.F32.BF16 R68, R176, R116.reuse, R68 ;  /* 0x00000074b044723c */ /* 0x080fe60000041844 */
[----:B------:R-:W-:Y:S02]  /*182e0*/  IMAD.MOV.U32 R186, RZ, RZ, R211 ;  /* 0x000000ffffba7224 */ /* 0x000fe400078e00d3 */
[----:B------:R-:W-:Y:S03]  /*182f0*/  IMAD.MOV.U32 R137, RZ, RZ, R213 ;  /* 0x000000ffff897224 */ /* 0x000fe600078e00d5 */
[C---:B------:R-:W-:Y:S04]  /*18300*/  HMMA.16816.F32.BF16 R72, R180.reuse, R116, R72 ;  /* 0x00000074b448723c */ /* 0x040fe80000041848 */
[----:B--2---:R-:W-:Y:S04]  /*18310*/  FFMA.FTZ R106, R198, UR4, -R184 ;  /* 0x00000004c66a7c23 */ /* 0x004fe800080108b8 */
[-C--:B------:R-:W-:Y:S01]  /*18320*/  HMMA.16816.F32.BF16 R76, R180, R118.reuse, R76 ;  /* 0x00000076b44c723c */ /* 0x080fe2000004184c */
[----:B------:R2:W4:Y:S07]  /*18330*/  MUFU.EX2 R215, R106 ;  /* 0x0000006a00d77308 */ /* 0x00052e0000000800 */
[C---:B------:R-:W-:Y:S01]  /*18340*/  HMMA.16816.F32.BF16 R80, R176.reuse, R118, R80 ;  /* 0x00000076b050723c */ /* 0x040fe20000041850 */
[----:B------:R-:W5:Y:S07]  /*18350*/  LDSM.16.MT88.4 R116, [R109+0x9400] ;  /* 0x009400006d74783b */ /* 0x000f6e0000004200 */
[-C--:B-1----:R-:W-:Y:S03]  /*18360*/  HMMA.16816.F32.BF16 R84, R176, R112.reuse, R84 ;  /* 0x00000070b054723c */ /* 0x082fe60000041854 */
[--C-:B--2---:R-:W-:Y:S04]  /*18370*/  FFMA.FTZ R106, R204, UR4, -R185.reuse ;  /* 0x00000004cc6a7c23 */ /* 0x104fe800080108b9 */
[----:B------:R1:W2:Y:S01]  /*18380*/  MUFU.EX2 R214, R106 ;  /* 0x0000006a00d67308 */ /* 0x0002a20000000800 */
[C---:B------:R-:W-:Y:S04]  /*18390*/  HMMA.16816.F32.BF16 R88, R180.reuse, R112, R88 ;  /* 0x00000070b458723c */ /* 0x040fe80000041858 */
[----:B------:R-:W-:Y:S02]  /*183a0*/  F2FP.BF16.F32.PACK_AB R112, R222, R221 ;  /* 0x000000ddde70723e */ /* 0x000fe400000010ff */
[----:B------:R-:W-:Y:S02]  /*183b0*/  F2FP.BF16.F32.PACK_AB R113, R220, R219 ;  /* 0x000000dbdc71723e */ /* 0x000fe400000010ff */
[-C--:B------:R-:W-:Y:S01]  /*183c0*/  HMMA.16816.F32.BF16 R92, R180, R114.reuse, R92 ;  /* 0x00000072b45c723c */ /* 0x080fe2000004185c */
[----:B------:R-:W-:Y:S07]  /*183d0*/  LDSM.16.MT88.4 R180, [R109+0xbc00] ;  /* 0x00bc00006db4783b */ /* 0x000fee0000004200 */
[----:B------:R-:W-:Y:S04]  /*183e0*/  HMMA.16816.F32.BF16 R96, R176, R114, R96 ;  /* 0x00000072b060723c */ /* 0x000fe80000041860 */
[--C-:B-1----:R-:W-:Y:S01]  /*183f0*/  FFMA.FTZ R106, R200, UR4, -R110.reuse ;  /* 0x00000004c86a7c23 */ /* 0x102fe2000801086e */
[----:B---3--:R-:W-:Y:S02]  /*18400*/  F2FP.BF16.F32.PACK_AB R114, R218, R217 ;  /* 0x000000d9da72723e */ /* 0x008fe400000010ff */
[----:B----4-:R-:W-:Y:S01]  /*18410*/  F2FP.BF16.F32.PACK_AB R115, R215, R216 ;  /* 0x000000d8d773723e */ /* 0x010fe200000010ff */
[----:B------:R1:W-:Y:S01]  /*18420*/  MUFU.EX2 R212, R106 ;  /* 0x0000006a00d47308 */ /* 0x0003e20000000800 */
[----:B--2---:R-:W-:Y:S05]  /*18430*/  F2FP.BF16.F32.PACK_AB R123, R214, R224 ;  /* 0x000000e0d67b723e */ /* 0x004fea00000010ff */
[-C--:B-----5:R-:W-:Y:S08]  /*18440*/  HMMA.16816.F32.BF16 R4, R112, R116.reuse, R4 ;  /* 0x000000747004723c */ /* 0x0a0ff00000041804 */
[C---:B------:R-:W-:Y:S04]  /*18450*/  HMMA.16816.F32.BF16 R8, R120.reuse, R116, R8 ;  /* 0x000000747808723c */ /* 0x040fe80000041808 */
[--C-:B-1----:R-:W-:Y:S04]  /*18460*/  FFMA.FTZ R106, R201, UR4, -R110.reuse ;  /* 0x00000004c96a7c23 */ /* 0x102fe8000801086e */
[-C--:B------:R-:W-:Y:S01]  /*18470*/  HMMA.16816.F32.BF16 R12, R120, R118.reuse, R12 ;  /* 0x00000076780c723c */ /* 0x080fe2000004180c */
[----:B------:R1:W2:Y:S07]  /*18480*/  MUFU.EX2 R210, R106 ;  /* 0x0000006a00d27308 */ /* 0x0002ae0000000800 */
[C---:B------:R-:W-:Y:S01]  /*18490*/  HMMA.16816.F32.BF16 R16, R112.reuse, R118, R16 ;  /* 0x000000767010723c */ /* 0x040fe20000041810 */
[----:B------:R-:W3:Y:S07]  /*184a0*/  LDSM.16.MT88.4 R116, [R105+0x1400] ;  /* 0x001400006974783b */ /* 0x000eee0000004200 */
[-C--:B------:R-:W-:Y:S03]  /*184b0*/  HMMA.16816.F32.BF16 R20, R112, R124.reuse, R20 ;  /* 0x0000007c7014723c */ /* 0x080fe60000041814 */
[--C-:B-1----:R-:W-:Y:S04]  /*184c0*/  FFMA.FTZ R106, R195, UR4, -R110.reuse ;  /* 0x00000004c36a7c23 */ /* 0x102fe8000801086e */
[----:B------:R1:W-:Y:S01]  /*184d0*/  MUFU.EX2 R211, R106 ;  /* 0x0000006a00d37308 */ /* 0x0003e20000000800 */
[C---:B------:R-:W-:Y:S08]  /*184e0*/  HMMA.16816.F32.BF16 R24, R120.reuse, R124, R24 ;  /* 0x0000007c7818723c */ /* 0x040ff00000041818 */
[-C--:B------:R-:W-:Y:S08]  /*184f0*/  HMMA.16816.F32.BF16 R28, R120, R126.reuse, R28 ;  /* 0x0000007e781c723c */ /* 0x080ff0000004181c */
[C---:B------:R-:W-:Y:S01]  /*18500*/  HMMA.16816.F32.BF16 R32, R112.reuse, R126, R32 ;  /* 0x0000007e7020723c */ /* 0x040fe20000041820 */
[----:B------:R-:W4:Y:S03]  /*18510*/  LDSM.16.MT88.4 R124, [R109+0xb400] ;  /* 0x00b400006d7c783b */ /* 0x000f260000004200 */
        /* <DEDUP_REMOVED lines=8> */
[----:B------:R-:W5:Y:S07]  /*185a0*/  LDSM.16.MT88.4 R128, [R105+0x2400] ;  /* 0x002400006980783b */ /* 0x000f6e0000004200 */
[-C--:B---3--:R-:W-:Y:S08]  /*185b0*/  HMMA.16816.F32.BF16 R52, R112, R116.reuse, R52 ;  /* 0x000000747034723c */ /* 0x088ff00000041834 */
[C---:B------:R-:W-:Y:S04]  /*185c0*/  HMMA.16816.F32.BF16 R56, R120.reuse, R116, R56 ;  /* 0x000000747838723c */ /* 0x040fe80000041838 */
[----:B-1----:R-:W-:Y:S01]  /*185d0*/  FFMA.FTZ R106, R206, UR4, -R185 ;  /* 0x00000004ce6a7c23 */ /* 0x002fe200080108b9 */
[----:B------:R-:W-:Y:S01]  /*185e0*/  FFMA.FTZ R116, R159, UR4, -R111 ;  /* 0x000000049f747c23 */ /* 0x000fe2000801086f */
[----:B------:R-:W-:Y:S01]  /*185f0*/  IMAD.MOV.U32 R159, RZ, RZ, R158 ;  /* 0x000000ffff9f7224 */ /* 0x000fe200078e009e */
[----:B------:R-:W-:Y:S01]  /*18600*/  MOV R158, R157 ;  /* 0x0000009d009e7202 */ /* 0x000fe20000000f00 */
[-C--:B------:R-:W-:Y:S01]  /*18610*/  HMMA.16816.F32.BF16 R60, R120, R118.reuse, R60 ;  /* 0x00000076783c723c */ /* 0x080fe2000004183c */
[----:B------:R1:W-:Y:S02]  /*18620*/  MUFU.EX2 R209, R106 ;  /* 0x0000006a00d17308 */ /* 0x0003e40000000800 */
[----:B------:R-:W-:Y:S02]  /*18630*/  IMAD.MOV.U32 R157, RZ, RZ, R156 ;  /* 0x000000ffff9d7224 */ /* 0x000fe400078e009c */
[----:B------:R-:W-:Y:S02]  /*18640*/  IMAD.MOV.U32 R156, RZ, RZ, R155 ;  /* 0x000000ffff9c7224 */ /* 0x000fe400078e009b */
[----:B------:R-:W-:Y:S01]  /*18650*/  IMAD.MOV.U32 R155, RZ, RZ, R149 ;  /* 0x000000ffff9b7224 */ /* 0x000fe200078e0095 */
[C---:B------:R-:W-:Y:S03]  /*18660*/  HMMA.16816.F32.BF16 R64, R112.reuse, R118, R64 ;  /* 0x000000767040723c */ /* 0x040fe60000041840 */
[----:B------:R3:W-:Y:S01]  /*18670*/  MUFU.EX2 R205, R116 ;  /* 0x0000007400cd7308 */ /* 0x0007e20000000800 */
[----:B------:R-:W-:Y:S02]  /*18680*/  IMAD.MOV.U32 R149, RZ, RZ, R231 ;  /* 0x000000ffff957224 */ /* 0x000fe400078e00e7 */
[----:B------:R-:W2:Y:S02]  /*18690*/  S2R R231, SR_TID.X ;  /* 0x0000000000e77919 */ /* 0x000ea40000002100 */
[-C--:B----4-:R-:W-:Y:S03]  /*186a0*/  HMMA.16816.F32.BF16 R68, R112, R124.reuse, R68 ;  /* 0x0000007c7044723c */ /* 0x090fe60000041844 */
[----:B-1----:R-:W-:Y:S04]  /*186b0*/  FFMA.FTZ R106, R199, UR4, -R185 ;  /* 0x00000004c76a7c23 */ /* 0x002fe800080108b9 */
[----:B------:R1:W-:Y:S01]  /*186c0*/  MUFU.EX2 R207, R106 ;  /* 0x0000006a00cf7308 */ /* 0x0003e20000000800 */
[C---:B------:R-:W-:Y:S01]  /*186d0*/  HMMA.16816.F32.BF16 R72, R120.reuse, R124, R72 ;  /* 0x0000007c7848723c */ /* 0x040fe20000041848 */
[----:B---3--:R-:W3:Y:S07]  /*186e0*/  LDSM.16.MT88.4 R116, [R109+0x9800] ;  /* 0x009800006d74783b */ /* 0x008eee0000004200 */
[-C--:B------:R-:W-:Y:S08]  /*186f0*/  HMMA.16816.F32.BF16 R76, R120, R126.reuse, R76 ;  /* 0x0000007e784c723c */ /* 0x080ff0000004184c */
[C---:B------:R-:W-:Y:S01]  /*18700*/  HMMA.16816.F32.BF16 R80, R112.reuse, R126, R80 ;  /* 0x0000007e7050723c */ /* 0x040fe20000041850 */
[----:B------:R-:W4:Y:S03]  /*18710*/  LDSM.16.MT88.4 R124, [R105+0x800] ;  /* 0x00080000697c783b */ /* 0x000f260000004200 */
[----:B-1----:R-:W-:Y:S01]  /*18720*/  FFMA.FTZ R106, R159, UR4, -R111 ;  /* 0x000000049f6a7c23 */ /* 0x002fe2000801086f */
[----:B------:R-:W-:Y:S03]  /*18730*/  IMAD.MOV.U32 R159, RZ, RZ, R134 ;  /* 0x000000ffff9f7224 */ /* 0x000fe600078e0086 */
[-C--:B-----5:R-:W-:Y:S01]  /*18740*/  HMMA.16816.F32.BF16 R84, R112, R128.reuse, R84 ;  /* 0x000000807054723c */ /* 0x0a0fe20000041854 */
[----:B------:R1:W5:Y:S07]  /*18750*/  MUFU.EX2 R206, R106 ;  /* 0x0000006a00ce7308 */ /* 0x00036e0000000800 */
[C---:B------:R-:W-:Y:S08]  /*18760*/  HMMA.16816.F32.BF16 R88, R120.reuse, R128, R88 ;  /* 0x000000807858723c */ /* 0x040ff00000041858 */
[-C--:B------:R-:W-:Y:S03]  /*18770*/  HMMA.16816.F32.BF16 R92, R120, R130.reuse, R92 ;  /* 0x00000082785c723c */ /* 0x080fe6000004185c */
[----:B-1----:R-:W-:Y:S01]  /*18780*/  FFMA.FTZ R106, R158, UR4, -R184 ;  /* 0x000000049e6a7c23 */ /* 0x002fe200080108b8 */
[----:B------:R-:W-:Y:S01]  /*18790*/  IMAD.MOV.U32 R158, RZ, RZ, R132 ;  /* 0x000000ffff9e7224 */ /* 0x000fe200078e0084 */
[----:B--2---:R-:W-:Y:S02]  /*187a0*/  F2FP.BF16.F32.PACK_AB R120, R210, R212 ;  /* 0x000000d4d278723e */ /* 0x004fe400000010ff */
[----:B------:R1:W-:Y:S01]  /*187b0*/  MUFU.EX2 R202, R106 ;  /* 0x0000006a00ca7308 */ /* 0x0003e20000000800 */
[----:B------:R-:W-:Y:S01]  /*187c0*/  HMMA.16816.F32.BF16 R96, R112, R130, R96 ;  /* 0x000000827060723c */ /* 0x000fe20000041860 */
[----:B------:R-:W-:Y:S03]  /*187d0*/  LDSM.16.MT88.4 R128, [R105+0x2800] ;  /* 0x002800006980783b */ /* 0x000fe60000004200 */
[----:B-----5:R-:W-:Y:S02]  /*187e0*/  F2FP.BF16.F32.PACK_AB R112, R206, R205 ;  /* 0x000000cdce70723e */ /* 0x020fe400000010ff */
[----:B------:R-:W-:Y:S02]  /*187f0*/  F2FP.BF16.F32.PACK_AB R122, R213, R211 ;  /* 0x000000d3d57a723e */ /* 0x000fe400000010ff */
[----:B------:R-:W-:Y:S01]  /*18800*/  F2FP.BF16.F32.PACK_AB R121, R209, R208 ;  /* 0x000000d0d179723e */ /* 0x000fe200000010ff */
[--C-:B-1----:R-:W-:Y:S01]  /*18810*/  FFMA.FTZ R106, R157, UR4, -R184.reuse ;  /* 0x000000049d6a7c23 */ /* 0x102fe200080108b8 */
[----:B------:R-:W-:Y:S03]  /*18820*/  IMAD.MOV.U32 R157, RZ, RZ, R133 ;  /* 0x000000ffff9d7224 */ /* 0x000fe600078e0085 */
[----:B------:R1:W2:Y:S02]  /*18830*/  MUFU.EX2 R204, R106 ;  /* 0x0000006a00cc7308 */ /* 0x0002a40000000800 */
[--C-:B-1----:R-:W-:Y:S01]  /*18840*/  FFMA.FTZ R106, R247, UR4, -R111.reuse ;  /* 0x00000004f76a7c23 */ /* 0x102fe2000801086f */
[----:B--2---:R-:W-:Y:S07]  /*18850*/  F2FP.BF16.F32.PACK_AB R113, R204, R202 ;  /* 0x000000cacc71723e */ /* 0x004fee00000010ff */
[----:B------:R1:W-:Y:S02]  /*18860*/  MUFU.EX2 R201, R106 ;  /* 0x0000006a00c97308 */ /* 0x0003e40000000800 */
[----:B-1----:R-:W-:Y:S08]  /*18870*/  FFMA.FTZ R106, R248, UR4, -R111 ;  /* 0x00000004f86a7c23 */ /* 0x002ff0000801086f */
[----:B------:R1:W2:Y:S02]  /*18880*/  MUFU.EX2 R203, R106 ;  /* 0x0000006a00cb7308 */ /* 0x0002a40000000800 */
[----:B-1----:R-:W-:Y:S01]  /*18890*/  FFMA.FTZ R106, R156, UR4, -R184 ;  /* 0x000000049c6a7c23 */ /* 0x002fe200080108b8 */
[----:B--2---:R-:W-:Y:S01]  /*188a0*/  F2FP.BF16.F32.PACK_AB R114, R203, R201 ;  /* 0x000000c9cb72723e */ /* 0x004fe200000010ff */
[----:B------:R-:W-:Y:S06]  /*188b0*/  IMAD.MOV.U32 R156, RZ, RZ, R149 ;  /* 0x000000ffff9c7224 */ /* 0x000fec00078e0095 */
[----:B------:R1:W-:Y:S01]  /*188c0*/  MUFU.EX2 R199, R106 ;  /* 0x0000006a00c77308 */ /* 0x0003e20000000800 */
[----:B------:R-:W-:Y:S02]  /*188d0*/  IMAD.MOV.U32 R149, RZ, RZ, R186 ;  /* 0x000000ffff957224 */ /* 0x000fe400078e00ba */
[----:B------:R-:W-:Y:S02]  /*188e0*/  IMAD.MOV.U32 R186, RZ, RZ, R143 ;  /* 0x000000ffffba7224 */ /* 0x000fe400078e008f */
[----:B------:R-:W-:Y:S02]  /*188f0*/  IMAD.MOV.U32 R143, RZ, RZ, R142 ;  /* 0x000000ffff8f7224 */ /* 0x000fe400078e008e */
[----:B------:R-:W-:Y:S02]  /*18900*/  IMAD.MOV.U32 R142, RZ, RZ, R135 ;  /* 0x000000ffff8e7224 */ /* 0x000fe400078e0087 */
[----:B------:R-:W2:Y:S01]  /*18910*/  LDSM.16.MT88.4 R132, [R109+0xa800] ;  /* 0x00a800006d84783b */ /* 0x000ea20000004200 */
[----:B-1----:R-:W-:Y:S04]  /*18920*/  FFMA.FTZ R106, R246, UR4, -R184 ;  /* 0x00000004f66a7c23 */ /* 0x002fe800080108b8 */
[----:B------:R1:W5:Y:S02]  /*18930*/  MUFU.EX2 R200, R106 ;  /* 0x0000006a00c87308 */ /* 0x0003640000000800 */
[--C-:B-1----:R-:W-:Y:S01]  /*18940*/  FFMA.FTZ R106, R249, UR4, -R185.reuse ;  /* 0x00000004f96a7c23 */ /* 0x102fe200080108b9 */
[----:B-----5:R-:W-:Y:S07]  /*18950*/  F2FP.BF16.F32.PACK_AB R115, R200, R199 ;  /* 0x000000c7c873723e */ /* 0x020fee00000010ff */
[----:B------:R1:W5:Y:S01]  /*18960*/  MUFU.EX2 R198, R106 ;  /* 0x0000006a00c67308 */ /* 0x0003620000000800 */
[-C--:B---3--:R-:W-:Y:S03]  /*18970*/  HMMA.16816.F32.BF16 R4, R112, R116.reuse, R4 ;  /* 0x000000747004723c */ /* 0x088fe60000041804 */
[--C-:B-1----:R-:W-:Y:S01]  /*18980*/  FFMA.FTZ R106, R159, UR4, -R110.reuse ;  /* 0x000000049f6a7c23 */ /* 0x102fe2000801086e */
[----:B-----5:R-:W-:Y:S05]  /*18990*/  F2FP.BF16.F32.PACK_AB R123, R198, R207 ;  /* 0x000000cfc67b723e */ /* 0x020fea00000010ff */
[----:B------:R1:W-:Y:S02]  /*189a0*/  MUFU.EX2 R195, R106 ;  /* 0x0000006a00c37308 */ /* 0x0003e40000000800 */
[C---:B------:R-:W-:Y:S08]  /*189b0*/  HMMA.16816.F32.BF16 R8, R120.reuse, R116, R8 ;  /* 0x000000747808723c */ /* 0x040ff00000041808 */
[-C--:B------:R-:W-:Y:S03]  /*189c0*/  HMMA.16816.F32.BF16 R12, R120, R118.reuse, R12 ;  /* 0x00000076780c723c */ /* 0x080fe6000004180c */
[--C-:B-1----:R-:W-:Y:S05]  /*189d0*/  FFMA.FTZ R106, R158, UR4, -R110.reuse ;  /* 0x000000049e6a7c23 */ /* 0x102fea000801086e */
[C---:B------:R-:W-:Y:S01]  /*189e0*/  HMMA.16816.F32.BF16 R16, R112.reuse, R118, R16 ;  /* 0x000000767010723c */ /* 0x040fe20000041810 */
[----:B------:R1:W3:Y:S01]  /*189f0*/  MUFU.EX2 R197, R106 ;  /* 0x0000006a00c57308 */ /* 0x0002e20000000800 */
[----:B------:R-:W5:Y:S06]  /*18a00*/  LDSM.16.MT88.4 R116, [R105+0x1800] ;  /* 0x001800006974783b */ /* 0x000f6c0000004200 */
[-C--:B----4-:R-:W-:Y:S08]  /*18a10*/  HMMA.16816.F32.BF16 R20, R112, R124.reuse, R20 ;  /* 0x0000007c7014723c */ /* 0x090ff00000041814 */
[C---:B------:R-:W-:Y:S04]  /*18a20*/  HMMA.16816.F32.BF16 R24, R120.reuse, R124, R24 ;  /* 0x0000007c7818723c */ /* 0x040fe80000041818 */
[--C-:B-1----:R-:W-:Y:S01]  /*18a30*/  FFMA.FTZ R106, R250, UR4, -R110.reuse ;  /* 0x00000004fa6a7c23 */ /* 0x102fe2000801086e */
[----:B------:R-:W-:Y:S01]  /*18a40*/  FFMA.FTZ R110, R157, UR4, -R110 ;  /* 0x000000049d6e7c23 */ /* 0x000fe2000801086e */
[----:B---3--:R-:W-:Y:S02]  /*18a50*/  F2FP.BF16.F32.PACK_AB R176, R197, R195 ;  /* 0x000000c3c5b0723e */ /* 0x008fe400000010ff */
[-C--:B------:R-:W-:Y:S01]  /*18a60*/  HMMA.16816.F32.BF16 R28, R120, R126.reuse, R28 ;  /* 0x0000007e781c723c */ /* 0x080fe2000004181c */
[----:B------:R1:W-:Y:S07]  /*18a70*/  MUFU.EX2 R194, R106 ;  /* 0x0000006a00c27308 */ /* 0x0003ee0000000800 */
[C---:B------:R-:W-:Y:S01]  /*18a80*/  HMMA.16816.F32.BF16 R32, R112.reuse, R126, R32 ;  /* 0x0000007e7020723c */ /* 0x040fe20000041820 */
[----:B------:R-:W3:Y:S02]  /*18a90*/  LDSM.16.MT88.4 R124, [R109+0xb800] ;  /* 0x00b800006d7c783b */ /* 0x000ee40000004200 */
[----:B------:R4:W5:Y:S05]  /*18aa0*/  MUFU.EX2 R196, R110 ;  /* 0x0000006e00c47308 */ /* 0x00096a0000000800 */
[-C--:B--2---:R-:W-:Y:S03]  /*18ab0*/  HMMA.16816.F32.BF16 R36, R112, R132.reuse, R36 ;  /* 0x000000847024723c */ /* 0x084fe60000041824 */
[----:B-1----:R-:W-:Y:S04]  /*18ac0*/  FFMA.FTZ R106, R251, UR4, -R185 ;  /* 0x00000004fb6a7c23 */ /* 0x002fe800080108b9 */
[----:B------:R1:W-:Y:S01]  /*18ad0*/  MUFU.EX2 R192, R106 ;  /* 0x0000006a00c07308 */ /* 0x0003e20000000800 */
[C---:B------:R-:W-:Y:S04]  /*18ae0*/  HMMA.16816.F32.BF16 R40, R120.reuse, R132, R40 ;  /* 0x000000847828723c */ /* 0x040fe80000041828 */
[----:B----4-:R-:W-:Y:S01]  /*18af0*/  FFMA.FTZ R110, R156, UR4, -R111 ;  /* 0x000000049c6e7c23 */ /* 0x010fe2000801086f */
[----:B------:R-:W-:Y:S01]  /*18b00*/  IMAD.MOV.U32 R156, RZ, RZ, R153 ;  /* 0x000000ffff9c7224 */ /* 0x000fe200078e0099 */
[----:B-----5:R-:W-:Y:S01]  /*18b10*/  F2FP.BF16.F32.PACK_AB R178, R196, R194 ;  /* 0x000000c2c4b2723e */ /* 0x020fe200000010ff */
[----:B------:R-:W-:Y:S01]  /*18b20*/  IMAD.MOV.U32 R153, RZ, RZ, R188 ;  /* 0x000000ffff997224 */ /* 0x000fe200078e00bc */
[-C--:B------:R-:W-:Y:S01]  /*18b30*/  HMMA.16816.F32.BF16 R44, R120, R134.reuse, R44 ;  /* 0x00000086782c723c */ /* 0x080fe2000004182c */
[----:B------:R-:W-:Y:S02]  /*18b40*/  MUFU.EX2 R189, R110 ;  /* 0x0000006e00bd7308 */ /* 0x000fe40000000800 */
[----:B------:R-:W-:Y:S05]  /*18b50*/  IMAD.MOV.U32 R246, RZ, RZ, R153 ;  /* 0x000000fffff67224 */ /* 0x000fea00078e0099 */
[C---:B------:R-:W-:Y:S01]  /*18b60*/  HMMA.16816.F32.BF16 R48, R112.reuse, R134, R48 ;  /* 0x000000867030723c */ /* 0x040fe20000041830 */
[----:B------:R-:W2:Y:S03]  /*18b70*/  LDSM.16.MT88.4 R132, [R109+0x9c00] ;  /* 0x009c00006d84783b */ /* 0x000ea60000004200 */
[--C-:B-1----:R-:W-:Y:S01]  /*18b80*/  FFMA.FTZ R106, R252, UR4, -R185.reuse ;  /* 0x00000004fc6a7c23 */ /* 0x102fe200080108b9 */
[----:B------:R-:W-:Y:S03]  /*18b90*/  FFMA.FTZ R185, R108, UR4, -R185 ;  /* 0x000000046cb97c23 */ /* 0x000fe600080108b9 */
[-C--:B------:R-:W-:Y:S01]  /*18ba0*/  HMMA.16816.F32.BF16 R52, R112, R116.reuse, R52 ;  /* 0x000000747034723c */ /* 0x080fe20000041834 */
[----:B------:R1:W4:Y:S07]  /*18bb0*/  MUFU.EX2 R193, R106 ;  /* 0x0000006a00c17308 */ /* 0x00032e0000000800 */
[C---:B------:R-:W-:Y:S03]  /*18bc0*/  HMMA.16816.F32.BF16 R56, R120.reuse, R116, R56 ;  /* 0x000000747838723c */ /* 0x040fe60000041838 */
[----:B------:R-:W5:Y:S05]  /*18bd0*/  MUFU.EX2 R185, R185 ;  /* 0x000000b900b97308 */ /* 0x000f6a0000000800 */
[-C--:B------:R-:W-:Y:S03]  /*18be0*/  HMMA.16816.F32.BF16 R60, R120, R118.reuse, R60 ;  /* 0x00000076783c723c */ /* 0x080fe6000004183c */
[----:B-1----:R-:W-:Y:S01]  /*18bf0*/  FFMA.FTZ R106, R155, UR4, -R111 ;  /* 0x000000049b6a7c23 */ /* 0x002fe2000801086f */
[----:B------:R-:W-:Y:S01]  /*18c00*/  IMAD.MOV.U32 R155, RZ, RZ, R152 ;  /* 0x000000ffff9b7224 */ /* 0x000fe200078e0098 */
[----:B----4-:R-:W-:Y:S01]  /*18c10*/  F2FP.BF16.F32.PACK_AB R177, R193, R192 ;  /* 0x000000c0c1b1723e */ /* 0x010fe200000010ff */
[----:B------:R-:W-:Y:S01]  /*18c20*/  IMAD.MOV.U32 R152, RZ, RZ, R151 ;  /* 0x000000ffff987224 */ /* 0x000fe200078e0097 */
[----:B------:R1:W4:Y:S01]  /*18c30*/  MUFU.EX2 R190, R106 ;  /* 0x0000006a00be7308 */ /* 0x0003220000000800 */
[C---:B------:R-:W-:Y:S04]  /*18c40*/  HMMA.16816.F32.BF16 R64, R112.reuse, R118, R64 ;  /* 0x000000767040723c */ /* 0x040fe80000041840 */
[----:B------:R-:W-:Y:S01]  /*18c50*/  IMAD.MOV.U32 R151, RZ, RZ, R150 ;  /* 0x000000ffff977224 */ /* 0x000fe200078e0096 */
[----:B-----5:R-:W-:Y:S01]  /*18c60*/  F2FP.BF16.F32.PACK_AB R179, R185, R191 ;  /* 0x000000bfb9b3723e */ /* 0x020fe200000010ff */
[----:B------:R-:W-:Y:S01]  /*18c70*/  IMAD.MOV.U32 R150, RZ, RZ, R149 ;  /* 0x000000ffff967224 */ /* 0x000fe200078e0095 */
[----:B------:R-:W-:Y:S01]  /*18c80*/  MOV R247, R155 ;  /* 0x0000009b00f77202 */ /* 0x000fe20000000f00 */
[-C--:B---3--:R-:W-:Y:S03]  /*18c90*/  HMMA.16816.F32.BF16 R68, R112, R124.reuse, R68 ;  /* 0x0000007c7044723c */ /* 0x088fe60000041844 */
[----:B------:R-:W-:Y:S02]  /*18ca0*/  IMAD.MOV.U32 R149, RZ, RZ, R186 ;  /* 0x000000ffff957224 */ /* 0x000fe400078e00ba */
[----:B------:R-:W-:Y:S02]  /*18cb0*/  IMAD.MOV.U32 R250, RZ, RZ, R151 ;  /* 0x000000fffffa7224 */ /* 0x000fe400078e0097 */
[----:B------:R-:W-:Y:S01]  /*18cc0*/  IMAD.MOV.U32 R249, RZ, RZ, R152 ;  /* 0x000000fffff97224 */ /* 0x000fe200078e0098 */
[C---:B------:R-:W-:Y:S04]  /*18cd0*/  HMMA.16816.F32.BF16 R72, R120.reuse, R124, R72 ;  /* 0x0000007c7848723c */ /* 0x040fe80000041848 */
[----:B-1----:R-:W-:Y:S01]  /*18ce0*/  FFMA.FTZ R106, R154, UR4, -R184 ;  /* 0x000000049a6a7c23 */ /* 0x002fe200080108b8 */
[----:B------:R-:W-:Y:S01]  /*18cf0*/  IMAD.MOV.U32 R154, RZ, RZ, R187 ;  /* 0x000000ffff9a7224 */ /* 0x000fe200078e00bb */
[----:B----4-:R-:W-:Y:S01]  /*18d00*/  F2FP.BF16.F32.PACK_AB R108, R190, R189 ;  /* 0x000000bdbe6c723e */ /* 0x010fe200000010ff */
[----:B------:R-:W-:Y:S01]  /*18d10*/  IMAD.MOV.U32 R252, RZ, RZ, R149 ;  /* 0x000000fffffc7224 */ /* 0x000fe200078e0095 */
[-C--:B------:R-:W-:Y:S01]  /*18d20*/  HMMA.16816.F32.BF16 R76, R120, R126.reuse, R76 ;  /* 0x0000007e784c723c */ /* 0x080fe2000004184c */
[----:B------:R1:W-:Y:S02]  /*18d30*/  MUFU.EX2 R188, R106 ;  /* 0x0000006a00bc7308 */ /* 0x0003e40000000800 */
[----:B------:R-:W-:Y:S02]  /*18d40*/  IMAD.MOV.U32 R248, RZ, RZ, R154 ;  /* 0x000000fffff87224 */ /* 0x000fe400078e009a */
[----:B------:R-:W-:Y:S03]  /*18d50*/  IMAD.MOV.U32 R251, RZ, RZ, R150 ;  /* 0x000000fffffb7224 */ /* 0x000fe600078e0096 */
[C---:B------:R-:W-:Y:S08]  /*18d60*/  HMMA.16816.F32.BF16 R80, R112.reuse, R126, R80 ;  /* 0x0000007e7050723c */ /* 0x040ff00000041850 */
[-C--:B------:R-:W-:Y:S03]  /*18d70*/  HMMA.16816.F32.BF16 R84, R112, R128.reuse, R84 ;  /* 0x000000807054723c */ /* 0x080fe60000041854 */
[--C-:B-1----:R-:W-:Y:S04]  /*18d80*/  FFMA.FTZ R106, R143, UR4, -R184.reuse ;  /* 0x000000048f6a7c23 */ /* 0x102fe800080108b8 */
[----:B------:R1:W-:Y:S01]  /*18d90*/  MUFU.EX2 R186, R106 ;  /* 0x0000006a00ba7308 */ /* 0x0003e20000000800 */
[C---:B------:R-:W-:Y:S08]  /*18da0*/  HMMA.16816.F32.BF16 R88, R120.reuse, R128, R88 ;  /* 0x000000807858723c */ /* 0x040ff00000041858 */
[-C--:B------:R-:W-:Y:S08]  /*18db0*/  HMMA.16816.F32.BF16 R92, R120, R130.reuse, R92 ;  /* 0x00000082785c723c */ /* 0x080ff0000004185c */
[----:B------:R-:W-:Y:S04]  /*18dc0*/  HMMA.16816.F32.BF16 R96, R112, R130, R96 ;  /* 0x000000827060723c */ /* 0x000fe80000041860 */
[--C-:B-1----:R-:W-:Y:S01]  /*18dd0*/  FFMA.FTZ R106, R142, UR4, -R111.reuse ;  /* 0x000000048e6a7c23 */ /* 0x102fe2000801086f */
[----:B------:R-:W-:Y:S03]  /*18de0*/  FFMA.FTZ R111, R141, UR4, -R111 ;  /* 0x000000048d6f7c23 */ /* 0x000fe6000801086f */
[----:B------:R1:W-:Y:S10]  /*18df0*/  MUFU.EX2 R187, R106 ;  /* 0x0000006a00bb7308 */ /* 0x0003f40000000800 */
[----:B------:R-:W3:Y:S01]  /*18e00*/  MUFU.EX2 R107, R111 ;  /* 0x0000006f006b7308 */ /* 0x000ee20000000800 */
[--C-:B-1----:R-:W-:Y:S01]  /*18e10*/  FFMA.FTZ R106, R140, UR4, -R184.reuse ;  /* 0x000000048c6a7c23 */ /* 0x102fe200080108b8 */
[----:B------:R-:W-:Y:S01]  /*18e20*/  FFMA.FTZ R184, R156, UR4, -R184 ;  /* 0x000000049cb87c23 */ /* 0x000fe200080108b8 */
[----:B------:R-:W1:Y:S07]  /*18e30*/  LDSM.16.MT88.4 R140, [R105+0xc00] ;  /* 0x000c0000698c783b */ /* 0x000e6e0000004200 */
[----:B------:R-:W-:Y:S01]  /*18e40*/  MUFU.EX2 R106, R106 ;  /* 0x0000006a006a7308 */ /* 0x000fe20000000800 */
[----:B---3--:R-:W-:Y:S01]  /*18e50*/  F2FP.BF16.F32.PACK_AB R110, R107, R187 ;  /* 0x000000bb6b6e723e */ /* 0x008fe200000010ff */
[----:B------:R3:W4:Y:S08]  /*18e60*/  LDSM.16.MT88.4 R156, [R109+0xac00] ;  /* 0x00ac00006d9c783b */ /* 0x0007300000004200 */
[----:B------:R-:W5:Y:S02]  /*18e70*/  MUFU.EX2 R184, R184 ;  /* 0x000000b800b87308 */ /* 0x000f640000000800 */
[----:B-----5:R-:W-:Y:S02]  /*18e80*/  F2FP.BF16.F32.PACK_AB R111, R184, R106 ;  /* 0x0000006ab86f723e */ /* 0x020fe400000010ff */
[----:B---3--:R-:W-:Y:S07]  /*18e90*/  F2FP.BF16.F32.PACK_AB R109, R186, R188 ;  /* 0x000000bcba6d723e */ /* 0x008fee00000010ff */
[-C--:B--2---:R-:W-:Y:S01]  /*18ea0*/  HMMA.16816.F32.BF16 R112, R108, R132.reuse, R4 ;  /* 0x000000846c70723c */ /* 0x084fe20000041804 */
[----:B------:R-:W2:Y:S04]  /*18eb0*/  LDL.LU R5, [R1+0x38] ;  /* 0x0000380001057983 */ /* 0x000ea80000300800 */
[----:B------:R-:W3:Y:S01]  /*18ec0*/  LDL.LU R4, [R1+0x34] ;  /* 0x0000340001047983 */ /* 0x000ee20000300800 */
[----:B------:R-:W-:Y:S02]  /*18ed0*/  IMAD.MOV.U32 R7, RZ, RZ, R147 ;  /* 0x000000ffff077224 */ /* 0x000fe400078e0093 */
[C---:B------:R-:W-:Y:S04]  /*18ee0*/  HMMA.16816.F32.BF16 R116, R176.reuse, R132, R8 ;  /* 0x00000084b074723c */ /* 0x040fe80000041808 */
[----:B------:R-:W-:Y:S02]  /*18ef0*/  IMAD.MOV.U32 R6, RZ, RZ, R148 ;  /* 0x000000ffff067224 */ /* 0x000fe400078e0094 */
[----:B------:R-:W-:Y:S02]  /*18f00*/  IMAD.MOV.U32 R9, RZ, RZ, R146 ;  /* 0x000000ffff097224 */ /* 0x000fe400078e0092 */
[-C--:B------:R-:W-:Y:S01]  /*18f10*/  HMMA.16816.F32.BF16 R120, R176, R134.reuse, R12 ;  /* 0x00000086b078723c */ /* 0x080fe2000004180c */
[----:B------:R-:W5:Y:S02]  /*18f20*/  LDL.LU R12, [R1+0x40] ;  /* 0x00004000010c7983 */ /* 0x000f640000300800 */
[----:B------:R-:W-:Y:S02]  /*18f30*/  IMAD.MOV.U32 R10, RZ, RZ, R145 ;  /* 0x000000ffff0a7224 */ /* 0x000fe400078e0091 */
[----:B------:R-:W-:Y:S02]  /*18f40*/  IMAD.MOV.U32 R11, RZ, RZ, R144 ;  /* 0x000000ffff0b7224 */ /* 0x000fe400078e0090 */
[----:B------:R-:W-:Y:S01]  /*18f50*/  IMAD.MOV.U32 R14, RZ, RZ, R138 ;  /* 0x000000ffff0e7224 */ /* 0x000fe200078e008a */
[C---:B------:R-:W-:Y:S01]  /*18f60*/  HMMA.16816.F32.BF16 R124, R108.reuse, R134, R16 ;  /* 0x000000866c7c723c */ /* 0x040fe20000041810 */
[----:B------:R-:W5:Y:S03]  /*18f70*/  LDL.LU R19, [R1+0x3c] ;  /* 0x00003c0001137983 */ /* 0x000f660000300800 */
[----:B------:R-:W-:Y:S02]  /*18f80*/  IMAD.MOV.U32 R15, RZ, RZ, R137 ;  /* 0x000000ffff0f7224 */ /* 0x000fe400078e0089 */
[----:B------:R-:W-:Y:S02]  /*18f90*/  IMAD.MOV.U32 R13, RZ, RZ, R139 ;  /* 0x000000ffff0d7224 */ /* 0x000fe400078e008b */
[-C--:B-1----:R-:W-:Y:S03]  /*18fa0*/  HMMA.16816.F32.BF16 R128, R108, R140.reuse, R20 ;  /* 0x0000008c6c80723c */ /* 0x082fe60000041814 */
[----:B------:R-:W-:Y:S05]  /*18fb0*/  IMAD.MOV.U32 R18, RZ, RZ, R136 ;  /* 0x000000ffff127224 */ /* 0x000fea00078e0088 */
[C---:B------:R-:W-:Y:S08]  /*18fc0*/  HMMA.16816.F32.BF16 R132, R176.reuse, R140, R24 ;  /* 0x0000008cb084723c */ /* 0x040ff00000041818 */
[-C--:B------:R-:W-:Y:S08]  /*18fd0*/  HMMA.16816.F32.BF16 R136, R176, R142.reuse, R28 ;  /* 0x0000008eb088723c */ /* 0x080ff0000004181c */
[C---:B------:R-:W-:Y:S08]  /*18fe0*/  HMMA.16816.F32.BF16 R140, R108.reuse, R142, R32 ;  /* 0x0000008e6c8c723c */ /* 0x040ff00000041820 */
        /* <DEDUP_REMOVED lines=13> */
[----:B---3--:R-:W-:Y:S03]  /*190c0*/  FFMA.FTZ R8, R0, R4, R7 ;  /* 0x0000000400087223 */ /* 0x008fe60000010007 */
[----:B------:R-:W-:Y:S01]  /*190d0*/  FADD.FTZ R0, R14, R100 ;  /* 0x000000640e007221 */ /* 0x000fe20000010000 */
[----:B------:R1:W2:Y:S01]  /*190e0*/  LDSM.16.MT88.4 R4, [R105+0x2c00] ;  /* 0x002c00006904783b */ /* 0x0002a20000004200 */
[----:B------:R-:W-:Y:S02]  /*190f0*/  IMAD.MOV.U32 R100, RZ, RZ, R103 ;  /* 0x000000ffff647224 */ /* 0x000fe400078e0067 */
[----:B------:R-:W-:Y:S01]  /*19100*/  FADD.FTZ R8, R15, R8 ;  /* 0x000000080f087221 */ /* 0x000fe20000010000 */
[----:B-----5:R-:W-:Y:S04]  /*19110*/  FFMA.FTZ R2, R2, R12, R13 ;  /* 0x0000000c02027223 */ /* 0x020fe8000001000d */
[----:B------:R-:W-:Y:S04]  /*19120*/  FADD.FTZ R2, R10, R2 ;  /* 0x000000020a027221 */ /* 0x000fe80000010000 */
[----:B------:R-:W-:Y:S01]  /*19130*/  FADD.FTZ R2, R250, R2 ;  /* 0x00000002fa027221 */ /* 0x000fe20000010000 */
[----:B------:R-:W-:Y:S04]  /*19140*/  FFMA.FTZ R3, R3, R19, R18 ;  /* 0x0000001303037223 */ /* 0x000fe80000010012 */
[----:B------:R-:W-:Y:S01]  /*19150*/  FADD.FTZ R3, R9, R3 ;  /* 0x0000000309037221 */ /* 0x000fe20000010000 */
[----:B------:R-:W-:Y:S01]  /*19160*/  FADD.FTZ R9, R11, R0 ;  /* 0x000000000b097221 */ /* 0x000fe20000010000 */
[----:B------:R-:W-:Y:S01]  /*19170*/  FADD.FTZ R0, R252, R8 ;  /* 0x00000008fc007221 */ /* 0x000fe20000010000 */
[----:B-1----:R-:W-:Y:S02]  /*19180*/  IMAD.MOV.U32 R105, RZ, RZ, R102 ;  /* 0x000000ffff697224 */ /* 0x002fe400078e0066 */
        /* <DEDUP_REMOVED lines=56> */
[----:B------:R-:W-:Y:S02]  /*19510*/  IMAD.MOV.U32 R106, RZ, RZ, R101 ;  /* 0x000000ffff6a7224 */ /* 0x000fe400078e0065 */
[----:B------:R-:W-:Y:S01]  /*19520*/  FADD.FTZ R0, R184, R0 ;  /* 0x00000000b8007221 */ /* 0x000fe20000010000 */
[----:B------:R-:W-:Y:S04]  /*19530*/  STL [R1+0x38], R4 ;  /* 0x0000380401007387 */ /* 0x000fe80000100800 */
[----:B------:R1:W-:Y:S04]  /*19540*/  STL [R1+0x34], R3 ;  /* 0x0000340301007387 */ /* 0x0003e80000100800 */
[----:B------:R3:W-:Y:S04]  /*19550*/  STL [R1+0x3c], R2 ;  /* 0x00003c0201007387 */ /* 0x0007e80000100800 */
[----:B------:R3:W-:Y:S01]  /*19560*/  STL [R1+0x40], R0 ;  /* 0x0000400001007387 */ /* 0x0007e20000100800 */
[----:B-1----:R-:W-:Y:S01]  /*19570*/  IMAD.MOV.U32 R3, RZ, RZ, R104 ;  /* 0x000000ffff037224 */ /* 0x002fe200078e0068 */
[----:B------:R-:W-:Y:S06]  /*19580*/  BRA.U UP0, `(.L_x_348) ;  /* 0xffffffa900647547 */ /* 0x000fec000b83ffff */
.L_x_347:
[----:B------:R-:W3:Y:S04]  /*19590*/  LDL.LU R4, [R1+0x3c] ;  /* 0x00003c0001047983 */ /* 0x000ee80000300800 */
[----:B------:R-:W4:Y:S04]  /*195a0*/  LDL.LU R9, [R1+0x40] ;  /* 0x0000400001097983 */ /* 0x000f280000300800 */
[----:B------:R-:W5:Y:S04]  /*195b0*/  LDL.LU R8, [R1+0x38] ;  /* 0x0000380001087983 */ /* 0x000f680000300800 */
[----:B------:R-:W2:Y:S04]  /*195c0*/  LDL.LU R5, [R1+0x34] ;  /* 0x0000340001057983 */ /* 0x000ea80000300800 */
[----:B------:R-:W5:Y:S04]  /*195d0*/  LDL.LU R7, [R1+0x4c] ;  /* 0x00004c0001077983 */ /* 0x000f680000300800 */
[----:B------:R-:W5:Y:S01]  /*195e0*/  LDL.LU R6, [R1+0x58] ;  /* 0x0000580001067983 */ /* 0x000f620000300800 */
[----:B------:R-:W-:Y:S01]  /*195f0*/  UISETP.NE.AND UP3, UPT, UR19, -0x1, UPT ;  /* 0xffffffff1300788c */ /* 0x000fe2000bf65270 */
[----:B------:R-:W-:Y:S01]  /*19600*/  LOP3.LUT P6, RZ, R231, 0x3, RZ, 0xc0, !PT ;  /* 0x00000003e7ff7812 */ /* 0x000fe200078cc0ff */
[----:B------:R-:W1:Y:S01]  /*19610*/  LDCU.U8 UR12, c[0x0][0x549] ;  /* 0x0000a920ff0c77ac */ /* 0x000e620008000000 */
[----:B------:R-:W-:Y:S01]  /*19620*/  UISETP.NE.AND UP2, UPT, UR19, -0x1, UPT ;  /* 0xffffffff1300788c */ /* 0x000fe2000bf45270 */
[----:B------:R-:W5:Y:S07]  /*19630*/  LDCU UR16, c[0x0][0x434] ;  /* 0x00008680ff1077ac */ /* 0x000f6e0008000800 */
        /* <DEDUP_REMOVED lines=10> */
[----:B---3--:R-:W1:Y:S04]  /*196e0*/  SHFL.BFLY PT, R2, R4, 0x2, 0x1f ;  /* 0x0c401f0004027f89 */ /* 0x008e6800000e0000 */
[----:B----4-:R-:W3:Y:S04]  /*196f0*/  SHFL.BFLY PT, R0, R9, 0x2, 0x1f ;  /* 0x0c401f0009007f89 */ /* 0x010ee800000e0000 */
[----:B--2---:R-:W2:Y:S01]  /*19700*/  SHFL.BFLY PT, R3, R5, 0x2, 0x1f ;  /* 0x0c401f0005037f89 */ /* 0x004ea200000e0000 */
[----:B-----5:R-:W-:-:S04]  /*19710*/  LOP3.LUT R226, R7, R226, RZ, 0xfc, !PT ;  /* 0x000000e207e27212 */ /* 0x020fc800078efcff */
[----:B------:R-:W-:Y:S01]  /*19720*/  LOP3.LUT R226, R226, 0x20, R6, 0xf8, !PT ;  /* 0x00000020e2e27812 */ /* 0x000fe200078ef806 */
[----:B-1----:R-:W-:Y:S02]  /*19730*/  FADD.FTZ R2, R2, R4 ;  /* 0x0000000402027221 */ /* 0x002fe40000010000 */
[----:B------:R-:W1:Y:S01]  /*19740*/  SHFL.BFLY PT, R4, R8, 0x2, 0x1f ;  /* 0x0c401f0008047f89 */ /* 0x000e6200000e0000 */
[----:B---3--:R-:W-:-:S03]  /*19750*/  FADD.FTZ R0, R0, R9 ;  /* 0x0000000900007221 */ /* 0x008fc60000010000 */
[----:B------:R-:W3:Y:S04]  /*19760*/  SHFL.BFLY PT, R51, R2, 0x1, 0x1f ;  /* 0x0c201f0002337f89 */ /* 0x000ee800000e0000 */
[----:B------:R-:W4:Y:S01]  /*19770*/  SHFL.BFLY PT, R50, R0, 0x1, 0x1f ;  /* 0x0c201f0000327f89 */ /* 0x000f2200000e0000 */
[----:B--2---:R-:W-:-:S05]  /*19780*/  FADD.FTZ R3, R3, R5 ;  /* 0x0000000503037221 */ /* 0x004fca0000010000 */
[----:B------:R-:W2:Y:S01]  /*19790*/  SHFL.BFLY PT, R53, R3, 0x1, 0x1f ;  /* 0x0c201f0003357f89 */ /* 0x000ea200000e0000 */
[----:B-1----:R-:W-:Y:S01]  /*197a0*/  FADD.FTZ R4, R4, R8 ;  /* 0x0000000804047221 */ /* 0x002fe20000010000 */
[----:B---3--:R-:W-:-:S04]  /*197b0*/  FADD.FTZ R51, R2, R51 ;  /* 0x0000003302337221 */ /* 0x008fc80000010000 */
[----:B------:R-:W1:Y:S01]  /*197c0*/  SHFL.BFLY PT, R52, R4, 0x1, 0x1f ;  /* 0x0c201f0004347f89 */ /* 0x000e6200000e0000 */
[----:B------:R-:W3:Y:S01]  /*197d0*/  MUFU.RCP R2, R51 ;  /* 0x0000003300027308 */ /* 0x000ee20000001000 */
[----:B----4-:R-:W-:Y:S01]  /*197e0*/  FADD.FTZ R50, R0, R50 ;  /* 0x0000003200327221 */ /* 0x010fe20000010000 */
[----:B------:R-:W-:Y:S02]  /*197f0*/  LOP3.LUT R0, R6, 0xc0, RZ, 0xc0, !PT ;  /* 0x000000c006007812 */ /* 0x000fe400078ec0ff */
[----:B------:R-:W-:Y:S02]  /*19800*/  FSETP.NE.FTZ.AND P0, PT, R51, RZ, PT ;  /* 0x000000ff3300720b */ /* 0x000fe40003f15000 */
[----:B------:R-:W-:Y:S01]  /*19810*/  LOP3.LUT R6, R0, 0x18, R231, 0xf8, !PT ;  /* 0x0000001800067812 */ /* 0x000fe200078ef8e7 */
[----:B--2---:R-:W-:Y:S01]  /*19820*/  FADD.FTZ R53, R3, R53 ;  /* 0x0000003503357221 */ /* 0x004fe20000010000 */
[----:B------:R-:W2:Y:S01]  /*19830*/  MUFU.RCP R5, R50 ;  /* 0x0000003200057308 */ /* 0x000ea20000001000 */
[----:B------:R-:W-:-:S02]  /*19840*/  FSETP.NE.FTZ.AND P4, PT, R50, RZ, PT ;  /* 0x000000ff3200720b */ /* 0x000fc40003f95000 */
[----:B------:R-:W-:Y:S02]  /*19850*/  LOP3.LUT R226, R226, R6, RZ, 0xfc, !PT ;  /* 0x00000006e2e27212 */ /* 0x000fe400078efcff */
[----:B------:R-:W-:Y:S02]  /*19860*/  FSETP.NE.FTZ.AND P5, PT, R53, RZ, PT ;  /* 0x000000ff3500720b */ /* 0x000fe40003fb5000 */
[----:B---3--:R-:W-:Y:S01]  /*19870*/  FSEL R0, R2, 1, P0 ;  /* 0x3f80000002007808 */ /* 0x008fe20000000000 */
        /* <DEDUP_REMOVED lines=26> */
[----:B--2---:R-:W-:-:S02]  /*19a20*/  FSEL R3, R5, 1, P4 ;  /* 0x3f80000005037808 */ /* 0x004fc40002000000 */
        /* <DEDUP_REMOVED lines=111> */
[----:B------:R-:W5:Y:S01]  /*1a120*/  @UP1 LDCU UR5, c[0x0][0x430] ;  /* 0x00008600ff0517ac */ /* 0x000f620008000800 */
        /* <DEDUP_REMOVED lines=16> */
[----:B-----5:R-:W-:Y:S01]  /*1a230*/  @UP1 UIMAD UR16, UR5, UR6, URZ ;  /* 0x00000006051012a4 */ /* 0x020fe2000f8e02ff */
        /* <DEDUP_REMOVED lines=51> */
[----:B--2---:R-:W-:-:S03]  /*1a570*/  MOV R18, 0x7f800000 ;  /* 0x7f80000000127802 */ /* 0x004fc60000000f00 */
[----:B------:R2:W-:Y:S04]  /*1a580*/  STS [R3+0x5210], R11 ;  /* 0x0052100b03007388 */ /* 0x0005e80000000800 */
[----:B------:R3:W-:Y:S04]  /*1a590*/  STS [R2+0x4020], R10 ;  /* 0x0040200a02007388 */ /* 0x0007e80000000800 */
[----:B------:R4:W-:Y:S01]  /*1a5a0*/  STS [R2+0x4220], R9 ;  /* 0x0042200902007388 */ /* 0x0009e20000000800 */
[----:B------:R-:W1:Y:S03]  /*1a5b0*/  S2R R20, SR_CTAID.X ;  /* 0x0000000000147919 */ /* 0x000e660000002500 */
[----:B------:R5:W-:Y:S04]  /*1a5c0*/  STS [R0+0x4030], R7 ;  /* 0x0040300700007388 */ /* 0x000be80000000800 */
[----:B------:R-:W-:Y:S04]  /*1a5d0*/  STS [R0+0x4230], R6 ;  /* 0x0042300600007388 */ /* 0x000fe80000000800 */
[----:B------:R1:W-:Y:S01]  /*1a5e0*/  STS [R2+0x5020], R8 ;  /* 0x0050200802007388 */ /* 0x0003e20000000800 */
[----:B--2---:R-:W2:Y:S03]  /*1a5f0*/  @P0 LDC R3, c[0x0][0x458] ;  /* 0x00011600ff030b82 */ /* 0x004ea60000000800 */
[----:B------:R1:W-:Y:S04]  /*1a600*/  STS [R2+0x5220], R45 ;  /* 0x0052202d02007388 */ /* 0x0003e80000000800 */
[----:B------:R-:W-:Y:S01]  /*1a610*/  STS [R0+0x5030], R44 ;  /* 0x0050302c00007388 */ /* 0x000fe20000000800 */
[----:B---3--:R-:W3:Y:S03]  /*1a620*/  @P4 LDC R10, c[0x0][0x458] ;  /* 0x00011600ff0a4b82 */ /* 0x008ee60000000800 */
[----:B------:R1:W-:Y:S05]  /*1a630*/  STS [R0+0x5230], R43 ;  /* 0x0052302b00007388 */ /* 0x0003ea0000000800 */
[----:B----4-:R-:W4:Y:S01]  /*1a640*/  @P3 LDC R9, c[0x0][0x458] ;  /* 0x00011600ff093b82 */ /* 0x010f220000000800 */
[----:B-----5:R2:W2:Y:S08]  /*1a650*/  @P3 MUFU.LG2 R7, R52 ;  /* 0x0000003400073308 */ /* 0x0204b00000000c00 */
[----:B-1----:R1:W1:Y:S01]  /*1a660*/  @P4 MUFU.LG2 R8, R50 ;  /* 0x0000003200084308 */ /* 0x0022620000000c00 */
        /* <DEDUP_REMOVED lines=12> */
.L_x_351:
[----:B------:R-:W5:Y:S01]  /*1a730*/  LDL R27, [R1+0x1c] ;  /* 0x00001c00011b7983 */ /* 0x000f620000100800 */
[----:B--2---:R-:W-:Y:S01]  /*1a740*/  @P0 FFMA.FTZ R18, R103, R3, R5 ;  /* 0x0000000367120223 */ /* 0x004fe20000010005 */
[----:B------:R-:W2:Y:S01]  /*1a750*/  LDC.64 R16, c[0x0][0x410] ;  /* 0x00010400ff107b82 */ /* 0x000ea20000000a00 */
[----:B------:R-:W4:Y:S07]  /*1a760*/  @P5 MUFU.LG2 R5, R53 ;  /* 0x0000003500055308 */ /* 0x000f2e0000000c00 */
[----:B------:R-:W-:Y:S01]  /*1a770*/  BAR.SYNC.DEFER_BLOCKING 0x0 ;  /* 0x0000000000007b1d */ /* 0x000fe20000010000 */
[----:B------:R-:W-:Y:S01]  /*1a780*/  UIMAD UR16, UR12, UR16, URZ ;  /* 0x000000100c1072a4 */ /* 0x000fe2000f8e02ff */
[----:B------:R-:W-:Y:S01]  /*1a790*/  ISETP.GE.AND P2, PT, R4, UR14, PT ;  /* 0x0000000e04007c0c */ /* 0x000fe2000bf46270 */
[----:B------:R-:W-:Y:S01]  /*1a7a0*/  UIMAD UR6, UR4, UR15, URZ ;  /* 0x0000000f040672a4 */ /* 0x000fe2000f8e02ff */
[----:B-1----:R-:W-:Y:S01]  /*1a7b0*/  @P4 FMUL.FTZ R4, R8, 0.69314718246459960938 ;  /* 0x3f31721808044820 */ /* 0x002fe20000410000 */
        /* <DEDUP_REMOVED lines=8> */
[----:B---3--:R-:W-:Y:S01]  /*1a840*/  @P4 FFMA.FTZ R15, R102, R10, R4 ;  /* 0x0000000a660f4223 */ /* 0x008fe20000010004 */
[----:B------:R-:W-:Y:S01]  /*1a850*/  USEL UR5, UR5, URZ, UP0 ;  /* 0x000000ff05057287 */ /* 0x000fe20008000000 */
[----:B------:R-:W-:Y:S01]  /*1a860*/  MOV R14, 0x7f800000 ;  /* 0x7f800000000e7802 */ /* 0x000fe20000000f00 */
[----:B------:R-:W-:Y:S01]  /*1a870*/  USHF.R.S32.HI UR11, URZ, 0x1f, UR16 ;  /* 0x0000001fff0b7899 */ /* 0x000fe20008011410 */
[----:B------:R-:W-:Y:S01]  /*1a880*/  ISETP.GE.AND P0, PT, R0, UR14, PT ;  /* 0x0000000e00007c0c */ /* 0x000fe2000bf06270 */
[----:B------:R-:W-:Y:S01]  /*1a890*/  USHF.R.S32.HI UR6, URZ, 0x1f, UR13 ;  /* 0x0000001fff067899 */ /* 0x000fe2000801140d */
[----:B----4-:R-:W-:Y:S01]  /*1a8a0*/  @P3 FFMA.FTZ R14, R104, R9, R3 ;  /* 0x00000009680e3223 */ /* 0x010fe20000010003 */
[----:B------:R-:W-:Y:S01]  /*1a8b0*/  UIADD3 UR19, UP1, UP0, UR13, UR19, UR16 ;  /* 0x000000130d137290 */ /* 0x000fe2000f83e010 */
[----:B------:R-:W-:Y:S01]  /*1a8c0*/  @P5 FMUL.FTZ R0, R5, 0.69314718246459960938 ;  /* 0x3f31721805005820 */ /* 0x000fe20000410000 */
[----:B------:R-:W-:Y:S01]  /*1a8d0*/  MOV R3, RZ ;  /* 0x000000ff00037202 */ /* 0x000fe20000000f00 */
[----:B------:R-:W-:Y:S01]  /*1a8e0*/  BSSY.RECONVERGENT B0, `(.L_x_352) ;  /* 0x0000033000007945 */ /* 0x000fe20003800200 */
[----:B------:R3:W4:Y:S01]  /*1a8f0*/  LDS.128 R28, [R232+0x1800] ;  /* 0x00180000e81c7984 */ /* 0x0007220000000c00 */
[----:B------:R-:W-:Y:S01]  /*1a900*/  UIADD3.X UR5, UPT, UPT, UR6, UR5, UR11, UP1, UP0 ;  /* 0x0000000506057290 */ /* 0x000fe20008fe040b */
[----:B------:R-:W-:Y:S01]  /*1a910*/  MOV R12, 0x7f800000 ;  /* 0x7f800000000c7802 */ /* 0x000fe20000000f00 */
[----:B------:R-:W-:Y:S01]  /*1a920*/  IMAD.WIDE.U32 R20, R20, 0x80, R2 ;  /* 0x0000008014147825 */ /* 0x000fe200078e0002 */
[----:B------:R-:W-:-:S03]  /*1a930*/  ISETP.GE.AND P3, PT, R2, UR14, PT ;  /* 0x0000000e02007c0c */ /* 0x000fc6000bf66270 */
[----:B-1----:R-:W-:Y:S01]  /*1a940*/  @P5 FFMA.FTZ R12, R101, R6, R0 ;  /* 0x00000006650c5223 */ /* 0x002fe20000010000 */
[----:B-----5:R-:W-:-:S04]  /*1a950*/  IADD3 R4, P4, PT, R27, UR10, RZ ;  /* 0x0000000a1b047c10 */ /* 0x020fc8000ff9e0ff */
[----:B------:R-:W-:-:S03]  /*1a960*/  IADD3.X R5, PT, PT, RZ, UR7, RZ, P4, !PT ;  /* 0x00000007ff057c10 */ /* 0x000fc6000a7fe4ff */
[----:B--2---:R-:W-:Y:S01]  /*1a970*/  IMAD.WIDE.U32 R22, R16, UR12, R4 ;  /* 0x0000000c10167c25 */ /* 0x004fe2000f8e0004 */
[----:B---34-:R-:W-:Y:S06]  /*1a980*/  @P6 BRA `(.L_x_353) ;  /* 0x0000000000a06947 */ /* 0x018fec0003800000 */
        /* <DEDUP_REMOVED lines=40> */
.L_x_353:
[----:B------:R-:W-:Y:S05]  /*1ac10*/  BSYNC.RECONVERGENT B0 ;  /* 0x0000000000007941 */ /* 0x000fea0003800200 */
.L_x_352:
        /* <DEDUP_REMOVED lines=24> */
.L_x_355:
[----:B------:R-:W-:Y:S05]  /*1ada0*/  BSYNC.RECONVERGENT B0 ;  /* 0x0000000000007941 */ /* 0x000fea0003800200 */
.L_x_354:
        /* <DEDUP_REMOVED lines=24> */
.L_x_357:
[----:B------:R-:W-:Y:S05]  /*1af30*/  BSYNC.RECONVERGENT B0 ;  /* 0x0000000000007941 */ /* 0x000fea0003800200 */
.L_x_356:
        /* <DEDUP_REMOVED lines=24> */
.L_x_359:
[----:B------:R-:W-:Y:S05]  /*1b0c0*/  BSYNC.RECONVERGENT B0 ;  /* 0x0000000000007941 */ /* 0x000fea0003800200 */
.L_x_358:
        /* <DEDUP_REMOVED lines=24> */
.L_x_360:
        /* <DEDUP_REMOVED lines=11> */
.L_x_1353:


//--------------------- .text._ZN5flash16flash_fwd_kernelI23Flash_fwd_kernel_traitsILi96ELi128ELi64ELi4ELb0ELb0EN7cutlass10bfloat16_tE19Flash_kernel_traitsILi96ELi128ELi64ELi4ES3_EELb1ELb0ELb0ELb0ELb0ELb1ELb0ELb0EEEvNS_16Flash_fwd_paramsE --------------------------
	.section	.text._ZN5flash16flash_fwd_kernelI23Flash_fwd_kernel_traitsILi96ELi128ELi64ELi4ELb0ELb0EN7cutlass10bfloat16_tE19Flash_kernel_traitsILi96ELi128ELi64ELi4ES3_EELb1ELb0ELb0ELb0ELb0ELb1ELb0ELb0EEEvNS_16Flash_fwd_paramsE,"ax",@progbits
	.align	128
        .global         _ZN5flash16flash_fwd_kernelI23Flash_fwd_kernel_traitsILi96ELi128ELi64ELi4ELb0ELb0EN7cutlass10bfloat16_tE19Flash_kernel_traitsILi96ELi128ELi64ELi4ES3_EELb1ELb0ELb0ELb0ELb0ELb1ELb0ELb0EEEvNS_16Flash_fwd_paramsE
        .type           _ZN5flash16flash_fwd_kernelI23Flash_fwd_kernel_traitsILi96ELi128ELi64ELi4ELb0ELb0EN7cutlass10bfloat16_tE19Flash_kernel_traitsILi96ELi128ELi64ELi4ES3_EELb1ELb0ELb0ELb0ELb0ELb1ELb0ELb0EEEvNS_16Flash_fwd_paramsE,@function
        .size           _ZN5flash16flash_fwd_kernelI23Flash_fwd_kernel_traitsILi96ELi128ELi64ELi4ELb0ELb0EN7cutlass10bfloat16_tE19Flash_kernel_traitsILi96ELi128ELi64ELi4ES3_EELb1ELb0ELb0ELb0ELb0ELb1ELb0ELb0EEEvNS_16Flash_fwd_paramsE,(.L_x_1354 - _ZN5flash16flash_fwd_kernelI23Flash_fwd_kernel_traitsILi96ELi128ELi64ELi4ELb0ELb0EN7cutlass10bfloat16_tE19Flash_kernel_traitsILi96ELi128ELi64ELi4ES3_EELb1ELb0ELb0ELb0ELb0ELb1ELb0ELb0EEEvNS_16Flash_fwd_paramsE)
        .other          _ZN5flash16flash_fwd_kernelI23Flash_fwd_kernel_traitsILi96ELi128ELi64ELi4ELb0ELb0EN7cutlass10bfloat16_tE19Flash_kernel_traitsILi96ELi128ELi64ELi4ES3_EELb1ELb0ELb0ELb0ELb0ELb1ELb0ELb0EEEvNS_16Flash_fwd_paramsE,@"STO_CUDA_ENTRY STV_DEFAULT"
_ZN5flash16flash_fwd_kernelI23Flash_fwd_kernel_traitsILi96ELi128ELi64ELi4ELb0ELb0EN7cutlass10bfloat16_tE19Flash_kernel_traitsILi96ELi128ELi64ELi4ES3_EELb1ELb0ELb0ELb0ELb0ELb1ELb0ELb0EEEvNS_16Flash_fwd_paramsE:
.text._ZN5flash16flash_fwd_kernelI23Flash_fwd_kernel_traitsILi96ELi128ELi64ELi4ELb0ELb0EN7cutlass10bfloat16_tE19Flash_kernel_traitsILi96ELi128ELi64ELi4ES3_EELb1ELb0ELb0ELb0ELb0ELb1ELb0ELb0EEEvNS_16Flash_fwd_paramsE:
[----:B------:R-:W1:Y:S01]  /*0000*/  LDC R1, c[0x0][0x37c] ;  /* 0x0000df00ff017b82 */ /* 0x000e620000000800 */
[----:B------:R-:W2:Y:S07]  /*0010*/  LDCU.U8 UR4, c[0x0][0x524] ;  /* 0x0000a480ff0477ac */ /* 0x000eae0008000000 */
[----:B------:R-:W3:Y:S01]  /*0020*/  LDC R2, c[0x0][0x518] ;  /* 0x00014600ff027b82 */ /* 0x000ee20000000800 */
[----:B-1----:R-:W-:Y:S01]  /*0030*/  VIADD R1, R1, 0xffffffc0 ;  /* 0xffffffc001017836 */ /* 0x002fe20000000000 */
[----:B------:R-:W1:Y:S06]  /*0040*/  LDCU.64 UR16, c[0x0][0x358] ;  /* 0x00006b00ff1077ac */ /* 0x000e6c0008000a00 */
[----:B------:R-:W1:Y:S01]  /*0050*/  LDC R43, c[0x0][0x51c] ;  /* 0x00014700ff2b7b82 */ /* 0x000e620000000800 */
[----:B------:R-:W4:Y:S01]  /*0060*/  S2R R3, SR_CTAID.X ;  /* 0x0000000000037919 */ /* 0x000f220000002500 */
[----:B------:R-:W1:Y:S01]  /*0070*/  LDCU.64 UR8, c[0x0][0x460] ;  /* 0x00008c00ff0877ac */ /* 0x000e620008000a00 */
[----:B------:R-:W4:Y:S01]  /*0080*/  S2R R131, SR_CTAID.Y ;  /* 0x0000000000837919 */ /* 0x000f220000002600 */
[----:B------:R-:W4:Y:S04]  /*0090*/  LDCU.64 UR6, c[0x0][0x470] ;  /* 0x00008e00ff0677ac */ /* 0x000f280008000a00 */
[----:B------:R-:W4:Y:S01]  /*00a0*/  LDC.64 R14, c[0x0][0x460] ;  /* 0x00011800ff0e7b82 */ /* 0x000f220000000a00 */
[----:B--2---:R-:W-:Y:S01]  /*00b0*/  ISETP.NE.AND P5, PT, RZ, UR4, PT ;  /* 0x00000004ff007c0c */ /* 0x004fe2000bfa5270 */
[----:B------:R-:W2:-:S12]  /*00c0*/  LDCU.64 UR4, c[0x0][0x510] ;  /* 0x0000a200ff0477ac */ /* 0x000e980008000a00 */
[----:B---3--:R-:W-:Y:S01]  /*00d0*/  @P5 IMAD.MOV.U32 R42, RZ, RZ, R2 ;  /* 0x000000ffff2a5224 */ /* 0x008fe200078e0002 */
[----:B------:R-:W3:Y:S01]  /*00e0*/  S2R R40, SR_CTAID.Z ;  /* 0x0000000000287919 */ /* 0x000ee20000002700 */
[----:B------:R-:W3:Y:S03]  /*00f0*/  @P5 LDC R0, c[0x0][0x520] ;  /* 0x00014800ff005b82 */ /* 0x000ee60000000800 */
[----:B-1----:R-:W3:Y:S01]  /*0100*/  @P5 LDG.E.64 R6, desc[UR16][R42.64] ;  /* 0x000000102a065981 */ /* 0x002ee2000c1e1b00 */
[----:B--2---:R-:W-:Y:S02]  /*0110*/  IMAD.U32 R8, RZ, RZ, UR4 ;  /* 0x00000004ff087e24 */ /* 0x004fe4000f8e00ff */
[----:B------:R-:W-:Y:S01]  /*0120*/  IMAD.U32 R9, RZ, RZ, UR5 ;  /* 0x00000005ff097e24 */ /* 0x000fe2000f8e00ff */
[----:B------:R-:W1:Y:S01]  /*0130*/  S2R R185, SR_TID.X ;  /* 0x0000000000b97919 */ /* 0x000e620000002100 */
[----:B------:R-:W2:Y:S04]  /*0140*/  LDCU.64 UR4, c[0x0][0x478] ;  /* 0x00008f00ff0477ac */ /* 0x000ea80008000a00 */
[----:B------:R-:W3:Y:S01]  /*0150*/  @P5 LDG.E.64 R8, desc[UR16][R8.64] ;  /* 0x0000001008085981 */ /* 0x000ee2000c1e1b00 */
[----:B------:R-:W-:Y:S01]  /*0160*/  ISETP.NE.U32.AND P3, PT, RZ, UR8, PT ;  /* 0x00000008ff007c0c */ /* 0x000fe2000bf65070 */
[----:B------:R-:W-:Y:S01]  /*0170*/  IMAD.MOV.U32 R242, RZ, RZ, -0x1 ;  /* 0xfffffffffff27424 */ /* 0x000fe200078e00ff */
[----:B------:R-:W-:Y:S01]  /*0180*/  ISETP.NE.U32.AND P2, PT, RZ, UR8, PT ;  /* 0x00000008ff007c0c */ /* 0x000fe2000bf45070 */
[----:B----4-:R-:W-:Y:S01]  /*0190*/  IMAD.WIDE.U32 R14, R131, 0x4, R14 ;  /* 0x00000004830e7825 */ /* 0x010fe200078e000e */
[----:B------:R-:W-:-:S02]  /*01a0*/  ISETP.NE.AND.EX P3, PT, RZ, UR9, PT, P3 ;  /* 0x00000009ff007c0c */ /* 0x000fc4000bf65330 */
[----:B------:R-:W-:Y:S01]  /*01b0*/  ISETP.NE.AND.EX P2, PT, RZ, UR9, PT, P2 ;  /* 0x00000009ff007c0c */ /* 0x000fe2000bf45320 */
[----:B------:R-:W-:Y:S01]  /*01c0*/  IMAD.SHL.U32 R17, R131, 0x4, RZ ;  /* 0x0000000483117824 */ /* 0x000fe200078e00ff */
[----:B------:R-:W-:-:S04]  /*01d0*/  ISETP.NE.U32.AND P1, PT, RZ, UR6, PT ;  /* 0x00000006ff007c0c */ /* 0x000fc8000bf25070 */
[----:B------:R-:W-:Y:S02]  /*01e0*/  ISETP.NE.AND.EX P1, PT, RZ, UR7, PT, P1 ;  /* 0x00000007ff007c0c */ /* 0x000fe4000bf25310 */
[----:B--2---:R-:W-:Y:S02]  /*01f0*/  ISETP.NE.U32.AND P0, PT, RZ, UR4, PT ;  /* 0x00000004ff007c0c */ /* 0x004fe4000bf05070 */
[----:B---3--:R-:W-:Y:S02]  /*0200*/  LOP3.LUT R4, R40, R3, R131, 0xfe, !PT ;  /* 0x0000000328047212 */ /* 0x008fe400078efe83 */
[----:B------:R-:W-:Y:S02]  /*0210*/  ISETP.NE.AND.EX P0, PT, RZ, UR5, PT, P0 ;  /* 0x00000005ff007c0c */ /* 0x000fe4000bf05300 */
[----:B-1----:R-:W-:-:S13]  /*0220*/  LOP3.LUT P6, RZ, R4, R185, RZ, 0xfc, !PT ;  /* 0x000000b904ff7212 */ /* 0x002fda00078cfcff */
[----:B------:R-:W1:Y:S01]  /*0230*/  @!P6 LDC.64 R18, c[0x0][0x528] ;  /* 0x00014a00ff12eb82 */ /* 0x000e620000000a00 */
[----:B------:R-:W-:Y:S01]  /*0240*/  IMAD.MOV.U32 R11, RZ, RZ, RZ ;  /* 0x000000ffff0b7224 */ /* 0x000fe200078e00ff */
[----:B------:R-:W-:Y:S02]  /*0250*/  @P5 IADD3 R2, P4, PT, R6, R0, RZ ;  /* 0x0000000006025210 */ /* 0x000fe40007f9e0ff */
[----:B------:R-:W-:-:S03]  /*0260*/  SHF.R.U32.HI R0, RZ, 0x1e, R131 ;  /* 0x0000001eff007819 */ /* 0x000fc60000011683 */
[----:B------:R-:W-:Y:S01]  /*0270*/  @P5 IMAD.X R43, RZ, RZ, R7, P4 ;  /* 0x000000ffff2b5224 */ /* 0x000fe200020e0607 */
[C---:B------:R-:W-:Y:S01]  /*0280*/  @P1 IADD3 R4, P4, PT, R17.reuse, UR6, RZ ;  /* 0x0000000611041c10 */ /* 0x040fe2000ff9e0ff */
[----:B------:R-:W-:Y:S01]  /*0290*/  @!P6 IMAD.MOV.U32 R42, RZ, RZ, R2 ;  /* 0x000000ffff2ae224 */ /* 0x000fe200078e0002 */
[----:B------:R-:W2:Y:S01]  /*02a0*/  LDC.64 R6, c[0x0][0x468] ;  /* 0x00011a00ff067b82 */ /* 0x000ea20000000a00 */
[----:B------:R-:W-:Y:S04]  /*02b0*/  STL.64 [R1+0x18], R8 ;  /* 0x0000180801007387 */ /* 0x000fe80000100a00 */
[----:B-1----:R1:W-:Y:S04]  /*02c0*/  @!P6 STG.E.64 desc[UR16][R18.64], R8 ;  /* 0x000000081200e986 */ /* 0x0023e8000c101b10 */
[----:B------:R3:W-:Y:S04]  /*02d0*/  @!P6 STG.E.64 desc[UR16][R18.64+0x8], R42 ;  /* 0x0000082a1200e986 */ /* 0x0007e8000c101b10 */
[----:B------:R-:W4:Y:S01]  /*02e0*/  @P3 LDG.E R242, desc[UR16][R14.64] ;  /* 0x000000100ef23981 */ /* 0x000f22000c1e1900 */
[----:B------:R-:W-:-:S03]  /*02f0*/  @P0 IADD3 R12, P3, PT, R17, UR4, RZ ;  /* 0x00000004110c0c10 */ /* 0x000fc6000ff7e0ff */
[----:B-1----:R1:W4:Y:S01]  /*0300*/  @P2 LDG.E R9, desc[UR16][R14.64+0x4] ;  /* 0x000004100e092981 */ /* 0x002322000c1e1900 */
[C---:B------:R-:W-:Y:S02]  /*0310*/  @P1 IADD3.X R5, PT, PT, R0.reuse, UR7, RZ, P4, !PT ;  /* 0x0000000700051c10 */ /* 0x040fe4000a7fe4ff */
[----:B------:R-:W-:-:S03]  /*0320*/  @P0 IADD3.X R13, PT, PT, R0, UR5, RZ, P3, !PT ;  /* 0x00000005000d0c10 */ /* 0x000fc60009ffe4ff */
[----:B------:R3:W4:Y:S01]  /*0330*/  @P1 LDG.E R11, desc[UR16][R4.64] ;  /* 0x00000010040b1981 */ /* 0x000722000c1e1900 */
[----:B------:R-:W4:Y:S01]  /*0340*/  @!P2 LDC R231, c[0x0][0x434] ;  /* 0x00010d00ffe7ab82 */ /* 0x000f220000000800 */
[----:B------:R-:W3:Y:S02]  /*0350*/  LDCU.U8 UR4, c[0x0][0x532] ;  /* 0x0000a640ff0477ac */ /* 0x000ee40008000000 */
[----:B------:R3:W4:Y:S01]  /*0360*/  @P0 LDG.E R8, desc[UR16][R12.64] ;  /* 0x000000100c080981 */ /* 0x000722000c1e1900 */
[----:B--2---:R-:W-:Y:S02]  /*0370*/  IADD3 R16, P1, PT, R17, R6, RZ ;  /* 0x0000000611107210 */ /* 0x004fe40007f3e0ff */
[----:B------:R-:W-:-:S03]  /*0380*/  ISETP.EQ.U32.AND P4, PT, R6, RZ, PT ;  /* 0x000000ff0600720c */ /* 0x000fc60003f82070 */
[----:B------:R-:W-:Y:S01]  /*0390*/  IMAD.X R17, R0, 0x1, R7, P1 ;  /* 0x0000000100117824 */ /* 0x000fe200008e0607 */
[----:B------:R-:W-:Y:S01]  /*03a0*/  ISETP.NE.U32.AND P1, PT, R6, RZ, PT ;  /* 0x000000ff0600720c */ /* 0x000fe20003f25070 */
[----:B------:R-:W2:Y:S01]  /*03b0*/  @!P0 LDC R0, c[0x0][0x43c] ;  /* 0x00010f00ff008b82 */ /* 0x000ea20000000800 */
[----:B-1----:R-:W-:-:S07]  /*03c0*/  IMAD.MOV.U32 R14, RZ, RZ, -0x1 ;  /* 0xffffffffff0e7424 */ /* 0x002fce00078e00ff */
[----:B---3--:R-:W1:Y:S01]  /*03d0*/  @!P0 LDC.64 R4, c[0x0][0x488] ;  /* 0x00012200ff048b82 */ /* 0x008e620000000a00 */
[----:B------:R-:W-:Y:S02]  /*03e0*/  ISETP.NE.AND.EX P1, PT, R7, RZ, PT, P1 ;  /* 0x000000ff0700720c */ /* 0x000fe40003f25310 */
[----:B------:R-:W-:-:S04]  /*03f0*/  ISETP.NE.AND P3, PT, RZ, UR4, PT ;  /* 0x00000004ff007c0c */ /* 0x000fc8000bf65270 */
[----:B------:R-:W-:Y:S01]  /*0400*/  ISETP.EQ.OR.EX P4, PT, R7, RZ, !P3, P4 ;  /* 0x000000ff0700720c */ /* 0x000fe20005f82740 */
[----:B------:R-:W-:-:S12]  /*0410*/  IMAD.SHL.U32 R12, R3, 0x80, RZ ;  /* 0x00000080030c7824 */ /* 0x000fd800078e00ff */
[----:B------:R3:W5:Y:S01]  /*0420*/  @!P4 LDG.E R14, desc[UR16][R16.64] ;  /* 0x00000010100ec981 */ /* 0x000762000c1e1900 */
[----:B----4-:R-:W-:Y:S01]  /*0430*/  @P2 IMAD.IADD R231, R9, 0x1, -R242 ;  /* 0x0000000109e72824 */ /* 0x010fe200078e0af2 */
[----:B-1----:R-:W-:-:S04]  /*0440*/  @!P0 ISETP.NE.U32.AND P2, PT, R4, RZ, PT ;  /* 0x000000ff0400820c */ /* 0x002fc80003f45070 */
[----:B------:R-:W-:Y:S02]  /*0450*/  @!P0 ISETP.NE.AND.EX P2, PT, R5, RZ, PT, P2 ;  /* 0x000000ff0500820c */ /* 0x000fe40003f45320 */
[----:B------:R-:W1:Y:S01]  /*0460*/  @!P1 LDC R5, c[0x0][0x438] ;  /* 0x00010e00ff059b82 */ /* 0x000e620000000800 */
[----:B------:R-:W-:Y:S02]  /*0470*/  ISETP.GT.AND P4, PT, R231, R12, PT ;  /* 0x0000000ce700720c */ /* 0x000fe40003f84270 */
[----:B--2---:R-:W-:Y:S01]  /*0480*/  @!P0 SEL R4, R0, RZ, P2 ;  /* 0x000000ff00048207 */ /* 0x004fe20001000000 */
[----:B------:R-:W-:Y:S01]  /*0490*/  @P0 IMAD.IADD R0, R8, 0x1, -R11 ;  /* 0x0000000108000824 */ /* 0x000fe200078e0a0b */
[----:B---3--:R-:W-:Y:S09]  /*04a0*/  @!P1 BRA `(.L_x_361) ;  /* 0x00000000000c9947 */ /* 0x008ff20003800000 */
[----:B-1----:R-:W2:Y:S02]  /*04b0*/  @P3 LDG.E R5, desc[UR16][R16.64+0x4] ;  /* 0x0000041010053981 */ /* 0x002ea4000c1e1900 */
[----:B--2--5:R-:W-:-:S06]  /*04c0*/  @P3 IADD3 R5, PT, PT, R5, -R14, RZ ;  /* 0x8000000e05053210 */ /* 0x024fcc0007ffe0ff */
[----:B------:R2:W5:Y:S02]  /*04d0*/  @!P3 LDG.E R5, desc[UR16][R16.64] ;  /* 0x000000101005b981 */ /* 0x000564000c1e1900 */
.L_x_361:
[----:B-1---5:R-:W-:Y:S01]  /*04e0*/  @!P0 IADD3 R0, PT, PT, R4, R5, -R11 ;  /* 0x0000000504008210 */ /* 0x022fe20007ffe80b */
[----:B------:R-:W-:Y:S06]  /*04f0*/  @!P4 EXIT ;  /* 0x000000000000c94d */ /* 0x000fec0003800000 */
[C---:B------:R-:W-:Y:S01]  /*0500*/  ISETP.GT.AND P0, PT, R0.reuse, RZ, PT ;  /* 0x000000ff0000720c */ /* 0x040fe20003f04270 */
[----:B------:R-:W-:-:S05]  /*0510*/  VIADD R5, R0, 0x3f ;  /* 0x0000003f00057836 */ /* 0x000fca0000000000 */
[----:B------:R-:W-:-:S04]  /*0520*/  SHF.R.S32.HI R4, RZ, 0x1f, R5 ;  /* 0x0000001fff047819 */ /* 0x000fc80000011405 */
[----:B------:R-:W-:-:S04]  /*0530*/  LEA.HI R4, R4, R5, RZ, 0x6 ;  /* 0x0000000504047211 */ /* 0x000fc800078f30ff */
[----:B------:R-:W-:Y:S01]  /*0540*/  SHF.R.S32.HI R6, RZ, 0x6, R4 ;  /* 0x00000006ff067819 */ /* 0x000fe20000011404 */
[----:B------:R-:W-:Y:S06]  /*0550*/  @P0 BRA `(.L_x_362) ;  /* 0x0000000800c40947 */ /* 0x000fec0003800000 */
[----:B------:R-:W-:Y:S01]  /*0560*/  ISETP.NE.AND P1, PT, R242, -0x1, PT ;  /* 0xfffffffff200780c */ /* 0x000fe20003f25270 */
[----:B------:R-:W1:Y:S08]  /*0570*/  LDC.U8 R0, c[0x0][0x549] ;  /* 0x00015240ff007b82 */ /* 0x000e700000000000 */
[----:B------:R-:W3:Y:S08]  /*0580*/  LDC.U8 R2, c[0x0][0x548] ;  /* 0x00015200ff027b82 */ /* 0x000ef00000000000 */
[----:B------:R-:W4:Y:S08]  /*0590*/  @!P1 LDC.64 R8, c[0x0][0x400] ;  /* 0x00010000ff089b82 */ /* 0x000f300000000a00 */
[----:B------:R-:W5:Y:S01]  /*05a0*/  @P1 LDC.64 R6, c[0x0][0x408] ;  /* 0x00010200ff061b82 */ /* 0x000f620000000a00 */
[----:B-1----:R-:W-:-:S07]  /*05b0*/  ISETP.NE.AND P0, PT, R0, RZ, PT ;  /* 0x000000ff0000720c */ /* 0x002fce0003f05270 */
[----:B------:R-:W1:Y:S01]  /*05c0*/  LDC R0, c[0x0][0x434] ;  /* 0x00010d00ff007b82 */ /* 0x000e620000000800 */
[----:B---3--:R-:W-:Y:S01]  /*05d0*/  ISETP.NE.AND P5, PT, R2, RZ, !P0 ;  /* 0x000000ff0200720c */ /* 0x008fe200047a5270 */
[----:B----4-:R-:W-:-:S06]  /*05e0*/  @!P1 IMAD.WIDE.U32 R10, R131, R8, RZ ;  /* 0x00000008830a9225 */ /* 0x010fcc00078e00ff */
[----:B------:R-:W3:Y:S01]  /*05f0*/  @P0 LDC.64 R4, c[0x0][0x430] ;  /* 0x00010c00ff040b82 */ /* 0x000ee20000000a00 */
[----:B------:R-:W-:Y:S01]  /*0600*/  @!P1 IMAD R9, R131, R9, R11 ;  /* 0x0000000983099224 */ /* 0x000fe200078e020b */
[----:B------:R-:W-:Y:S01]  /*0610*/  @!P1 MOV R8, R10 ;  /* 0x0000000a00089202 */ /* 0x000fe20000000f00 */
[----:B-----5:R-:W-:-:S04]  /*0620*/  @P1 IMAD.WIDE.U32 R10, R242, R6, RZ ;  /* 0x00000006f20a1225 */ /* 0x020fc800078e00ff */
[----:B------:R-:W-:Y:S01]  /*0630*/  @P1 IMAD R9, R242, R7, R11 ;  /* 0x00000007f2091224 */ /* 0x000fe200078e020b */
[----:B------:R-:W-:Y:S01]  /*0640*/  @P1 MOV R8, R10 ;  /* 0x0000000a00081202 */ /* 0x000fe20000000f00 */
[----:B------:R-:W4:Y:S01]  /*0650*/  @P0 LDC R7, c[0x0][0x430] ;  /* 0x00010c00ff070b82 */ /* 0x000f220000000800 */
[----:B---3--:R-:W-:Y:S01]  /*0660*/  @P0 IMAD R5, R4, R5, RZ ;  /* 0x0000000504050224 */ /* 0x008fe200078e02ff */
[----:B------:R-:W-:Y:S01]  /*0670*/  @P0 MOV R4, 0x1 ;  /* 0x0000000100040802 */ /* 0x000fe20000000f00 */
[----:B-1----:R-:W-:Y:S06]  /*0680*/  @P0 BRA `(.L_x_363) ;  /* 0x0000000000280947 */ /* 0x002fec0003800000 */
[----:B------:R-:W-:Y:S01]  /*0690*/  ISETP.NE.AND P0, PT, R2, RZ, PT ;  /* 0x000000ff0200720c */ /* 0x000fe20003f05270 */
[----:B------:R-:W1:-:S12]  /*06a0*/  LDC R11, c[0x0][0x3e0] ;  /* 0x0000f800ff0b7b82 */ /* 0x000e580000000800 */
[----:B------:R-:W3:Y:S01]  /*06b0*/  @P0 LDC R5, c[0x0][0x454] ;  /* 0x00011500ff050b82 */ /* 0x000ee20000000800 */
[----:B----4-:R-:W-:Y:S02]  /*06c0*/  @P0 MOV R7, 0x1 ;  /* 0x0000000100070802 */ /* 0x010fe40000000f00 */
[----:B------:R-:W-:-:S05]  /*06d0*/  @!P0 MOV R7, 0x1 ;  /* 0x0000000100078802 */ /* 0x000fca0000000f00 */
[----:B------:R-:W1:Y:S08]  /*06e0*/  @P0 LDC R4, c[0x0][0x454] ;  /* 0x00011500ff040b82 */ /* 0x000e700000000800 */
[----:B------:R-:W4:Y:S08]  /*06f0*/  @!P0 LDC R2, c[0x0][0x434] ;  /* 0x00010d00ff028b82 */ /* 0x000f300000000800 */
[----:B------:R-:W2:Y:S01]  /*0700*/  @!P0 LDC R5, c[0x0][0x434] ;  /* 0x00010d00ff058b82 */ /* 0x000ea20000000800 */
[----:B-1----:R-:W-:-:S02]  /*0710*/  @P0 IMAD R4, R4, R11, RZ ;  /* 0x0000000b04040224 */ /* 0x002fc400078e02ff */
[----:B---34-:R-:W-:-:S07]  /*0720*/  @!P0 IMAD R4, R2, R11, RZ ;  /* 0x0000000b02048224 */ /* 0x018fce00078e02ff */
.L_x_363:
[----:B------:R-:W-:Y:S01]  /*0730*/  IMAD.SHL.U32 R11, R185, 0x8, RZ ;  /* 0x00000008b90b7824 */ /* 0x000fe200078e00ff */
[----:B------:R-:W1:Y:S01]  /*0740*/  LDCU.64 UR4, c[0x0][0x410] ;  /* 0x00008200ff0477ac */ /* 0x000e620008000a00 */
[----:B------:R-:W-:Y:S01]  /*0750*/  IMAD.IADD R231, R231, 0x1, -R12 ;  /* 0x00000001e7e77824 */ /* 0x000fe200078e0a0c */
[----:B------:R-:W-:Y:S01]  /*0760*/  SHF.R.U32.HI R10, RZ, 0x2, R185 ;  /* 0x00000002ff0a7819 */ /* 0x000fe200000116b9 */
[----:B------:R-:W-:Y:S01]  /*0770*/  IMAD R13, R131, R0, RZ ;  /* 0x00000000830d7224 */ /* 0x000fe200078e02ff */
[----:B------:R-:W-:Y:S01]  /*0780*/  LOP3.LUT R11, R11, 0x18, RZ, 0xc0, !PT ;  /* 0x000000180b0b7812 */ /* 0x000fe200078ec0ff */
[----:B--2---:R-:W-:Y:S01]  /*0790*/  IMAD R5, R40, R5, RZ ;  /* 0x0000000528057224 */ /* 0x004fe200078e02ff */
[CC--:B------:R-:W-:Y:S01]  /*07a0*/  ISETP.GE.AND P3, PT, R10.reuse, R231.reuse, PT ;  /* 0x000000e70a00720c */ /* 0x0c0fe20003f66270 */
[C---:B------:R-:W-:Y:S01]  /*07b0*/  VIADD R6, R10.reuse, 0x20 ;  /* 0x000000200a067836 */ /* 0x040fe20000000000 */
[----:B------:R-:W-:Y:S01]  /*07c0*/  IADD3 R14, P4, PT, R11, R8, RZ ;  /* 0x000000080b0e7210 */ /* 0x000fe20007f9e0ff */
[----:B------:R-:W-:Y:S01]  /*07d0*/  VIADD R2, R10, 0x40 ;  /* 0x000000400a027836 */ /* 0x000fe20000000000 */
[----:B------:R-:W-:Y:S01]  /*07e0*/  ISETP.NE.AND P0, PT, R242, -0x1, PT ;  /* 0xfffffffff200780c */ /* 0x000fe20003f05270 */
[----:B------:R-:W-:Y:S01]  /*07f0*/  VIADD R0, R10, 0x60 ;  /* 0x000000600a007836 */ /* 0x000fe20000000000 */
[----:B------:R-:W-:Y:S01]  /*0800*/  LOP3.LUT P6, R185, R185, 0x3, RZ, 0xc0, !PT ;  /* 0x00000003b9b97812 */ /* 0x000fe200078cc0ff */
[----:B------:R-:W-:Y:S01]  /*0810*/  IMAD.X R15, RZ, RZ, R9, P4 ;  /* 0x000000ffff0f7224 */ /* 0x000fe200020e0609 */
[----:B------:R-:W-:Y:S01]  /*0820*/  SEL R242, R13, R242, !P0 ;  /* 0x000000f20df27207 */ /* 0x000fe20004000000 */
[----:B------:R-:W-:Y:S01]  /*0830*/  IMAD.MOV.U32 R11, RZ, RZ, RZ ;  /* 0x000000ffff0b7224 */ /* 0x000fe200078e00ff */
[----:B------:R-:W-:Y:S01]  /*0840*/  ISETP.GE.AND P1, PT, R6, R231, PT ;  /* 0x000000e70600720c */ /* 0x000fe20003f26270 */
[----:B------:R-:W-:Y:S01]  /*0850*/  BSSY.RECONVERGENT B0, `(.L_x_364) ;  /* 0x000001a000007945 */ /* 0x000fe20003800200 */
[----:B-1----:R-:W-:Y:S01]  /*0860*/  IMAD.WIDE.U32 R14, R40, UR4, R14 ;  /* 0x00000004280e7c25 */ /* 0x002fe2000f8e000e */
[----:B------:R-:W-:-:S02]  /*0870*/  SHF.R.S32.HI R8, RZ, 0x1f, R242 ;  /* 0x0000001fff087819 */ /* 0x000fc400000114f2 */
[-C--:B------:R-:W-:Y:S01]  /*0880*/  ISETP.GE.AND P2, PT, R2, R231.reuse, PT ;  /* 0x000000e70200720c */ /* 0x080fe20003f46270 */
[----:B------:R-:W-:Y:S01]  /*0890*/  IMAD R41, R40, UR5, R15 ;  /* 0x0000000528297c24 */ /* 0x000fe2000f8e020f */
[----:B------:R-:W-:Y:S01]  /*08a0*/  SEL R242, R242, RZ, P5 ;  /* 0x000000fff2f27207 */ /* 0x000fe20002800000 */
[----:B------:R-:W-:Y:S01]  /*08b0*/  @!P5 IMAD R5, R131, R4, R5 ;  /* 0x000000048305d224 */ /* 0x000fe200078e0205 */
[----:B------:R-:W-:Y:S01]  /*08c0*/  SEL R8, R8, RZ, P5 ;  /* 0x000000ff08087207 */ /* 0x000fe20002800000 */
[----:B------:R-:W-:Y:S01]  /*08d0*/  IMAD.WIDE.U32 R16, R3, 0x80, R10 ;  /* 0x0000008003107825 */ /* 0x000fe200078e000a */
[-C--:B------:R-:W-:Y:S02]  /*08e0*/  ISETP.GE.OR P6, PT, R10, R231.reuse, P6 ;  /* 0x000000e70a00720c */ /* 0x080fe400037c6670 */
[----:B------:R-:W-:Y:S02]  /*08f0*/  ISETP.GE.AND P0, PT, R0, R231, PT ;  /* 0x000000e70000720c */ /* 0x000fe40003f06270 */
[----:B------:R-:W-:-:S02]  /*0900*/  ISETP.NE.OR P5, PT, R185, RZ, P1 ;  /* 0x000000ffb900720c */ /* 0x000fc40000fa5670 */
[----:B------:R-:W-:Y:S01]  /*0910*/  ISETP.NE.OR P4, PT, R185, RZ, P2 ;  /* 0x000000ffb900720c */ /* 0x000fe20001785670 */
[----:B------:R-:W-:-:S12]  /*0920*/  @P3 BRA `(.L_x_365) ;  /* 0x0000000000303947 */ /* 0x000fd80003800000 */
        /* <DEDUP_REMOVED lines=12> */
.L_x_365:
[----:B------:R-:W-:Y:S05]  /*09f0*/  BSYNC.RECONVERGENT B0 ;  /* 0x0000000000007941 */ /* 0x000fea0003800200 */
.L_x_364:
[----:B------:R-:W-:Y:S01]  /*0a00*/  BSSY.RECONVERGENT B0, `(.L_x_366) ;  /* 0x0000013000007945 */ /* 0x000fe20003800200 */
[----:B------:R-:W-:Y:S01]  /*0a10*/  ISETP.NE.OR P3, PT, R185, RZ, P0 ;  /* 0x000000ffb900720c */ /* 0x000fe20000765670 */
[----:B----4-:R-:W-:Y:S02]  /*0a20*/  IMAD R12, R12, R7, RZ ;  /* 0x000000070c0c7224 */ /* 0x010fe400078e02ff */
[----:B------:R-:W-:Y:S10]  /*0a30*/  @P1 BRA `(.L_x_367) ;  /* 0x00000000003c1947 */ /* 0x000ff40003800000 */
[----:B------:R-:W2:Y:S01]  /*0a40*/  LDCU.64 UR6, c[0x0][0x408] ;  /* 0x00008100ff0677ac */ /* 0x000ea20008000a00 */
[----:B------:R-:W-:Y:S01]  /*0a50*/  IADD3 R4, P1, PT, R16, 0x20, RZ ;  /* 0x0000002010047810 */ /* 0x000fe20007f3e0ff */
[----:B------:R-:W-:Y:S01]  /*0a60*/  IMAD.MOV.U32 R18, RZ, RZ, R14 ;  /* 0x000000ffff127224 */ /* 0x000fe200078e000e */
[----:B------:R-:W-:Y:S01]  /*0a70*/  MOV R19, R41 ;  /* 0x0000002900137202 */ /* 0x000fe20000000f00 */
[----:B------:R-:W1:Y:S02]  /*0a80*/  LDCU.64 UR4, c[0x0][0x3f0] ;  /* 0x00007e00ff0477ac */ /* 0x000e640008000a00 */
[----:B------:R-:W-:-:S04]  /*0a90*/  IMAD.X R3, RZ, RZ, R17, P1 ;  /* 0x000000ffff037224 */ /* 0x000fc800008e0611 */
[----:B--2---:R-:W-:Y:S02]  /*0aa0*/  IMAD R3, R3, UR6, RZ ;  /* 0x0000000603037c24 */ /* 0x004fe4000f8e02ff */
        /* <DEDUP_REMOVED lines=8> */
.L_x_367:
[----:B------:R-:W-:Y:S05]  /*0b30*/  BSYNC.RECONVERGENT B0 ;  /* 0x0000000000007941 */ /* 0x000fea0003800200 */
.L_x_366:
[----:B------:R-:W-:Y:S04]  /*0b40*/  BSSY.RECONVERGENT B0, `(.L_x_368) ;  /* 0x0000011000007945 */ /* 0x000fe80003800200 */
[----:B------:R-:W-:Y:S05]  /*0b50*/  @P2 BRA `(.L_x_369) ;  /* 0x00000000003c2947 */ /* 0x000fea0003800000 */
[----:B------:R-:W3:Y:S01]  /*0b60*/  LDCU.64 UR6, c[0x0][0x408] ;  /* 0x00008100ff0677ac */ /* 0x000ee20008000a00 */
[----:B------:R-:W-:Y:S01]  /*0b70*/  IADD3 R4, P1, PT, R16, 0x40, RZ ;  /* 0x0000004010047810 */ /* 0x000fe20007f3e0ff */
[----:B------:R-:W-:Y:S01]  /*0b80*/  IMAD.MOV.U32 R18, RZ, RZ, R14 ;  /* 0x000000ffff127224 */ /* 0x000fe200078e000e */
[----:B------:R-:W-:Y:S01]  /*0b90*/  MOV R19, R41 ;  /* 0x0000002900137202 */ /* 0x000fe20000000f00 */
[----:B------:R-:W1:Y:S02]  /*0ba0*/  LDCU.64 UR4, c[0x0][0x3f0] ;  /* 0x00007e00ff0477ac */ /* 0x000e640008000a00 */
[----:B------:R-:W-:-:S04]  /*0bb0*/  IMAD.X R3, RZ, RZ, R17, P1 ;  /* 0x000000ffff037224 */ /* 0x000fc800008e0611 */
[----:B---3--:R-:W-:Y:S02]  /*0bc0*/  IMAD R3, R3, UR6, RZ ;  /* 0x0000000603037c24 */ /* 0x008fe4000f8e02ff */
[----:B------:R-:W-:-:S04]  /*0bd0*/  IMAD.WIDE.U32 R18, R4, UR6, R18 ;  /* 0x0000000604127c25 */ /* 0x000fc8000f8e0012 */
[----:B------:R-:W-:Y:S01]  /*0be0*/  IMAD R3, R4, UR7, R3 ;  /* 0x0000000704037c24 */ /* 0x000fe2000f8e0203 */
[----:B-12---:R-:W-:-:S04]  /*0bf0*/  LEA R20, P1, R18, UR4, 0x1 ;  /* 0x0000000412147c11 */ /* 0x006fc8000f8208ff */
[----:B------:R-:W-:-:S04]  /*0c00*/  IADD3 R3, PT, PT, R19, R3, RZ ;  /* 0x0000000313037210 */ /* 0x000fc80007ffe0ff */
[----:B------:R-:W-:-:S05]  /*0c10*/  LEA.HI.X R21, R18, UR5, R3, 0x1, P1 ;  /* 0x0000000512157c11 */ /* 0x000fca00088f0c03 */
[----:B------:R3:W-:Y:S04]  /*0c20*/  STG.E.128 desc[UR16][R20.64], RZ ;  /* 0x000000ff14007986 */ /* 0x0007e8000c101d10 */
[----:B------:R3:W-:Y:S04]  /*0c30*/  STG.E.128 desc[UR16][R20.64+0x40], RZ ;  /* 0x000040ff14007986 */ /* 0x0007e8000c101d10 */
[----:B------:R3:W-:Y:S02]  /*0c40*/  STG.E.128 desc[UR16][R20.64+0x80], RZ ;  /* 0x000080ff14007986 */ /* 0x0007e4000c101d10 */
.L_x_369:
[----:B------:R-:W-:Y:S05]  /*0c50*/  BSYNC.RECONVERGENT B0 ;  /* 0x0000000000007941 */ /* 0x000fea0003800200 */
.L_x_368:
[----:B------:R-:W-:Y:S01]  /*0c60*/  BSSY.RECONVERGENT B0, `(.L_x_370) ;  /* 0x0000014000007945 */ /* 0x000fe20003800200 */
[--C-:B------:R-:W-:Y:S02]  /*0c70*/  IADD3 R242, P2, P1, R12, R242, R5.reuse ;  /* 0x000000f20cf27210 */ /* 0x100fe4000795e005 */
[----:B------:R-:W-:Y:S02]  /*0c80*/  SHF.R.S32.HI R3, RZ, 0x1f, R12 ;  /* 0x0000001fff037819 */ /* 0x000fe4000001140c */
[----:B------:R-:W-:Y:S01]  /*0c90*/  SHF.R.S32.HI R5, RZ, 0x1f, R5 ;  /* 0x0000001fff057819 */ /* 0x000fe20000011405 */
[----:B------:R-:W-:Y:S08]  /*0ca0*/  @P0 BRA `(.L_x_371) ;  /* 0x00000000003c0947 */ /* 0x000ff00003800000 */
[----:B------:R-:W4:Y:S01]  /*0cb0*/  LDCU.64 UR6, c[0x0][0x408] ;  /* 0x00008100ff0677ac */ /* 0x000f220008000a00 */
[----:B------:R-:W-:Y:S01]  /*0cc0*/  IADD3 R4, P0, PT, R16, 0x60, RZ ;  /* 0x0000006010047810 */ /* 0x000fe20007f1e0ff */
[----:B------:R-:W-:Y:S01]  /*0cd0*/  IMAD.MOV.U32 R12, RZ, RZ, R14 ;  /* 0x000000ffff0c7224 */ /* 0x000fe200078e000e */
[----:B------:R-:W-:Y:S01]  /*0ce0*/  MOV R13, R41 ;  /* 0x00000029000d7202 */ /* 0x000fe20000000f00 */
[----:B------:R-:W5:Y:S02]  /*0cf0*/  LDCU.64 UR4, c[0x0][0x3f0] ;  /* 0x00007e00ff0477ac */ /* 0x000f640008000a00 */
[----:B------:R-:W-:-:S04]  /*0d00*/  IMAD.X R9, RZ, RZ, R17, P0 ;  /* 0x000000ffff097224 */ /* 0x000fc800000e0611 */
[----:B----4-:R-:W-:Y:S02]  /*0d10*/  IMAD R9, R9, UR6, RZ ;  /* 0x0000000609097c24 */ /* 0x010fe4000f8e02ff */
[----:B------:R-:W-:-:S04]  /*0d20*/  IMAD.WIDE.U32 R12, R4, UR6, R12 ;  /* 0x00000006040c7c25 */ /* 0x000fc8000f8e000c */
[----:B------:R-:W-:Y:S01]  /*0d30*/  IMAD R9, R4, UR7, R9 ;  /* 0x0000000704097c24 */ /* 0x000fe2000f8e0209 */
[----:B-----5:R-:W-:-:S04]  /*0d40*/  LEA R14, P0, R12, UR4, 0x1 ;  /* 0x000000040c0e7c11 */ /* 0x020fc8000f8008ff */
[----:B------:R-:W-:-:S04]  /*0d50*/  IADD3 R9, PT, PT, R13, R9, RZ ;  /* 0x000000090d097210 */ /* 0x000fc80007ffe0ff */
[----:B------:R-:W-:-:S05]  /*0d60*/  LEA.HI.X R15, R12, UR5, R9, 0x1, P0 ;  /* 0x000000050c0f7c11 */ /* 0x000fca00080f0c09 */
[----:B------:R4:W-:Y:S04]  /*0d70*/  STG.E.128 desc[UR16][R14.64], RZ ;  /* 0x000000ff0e007986 */ /* 0x0009e8000c101d10 */
[----:B------:R4:W-:Y:S04]  /*0d80*/  STG.E.128 desc[UR16][R14.64+0x40], RZ ;  /* 0x000040ff0e007986 */ /* 0x0009e8000c101d10 */
[----:B------:R4:W-:Y:S02]  /*0d90*/  STG.E.128 desc[UR16][R14.64+0x80], RZ ;  /* 0x000080ff0e007986 */ /* 0x0009e4000c101d10 */
.L_x_371:
[----:B------:R-:W-:Y:S05]  /*0da0*/  BSYNC.RECONVERGENT B0 ;  /* 0x0000000000007941 */ /* 0x000fea0003800200 */
.L_x_370:
[----:B------:R-:W-:Y:S01]  /*0db0*/  BSSY.RECONVERGENT B0, `(.L_x_372) ;  /* 0x000000b000007945 */ /* 0x000fe20003800200 */
[----:B------:R-:W-:-:S03]  /*0dc0*/  IADD3.X R3, PT, PT, R3, R8, R5, P2, P1 ;  /* 0x0000000803037210 */ /* 0x000fc600017e2405 */
[----:B------:R-:W-:Y:S05]  /*0dd0*/  @P6 BRA `(.L_x_373) ;  /* 0x0000000000206947 */ /* 0x000fea0003800000 */
[----:B------:R-:W5:Y:S01]  /*0de0*/  LDCU.64 UR4, c[0x0][0x420] ;  /* 0x00008400ff0477ac */ /* 0x000f620008000a00 */
[----:B------:R-:W-:-:S05]  /*0df0*/  IMAD R4, R10, R7, RZ ;  /* 0x000000070a047224 */ /* 0x000fca00078e02ff */
[----:B------:R-:W-:-:S04]  /*0e00*/  IADD3 R5, P0, PT, R4, R242, RZ ;  /* 0x000000f204057210 */ /* 0x000fc80007f1e0ff */
[----:B------:R-:W-:Y:S02]  /*0e10*/  LEA.HI.X.SX32 R4, R4, R3, 0x1, P0 ;  /* 0x0000000304047211 */ /* 0x000fe400000f0eff */
[----:B-----5:R-:W-:-:S04]  /*0e20*/  LEA R8, P0, R5, UR4, 0x2 ;  /* 0x0000000405087c11 */ /* 0x020fc8000f8010ff */
[----:B------:R-:W-:Y:S01]  /*0e30*/  LEA.HI.X R9, R5, UR5, R4, 0x2, P0 ;  /* 0x0000000505097c11 */ /* 0x000fe200080f1404 */
[----:B------:R-:W-:-:S05]  /*0e40*/  IMAD.MOV.U32 R5, RZ, RZ, 0x7f800000 ;  /* 0x7f800000ff057424 */ /* 0x000fca00078e00ff */
[----:B------:R1:W-:Y:S03]  /*0e50*/  STG.E desc[UR16][R8.64], R5 ;  /* 0x0000000508007986 */ /* 0x0003e6000c101910 */
.L_x_373:
[----:B------:R-:W-:Y:S05]  /*0e60*/  BSYNC.RECONVERGENT B0 ;  /* 0x0000000000007941 */ /* 0x000fea0003800200 */
.L_x_372:
[----:B------:R-:W-:Y:S04]  /*0e70*/  BSSY.RECONVERGENT B0, `(.L_x_374) ;  /* 0x000000a000007945 */ /* 0x000fe80003800200 */
[----:B------:R-:W-:Y:S05]  /*0e80*/  @P5 BRA `(.L_x_375) ;  /* 0x0000000000205947 */ /* 0x000fea0003800000 */
[----:B------:R-:W5:Y:S01]  /*0e90*/  LDCU.64 UR4, c[0x0][0x420] ;  /* 0x00008400ff0477ac */ /* 0x000f620008000a00 */
[----:B------:R-:W-:-:S05]  /*0ea0*/  IMAD R4, R6, R7, RZ ;  /* 0x0000000706047224 */ /* 0x000fca00078e02ff */
[----:B-1----:R-:W-:-:S04]  /*0eb0*/  IADD3 R5, P0, PT, R4, R242, RZ ;  /* 0x000000f204057210 */ /* 0x002fc80007f1e0ff */
[----:B------:R-:W-:Y:S02]  /*0ec0*/  LEA.HI.X.SX32 R4, R4, R3, 0x1, P0 ;  /* 0x0000000304047211 */ /* 0x000fe400000f0eff */
[----:B-----5:R-:W-:-:S04]  /*0ed0*/  LEA R8, P0, R5, UR4, 0x2 ;  /* 0x0000000405087c11 */ /* 0x020fc8000f8010ff */
[----:B------:R-:W-:Y:S01]  /*0ee0*/  LEA.HI.X R9, R5, UR5, R4, 0x2, P0 ;  /* 0x0000000505097c11 */ /* 0x000fe200080f1404 */
[----:B------:R-:W-:-:S05]  /*0ef0*/  IMAD.MOV.U32 R5, RZ, RZ, 0x7f800000 ;  /* 0x7f800000ff057424 */ /* 0x000fca00078e00ff */
[----:B------:R1:W-:Y:S03]  /*0f00*/  STG.E desc[UR16][R8.64], R5 ;  /* 0x0000000508007986 */ /* 0x0003e6000c101910 */
.L_x_375:
[----:B------:R-:W-:Y:S05]  /*0f10*/  BSYNC.RECONVERGENT B0 ;  /* 0x0000000000007941 */ /* 0x000fea0003800200 */
.L_x_374:
[----:B------:R-:W-:Y:S04]  /*0f20*/  BSSY.RECONVERGENT B0, `(.L_x_376) ;  /* 0x000000a000007945 */ /* 0x000fe80003800200 */
[----:B------:R-:W-:Y:S05]  /*0f30*/  @P4 BRA `(.L_x_377) ;  /* 0x0000000000204947 */ /* 0x000fea0003800000 */
[----:B------:R-:W5:Y:S01]  /*0f40*/  LDCU.64 UR4, c[0x0][0x420] ;  /* 0x00008400ff0477ac */ /* 0x000f620008000a00 */
[----:B------:R-:W-:Y:S02]  /*0f50*/  IMAD R2, R2, R7, RZ ;  /* 0x0000000702027224 */ /* 0x000fe400078e02ff */
[----:B-1----:R-:W-:-:S03]  /*0f60*/  IMAD.MOV.U32 R9, RZ, RZ, 0x7f800000 ;  /* 0x7f800000ff097424 */ /* 0x002fc600078e00ff */
[----:B------:R-:W-:-:S04]  /*0f70*/  IADD3 R5, P0, PT, R2, R242, RZ ;  /* 0x000000f202057210 */ /* 0x000fc80007f1e0ff */
[----:B------:R-:W-:Y:S02]  /*0f80*/  LEA.HI.X.SX32 R2, R2, R3, 0x1, P0 ;  /* 0x0000000302027211 */ /* 0x000fe400000f0eff */
[----:B-----5:R-:W-:-:S04]  /*0f90*/  LEA R4, P0, R5, UR4, 0x2 ;  /* 0x0000000405047c11 */ /* 0x020fc8000f8010ff */
[----:B------:R-:W-:-:S05]  /*0fa0*/  LEA.HI.X R5, R5, UR5, R2, 0x2, P0 ;  /* 0x0000000505057c11 */ /* 0x000fca00080f1402 */
[----:B------:R1:W-:Y:S04]  /*0fb0*/  STG.E desc[UR16][R4.64], R9 ;  /* 0x0000000904007986 */ /* 0x0003e8000c101910 */
.L_x_377:
[----:B------:R-:W-:Y:S05]  /*0fc0*/  BSYNC.RECONVERGENT B0 ;  /* 0x0000000000007941 */ /* 0x000fea0003800200 */
.L_x_376:
[----:B------:R-:W-:Y:S05]  /*0fd0*/  @P3 EXIT ;  /* 0x000000000000394d */ /* 0x000fea0003800000 */
[----:B------:R-:W5:Y:S01]  /*0fe0*/  LDCU.64 UR4, c[0x0][0x420] ;  /* 0x00008400ff0477ac */ /* 0x000f620008000a00 */
[----:B------:R-:W-:Y:S02]  /*0ff0*/  IMAD R0, R0, R7, RZ ;  /* 0x0000000700007224 */ /* 0x000fe400078e02ff */
[----:B-1----:R-:W-:-:S03]  /*1000*/  IMAD.MOV.U32 R5, RZ, RZ, 0x7f800000 ;  /* 0x7f800000ff057424 */ /* 0x002fc600078e00ff */
[----:B------:R-:W-:-:S04]  /*1010*/  IADD3 R242, P0, PT, R0, R242, RZ ;  /* 0x000000f200f27210 */ /* 0x000fc80007f1e0ff */
[----:B------:R-:W-:Y:S02]  /*1020*/  LEA.HI.X.SX32 R3, R0, R3, 0x1, P0 ;  /* 0x0000000300037211 */ /* 0x000fe400000f0eff */
[----:B-----5:R-:W-:-:S04]  /*1030*/  LEA R2, P0, R242, UR4, 0x2 ;  /* 0x00000004f2027c11 */ /* 0x020fc8000f8010ff */
[----:B------:R-:W-:-:S05]  /*1040*/  LEA.HI.X R3, R242, UR5, R3, 0x2, P0 ;  /* 0x00000005f2037c11 */ /* 0x000fca00080f1403 */
[----:B------:R-:W-:Y:S01]  /*1050*/  STG.E desc[UR16][R2.64], R5 ;  /* 0x0000000502007986 */ /* 0x000fe2000c101910 */
[----:B------:R-:W-:Y:S05]  /*1060*/  EXIT ;  /* 0x000000000000794d */ /* 0x000fea0003800000 */
.L_x_362:
[----:B------:R-:W-:Y:S02]  /*1070*/  ISETP.NE.AND P0, PT, R242, -0x1, PT ;  /* 0xfffffffff200780c */ /* 0x000fe40003f05270 */
[----:B------:R-:W-:-:S11]  /*1080*/  ISETP.NE.AND P2, PT, R14, -0x1, PT ;  /* 0xffffffff0e00780c */ /* 0x000fd60003f45270 */
[----:B------:R-:W1:Y:S08]  /*1090*/  @!P0 LDC.64 R8, c[0x0][0x398] ;  /* 0x0000e600ff088b82 */ /* 0x000e700000000a00 */
[----:B------:R-:W2:Y:S01]  /*10a0*/  @P0 LDC.64 R4, c[0x0][0x3b0] ;  /* 0x0000ec00ff040b82 */ /* 0x000ea20000000a00 */
[----:B-1----:R-:W-:-:S03]  /*10b0*/  @!P0 IMAD.WIDE.U32 R18, R131, R8, RZ ;  /* 0x0000000883128225 */ /* 0x002fc600078e00ff */
[----:B------:R-:W-:Y:S01]  /*10c0*/  @!P0 MOV R10, R18 ;  /* 0x00000012000a8202 */ /* 0x000fe20000000f00 */
[----:B--2---:R-:W-:-:S04]  /*10d0*/  @P0 IMAD.WIDE.U32 R16, R242, R4, RZ ;  /* 0x00000004f2100225 */ /* 0x004fc800078e00ff */
[----:B------:R-:W-:Y:S01]  /*10e0*/  @!P0 IMAD R4, R131, R9, R19 ;  /* 0x0000000983048224 */ /* 0x000fe200078e0213 */
[----:B------:R-:W-:Y:S01]  /*10f0*/  @P0 MOV R10, R16 ;  /* 0x00000010000a0202 */ /* 0x000fe20000000f00 */
[----:B------:R-:W-:Y:S01]  /*1100*/  @P0 IMAD R4, R242, R5, R17 ;  /* 0x00000005f2040224 */ /* 0x000fe200078e0211 */
        /* <DEDUP_REMOVED lines=10> */
[----:B------:R-:W-:Y:S06]  /*11b0*/  BRA `(.L_x_379) ;  /* 0x0000000000147947 */ /* 0x000fec0003800000 */
.L_x_378:
[----:B------:R-:W1:Y:S01]  /*11c0*/  LDCU.64 UR12, c[0x0][0x3b8] ;  /* 0x00007700ff0c77ac */ /* 0x000e620008000a00 */
[----:B------:R-:W-:-:S05]  /*11d0*/  IADD3 R44, PT, PT, R11, R14, RZ ;  /* 0x0000000e0b2c7210 */ /* 0x000fca0007ffe0ff */
[C---:B-1----:R-:W-:Y:S02]  /*11e0*/  IMAD R5, R44.reuse, UR13, RZ ;  /* 0x0000000d2c057c24 */ /* 0x042fe4000f8e02ff */
[----:B------:R-:W-:-:S05]  /*11f0*/  IMAD.WIDE.U32 R44, R44, UR12, RZ ;  /* 0x0000000c2c2c7c25 */ /* 0x000fca000f8e00ff */
[----:B------:R-:W-:Y:S02]  /*1200*/  IADD3 R5, PT, PT, R45, R5, RZ ;  /* 0x000000052d057210 */ /* 0x000fe40007ffe0ff */
.L_x_379:
[----:B------:R-:W1:Y:S01]  /*1210*/  LDC R7, c[0x0][0x3e8] ;  /* 0x0000fa00ff077b82 */ /* 0x000e620000000800 */
[----:B------:R-:W-:Y:S02]  /*1220*/  MOV R16, RZ ;  /* 0x000000ff00107202 */ /* 0x000fe40000000f00 */
[----:B-1----:R-:W-:-:S04]  /*1230*/  IABS R13, R7 ;  /* 0x00000007000d7213 */ /* 0x002fc80000000000 */
[----:B------:R-:W1:Y:S08]  /*1240*/  I2F.RP R15, R13 ;  /* 0x0000000d000f7306 */ /* 0x000e700000209400 */
[----:B-1----:R-:W1:Y:S02]  /*1250*/  MUFU.RCP R17, R15 ;  /* 0x0000000f00117308 */ /* 0x002e640000001000 */
[----:B-1----:R-:W-:-:S06]  /*1260*/  VIADD R17, R17, 0xffffffe ;  /* 0x0ffffffe11117836 */ /* 0x002fcc0000000000 */
[----:B------:R-:W1:Y:S02]  /*1270*/  F2I.FTZ.U32.TRUNC.NTZ R17, R17 ;  /* 0x0000001100117305 */ /* 0x000e64000021f000 */
[----:B-1----:R-:W-:-:S04]  /*1280*/  IMAD.MOV R8, RZ, RZ, -R17 ;  /* 0x000000ffff087224 */ /* 0x002fc800078e0a11 */
[----:B------:R-:W-:Y:S01]  /*1290*/  IMAD R9, R8, R13, RZ ;  /* 0x0000000d08097224 */ /* 0x000fe200078e02ff */
[----:B------:R-:W-:-:S03]  /*12a0*/  IABS R8, R40 ;  /* 0x0000002800087213 */ /* 0x000fc60000000000 */
        /* <DEDUP_REMOVED lines=8> */
[----:B------:R-:W-:Y:S02]  /*1330*/  ISETP.NE.AND P1, PT, R7, RZ, PT ;  /* 0x000000ff0700720c */ /* 0x000fe40003f25270 */
[----:B------:R-:W-:Y:S02]  /*1340*/  ISETP.GE.U32.AND P3, PT, R8, R13, PT ;  /* 0x0000000d0800720c */ /* 0x000fe40003f66070 */
[----:B------:R-:W-:-:S04]  /*1350*/  LOP3.LUT R8, R40, R7, RZ, 0x3c, !PT ;  /* 0x0000000728087212 */ /* 0x000fc800078e3cff */
[----:B------:R-:W-:-:S07]  /*1360*/  ISETP.GE.AND P0, PT, R8, RZ, PT ;  /* 0x000000ff0800720c */ /* 0x000fce0003f06270 */
[----:B------:R-:W-:-:S06]  /*1370*/  @P3 VIADD R20, R20, 0x1 ;  /* 0x0000000114143836 */ /* 0x000fcc0000000000 */
        /* <DEDUP_REMOVED lines=15> */
.L_x_380:
[----:B------:R-:W1:Y:S01]  /*1470*/  LDC.64 R8, c[0x0][0x3c0] ;  /* 0x0000f000ff087b82 */ /* 0x000e620000000a00 */
[----:B------:R-:W-:-:S05]  /*1480*/  IADD3 R11, PT, PT, R11, R14, RZ ;  /* 0x0000000e0b0b7210 */ /* 0x000fca0007ffe0ff */
[C---:B-1----:R-:W-:Y:S02]  /*1490*/  IMAD R7, R11.reuse, R9, RZ ;  /* 0x000000090b077224 */ /* 0x042fe400078e02ff */
[----:B------:R-:W-:-:S05]  /*14a0*/  IMAD.WIDE.U32 R32, R11, R8, RZ ;  /* 0x000000080b207225 */ /* 0x000fca00078e00ff */
[----:B------:R-:W-:-:S07]  /*14b0*/  IADD3 R7, PT, PT, R33, R7, RZ ;  /* 0x0000000721077210 */ /* 0x000fce0007ffe0ff */
.L_x_381:
[----:B------:R-:W-:Y:S01]  /*14c0*/  IMAD.IADD R231, R231, 0x1, -R12 ;  /* 0x00000001e7e77824 */ /* 0x000fe200078e0a0c */
[----:B------:R-:W-:Y:S01]  /*14d0*/  SHF.R.U32.HI R34, RZ, 0x2, R185 ;  /* 0x00000002ff227819 */ /* 0x000fe200000116b9 */
[----:B------:R-:W-:Y:S01]  /*14e0*/  IMAD.SHL.U32 R244, R185, 0x8, RZ ;  /* 0x00000008b9f47824 */ /* 0x000fe200078e00ff */
[----:B------:R-:W1:Y:S01]  /*14f0*/  LDCU.64 UR4, c[0x0][0x3c8] ;  /* 0x00007900ff0477ac */ /* 0x000e620008000a00 */
[----:B------:R-:W-:Y:S01]  /*1500*/  IMAD.MOV.U32 R35, RZ, RZ, RZ ;  /* 0x000000ffff237224 */ /* 0x000fe200078e00ff */
[CC--:B------:R-:W-:Y:S01]  /*1510*/  ISETP.GE.AND P6, PT, R34.reuse, R231.reuse, PT ;  /* 0x000000e72200720c */ /* 0x0c0fe20003fc6270 */
[----:B------:R-:W-:Y:S01]  /*1520*/  VIADD R12, R34, 0x40 ;  /* 0x00000040220c7836 */ /* 0x000fe20000000000 */
[C---:B------:R-:W-:Y:S01]  /*1530*/  LOP3.LUT R11, R244.reuse, 0x18, RZ, 0xc0, !PT ;  /* 0x00000018f40b7812 */ /* 0x040fe200078ec0ff */
[----:B------:R-:W-:Y:S01]  /*1540*/  IMAD.WIDE.U32 R28, R3, 0x80, R34 ;  /* 0x00000080031c7825 */ /* 0x000fe200078e0022 */
[----:B------:R-:W-:Y:S01]  /*1550*/  LOP3.LUT R16, R244, 0xd8, RZ, 0xc0, !PT ;  /* 0x000000d8f4107812 */ /* 0x000fe200078ec0ff */
[----:B------:R-:W2:Y:S01]  /*1560*/  S2UR UR18, SR_CgaCtaId ;  /* 0x00000000001279c3 */ /* 0x000ea20000008800 */
[C---:B------:R-:W-:Y:S01]  /*1570*/  IADD3 R30, P2, PT, R11.reuse, R10, RZ ;  /* 0x0000000a0b1e7210 */ /* 0x040fe20007f5e0ff */
[----:B------:R-:W-:Y:S01]  /*1580*/  VIADD R10, R34, 0x60 ;  /* 0x00000060220a7836 */ /* 0x000fe20000000000 */
[C---:B------:R-:W-:Y:S01]  /*1590*/  IADD3 R44, P1, PT, R11.reuse, R44, RZ ;  /* 0x0000002c0b2c7210 */ /* 0x040fe20007f3e0ff */
[----:B------:R-:W-:Y:S01]  /*15a0*/  UMOV UR20, 0x400 ;  /* 0x0000040000147882 */ /* 0x000fe20000000000 */
[----:B------:R-:W-:Y:S01]  /*15b0*/  IADD3 R32, P0, PT, R11, R32, RZ ;  /* 0x000000200b207210 */ /* 0x000fe20007f1e0ff */
[----:B------:R-:W-:Y:S01]  /*15c0*/  IMAD.X R31, RZ, RZ, R4, P2 ;  /* 0x000000ffff1f7224 */ /* 0x000fe200010e0604 */
[----:B------:R-:W-:Y:S01]  /*15d0*/  LOP3.LUT R11, R16, 0x18, R185, 0x78, !PT ;  /* 0x00000018100b7812 */ /* 0x000fe200078e78b9 */
[----:B------:R-:W3:Y:S01]  /*15e0*/  @!P6 LDC.64 R14, c[0x0][0x3b0] ;  /* 0x0000ec00ff0eeb82 */ /* 0x000ee20000000a00 */
[----:B------:R-:W-:Y:S01]  /*15f0*/  VIADD R4, R34, 0x20 ;  /* 0x0000002022047836 */ /* 0x000fe20000000000 */
[-C--:B------:R-:W-:Y:S01]  /*1600*/  ISETP.GE.AND P3, PT, R10, R231.reuse, PT ;  /* 0x000000e70a00720c */ /* 0x080fe20003f66270 */
[----:B-1----:R-:W-:Y:S01]  /*1610*/  IMAD.WIDE.U32 R30, R40, UR4, R30 ;  /* 0x00000004281e7c25 */ /* 0x002fe2000f8e001e */
[----:B------:R-:W-:Y:S01]  /*1620*/  LOP3.LUT R244, R11, 0x1f20, R244, 0xf8, !PT ;  /* 0x00001f200bf47812 */ /* 0x000fe200078ef8f4 */
[----:B------:R-:W1:Y:S01]  /*1630*/  LDCU.64 UR10, c[0x0][0x388] ;  /* 0x00007100ff0a77ac */ /* 0x000e620008000a00 */
[-C--:B------:R-:W-:Y:S01]  /*1640*/  ISETP.GE.AND P4, PT, R12, R231.reuse, PT ;  /* 0x000000e70c00720c */ /* 0x080fe20003f86270 */
[----:B------:R-:W-:Y:S01]  /*1650*/  IMAD.X R45, RZ, RZ, R5, P1 ;  /* 0x000000ffff2d7224 */ /* 0x000fe200008e0605 */
[----:B------:R-:W-:Y:S01]  /*1660*/  ISETP.GE.AND P5, PT, R4, R231, PT ;  /* 0x000000e70400720c */ /* 0x000fe20003fa6270 */
[----:B------:R-:W4:Y:S01]  /*1670*/  @!P6 LDC.64 R10, c[0x0][0x380] ;  /* 0x0000e000ff0aeb82 */ /* 0x000f220000000a00 */
[----:B------:R-:W-:Y:S01]  /*1680*/  IMAD.X R33, RZ, RZ, R7, P0 ;  /* 0x000000ffff217224 */ /* 0x000fe200000e0607 */
[----:B------:R-:W5:Y:S01]  /*1690*/  LDCU.64 UR8, c[0x0][0x390] ;  /* 0x00007200ff0877ac */ /* 0x000f620008000a00 */
[----:B------:R-:W-:Y:S01]  /*16a0*/  IMAD R31, R40, UR5, R31 ;  /* 0x00000005281f7c24 */ /* 0x000fe2000f8e021f */
[----:B------:R-:W-:Y:S01]  /*16b0*/  SHF.R.U32.HI R184, RZ, 0x1, R185 ;  /* 0x00000001ffb87819 */ /* 0x000fe200000116b9 */
[----:B------:R-:W-:Y:S01]  /*16c0*/  VIADD R5, R6, 0xffffffff ;  /* 0xffffffff06057836 */ /* 0x000fe20000000000 */
[----:B------:R-:W-:Y:S01]  /*16d0*/  @!P3 IADD3 R18, P0, PT, R28, 0x60, RZ ;  /* 0x000000601c12b810 */ /* 0x000fe20007f1e0ff */
[----:B------:R-:W1:Y:S01]  /*16e0*/  LDCU.128 UR4, c[0x0][0x3d0] ;  /* 0x00007a00ff0477ac */ /* 0x000e620008000c00 */
[----:B------:R-:W-:-:S02]  /*16f0*/  @!P3 IMAD.MOV.U32 R23, RZ, RZ, R31 ;  /* 0x000000ffff17b224 */ /* 0x000fc400078e001f */
[C---:B------:R-:W-:Y:S01]  /*1700*/  @!P4 IADD3 R19, P1, PT, R28.reuse, 0x40, RZ ;  /* 0x000000401c13c810 */ /* 0x040fe20007f3e0ff */
[----:B------:R-:W-:Y:S01]  /*1710*/  @!P3 IMAD.X R7, RZ, RZ, R29, P0 ;  /* 0x000000ffff07b224 */ /* 0x000fe200000e061d */
[C---:B------:R-:W-:Y:S01]  /*1720*/  @!P5 IADD3 R38, P2, PT, R28.reuse, 0x20, RZ ;  /* 0x000000201c26d810 */ /* 0x040fe20007f5e0ff */
[----:B------:R-:W5:Y:S01]  /*1730*/  @!P5 LDC.64 R12, c[0x0][0x3b0] ;  /* 0x0000ec00ff0cdb82 */ /* 0x000f620000000a00 */
[----:B------:R-:W-:Y:S01]  /*1740*/  @!P5 IMAD.MOV.U32 R17, RZ, RZ, R31 ;  /* 0x000000ffff11d224 */ /* 0x000fe200078e001f */
[----:B--2---:R-:W-:Y:S01]  /*1750*/  ULEA UR19, UR18, UR20, 0x18 ;  /* 0x0000001412137291 */ /* 0x004fe2000f8ec0ff */
[----:B---3--:R-:W-:Y:S01]  /*1760*/  @!P6 IMAD R24, R29, R14, RZ ;  /* 0x0000000e1d18e224 */ /* 0x008fe200078e02ff */
[----:B------:R-:W-:Y:S01]  /*1770*/  USHF.L.U64.HI UR14, UR12, 0x6, UR13 ;  /* 0x000000060c0e7899 */ /* 0x000fe2000801020d */
[--C-:B------:R-:W-:Y:S01]  /*1780*/  @!P4 IMAD.X R25, RZ, RZ, R29.reuse, P1 ;  /* 0x000000ffff19c224 */ /* 0x100fe200008e061d */
[----:B------:R-:W-:Y:S01]  /*1790*/  USHF.L.U32 UR15, UR12, 0x6, URZ ;  /* 0x000000060c0f7899 */ /* 0x000fe200080006ff */
[----:B------:R-:W-:Y:S01]  /*17a0*/  @!P6 IMAD R24, R28, R15, R24 ;  /* 0x0000000f1c18e224 */ /* 0x000fe200078e0218 */
[----:B------:R-:W-:Y:S01]  /*17b0*/  LEA R244, R244, UR19, 0x1 ;  /* 0x00000013f4f47c11 */ /* 0x000fe2000f8e08ff */
[----:B------:R-:W-:-:S02]  /*17c0*/  @!P5 IMAD.X R15, RZ, RZ, R29, P2 ;  /* 0x000000ffff0fd224 */ /* 0x000fc400010e061d */
[----:B------:R-:W-:-:S04]  /*17d0*/  @!P6 IMAD.WIDE.U32 R28, R28, R14, R30 ;  /* 0x0000000e1c1ce225 */ /* 0x000fc800078e001e */
[----:B------:R-:W-:Y:S01]  /*17e0*/  @!P6 IMAD.IADD R24, R29, 0x1, R24 ;  /* 0x000000011d18e824 */ /* 0x000fe200078e0218 */
[C---:B----4-:R-:W-:Y:S01]  /*17f0*/  @!P6 LEA R36, P1, R28.reuse, R10, 0x1 ;  /* 0x0000000a1c24e211 */ /* 0x050fe200078208ff */
[----:B------:R-:W-:Y:S01]  /*1800*/  @!P4 IMAD.MOV.U32 R27, RZ, RZ, R31 ;  /* 0x000000ffff1bc224 */ /* 0x000fe200078e001f */
[----:B------:R-:W-:Y:S01]  /*1810*/  SHF.R.S32.HI R31, RZ, 0x1f, R20 ;  /* 0x0000001fff1f7819 */ /* 0x000fe20000011414 */
[----:B------:R-:W-:Y:S01]  /*1820*/  @!P5 IMAD.MOV.U32 R16, RZ, RZ, R30 ;  /* 0x000000ffff10d224 */ /* 0x000fe200078e001e */
[----:B------:R-:W-:Y:S01]  /*1830*/  @!P6 LEA.HI.X R37, R28, R11, R24, 0x1, P1 ;  /* 0x0000000b1c25e211 */ /* 0x000fe200008f0c18 */
[--C-:B------:R-:W-:Y:S01]  /*1840*/  @!P4 IMAD.MOV.U32 R26, RZ, RZ, R30.reuse ;  /* 0x000000ffff1ac224 */ /* 0x100fe200078e001e */
[----:B------:R-:W2:Y:S01]  /*1850*/  @!P5 LDC.64 R10, c[0x0][0x380] ;  /* 0x0000e000ff0adb82 */ /* 0x000ea20000000a00 */
[----:B------:R-:W-:Y:S01]  /*1860*/  @!P3 IMAD.MOV.U32 R22, RZ, RZ, R30 ;  /* 0x000000ffff16b224 */ /* 0x000fe200078e001e */
[----:B------:R-:W-:Y:S01]  /*1870*/  SHF.R.S32.HI R24, RZ, 0x1f, R5 ;  /* 0x0000001fff187819 */ /* 0x000fe20000011405 */
[----:B-----5:R-:W-:Y:S01]  /*1880*/  @!P5 IMAD R15, R15, R12, RZ ;  /* 0x0000000c0f0fd224 */ /* 0x020fe200078e02ff */
[----:B------:R-:W-:Y:S01]  /*1890*/  @!PT LDS RZ, [RZ] ;  /* 0x00000000fffff984 */ /* 0x000fe20000000800 */
[----:B------:R-:W-:Y:S01]  /*18a0*/  @!PT LDS RZ, [RZ] ;  /* 0x00000000fffff984 */ /* 0x000fe20000000800 */
[----:B------:R-:W-:Y:S01]  /*18b0*/  @!PT LDS RZ, [RZ] ;  /* 0x00000000fffff984 */ /* 0x000fe20000000800 */
[----:B------:R-:W-:Y:S01]  /*18c0*/  @!P6 LDGSTS.E.BYPASS.LTC128B.128 [R244], desc[UR16][R36.64] ;  /* 0x0000000024f4efae */ /* 0x000fe2000b981a10 */
[----:B------:R-:W-:-:S03]  /*18d0*/  IMAD.WIDE.U32 R44, R34, UR12, R44 ;  /* 0x0000000c222c7c25 */ /* 0x000fc6000f8e002c */
[----:B------:R-:W-:Y:S01]  /*18e0*/  @!P6 LDGSTS.E.BYPASS.LTC128B.128 [R244+0x2000], desc[UR16][R36.64+0x40] ;  /* 0x0200004024f4efae */ /* 0x000fe2000b981a10 */
[C---:B------:R-:W-:Y:S02]  /*18f0*/  @!P5 IMAD R30, R38.reuse, R13, R15 ;  /* 0x0000000d261ed224 */ /* 0x040fe400078e020f */
[----:B------:R-:W-:Y:S01]  /*1900*/  @!P5 IMAD.WIDE.U32 R38, R38, R12, R16 ;  /* 0x0000000c2626d225 */ /* 0x000fe200078e0010 */
[----:B------:R2:W-:Y:S01]  /*1910*/  @!P6 LDGSTS.E.BYPASS.LTC128B.128 [R244+0x4000], desc[UR16][R36.64+0x80] ;  /* 0x0400008024f4efae */ /* 0x0005e2000b981a10 */
[----:B------:R-:W3:Y:S02]  /*1920*/  @!P4 LDC.64 R16, c[0x0][0x3b0] ;  /* 0x0000ec00ff10cb82 */ /* 0x000ee40000000a00 */
[----:B-1----:R-:W-:Y:S02]  /*1930*/  IMAD R13, R31, UR4, RZ ;  /* 0x000000041f0d7c24 */ /* 0x002fe4000f8e02ff */
[----:B------:R-:W-:Y:S02]  /*1940*/  @!P5 IMAD.IADD R30, R39, 0x1, R30 ;  /* 0x00000001271ed824 */ /* 0x000fe400078e021e */
[----:B------:R-:W-:Y:S01]  /*1950*/  IMAD R240, R20, UR5, R13 ;  /* 0x0000000514f07c24 */ /* 0x000fe2000f8e020d */
[----:B------:R-:W1:Y:S01]  /*1960*/  LDCU UR5, c[0x0][0x3e0] ;  /* 0x00007c00ff0577ac */ /* 0x000e620008000800 */
[----:B------:R-:W4:Y:S01]  /*1970*/  @!P3 LDC.64 R12, c[0x0][0x3b0] ;  /* 0x0000ec00ff0cbb82 */ /* 0x000f220000000a00 */
[----:B------:R-:W-:-:S02]  /*1980*/  IMAD R21, R5, -0x40, R0 ;  /* 0xffffffc005157824 */ /* 0x000fc400078e0200 */
[----:B------:R-:W-:-:S03]  /*1990*/  IMAD.WIDE.U32 R32, R34, R8, R32 ;  /* 0x0000000822207225 */ /* 0x000fc600078e0020 */
[C---:B------:R-:W-:Y:S01]  /*19a0*/  ISETP.GE.AND P0, PT, R34.reuse, R21, PT ;  /* 0x000000152200720c */ /* 0x040fe20003f06270 */
[C---:B------:R-:W-:Y:S01]  /*19b0*/  IMAD R45, R34.reuse, UR13, R45 ;  /* 0x0000000d222d7c24 */ /* 0x040fe2000f8e022d */
[----:B------:R-:W5:Y:S01]  /*19c0*/  @!P4 LDC.64 R14, c[0x0][0x380] ;  /* 0x0000e000ff0ecb82 */ /* 0x000f620000000a00 */
[----:B------:R-:W-:Y:S01]  /*19d0*/  IMAD R35, R34, R9, R33 ;  /* 0x0000000922237224 */ /* 0x000fe200078e0221 */
[----:B------:R-:W-:Y:S01]  /*19e0*/  ISETP.GE.AND P6, PT, R4, R21, PT ;  /* 0x000000150400720c */ /* 0x000fe20003fc6270 */
[----:B------:R-:W-:Y:S02]  /*19f0*/  IMAD.MOV.U32 R34, RZ, RZ, R32 ;  /* 0x000000ffff227224 */ /* 0x000fe400078e0020 */
[----:B------:R-:W-:Y:S02]  /*1a00*/  IMAD R31, R31, UR6, RZ ;  /* 0x000000061f1f7c24 */ /* 0x000fe4000f8e02ff */
[----:B------:R-:W-:Y:S01]  /*1a10*/  IMAD.WIDE.U32 R44, R20, UR4, R44 ;  /* 0x00000004142c7c25 */ /* 0x000fe2000f8e002c */
[----:B------:R-:W-:Y:S01]  /*1a20*/  USHF.L.U32 UR4, UR12, 0x5, URZ ;  /* 0x000000050c047899 */ /* 0x000fe200080006ff */
[----:B--2---:R-:W-:-:S02]  /*1a30*/  @!P5 LEA R36, P1, R38, R10, 0x1 ;  /* 0x0000000a2624d211 */ /* 0x004fc400078208ff */
[----:B------:R-:W-:Y:S01]  /*1a40*/  IMAD R33, R5, UR14, RZ ;  /* 0x0000000e05217c24 */ /* 0x000fe2000f8e02ff */
[----:B------:R-:W-:Y:S01]  /*1a50*/  LEA R241, P2, R44, UR10, 0x1 ;  /* 0x0000000a2cf17c11 */ /* 0x000fe2000f8408ff */
[----:B------:R-:W-:Y:S01]  /*1a60*/  IMAD R31, R20, UR7, R31 ;  /* 0x00000007141f7c24 */ /* 0x000fe2000f8e021f */
[----:B------:R-:W-:Y:S01]  /*1a70*/  @!P5 LEA.HI.X R37, R38, R11, R30, 0x1, P1 ;  /* 0x0000000b2625d211 */ /* 0x000fe200008f0c1e */
[----:B------:R-:W-:Y:S01]  /*1a80*/  IMAD.IADD R240, R45, 0x1, R240 ;  /* 0x000000012df07824 */ /* 0x000fe200078e02f0 */
[----:B------:R-:W2:Y:S01]  /*1a90*/  @!P3 LDC.64 R10, c[0x0][0x380] ;  /* 0x0000e000ff0abb82 */ /* 0x000ea20000000a00 */
[----:B------:R-:W-:Y:S01]  /*1aa0*/  IMAD.WIDE.U32 R34, R20, UR6, R34 ;  /* 0x0000000614227c25 */ /* 0x000fe2000f8e0022 */
[----:B------:R-:W-:Y:S01]  /*1ab0*/  USHF.L.U64.HI UR12, UR12, 0x5, UR13 ;  /* 0x000000050c0c7899 */ /* 0x000fe2000801020d */
[----:B------:R-:W-:Y:S01]  /*1ac0*/  @!P5 LDGSTS.E.BYPASS.LTC128B.128 [R244+0x800], desc[UR16][R36.64] ;  /* 0x0080000024f4dfae */ /* 0x000fe2000b981a10 */
[----:B------:R-:W-:Y:S01]  /*1ad0*/  LEA.HI.X R240, R44, UR11, R240, 0x1, P2 ;  /* 0x0000000b2cf07c11 */ /* 0x000fe200090f0cf0 */
[----:B------:R-:W-:Y:S01]  /*1ae0*/  IMAD.WIDE.U32 R28, R5, UR15, RZ ;  /* 0x0000000f051c7c25 */ /* 0x000fe2000f8e00ff */
[----:B------:R-:W-:Y:S01]  /*1af0*/  LEA R239, P1, R34, UR8, 0x1 ;  /* 0x0000000822ef7c11 */ /* 0x000fe2000f8208ff */
[----:B------:R-:W-:Y:S02]  /*1b00*/  @!P5 LDGSTS.E.BYPASS.LTC128B.128 [R244+0x2800], desc[UR16][R36.64+0x40] ;  /* 0x0280004024f4dfae */ /* 0x000fe4000b981a10 */
[----:B------:R-:W-:Y:S01]  /*1b10*/  IMAD R33, R24, UR15, R33 ;  /* 0x0000000f18217c24 */ /* 0x000fe2000f8e0221 */
[----:B------:R-:W-:Y:S01]  /*1b20*/  @!P0 LEA R30, P2, R28, R241, 0x1 ;  /* 0x000000f11c1e8211 */ /* 0x000fe200078408ff */
[-C--:B---3--:R-:W-:Y:S01]  /*1b30*/  @!P4 IMAD R20, R25, R16.reuse, RZ ;  /* 0x000000101914c224 */ /* 0x088fe200078e02ff */
[----:B------:R-:W-:Y:S01]  /*1b40*/  @!P5 LDGSTS.E.BYPASS.LTC128B.128 [R244+0x4800], desc[UR16][R36.64+0x80] ;  /* 0x0480008024f4dfae */ /* 0x000fe2000b981a10 */
[----:B------:R-:W-:Y:S01]  /*1b50*/  IMAD.IADD R31, R35, 0x1, R31 ;  /* 0x00000001231f7824 */ /* 0x000fe200078e021f */
[----:B------:R-:W-:Y:S01]  /*1b60*/  ISETP.GE.AND P5, PT, R4, R21, PT ;  /* 0x000000150400720c */ /* 0x000fe20003fa6270 */
[----:B------:R-:W-:Y:S01]  /*1b70*/  IMAD.IADD R33, R29, 0x1, R33 ;  /* 0x000000011d217824 */ /* 0x000fe200078e0221 */
[----:B------:R-:W-:Y:S01]  /*1b80*/  LOP3.LUT R4, R185, 0x8, RZ, 0xc0, !PT ;  /* 0x00000008b9047812 */ /* 0x000fe200078ec0ff */
[C---:B------:R-:W-:Y:S01]  /*1b90*/  @!P4 IMAD R17, R19.reuse, R17, R20 ;  /* 0x000000111311c224 */ /* 0x040fe200078e0214 */
[----:B------:R-:W-:Y:S01]  /*1ba0*/  LEA.HI.X R238, R34, UR9, R31, 0x1, P1 ;  /* 0x0000000922ee7c11 */ /* 0x000fe200088f0c1f */
[----:B------:R-:W-:Y:S01]  /*1bb0*/  @!P4 IMAD.WIDE.U32 R26, R19, R16, R26 ;  /* 0x00000010131ac225 */ /* 0x000fe200078e001a */
[----:B------:R-:W-:-:S02]  /*1bc0*/  @!P6 IADD3 R25, P1, PT, R28, UR4, RZ ;  /* 0x000000041c19ec10 */ /* 0x000fc4000ff3e0ff */
[----:B------:R-:W-:Y:S01]  /*1bd0*/  @!P0 LEA.HI.X R31, R28, R240, R33, 0x1, P2 ;  /* 0x000000f01c1f8211 */ /* 0x000fe200010f0c21 */
[----:B----4-:R-:W-:Y:S01]  /*1be0*/  @!P3 IMAD R7, R7, R12, RZ ;  /* 0x0000000c0707b224 */ /* 0x010fe200078e02ff */
[----:B-----5:R-:W-:Y:S01]  /*1bf0*/  @!P4 LEA R28, P2, R26, R14, 0x1 ;  /* 0x0000000e1a1cc211 */ /* 0x020fe200078408ff */
[----:B------:R-:W-:Y:S01]  /*1c00*/  @!P4 IMAD.IADD R16, R27, 0x1, R17 ;  /* 0x000000011b10c824 */ /* 0x000fe200078e0211 */
[----:B------:R-:W-:Y:S01]  /*1c10*/  SHF.L.U64.HI R14, R8, 0x6, R9 ;  /* 0x00000006080e7819 */ /* 0x000fe20000010209 */
[C---:B------:R-:W-:Y:S01]  /*1c20*/  @!P3 IMAD R7, R18.reuse, R13, R7 ;  /* 0x0000000d1207b224 */ /* 0x040fe200078e0207 */
[----:B------:R-:W-:Y:S01]  /*1c30*/  @!P6 IADD3.X R33, PT, PT, R33, UR12, RZ, P1, !PT ;  /* 0x0000000c2121ec10 */ /* 0x000fe20008ffe4ff */
[----:B------:R-:W-:Y:S01]  /*1c40*/  @!P3 IMAD.WIDE.U32 R22, R18, R12, R22 ;  /* 0x0000000c1216b225 */ /* 0x000fe200078e0016 */
[----:B------:R-:W-:-:S03]  /*1c50*/  @!P4 LEA.HI.X R29, R26, R15, R16, 0x1, P2 ;  /* 0x0000000f1a1dc211 */ /* 0x000fc600010f0c10 */
[----:B------:R-:W-:Y:S01]  /*1c60*/  @!P3 IMAD.IADD R7, R23, 0x1, R7 ;  /* 0x000000011707b824 */ /* 0x000fe200078e0207 */
[----:B--2---:R-:W-:Y:S01]  /*1c70*/  @!P3 LEA R10, P2, R22, R10, 0x1 ;  /* 0x0000000a160ab211 */ /* 0x004fe200078408ff */
[----:B------:R-:W-:Y:S01]  /*1c80*/  IMAD R13, R14, R5, RZ ;  /* 0x000000050e0d7224 */ /* 0x000fe200078e02ff */
[----:B------:R-:W-:Y:S01]  /*1c90*/  @!P6 LEA R14, P1, R25, R241, 0x1 ;  /* 0x000000f1190ee211 */ /* 0x000fe200078208ff */
[----:B------:R-:W-:Y:S01]  /*1ca0*/  @!P4 LDGSTS.E.BYPASS.LTC128B.128 [R244+0x1000], desc[UR16][R28.64] ;  /* 0x010000001cf4cfae */ /* 0x000fe2000b981a10 */
[----:B------:R-:W-:Y:S01]  /*1cb0*/  @!P3 LEA.HI.X R11, R22, R11, R7, 0x1, P2 ;  /* 0x0000000b160bb211 */ /* 0x000fe200010f0c07 */
[----:B------:R-:W-:Y:S01]  /*1cc0*/  IMAD.SHL.U32 R186, R185, 0x4, RZ ;  /* 0x00000004b9ba7824 */ /* 0x000fe200078e00ff */
[----:B------:R-:W-:Y:S01]  /*1cd0*/  @!P6 LEA.HI.X R15, R25, R240, R33, 0x1, P1 ;  /* 0x000000f0190fe211 */ /* 0x000fe200008f0c21 */
[----:B------:R-:W-:Y:S01]  /*1ce0*/  @!P4 LDGSTS.E.BYPASS.LTC128B.128 [R244+0x3000], desc[UR16][R28.64+0x40] ;  /* 0x030000401cf4cfae */ /* 0x000fe2000b981a10 */
[----:B------:R-:W-:Y:S02]  /*1cf0*/  IMAD.SHL.U32 R12, R8, 0x40, RZ ;  /* 0x00000040080c7824 */ /* 0x000fe400078e00ff */
[----:B------:R-:W-:Y:S01]  /*1d00*/  IMAD.SHL.U32 R42, R185, 0x20, RZ ;  /* 0x00000020b92a7824 */ /* 0x000fe200078e00ff */
[----:B------:R-:W-:Y:S01]  /*1d10*/  @!P4 LDGSTS.E.BYPASS.LTC128B.128 [R244+0x5000], desc[UR16][R28.64+0x80] ;  /* 0x050000801cf4cfae */ /* 0x000fe2000b981a10 */
[----:B------:R-:W-:Y:S01]  /*1d20*/  LOP3.LUT R7, R186, 0x18, RZ, 0xc0, !PT ;  /* 0x00000018ba077812 */ /* 0x000fe200078ec0ff */
[----:B------:R-:W-:-:S02]  /*1d30*/  IMAD R13, R24, R12, R13 ;  /* 0x0000000c180d7224 */ /* 0x000fc400078e020d */
[----:B------:R-:W-:Y:S01]  /*1d40*/  @!P3 LDGSTS.E.BYPASS.LTC128B.128 [R244+0x1800], desc[UR16][R10.64] ;  /* 0x018000000af4bfae */ /* 0x000fe2000b981a10 */
[----:B------:R-:W-:Y:S01]  /*1d50*/  IMAD.WIDE.U32 R16, R12, R5, RZ ;  /* 0x000000050c107225 */ /* 0x000fe200078e00ff */
[----:B------:R-:W-:Y:S02]  /*1d60*/  LOP3.LUT R12, R184, 0x8, RZ, 0xc0, !PT ;  /* 0x00000008b80c7812 */ /* 0x000fe400078ec0ff */
[----:B------:R-:W-:Y:S01]  /*1d70*/  @!P3 LDGSTS.E.BYPASS.LTC128B.128 [R244+0x3800], desc[UR16][R10.64+0x40] ;  /* 0x038000400af4bfae */ /* 0x000fe2000b981a10 */
[----:B------:R-:W-:Y:S01]  /*1d80*/  IMAD.SHL.U32 R41, R185, 0x10, RZ ;  /* 0x00000010b9297824 */ /* 0x000fe200078e00ff */
[----:B------:R-:W-:Y:S01]  /*1d90*/  LOP3.LUT R7, R7, 0xc0, R42, 0xf8, !PT ;  /* 0x000000c007077812 */ /* 0x000fe200078ef82a */
[----:B------:R-:W-:Y:S01]  /*1da0*/  IMAD.IADD R13, R17, 0x1, R13 ;  /* 0x00000001110d7824 */ /* 0x000fe200078e020d */
[----:B------:R2:W-:Y:S02]  /*1db0*/  @!P3 LDGSTS.E.BYPASS.LTC128B.128 [R244+0x5800], desc[UR16][R10.64+0x80] ;  /* 0x058000800af4bfae */ /* 0x0005e4000b981a10 */
[----:B------:R-:W-:-:S02]  /*1dc0*/  LOP3.LUT R129, R7, R12, RZ, 0x3c, !PT ;  /* 0x0000000c07817212 */ /* 0x000fc400078e3cff */
[----:B------:R-:W-:Y:S01]  /*1dd0*/  @!P0 LDGSTS.E.BYPASS.LTC128B.128 [R244+0x6000], desc[UR16][R30.64] ;  /* 0x060000001ef48fae */ /* 0x000fe2000b981a10 */
[----:B------:R-:W-:Y:S02]  /*1de0*/  LOP3.LUT R4, R7, R4, RZ, 0x3c, !PT ;  /* 0x0000000407047212 */ /* 0x000fe400078e3cff */
[----:B------:R-:W-:Y:S01]  /*1df0*/  LOP3.LUT R7, R41, 0x100, RZ, 0xc0, !PT ;  /* 0x0000010029077812 */ /* 0x000fe200078ec0ff */
[----:B------:R-:W-:Y:S01]  /*1e00*/  @!P0 LDGSTS.E.BYPASS.LTC128B.128 [R244+0x7000], desc[UR16][R30.64+0x40] ;  /* 0x070000401ef48fae */ /* 0x000fe2000b981a10 */
[--C-:B------:R-:W-:Y:S02]  /*1e10*/  LOP3.LUT R177, R129, 0x120, R42.reuse, 0xf8, !PT ;  /* 0x0000012081b17812 */ /* 0x100fe400078ef82a */
[----:B------:R-:W-:Y:S01]  /*1e20*/  LOP3.LUT R7, R7, 0x20, R42, 0xf8, !PT ;  /* 0x0000002007077812 */ /* 0x000fe200078ef82a */
[----:B------:R-:W-:Y:S04]  /*1e30*/  @!P0 LDGSTS.E.BYPASS.LTC128B.128 [R244+0x8000], desc[UR16][R30.64+0x80] ;  /* 0x080000801ef48fae */ /* 0x000fe8000b981a10 */
[----:B------:R-:W-:Y:S01]  /*1e40*/  @!P6 LDGSTS.E.BYPASS.LTC128B.128 [R244+0x6800], desc[UR16][R14.64] ;  /* 0x068000000ef4efae */ /* 0x000fe2000b981a10 */
[----:B------:R-:W-:-:S03]  /*1e50*/  IMAD.IADD R4, R4, 0x1, R7 ;  /* 0x0000000104047824 */ /* 0x000fc600078e0207 */
[----:B------:R-:W-:Y:S02]  /*1e60*/  @!P6 LDGSTS.E.BYPASS.LTC128B.128 [R244+0x7800], desc[UR16][R14.64+0x40] ;  /* 0x078000400ef4efae */ /* 0x000fe4000b981a10 */
[----:B------:R-:W-:Y:S01]  /*1e70*/  LEA R135, R4, UR19, 0x1 ;  /* 0x0000001304877c11 */ /* 0x000fe2000f8e08ff */
[----:B------:R-:W-:Y:S01]  /*1e80*/  IMAD.MOV.U32 R4, RZ, RZ, 0x20 ;  /* 0x00000020ff047424 */ /* 0x000fe200078e00ff */
[----:B------:R3:W-:Y:S01]  /*1e90*/  @!P6 LDGSTS.E.BYPASS.LTC128B.128 [R244+0x8800], desc[UR16][R14.64+0x80] ;  /* 0x088000800ef4efae */ /* 0x0007e2000b981a10 */
[----:B--2---:R-:W-:-:S03]  /*1ea0*/  @!P5 LEA R10, P1, R8, R16, 0x5 ;  /* 0x00000010080ad211 */ /* 0x004fc600078228ff */
[----:B------:R-:W0:Y:S01]  /*1eb0*/  LDGDEPBAR ;  /* 0x00000000000079af */ /* 0x000e220000000000 */
[----:B------:R-:W-:Y:S02]  /*1ec0*/  LOP3.LUT R11, R41, 0x3e00, RZ, 0xc0, !PT ;  /* 0x00003e00290b7812 */ /* 0x000fe400078ec0ff */
[----:B------:R-:W-:Y:S02]  /*1ed0*/  @!P5 LEA.HI.X R9, R8, R13, R9, 0x5, P1 ;  /* 0x0000000d0809d211 */ /* 0x000fe400008f2c09 */
[----:B------:R-:W-:Y:S02]  /*1ee0*/  LOP3.LUT R8, R42, 0x120, RZ, 0xc0, !PT ;  /* 0x000001202a087812 */ /* 0x000fe400078ec0ff */
[----:B------:R-:W-:Y:S02]  /*1ef0*/  @!P5 LEA R12, P1, R10, R239, 0x1 ;  /* 0x000000ef0a0cd211 */ /* 0x000fe400078208ff */
[----:B------:R-:W-:-:S04]  /*1f00*/  IADD3 R8, PT, PT, R129, R8, R11 ;  /* 0x0000000881087210 */ /* 0x000fc80007ffe00b */
[----:B------:R-:W-:Y:S02]  /*1f10*/  LEA R133, R8, UR19, 0x1 ;  /* 0x0000001308857c11 */ /* 0x000fe4000f8e08ff */
[----:B---3--:R-:W-:Y:S01]  /*1f20*/  @!P0 LEA R14, P2, R16, R239, 0x1 ;  /* 0x000000ef100e8211 */ /* 0x008fe200078408ff */
[----:B------:R-:W-:-:S04]  /*1f30*/  DEPBAR.LE SB0, 0x0 ;  /* 0x000080000000791a */ /* 0x000fc80000000000 */
[-C--:B------:R-:W-:Y:S01]  /*1f40*/  @!P0 LEA.HI.X R15, R16, R238.reuse, R13, 0x1, P2 ;  /* 0x000000ee100f8211 */ /* 0x080fe200010f0c0d */
[----:B------:R-:W-:Y:S01]  /*1f50*/  BAR.SYNC.DEFER_BLOCKING 0x0 ;  /* 0x0000000000007b1d */ /* 0x000fe20000010000 */
[----:B------:R-:W-:Y:S02]  /*1f60*/  @!P5 LEA.HI.X R13, R10, R238, R9, 0x1, P1 ;  /* 0x000000ee0a0dd211 */ /* 0x000fe400008f0c09 */
[----:B------:R-:W-:-:S04]  /*1f70*/  LOP3.LUT P1, RZ, R185, 0x4, RZ, 0xc0, !PT ;  /* 0x00000004b9ff7812 */ /* 0x000fc8000782c0ff */
[----:B------:R-:W-:-:S05]  /*1f80*/  SEL R4, R4, 0xffffffe0, !P1 ;  /* 0xffffffe004047807 */ /* 0x000fca0004800000 */
[--C-:B------:R-:W-:Y:S02]  /*1f90*/  IMAD.IADD R128, R135, 0x1, R4.reuse ;  /* 0x0000000187807824 */ /* 0x100fe400078e0204 */
[----:B------:R-:W-:Y:S01]  /*1fa0*/  IMAD.IADD R130, R133, 0x1, R4 ;  /* 0x0000000185827824 */ /* 0x000fe200078e0204 */
[----:B------:R-:W-:Y:S01]  /*1fb0*/  @!PT LDS RZ, [RZ] ;  /* 0x00000000fffff984 */ /* 0x000fe20000000800 */
[----:B------:R-:W-:Y:S01]  /*1fc0*/  @!PT LDS RZ, [RZ] ;  /* 0x00000000fffff984 */ /* 0x000fe20000000800 */
[----:B------:R-:W-:Y:S01]  /*1fd0*/  @!PT LDS RZ, [RZ] ;  /* 0x00000000fffff984 */ /* 0x000fe20000000800 */
[----:B------:R-:W-:Y:S04]  /*1fe0*/  @!P0 LDGSTS.E.BYPASS.LTC128B.128 [R244+0x9000], desc[UR16][R14.64] ;  /* 0x090000000ef48fae */ /* 0x000fe8000b981a10 */
[----:B------:R-:W-:Y:S04]  /*1ff0*/  @!P0 LDGSTS.E.BYPASS.LTC128B.128 [R244+0xa000], desc[UR16][R14.64+0x40] ;  /* 0x0a0000400ef48fae */ /* 0x000fe8000b981a10 */
[----:B------:R-:W-:Y:S04]  /*2000*/  @!P0 LDGSTS.E.BYPASS.LTC128B.128 [R244+0xb000], desc[UR16][R14.64+0x80] ;  /* 0x0b0000800ef48fae */ /* 0x000fe8000b981a10 */
[----:B------:R-:W-:Y:S04]  /*2010*/  @P0 STS.128 [R244+0x9000], RZ ;  /* 0x009000fff4000388 */ /* 0x000fe80000000c00 */
[----:B------:R-:W-:Y:S04]  /*2020*/  @P0 STS.128 [R244+0xa000], RZ ;  /* 0x00a000fff4000388 */ /* 0x000fe80000000c00 */
[----:B------:R-:W-:Y:S04]  /*2030*/  @P0 STS.128 [R244+0xb000], RZ ;  /* 0x00b000fff4000388 */ /* 0x000fe80000000c00 */
[----:B------:R-:W-:Y:S04]  /*2040*/  @P5 STS.128 [R244+0x9800], RZ ;  /* 0x009800fff4005388 */ /* 0x000fe80000000c00 */
[----:B------:R-:W-:Y:S04]  /*2050*/  @P5 STS.128 [R244+0xa800], RZ ;  /* 0x00a800fff4005388 */ /* 0x000fe80000000c00 */
[----:B------:R-:W-:Y:S04]  /*2060*/  @P5 STS.128 [R244+0xb800], RZ ;  /* 0x00b800fff4005388 */ /* 0x000fe80000000c00 */
[----:B------:R-:W-:Y:S01]  /*2070*/  @!PT LDS RZ, [RZ] ;  /* 0x00000000fffff984 */ /* 0x000fe20000000800 */
[----:B------:R-:W-:Y:S01]  /*2080*/  @!PT LDS RZ, [RZ] ;  /* 0x00000000fffff984 */ /* 0x000fe20000000800 */
[----:B------:R-:W-:Y:S01]  /*2090*/  @!PT LDS RZ, [RZ] ;  /* 0x00000000fffff984 */ /* 0x000fe20000000800 */
[----:B------:R-:W-:Y:S04]  /*20a0*/  @!P5 LDGSTS.E.BYPASS.LTC128B.128 [R244+0x9800], desc[UR16][R12.64] ;  /* 0x098000000cf4dfae */ /* 0x000fe8000b981a10 */
[----:B------:R-:W-:Y:S04]  /*20b0*/  @!P5 LDGSTS.E.BYPASS.LTC128B.128 [R244+0xa800], desc[UR16][R12.64+0x40] ;  /* 0x0a8000400cf4dfae */ /* 0x000fe8000b981a10 */
[----:B------:R2:W-:Y:S04]  /*20c0*/  @!P5 LDGSTS.E.BYPASS.LTC128B.128 [R244+0xb800], desc[UR16][R12.64+0x80] ;  /* 0x0b8000800cf4dfae */ /* 0x0005e8000b981a10 */
[----:B------:R-:W-:Y:S04]  /*20d0*/  LDSM.16.M88.4 R116, [R133] ;  /* 0x000000008574783b */ /* 0x000fe80000000200 */
[----:B------:R-:W3:Y:S04]  /*20e0*/  LDSM.16.M88.4 R76, [R135+0x6000] ;  /* 0x00600000874c783b */ /* 0x000ee80000000200 */
[----:B------:R-:W4:Y:S04]  /*20f0*/  LDSM.16.M88.4 R28, [R133+0x1000] ;  /* 0x00100000851c783b */ /* 0x000f280000000200 */
[----:B------:R-:W5:Y:S04]  /*2100*/  LDSM.16.M88.4 R60, [R135+0x6400] ;  /* 0x00640000873c783b */ /* 0x000f680000000200 */
[----:B------:R-:W1:Y:S04]  /*2110*/  LDSM.16.M88.4 R44, [R135+0x6800] ;  /* 0x00680000872c783b */ /* 0x000e680000000200 */
[----:B------:R-:W1:Y:S04]  /*2120*/  LDSM.16.M88.4 R112, [R135+0x6c00] ;  /* 0x006c00008770783b */ /* 0x000e680000000200 */
[----:B------:R-:W-:Y:S04]  /*2130*/  LDSM.16.M88.4 R104, [R128+0x6000] ;  /* 0x006000008068783b */ /* 0x000fe80000000200 */
[----:B------:R-:W1:Y:S04]  /*2140*/  LDSM.16.M88.4 R108, [R130+0x1000] ;  /* 0x00100000826c783b */ /* 0x000e680000000200 */
[----:B------:R-:W1:Y:S04]  /*2150*/  LDSM.16.M88.4 R100, [R128+0x6400] ;  /* 0x006400008064783b */ /* 0x000e680000000200 */
[----:B------:R-:W1:Y:S04]  /*2160*/  LDSM.16.M88.4 R96, [R128+0x6800] ;  /* 0x006800008060783b */ /* 0x000e680000000200 */
[----:B------:R-:W1:Y:S04]  /*2170*/  LDSM.16.M88.4 R92, [R128+0x6c00] ;  /* 0x006c0000805c783b */ /* 0x000e680000000200 */
[----:B------:R-:W1:Y:S01]  /*2180*/  LDSM.16.M88.4 R24, [R130] ;  /* 0x000000008218783b */ /* 0x000e620000000200 */
[-C--:B---3--:R-:W-:Y:S03]  /*2190*/  HMMA.16816.F32.BF16 R88, R116, R76.reuse, RZ ;  /* 0x0000004c7458723c */ /* 0x088fe600000418ff */
[----:B------:R-:W-:Y:S04]  /*21a0*/  LDSM.16.M88.4 R20, [R133+0x3000] ;  /* 0x003000008514783b */ /* 0x000fe80000000200 */
[----:B------:R-:W3:Y:S01]  /*21b0*/  LDSM.16.M88.4 R16, [R135+0x7000] ;  /* 0x007000008710783b */ /* 0x000ee20000000200 */
[C---:B----4-:R-:W-:Y:S03]  /*21c0*/  HMMA.16816.F32.BF16 R84, R28.reuse, R76, RZ ;  /* 0x0000004c1c54723c */ /* 0x050fe600000418ff */
[----:B--2---:R-:W2:Y:S04]  /*21d0*/  LDSM.16.M88.4 R12, [R135+0x7400] ;  /* 0x00740000870c783b */ /* 0x004ea80000000200 */
[----:B------:R-:W4:Y:S01]  /*21e0*/  LDSM.16.M88.4 R8, [R135+0x7800] ;  /* 0x007800008708783b */ /* 0x000f220000000200 */
[C---:B------:R-:W-:Y:S03]  /*21f0*/  HMMA.16816.F32.BF16 R80, R28.reuse, R78, RZ ;  /* 0x0000004e1c50723c */ /* 0x040fe600000418ff */
[----:B------:R-:W4:Y:S04]  /*2200*/  LDSM.16.M88.4 R124, [R135+0x7c00] ;  /* 0x007c0000877c783b */ /* 0x000f280000000200 */
[----:B------:R-:W4:Y:S01]  /*2210*/  LDSM.16.M88.4 R120, [R133+0x2000] ;  /* 0x002000008578783b */ /* 0x000f220000000200 */
[C---:B-----5:R-:W-:Y:S03]  /*2220*/  HMMA.16816.F32.BF16 R68, R28.reuse, R60, RZ ;  /* 0x0000003c1c44723c */ /* 0x060fe600000418ff */
[----:B------:R-:W0:Y:S05]  /*2230*/  LDGDEPBAR ;  /* 0x00000000000079af */ /* 0x000e2a0000000000 */
[C---:B-1----:R-:W-:Y:S08]  /*2240*/  HMMA.16816.F32.BF16 R52, R28.reuse, R44, RZ ;  /* 0x0000002c1c34723c */ /* 0x042ff000000418ff */
        /* <DEDUP_REMOVED lines=11> */
[----:B------:R-:W-:Y:S07]  /*2300*/  LDSM.16.M88.4 R112, [R130+0x2000] ;  /* 0x002000008270783b */ /* 0x000fee0000000200 */
        /* <DEDUP_REMOVED lines=8> */
[----:B------:R-:W-:Y:S07]  /*2390*/  LDSM.16.M88.4 R108, [R130+0x3000] ;  /* 0x00300000826c783b */ /* 0x000fee0000000200 */
[C---:B------:R-:W-:Y:S08]  /*23a0*/  HMMA.16816.F32.BF16 R88, R24.reuse, R104, R88 ;  /* 0x000000681858723c */ /* 0x040ff00000041858 */
[C---:B------:R-:W-:Y:S08]  /*23b0*/  HMMA.16816.F32.BF16 R72, R24.reuse, R100, R72 ;  /* 0x000000641848723c */ /* 0x040ff00000041848 */
[C---:B------:R-:W-:Y:S08]  /*23c0*/  HMMA.16816.F32.BF16 R56, R24.reuse, R96, R56 ;  /* 0x000000601838723c */ /* 0x040ff00000041838 */
[C---:B------:R-:W-:Y:S08]  /*23d0*/  HMMA.16816.F32.BF16 R36, R24.reuse, R92, R36 ;  /* 0x0000005c1824723c */ /* 0x040ff00000041824 */
[C---:B------:R-:W-:Y:S01]  /*23e0*/  HMMA.16816.F32.BF16 R76, R24.reuse, R106, R76 ;  /* 0x0000006a184c723c */ /* 0x040fe2000004184c */
[----:B------:R-:W1:Y:S07]  /*23f0*/  LDSM.16.M88.4 R104, [R128+0x7000] ;  /* 0x007000008068783b */ /* 0x000e6e0000000200 */
[C---:B------:R-:W-:Y:S01]  /*2400*/  HMMA.16816.F32.BF16 R60, R24.reuse, R102, R60 ;  /* 0x00000066183c723c */ /* 0x040fe2000004183c */
[----:B------:R-:W5:Y:S07]  /*2410*/  LDSM.16.M88.4 R100, [R128+0x7400] ;  /* 0x007400008064783b */ /* 0x000f6e0000000200 */
[C---:B------:R-:W-:Y:S01]  /*2420*/  HMMA.16816.F32.BF16 R44, R24.reuse, R98, R44 ;  /* 0x00000062182c723c */ /* 0x040fe2000004182c */
[----:B------:R-:W5:Y:S07]  /*2430*/  LDSM.16.M88.4 R96, [R128+0x7800] ;  /* 0x007800008060783b */ /* 0x000f6e0000000200 */
[----:B------:R-:W-:Y:S01]  /*2440*/  HMMA.16816.F32.BF16 R116, R24, R94, R116 ;  /* 0x0000005e1874723c */ /* 0x000fe20000041874 */
[----:B------:R-:W5:Y:S04]  /*2450*/  LDSM.16.M88.4 R92, [R128+0x7c00] ;  /* 0x007c0000805c783b */ /* 0x000f680000000200 */
[----:B------:R-:W-:Y:S03]  /*2460*/  LDSM.16.M88.4 R24, [R133+0x5000] ;  /* 0x005000008518783b */ /* 0x000fe60000000200 */
[C---:B---3--:R-:W-:Y:S08]  /*2470*/  HMMA.16816.F32.BF16 R84, R20.reuse, R16, R84 ;  /* 0x000000101454723c */ /* 0x048ff00000041854 */
[C---:B--2---:R-:W-:Y:S08]  /*2480*/  HMMA.16816.F32.BF16 R68, R20.reuse, R12, R68 ;  /* 0x0000000c1444723c */ /* 0x044ff00000041844 */
[C---:B----4-:R-:W-:Y:S08]  /*2490*/  HMMA.16816.F32.BF16 R52, R20.reuse, R8, R52 ;  /* 0x000000081434723c */ /* 0x050ff00000041834 */
[C---:B------:R-:W-:Y:S08]  /*24a0*/  HMMA.16816.F32.BF16 R32, R20.reuse, R124, R32 ;  /* 0x0000007c1420723c */ /* 0x040ff00000041820 */
[C---:B------:R-:W-:Y:S08]  /*24b0*/  HMMA.16816.F32.BF16 R80, R20.reuse, R18, R80 ;  /* 0x000000121450723c */ /* 0x040ff00000041850 */
[C---:B------:R-:W-:Y:S08]  /*24c0*/  HMMA.16816.F32.BF16 R64, R20.reuse, R14, R64 ;  /* 0x0000000e1440723c */ /* 0x040ff00000041840 */
[C---:B------:R-:W-:Y:S08]  /*24d0*/  HMMA.16816.F32.BF16 R48, R20.reuse, R10, R48 ;  /* 0x0000000a1430723c */ /* 0x040ff00000041830 */
[----:B------:R-:W-:Y:S01]  /*24e0*/  HMMA.16816.F32.BF16 R28, R20, R126, R28 ;  /* 0x0000007e141c723c */ /* 0x000fe2000004181c */
[----:B------:R-:W2:Y:S07]  /*24f0*/  LDSM.16.M88.4 R20, [R135+0x8000] ;  /* 0x008000008714783b */ /* 0x000eae0000000200 */
[C---:B------:R-:W-:Y:S08]  /*2500*/  HMMA.16816.F32.BF16 R88, R120.reuse, R16, R88 ;  /* 0x000000107858723c */ /* 0x040ff00000041858 */
[C---:B------:R-:W-:Y:S01]  /*2510*/  HMMA.16816.F32.BF16 R76, R120.reuse, R18, R76 ;  /* 0x00000012784c723c */ /* 0x040fe2000004184c */
[----:B------:R-:W3:Y:S07]  /*2520*/  LDSM.16.M88.4 R16, [R135+0x8400] ;  /* 0x008400008710783b */ /* 0x000eee0000000200 */
[C---:B------:R-:W-:Y:S08]  /*2530*/  HMMA.16816.F32.BF16 R72, R120.reuse, R12, R72 ;  /* 0x0000000c7848723c */ /* 0x040ff00000041848 */
[C---:B------:R-:W-:Y:S01]  /*2540*/  HMMA.16816.F32.BF16 R60, R120.reuse, R14, R60 ;  /* 0x0000000e783c723c */ /* 0x040fe2000004183c */
[----:B------:R-:W4:Y:S07]  /*2550*/  LDSM.16.M88.4 R12, [R135+0x8800] ;  /* 0x00880000870c783b */ /* 0x000f2e0000000200 */
[C---:B------:R-:W-:Y:S08]  /*2560*/  HMMA.16816.F32.BF16 R56, R120.reuse, R8, R56 ;  /* 0x000000087838723c */ /* 0x040ff00000041838 */
[C---:B------:R-:W-:Y:S01]  /*2570*/  HMMA.16816.F32.BF16 R44, R120.reuse, R10, R44 ;  /* 0x0000000a782c723c */ /* 0x040fe2000004182c */
[----:B------:R-:W4:Y:S07]  /*2580*/  LDSM.16.M88.4 R8, [R135+0x8c00] ;  /* 0x008c00008708783b */ /* 0x000f2e0000000200 */
[C---:B------:R-:W-:Y:S08]  /*2590*/  HMMA.16816.F32.BF16 R36, R120.reuse, R124, R36 ;  /* 0x0000007c7824723c */ /* 0x040ff00000041824 */
[----:B------:R-:W-:Y:S08]  /*25a0*/  HMMA.16816.F32.BF16 R116, R120, R126, R116 ;  /* 0x0000007e7874723c */ /* 0x000ff00000041874 */
[C---:B-1----:R-:W-:Y:S08]  /*25b0*/  HMMA.16816.F32.BF16 R84, R108.reuse, R104, R84 ;  /* 0x000000686c54723c */ /* 0x042ff00000041854 */
[C---:B------:R-:W-:Y:S08]  /*25c0*/  HMMA.16816.F32.BF16 R80, R108.reuse, R106, R80 ;  /* 0x0000006a6c50723c */ /* 0x040ff00000041850 */
[C---:B-----5:R-:W-:Y:S08]  /*25d0*/  HMMA.16816.F32.BF16 R68, R108.reuse, R100, R68 ;  /* 0x000000646c44723c */ /* 0x060ff00000041844 */
[C---:B------:R-:W-:Y:S08]  /*25e0*/  HMMA.16816.F32.BF16 R64, R108.reuse, R102, R64 ;  /* 0x000000666c40723c */ /* 0x040ff00000041840 */
        /* <DEDUP_REMOVED lines=10> */
[----:B------:R-:W5:Y:S07]  /*2690*/  LDSM.16.M88.4 R92, [R130+0x5000] ;  /* 0x00500000825c783b */ /* 0x000f6e0000000200 */
[C---:B--2---:R-:W-:Y:S08]  /*26a0*/  HMMA.16816.F32.BF16 R84, R24.reuse, R20, R84 ;  /* 0x000000141854723c */ /* 0x044ff00000041854 */
[C---:B------:R-:W-:Y:S08]  /*26b0*/  HMMA.16816.F32.BF16 R80, R24.reuse, R22, R80 ;  /* 0x000000161850723c */ /* 0x040ff00000041850 */
[C---:B---3--:R-:W-:Y:S08]  /*26c0*/  HMMA.16816.F32.BF16 R68, R24.reuse, R16, R68 ;  /* 0x000000101844723c */ /* 0x048ff00000041844 */
[C---:B------:R-:W-:Y:S08]  /*26d0*/  HMMA.16816.F32.BF16 R64, R24.reuse, R18, R64 ;  /* 0x000000121840723c */ /* 0x040ff00000041840 */
[C---:B----4-:R-:W-:Y:S08]  /*26e0*/  HMMA.16816.F32.BF16 R52, R24.reuse, R12, R52 ;  /* 0x0000000c1834723c */ /* 0x050ff00000041834 */
[C---:B------:R-:W-:Y:S08]  /*26f0*/  HMMA.16816.F32.BF16 R48, R24.reuse, R14, R48 ;  /* 0x0000000e1830723c */ /* 0x040ff00000041830 */
[C---:B------:R-:W-:Y:S08]  /*2700*/  HMMA.16816.F32.BF16 R32, R24.reuse, R8, R32 ;  /* 0x000000081820723c */ /* 0x040ff00000041820 */
[----:B------:R-:W-:Y:S01]  /*2710*/  HMMA.16816.F32.BF16 R28, R24, R10, R28 ;  /* 0x0000000a181c723c */ /* 0x000fe2000004181c */
[----:B------:R-:W2:Y:S07]  /*2720*/  LDSM.16.M88.4 R24, [R130+0x4000] ;  /* 0x004000008218783b */ /* 0x000eae0000000200 */
[C---:B------:R-:W-:Y:S08]  /*2730*/  HMMA.16816.F32.BF16 R88, R112.reuse, R104, R88 ;  /* 0x000000687058723c */ /* 0x040ff00000041858 */
[C---:B------:R-:W-:Y:S08]  /*2740*/  HMMA.16816.F32.BF16 R76, R112.reuse, R106, R76 ;  /* 0x0000006a704c723c */ /* 0x040ff0000004184c */
[C---:B------:R-:W-:Y:S08]  /*2750*/  HMMA.16816.F32.BF16 R72, R112.reuse, R100, R72 ;  /* 0x000000647048723c */ /* 0x040ff00000041848 */
[----:B------:R-:W-:Y:S08]  /*2760*/  HMMA.16816.F32.BF16 R60, R112, R102, R60 ;  /* 0x00000066703c723c */ /* 0x000ff0000004183c */
[C---:B-1----:R-:W-:Y:S08]  /*2770*/  HMMA.16816.F32.BF16 R88, R108.reuse, R20, R88 ;  /* 0x000000146c58723c */ /* 0x042ff00000041858 */
[C---:B------:R-:W-:Y:S01]  /*2780*/  HMMA.16816.F32.BF16 R76, R108.reuse, R22, R76 ;  /* 0x000000166c4c723c */ /* 0x040fe2000004184c */
[----:B------:R-:W1:Y:S07]  /*2790*/  LDSM.16.M88.4 R20, [R128+0x8400] ;  /* 0x008400008014783b */ /* 0x000e6e0000000200 */
[C---:B------:R-:W-:Y:S08]  /*27a0*/  HMMA.16816.F32.BF16 R72, R108.reuse, R16, R72 ;  /* 0x000000106c48723c */ /* 0x040ff00000041848 */
[C---:B------:R-:W-:Y:S01]  /*27b0*/  HMMA.16816.F32.BF16 R60, R108.reuse, R18, R60 ;  /* 0x000000126c3c723c */ /* 0x040fe2000004183c */
[----:B------:R-:W3:Y:S07]  /*27c0*/  LDSM.16.M88.4 R16, [R128+0x8800] ;  /* 0x008800008010783b */ /* 0x000eee0000000200 */
[C---:B------:R-:W-:Y:S08]  /*27d0*/  HMMA.16816.F32.BF16 R36, R108.reuse, R8, R36 ;  /* 0x000000086c24723c */ /* 0x040ff00000041824 */
[----:B------:R-:W-:Y:S01]  /*27e0*/  HMMA.16816.F32.BF16 R116, R108, R10, R116 ;  /* 0x0000000a6c74723c */ /* 0x000fe20000041874 */
[----:B------:R4:W3:Y:S01]  /*27f0*/  LDSM.16.M88.4 R8, [R128+0x8c00] ;  /* 0x008c00008008783b */ /* 0x0008e20000000200 */
[----:B------:R-:W-:-:S06]  /*2800*/  DEPBAR.LE SB0, 0x0 ;  /* 0x000080000000791a */ /* 0x000fcc0000000000 */
[----:B------:R-:W-:Y:S01]  /*2810*/  HMMA.16816.F32.BF16 R56, R108, R12, R56 ;  /* 0x0000000c6c38723c */ /* 0x000fe20000041838 */
[----:B------:R-:W-:Y:S02]  /*2820*/  IMAD.SHL.U32 R12, R185, 0x2, RZ ;  /* 0x00000002b90c7824 */ /* 0x000fe400078e00ff */
[----:B------:R-:W-:Y:S01]  /*2830*/  IMAD R13, R131, UR5, R40 ;  /* 0x00000005830d7c24 */ /* 0x000fe2000f8e0228 */
[----:B------:R-:W-:Y:S02]  /*2840*/  ULEA UR5, UR18, UR20, 0x18 ;  /* 0x0000001412057291 */ /* 0x000fe4000f8ec0ff */
[----:B------:R-:W-:Y:S01]  /*2850*/  LOP3.LUT R12, R12, 0x6, RZ, 0xc0, !PT ;  /* 0x000000060c0c7812 */ /* 0x000fe200078ec0ff */
[----:B------:R-:W-:Y:S01]  /*2860*/  IMAD.SHL.U32 R13, R13, 0x20, RZ ;  /* 0x000000200d0d7824 */ /* 0x000fe200078e00ff */
[----:B-----5:R-:W-:Y:S02]  /*2870*/  HMMA.16816.F32.BF16 R84, R92, R96, R84 ;  /* 0x000000605c54723c */ /* 0x020fe40000041854 */
[----:B------:R-:W-:-:S05]  /*2880*/  LEA R177, R177, UR5, 0x1 ;  /* 0x00000005b1b17c11 */ /* 0x000fca000f8e08ff */
[----:B------:R-:W-:Y:S01]  /*2890*/  VIADD R173, R177, 0x9020 ;  /* 0x00009020b1ad7836 */ /* 0x000fe20000000000 */
[----:B--2---:R-:W-:Y:S01]  /*28a0*/  HMMA.16816.F32.BF16 R88, R24, R96, R88 ;  /* 0x000000601858723c */ /* 0x004fe20000041858 */
[----:B------:R-:W-:Y:S01]  /*28b0*/  IMAD R97, R5, 0x40, R12 ;  /* 0x0000004005617824 */ /* 0x000fe200078e020c */
[----:B------:R-:W-:-:S03]  /*28c0*/  LOP3.LUT R5, R185, 0x1f, RZ, 0xc0, !PT ;  /* 0x0000001fb9057812 */ /* 0x000fc600078ec0ff */
[----:B------:R-:W-:Y:S01]  /*28d0*/  VIADD R101, R97, 0x8 ;  /* 0x0000000861657836 */ /* 0x000fe20000000000 */
[----:B------:R-:W-:Y:S02]  /*28e0*/  IADD3 R5, P5, P4, R13, R2, R5 ;  /* 0x000000020d057210 */ /* 0x000fe40007cbe005 */
[----:B------:R-:W-:Y:S01]  /*28f0*/  HMMA.16816.F32.BF16 R44, R108, R14, R44 ;  /* 0x0000000e6c2c723c */ /* 0x000fe2000004182c */
[----:B------:R-:W-:Y:S01]  /*2900*/  VIADD R15, R97, 0x1 ;  /* 0x00000001610f7836 */ /* 0x000fe20000000000 */
[----:B------:R-:W-:Y:S02]  /*2910*/  SHF.R.S32.HI R2, RZ, 0x1f, R13 ;  /* 0x0000001fff027819 */ /* 0x000fe4000001140d */
[-C--:B------:R-:W-:Y:S02]  /*2920*/  ISETP.GE.AND P2, PT, R101, R0.reuse, PT ;  /* 0x000000006500720c */ /* 0x080fe40003f46270 */
[-C--:B------:R-:W-:Y:S01]  /*2930*/  ISETP.GE.AND P3, PT, R15, R0.reuse, PT ;  /* 0x000000000f00720c */ /* 0x080fe20003f66270 */
[----:B------:R-:W-:Y:S01]  /*2940*/  VIADD R15, R97, 0x10 ;  /* 0x00000010610f7836 */ /* 0x000fe20000000000 */
[----:B------:R-:W-:Y:S01]  /*2950*/  HMMA.16816.F32.BF16 R80, R92, R98, R80 ;  /* 0x000000625c50723c */ /* 0x000fe20000041850 */
[----:B------:R-:W-:Y:S01]  /*2960*/  IADD3.X R13, PT, PT, R2, R43, RZ, P5, P4 ;  /* 0x0000002b020d7210 */ /* 0x000fe20002fe84ff */
[----:B------:R-:W-:Y:S01]  /*2970*/  VIADD R2, R177, 0x9000 ;  /* 0x00009000b1027836 */ /* 0x000fe20000000000 */
[----:B------:R-:W-:-:S02]  /*2980*/  ISETP.GE.AND P4, PT, R97, R0, PT ;  /* 0x000000006100720c */ /* 0x000fc40003f86270 */
[-C--:B------:R-:W-:Y:S01]  /*2990*/  ISETP.GE.AND P6, PT, R15, R0.reuse, PT ;  /* 0x000000000f00720c */ /* 0x080fe20003fc6270 */
[C---:B------:R-:W-:Y:S01]  /*29a0*/  VIADD R15, R97.reuse, 0x11 ;  /* 0x00000011610f7836 */ /* 0x040fe20000000000 */
[----:B------:R-:W-:Y:S01]  /*29b0*/  FSEL R43, R86, -INF , !P4 ;  /* 0xff800000562b7808 */ /* 0x000fe20006000000 */
[----:B------:R-:W-:Y:S01]  /*29c0*/  HMMA.16816.F32.BF16 R76, R24, R98, R76 ;  /* 0x00000062184c723c */ /* 0x000fe2000004184c */
[----:B------:R-:W-:Y:S01]  /*29d0*/  FSEL R86, R90, -INF , !P4 ;  /* 0xff8000005a567808 */ /* 0x000fe20006000000 */
[----:B------:R-:W-:Y:S01]  /*29e0*/  VIADD R99, R97, 0x9 ;  /* 0x0000000961637836 */ /* 0x000fe20000000000 */
[----:B------:R-:W-:Y:S01]  /*29f0*/  ISETP.GE.AND P5, PT, R15, R0, PT ;  /* 0x000000000f00720c */ /* 0x000fe20003fa6270 */
[----:B------:R-:W-:Y:S01]  /*2a00*/  VIADD R15, R97, 0x18 ;  /* 0x00000018610f7836 */ /* 0x000fe20000000000 */
[----:B----4-:R-:W-:Y:S01]  /*2a10*/  FSEL R128, R88, -INF , !P4 ;  /* 0xff80000058807808 */ /* 0x010fe20006000000 */
[----:B------:R-:W-:Y:S01]  /*2a20*/  @P1 VIADD R173, R2, 0xffffffe0 ;  /* 0xffffffe002ad1836 */ /* 0x000fe20000000000 */
[----:B------:R-:W-:Y:S01]  /*2a30*/  FSEL R87, R87, -INF , !P3 ;  /* 0xff80000057577808 */ /* 0x000fe20005800000 */
[----:B-1----:R-:W-:Y:S01]  /*2a40*/  HMMA.16816.F32.BF16 R68, R92, R20, R68 ;  /* 0x000000145c44723c */ /* 0x002fe20000041844 */
[----:B------:R-:W-:-:S02]  /*2a50*/  FSEL R88, R85, -INF , !P3 ;  /* 0xff80000055587808 */ /* 0x000fc40005800000 */
[----:B------:R-:W-:Y:S02]  /*2a60*/  FSEL R136, R89, -INF , !P3 ;  /* 0xff80000059887808 */ /* 0x000fe40005800000 */
[----:B------:R-:W-:Y:S02]  /*2a70*/  FSEL R85, R82, -INF , !P2 ;  /* 0xff80000052557808 */ /* 0x000fe40005000000 */
[----:B------:R-:W-:Y:S01]  /*2a80*/  FSEL R80, R80, -INF , !P2 ;  /* 0xff80000050507808 */ /* 0x000fe20005000000 */
[----:B------:R-:W-:Y:S01]  /*2a90*/  HMMA.16816.F32.BF16 R64, R92, R22, R64 ;  /* 0x000000165c40723c */ /* 0x000fe20000041840 */
[----:B------:R-:W-:Y:S02]  /*2aa0*/  ISETP.GE.AND P0, PT, R99, R0, PT ;  /* 0x000000006300720c */ /* 0x000fe40003f06270 */
[----:B------:R-:W-:Y:S02]  /*2ab0*/  FSEL R100, R78, -INF , !P2 ;  /* 0xff8000004e647808 */ /* 0x000fe40005000000 */
[----:B------:R-:W-:-:S02]  /*2ac0*/  FSEL R130, R76, -INF , !P2 ;  /* 0xff8000004c827808 */ /* 0x000fc40005000000 */
[----:B------:R-:W-:Y:S01]  /*2ad0*/  FSEL R83, R83, -INF , !P0 ;  /* 0xff80000053537808 */ /* 0x000fe20004000000 */
[C---:B---3--:R-:W-:Y:S01]  /*2ae0*/  HMMA.16816.F32.BF16 R52, R92.reuse, R16, R52 ;  /* 0x000000105c34723c */ /* 0x048fe20000041834 */
[----:B------:R-:W-:Y:S02]  /*2af0*/  FSEL R102, R79, -INF , !P0 ;  /* 0xff8000004f667808 */ /* 0x000fe40004000000 */
[----:B------:R-:W-:Y:S02]  /*2b00*/  FSEL R138, R77, -INF , !P0 ;  /* 0xff8000004d8a7808 */ /* 0x000fe40004000000 */
[----:B------:R-:W-:Y:S02]  /*2b10*/  FSEL R68, R68, -INF , !P6 ;  /* 0xff80000044447808 */ /* 0x000fe40007000000 */
[----:B------:R-:W-:Y:S01]  /*2b20*/  ISETP.GE.U32.AND P1, PT, R0, 0x41, PT ;  /* 0x000000410000780c */ /* 0x000fe20003f26070 */
[----:B------:R-:W-:Y:S01]  /*2b30*/  HMMA.16816.F32.BF16 R48, R92, R18, R48 ;  /* 0x000000125c30723c */ /* 0x000fe20000041830 */
[----:B------:R-:W-:-:S02]  /*2b40*/  FSEL R71, R71, -INF , !P5 ;  /* 0xff80000047477808 */ /* 0x000fc40006800000 */
[----:B------:R-:W-:-:S05]  /*2b50*/  FSEL R14, R69, -INF , !P5 ;  /* 0xff800000450e7808 */ /* 0x000fca0006800000 */
[C---:B------:R-:W-:Y:S08]  /*2b60*/  HMMA.16816.F32.BF16 R32, R92.reuse, R8, R32 ;  /* 0x000000085c20723c */ /* 0x040ff00000041820 */
[----:B------:R-:W-:Y:S01]  /*2b70*/  HMMA.16816.F32.BF16 R28, R92, R10, R28 ;  /* 0x0000000a5c1c723c */ /* 0x000fe2000004181c */
[----:B------:R-:W-:Y:S01]  /*2b80*/  FSEL R92, R84, -INF , !P4 ;  /* 0xff800000545c7808 */ /* 0x000fe20006000000 */
[----:B------:R-:W-:Y:S01]  /*2b90*/  BAR.SYNC.DEFER_BLOCKING 0x0 ;  /* 0x0000000000007b1d */ /* 0x000fe20000010000 */
[----:B------:R-:W-:Y:S01]  /*2ba0*/  ISETP.GE.AND P4, PT, R15, R0, PT ;  /* 0x000000000f00720c */ /* 0x000fe20003f86270 */
[----:B------:R-:W-:Y:S01]  /*2bb0*/  VIADD R15, R97, 0x19 ;  /* 0x00000019610f7836 */ /* 0x000fe20000000000 */
[----:B------:R-:W-:-:S02]  /*2bc0*/  FSEL R84, R91, -INF , !P3 ;  /* 0xff8000005b547808 */ /* 0x000fc40005800000 */
[----:B------:R-:W-:Y:S01]  /*2bd0*/  FSEL R12, R64, -INF , !P4 ;  /* 0xff800000400c7808 */ /* 0x000fe20006000000 */
[C---:B------:R-:W-:Y:S01]  /*2be0*/  HMMA.16816.F32.BF16 R72, R24.reuse, R20, R72 ;  /* 0x000000141848723c */ /* 0x040fe20000041848 */
[-C--:B------:R-:W-:Y:S01]  /*2bf0*/  ISETP.GE.AND P3, PT, R15, R0.reuse, PT ;  /* 0x000000000f00720c */ /* 0x080fe20003f66270 */
[C---:B------:R-:W-:Y:S02]  /*2c00*/  VIADD R15, R97.reuse, 0x20 ;  /* 0x00000020610f7836 */ /* 0x040fe40000000000 */
[----:B------:R-:W-:Y:S01]  /*2c10*/  VIADD R21, R97, 0x28 ;  /* 0x0000002861157836 */ /* 0x000fe20000000000 */
[----:B------:R-:W-:Y:S02]  /*2c20*/  FSEL R20, R65, -INF , !P3 ;  /* 0xff80000041147808 */ /* 0x000fe40005800000 */
[----:B------:R-:W-:Y:S01]  /*2c30*/  ISETP.GE.AND P2, PT, R15, R0, PT ;  /* 0x000000000f00720c */ /* 0x000fe20003f46270 */
[----:B------:R-:W-:Y:S01]  /*2c40*/  HMMA.16816.F32.BF16 R60, R24, R22, R60 ;  /* 0x00000016183c723c */ /* 0x000fe2000004183c */
[----:B------:R-:W-:Y:S01]  /*2c50*/  VIADD R15, R97, 0x21 ;  /* 0x00000021610f7836 */ /* 0x000fe20000000000 */
[----:B------:R-:W-:-:S02]  /*2c60*/  FSEL R22, R81, -INF , !P0 ;  /* 0xff80000051167808 */ /* 0x000fc40004000000 */
[----:B------:R-:W-:Y:S02]  /*2c70*/  FSEL R23, R67, -INF , !P3 ;  /* 0xff80000043177808 */ /* 0x000fe40005800000 */
[-C--:B------:R-:W-:Y:S02]  /*2c80*/  ISETP.GE.AND P0, PT, R15, R0.reuse, PT ;  /* 0x000000000f00720c */ /* 0x080fe40003f06270 */
[C---:B------:R-:W-:Y:S01]  /*2c90*/  HMMA.16816.F32.BF16 R56, R24.reuse, R16, R56 ;  /* 0x000000101838723c */ /* 0x040fe20000041838 */
[----:B------:R-:W-:Y:S01]  /*2ca0*/  FSEL R15, R70, -INF , !P6 ;  /* 0xff800000460f7808 */ /* 0x000fe20007000000 */
[----:B------:R-:W-:Y:S01]  /*2cb0*/  VIADD R17, R97, 0x29 ;  /* 0x0000002961117836 */ /* 0x000fe20000000000 */
[----:B------:R-:W-:Y:S02]  /*2cc0*/  FSEL R190, R74, -INF , !P6 ;  /* 0xff8000004abe7808 */ /* 0x000fe40007000000 */
[----:B------:R-:W-:Y:S02]  /*2cd0*/  FSEL R180, R72, -INF , !P6 ;  /* 0xff80000048b47808 */ /* 0x000fe40007000000 */
[----:B------:R-:W-:Y:S01]  /*2ce0*/  ISETP.GE.AND P6, PT, R21, R0, PT ;  /* 0x000000001500720c */ /* 0x000fe20003fc6270 */
[----:B------:R-:W-:Y:S01]  /*2cf0*/  HMMA.16816.F32.BF16 R36, R24, R8, R36 ;  /* 0x000000081824723c */ /* 0x000fe20000041824 */
[----:B------:R-:W-:Y:S01]  /*2d00*/  VIADD R9, R97, 0x38 ;  /* 0x0000003861097836 */ /* 0x000fe20000000000 */
[----:B------:R-:W-:-:S02]  /*2d10*/  FSEL R224, R75, -INF , !P5 ;  /* 0xff8000004be07808 */ /* 0x000fc40006800000 */
[----:B------:R-:W-:Y:S02]  /*2d20*/  P2R R40, PR, RZ, 0x40 ;  /* 0x00000040ff287803 */ /* 0x000fe40000000000 */
[----:B------:R-:W-:Y:S02]  /*2d30*/  FSEL R230, R63, -INF , !P3 ;  /* 0xff8000003fe67808 */ /* 0x000fe40005800000 */
[----:B------:R-:W-:Y:S01]  /*2d40*/  FSEL R248, R61, -INF , !P3 ;  /* 0xff8000003df87808 */ /* 0x000fe20005800000 */
[----:B------:R-:W-:Y:S01]  /*2d50*/  HMMA.16816.F32.BF16 R116, R24, R10, R116 ;  /* 0x0000000a1874723c */ /* 0x000fe20000041874 */
[-C--:B------:R-:W-:Y:S01]  /*2d60*/  ISETP.GE.AND P6, PT, R17, R0.reuse, PT ;  /* 0x000000001100720c */ /* 0x080fe20003fc6270 */
[----:B------:R-:W-:Y:S01]  /*2d70*/  VIADD R17, R97, 0x30 ;  /* 0x0000003061117836 */ /* 0x000fe20000000000 */
[----:B------:R-:W-:Y:S02]  /*2d80*/  ISETP.GE.AND P3, PT, R9, R0, PT ;  /* 0x000000000900720c */ /* 0x000fe40003f66270 */
[----:B------:R-:W-:-:S02]  /*2d90*/  FMNMX3.FTZ R9, R92, R88, R80, !PT ;  /* 0x000000585c097276 */ /* 0x000fc40007810050 */
[----:B------:R-:W-:Y:S02]  /*2da0*/  FSEL R182, R73, -INF , !P5 ;  /* 0xff80000049b67808 */ /* 0x000fe40006800000 */
[----:B------:R-:W-:Y:S02]  /*2db0*/  FMNMX3.FTZ R9, R9, R22, R68, !PT ;  /* 0x0000001609097276 */ /* 0x000fe40007810044 */
[----:B------:R-:W-:Y:S02]  /*2dc0*/  ISETP.GE.AND P5, PT, R17, R0, PT ;  /* 0x000000001100720c */ /* 0x000fe40003fa6270 */
[----:B------:R-:W-:Y:S01]  /*2dd0*/  HMMA.16816.F32.BF16 R16, R24, R18, R44 ;  /* 0x000000121810723c */ /* 0x000fe2000004182c */
[C---:B------:R-:W-:Y:S01]  /*2de0*/  VIADD R45, R97.reuse, 0x31 ;  /* 0x00000031612d7836 */ /* 0x040fe20000000000 */
[----:B------:R-:W-:Y:S01]  /*2df0*/  FSEL R208, R58, -INF , !P2 ;  /* 0xff8000003ad07808 */ /* 0x000fe20005000000 */
[----:B------:R-:W-:Y:S01]  /*2e00*/  VIADD R97, R97, 0x39 ;  /* 0x0000003961617836 */ /* 0x000fe20000000000 */
[----:B------:R-:W-:-:S02]  /*2e10*/  FSEL R215, R54, -INF , !P2 ;  /* 0xff80000036d77808 */ /* 0x000fc40005000000 */
[----:B------:R-:W-:Y:S02]  /*2e20*/  FSEL R212, R52, -INF , !P2 ;  /* 0xff80000034d47808 */ /* 0x000fe40005000000 */
[----:B------:R-:W-:Y:S02]  /*2e30*/  FSEL R198, R56, -INF , !P2 ;  /* 0xff80000038c67808 */ /* 0x000fe40005000000 */
[----:B------:R-:W-:Y:S02]  /*2e40*/  ISETP.NE.AND P2, PT, R40, RZ, PT ;  /* 0x000000ff2800720c */ /* 0x000fe40003f45270 */
[----:B------:R-:W-:Y:S02]  /*2e50*/  FMNMX3.FTZ R11, R9, R14, R12, !PT ;  /* 0x0000000e090b7276 */ /* 0x000fe4000781000c */
[----:B------:R-:W-:Y:S02]  /*2e60*/  FSEL R21, R66, -INF , !P4 ;  /* 0xff80000042157808 */ /* 0x000fe40006000000 */
[----:B------:R-:W-:-:S02]  /*2e70*/  FSEL R226, R62, -INF , !P4 ;  /* 0xff8000003ee27808 */ /* 0x000fc40006000000 */
[----:B------:R-:W-:Y:S02]  /*2e80*/  FSEL R228, R60, -INF , !P4 ;  /* 0xff8000003ce47808 */ /* 0x000fe40006000000 */
[----:B------:R-:W-:Y:S02]  /*2e90*/  ISETP.GE.AND P4, PT, R45, R0, PT ;  /* 0x000000002d00720c */ /* 0x000fe40003f86270 */
[----:B------:R-:W-:Y:S02]  /*2ea0*/  FSEL R210, R59, -INF , !P0 ;  /* 0xff8000003bd27808 */ /* 0x000fe40004000000 */
[----:B------:R-:W-:Y:S02]  /*2eb0*/  FSEL R206, R57, -INF , !P0 ;  /* 0xff80000039ce7808 */ /* 0x000fe40004000000 */
[----:B------:R-:W-:Y:S02]  /*2ec0*/  FSEL R219, R55, -INF , !P0 ;  /* 0xff80000037db7808 */ /* 0x000fe40004000000 */
[----:B------:R-:W-:-:S02]  /*2ed0*/  FSEL R218, R53, -INF , !P0 ;  /* 0xff80000035da7808 */ /* 0x000fc40004000000 */
[----:B------:R-:W-:Y:S02]  /*2ee0*/  FSEL R216, R48, -INF , !P2 ;  /* 0xff80000030d87808 */ /* 0x000fe40005000000 */
[----:B------:R-:W-:Y:S02]  /*2ef0*/  FSEL R214, R49, -INF , !P6 ;  /* 0xff80000031d67808 */ /* 0x000fe40007000000 */
[----:B------:R-:W-:Y:S02]  /*2f00*/  FSEL R204, R32, -INF , !P5 ;  /* 0xff80000020cc7808 */ /* 0x000fe40006800000 */
[----:B------:R-:W-:Y:S01]  /*2f10*/  FMNMX3.FTZ R11, R11, R20, R212, !PT ;  /* 0x000000140b0b7276 */ /* 0x000fe200078100d4 */
[----:B------:R-:W-:Y:S06]  /*2f20*/  @!P1 BRA `(.L_x_382) ;  /* 0x0000000000509947 */ /* 0x000fec0003800000 */
[----:B------:R-:W-:-:S04]  /*2f30*/  VIADD R26, R6, 0xfffffffe ;  /* 0xfffffffe061a7836 */ /* 0x000fc80000000000 */
        /* <DEDUP_REMOVED lines=19> */
.L_x_382:
[----:B------:R-:W-:Y:S01]  /*3070*/  STL [R1+0x38], R242 ;  /* 0x000038f201007387 */ /* 0x000fe20000100800 */
[----:B------:R-:W-:Y:S01]  /*3080*/  FMNMX3.FTZ R11, R11, R218, R216, !PT ;  /* 0x000000da0b0b7276 */ /* 0x000fe200078100d8 */
[----:B------:R-:W2:Y:S02]  /*3090*/  LDCU UR4, c[0x0][0x45c] ;  /* 0x00008b80ff0477ac */ /* 0x000ea40008000800 */
[----:B------:R3:W-:Y:S01]  /*30a0*/  STL.64 [R1+0x30], R240 ;  /* 0x000030f001007387 */ /* 0x0007e20000100a00 */
[----:B------:R-:W-:Y:S02]  /*30b0*/  ISETP.GE.AND P2, PT, R97, R0, PT ;  /* 0x000000006100720c */ /* 0x000fe40003f46270 */
[----:B------:R-:W-:Y:S02]  /*30c0*/  FSEL R203, R33, -INF , !P4 ;  /* 0xff80000021cb7808 */ /* 0x000fe40006000000 */
[----:B------:R-:W-:Y:S02]  /*30d0*/  FSEL R202, R28, -INF , !P3 ;  /* 0xff8000001cca7808 */ /* 0x000fe40005800000 */
[----:B------:R-:W-:-:S02]  /*30e0*/  FSEL R221, R51, -INF , !P6 ;  /* 0xff80000033dd7808 */ /* 0x000fc40007000000 */
[----:B------:R-:W-:Y:S02]  /*30f0*/  FSEL R201, R34, -INF , !P5 ;  /* 0xff80000022c97808 */ /* 0x000fe40006800000 */
[----:B------:R-:W-:Y:S02]  /*3100*/  FSEL R199, R35, -INF , !P4 ;  /* 0xff80000023c77808 */ /* 0x000fe40006000000 */
[----:B------:R-:W-:Y:S02]  /*3110*/  FSEL R195, R30, -INF , !P3 ;  /* 0xff8000001ec37808 */ /* 0x000fe40005800000 */
[----:B------:R-:W-:Y:S01]  /*3120*/  SHF.R.U32.HI R46, RZ, 0x5, R185 ;  /* 0x00000005ff2e7819 */ /* 0x000fe200000116b9 */
[----:B------:R-:W-:Y:S01]  /*3130*/  IMAD.SHL.U32 R197, R6, 0x2, RZ ;  /* 0x0000000206c57824 */ /* 0x000fe200078e00ff */
[----:B------:R-:W-:Y:S01]  /*3140*/  FSEL R232, R17, -INF , !P6 ;  /* 0xff80000011e87808 */ /* 0x000fe20007000000 */
[----:B------:R-:W-:Y:S01]  /*3150*/  LDSM.16.MT88.4 R148, [R177+0x9000] ;  /* 0x00900000b194783b */ /* 0x000fe20000004200 */
[----:B------:R-:W-:-:S02]  /*3160*/  FSEL R188, R36, -INF , !P5 ;  /* 0xff80000024bc7808 */ /* 0x000fc40006800000 */
[----:B------:R-:W-:Y:S01]  /*3170*/  FSEL R178, R37, -INF , !P4 ;  /* 0xff80000025b27808 */ /* 0x000fe20006000000 */
[----:B------:R-:W-:Y:S01]  /*3180*/  LDSM.16.MT88.4 R96, [R177+0xa000] ;  /* 0x00a00000b160783b */ /* 0x000fe20000004200 */
[----:B------:R-:W-:-:S03]  /*3190*/  FSEL R175, R116, -INF , !P3 ;  /* 0xff80000074af7808 */ /* 0x000fc60005800000 */
[----:B------:R-:W-:Y:S04]  /*31a0*/  LDSM.16.MT88.4 R112, [R173+0x1000] ;  /* 0x00100000ad70783b */ /* 0x000fe80000004200 */
[----:B---3--:R-:W3:Y:S01]  /*31b0*/  LDL.64 R240, [R1+0x18] ;  /* 0x0000180001f07983 */ /* 0x008ee20000100a00 */
[----:B------:R-:W-:Y:S01]  /*31c0*/  FMNMX3.FTZ R11, R11, R214, R204, !PT ;  /* 0x000000d60b0b7276 */ /* 0x000fe200078100cc */
[----:B------:R-:W-:Y:S01]  /*31d0*/  IMAD R46, R3, 0x8, R46 ;  /* 0x00000008032e7824 */ /* 0x000fe200078e022e */
[----:B------:R-:W-:Y:S01]  /*31e0*/  FSEL R200, R29, -INF , !P2 ;  /* 0xff8000001dc87808 */ /* 0x000fe20005000000 */
[----:B------:R4:W-:Y:S01]  /*31f0*/  STL.64 [R1+0x28], R238 ;  /* 0x000028ee01007387 */ /* 0x0009e20000100a00 */
[----:B------:R-:W-:Y:S01]  /*3200*/  FMNMX3.FTZ R11, R11, R203, R202, !PT ;  /* 0x000000cb0b0b7276 */ /* 0x000fe200078100ca */
[----:B------:R-:W-:Y:S01]  /*3210*/  VIADD R44, R46, 0x4 ;  /* 0x000000042e2c7836 */ /* 0x000fe20000000000 */
[----:B------:R-:W-:Y:S01]  /*3220*/  FMNMX3.FTZ R0, R43, R87, R85, !PT ;  /* 0x000000572b007276 */ /* 0x000fe20007810055 */
[----:B------:R-:W-:Y:S01]  /*3230*/  VIADD R64, R197, 0xfffffffe ;  /* 0xfffffffec5407836 */ /* 0x000fe20000000000 */
[----:B-1----:R-:W-:Y:S01]  /*3240*/  FMNMX.FTZ R8, R200, R11, !PT ;  /* 0x0000000bc8087209 */ /* 0x002fe20007810000 */
[----:B------:R-:W-:Y:S01]  /*3250*/  IMAD.WIDE.U32 R44, R44, -0x326172a9, RZ ;  /* 0xcd9e8d572c2c7825 */ /* 0x000fe200078e00ff */
[----:B------:R-:W-:Y:S01]  /*3260*/  FMNMX3.FTZ R0, R0, R83, R15, !PT ;  /* 0x0000005300007276 */ /* 0x000fe2000781000f */
[----:B------:R-:W-:Y:S01]  /*3270*/  LDSM.16.MT88.4 R120, [R177+0xb000] ;  /* 0x00b00000b178783b */ /* 0x000fe20000004200 */
[----:B------:R-:W-:Y:S01]  /*3280*/  FSEL R194, R31, -INF , !P2 ;  /* 0xff8000001fc27808 */ /* 0x000fe20005000000 */
[----:B------:R-:W-:Y:S01]  /*3290*/  IMAD.WIDE.U32 R46, R46, -0x326172a9, RZ ;  /* 0xcd9e8d572e2e7825 */ /* 0x000fe200078e00ff */
[----:B------:R-:W-:Y:S01]  /*32a0*/  FMNMX3.FTZ R0, R0, R71, R21, !PT ;  /* 0x0000004700007276 */ /* 0x000fe20007810015 */
[----:B------:R-:W1:Y:S01]  /*32b0*/  SHFL.BFLY PT, R9, R8, 0x2, 0x1f ;  /* 0x0c401f0008097f89 */ /* 0x000e6200000e0000 */
[----:B------:R-:W-:-:S02]  /*32c0*/  FSEL R174, R117, -INF , !P2 ;  /* 0xff80000075ae7808 */ /* 0x000fc40005000000 */
[----:B------:R-:W-:Y:S01]  /*32d0*/  FMNMX3.FTZ R0, R0, R23, R215, !PT ;  /* 0x0000001700007276 */ /* 0x000fe200078100d7 */
[----:B------:R-:W-:Y:S01]  /*32e0*/  LDSM.16.MT88.4 R32, [R177+0x9400] ;  /* 0x00940000b120783b */ /* 0x000fe20000004200 */
[----:B------:R-:W-:Y:S02]  /*32f0*/  FMNMX3.FTZ R17, R86, R84, R100, !PT ;  /* 0x0000005456117276 */ /* 0x000fe40007810064 */
[----:B------:R-:W-:Y:S02]  /*3300*/  FSEL R220, R19, -INF , !P6 ;  /* 0xff80000013dc7808 */ /* 0x000fe40007000000 */
[----:B------:R-:W-:Y:S02]  /*3310*/  FMNMX3.FTZ R17, R17, R102, R190, !PT ;  /* 0x0000006611117276 */ /* 0x000fe400078100be */
[----:B------:R-:W-:Y:S02]  /*3320*/  FSEL R172, R38, -INF , !P5 ;  /* 0xff80000026ac7808 */ /* 0x000fe40006800000 */
[----:B------:R-:W-:Y:S01]  /*3330*/  FMNMX3.FTZ R17, R17, R224, R226, !PT ;  /* 0x000000e011117276 */ /* 0x000fe200078100e2 */
[----:B----4-:R-:W-:Y:S01]  /*3340*/  IMAD.WIDE.U32 R238, R5, -0x2daee0ad, RZ ;  /* 0xd2511f5305ee7825 */ /* 0x010fe200078e00ff */
[----:B------:R-:W-:-:S02]  /*3350*/  FSEL R171, R39, -INF , !P4 ;  /* 0xff80000027ab7808 */ /* 0x000fc40006000000 */
[----:B------:R-:W-:Y:S02]  /*3360*/  FMNMX3.FTZ R17, R17, R230, R208, !PT ;  /* 0x000000e611117276 */ /* 0x000fe400078100d0 */
[----:B------:R-:W-:Y:S01]  /*3370*/  FSEL R170, R118, -INF , !P3 ;  /* 0xff80000076aa7808 */ /* 0x000fe20005800000 */
[----:B------:R-:W-:Y:S01]  /*3380*/  STL.64 [R1+0x10], R238 ;  /* 0x000010ee01007387 */ /* 0x000fe20000100a00 */
[----:B------:R-:W-:Y:S02]  /*3390*/  FSEL R169, R119, -INF , !P2 ;  /* 0xff80000077a97808 */ /* 0x000fe40005000000 */
[----:B-1----:R-:W-:-:S05]  /*33a0*/  FMNMX.FTZ R9, R8, R9, !PT ;  /* 0x0000000908097209 */ /* 0x002fca0007810000 */
[----:B------:R-:W1:Y:S02]  /*33b0*/  SHFL.BFLY PT, R2, R9, 0x1, 0x1f ;  /* 0x0c201f0009027f89 */ /* 0x000e6400000e0000 */
[----:B-1----:R-:W-:-:S04]  /*33c0*/  FMNMX.FTZ R2, R9, R2, !PT ;  /* 0x0000000209027209 */ /* 0x002fc80007810000 */
[C---:B------:R-:W-:Y:S01]  /*33d0*/  FSETP.NEU.FTZ.AND P0, PT, R2.reuse, -INF , PT ;  /* 0xff8000000200780b */ /* 0x040fe20003f1d000 */
[----:B--2---:R-:W-:-:S05]  /*33e0*/  FMUL.FTZ R205, R2, UR4 ;  /* 0x0000000402cd7c20 */ /* 0x004fca0008410000 */
[----:B------:R-:W-:Y:S02]  /*33f0*/  FSEL R205, R205, RZ, P0 ;  /* 0x000000ffcdcd7208 */ /* 0x000fe40000000000 */
[----:B------:R-:W-:-:S03]  /*3400*/  ISETP.NE.AND P0, PT, R40, RZ, PT ;  /* 0x000000ff2800720c */ /* 0x000fc60003f05270 */
[--C-:B------:R-:W-:Y:S01]  /*3410*/  FFMA.FTZ R49, R20, UR4, -R205.reuse ;  /* 0x0000000414317c23 */ /* 0x100fe200080108cd */
[----:B------:R-:W-:Y:S01]  /*3420*/  FSEL R223, R50, -INF , !P0 ;  /* 0xff80000032df7808 */ /* 0x000fe20004000000 */
[--C-:B------:R-:W-:Y:S01]  /*3430*/  FFMA.FTZ R50, R12, UR4, -R205.reuse ;  /* 0x000000040c327c23 */ /* 0x100fe200080108cd */
[--C-:B------:R-:W-:Y:S01]  /*3440*/  FFMA.FTZ R53, R14, UR4, -R205.reuse ;  /* 0x000000040e357c23 */ /* 0x100fe200080108cd */
[----:B------:R-:W-:Y:S01]  /*3450*/  FFMA.FTZ R58, R80, UR4, -R205 ;  /* 0x00000004503a7c23 */ /* 0x000fe200080108cd */
[----:B------:R-:W-:Y:S01]  /*3460*/  FMNMX3.FTZ R0, R0, R219, R223, !PT ;  /* 0x000000db00007276 */ /* 0x000fe200078100df */
[----:B------:R-:W-:Y:S01]  /*3470*/  MUFU.EX2 R49, R49 ;  /* 0x0000003100317308 */ /* 0x000fe20000000800 */
[--C-:B------:R-:W-:Y:S01]  /*3480*/  FFMA.FTZ R57, R22, UR4, -R205.reuse ;  /* 0x0000000416397c23 */ /* 0x100fe200080108cd */
[----:B------:R-:W-:Y:S01]  /*3490*/  FFMA.FTZ R62, R92, UR4, -R205 ;  /* 0x000000045c3e7c23 */ /* 0x000fe200080108cd */
[----:B------:R-:W-:Y:S01]  /*34a0*/  FMNMX3.FTZ R0, R0, R221, R201, !PT ;  /* 0x000000dd00007276 */ /* 0x000fe200078100c9 */
[--C-:B------:R-:W-:Y:S01]  /*34b0*/  FFMA.FTZ R61, R88, UR4, -R205.reuse ;  /* 0x00000004583d7c23 */ /* 0x100fe200080108cd */
[----:B------:R-:W-:-:S02]  /*34c0*/  FFMA.FTZ R54, R68, UR4, -R205 ;  /* 0x0000000444367c23 */ /* 0x000fc400080108cd */
[----:B------:R-:W-:Y:S01]  /*34d0*/  FMNMX3.FTZ R9, R0, R199, R195, !PT ;  /* 0x000000c700097276 */ /* 0x000fe200078100c3 */
[----:B------:R-:W-:Y:S03]  /*34e0*/  MUFU.EX2 R50, R50 ;  /* 0x0000003200327308 */ /* 0x000fe60000000800 */
[----:B------:R-:W-:-:S05]  /*34f0*/  FMNMX.FTZ R8, R194, R9, !PT ;  /* 0x00000009c2087209 */ /* 0x000fca0007810000 */
[----:B------:R-:W1:Y:S01]  /*3500*/  SHFL.BFLY PT, R9, R8, 0x2, 0x1f ;  /* 0x0c401f0008097f89 */ /* 0x000e6200000e0000 */
[----:B------:R-:W-:Y:S08]  /*3510*/  MUFU.EX2 R58, R58 ;  /* 0x0000003a003a7308 */ /* 0x000ff00000000800 */
[----:B------:R-:W2:Y:S08]  /*3520*/  MUFU.EX2 R57, R57 ;  /* 0x0000003900397308 */ /* 0x000eb00000000800 */
[----:B------:R-:W-:Y:S01]  /*3530*/  MUFU.EX2 R62, R62 ;  /* 0x0000003e003e7308 */ /* 0x000fe20000000800 */
[----:B-1----:R-:W-:-:S07]  /*3540*/  FMNMX.FTZ R9, R8, R9, !PT ;  /* 0x0000000908097209 */ /* 0x002fce0007810000 */
[----:B------:R-:W-:Y:S01]  /*3550*/  MUFU.EX2 R61, R61 ;  /* 0x0000003d003d7308 */ /* 0x000fe20000000800 */
[----:B------:R-:W1:Y:S07]  /*3560*/  SHFL.BFLY PT, R0, R9, 0x1, 0x1f ;  /* 0x0c201f0009007f89 */ /* 0x000e6e00000e0000 */
[----:B------:R-:W-:Y:S08]  /*3570*/  MUFU.EX2 R54, R54 ;  /* 0x0000003600367308 */ /* 0x000ff00000000800 */
[----:B------:R-:W-:Y:S01]  /*3580*/  MUFU.EX2 R53, R53 ;  /* 0x0000003500357308 */ /* 0x000fe20000000800 */
[----:B-1----:R-:W-:-:S04]  /*3590*/  FMNMX.FTZ R0, R9, R0, !PT ;  /* 0x0000000009007209 */ /* 0x002fc80007810000 */
[C---:B------:R-:W-:Y:S01]  /*35a0*/  FSETP.NEU.FTZ.AND P0, PT, R0.reuse, -INF , PT ;  /* 0xff8000000000780b */ /* 0x040fe20003f1d000 */
[----:B------:R-:W-:-:S05]  /*35b0*/  FMUL.FTZ R196, R0, UR4 ;  /* 0x0000000400c47c20 */ /* 0x000fca0008410000 */
[----:B------:R-:W-:Y:S02]  /*35c0*/  FSEL R196, R196, RZ, P0 ;  /* 0x000000ffc4c47208 */ /* 0x000fe40000000000 */
[----:B------:R-:W-:-:S03]  /*35d0*/  ISETP.NE.AND P0, PT, R40, RZ, PT ;  /* 0x000000ff2800720c */ /* 0x000fc60003f05270 */
[--C-:B------:R-:W-:Y:S01]  /*35e0*/  FFMA.FTZ R52, R15, UR4, -R196.reuse ;  /* 0x000000040f347c23 */ /* 0x100fe200080108c4 */
[----:B------:R-:W-:Y:S01]  /*35f0*/  FSEL R252, R16, -INF , !P0 ;  /* 0xff80000010fc7808 */ /* 0x000fe20004000000 */
        /* <DEDUP_REMOVED lines=10> */
[----:B------:R-:W-:Y:S01]  /*36a0*/  FFMA.FTZ R51, R71, UR4, -R196 ;  /* 0x0000000447337c23 */ /* 0x000fe200080108c4 */
[----:B------:R-:W-:Y:S02]  /*36b0*/  LDSM.16.MT88.4 R80, [R173] ;  /* 0x00000000ad50783b */ /* 0x000fe40000004200 */
[----:B------:R-:W-:Y:S01]  /*36c0*/  FMNMX3.FTZ R14, R14, R171, R170, !PT ;  /* 0x000000ab0e0e7276 */ /* 0x000fe200078100aa */
[----:B------:R-:W1:Y:S08]  /*36d0*/  MUFU.EX2 R55, R55 ;  /* 0x0000003700377308 */ /* 0x000e700000000800 */
[----:B------:R-:W-:Y:S08]  /*36e0*/  MUFU.EX2 R60, R60 ;  /* 0x0000003c003c7308 */ /* 0x000ff00000000800 */
[----:B------:R-:W4:Y:S08]  /*36f0*/  MUFU.EX2 R59, R59 ;  /* 0x0000003b003b7308 */ /* 0x000f300000000800 */
[----:B------:R-:W-:Y:S08]  /*3700*/  MUFU.EX2 R48, R48 ;  /* 0x0000003000307308 */ /* 0x000ff00000000800 */
[----:B------:R-:W4:Y:S08]  /*3710*/  MUFU.EX2 R43, R43 ;  /* 0x0000002b002b7308 */ /* 0x000f300000000800 */
[----:B------:R-:W-:Y:S08]  /*3720*/  MUFU.EX2 R52, R52 ;  /* 0x0000003400347308 */ /* 0x000ff00000000800 */
[----:B------:R-:W4:Y:S01]  /*3730*/  MUFU.EX2 R51, R51 ;  /* 0x0000003300337308 */ /* 0x000f220000000800 */
[C---:B---3--:R-:W-:Y:S01]  /*3740*/  LOP3.LUT R250, R240.reuse, R13, R45, 0x96, !PT ;  /* 0x0000000df0fa7212 */ /* 0x048fe200078e962d */
[C---:B------:R-:W-:Y:S01]  /*3750*/  VIADD R63, R241.reuse, 0xbb67ae85 ;  /* 0xbb67ae85f13f7836 */ /* 0x040fe20000000000 */
[----:B------:R-:W-:Y:S01]  /*3760*/  LOP3.LUT R64, R241, R64, R239, 0x96, !PT ;  /* 0x00000040f1407212 */ /* 0x000fe200078e96ef */
[----:B------:R-:W-:-:S02]  /*3770*/  VIADD R40, R240, 0x9e3779b9 ;  /* 0x9e3779b9f0287836 */ /* 0x000fc40000000000 */
[----:B------:R-:W-:-:S04]  /*3780*/  IMAD.WIDE.U32 R250, R250, -0x2daee0ad, RZ ;  /* 0xd2511f53fafa7825 */ /* 0x000fc800078e00ff */
[----:B------:R-:W-:Y:S01]  /*3790*/  IMAD.WIDE.U32 R64, R64, -0x326172a9, RZ ;  /* 0xcd9e8d5740407825 */ /* 0x000fe200078e00ff */
[----:B------:R-:W-:-:S03]  /*37a0*/  LOP3.LUT R246, R63, R238, R251, 0x96, !PT ;  /* 0x000000ee3ff67212 */ /* 0x000fc600078e96fb */
[----:B------:R-:W-:Y:S01]  /*37b0*/  VIADD R5, R240, 0x3c6ef372 ;  /* 0x3c6ef372f0057836 */ /* 0x000fe20000000000 */
[----:B------:R-:W-:Y:S01]  /*37c0*/  LOP3.LUT R3, R40, R44, R65, 0x96, !PT ;  /* 0x0000002c28037212 */ /* 0x000fe200078e9641 */
[----:B------:R-:W-:-:S04]  /*37d0*/  IMAD.WIDE.U32 R246, R246, -0x326172a9, RZ ;  /* 0xcd9e8d57f6f67825 */ /* 0x000fc800078e00ff */
[----:B------:R-:W-:Y:S01]  /*37e0*/  IMAD.WIDE.U32 R26, R3, -0x2daee0ad, RZ ;  /* 0xd2511f53031a7825 */ /* 0x000fe200078e00ff */
[----:B------:R-:W-:-:S03]  /*37f0*/  LOP3.LUT R28, R5, R64, R247, 0x96, !PT ;  /* 0x00000040051c7212 */ /* 0x000fc600078e96f7 */
[----:B------:R-:W-:Y:S02]  /*3800*/  VIADD R209, R241, 0x76cf5d0a ;  /* 0x76cf5d0af1d17836 */ /* 0x000fe40000000000 */
[----:B------:R-:W-:-:S03]  /*3810*/  IMAD.WIDE.U32 R28, R28, -0x2daee0ad, RZ ;  /* 0xd2511f531c1c7825 */ /* 0x000fc600078e00ff */
[----:B------:R-:W-:Y:S01]  /*3820*/  LOP3.LUT R3, R209, R250, R27, 0x96, !PT ;  /* 0x000000fad1037212 */ /* 0x000fe200078e961b */
[----:B------:R-:W-:Y:S02]  /*3830*/  VIADD R207, R241, 0x32370b8f ;  /* 0x32370b8ff1cf7836 */ /* 0x000fe40000000000 */
[C---:B------:R-:W-:Y:S02]  /*3840*/  VIADD R237, R240.reuse, 0xdaa66d2b ;  /* 0xdaa66d2bf0ed7836 */ /* 0x040fe40000000000 */
[----:B------:R-:W-:Y:S01]  /*3850*/  IMAD.WIDE.U32 R24, R3, -0x326172a9, RZ ;  /* 0xcd9e8d5703187825 */ /* 0x000fe200078e00ff */
[----:B------:R-:W-:Y:S01]  /*3860*/  LOP3.LUT R26, R207, R26, R29, 0x96, !PT ;  /* 0x0000001acf1a7212 */ /* 0x000fe200078e961d */
[----:B------:R-:W3:Y:S02]  /*3870*/  LDC R3, c[0x0][0x4f8] ;  /* 0x00013e00ff037b82 */ /* 0x000ee40000000800 */
[----:B------:R-:W-:Y:S01]  /*3880*/  VIADD R236, R240, 0x78dde6e4 ;  /* 0x78dde6e4f0ec7836 */ /* 0x000fe20000000000 */
[----:B------:R-:W-:Y:S01]  /*3890*/  LOP3.LUT R8, R237, R246, R25, 0x96, !PT ;  /* 0x000000f6ed087212 */ /* 0x000fe200078e9619 */
[----:B------:R-:W-:-:S04]  /*38a0*/  IMAD.WIDE.U32 R26, R26, -0x326172a9, RZ ;  /* 0xcd9e8d571a1a7825 */ /* 0x000fc800078e00ff */
[----:B------:R-:W-:Y:S01]  /*38b0*/  IMAD.WIDE.U32 R8, R8, -0x2daee0ad, RZ ;  /* 0xd2511f5308087825 */ /* 0x000fe200078e00ff */
[----:B------:R-:W-:-:S03]  /*38c0*/  LOP3.LUT R24, R236, R24, R27, 0x96, !PT ;  /* 0x00000018ec187212 */ /* 0x000fc600078e961b */
[----:B------:R-:W-:Y:S02]  /*38d0*/  VIADD R211, R241, 0xa9066899 ;  /* 0xa9066899f1d37836 */ /* 0x000fe40000000000 */
[----:B------:R-:W-:-:S04]  /*38e0*/  IMAD.WIDE.U32 R24, R24, -0x2daee0ad, RZ ;  /* 0xd2511f5318187825 */ /* 0x000fc800078e00ff */
[----:B------:R-:W-:Y:S01]  /*38f0*/  VIADD R213, R241, 0xed9eba14 ;  /* 0xed9eba14f1d57836 */ /* 0x000fe20000000000 */
[----:B------:R-:W-:Y:S01]  /*3900*/  LOP3.LUT R30, R211, R8, R25, 0x96, !PT ;  /* 0x00000008d31e7212 */ /* 0x000fe200078e9619 */
[C---:B------:R-:W-:Y:S02]  /*3910*/  VIADD R234, R240.reuse, 0xb54cda56 ;  /* 0xb54cda56f0ea7836 */ /* 0x040fe40000000000 */
[----:B------:R-:W-:Y:S01]  /*3920*/  VIADD R235, R240, 0x1715609d ;  /* 0x1715609df0eb7836 */ /* 0x000fe20000000000 */
[----:B------:R-:W-:Y:S01]  /*3930*/  LOP3.LUT R28, R213, R28, R9, 0x96, !PT ;  /* 0x0000001cd51c7212 */ /* 0x000fe200078e9609 */
[----:B------:R-:W-:Y:S01]  /*3940*/  IMAD.WIDE.U32 R30, R30, -0x326172a9, RZ ;  /* 0xcd9e8d571e1e7825 */ /* 0x000fe200078e00ff */
[----:B---3--:R-:W-:-:S03]  /*3950*/  LOP3.LUT R3, R3, 0xff, RZ, 0xc0, !PT ;  /* 0x000000ff03037812 */ /* 0x008fc600078ec0ff */
[----:B------:R-:W-:Y:S01]  /*3960*/  IMAD.MOV.U32 R8, RZ, RZ, R30 ;  /* 0x000000ffff087224 */ /* 0x000fe200078e001e */
[----:B------:R-:W-:Y:S01]  /*3970*/  PRMT R9, R30, 0x7773, RZ ;  /* 0x000077731e097816 */ /* 0x000fe200000000ff */
[----:B------:R-:W-:Y:S01]  /*3980*/  IMAD.WIDE.U32 R28, R28, -0x326172a9, RZ ;  /* 0xcd9e8d571c1c7825 */ /* 0x000fe200078e00ff */
[----:B------:R-:W-:Y:S02]  /*3990*/  PRMT R10, R30, 0x7772, RZ ;  /* 0x000077721e0a7816 */ /* 0x000fe400000000ff */
[----:B------:R-:W-:Y:S01]  /*39a0*/  LOP3.LUT R11, R8, 0xff, RZ, 0xc0, !PT ;  /* 0x000000ff080b7812 */ /* 0x000fe200078ec0ff */
[----:B------:R-:W-:Y:S01]  /*39b0*/  IMAD R67, R3, 0x10000, R3 ;  /* 0x0001000003437824 */ /* 0x000fe200078e0203 */
[----:B------:R-:W-:Y:S01]  /*39c0*/  LOP3.LUT R8, R234, R28, R31, 0x96, !PT ;  /* 0x0000001cea087212 */ /* 0x000fe200078e961f */
[----:B------:R-:W-:Y:S01]  /*39d0*/  VIADD R176, R241, 0x646e171e ;  /* 0x646e171ef1b07836 */ /* 0x000fe20000000000 */
[----:B------:R-:W-:Y:S02]  /*39e0*/  PRMT R10, R10, 0x5410, R9 ;  /* 0x000054100a0a7816 */ /* 0x000fe40000000009 */
[----:B------:R-:W-:-:S02]  /*39f0*/  PRMT R3, R8, 0x7632, R3 ;  /* 0x0000763208037816 */ /* 0x000fc40000000003 */
[C---:B------:R-:W-:Y:S02]  /*3a00*/  LOP3.LUT R132, R8.reuse, 0xffff, RZ, 0xc0, !PT ;  /* 0x0000ffff08847812 */ /* 0x040fe400078ec0ff */
[----:B------:R-:W-:Y:S02]  /*3a10*/  LOP3.LUT R9, R8, 0xff, RZ, 0xc0, !PT ;  /* 0x000000ff08097812 */ /* 0x000fe400078ec0ff */
[----:B------:R-:W-:Y:S02]  /*3a20*/  SHF.R.U32.HI R8, RZ, 0x18, R8 ;  /* 0x00000018ff087819 */ /* 0x000fe40000011608 */
[----:B------:R-:W-:Y:S02]  /*3a30*/  LOP3.LUT R3, R3, 0xff, RZ, 0xc0, !PT ;  /* 0x000000ff03037812 */ /* 0x000fe400078ec0ff */
[----:B------:R-:W-:Y:S02]  /*3a40*/  LOP3.LUT R26, R235, R26, R29, 0x96, !PT ;  /* 0x0000001aeb1a7212 */ /* 0x000fe400078e961d */
[----:B------:R-:W-:-:S02]  /*3a50*/  PRMT R8, R3, 0x5410, R8 ;  /* 0x0000541003087816 */ /* 0x000fc40000000008 */
[----:B------:R-:W-:Y:S01]  /*3a60*/  FMNMX3.FTZ R3, R128, R136, R130, !PT ;  /* 0x0000008880037276 */ /* 0x000fe20007810082 */
[----:B------:R-:W-:Y:S01]  /*3a70*/  IMAD.WIDE.U32 R26, R26, -0x2daee0ad, RZ ;  /* 0xd2511f531a1a7825 */ /* 0x000fe200078e00ff */
[----:B------:R-:W-:Y:S02]  /*3a80*/  PRMT R134, R30, 0x7771, RZ ;  /* 0x000077711e867816 */ /* 0x000fe400000000ff */
[----:B------:R-:W-:Y:S01]  /*3a90*/  FMNMX3.FTZ R3, R3, R138, R180, !PT ;  /* 0x0000008a03037276 */ /* 0x000fe200078100b4 */
[----:B------:R-:W-:Y:S01]  /*3aa0*/  IMAD.MOV.U32 R18, RZ, RZ, R26 ;  /* 0x000000ffff127224 */ /* 0x000fe200078e001a */
[----:B------:R-:W-:Y:S01]  /*3ab0*/  PRMT R38, R26, 0x7771, RZ ;  /* 0x000077711a267816 */ /* 0x000fe200000000ff */
[----:B------:R-:W-:Y:S01]  /*3ac0*/  LDSM.16.MT88.4 R28, [R173+0x400] ;  /* 0x00040000ad1c783b */ /* 0x000fe20000004200 */
[----:B------:R-:W-:Y:S02]  /*3ad0*/  FMNMX3.FTZ R3, R3, R182, R228, !PT ;  /* 0x000000b603037276 */ /* 0x000fe400078100e4 */
[----:B------:R-:W-:-:S02]  /*3ae0*/  LOP3.LUT R19, R18, 0xff, RZ, 0xc0, !PT ;  /* 0x000000ff12137812 */ /* 0x000fc400078ec0ff */
[----:B------:R-:W-:Y:S02]  /*3af0*/  FMNMX3.FTZ R3, R3, R248, R198, !PT ;  /* 0x000000f803037276 */ /* 0x000fe400078100c6 */
[----:B------:R-:W-:Y:S02]  /*3b00*/  PRMT R38, R19, 0x5410, R38 ;  /* 0x0000541013267816 */ /* 0x000fe40000000026 */
[----:B------:R-:W-:Y:S02]  /*3b10*/  FMNMX3.FTZ R3, R3, R206, R252, !PT ;  /* 0x000000ce03037276 */ /* 0x000fe400078100fc */
[----:B------:R-:W-:Y:S02]  /*3b20*/  PRMT R17, R26, 0x7773, RZ ;  /* 0x000077731a117816 */ /* 0x000fe400000000ff */
[----:B------:R-:W-:Y:S02]  /*3b30*/  FMNMX3.FTZ R3, R3, R232, R188, !PT ;  /* 0x000000e803037276 */ /* 0x000fe400078100bc */
[----:B------:R-:W-:-:S02]  /*3b40*/  LOP3.LUT R12, R176, R24, R27, 0x96, !PT ;  /* 0x00000018b00c7212 */ /* 0x000fc400078e961b */
[----:B------:R-:W-:Y:S02]  /*3b50*/  FMNMX3.FTZ R3, R3, R178, R175, !PT ;  /* 0x000000b203037276 */ /* 0x000fe400078100af */
[----:B------:R-:W-:Y:S02]  /*3b60*/  HSET2.LE.AND R38, R38, R67, PT ;  /* 0x0000004326267233 */ /* 0x000fe40003803000 */
[----:B------:R-:W-:Y:S02]  /*3b70*/  FMNMX.FTZ R164, R174, R3, !PT ;  /* 0x00000003aea47209 */ /* 0x000fe40007810000 */
[C---:B------:R-:W-:Y:S02]  /*3b80*/  LOP3.LUT R18, R12.reuse, 0xffff, RZ, 0xc0, !PT ;  /* 0x0000ffff0c127812 */ /* 0x040fe400078ec0ff */
[----:B------:R-:W-:Y:S01]  /*3b90*/  LOP3.LUT R36, R12, 0xff, RZ, 0xc0, !PT ;  /* 0x000000ff0c247812 */ /* 0x000fe200078ec0ff */
[----:B------:R-:W3:Y:S01]  /*3ba0*/  SHFL.BFLY PT, R3, R164, 0x2, 0x1f ;  /* 0x0c401f00a4037f89 */ /* 0x000ee200000e0000 */
[----:B------:R-:W-:-:S02]  /*3bb0*/  PRMT R134, R11, 0x5410, R134 ;  /* 0x000054100b867816 */ /* 0x000fc40000000086 */
[----:B------:R-:W-:Y:S02]  /*3bc0*/  SHF.R.U32.HI R132, RZ, 0x8, R132 ;  /* 0x00000008ff847819 */ /* 0x000fe40000011684 */
[----:B------:R-:W-:Y:S02]  /*3bd0*/  LOP3.LUT R10, R10, 0xff00ff, RZ, 0xc0, !PT ;  /* 0x00ff00ff0a0a7812 */ /* 0x000fe400078ec0ff */
[----:B------:R-:W-:Y:S02]  /*3be0*/  PRMT R132, R9, 0x5410, R132 ;  /* 0x0000541009847816 */ /* 0x000fe40000000084 */
[--C-:B------:R-:W-:Y:S02]  /*3bf0*/  HSET2.LE.AND R134, R134, R67.reuse, PT ;  /* 0x0000004386867233 */ /* 0x100fe40003803000 */
[----:B--2---:R-:W-:Y:S02]  /*3c00*/  F2FP.BF16.F32.PACK_AB R9, R57, R58 ;  /* 0x0000003a3909723e */ /* 0x004fe400000010ff */
[----:B------:R-:W-:-:S02]  /*3c10*/  HSET2.LE.AND R135, R10, R67, PT ;  /* 0x000000430a877233 */ /* 0x000fc40003803000 */
[----:B------:R-:W-:Y:S02]  /*3c20*/  LOP3.LUT R134, R9, R134, RZ, 0xc0, !PT ;  /* 0x0000008609867212 */ /* 0x000fe400078ec0ff */
[--C-:B------:R-:W-:Y:S02]  /*3c30*/  HSET2.LE.AND R133, R8, R67.reuse, PT ;  /* 0x0000004308857233 */ /* 0x100fe40003803000 */
[----:B-1----:R-:W-:Y:S02]  /*3c40*/  F2FP.BF16.F32.PACK_AB R10, R55, R56 ;  /* 0x00000038370a723e */ /* 0x002fe400000010ff */
[----:B------:R-:W-:Y:S02]  /*3c50*/  HSET2.LE.AND R132, R132, R67, PT ;  /* 0x0000004384847233 */ /* 0x000fe40003803000 */
[----:B------:R-:W-:Y:S02]  /*3c60*/  F2FP.BF16.F32.PACK_AB R9, R61, R62 ;  /* 0x0000003e3d09723e */ /* 0x000fe400000010ff */
[----:B---3--:R-:W-:-:S02]  /*3c70*/  FMNMX.FTZ R164, R164, R3, !PT ;  /* 0x00000003a4a47209 */ /* 0x008fc40007810000 */
[----:B------:R-:W-:Y:S02]  /*3c80*/  FMNMX.FTZ R3, R169, R14, !PT ;  /* 0x0000000ea9037209 */ /* 0x000fe40007810000 */
[----:B------:R-:W-:Y:S01]  /*3c90*/  PRMT R14, R26, 0x7772, RZ ;  /* 0x000077721a0e7816 */ /* 0x000fe200000000ff */
[----:B------:R-:W1:Y:S01]  /*3ca0*/  SHFL.BFLY PT, R15, R164, 0x1, 0x1f ;  /* 0x0c201f00a40f7f89 */ /* 0x000e6200000e0000 */
[----:B----4-:R-:W-:Y:S02]  /*3cb0*/  F2FP.BF16.F32.PACK_AB R8, R59, R60 ;  /* 0x0000003c3b08723e */ /* 0x010fe400000010ff */
[--C-:B------:R-:W-:Y:S01]  /*3cc0*/  PRMT R14, R14, 0x5410, R17.reuse ;  /* 0x000054100e0e7816 */ /* 0x100fe20000000011 */
[----:B------:R-:W2:Y:S01]  /*3cd0*/  SHFL.BFLY PT, R16, R3, 0x2, 0x1f ;  /* 0x0c401f0003107f89 */ /* 0x000ea200000e0000 */
[----:B------:R-:W-:Y:S02]  /*3ce0*/  PRMT R17, R12, 0x7632, R17 ;  /* 0x000076320c117816 */ /* 0x000fe40000000011 */
[----:B------:R-:W-:Y:S01]  /*3cf0*/  SHF.R.U32.HI R12, RZ, 0x18, R12 ;  /* 0x00000018ff0c7819 */ /* 0x000fe2000001160c */
[----:B------:R-:W-:Y:S01]  /*3d00*/  LDSM.16.MT88.4 R24, [R177+0xa400] ;  /* 0x00a40000b118783b */ /* 0x000fe20000004200 */
[----:B------:R-:W-:-:S02]  /*3d10*/  LOP3.LUT R17, R17, 0xff, RZ, 0xc0, !PT ;  /* 0x000000ff11117812 */ /* 0x000fc400078ec0ff */
[----:B------:R-:W-:Y:S02]  /*3d20*/  LOP3.LUT R135, R10, R135, RZ, 0xc0, !PT ;  /* 0x000000870a877212 */ /* 0x000fe400078ec0ff */
[----:B------:R-:W-:Y:S02]  /*3d30*/  PRMT R12, R17, 0x5410, R12 ;  /* 0x00005410110c7816 */ /* 0x000fe4000000000c */
[----:B------:R-:W-:Y:S02]  /*3d40*/  LOP3.LUT R132, R9, R132, RZ, 0xc0, !PT ;  /* 0x0000008409847212 */ /* 0x000fe400078ec0ff */
[----:B------:R-:W-:Y:S02]  /*3d50*/  LOP3.LUT R133, R8, R133, RZ, 0xc0, !PT ;  /* 0x0000008508857212 */ /* 0x000fe400078ec0ff */
[----:B------:R-:W-:Y:S01]  /*3d60*/  HSET2.LE.AND R37, R12, R67, PT ;  /* 0x000000430c257233 */ /* 0x000fe20003803000 */
[----:B------:R-:W-:Y:S01]  /*3d70*/  LDSM.16.MT88.4 R8, [R173+0x2000] ;  /* 0x00200000ad08783b */ /* 0x000fe20000004200 */
[----:B------:R-:W-:-:S02]  /*3d80*/  LOP3.LUT R14, R14, 0xff00ff, RZ, 0xc0, !PT ;  /* 0x00ff00ff0e0e7812 */ /* 0x000fc400078ec0ff */
[----:B------:R-:W-:Y:S01]  /*3d90*/  SHF.R.U32.HI R21, RZ, 0x8, R18 ;  /* 0x00000008ff157819 */ /* 0x000fe20000011612 */
[C---:B------:R-:W-:Y:S01]  /*3da0*/  HMMA.16816.F32.BF16 R156, R132.reuse, R148, RZ ;  /* 0x00000094849c723c */ /* 0x040fe200000418ff */
[----:B-1----:R-:W-:Y:S02]  /*3db0*/  FMNMX.FTZ R164, R164, R15, !PT ;  /* 0x0000000fa4a47209 */ /* 0x002fe40007810000 */
[----:B------:R-:W-:Y:S02]  /*3dc0*/  F2FP.BF16.F32.PACK_AB R15, R49, R50 ;  /* 0x00000032310f723e */ /* 0x000fe400000010ff */
[----:B--2---:R-:W-:Y:S01]  /*3dd0*/  FMNMX.FTZ R3, R3, R16, !PT ;  /* 0x0000001003037209 */ /* 0x004fe20007810000 */
[----:B------:R-:W-:Y:S01]  /*3de0*/  FMUL.FTZ R181, R164, UR4 ;  /* 0x00000004a4b57c20 */ /* 0x000fe20008410000 */
[----:B------:R-:W-:Y:S01]  /*3df0*/  LOP3.LUT R38, R15, R38, RZ, 0xc0, !PT ;  /* 0x000000260f267212 */ /* 0x000fe200078ec0ff */
[----:B------:R-:W-:Y:S01]  /*3e00*/  LDSM.16.MT88.4 R16, [R177+0xb400] ;  /* 0x00b40000b110783b */ /* 0x000fe20000004200 */
[----:B------:R-:W-:Y:S01]  /*3e10*/  LOP3.LUT R15, R240, R13, R47, 0x96, !PT ;  /* 0x0000000df00f7212 */ /* 0x000fe200078e962f */
[----:B------:R-:W-:Y:S01]  /*3e20*/  HMMA.16816.F32.BF16 R72, R132, R80, RZ ;  /* 0x000000508448723c */ /* 0x000fe200000418ff */
[----:B------:R-:W-:Y:S01]  /*3e30*/  FSETP.NEU.FTZ.AND P0, PT, R164, -INF , PT ;  /* 0xff800000a400780b */ /* 0x000fe20003f1d000 */
[----:B------:R-:W1:Y:S01]  /*3e40*/  SHFL.BFLY PT, R66, R3, 0x1, 0x1f ;  /* 0x0c201f0003427f89 */ /* 0x000e6200000e0000 */
[----:B------:R-:W-:Y:S01]  /*3e50*/  HSET2.LE.AND R39, R14, R67, PT ;  /* 0x000000430e277233 */ /* 0x000fe20003803000 */
[----:B------:R-:W-:Y:S01]  /*3e60*/  IMAD.WIDE.U32 R192, R15, -0x2daee0ad, RZ ;  /* 0xd2511f530fc07825 */ /* 0x000fe200078e00ff */
[----:B------:R-:W-:-:S02]  /*3e70*/  FSEL R181, R181, RZ, P0 ;  /* 0x000000ffb5b57208 */ /* 0x000fc40000000000 */
[----:B------:R-:W-:Y:S01]  /*3e80*/  PRMT R36, R36, 0x5410, R21 ;  /* 0x0000541024247816 */ /* 0x000fe20000000015 */
[C---:B------:R-:W-:Y:S01]  /*3e90*/  HMMA.16816.F32.BF16 R88, R132.reuse, R96, RZ ;  /* 0x000000608458723c */ /* 0x040fe200000418ff */
[----:B------:R-:W-:Y:S01]  /*3ea0*/  LOP3.LUT R12, R63, R238, R193, 0x96, !PT ;  /* 0x000000ee3f0c7212 */ /* 0x000fe200078e96c1 */
[----:B------:R-:W2:Y:S01]  /*3eb0*/  LDSM.16.MT88.4 R20, [R173+0x1400] ;  /* 0x00140000ad14783b */ /* 0x000ea20000004200 */
[----:B------:R-:W-:Y:S01]  /*3ec0*/  LOP3.LUT R63, R40, R46, R65, 0x96, !PT ;  /* 0x0000002e283f7212 */ /* 0x000fe200078e9641 */
[--C-:B------:R-:W-:Y:S01]  /*3ed0*/  FFMA.FTZ R191, R182, UR4, -R181.reuse ;  /* 0x00000004b6bf7c23 */ /* 0x100fe200080108b5 */
[----:B------:R-:W-:Y:S01]  /*3ee0*/  F2FP.BF16.F32.PACK_AB R14, R43, R48 ;  /* 0x000000302b0e723e */ /* 0x000fe200000010ff */
[----:B------:R-:W-:Y:S01]  /*3ef0*/  IMAD.WIDE.U32 R242, R12, -0x326172a9, RZ ;  /* 0xcd9e8d570cf27825 */ /* 0x000fe200078e00ff */
[----:B------:R-:W-:Y:S01]  /*3f00*/  HSET2.LE.AND R36, R36, R67, PT ;  /* 0x0000004324247233 */ /* 0x000fe20003803000 */
[----:B------:R-:W-:Y:S01]  /*3f10*/  HMMA.16816.F32.BF16 R104, R132, R112, RZ ;  /* 0x000000708468723c */ /* 0x000fe200000418ff */
[----:B------:R-:W-:Y:S01]  /*3f20*/  LOP3.LUT R39, R14, R39, RZ, 0xc0, !PT ;  /* 0x000000270e277212 */ /* 0x000fe200078ec0ff */
[----:B------:R-:W-:Y:S01]  /*3f30*/  FFMA.FTZ R187, R228, UR4, -R181 ;  /* 0x00000004e4bb7c23 */ /* 0x000fe200080108b5 */
[----:B------:R-:W-:Y:S01]  /*3f40*/  LOP3.LUT R68, R5, R64, R243, 0x96, !PT ;  /* 0x0000004005447212 */ /* 0x000fe200078e96f3 */
[----:B------:R-:W-:Y:S01]  /*3f50*/  IMAD.WIDE.U32 R64, R63, -0x2daee0ad, RZ ;  /* 0xd2511f533f407825 */ /* 0x000fe200078e00ff */
[----:B------:R-:W-:-:S03]  /*3f60*/  F2FP.BF16.F32.PACK_AB R13, R53, R54 ;  /* 0x00000036350d723e */ /* 0x000fc600000010ff */
[----:B------:R-:W-:Y:S01]  /*3f70*/  FFMA.FTZ R63, R128, UR4, -R181 ;  /* 0x00000004803f7c23 */ /* 0x000fe200080108b5 */
[----:B------:R-:W-:Y:S01]  /*3f80*/  F2FP.BF16.F32.PACK_AB R14, R51, R52 ;  /* 0x00000034330e723e */ /* 0x000fe200000010ff */
[----:B------:R-:W-:Y:S01]  /*3f90*/  IMAD.WIDE.U32 R68, R68, -0x2daee0ad, RZ ;  /* 0xd2511f5344447825 */ /* 0x000fe200078e00ff */
[----:B------:R-:W-:Y:S01]  /*3fa0*/  LOP3.LUT R70, R209, R192, R65, 0x96, !PT ;  /* 0x000000c0d1467212 */ /* 0x000fe200078e9641 */
[----:B------:R-:W-:Y:S01]  /*3fb0*/  HMMA.16816.F32.BF16 R116, R132, R120, RZ ;  /* 0x000000788474723c */ /* 0x000fe200000418ff */
[----:B-1----:R-:W-:Y:S01]  /*3fc0*/  FMNMX.FTZ R3, R3, R66, !PT ;  /* 0x0000004203037209 */ /* 0x002fe20007810000 */
[----:B------:R-:W-:Y:S01]  /*3fd0*/  FFMA.FTZ R66, R130, UR4, -R181 ;  /* 0x0000000482427c23 */ /* 0x000fe200080108b5 */
[----:B------:R-:W-:Y:S01]  /*3fe0*/  LOP3.LUT R137, R207, R64, R69, 0x96, !PT ;  /* 0x00000040cf897212 */ /* 0x000fe200078e9645 */
[----:B------:R-:W-:Y:S01]  /*3ff0*/  FFMA.FTZ R64, R136, UR4, -R181 ;  /* 0x0000000488407c23 */ /* 0x000fe200080108b5 */
[----:B------:R-:W-:-:S04]  /*4000*/  IMAD.WIDE.U32 R70, R70, -0x326172a9, RZ ;  /* 0xcd9e8d5746467825 */ /* 0x000fc800078e00ff */
[----:B------:R-:W-:Y:S01]  /*4010*/  FMUL.FTZ R179, R3, UR4 ;  /* 0x0000000403b37c20 */ /* 0x000fe20008410000 */
[----:B------:R-:W-:Y:S01]  /*4020*/  LOP3.LUT R36, R13, R36, RZ, 0xc0, !PT ;  /* 0x000000240d247212 */ /* 0x000fe200078ec0ff */
[----:B------:R-:W-:Y:S01]  /*4030*/  MUFU.EX2 R66, R66 ;  /* 0x0000004200427308 */ /* 0x000fe20000000800 */
[----:B------:R-:W-:Y:S01]  /*4040*/  IMAD.WIDE.U32 R136, R137, -0x326172a9, RZ ;  /* 0xcd9e8d5789887825 */ /* 0x000fe200078e00ff */
[----:B------:R-:W-:Y:S01]  /*4050*/  LOP3.LUT R65, R237, R242, R71, 0x96, !PT ;  /* 0x000000f2ed417212 */ /* 0x000fe200078e9647 */
[C---:B------:R-:W-:Y:S01]  /*4060*/  HMMA.16816.F32.BF16 R124, R132.reuse, R8, RZ ;  /* 0x00000008847c723c */ /* 0x040fe200000418ff */
[----:B------:R-:W-:Y:S01]  /*4070*/  LOP3.LUT R37, R14, R37, RZ, 0xc0, !PT ;  /* 0x000000250e257212 */ /* 0x000fe200078ec0ff */
[----:B------:R-:W-:Y:S01]  /*4080*/  FFMA.FTZ R182, R248, UR4, -R181 ;  /* 0x00000004f8b67c23 */ /* 0x000fe200080108b5 */
[----:B------:R-:W-:Y:S01]  /*4090*/  LOP3.LUT R69, R236, R70, R137, 0x96, !PT ;  /* 0x00000046ec457212 */ /* 0x000fe200078e9689 */
[----:B------:R-:W-:Y:S01]  /*40a0*/  IMAD.WIDE.U32 R70, R65, -0x2daee0ad, RZ ;  /* 0xd2511f5341467825 */ /* 0x000fe200078e00ff */
[----:B------:R-:W-:Y:S01]  /*40b0*/  FSETP.NEU.FTZ.AND P0, PT, R3, -INF , PT ;  /* 0xff8000000300780b */ /* 0x000fe20003f1d000 */
[----:B------:R-:W1:Y:S02]  /*40c0*/  LDSM.16.MT88.4 R12, [R173+0x2400] ;  /* 0x00240000ad0c783b */ /* 0x000e640000004200 */
[----:B------:R-:W-:Y:S01]  /*40d0*/  FFMA.FTZ R65, R138, UR4, -R181 ;  /* 0x000000048a417c23 */ /* 0x000fe200080108b5 */
[----:B------:R-:W-:Y:S01]  /*40e0*/  IMAD.WIDE.U32 R144, R69, -0x2daee0ad, RZ ;  /* 0xd2511f5345907825 */ /* 0x000fe200078e00ff */
[----:B------:R-:W-:Y:S01]  /*40f0*/  FSEL R179, R179, RZ, P0 ;  /* 0x000000ffb3b37208 */ /* 0x000fe20000000000 */
[----:B------:R-:W-:Y:S01]  /*4100*/  MUFU.EX2 R63, R63 ;  /* 0x0000003f003f7308 */ /* 0x000fe20000000800 */
[----:B------:R-:W-:Y:S01]  /*4110*/  LOP3.LUT R138, R213, R68, R71, 0x96, !PT ;  /* 0x00000044d58a7212 */ /* 0x000fe200078e9647 */
[----:B------:R-:W-:Y:S01]  /*4120*/  HMMA.16816.F32.BF16 R152, R132, R150, RZ ;  /* 0x000000968498723c */ /* 0x000fe200000418ff */
[----:B------:R-:W-:Y:S01]  /*4130*/  LOP3.LUT R70, R211, R70, R145, 0x96, !PT ;  /* 0x00000046d3467212 */ /* 0x000fe200078e9691 */
[--C-:B------:R-:W-:Y:S01]  /*4140*/  FFMA.FTZ R165, R86, UR4, -R179.reuse ;  /* 0x0000000456a57c23 */ /* 0x100fe200080108b3 */
[----:B------:R-:W-:Y:S01]  /*4150*/  FFMA.FTZ R167, R100, UR4, -R179 ;  /* 0x0000000464a77c23 */ /* 0x000fe200080108b3 */
[----:B------:R-:W-:-:S04]  /*4160*/  IMAD.WIDE.U32 R138, R138, -0x326172a9, RZ ;  /* 0xcd9e8d578a8a7825 */ /* 0x000fc800078e00ff */
[--C-:B------:R-:W-:Y:S01]  /*4170*/  FFMA.FTZ R166, R102, UR4, -R179.reuse ;  /* 0x0000000466a67c23 */ /* 0x100fe200080108b3 */
[----:B------:R-:W-:Y:S01]  /*4180*/  FFMA.FTZ R168, R84, UR4, -R179 ;  /* 0x0000000454a87c23 */ /* 0x000fe200080108b3 */
[----:B------:R-:W3:Y:S01]  /*4190*/  MUFU.EX2 R65, R65 ;  /* 0x0000004100417308 */ /* 0x000ee20000000800 */
[----:B------:R-:W-:Y:S01]  /*41a0*/  IMAD.WIDE.U32 R70, R70, -0x326172a9, RZ ;  /* 0xcd9e8d5746467825 */ /* 0x000fe200078e00ff */
[C---:B------:R-:W-:Y:S01]  /*41b0*/  HMMA.16816.F32.BF16 R76, R132.reuse, R82, RZ ;  /* 0x00000052844c723c */ /* 0x040fe200000418ff */
[----:B------:R4:W-:Y:S02]  /*41c0*/  STL.64 [R1+0x8], R192 ;  /* 0x000008c001007387 */ /* 0x0009e40000100a00 */
[----:B------:R-:W-:Y:S01]  /*41d0*/  IMAD.MOV.U32 R86, RZ, RZ, R70 ;  /* 0x000000ffff567224 */ /* 0x000fe200078e0046 */
[----:B------:R-:W-:Y:S02]  /*41e0*/  PRMT R68, R70, 0x7771, RZ ;  /* 0x0000777146447816 */ /* 0x000fe400000000ff */
[----:B------:R-:W-:Y:S01]  /*41f0*/  MUFU.EX2 R64, R64 ;  /* 0x0000004000407308 */ /* 0x000fe20000000800 */
[----:B------:R-:W-:Y:S01]  /*4200*/  LOP3.LUT R71, R234, R138, R71, 0x96, !PT ;  /* 0x0000008aea477212 */ /* 0x000fe200078e9647 */
[----:B------:R-:W-:Y:S01]  /*4210*/  HMMA.16816.F32.BF16 R92, R132, R98, RZ ;  /* 0x00000062845c723c */ /* 0x000fe200000418ff */
[----:B------:R-:W-:-:S05]  /*4220*/  LOP3.LUT R69, R86, 0xff, RZ, 0xc0, !PT ;  /* 0x000000ff56457812 */ /* 0x000fca00078ec0ff */
[----:B------:R-:W-:Y:S01]  /*4230*/  MUFU.EX2 R187, R187 ;  /* 0x000000bb00bb7308 */ /* 0x000fe20000000800 */
[----:B------:R-:W-:Y:S01]  /*4240*/  PRMT R85, R70, 0x7773, RZ ;  /* 0x0000777346557816 */ /* 0x000fe200000000ff */
[----:B------:R-:W-:Y:S01]  /*4250*/  HMMA.16816.F32.BF16 R108, R132, R114, RZ ;  /* 0x00000072846c723c */ /* 0x000fe200000418ff */
[----:B------:R-:W-:-:S05]  /*4260*/  PRMT R68, R69, 0x5410, R68 ;  /* 0x0000541045447816 */ /* 0x000fca0000000044 */
[----:B------:R-:W-:Y:S01]  /*4270*/  MUFU.EX2 R182, R182 ;  /* 0x000000b600b67308 */ /* 0x000fe20000000800 */
[----:B------:R-:W-:Y:S01]  /*4280*/  PRMT R70, R70, 0x7772, RZ ;  /* 0x0000777246467816 */ /* 0x000fe200000000ff */
[----:B------:R-:W-:Y:S01]  /*4290*/  HMMA.16816.F32.BF16 R140, R132, R122, RZ ;  /* 0x0000007a848c723c */ /* 0x000fe200000418ff */
[----:B------:R-:W-:-:S05]  /*42a0*/  LOP3.LUT R69, R71, 0xffff, RZ, 0xc0, !PT ;  /* 0x0000ffff47457812 */ /* 0x000fca00078ec0ff */
[----:B------:R-:W-:Y:S01]  /*42b0*/  MUFU.EX2 R191, R191 ;  /* 0x000000bf00bf7308 */ /* 0x000fe20000000800 */
[C---:B------:R-:W-:Y:S01]  /*42c0*/  PRMT R86, R71.reuse, 0x7632, R86 ;  /* 0x0000763247567816 */ /* 0x040fe20000000056 */
[----:B------:R-:W-:Y:S01]  /*42d0*/  HMMA.16816.F32.BF16 R132, R132, R10, RZ ;  /* 0x0000000a8484723c */ /* 0x000fe200000418ff */
[----:B------:R-:W-:-:S07]  /*42e0*/  LOP3.LUT R84, R71, 0xff, RZ, 0xc0, !PT ;  /* 0x000000ff47547812 */ /* 0x000fce00078ec0ff */
[----:B------:R-:W-:Y:S01]  /*42f0*/  HMMA.16816.F32.BF16 R156, R36, R32, R156 ;  /* 0x00000020249c723c */ /* 0x000fe2000004189c */
[----:B------:R-:W-:Y:S01]  /*4300*/  MUFU.EX2 R165, R165 ;  /* 0x000000a500a57308 */ /* 0x000fe20000000800 */
[----:B------:R-:W-:-:S06]  /*4310*/  PRMT R70, R70, 0x5410, R85 ;  /* 0x0000541046467816 */ /* 0x000fcc0000000055 */
[----:B------:R-:W-:Y:S01]  /*4320*/  HMMA.16816.F32.BF16 R72, R36, R28, R72 ;  /* 0x0000001c2448723c */ /* 0x000fe20000041848 */
[----:B------:R-:W-:Y:S01]  /*4330*/  MUFU.EX2 R167, R167 ;  /* 0x000000a700a77308 */ /* 0x000fe20000000800 */
[----:B------:R-:W-:-:S06]  /*4340*/  SHF.R.U32.HI R71, RZ, 0x18, R71 ;  /* 0x00000018ff477819 */ /* 0x000fcc0000011647 */
[----:B------:R-:W-:Y:S01]  /*4350*/  HMMA.16816.F32.BF16 R88, R36, R24, R88 ;  /* 0x000000182458723c */ /* 0x000fe20000041858 */
[----:B------:R-:W4:Y:S01]  /*4360*/  MUFU.EX2 R166, R166 ;  /* 0x000000a600a67308 */ /* 0x000f220000000800 */
[----:B------:R-:W-:-:S06]  /*4370*/  SHF.R.U32.HI R69, RZ, 0x8, R69 ;  /* 0x00000008ff457819 */ /* 0x000fcc0000011645 */
[----:B--2---:R-:W-:Y:S01]  /*4380*/  HMMA.16816.F32.BF16 R104, R36, R20, R104 ;  /* 0x000000142468723c */ /* 0x004fe20000041868 */
[----:B------:R-:W2:Y:S01]  /*4390*/  MUFU.EX2 R168, R168 ;  /* 0x000000a800a87308 */ /* 0x000ea20000000800 */
[----:B------:R-:W-:-:S06]  /*43a0*/  LOP3.LUT R86, R86, 0xff, RZ, 0xc0, !PT ;  /* 0x000000ff56567812 */ /* 0x000fcc00078ec0ff */
[----:B------:R-:W-:Y:S01]  /*43b0*/  HMMA.16816.F32.BF16 R116, R36, R16, R116 ;  /* 0x000000102474723c */ /* 0x000fe20000041874 */
[----:B------:R-:W-:-:S07]  /*43c0*/  LOP3.LUT R70, R70, 0xff00ff, RZ, 0xc0, !PT ;  /* 0x00ff00ff46467812 */ /* 0x000fce00078ec0ff */
[C---:B-1----:R-:W-:Y:S01]  /*43d0*/  HMMA.16816.F32.BF16 R124, R36.reuse, R12, R124 ;  /* 0x0000000c247c723c */ /* 0x042fe2000004187c */
[--C-:B------:R-:W-:Y:S01]  /*43e0*/  HSET2.LE.AND R68, R68, R67.reuse, PT ;  /* 0x0000004344447233 */ /* 0x100fe20003803000 */
[----:B------:R-:W-:Y:S01]  /*43f0*/  FFMA.FTZ R183, R226, UR4, -R179 ;  /* 0x00000004e2b77c23 */ /* 0x000fe200080108b3 */
[----:B------:R-:W-:Y:S01]  /*4400*/  PRMT R84, R84, 0x5410, R69 ;  /* 0x0000541054547816 */ /* 0x000fe20000000045 */
[----:B------:R-:W-:Y:S01]  /*4410*/  FFMA.FTZ R190, R190, UR4, -R179 ;  /* 0x00000004bebe7c23 */ /* 0x000fe200080108b3 */
[----:B------:R-:W-:Y:S01]  /*4420*/  PRMT R86, R86, 0x5410, R71 ;  /* 0x0000541056567816 */ /* 0x000fe20000000047 */
[----:B------:R-:W-:Y:S01]  /*4430*/  FFMA.FTZ R189, R224, UR4, -R179 ;  /* 0x00000004e0bd7c23 */ /* 0x000fe200080108b3 */
[----:B---3--:R-:W-:Y:S01]  /*4440*/  F2FP.BF16.F32.PACK_AB R85, R65, R66 ;  /* 0x000000424155723e */ /* 0x008fe200000010ff */
[C---:B------:R-:W-:Y:S01]  /*4450*/  HMMA.16816.F32.BF16 R152, R36.reuse, R34, R152 ;  /* 0x000000222498723c */ /* 0x040fe20000041898 */
[--C-:B------:R-:W-:Y:S01]  /*4460*/  HSET2.LE.AND R70, R70, R67.reuse, PT ;  /* 0x0000004346467233 */ /* 0x100fe20003803000 */
[----:B------:R-:W-:Y:S01]  /*4470*/  IMAD.MOV.U32 R227, RZ, RZ, R241 ;  /* 0x000000ffffe37224 */ /* 0x000fe200078e00f1 */
[----:B------:R-:W-:Y:S01]  /*4480*/  LOP3.LUT R130, R85, R68, RZ, 0xc0, !PT ;  /* 0x0000004455827212 */ /* 0x000fe200078ec0ff */
[----:B------:R-:W-:Y:S01]  /*4490*/  FFMA.FTZ R210, R210, UR4, -R179 ;  /* 0x00000004d2d27c23 */ /* 0x000fe200080108b3 */
[--C-:B------:R-:W-:Y:S01]  /*44a0*/  HSET2.LE.AND R84, R84, R67.reuse, PT ;  /* 0x0000004354547233 */ /* 0x100fe20003803000 */
[----:B------:R-:W-:Y:S01]  /*44b0*/  FFMA.FTZ R212, R212, UR4, -R205 ;  /* 0x00000004d4d47c23 */ /* 0x000fe200080108cd */
[----:B------:R-:W-:Y:S01]  /*44c0*/  HSET2.LE.AND R129, R86, R67, PT ;  /* 0x0000004356817233 */ /* 0x000fe20003803000 */
[C---:B------:R-:W-:Y:S01]  /*44d0*/  HMMA.16816.F32.BF16 R76, R36.reuse, R30, R76 ;  /* 0x0000001e244c723c */ /* 0x040fe2000004184c */
[----:B----4-:R-:W-:Y:S01]  /*44e0*/  F2FP.BF16.F32.PACK_AB R131, R166, R167 ;  /* 0x000000a7a683723e */ /* 0x010fe200000010ff */
[----:B------:R-:W-:Y:S01]  /*44f0*/  FFMA.FTZ R222, R222, UR4, -R179 ;  /* 0x00000004dede7c23 */ /* 0x000fe200080108b3 */
[----:B------:R-:W-:Y:S01]  /*4500*/  F2FP.BF16.F32.PACK_AB R69, R64, R63 ;  /* 0x0000003f4045723e */ /* 0x000fe200000010ff */
[----:B------:R-:W-:Y:S01]  /*4510*/  FFMA.FTZ R218, R218, UR4, -R205 ;  /* 0x00000004dada7c23 */ /* 0x000fe200080108cd */
[----:B--2---:R-:W-:Y:S01]  /*4520*/  F2FP.BF16.F32.PACK_AB R68, R168, R165 ;  /* 0x000000a5a844723e */ /* 0x004fe200000010ff */
[----:B------:R-:W-:Y:S01]  /*4530*/  FFMA.FTZ R217, R215, UR4, -R196 ;  /* 0x00000004d7d97c23 */ /* 0x000fe200080108c4 */
[----:B------:R-:W-:Y:S01]  /*4540*/  LOP3.LUT R131, R131, R70, RZ, 0xc0, !PT ;  /* 0x0000004683837212 */ /* 0x000fe200078ec0ff */
[C---:B------:R-:W-:Y:S01]  /*4550*/  HMMA.16816.F32.BF16 R92, R36.reuse, R26, R92 ;  /* 0x0000001a245c723c */ /* 0x040fe2000004185c */
[----:B------:R-:W-:Y:S01]  /*4560*/  LOP3.LUT R128, R69, R84, RZ, 0xc0, !PT ;  /* 0x0000005445807212 */ /* 0x000fe200078ec0ff */
[----:B------:R-:W-:Y:S01]  /*4570*/  FFMA.FTZ R208, R208, UR4, -R179 ;  /* 0x00000004d0d07c23 */ /* 0x000fe200080108b3 */
[----:B------:R-:W-:Y:S01]  /*4580*/  LOP3.LUT R129, R68, R129, RZ, 0xc0, !PT ;  /* 0x0000008144817212 */ /* 0x000fe200078ec0ff */
[----:B------:R-:W-:Y:S01]  /*4590*/  FFMA.FTZ R216, R216, UR4, -R205 ;  /* 0x00000004d8d87c23 */ /* 0x000fe200080108cd */
[----:B------:R-:W-:Y:S01]  /*45a0*/  FFMA.FTZ R170, R170, UR4, -R179 ;  /* 0x00000004aaaa7c23 */ /* 0x000fe200080108b3 */
[----:B------:R-:W-:Y:S01]  /*45b0*/  FFMA.FTZ R188, R188, UR4, -R181 ;  /* 0x00000004bcbc7c23 */ /* 0x000fe200080108b5 */
[----:B------:R-:W-:Y:S01]  /*45c0*/  FFMA.FTZ R172, R172, UR4, -R179 ;  /* 0x00000004acac7c23 */ /* 0x000fe200080108b3 */
[C---:B------:R-:W-:Y:S01]  /*45d0*/  HMMA.16816.F32.BF16 R108, R36.reuse, R22, R108 ;  /* 0x00000016246c723c */ /* 0x040fe2000004186c */
[----:B------:R-:W-:Y:S01]  /*45e0*/  FADD.FTZ R61, R62, R61 ;  /* 0x0000003d3e3d7221 */ /* 0x000fe20000010000 */
[----:B------:R-:W-:Y:S01]  /*45f0*/  FADD.FTZ R59, R60, R59 ;  /* 0x0000003b3c3b7221 */ /* 0x000fe20000010000 */
[----:B------:R1:W-:Y:S05]  /*4600*/  STL.64 [R1], R242 ;  /* 0x000000f201007387 */ /* 0x0003ea0000100a00 */
[C---:B------:R-:W-:Y:S08]  /*4610*/  HMMA.16816.F32.BF16 R140, R36.reuse, R18, R140 ;  /* 0x00000012248c723c */ /* 0x040ff0000004188c */
[----:B------:R-:W-:Y:S01]  /*4620*/  HMMA.16816.F32.BF16 R132, R36, R14, R132 ;  /* 0x0000000e2484723c */ /* 0x000fe20000041884 */
[----:B------:R-:W-:Y:S01]  /*4630*/  LOP3.LUT R36, R235, R136, R139, 0x96, !PT ;  /* 0x00000088eb247212 */ /* 0x000fe200078e968b */
[----:B------:R-:W-:-:S02]  /*4640*/  IMAD.MOV.U32 R38, RZ, RZ, R144 ;  /* 0x000000ffff267224 */ /* 0x000fc400078e0090 */
[----:B------:R-:W-:Y:S02]  /*4650*/  IMAD.MOV.U32 R39, RZ, RZ, R145 ;  /* 0x000000ffff277224 */ /* 0x000fe400078e0091 */
[----:B------:R-:W-:Y:S02]  /*4660*/  IMAD.WIDE.U32 R228, R36, -0x2daee0ad, RZ ;  /* 0xd2511f5324e47825 */ /* 0x000fe400078e00ff */
[C---:B------:R-:W-:Y:S02]  /*4670*/  HMMA.16816.F32.BF16 R136, R128.reuse, R8, RZ ;  /* 0x000000088088723c */ /* 0x040fe400000418ff */
[----:B------:R-:W-:Y:S02]  /*4680*/  IMAD.MOV.U32 R8, RZ, RZ, R192 ;  /* 0x000000ffff087224 */ /* 0x000fe400078e00c0 */
[----:B------:R-:W-:Y:S01]  /*4690*/  FFMA.FTZ R192, R180, UR4, -R181 ;  /* 0x00000004b4c07c23 */ /* 0x000fe200080108b5 */
[----:B------:R-:W-:Y:S01]  /*46a0*/  IMAD.MOV.U32 R9, RZ, RZ, R193 ;  /* 0x000000ffff097224 */ /* 0x000fe200078e00c1 */
[----:B------:R-:W-:Y:S01]  /*46b0*/  LOP3.LUT R36, R176, R38, R229, 0x96, !PT ;  /* 0x00000026b0247212 */ /* 0x000fe200078e96e5 */
[----:B------:R-:W-:Y:S01]  /*46c0*/  IMAD.MOV.U32 R248, RZ, RZ, R8 ;  /* 0x000000fffff87224 */ /* 0x000fe200078e0008 */
[----:B------:R-:W-:Y:S01]  /*46d0*/  HMMA.16816.F32.BF16 R160, R128, R148, RZ ;  /* 0x0000009480a0723c */ /* 0x000fe200000418ff */
[----:B------:R-:W-:Y:S01]  /*46e0*/  IMAD.MOV.U32 R8, RZ, RZ, R228 ;  /* 0x000000ffff087224 */ /* 0x000fe200078e00e4 */
[----:B------:R-:W2:Y:S01]  /*46f0*/  MUFU.EX2 R192, R192 ;  /* 0x000000c000c07308 */ /* 0x000ea20000000800 */
[----:B------:R-:W-:-:S05]  /*4700*/  IMAD.MOV.U32 R249, RZ, RZ, R9 ;  /* 0x000000fffff97224 */ /* 0x000fca00078e0009 */
[----:B------:R-:W-:Y:S01]  /*4710*/  HMMA.16816.F32.BF16 R68, R128, R80, RZ ;  /* 0x000000508044723c */ /* 0x000fe200000418ff */
[----:B------:R-:W-:Y:S01]  /*4720*/  FFMA.FTZ R180, R230, UR4, -R179 ;  /* 0x00000004e6b47c23 */ /* 0x000fe200080108b3 */
[C---:B------:R-:W-:Y:S01]  /*4730*/  PRMT R38, R228.reuse, 0x7773, RZ ;  /* 0x00007773e4267816 */ /* 0x040fe200000000ff */
[----:B------:R-:W-:Y:S01]  /*4740*/  MUFU.EX2 R183, R183 ;  /* 0x000000b700b77308 */ /* 0x000fe20000000800 */
[----:B------:R-:W-:Y:S01]  /*4750*/  PRMT R9, R228, 0x7772, RZ ;  /* 0x00007772e4097816 */ /* 0x000fe200000000ff */
[----:B------:R-:W-:-:S03]  /*4760*/  IMAD.MOV.U32 R229, RZ, RZ, R243 ;  /* 0x000000ffffe57224 */ /* 0x000fc600078e00f3 */
[C---:B------:R-:W-:Y:S08]  /*4770*/  HMMA.16816.F32.BF16 R84, R128.reuse, R96, RZ ;  /* 0x000000608054723c */ /* 0x040ff000000418ff */
[C---:B------:R-:W-:Y:S08]  /*4780*/  HMMA.16816.F32.BF16 R100, R128.reuse, R112, RZ ;  /* 0x000000708064723c */ /* 0x040ff000000418ff */
[C---:B------:R-:W-:Y:S08]  /*4790*/  HMMA.16816.F32.BF16 R144, R128.reuse, R120, RZ ;  /* 0x000000788090723c */ /* 0x040ff000000418ff */
[C---:B------:R-:W-:Y:S08]  /*47a0*/  HMMA.16816.F32.BF16 R148, R128.reuse, R150, RZ ;  /* 0x000000968094723c */ /* 0x040ff000000418ff */
[C---:B------:R-:W-:Y:S08]  /*47b0*/  HMMA.16816.F32.BF16 R80, R128.reuse, R82, RZ ;  /* 0x000000528050723c */ /* 0x040ff000000418ff */
[C---:B------:R-:W-:Y:S08]  /*47c0*/  HMMA.16816.F32.BF16 R96, R128.reuse, R98, RZ ;  /* 0x000000628060723c */ /* 0x040ff000000418ff */
[C---:B------:R-:W-:Y:S08]  /*47d0*/  HMMA.16816.F32.BF16 R112, R128.reuse, R114, RZ ;  /* 0x000000728070723c */ /* 0x040ff000000418ff */
[C---:B------:R-:W-:Y:S08]  /*47e0*/  HMMA.16816.F32.BF16 R120, R128.reuse, R122, RZ ;  /* 0x0000007a8078723c */ /* 0x040ff000000418ff */
[----:B------:R-:W-:Y:S01]  /*47f0*/  HMMA.16816.F32.BF16 R128, R128, R10, RZ ;  /* 0x0000000a8080723c */ /* 0x000fe200000418ff */
[----:B------:R-:W-:Y:S01]  /*4800*/  PRMT R10, R228, 0x7771, RZ ;  /* 0x00007771e40a7816 */ /* 0x000fe200000000ff */
[----:B------:R-:W3:Y:S01]  /*4810*/  MUFU.EX2 R180, R180 ;  /* 0x000000b400b47308 */ /* 0x000ee20000000800 */
[----:B------:R-:W-:-:S07]  /*4820*/  LOP3.LUT R11, R8, 0xff, RZ, 0xc0, !PT ;  /* 0x000000ff080b7812 */ /* 0x000fce00078ec0ff */
[----:B------:R-:W-:Y:S01]  /*4830*/  MUFU.EX2 R190, R190 ;  /* 0x000000be00be7308 */ /* 0x000fe20000000800 */
[----:B------:R-:W-:-:S07]  /*4840*/  PRMT R10, R11, 0x5410, R10 ;  /* 0x000054100b0a7816 */ /* 0x000fce000000000a */
[----:B------:R-:W4:Y:S01]  /*4850*/  MUFU.EX2 R189, R189 ;  /* 0x000000bd00bd7308 */ /* 0x000f220000000800 */
[C---:B------:R-:W-:Y:S01]  /*4860*/  LOP3.LUT R11, R36.reuse, 0xffff, RZ, 0xc0, !PT ;  /* 0x0000ffff240b7812 */ /* 0x040fe200078ec0ff */
[----:B------:R-:W-:Y:S01]  /*4870*/  IMAD.MOV.U32 R226, RZ, RZ, R240 ;  /* 0x000000ffffe27224 */ /* 0x000fe200078e00f0 */
[----:B------:R-:W-:Y:S01]  /*4880*/  PRMT R9, R9, 0x5410, R38 ;  /* 0x0000541009097816 */ /* 0x000fe20000000026 */
[----:B------:R-:W-:Y:S01]  /*4890*/  IMAD.MOV.U32 R38, RZ, RZ, R238 ;  /* 0x000000ffff267224 */ /* 0x000fe200078e00ee */
[----:B------:R-:W-:Y:S01]  /*48a0*/  LOP3.LUT R8, R36, 0xff, RZ, 0xc0, !PT ;  /* 0x000000ff24087812 */ /* 0x000fe200078ec0ff */
[----:B------:R-:W-:Y:S01]  /*48b0*/  FFMA.FTZ R193, R198, UR4, -R181 ;  /* 0x00000004c6c17c23 */ /* 0x000fe200080108b5 */
[----:B------:R-:W-:Y:S01]  /*48c0*/  SHF.R.U32.HI R39, RZ, 0x8, R11 ;  /* 0x00000008ff277819 */ /* 0x000fe2000001160b */
[----:B------:R-:W-:Y:S01]  /*48d0*/  IMAD.MOV.U32 R224, RZ, RZ, R38 ;  /* 0x000000ffffe07224 */ /* 0x000fe200078e0026 */
[----:B------:R-:W-:Y:S01]  /*48e0*/  PRMT R37, R36, 0x7632, R37 ;  /* 0x0000763224257816 */ /* 0x000fe20000000025 */
[----:B------:R-:W-:Y:S01]  /*48f0*/  IMAD.MOV.U32 R228, RZ, RZ, R242 ;  /* 0x000000ffffe47224 */ /* 0x000fe200078e00f2 */
[----:B------:R-:W-:-:S02]  /*4900*/  PRMT R8, R8, 0x5410, R39 ;  /* 0x0000541008087816 */ /* 0x000fc40000000027 */
[----:B------:R-:W-:Y:S01]  /*4910*/  HSET2.LE.AND R10, R10, R67, PT ;  /* 0x000000430a0a7233 */ /* 0x000fe20003803000 */
[----:B------:R-:W-:Y:S01]  /*4920*/  FFMA.FTZ R198, R206, UR4, -R181 ;  /* 0x00000004cec67c23 */ /* 0x000fe200080108b5 */
[----:B------:R-:W-:Y:S01]  /*4930*/  LOP3.LUT R38, R9, 0xff00ff, RZ, 0xc0, !PT ;  /* 0x00ff00ff09267812 */ /* 0x000fe200078ec0ff */
[----:B------:R-:W-:Y:S01]  /*4940*/  MUFU.EX2 R193, R193 ;  /* 0x000000c100c17308 */ /* 0x000fe20000000800 */
[----:B------:R-:W-:Y:S01]  /*4950*/  F2FP.BF16.F32.PACK_AB R9, R182, R187 ;  /* 0x000000bbb609723e */ /* 0x000fe200000010ff */
[----:B------:R-:W-:Y:S01]  /*4960*/  FFMA.FTZ R215, R223, UR4, -R196 ;  /* 0x00000004dfd77c23 */ /* 0x000fe200080108c4 */
[----:B------:R-:W-:-:S05]  /*4970*/  SHF.R.U32.HI R36, RZ, 0x18, R36 ;  /* 0x00000018ff247819 */ /* 0x000fca0000011624 */
[----:B------:R-:W-:Y:S01]  /*4980*/  MUFU.EX2 R218, R218 ;  /* 0x000000da00da7308 */ /* 0x000fe20000000800 */
[----:B------:R-:W-:-:S07]  /*4990*/  LOP3.LUT R11, R37, 0xff, RZ, 0xc0, !PT ;  /* 0x000000ff250b7812 */ /* 0x000fce00078ec0ff */
[----:B------:R-:W-:Y:S01]  /*49a0*/  MUFU.EX2 R208, R208 ;  /* 0x000000d000d07308 */ /* 0x000fe20000000800 */
[----:B------:R-:W-:-:S07]  /*49b0*/  LOP3.LUT R10, R9, R10, RZ, 0xc0, !PT ;  /* 0x0000000a090a7212 */ /* 0x000fce00078ec0ff */
[----:B------:R-:W-:Y:S01]  /*49c0*/  MUFU.EX2 R216, R216 ;  /* 0x000000d800d87308 */ /* 0x000fe20000000800 */
[----:B------:R-:W-:-:S07]  /*49d0*/  HSET2.LE.AND R8, R8, R67, PT ;  /* 0x0000004308087233 */ /* 0x000fce0003803000 */
[----:B------:R-:W-:Y:S01]  /*49e0*/  MUFU.EX2 R217, R217 ;  /* 0x000000d900d97308 */ /* 0x000fe20000000800 */
[----:B------:R-:W-:Y:S01]  /*49f0*/  PRMT R36, R11, 0x5410, R36 ;  /* 0x000054100b247816 */ /* 0x000fe20000000024 */
[----:B------:R-:W-:Y:S01]  /*4a00*/  FADD.FTZ R63, R63, R64 ;  /* 0x000000403f3f7221 */ /* 0x000fe20000010000 */
[----:B--2---:R-:W-:Y:S01]  /*4a10*/  F2FP.BF16.F32.PACK_AB R9, R191, R192 ;  /* 0x000000c0bf09723e */ /* 0x004fe200000010ff */
[----:B------:R-:W-:Y:S01]  /*4a20*/  FADD.FTZ R168, R165, R168 ;  /* 0x000000a8a5a87221 */ /* 0x000fe20000010000 */
[----:B------:R-:W-:-:S03]  /*4a30*/  HSET2.LE.AND R11, R38, R67, PT ;  /* 0x00000043260b7233 */ /* 0x000fc60003803000 */
[----:B------:R-:W-:Y:S01]  /*4a40*/  MUFU.EX2 R170, R170 ;  /* 0x000000aa00aa7308 */ /* 0x000fe20000000800 */
[----:B------:R-:W-:Y:S01]  /*4a50*/  LOP3.LUT R8, R9, R8, RZ, 0xc0, !PT ;  /* 0x0000000809087212 */ /* 0x000fe200078ec0ff */
[----:B------:R-:W-:Y:S01]  /*4a60*/  FADD.FTZ R58, R58, R61 ;  /* 0x0000003d3a3a7221 */ /* 0x000fe20000010000 */
[----:B------:R-:W-:Y:S01]  /*4a70*/  HSET2.LE.AND R9, R36, R67, PT ;  /* 0x0000004324097233 */ /* 0x000fe20003803000 */
[----:B------:R-:W-:Y:S01]  /*4a80*/  FADD.FTZ R56, R56, R59 ;  /* 0x0000003b38387221 */ /* 0x000fe20000010000 */
[----:B---3--:R-:W-:Y:S01]  /*4a90*/  F2FP.BF16.F32.PACK_AB R38, R180, R183 ;  /* 0x000000b7b426723e */ /* 0x008fe200000010ff */
[----:B-1----:R1:W5:Y:S01]  /*4aa0*/  LDL.LU R242, [R1+0x38] ;  /* 0x0000380001f27983 */ /* 0x0023620000300800 */
[----:B----4-:R-:W-:Y:S02]  /*4ab0*/  F2FP.BF16.F32.PACK_AB R36, R189, R190 ;  /* 0x000000bebd24723e */ /* 0x010fe400000010ff */
[----:B------:R-:W-:Y:S01]  /*4ac0*/  LOP3.LUT R11, R38, R11, RZ, 0xc0, !PT ;  /* 0x0000000b260b7212 */ /* 0x000fe200078ec0ff */
[----:B------:R-:W-:Y:S01]  /*4ad0*/  IMAD.MOV.U32 R39, RZ, RZ, R239 ;  /* 0x000000ffff277224 */ /* 0x000fe200078e00ef */
[----:B------:R-:W-:Y:S01]  /*4ae0*/  LOP3.LUT R9, R36, R9, RZ, 0xc0, !PT ;  /* 0x0000000924097212 */ /* 0x000fe200078ec0ff */
[----:B------:R-:W-:Y:S01]  /*4af0*/  FFMA.FTZ R206, R232, UR4, -R181 ;  /* 0x00000004e8ce7c23 */ /* 0x000fe200080108b5 */
[----:B------:R-:W-:Y:S01]  /*4b00*/  MUFU.EX2 R198, R198 ;  /* 0x000000c600c67308 */ /* 0x000fe20000000800 */
[----:B------:R-:W-:-:S07]  /*4b10*/  IMAD.MOV.U32 R225, RZ, RZ, R39 ;  /* 0x000000ffffe17224 */ /* 0x000fce00078e0027 */
[----:B------:R-:W-:Y:S01]  /*4b20*/  MUFU.EX2 R215, R215 ;  /* 0x000000d700d77308 */ /* 0x000fe20000000800 */
[----:B------:R-:W-:Y:S01]  /*4b30*/  HMMA.16816.F32.BF16 R136, R8, R12, R136 ;  /* 0x0000000c0888723c */ /* 0x000fe20000041888 */
[----:B------:R-:W-:Y:S02]  /*4b40*/  VIADD R12, R197, 0xffffffff ;  /* 0xffffffffc50c7836 */ /* 0x000fe40000000000 */
[----:B------:R-:W-:Y:S01]  /*4b50*/  FADD.FTZ R66, R66, R63 ;  /* 0x0000003f42427221 */ /* 0x000fe20000010000 */
[----:B------:R-:W-:-:S03]  /*4b60*/  FADD.FTZ R167, R167, R168 ;  /* 0x000000a8a7a77221 */ /* 0x000fc60000010000 */
[----:B------:R-:W-:Y:S01]  /*4b70*/  MUFU.EX2 R188, R188 ;  /* 0x000000bc00bc7308 */ /* 0x000fe20000000800 */
[----:B------:R-:W-:Y:S01]  /*4b80*/  LOP3.LUT R12, R227, R12, R225, 0x96, !PT ;  /* 0x0000000ce30c7212 */ /* 0x000fe200078e96e1 */
[C---:B------:R-:W-:Y:S06]  /*4b90*/  HMMA.16816.F32.BF16 R144, R8.reuse, R16, R144 ;  /* 0x000000100890723c */ /* 0x040fec0000041890 */
[----:B------:R-:W-:Y:S01]  /*4ba0*/  MUFU.EX2 R172, R172 ;  /* 0x000000ac00ac7308 */ /* 0x000fe20000000800 */
[----:B------:R-:W-:Y:S01]  /*4bb0*/  IMAD.WIDE.U32 R16, R12, -0x326172a9, RZ ;  /* 0xcd9e8d570c107825 */ /* 0x000fe200078e00ff */
[----:B------:R-:W-:Y:S03]  /*4bc0*/  HMMA.16816.F32.BF16 R100, R8, R20, R100 ;  /* 0x000000140864723c */ /* 0x000fe60000041864 */
[----:B------:R-:W-:Y:S01]  /*4bd0*/  FADD.FTZ R57, R57, R58 ;  /* 0x0000003a39397221 */ /* 0x000fe20000010000 */
[----:B------:R-:W-:Y:S01]  /*4be0*/  FADD.FTZ R55, R55, R56 ;  /* 0x0000003837377221 */ /* 0x000fe20000010000 */
[----:B------:R1:W5:Y:S01]  /*4bf0*/  LDL.LU.64 R240, [R1+0x30] ;  /* 0x0000300001f07983 */ /* 0x0003620000300a00 */
[----:B------:R-:W-:-:S02]  /*4c00*/  LOP3.LUT R13, R40, R46, R17, 0x96, !PT ;  /* 0x0000002e280d7212 */ /* 0x000fc400078e9611 */
[C---:B------:R-:W-:Y:S02]  /*4c10*/  LOP3.LUT R20, R5.reuse, R16, R229, 0x96, !PT ;  /* 0x0000001005147212 */ /* 0x040fe400078e96e5 */
[----:B------:R-:W-:Y:S01]  /*4c20*/  LOP3.LUT R12, R40, R44, R17, 0x96, !PT ;  /* 0x0000002c280c7212 */ /* 0x000fe200078e9611 */
[----:B------:R-:W-:Y:S01]  /*4c30*/  HMMA.16816.F32.BF16 R120, R8, R18, R120 ;  /* 0x000000120878723c */ /* 0x000fe20000041878 */
[----:B------:R-:W-:Y:S01]  /*4c40*/  LOP3.LUT R16, R5, R16, R247, 0x96, !PT ;  /* 0x0000001005107212 */ /* 0x000fe200078e96f7 */
[----:B------:R-:W-:-:S06]  /*4c50*/  IMAD.WIDE.U32 R226, R13, -0x2daee0ad, RZ ;  /* 0xd2511f530de27825 */ /* 0x000fcc00078e00ff */
[----:B------:R-:W-:Y:S01]  /*4c60*/  HMMA.16816.F32.BF16 R112, R8, R22, R112 ;  /* 0x000000160870723c */ /* 0x000fe20000041870 */
[----:B------:R-:W-:-:S04]  /*4c70*/  IMAD.WIDE.U32 R20, R20, -0x2daee0ad, RZ ;  /* 0xd2511f5314147825 */ /* 0x000fc800078e00ff */
[----:B------:R-:W-:Y:S01]  /*4c80*/  FFMA.FTZ R197, R252, UR4, -R181 ;  /* 0x00000004fcc57c23 */ /* 0x000fe200080108b5 */
[----:B------:R-:W-:Y:S02]  /*4c90*/  MUFU.EX2 R206, R206 ;  /* 0x000000ce00ce7308 */ /* 0x000fe40000000800 */
[----:B------:R-:W-:Y:S01]  /*4ca0*/  HMMA.16816.F32.BF16 R84, R8, R24, R84 ;  /* 0x000000180854723c */ /* 0x000fe20000041854 */
[----:B------:R-:W-:Y:S01]  /*4cb0*/  IMAD.WIDE.U32 R232, R12, -0x2daee0ad, RZ ;  /* 0xd2511f530ce87825 */ /* 0x000fe200078e00ff */
[----:B------:R-:W-:-:S06]  /*4cc0*/  LOP3.LUT R12, R209, R248, R227, 0x96, !PT ;  /* 0x000000f8d10c7212 */ /* 0x000fcc00078e96e3 */
[----:B------:R-:W-:Y:S01]  /*4cd0*/  HMMA.16816.F32.BF16 R128, R8, R14, R128 ;  /* 0x0000000e0880723c */ /* 0x000fe20000041880 */
[----:B------:R-:W-:Y:S01]  /*4ce0*/  IMAD.WIDE.U32 R16, R16, -0x2daee0ad, RZ ;  /* 0xd2511f5310107825 */ /* 0x000fe200078e00ff */
[----:B------:R-:W-:-:S06]  /*4cf0*/  LOP3.LUT R226, R207, R226, R21, 0x96, !PT ;  /* 0x000000e2cfe27212 */ /* 0x000fcc00078e9615 */
[----:B------:R-:W-:Y:S01]  /*4d00*/  HMMA.16816.F32.BF16 R160, R8, R32, R160 ;  /* 0x0000002008a0723c */ /* 0x000fe200000418a0 */
[----:B------:R-:W-:-:S07]  /*4d10*/  LOP3.LUT R209, R209, R250, R233, 0x96, !PT ;  /* 0x000000fad1d17212 */ /* 0x000fce00078e96e9 */
[----:B------:R-:W-:Y:S01]  /*4d20*/  HMMA.16816.F32.BF16 R68, R8, R28, R68 ;  /* 0x0000001c0844723c */ /* 0x000fe20000041844 */
[----:B------:R-:W-:Y:S01]  /*4d30*/  LOP3.LUT R232, R207, R232, R17, 0x96, !PT ;  /* 0x000000e8cfe87212 */ /* 0x000fe200078e9611 */
[----:B------:R-:W-:-:S06]  /*4d40*/  IMAD.WIDE.U32 R12, R12, -0x326172a9, RZ ;  /* 0xcd9e8d570c0c7825 */ /* 0x000fcc00078e00ff */
[----:B------:R-:W-:Y:S01]  /*4d50*/  HMMA.16816.F32.BF16 R148, R8, R34, R148 ;  /* 0x000000220894723c */ /* 0x000fe20000041894 */
[----:B------:R-:W-:Y:S01]  /*4d60*/  IMAD.WIDE.U32 R226, R226, -0x326172a9, RZ ;  /* 0xcd9e8d57e2e27825 */ /* 0x000fe200078e00ff */
[----:B------:R-:W-:-:S06]  /*4d70*/  LOP3.LUT R13, R237, R228, R13, 0x96, !PT ;  /* 0x000000e4ed0d7212 */ /* 0x000fcc00078e960d */
[C---:B------:R-:W-:Y:S01]  /*4d80*/  HMMA.16816.F32.BF16 R80, R8.reuse, R30, R80 ;  /* 0x0000001e0850723c */ /* 0x040fe20000041850 */
[----:B------:R-:W-:Y:S01]  /*4d90*/  IMAD.WIDE.U32 R248, R209, -0x326172a9, RZ ;  /* 0xcd9e8d57d1f87825 */ /* 0x000fe200078e00ff */
[----:B------:R-:W-:Y:S01]  /*4da0*/  LOP3.LUT R224, R236, R12, R227, 0x96, !PT ;  /* 0x0000000cece07212 */ /* 0x000fe200078e96e3 */
[----:B------:R2:W-:Y:S01]  /*4db0*/  MUFU.EX2 R207, R210 ;  /* 0x000000d200cf7308 */ /* 0x0005e20000000800 */
[----:B------:R-:W3:Y:S01]  /*4dc0*/  LDSM.16.MT88.4 R32, [R177+0x9800] ;  /* 0x00980000b120783b */ /* 0x000ee20000004200 */
[----:B------:R-:W-:Y:S01]  /*4dd0*/  IMAD.WIDE.U32 R232, R232, -0x326172a9, RZ ;  /* 0xcd9e8d57e8e87825 */ /* 0x000fe200078e00ff */
[----:B------:R-:W-:Y:S02]  /*4de0*/  LOP3.LUT R12, R237, R246, R249, 0x96, !PT ;  /* 0x000000f6ed0c7212 */ /* 0x000fe400078e96f9 */
[----:B------:R-:W-:Y:S01]  /*4df0*/  HMMA.16816.F32.BF16 R96, R8, R26, R96 ;  /* 0x0000001a0860723c */ /* 0x000fe20000041860 */
[----:B------:R-:W-:Y:S01]  /*4e00*/  IMAD.WIDE.U32 R18, R13, -0x2daee0ad, RZ ;  /* 0xd2511f530d127825 */ /* 0x000fe200078e00ff */
[----:B------:R-:W-:Y:S01]  /*4e10*/  LOP3.LUT R248, R236, R248, R233, 0x96, !PT ;  /* 0x000000f8ecf87212 */ /* 0x000fe200078e96e9 */
[----:B------:R-:W4:Y:S01]  /*4e20*/  MUFU.EX2 R197, R197 ;  /* 0x000000c500c57308 */ /* 0x000f220000000800 */
[----:B------:R-:W-:Y:S01]  /*4e30*/  LDSM.16.MT88.4 R28, [R173+0x800] ;  /* 0x00080000ad1c783b */ /* 0x000fe20000004200 */
[----:B------:R-:W-:Y:S01]  /*4e40*/  IMAD.WIDE.U32 R224, R224, -0x2daee0ad, RZ ;  /* 0xd2511f53e0e07825 */ /* 0x000fe200078e00ff */
[----:B------:R-:W-:-:S03]  /*4e50*/  LOP3.LUT R228, R213, R20, R19, 0x96, !PT ;  /* 0x00000014d5e47212 */ /* 0x000fc600078e9613 */
[----:B------:R-:W-:Y:S01]  /*4e60*/  FADD.FTZ R65, R65, R66 ;  /* 0x0000004241417221 */ /* 0x000fe20000010000 */
[----:B------:R-:W-:Y:S01]  /*4e70*/  FADD.FTZ R167, R166, R167 ;  /* 0x000000a7a6a77221 */ /* 0x000fe20000010000 */
[----:B------:R-:W-:Y:S01]  /*4e80*/  IMAD.WIDE.U32 R22, R12, -0x2daee0ad, RZ ;  /* 0xd2511f530c167825 */ /* 0x000fe200078e00ff */
[----:B------:R-:W-:-:S03]  /*4e90*/  LOP3.LUT R13, R211, R18, R225, 0x96, !PT ;  /* 0x00000012d30d7212 */ /* 0x000fc600078e96e1 */
[----:B------:R-:W-:Y:S01]  /*4ea0*/  FADD.FTZ R54, R54, R57 ;  /* 0x0000003936367221 */ /* 0x000fe20000010000 */
[----:B------:R-:W-:Y:S01]  /*4eb0*/  FADD.FTZ R52, R52, R55 ;  /* 0x0000003734347221 */ /* 0x000fe20000010000 */
[----:B------:R-:W-:Y:S01]  /*4ec0*/  IMAD.WIDE.U32 R248, R248, -0x2daee0ad, RZ ;  /* 0xd2511f53f8f87825 */ /* 0x000fe200078e00ff */
[----:B------:R-:W-:Y:S01]  /*4ed0*/  LOP3.LUT R16, R213, R16, R23, 0x96, !PT ;  /* 0x00000010d5107212 */ /* 0x000fe200078e9617 */
[----:B------:R1:W5:Y:S02]  /*4ee0*/  LDL.LU.64 R238, [R1+0x28] ;  /* 0x0000280001ee7983 */ /* 0x0003640000300a00 */
[----:B--2---:R-:W-:Y:S01]  /*4ef0*/  FFMA.FTZ R210, R220, UR4, -R179 ;  /* 0x00000004dcd27c23 */ /* 0x004fe200080108b3 */
[----:B------:R-:W-:Y:S01]  /*4f00*/  IMAD.WIDE.U32 R228, R228, -0x326172a9, RZ ;  /* 0xcd9e8d57e4e47825 */ /* 0x000fe200078e00ff */
[----:B------:R-:W-:Y:S01]  /*4f10*/  LOP3.LUT R12, R211, R22, R249, 0x96, !PT ;  /* 0x00000016d30c7212 */ /* 0x000fe200078e96f9 */
[----:B------:R2:W-:Y:S02]  /*4f20*/  MUFU.EX2 R209, R222 ;  /* 0x000000de00d17308 */ /* 0x0005e40000000800 */
[----:B------:R-:W-:Y:S01]  /*4f30*/  FFMA.FTZ R213, R214, UR4, -R205 ;  /* 0x00000004d6d57c23 */ /* 0x000fe200080108cd */
[----:B------:R-:W-:-:S04]  /*4f40*/  IMAD.WIDE.U32 R20, R13, -0x326172a9, RZ ;  /* 0xcd9e8d570d147825 */ /* 0x000fc800078e00ff */
[--C-:B------:R-:W-:Y:S01]  /*4f50*/  FFMA.FTZ R214, R219, UR4, -R196.reuse ;  /* 0x00000004dbd67c23 */ /* 0x100fe200080108c4 */
[----:B------:R-:W-:Y:S01]  /*4f60*/  FFMA.FTZ R249, R200, UR4, -R205 ;  /* 0x00000004c8f97c23 */ /* 0x000fe200080108cd */
[----:B------:R-:W-:Y:S01]  /*4f70*/  FFMA.FTZ R200, R199, UR4, -R196 ;  /* 0x00000004c7c87c23 */ /* 0x000fe200080108c4 */
[----:B------:R-:W-:Y:S01]  /*4f80*/  IMAD.WIDE.U32 R24, R16, -0x326172a9, RZ ;  /* 0xcd9e8d5710187825 */ /* 0x000fe200078e00ff */
[----:B------:R-:W-:Y:S01]  /*4f90*/  LOP3.LUT R14, R234, R228, R21, 0x96, !PT ;  /* 0x000000e4ea0e7212 */ /* 0x000fe200078e9615 */
[----:B------:R4:W-:Y:S01]  /*4fa0*/  MUFU.EX2 R211, R212 ;  /* 0x000000d400d37308 */ /* 0x0009e20000000800 */
[----:B------:R-:W-:Y:S01]  /*4fb0*/  PRMT R10, R20, 0x7773, RZ ;  /* 0x00007773140a7816 */ /* 0x000fe200000000ff */
[----:B------:R-:W-:Y:S01]  /*4fc0*/  IMAD.WIDE.U32 R12, R12, -0x326172a9, RZ ;  /* 0xcd9e8d570c0c7825 */ /* 0x000fe200078e00ff */
[----:B------:R-:W-:-:S03]  /*4fd0*/  PRMT R15, R20, 0x7772, RZ ;  /* 0x00007772140f7816 */ /* 0x000fc600000000ff */
[----:B------:R-:W-:Y:S01]  /*4fe0*/  FFMA.FTZ R199, R178, UR4, -R181 ;  /* 0x00000004b2c77c23 */ /* 0x000fe200080108b5 */
[----:B------:R-:W-:Y:S01]  /*4ff0*/  LOP3.LUT R17, R14, 0xffff, RZ, 0xc0, !PT ;  /* 0x0000ffff0e117812 */ /* 0x000fe200078ec0ff */
[----:B------:R-:W-:Y:S01]  /*5000*/  IMAD.MOV.U32 R16, RZ, RZ, R12 ;  /* 0x000000ffff107224 */ /* 0x000fe200078e000c */
[----:B------:R-:W-:Y:S01]  /*5010*/  LOP3.LUT R9, R234, R24, R13, 0x96, !PT ;  /* 0x00000018ea097212 */ /* 0x000fe200078e960d */
[----:B------:R-:W-:Y:S01]  /*5020*/  IMAD.MOV.U32 R18, RZ, RZ, R20 ;  /* 0x000000ffff127224 */ /* 0x000fe200078e0014 */
[C---:B------:R-:W-:Y:S01]  /*5030*/  PRMT R13, R12.reuse, 0x7773, RZ ;  /* 0x000077730c0d7816 */ /* 0x040fe200000000ff */
[----:B------:R-:W3:Y:S01]  /*5040*/  MUFU.EX2 R210, R210 ;  /* 0x000000d200d27308 */ /* 0x000ee20000000800 */
[----:B------:R-:W-:Y:S01]  /*5050*/  PRMT R8, R12, 0x7772, RZ ;  /* 0x000077720c087816 */ /* 0x000fe200000000ff */
[----:B--2---:R-:W-:Y:S01]  /*5060*/  IMAD.MOV.U32 R222, RZ, RZ, R24 ;  /* 0x000000ffffde7224 */ /* 0x004fe200078e0018 */
[----:B------:R-:W-:Y:S01]  /*5070*/  LOP3.LUT R19, R16, 0xff, RZ, 0xc0, !PT ;  /* 0x000000ff10137812 */ /* 0x000fe200078ec0ff */
[----:B------:R-:W-:Y:S01]  /*5080*/  IMAD.MOV.U32 R223, RZ, RZ, R25 ;  /* 0x000000ffffdf7224 */ /* 0x000fe200078e0019 */
[----:B------:R-:W-:Y:S01]  /*5090*/  PRMT R8, R8, 0x5410, R13 ;  /* 0x0000541008087816 */ /* 0x000fe2000000000d */
[----:B------:R-:W-:Y:S01]  /*50a0*/  FADD.FTZ R192, R192, R65 ;  /* 0x00000041c0c07221 */ /* 0x000fe20000010000 */
[----:B----4-:R-:W-:Y:S01]  /*50b0*/  FFMA.FTZ R212, R221, UR4, -R196 ;  /* 0x00000004ddd47c23 */ /* 0x010fe200080108c4 */
[----:B------:R-:W-:Y:S01]  /*50c0*/  PRMT R11, R20, 0x7771, RZ ;  /* 0x00007771140b7816 */ /* 0x000fe200000000ff */
[----:B------:R-:W2:Y:S01]  /*50d0*/  MUFU.EX2 R213, R213 ;  /* 0x000000d500d57308 */ /* 0x000ea20000000800 */
[----:B------:R-:W-:Y:S01]  /*50e0*/  PRMT R10, R15, 0x5410, R10 ;  /* 0x000054100f0a7816 */ /* 0x000fe2000000000a */
[----:B------:R-:W-:Y:S01]  /*50f0*/  FADD.FTZ R190, R190, R167 ;  /* 0x000000a7bebe7221 */ /* 0x000fe20000010000 */
[----:B------:R-:W-:Y:S01]  /*5100*/  LOP3.LUT R18, R18, 0xff, RZ, 0xc0, !PT ;  /* 0x000000ff12127812 */ /* 0x000fe200078ec0ff */
[----:B------:R-:W-:Y:S01]  /*5110*/  FADD.FTZ R192, R191, R192 ;  /* 0x000000c0bfc07221 */ /* 0x000fe20000010000 */
[C---:B------:R-:W-:Y:S01]  /*5120*/  LOP3.LUT R13, R14.reuse, 0xff, RZ, 0xc0, !PT ;  /* 0x000000ff0e0d7812 */ /* 0x040fe200078ec0ff */
[----:B------:R-:W-:Y:S01]  /*5130*/  FADD.FTZ R190, R189, R190 ;  /* 0x000000bebdbe7221 */ /* 0x000fe20000010000 */
[----:B------:R-:W-:Y:S01]  /*5140*/  SHF.R.U32.HI R16, RZ, 0x8, R17 ;  /* 0x00000008ff107819 */ /* 0x000fe20000011611 */
[----:B------:R-:W4:Y:S01]  /*5150*/  MUFU.EX2 R212, R212 ;  /* 0x000000d400d47308 */ /* 0x000f220000000800 */
[----:B------:R-:W-:Y:S01]  /*5160*/  PRMT R15, R14, 0x7632, R15 ;  /* 0x000076320e0f7816 */ /* 0x000fe2000000000f */
[----:B------:R-:W-:Y:S01]  /*5170*/  FADD.FTZ R187, R187, R192 ;  /* 0x000000c0bbbb7221 */ /* 0x000fe20000010000 */
[----:B------:R-:W-:Y:S01]  /*5180*/  PRMT R18, R18, 0x5410, R11 ;  /* 0x0000541012127816 */ /* 0x000fe2000000000b */
[----:B------:R-:W-:Y:S01]  /*5190*/  FADD.FTZ R183, R183, R190 ;  /* 0x000000beb7b77221 */ /* 0x000fe20000010000 */
[----:B------:R-:W-:Y:S01]  /*51a0*/  PRMT R16, R13, 0x5410, R16 ;  /* 0x000054100d107816 */ /* 0x000fe20000000010 */
[----:B------:R-:W-:Y:S01]  /*51b0*/  FADD.FTZ R182, R182, R187 ;  /* 0x000000bbb6b67221 */ /* 0x000fe20000010000 */
[----:B------:R-:W-:Y:S01]  /*51c0*/  SHF.R.U32.HI R14, RZ, 0x18, R14 ;  /* 0x00000018ff0e7819 */ /* 0x000fe2000001160e */
[----:B------:R-:W1:Y:S01]  /*51d0*/  MUFU.EX2 R214, R214 ;  /* 0x000000d600d67308 */ /* 0x000e620000000800 */
[----:B------:R-:W-:Y:S01]  /*51e0*/  LOP3.LUT R15, R15, 0xff, RZ, 0xc0, !PT ;  /* 0x000000ff0f0f7812 */ /* 0x000fe200078ec0ff */
[----:B------:R-:W-:Y:S01]  /*51f0*/  FADD.FTZ R183, R180, R183 ;  /* 0x000000b7b4b77221 */ /* 0x000fe20000010000 */
[----:B------:R-:W-:Y:S01]  /*5200*/  PRMT R13, R9, 0x7632, R13 ;  /* 0x00007632090d7816 */ /* 0x000fe2000000000d */
[----:B------:R-:W-:Y:S01]  /*5210*/  FADD.FTZ R53, R53, R54 ;  /* 0x0000003635357221 */ /* 0x000fe20000010000 */
[----:B------:R-:W-:Y:S01]  /*5220*/  LOP3.LUT R24, R9, 0xffff, RZ, 0xc0, !PT ;  /* 0x0000ffff09187812 */ /* 0x000fe200078ec0ff */
[----:B------:R-:W-:Y:S01]  /*5230*/  FADD.FTZ R51, R51, R52 ;  /* 0x0000003433337221 */ /* 0x000fe20000010000 */
[----:B------:R-:W-:Y:S01]  /*5240*/  LOP3.LUT R11, R9, 0xff, RZ, 0xc0, !PT ;  /* 0x000000ff090b7812 */ /* 0x000fe200078ec0ff */
[----:B------:R-:W-:Y:S01]  /*5250*/  MUFU.EX2 R249, R249 ;  /* 0x000000f900f97308 */ /* 0x000fe20000000800 */
[----:B------:R-:W-:Y:S01]  /*5260*/  SHF.R.U32.HI R20, RZ, 0x18, R9 ;  /* 0x00000018ff147819 */ /* 0x000fe20000011609 */
[----:B------:R-:W-:Y:S01]  /*5270*/  FADD.FTZ R50, R50, R53 ;  /* 0x0000003532327221 */ /* 0x000fe20000010000 */
[----:B------:R-:W-:Y:S01]  /*5280*/  LOP3.LUT R22, R10, 0xff00ff, RZ, 0xc0, !PT ;  /* 0x00ff00ff0a167812 */ /* 0x000fe200078ec0ff */
[----:B------:R-:W-:Y:S01]  /*5290*/  FADD.FTZ R48, R48, R51 ;  /* 0x0000003330307221 */ /* 0x000fe20000010000 */
[----:B------:R-:W-:Y:S01]  /*52a0*/  PRMT R14, R15, 0x5410, R14 ;  /* 0x000054100f0e7816 */ /* 0x000fe2000000000e */
[----:B------:R-:W-:Y:S01]  /*52b0*/  FADD.FTZ R50, R49, R50 ;  /* 0x0000003231327221 */ /* 0x000fe20000010000 */
[----:B------:R-:W-:Y:S01]  /*52c0*/  LOP3.LUT R9, R13, 0xff, RZ, 0xc0, !PT ;  /* 0x000000ff0d097812 */ /* 0x000fe200078ec0ff */
[----:B------:R-:W-:Y:S01]  /*52d0*/  MUFU.EX2 R200, R200 ;  /* 0x000000c800c87308 */ /* 0x000fe20000000800 */
[----:B------:R-:W-:Y:S01]  /*52e0*/  HSET2.LE.AND R10, R18, R67, PT ;  /* 0x00000043120a7233 */ /* 0x000fe20003803000 */
[----:B------:R-:W-:Y:S01]  /*52f0*/  FADD.FTZ R48, R43, R48 ;  /* 0x000000302b307221 */ /* 0x000fe20000010000 */
[----:B------:R-:W-:-:S02]  /*5300*/  SHF.R.U32.HI R24, RZ, 0x8, R24 ;  /* 0x00000008ff187819 */ /* 0x000fc40000011618 */
[----:B------:R-:W-:Y:S02]  /*5310*/  F2FP.BF16.F32.PACK_AB R13, R206, R197 ;  /* 0x000000c5ce0d723e */ /* 0x000fe400000010ff */
[----:B------:R-:W-:Y:S01]  /*5320*/  PRMT R12, R12, 0x7771, RZ ;  /* 0x000077710c0c7816 */ /* 0x000fe200000000ff */
[----:B------:R-:W-:Y:S01]  /*5330*/  MUFU.EX2 R199, R199 ;  /* 0x000000c700c77308 */ /* 0x000fe20000000800 */
[----:B------:R-:W-:Y:S02]  /*5340*/  PRMT R20, R9, 0x5410, R20 ;  /* 0x0000541009147816 */ /* 0x000fe40000000014 */
[----:B------:R-:W-:Y:S02]  /*5350*/  PRMT R18, R11, 0x5410, R24 ;  /* 0x000054100b127816 */ /* 0x000fe40000000018 */
[----:B------:R-:W-:Y:S02]  /*5360*/  LOP3.LUT R10, R13, R10, RZ, 0xc0, !PT ;  /* 0x0000000a0d0a7212 */ /* 0x000fe400078ec0ff */
[----:B------:R-:W-:-:S02]  /*5370*/  HSET2.LE.AND R16, R16, R67, PT ;  /* 0x0000004310107233 */ /* 0x000fc40003803000 */
[--C-:B------:R-:W-:Y:S02]  /*5380*/  HSET2.LE.AND R9, R14, R67.reuse, PT ;  /* 0x000000430e097233 */ /* 0x100fe40003803000 */
[----:B------:R-:W-:Y:S02]  /*5390*/  HSET2.LE.AND R11, R22, R67, PT ;  /* 0x00000043160b7233 */ /* 0x000fe40003803000 */
[----:B---3--:R-:W-:Y:S02]  /*53a0*/  F2FP.BF16.F32.PACK_AB R24, R210, R209 ;  /* 0x000000d1d218723e */ /* 0x008fe400000010ff */
[----:B------:R-:W-:Y:S01]  /*53b0*/  F2FP.BF16.F32.PACK_AB R13, R198, R193 ;  /* 0x000000c1c60d723e */ /* 0x000fe200000010ff */
[----:B------:R-:W-:Y:S01]  /*53c0*/  FADD.FTZ R193, R193, R182 ;  /* 0x000000b6c1c17221 */ /* 0x000fe20000010000 */
[----:B------:R-:W-:Y:S02]  /*53d0*/  LOP3.LUT R14, R8, 0xff00ff, RZ, 0xc0, !PT ;  /* 0x00ff00ff080e7812 */ /* 0x000fe400078ec0ff */
[----:B------:R-:W-:Y:S01]  /*53e0*/  PRMT R12, R19, 0x5410, R12 ;  /* 0x00005410130c7816 */ /* 0x000fe2000000000c */
[----:B------:R-:W-:Y:S01]  /*53f0*/  FADD.FTZ R198, R198, R193 ;  /* 0x000000c1c6c67221 */ /* 0x000fe20000010000 */
[----:B------:R-:W-:-:S02]  /*5400*/  LOP3.LUT R8, R13, R16, RZ, 0xc0, !PT ;  /* 0x000000100d087212 */ /* 0x000fc400078ec0ff */
[--C-:B------:R-:W-:Y:S01]  /*5410*/  HSET2.LE.AND R18, R18, R67.reuse, PT ;  /* 0x0000004312127233 */ /* 0x100fe20003803000 */
[----:B------:R-:W-:Y:S01]  /*5420*/  FADD.FTZ R197, R197, R198 ;  /* 0x000000c6c5c57221 */ /* 0x000fe20000010000 */
[----:B------:R-:W-:Y:S02]  /*5430*/  LOP3.LUT R11, R24, R11, RZ, 0xc0, !PT ;  /* 0x0000000b180b7212 */ /* 0x000fe400078ec0ff */
[--C-:B------:R-:W-:Y:S01]  /*5440*/  HSET2.LE.AND R39, R14, R67.reuse, PT ;  /* 0x000000430e277233 */ /* 0x100fe20003803000 */
[----:B------:R-:W3:Y:S01]  /*5450*/  LDSM.16.MT88.4 R24, [R177+0xa800] ;  /* 0x00a80000b118783b */ /* 0x000ee20000004200 */
[----:B------:R-:W-:Y:S01]  /*5460*/  F2FP.BF16.F32.PACK_AB R13, R218, R211 ;  /* 0x000000d3da0d723e */ /* 0x000fe200000010ff */
[----:B------:R-:W-:Y:S01]  /*5470*/  FADD.FTZ R197, R206, R197 ;  /* 0x000000c5cec57221 */ /* 0x000fe20000010000 */
[----:B------:R-:W-:Y:S01]  /*5480*/  F2FP.BF16.F32.PACK_AB R22, R207, R208 ;  /* 0x000000d0cf16723e */ /* 0x000fe200000010ff */
[----:B------:R-:W-:Y:S01]  /*5490*/  FADD.FTZ R208, R208, R183 ;  /* 0x000000b7d0d07221 */ /* 0x000fe20000010000 */
[--C-:B------:R-:W-:Y:S01]  /*54a0*/  HSET2.LE.AND R12, R12, R67.reuse, PT ;  /* 0x000000430c0c7233 */ /* 0x100fe20003803000 */
[----:B------:R-:W-:Y:S01]  /*54b0*/  FADD.FTZ R211, R211, R50 ;  /* 0x00000032d3d37221 */ /* 0x000fe20000010000 */
[----:B------:R-:W-:Y:S01]  /*54c0*/  HSET2.LE.AND R20, R20, R67, PT ;  /* 0x0000004314147233 */ /* 0x000fe20003803000 */
[----:B------:R-:W-:Y:S01]  /*54d0*/  FADD.FTZ R208, R207, R208 ;  /* 0x000000d0cfd07221 */ /* 0x000fe20000010000 */
[----:B--2---:R-:W-:Y:S01]  /*54e0*/  F2FP.BF16.F32.PACK_AB R15, R213, R216 ;  /* 0x000000d8d50f723e */ /* 0x004fe200000010ff */
[----:B------:R-:W-:Y:S01]  /*54f0*/  FADD.FTZ R211, R218, R211 ;  /* 0x000000d3dad37221 */ /* 0x000fe20000010000 */
[----:B----4-:R-:W-:Y:S01]  /*5500*/  F2FP.BF16.F32.PACK_AB R14, R212, R215 ;  /* 0x000000d7d40e723e */ /* 0x010fe200000010ff */
[----:B------:R-:W-:Y:S01]  /*5510*/  FADD.FTZ R209, R209, R208 ;  /* 0x000000d0d1d17221 */ /* 0x000fe20000010000 */
[----:B-1----:R-:W-:Y:S01]  /*5520*/  F2FP.BF16.F32.PACK_AB R37, R214, R217 ;  /* 0x000000d9d625723e */ /* 0x002fe200000010ff */
[----:B------:R-:W-:Y:S01]  /*5530*/  FADD.FTZ R217, R217, R48 ;  /* 0x00000030d9d97221 */ /* 0x000fe20000010000 */
[----:B------:R-:W-:Y:S01]  /*5540*/  LOP3.LUT R36, R13, R18, RZ, 0xc0, !PT ;  /* 0x000000120d247212 */ /* 0x000fe200078ec0ff */
[----:B------:R-:W-:Y:S01]  /*5550*/  FADD.FTZ R209, R210, R209 ;  /* 0x000000d1d2d17221 */ /* 0x000fe20000010000 */
[----:B------:R-:W1:Y:S01]  /*5560*/  LDSM.16.MT88.4 R16, [R177+0xb800] ;  /* 0x00b80000b110783b */ /* 0x000e620000004200 */
[----:B------:R-:W-:Y:S01]  /*5570*/  LOP3.LUT R9, R22, R9, RZ, 0xc0, !PT ;  /* 0x0000000916097212 */ /* 0x000fe200078ec0ff */
[----:B------:R-:W-:Y:S01]  /*5580*/  FADD.FTZ R214, R214, R217 ;  /* 0x000000d9d6d67221 */ /* 0x000fe20000010000 */
[----:B------:R-:W-:Y:S01]  /*5590*/  LOP3.LUT R38, R15, R12, RZ, 0xc0, !PT ;  /* 0x0000000c0f267212 */ /* 0x000fe200078ec0ff */
[----:B------:R-:W-:Y:S01]  /*55a0*/  FADD.FTZ R216, R216, R211 ;  /* 0x000000d3d8d87221 */ /* 0x000fe20000010000 */
[----:B------:R-:W-:Y:S01]  /*55b0*/  LOP3.LUT R39, R14, R39, RZ, 0xc0, !PT ;  /* 0x000000270e277212 */ /* 0x000fe200078ec0ff */
[----:B------:R-:W-:Y:S01]  /*55c0*/  FADD.FTZ R215, R215, R214 ;  /* 0x000000d6d7d77221 */ /* 0x000fe20000010000 */
[----:B------:R-:W-:Y:S01]  /*55d0*/  LOP3.LUT R37, R37, R20, RZ, 0xc0, !PT ;  /* 0x0000001425257212 */ /* 0x000fe200078ec0ff */
[----:B------:R-:W-:Y:S01]  /*55e0*/  LDSM.16.MT88.4 R12, [R173+0x2800] ;  /* 0x00280000ad0c783b */ /* 0x000fe20000004200 */
[----:B------:R-:W-:Y:S01]  /*55f0*/  LOP3.LUT R232, R235, R232, R223, 0x96, !PT ;  /* 0x000000e8ebe87212 */ /* 0x000fe200078e96df */
[----:B------:R-:W-:Y:S01]  /*5600*/  HMMA.16816.F32.BF16 R160, R8, R32, R160 ;  /* 0x0000002008a0723c */ /* 0x000fe200000418a0 */
[----:B------:R-:W-:Y:S01]  /*5610*/  FADD.FTZ R216, R213, R216 ;  /* 0x000000d8d5d87221 */ /* 0x000fe20000010000 */
[----:B------:R-:W2:Y:S01]  /*5620*/  LDSM.16.MT88.4 R20, [R173+0x1800] ;  /* 0x00180000ad14783b */ /* 0x000ea20000004200 */
[----:B------:R-:W-:Y:S01]  /*5630*/  FADD.FTZ R212, R212, R215 ;  /* 0x000000d7d4d47221 */ /* 0x000fe20000010000 */
[----:B------:R-:W-:-:S04]  /*5640*/  IMAD.WIDE.U32 R232, R232, -0x2daee0ad, RZ ;  /* 0xd2511f53e8e87825 */ /* 0x000fc800078e00ff */
[----:B------:R-:W-:Y:S01]  /*5650*/  HMMA.16816.F32.BF16 R156, R36, R32, R156 ;  /* 0x00000020249c723c */ /* 0x000fe2000004189c */
[----:B------:R-:W-:-:S07]  /*5660*/  LOP3.LUT R248, R176, R248, R233, 0x96, !PT ;  /* 0x000000f8b0f87212 */ /* 0x000fce00078e96e9 */
[-C--:B---3--:R-:W-:Y:S08]  /*5670*/  HMMA.16816.F32.BF16 R88, R36, R24.reuse, R88 ;  /* 0x000000182458723c */ /* 0x088ff00000041858 */
[----:B------:R-:W-:Y:S01]  /*5680*/  HMMA.16816.F32.BF16 R84, R8, R24, R84 ;  /* 0x000000180854723c */ /* 0x000fe20000041854 */
[--C-:B------:R-:W-:Y:S01]  /*5690*/  FFMA.FTZ R25, R195, UR4, -R196.reuse ;  /* 0x00000004c3197c23 */ /* 0x100fe200080108c4 */
[----:B------:R-:W-:Y:S01]  /*56a0*/  FFMA.FTZ R195, R194, UR4, -R196 ;  /* 0x00000004c2c37c23 */ /* 0x000fe200080108c4 */
[----:B------:R-:W-:-:S02]  /*56b0*/  PRMT R24, R248, 0x7632, R24 ;  /* 0x00007632f8187816 */ /* 0x000fc40000000018 */
[----:B------:R-:W-:Y:S03]  /*56c0*/  MUFU.EX2 R194, R25 ;  /* 0x0000001900c27308 */ /* 0x000fe60000000800 */
[C---:B-1----:R-:W-:Y:S05]  /*56d0*/  HMMA.16816.F32.BF16 R116, R36.reuse, R16, R116 ;  /* 0x000000102474723c */ /* 0x042fea0000041874 */
[----:B------:R-:W-:Y:S03]  /*56e0*/  MUFU.EX2 R195, R195 ;  /* 0x000000c300c37308 */ /* 0x000fe60000000800 */
[----:B------:R-:W-:Y:S08]  /*56f0*/  HMMA.16816.F32.BF16 R140, R36, R18, R140 ;  /* 0x00000012248c723c */ /* 0x000ff0000004188c */
[----:B------:R-:W-:Y:S01]  /*5700*/  HMMA.16816.F32.BF16 R144, R8, R16, R144 ;  /* 0x000000100890723c */ /* 0x000fe20000041890 */
[----:B------:R-:W-:-:S02]  /*5710*/  PRMT R16, R232, 0x7772, RZ ;  /* 0x00007772e8107816 */ /* 0x000fc400000000ff */
[----:B------:R-:W-:-:S05]  /*5720*/  PRMT R17, R232, 0x7771, RZ ;  /* 0x00007771e8117816 */ /* 0x000fca00000000ff */
[----:B------:R-:W-:Y:S01]  /*5730*/  HMMA.16816.F32.BF16 R120, R8, R18, R120 ;  /* 0x000000120878723c */ /* 0x000fe20000041878 */
[----:B------:R-:W-:Y:S01]  /*5740*/  PRMT R19, R232, 0x7773, RZ ;  /* 0x00007773e8137816 */ /* 0x000fe200000000ff */
[----:B------:R-:W-:-:S03]  /*5750*/  IMAD.MOV.U32 R18, RZ, RZ, R232 ;  /* 0x000000ffff127224 */ /* 0x000fc600078e00e8 */
[----:B------:R-:W-:Y:S02]  /*5760*/  PRMT R16, R16, 0x5410, R19 ;  /* 0x0000541010107816 */ /* 0x000fe40000000013 */
[----:B------:R-:W-:Y:S01]  /*5770*/  LOP3.LUT R19, R248, 0xffff, RZ, 0xc0, !PT ;  /* 0x0000fffff8137812 */ /* 0x000fe200078ec0ff */
[----:B------:R-:W-:Y:S01]  /*5780*/  HMMA.16816.F32.BF16 R72, R36, R28, R72 ;  /* 0x0000001c2448723c */ /* 0x000fe20000041848 */
[----:B------:R-:W-:-:S04]  /*5790*/  LOP3.LUT R18, R18, 0xff, RZ, 0xc0, !PT ;  /* 0x000000ff12127812 */ /* 0x000fc800078ec0ff */
[----:B------:R-:W-:-:S03]  /*57a0*/  PRMT R18, R18, 0x5410, R17 ;  /* 0x0000541012127816 */ /* 0x000fc60000000011 */
[C---:B--2---:R-:W-:Y:S08]  /*57b0*/  HMMA.16816.F32.BF16 R104, R36.reuse, R20, R104 ;  /* 0x000000142468723c */ /* 0x044ff00000041868 */
[C---:B------:R-:W-:Y:S08]  /*57c0*/  HMMA.16816.F32.BF16 R152, R36.reuse, R34, R152 ;  /* 0x000000222498723c */ /* 0x040ff00000041898 */
[C---:B------:R-:W-:Y:S08]  /*57d0*/  HMMA.16816.F32.BF16 R76, R36.reuse, R30, R76 ;  /* 0x0000001e244c723c */ /* 0x040ff0000004184c */
[C---:B------:R-:W-:Y:S08]  /*57e0*/  HMMA.16816.F32.BF16 R92, R36.reuse, R26, R92 ;  /* 0x0000001a245c723c */ /* 0x040ff0000004185c */
[C---:B------:R-:W-:Y:S08]  /*57f0*/  HMMA.16816.F32.BF16 R108, R36.reuse, R22, R108 ;  /* 0x00000016246c723c */ /* 0x040ff0000004186c */
[C---:B------:R-:W-:Y:S08]  /*5800*/  HMMA.16816.F32.BF16 R124, R36.reuse, R12, R124 ;  /* 0x0000000c247c723c */ /* 0x040ff0000004187c */
[----:B------:R-:W-:Y:S01]  /*5810*/  HMMA.16816.F32.BF16 R132, R36, R14, R132 ;  /* 0x0000000e2484723c */ /* 0x000fe20000041884 */
[--C-:B------:R-:W-:Y:S01]  /*5820*/  FFMA.FTZ R38, R202, UR4, -R205.reuse ;  /* 0x00000004ca267c23 */ /* 0x100fe200080108cd */
[--C-:B------:R-:W-:Y:S01]  /*5830*/  FFMA.FTZ R37, R204, UR4, -R205.reuse ;  /* 0x00000004cc257c23 */ /* 0x100fe200080108cd */
[----:B------:R-:W-:Y:S01]  /*5840*/  FFMA.FTZ R36, R203, UR4, -R205 ;  /* 0x00000004cb247c23 */ /* 0x000fe200080108cd */
[----:B------:R-:W-:Y:S01]  /*5850*/  FFMA.FTZ R39, R201, UR4, -R196 ;  /* 0x00000004c9277c23 */ /* 0x000fe200080108c4 */
[--C-:B------:R-:W-:Y:S01]  /*5860*/  FFMA.FTZ R201, R175, UR4, -R181.reuse ;  /* 0x00000004afc97c23 */ /* 0x100fe200080108b5 */
[----:B------:R-:W-:Y:S01]  /*5870*/  FFMA.FTZ R175, R174, UR4, -R181 ;  /* 0x00000004aeaf7c23 */ /* 0x000fe200080108b5 */
[----:B------:R-:W1:Y:S01]  /*5880*/  MUFU.EX2 R38, R38 ;  /* 0x0000002600267308 */ /* 0x000e620000000800 */
[----:B------:R-:W-:Y:S01]  /*5890*/  HMMA.16816.F32.BF16 R96, R8, R26, R96 ;  /* 0x0000001a0860723c */ /* 0x000fe20000041860 */
[----:B------:R-:W-:-:S02]  /*58a0*/  SHF.R.U32.HI R26, RZ, 0x8, R19 ;  /* 0x00000008ff1a7819 */ /* 0x000fc40000011613 */
[----:B------:R-:W-:Y:S02]  /*58b0*/  LOP3.LUT R19, R24, 0xff, RZ, 0xc0, !PT ;  /* 0x000000ff18137812 */ /* 0x000fe400078ec0ff */
[----:B------:R-:W-:Y:S02]  /*58c0*/  LOP3.LUT R24, R16, 0xff00ff, RZ, 0xc0, !PT ;  /* 0x00ff00ff10187812 */ /* 0x000fe400078ec0ff */
[----:B------:R-:W-:Y:S01]  /*58d0*/  MUFU.EX2 R37, R37 ;  /* 0x0000002500257308 */ /* 0x000fe20000000800 */
[----:B------:R-:W-:Y:S01]  /*58e0*/  HMMA.16816.F32.BF16 R136, R8, R12, R136 ;  /* 0x0000000c0888723c */ /* 0x000fe20000041888 */
[----:B------:R-:W-:Y:S02]  /*58f0*/  SHF.R.U32.HI R12, RZ, 0x18, R248 ;  /* 0x00000018ff0c7819 */ /* 0x000fe400000116f8 */
[----:B------:R-:W-:Y:S02]  /*5900*/  LOP3.LUT R13, R248, 0xff, RZ, 0xc0, !PT ;  /* 0x000000fff80d7812 */ /* 0x000fe400078ec0ff */
[----:B------:R-:W-:-:S02]  /*5910*/  PRMT R12, R19, 0x5410, R12 ;  /* 0x00005410130c7816 */ /* 0x000fc4000000000c */
[----:B------:R-:W2:Y:S01]  /*5920*/  MUFU.EX2 R36, R36 ;  /* 0x0000002400247308 */ /* 0x000ea20000000800 */
[----:B------:R-:W-:Y:S01]  /*5930*/  HMMA.16816.F32.BF16 R148, R8, R34, R148 ;  /* 0x000000220894723c */ /* 0x000fe20000041894 */
[----:B------:R-:W-:Y:S01]  /*5940*/  PRMT R16, R13, 0x5410, R26 ;  /* 0x000054100d107816 */ /* 0x000fe2000000001a */
[----:B------:R-:W3:Y:S01]  /*5950*/  LDSM.16.MT88.4 R32, [R177+0x9c00] ;  /* 0x009c0000b120783b */ /* 0x000ee20000004200 */
[----:B-1----:R-:W-:-:S04]  /*5960*/  F2FP.BF16.F32.PACK_AB R13, R249, R38 ;  /* 0x00000026f90d723e */ /* 0x002fc800000010ff */
[----:B------:R-:W1:Y:S01]  /*5970*/  MUFU.EX2 R39, R39 ;  /* 0x0000002700277308 */ /* 0x000e620000000800 */
[C---:B------:R-:W-:Y:S07]  /*5980*/  HMMA.16816.F32.BF16 R68, R8.reuse, R28, R68 ;  /* 0x0000001c0844723c */ /* 0x040fee0000041844 */
[----:B------:R-:W-:Y:S01]  /*5990*/  MUFU.EX2 R174, R201 ;  /* 0x000000c900ae7308 */ /* 0x000fe20000000800 */
[C---:B------:R-:W-:Y:S01]  /*59a0*/  HMMA.16816.F32.BF16 R80, R8.reuse, R30, R80 ;  /* 0x0000001e0850723c */ /* 0x040fe20000041850 */
[----:B------:R-:W-:Y:S06]  /*59b0*/  LDSM.16.MT88.4 R28, [R177+0xac00] ;  /* 0x00ac0000b11c783b */ /* 0x000fec0000004200 */
[----:B------:R-:W-:Y:S01]  /*59c0*/  MUFU.EX2 R175, R175 ;  /* 0x000000af00af7308 */ /* 0x000fe20000000800 */
[C---:B------:R-:W-:Y:S08]  /*59d0*/  HMMA.16816.F32.BF16 R100, R8.reuse, R20, R100 ;  /* 0x000000140864723c */ /* 0x040ff00000041864 */
[C---:B------:R-:W-:Y:S01]  /*59e0*/  HMMA.16816.F32.BF16 R112, R8.reuse, R22, R112 ;  /* 0x000000160870723c */ /* 0x040fe20000041870 */
[----:B------:R-:W4:Y:S07]  /*59f0*/  LDSM.16.MT88.4 R20, [R173+0xc00] ;  /* 0x000c0000ad14783b */ /* 0x000f2e0000004200 */
[----:B------:R-:W-:Y:S01]  /*5a00*/  HMMA.16816.F32.BF16 R128, R8, R14, R128 ;  /* 0x0000000e0880723c */ /* 0x000fe20000041880 */
[----:B------:R-:W-:-:S02]  /*5a10*/  HSET2.LE.AND R11, R24, R67, PT ;  /* 0x00000043180b7233 */ /* 0x000fc40003803000 */
[--C-:B------:R-:W-:Y:S01]  /*5a20*/  HSET2.LE.AND R9, R12, R67.reuse, PT ;  /* 0x000000430c097233 */ /* 0x100fe20003803000 */
[----:B------:R3:W-:Y:S01]  /*5a30*/  LDSM.16.MT88.4 R24, [R177+0xbc00] ;  /* 0x00bc0000b118783b */ /* 0x0007e20000004200 */
[----:B------:R-:W-:Y:S02]  /*5a40*/  F2FP.BF16.F32.PACK_AB R12, R195, R194 ;  /* 0x000000c2c30c723e */ /* 0x000fe400000010ff */
[----:B------:R-:W-:Y:S02]  /*5a50*/  HSET2.LE.AND R10, R18, R67, PT ;  /* 0x00000043120a7233 */ /* 0x000fe40003803000 */
[----:B------:R-:W-:Y:S02]  /*5a60*/  LOP3.LUT R11, R12, R11, RZ, 0xc0, !PT ;  /* 0x0000000b0c0b7212 */ /* 0x000fe400078ec0ff */
[----:B------:R-:W-:Y:S02]  /*5a70*/  LOP3.LUT R12, R235, R226, R229, 0x96, !PT ;  /* 0x000000e2eb0c7212 */ /* 0x000fe400078e96e5 */
[----:B------:R-:W-:-:S02]  /*5a80*/  LOP3.LUT R10, R13, R10, RZ, 0xc0, !PT ;  /* 0x0000000a0d0a7212 */ /* 0x000fc400078ec0ff */
[----:B------:R-:W-:Y:S01]  /*5a90*/  HSET2.LE.AND R8, R16, R67, PT ;  /* 0x0000004310087233 */ /* 0x000fe20003803000 */
[----:B------:R-:W-:Y:S01]  /*5aa0*/  IMAD.WIDE.U32 R12, R12, -0x2daee0ad, RZ ;  /* 0xd2511f530c0c7825 */ /* 0x000fe200078e00ff */
[----:B--2---:R-:W-:Y:S01]  /*5ab0*/  F2FP.BF16.F32.PACK_AB R15, R36, R37 ;  /* 0x00000025240f723e */ /* 0x004fe200000010ff */
[----:B------:R-:W2:Y:S01]  /*5ac0*/  LDSM.16.MT88.4 R16, [R173+0x1c00] ;  /* 0x001c0000ad10783b */ /* 0x000ea20000004200 */
[----:B-1----:R-:W-:Y:S01]  /*5ad0*/  F2FP.BF16.F32.PACK_AB R14, R200, R39 ;  /* 0x00000027c80e723e */ /* 0x002fe200000010ff */
[----:B------:R-:W-:Y:S01]  /*5ae0*/  IMAD.MOV.U32 R202, RZ, RZ, R12 ;  /* 0x000000ffffca7224 */ /* 0x000fe200078e000c */
[----:B------:R-:W-:Y:S01]  /*5af0*/  LOP3.LUT R176, R176, R224, R13, 0x96, !PT ;  /* 0x000000e0b0b07212 */ /* 0x000fe200078e960d */
[----:B------:R-:W-:Y:S01]  /*5b00*/  FADD.FTZ R37, R37, R216 ;  /* 0x000000d825257221 */ /* 0x000fe20000010000 */
[C---:B------:R-:W-:Y:S01]  /*5b10*/  PRMT R13, R12.reuse, 0x7773, RZ ;  /* 0x000077730c0d7816 */ /* 0x040fe200000000ff */
[----:B------:R-:W-:Y:S01]  /*5b20*/  FADD.FTZ R39, R39, R212 ;  /* 0x000000d427277221 */ /* 0x000fe20000010000 */
[----:B------:R-:W-:Y:S01]  /*5b30*/  PRMT R178, R12, 0x7772, RZ ;  /* 0x000077720cb27816 */ /* 0x000fe200000000ff */
[----:B------:R-:W-:Y:S01]  /*5b40*/  FADD.FTZ R37, R36, R37 ;  /* 0x0000002524257221 */ /* 0x000fe20000010000 */
[----:B------:R-:W-:Y:S01]  /*5b50*/  LOP3.LUT R8, R15, R8, RZ, 0xc0, !PT ;  /* 0x000000080f087212 */ /* 0x000fe200078ec0ff */
[----:B------:R-:W-:Y:S01]  /*5b60*/  FADD.FTZ R39, R200, R39 ;  /* 0x00000027c8277221 */ /* 0x000fe20000010000 */
[----:B------:R-:W-:Y:S01]  /*5b70*/  LOP3.LUT R9, R14, R9, RZ, 0xc0, !PT ;  /* 0x000000090e097212 */ /* 0x000fe200078ec0ff */
[----:B------:R-:W-:Y:S01]  /*5b80*/  FADD.FTZ R38, R38, R37 ;  /* 0x0000002526267221 */ /* 0x000fe20000010000 */
[----:B------:R-:W-:Y:S01]  /*5b90*/  PRMT R196, R12, 0x7771, RZ ;  /* 0x000077710cc47816 */ /* 0x000fe200000000ff */
[----:B------:R-:W-:Y:S01]  /*5ba0*/  FADD.FTZ R194, R194, R39 ;  /* 0x00000027c2c27221 */ /* 0x000fe20000010000 */
[----:B------:R-:W-:Y:S01]  /*5bb0*/  PRMT R178, R178, 0x5410, R13 ;  /* 0x00005410b2b27816 */ /* 0x000fe2000000000d */
[----:B------:R-:W-:Y:S01]  /*5bc0*/  FADD.FTZ R249, R249, R38 ;  /* 0x00000026f9f97221 */ /* 0x000fe20000010000 */
[----:B------:R1:W2:Y:S01]  /*5bd0*/  LDSM.16.MT88.4 R12, [R173+0x2c00] ;  /* 0x002c0000ad0c783b */ /* 0x0002a20000004200 */
[----:B---3--:R-:W-:Y:S01]  /*5be0*/  LOP3.LUT R177, R202, 0xff, RZ, 0xc0, !PT ;  /* 0x000000ffcab17812 */ /* 0x008fe200078ec0ff */
[----:B------:R-:W-:Y:S01]  /*5bf0*/  HMMA.16816.F32.BF16 R156, R8, R32, R156 ;  /* 0x00000020089c723c */ /* 0x000fe2000004189c */
[----:B------:R-:W-:Y:S01]  /*5c00*/  LOP3.LUT R202, R176, 0xffff, RZ, 0xc0, !PT ;  /* 0x0000ffffb0ca7812 */ /* 0x000fe200078ec0ff */
[----:B------:R-:W-:Y:S01]  /*5c10*/  FADD.FTZ R252, R195, R194 ;  /* 0x000000c2c3fc7221 */ /* 0x000fe20000010000 */
[----:B------:R-:W-:Y:S01]  /*5c20*/  PRMT R196, R177, 0x5410, R196 ;  /* 0x00005410b1c47816 */ /* 0x000fe200000000c4 */
[--C-:B------:R-:W-:Y:S01]  /*5c30*/  FFMA.FTZ R177, R171, UR4, -R179.reuse ;  /* 0x00000004abb17c23 */ /* 0x100fe200080108b3 */
[----:B------:R-:W-:Y:S01]  /*5c40*/  FFMA.FTZ R171, R169, UR4, -R179 ;  /* 0x00000004a9ab7c23 */ /* 0x000fe200080108b3 */
[----:B------:R-:W-:-:S02]  /*5c50*/  SHF.R.U32.HI R202, RZ, 0x8, R202 ;  /* 0x00000008ffca7819 */ /* 0x000fc400000116ca */
[----:B------:R-:W3:Y:S01]  /*5c60*/  MUFU.EX2 R169, R177 ;  /* 0x000000b100a97308 */ /* 0x000ee20000000800 */
[----:B------:R-:W-:Y:S01]  /*5c70*/  LOP3.LUT R178, R178, 0xff00ff, RZ, 0xc0, !PT ;  /* 0x00ff00ffb2b27812 */ /* 0x000fe200078ec0ff */
[----:B------:R-:W-:Y:S01]  /*5c80*/  HMMA.16816.F32.BF16 R152, R8, R34, R152 ;  /* 0x000000220898723c */ /* 0x000fe20000041898 */
[----:B------:R-:W-:-:S05]  /*5c90*/  HSET2.LE.AND R196, R196, R67, PT ;  /* 0x00000043c4c47233 */ /* 0x000fca0003803000 */
[----:B------:R-:W2:Y:S02]  /*5ca0*/  MUFU.EX2 R171, R171 ;  /* 0x000000ab00ab7308 */ /* 0x000ea40000000800 */
[----:B----4-:R-:W-:Y:S01]  /*5cb0*/  HMMA.16816.F32.BF16 R72, R8, R20, R72 ;  /* 0x000000140848723c */ /* 0x010fe20000041848 */
[----:B-1----:R-:W-:-:S04]  /*5cc0*/  LOP3.LUT R173, R176, 0xff, RZ, 0xc0, !PT ;  /* 0x000000ffb0ad7812 */ /* 0x002fc800078ec0ff */
[----:B------:R-:W-:-:S03]  /*5cd0*/  PRMT R202, R173, 0x5410, R202 ;  /* 0x00005410adca7816 */ /* 0x000fc600000000ca */
[C---:B------:R-:W-:Y:S01]  /*5ce0*/  HMMA.16816.F32.BF16 R76, R8.reuse, R22, R76 ;  /* 0x00000016084c723c */ /* 0x040fe2000004184c */
[----:B------:R-:W-:Y:S02]  /*5cf0*/  PRMT R173, R176, 0x7632, R173 ;  /* 0x00007632b0ad7816 */ /* 0x000fe400000000ad */
[----:B------:R-:W-:Y:S02]  /*5d00*/  SHF.R.U32.HI R176, RZ, 0x18, R176 ;  /* 0x00000018ffb07819 */ /* 0x000fe400000116b0 */
[----:B------:R-:W-:Y:S02]  /*5d10*/  LOP3.LUT R173, R173, 0xff, RZ, 0xc0, !PT ;  /* 0x000000ffadad7812 */ /* 0x000fe400078ec0ff */
[--C-:B------:R-:W-:Y:S01]  /*5d20*/  HSET2.LE.AND R202, R202, R67.reuse, PT ;  /* 0x00000043caca7233 */ /* 0x100fe20003803000 */
[----:B------:R-:W-:Y:S01]  /*5d30*/  HMMA.16816.F32.BF16 R88, R8, R28, R88 ;  /* 0x0000001c0858723c */ /* 0x000fe20000041858 */
[----:B------:R-:W-:Y:S02]  /*5d40*/  PRMT R176, R173, 0x5410, R176 ;  /* 0x00005410adb07816 */ /* 0x000fe400000000b0 */
[----:B------:R-:W-:-:S03]  /*5d50*/  HSET2.LE.AND R173, R178, R67, PT ;  /* 0x00000043b2ad7233 */ /* 0x000fc60003803000 */
[----:B------:R-:W-:Y:S02]  /*5d60*/  HSET2.LE.AND R67, R176, R67, PT ;  /* 0x00000043b0437233 */ /* 0x000fe40003803000 */
[----:B------:R-:W-:Y:S01]  /*5d70*/  HMMA.16816.F32.BF16 R92, R8, R30, R92 ;  /* 0x0000001e085c723c */ /* 0x000fe2000004185c */
[----:B---3--:R-:W-:Y:S01]  /*5d80*/  F2FP.BF16.F32.PACK_AB R176, R169, R172 ;  /* 0x000000aca9b0723e */ /* 0x008fe200000010ff */
[----:B------:R-:W-:-:S04]  /*5d90*/  FADD.FTZ R172, R172, R209 ;  /* 0x000000d1acac7221 */ /* 0x000fc80000010000 */
[----:B------:R-:W-:Y:S02]  /*5da0*/  FADD.FTZ R169, R169, R172 ;  /* 0x000000aca9a97221 */ /* 0x000fe40000010000 */
[C---:B--2---:R-:W-:Y:S08]  /*5db0*/  HMMA.16816.F32.BF16 R104, R8.reuse, R16, R104 ;  /* 0x000000100868723c */ /* 0x044ff00000041868 */
[C---:B------:R-:W-:Y:S08]  /*5dc0*/  HMMA.16816.F32.BF16 R108, R8.reuse, R18, R108 ;  /* 0x00000012086c723c */ /* 0x040ff0000004186c */
[C---:B------:R-:W-:Y:S08]  /*5dd0*/  HMMA.16816.F32.BF16 R116, R8.reuse, R24, R116 ;  /* 0x000000180874723c */ /* 0x040ff00000041874 */
[C---:B------:R-:W-:Y:S08]  /*5de0*/  HMMA.16816.F32.BF16 R140, R8.reuse, R26, R140 ;  /* 0x0000001a088c723c */ /* 0x040ff0000004188c */
[C---:B------:R-:W-:Y:S08]  /*5df0*/  HMMA.16816.F32.BF16 R124, R8.reuse, R12, R124 ;  /* 0x0000000c087c723c */ /* 0x040ff0000004187c */
[----:B------:R-:W-:Y:S01]  /*5e00*/  HMMA.16816.F32.BF16 R132, R8, R14, R132 ;  /* 0x0000000e0884723c */ /* 0x000fe20000041884 */
[----:B------:R-:W-:-:S02]  /*5e10*/  F2FP.BF16.F32.PACK_AB R11, R175, R174 ;  /* 0x000000aeaf0b723e */ /* 0x000fc400000010ff */
[----:B------:R-:W-:Y:S01]  /*5e20*/  F2FP.BF16.F32.PACK_AB R8, R171, R170 ;  /* 0x000000aaab08723e */ /* 0x000fe200000010ff */
[----:B------:R-:W-:Y:S01]  /*5e30*/  FADD.FTZ R170, R170, R169 ;  /* 0x000000a9aaaa7221 */ /* 0x000fe20000010000 */
[----:B------:R-:W-:Y:S01]  /*5e40*/  F2FP.BF16.F32.PACK_AB R9, R199, R188 ;  /* 0x000000bcc709723e */ /* 0x000fe200000010ff */
[----:B------:R-:W-:Y:S01]  /*5e50*/  FADD.FTZ R188, R188, R197 ;  /* 0x000000c5bcbc7221 */ /* 0x000fe20000010000 */
[----:B------:R-:W-:Y:S02]  /*5e60*/  LOP3.LUT R10, R11, R196, RZ, 0xc0, !PT ;  /* 0x000000c40b0a7212 */ /* 0x000fe400078ec0ff */
[----:B------:R-:W-:Y:S01]  /*5e70*/  LOP3.LUT R11, R8, R173, RZ, 0xc0, !PT ;  /* 0x000000ad080b7212 */ /* 0x000fe200078ec0ff */
[----:B------:R-:W-:Y:S01]  /*5e80*/  FADD.FTZ R199, R199, R188 ;  /* 0x000000bcc7c77221 */ /* 0x000fe20000010000 */
[----:B------:R-:W-:Y:S02]  /*5e90*/  LOP3.LUT R8, R9, R202, RZ, 0xc0, !PT ;  /* 0x000000ca09087212 */ /* 0x000fe400078ec0ff */
[----:B------:R-:W-:Y:S01]  /*5ea0*/  LOP3.LUT R9, R176, R67, RZ, 0xc0, !PT ;  /* 0x00000043b0097212 */ /* 0x000fe200078ec0ff */
        /* <DEDUP_REMOVED lines=14> */
[----:B------:R-:W-:-:S04]  /*5f90*/  FADD.FTZ R8, R171, R170 ;  /* 0x000000aaab087221 */ /* 0x000fc80000010000 */
[----:B------:R1:W-:Y:S04]  /*5fa0*/  STL [R1+0x24], R9 ;  /* 0x0000240901007387 */ /* 0x0003e80000100800 */
[----:B------:R2:W-:Y:S01]  /*5fb0*/  STL [R1+0x20], R8 ;  /* 0x0000200801007387 */ /* 0x0005e20000100800 */
[----:B-1----:R-:W-:Y:S01]  /*5fc0*/  LOP3.LUT R9, R42, 0xc0, RZ, 0xc0, !PT ;  /* 0x000000c02a097812 */ /* 0x002fe200078ec0ff */
[----:B------:R-:W-:Y:S08]  /*5fd0*/  @!P1 BRA `(.L_x_383) ;  /* 0x0000004000ec9947 */ /* 0x000ff00003800000 */
[----:B------:R-:W3:Y:S01]  /*5fe0*/  LDL.64 R222, [R1] ;  /* 0x0000000001de7983 */ /* 0x000ee20000100a00 */
[----:B------:R-:W1:Y:S01]  /*5ff0*/  S2UR UR8, SR_CgaCtaId ;  /* 0x00000000000879c3 */ /* 0x000e620000008800 */
[----:B------:R-:W-:Y:S01]  /*6000*/  LOP3.LUT R186, R9, 0x18, R186, 0xf8, !PT ;  /* 0x0000001809ba7812 */ /* 0x000fe200078ef8ba */
[----:B------:R-:W4:Y:S01]  /*6010*/  LDCU.64 UR6, c[0x0][0x3c0] ;  /* 0x00007800ff0677ac */ /* 0x000f220008000a00 */
[----:B------:R-:W3:Y:S01]  /*6020*/  S2R R230, SR_TID.X ;  /* 0x0000000000e67919 */ /* 0x000ee20000002100 */
[----:B------:R-:W-:Y:S01]  /*6030*/  LOP3.LUT R42, R42, 0x120, RZ, 0xc0, !PT ;  /* 0x000001202a2a7812 */ /* 0x000fe200078ec0ff */
[----:B------:R-:W-:Y:S01]  /*6040*/  VIADD R243, R6, 0xfffffffe ;  /* 0xfffffffe06f37836 */ /* 0x000fe20000000000 */
[----:B------:R-:W-:Y:S01]  /*6050*/  SHF.R.U32.HI R9, RZ, 0x1, R185 ;  /* 0x00000001ff097819 */ /* 0x000fe200000116b9 */
[----:B------:R-:W-:Y:S01]  /*6060*/  IMAD.MOV.U32 R165, RZ, RZ, R0 ;  /* 0x000000ffffa57224 */ /* 0x000fe200078e0000 */
[----:B------:R-:W-:Y:S01]  /*6070*/  LOP3.LUT R42, R42, 0x3e00, R41, 0xf8, !PT ;  /* 0x00003e002a2a7812 */ /* 0x000fe200078ef829 */
[----:B------:R-:W-:Y:S01]  /*6080*/  IMAD.MOV.U32 R167, RZ, RZ, R2 ;  /* 0x000000ffffa77224 */ /* 0x000fe200078e0002 */
[C---:B--2---:R-:W-:Y:S01]  /*6090*/  LOP3.LUT R8, R186.reuse, 0x8, R185, 0x78, !PT ;  /* 0x00000008ba087812 */ /* 0x044fe200078e78b9 */
[----:B------:R-:W-:Y:S01]  /*60a0*/  IMAD.MOV.U32 R166, RZ, RZ, R3 ;  /* 0x000000ffffa67224 */ /* 0x000fe200078e0003 */
[----:B------:R-:W-:Y:S01]  /*60b0*/  LOP3.LUT R9, R186, 0x8, R9, 0x78, !PT ;  /* 0x00000008ba097812 */ /* 0x000fe200078e7809 */
[----:B------:R-:W-:Y:S01]  /*60c0*/  IMAD.MOV.U32 R169, RZ, RZ, R164 ;  /* 0x000000ffffa97224 */ /* 0x000fe200078e00a4 */
[----:B------:R-:W-:Y:S01]  /*60d0*/  LOP3.LUT R229, R7, R8, RZ, 0xfc, !PT ;  /* 0x0000000807e57212 */ /* 0x000fe200078efcff */
[----:B------:R-:W-:Y:S01]  /*60e0*/  UMOV UR10, 0x400 ;  /* 0x00000400000a7882 */ /* 0x000fe20000000000 */
[----:B------:R-:W-:Y:S01]  /*60f0*/  LOP3.LUT R228, R42, R9, RZ, 0xfc, !PT ;  /* 0x000000092ae47212 */ /* 0x000fe200078efcff */
[----:B------:R-:W2:Y:S01]  /*6100*/  LDCU UR4, c[0x0][0x45c] ;  /* 0x00008b80ff0477ac */ /* 0x000ea20008000800 */
[----:B------:R-:W-:-:S02]  /*6110*/  LEA R229, R229, UR5, 0x1 ;  /* 0x00000005e5e57c11 */ /* 0x000fc4000f8e08ff */
[----:B------:R-:W-:Y:S01]  /*6120*/  LEA R228, R228, UR5, 0x1 ;  /* 0x00000005e4e47c11 */ /* 0x000fe2000f8e08ff */
[----:B----4-:R-:W-:Y:S01]  /*6130*/  USHF.L.U64.HI UR9, UR6, 0x5, UR7 ;  /* 0x0000000506097899 */ /* 0x010fe20008010207 */
[-C--:B------:R-:W-:Y:S01]  /*6140*/  LOP3.LUT R233, R46, R40.reuse, RZ, 0x3c, !PT ;  /* 0x000000282ee97212 */ /* 0x080fe200078e3cff */
[----:B------:R-:W-:Y:S01]  /*6150*/  IMAD.IADD R170, R4, 0x1, R229 ;  /* 0x0000000104aa7824 */ /* 0x000fe200078e02e5 */
[----:B------:R-:W-:Y:S01]  /*6160*/  LOP3.LUT R232, R44, R40, RZ, 0x3c, !PT ;  /* 0x000000282ce87212 */ /* 0x000fe200078e3cff */
[----:B------:R-:W-:Y:S01]  /*6170*/  IMAD.IADD R171, R4, 0x1, R228 ;  /* 0x0000000104ab7824 */ /* 0x000fe200078e02e4 */
[-C--:B------:R-:W-:Y:S01]  /*6180*/  LOP3.LUT R245, R247, R5.reuse, RZ, 0x3c, !PT ;  /* 0x00000005f7f57212 */ /* 0x080fe200078e3cff */
[----:B------:R-:W-:Y:S01]  /*6190*/  USHF.L.U32 UR11, UR6, 0x5, URZ ;  /* 0x00000005060b7899 */ /* 0x000fe200080006ff */
[----:B------:R-:W4:Y:S01]  /*61a0*/  LDCU.64 UR6, c[0x0][0x3c0] ;  /* 0x00007800ff0677ac */ /* 0x000f220008000a00 */
[----:B-1----:R-:W-:Y:S01]  /*61b0*/  ULEA UR8, UR8, UR10, 0x18 ;  /* 0x0000000a08087291 */ /* 0x002fe2000f8ec0ff */
[----:B---3--:R-:W-:Y:S01]  /*61c0*/  LOP3.LUT R248, R223, R5, RZ, 0x3c, !PT ;  /* 0x00000005dff87212 */ /* 0x008fe200078e3cff */
[----:B--2-4-:R-:W-:Y:S10]  /*61d0*/  BRA `(.L_x_384) ;  /* 0x00000000005c7947 */ /* 0x014ff40003800000 */
.L_x_386:
[----:B------:R-:W1:Y:S01]  /*61e0*/  LDC.64 R2, c[0x0][0x3b8] ;  /* 0x0000ee00ff027b82 */ /* 0x000e620000000a00 */
[----:B------:R-:W-:Y:S04]  /*61f0*/  VIADD R175, R243, 0xffffffff ;  /* 0xfffffffff3af7836 */ /* 0x000fe80000000000 */
[C---:B-1----:R-:W-:Y:S04]  /*6200*/  IMAD.WIDE.U32 R172, R175.reuse, R2, RZ ;  /* 0x00000002afac7225 */ /* 0x042fe800078e00ff */
[----:B------:R-:W-:Y:S01]  /*6210*/  IMAD R173, R175, R3, R173 ;  /* 0x00000003afad7224 */ /* 0x000fe200078e02ad */
[C---:B------:R-:W-:Y:S01]  /*6220*/  LEA R176, P1, R172.reuse, R241, 0x7 ;  /* 0x000000f1acb07211 */ /* 0x040fe200078238ff */
[C---:B------:R-:W-:Y:S03]  /*6230*/  IMAD.SHL.U32 R175, R172.reuse, 0x40, RZ ;  /* 0x00000040acaf7824 */ /* 0x040fe600078e00ff */
[--C-:B------:R-:W-:Y:S02]  /*6240*/  LEA.HI.X R177, R172, R240, R173.reuse, 0x7, P1 ;  /* 0x000000f0acb17211 */ /* 0x100fe400008f3cad */
        /* <DEDUP_REMOVED lines=16> */
.L_x_384:
[----:B------:R-:W-:Y:S04]  /*6350*/  DEPBAR.LE SB0, 0x0 ;  /* 0x000080000000791a */ /* 0x000fe80000000000 */
[----:B------:R-:W-:Y:S01]  /*6360*/  BAR.SYNC.DEFER_BLOCKING 0x0 ;  /* 0x0000000000007b1d */ /* 0x000fe20000010000 */
[C---:B------:R-:W-:Y:S04]  /*6370*/  IMAD.WIDE.U32 R2, R243.reuse, UR6, RZ ;  /* 0x00000006f3027c25 */ /* 0x040fe8000f8e00ff */
[C---:B------:R-:W-:Y:S01]  /*6380*/  IMAD R3, R243.reuse, UR7, R3 ;  /* 0x00000007f3037c24 */ /* 0x040fe2000f8e0203 */
[CC--:B-----5:R-:W-:Y:S02]  /*6390*/  LEA R214, P1, R2.reuse, R239.reuse, 0x7 ;  /* 0x000000ef02d67211 */ /* 0x0e0fe400078238ff */
[C---:B------:R-:W-:Y:S02]  /*63a0*/  LEA R164, P0, R2.reuse, UR11, 0x6 ;  /* 0x0000000b02a47c11 */ /* 0x040fe4000f8030ff */
[CCC-:B------:R-:W-:Y:S02]  /*63b0*/  LEA.HI.X R215, R2.reuse, R238.reuse, R3.reuse, 0x7, P1 ;  /* 0x000000ee02d77211 */ /* 0x1c0fe400008f3c03 */
[----:B------:R-:W-:Y:S02]  /*63c0*/  LEA.HI.X R0, R2, UR9, R3, 0x6, P0 ;  /* 0x0000000902007c11 */ /* 0x000fe400080f3403 */
        /* <DEDUP_REMOVED lines=8> */
[----:B-1----:R1:W-:Y:S08]  /*6450*/  LDGSTS.E.BYPASS.LTC128B.128 [R244+0xb000], desc[UR16][R214.64+0x80] ;  /* 0x0b000080d6f47fae */ /* 0x0023f0000b981a10 */
[----:B------:R-:W-:Y:S08]  /*6460*/  LDGSTS.E.BYPASS.LTC128B.128 [R244+0x9800], desc[UR16][R66.64] ;  /* 0x0980000042f47fae */ /* 0x000ff0000b981a10 */
[----:B------:R-:W-:Y:S08]  /*6470*/  LDGSTS.E.BYPASS.LTC128B.128 [R244+0xa800], desc[UR16][R66.64+0x40] ;  /* 0x0a80004042f47fae */ /* 0x000ff0000b981a10 */
[----:B------:R2:W-:Y:S08]  /*6480*/  LDGSTS.E.BYPASS.LTC128B.128 [R244+0xb800], desc[UR16][R66.64+0x80] ;  /* 0x0b80008042f47fae */ /* 0x0005f0000b981a10 */
[----:B------:R-:W-:Y:S08]  /*6490*/  LDSM.16.M88.4 R172, [R228] ;  /* 0x00000000e4ac783b */ /* 0x000ff00000000200 */
[----:B------:R-:W3:Y:S08]  /*64a0*/  LDSM.16.M88.4 R176, [R229+0x6000] ;  /* 0x00600000e5b0783b */ /* 0x000ef00000000200 */
[----:B------:R-:W4:Y:S08]  /*64b0*/  LDSM.16.M88.4 R180, [R228+0x1000] ;  /* 0x00100000e4b4783b */ /* 0x000f300000000200 */
[----:B------:R-:W1:Y:S08]  /*64c0*/  LDSM.16.M88.4 R184, [R229+0x6400] ;  /* 0x00640000e5b8783b */ /* 0x000e700000000200 */
[----:B------:R-:W0:Y:S08]  /*64d0*/  LDGDEPBAR ;  /* 0x00000000000079af */ /* 0x000e300000000000 */
[----:B------:R-:W2:Y:S08]  /*64e0*/  LDSM.16.M88.4 R188, [R229+0x6800] ;  /* 0x00680000e5bc783b */ /* 0x000eb00000000200 */
[----:B------:R-:W2:Y:S01]  /*64f0*/  LDSM.16.M88.4 R192, [R229+0x6c00] ;  /* 0x006c0000e5c0783b */ /* 0x000ea20000000200 */
[-C--:B---3--:R-:W-:Y:S07]  /*6500*/  HMMA.16816.F32.BF16 R4, R172, R176.reuse, RZ ;  /* 0x000000b0ac04723c */ /* 0x088fee00000418ff */
[----:B------:R-:W-:Y:S01]  /*6510*/  LDSM.16.M88.4 R196, [R171] ;  /* 0x00000000abc4783b */ /* 0x000fe20000000200 */
[C---:B----4-:R-:W-:Y:S07]  /*6520*/  HMMA.16816.F32.BF16 R8, R180.reuse, R176, RZ ;  /* 0x000000b0b408723c */ /* 0x050fee00000418ff */
[----:B------:R-:W-:Y:S01]  /*6530*/  LDSM.16.M88.4 R200, [R171+0x1000] ;  /* 0x00100000abc8783b */ /* 0x000fe20000000200 */
[-C--:B------:R-:W-:Y:S07]  /*6540*/  HMMA.16816.F32.BF16 R12, R180, R178.reuse, RZ ;  /* 0x000000b2b40c723c */ /* 0x080fee00000418ff */
[----:B------:R-:W-:Y:S01]  /*6550*/  LDSM.16.M88.4 R204, [R170+0x6400] ;  /* 0x00640000aacc783b */ /* 0x000fe20000000200 */
[C---:B------:R-:W-:Y:S07]  /*6560*/  HMMA.16816.F32.BF16 R16, R172.reuse, R178, RZ ;  /* 0x000000b2ac10723c */ /* 0x040fee00000418ff */
[----:B------:R-:W3:Y:S01]  /*6570*/  LDSM.16.M88.4 R176, [R170+0x6000] ;  /* 0x00600000aab0783b */ /* 0x000ee20000000200 */
[-C--:B-1----:R-:W-:Y:S07]  /*6580*/  HMMA.16816.F32.BF16 R20, R172, R184.reuse, RZ ;  /* 0x000000b8ac14723c */ /* 0x082fee00000418ff */
[----:B------:R-:W1:Y:S01]  /*6590*/  LDSM.16.M88.4 R208, [R170+0x6800] ;  /* 0x00680000aad0783b */ /* 0x000e620000000200 */
[C---:B------:R-:W-:Y:S07]  /*65a0*/  HMMA.16816.F32.BF16 R24, R180.reuse, R184, RZ ;  /* 0x000000b8b418723c */ /* 0x040fee00000418ff */
[----:B------:R-:W-:Y:S01]  /*65b0*/  LDSM.16.M88.4 R212, [R228+0x2000] ;  /* 0x00200000e4d4783b */ /* 0x000fe20000000200 */
[-C--:B------:R-:W-:Y:S07]  /*65c0*/  HMMA.16816.F32.BF16 R28, R180, R186.reuse, RZ ;  /* 0x000000bab41c723c */ /* 0x080fee00000418ff */
[----:B------:R-:W-:Y:S01]  /*65d0*/  LDSM.16.M88.4 R216, [R229+0x7000] ;  /* 0x00700000e5d8783b */ /* 0x000fe20000000200 */
[C---:B------:R-:W-:Y:S07]  /*65e0*/  HMMA.16816.F32.BF16 R32, R172.reuse, R186, RZ ;  /* 0x000000baac20723c */ /* 0x040fee00000418ff */
[----:B------:R-:W4:Y:S01]  /*65f0*/  LDSM.16.M88.4 R184, [R170+0x6c00] ;  /* 0x006c0000aab8783b */ /* 0x000f220000000200 */
[-C--:B--2---:R-:W-:Y:S07]  /*6600*/  HMMA.16816.F32.BF16 R36, R172, R188.reuse, RZ ;  /* 0x000000bcac24723c */ /* 0x084fee00000418ff */
[----:B------:R-:W2:Y:S01]  /*6610*/  LDSM.16.M88.4 R220, [R228+0x3000] ;  /* 0x00300000e4dc783b */ /* 0x000ea20000000200 */
[C---:B------:R-:W-:Y:S07]  /*6620*/  HMMA.16816.F32.BF16 R40, R180.reuse, R188, RZ ;  /* 0x000000bcb428723c */ /* 0x040fee00000418ff */
[----:B------:R-:W2:Y:S01]  /*6630*/  LDSM.16.M88.4 R224, [R229+0x7400] ;  /* 0x00740000e5e0783b */ /* 0x000ea20000000200 */
[-C--:B------:R-:W-:Y:S08]  /*6640*/  HMMA.16816.F32.BF16 R44, R180, R190.reuse, RZ ;  /* 0x000000beb42c723c */ /* 0x080ff000000418ff */
[C---:B------:R-:W-:Y:S01]  /*6650*/  HMMA.16816.F32.BF16 R48, R172.reuse, R190, RZ ;  /* 0x000000beac30723c */ /* 0x040fe200000418ff */
[----:B------:R-:W-:Y:S07]  /*6660*/  LDSM.16.M88.4 R188, [R171+0x3000] ;  /* 0x00300000abbc783b */ /* 0x000fee0000000200 */
[-C--:B------:R-:W-:Y:S08]  /*6670*/  HMMA.16816.F32.BF16 R52, R172, R192.reuse, RZ ;  /* 0x000000c0ac34723c */ /* 0x080ff000000418ff */
[C---:B------:R-:W-:Y:S08]  /*6680*/  HMMA.16816.F32.BF16 R56, R180.reuse, R192, RZ ;  /* 0x000000c0b438723c */ /* 0x040ff000000418ff */
[-C--:B------:R-:W-:Y:S01]  /*6690*/  HMMA.16816.F32.BF16 R60, R180, R194.reuse, RZ ;  /* 0x000000c2b43c723c */ /* 0x080fe200000418ff */
[----:B------:R-:W-:Y:S07]  /*66a0*/  LDSM.16.M88.4 R180, [R171+0x2000] ;  /* 0x00200000abb4783b */ /* 0x000fee0000000200 */
[----:B------:R-:W-:Y:S01]  /*66b0*/  HMMA.16816.F32.BF16 R64, R172, R194, RZ ;  /* 0x000000c2ac40723c */ /* 0x000fe200000418ff */
[----:B------:R-:W2:Y:S07]  /*66c0*/  LDSM.16.M88.4 R172, [R229+0x7800] ;  /* 0x00780000e5ac783b */ /* 0x000eae0000000200 */
[-C--:B---3--:R-:W-:Y:S01]  /*66d0*/  HMMA.16816.F32.BF16 R4, R196, R176.reuse, R4 ;  /* 0x000000b0c404723c */ /* 0x088fe20000041804 */
[----:B------:R-:W-:Y:S07]  /*66e0*/  LDSM.16.M88.4 R192, [R170+0x7400] ;  /* 0x00740000aac0783b */ /* 0x000fee0000000200 */
[C---:B------:R-:W-:Y:S08]  /*66f0*/  HMMA.16816.F32.BF16 R8, R200.reuse, R176, R8 ;  /* 0x000000b0c808723c */ /* 0x040ff00000041808 */
[-C--:B------:R-:W-:Y:S08]  /*6700*/  HMMA.16816.F32.BF16 R12, R200, R178.reuse, R12 ;  /* 0x000000b2c80c723c */ /* 0x080ff0000004180c */
[C---:B------:R-:W-:Y:S01]  /*6710*/  HMMA.16816.F32.BF16 R16, R196.reuse, R178, R16 ;  /* 0x000000b2c410723c */ /* 0x040fe20000041810 */
[----:B------:R-:W3:Y:S07]  /*6720*/  LDSM.16.M88.4 R176, [R229+0x7c00] ;  /* 0x007c0000e5b0783b */ /* 0x000eee0000000200 */
[-C--:B------:R-:W-:Y:S08]  /*6730*/  HMMA.16816.F32.BF16 R20, R196, R204.reuse, R20 ;  /* 0x000000ccc414723c */ /* 0x080ff00000041814 */
        /* <DEDUP_REMOVED lines=14> */
[----:B------:R-:W1:Y:S07]  /*6820*/  LDSM.16.M88.4 R184, [R170+0x7000] ;  /* 0x00700000aab8783b */ /* 0x000e6e0000000200 */
[-C--:B------:R-:W-:Y:S01]  /*6830*/  HMMA.16816.F32.BF16 R4, R212, R216.reuse, R4 ;  /* 0x000000d8d404723c */ /* 0x080fe20000041804 */
[----:B------:R-:W4:Y:S07]  /*6840*/  LDSM.16.M88.4 R196, [R170+0x7800] ;  /* 0x00780000aac4783b */ /* 0x000f2e0000000200 */
[C---:B--2---:R-:W-:Y:S08]  /*6850*/  HMMA.16816.F32.BF16 R8, R220.reuse, R216, R8 ;  /* 0x000000d8dc08723c */ /* 0x044ff00000041808 */
[-C--:B------:R-:W-:Y:S08]  /*6860*/  HMMA.16816.F32.BF16 R12, R220, R218.reuse, R12 ;  /* 0x000000dadc0c723c */ /* 0x080ff0000004180c */
[C---:B------:R-:W-:Y:S01]  /*6870*/  HMMA.16816.F32.BF16 R16, R212.reuse, R218, R16 ;  /* 0x000000dad410723c */ /* 0x040fe20000041810 */
[----:B------:R-:W-:Y:S07]  /*6880*/  LDSM.16.M88.4 R216, [R170+0x8c00] ;  /* 0x008c0000aad8783b */ /* 0x000fee0000000200 */
[-C--:B------:R-:W-:Y:S08]  /*6890*/  HMMA.16816.F32.BF16 R20, R212, R224.reuse, R20 ;  /* 0x000000e0d414723c */ /* 0x080ff00000041814 */
[C---:B------:R-:W-:Y:S08]  /*68a0*/  HMMA.16816.F32.BF16 R24, R220.reuse, R224, R24 ;  /* 0x000000e0dc18723c */ /* 0x040ff00000041818 */
[-C--:B------:R-:W-:Y:S08]  /*68b0*/  HMMA.16816.F32.BF16 R28, R220, R226.reuse, R28 ;  /* 0x000000e2dc1c723c */ /* 0x080ff0000004181c */
[C---:B------:R-:W-:Y:S08]  /*68c0*/  HMMA.16816.F32.BF16 R32, R212.reuse, R226, R32 ;  /* 0x000000e2d420723c */ /* 0x040ff00000041820 */
        /* <DEDUP_REMOVED lines=8> */
[----:B------:R-:W-:Y:S01]  /*6950*/  HMMA.16816.F32.BF16 R64, R212, R178, R64 ;  /* 0x000000b2d440723c */ /* 0x000fe20000041840 */
[----:B------:R-:W3:Y:S07]  /*6960*/  LDSM.16.M88.4 R176, [R228+0x4000] ;  /* 0x00400000e4b0783b */ /* 0x000eee0000000200 */
[-C--:B-1----:R-:W-:Y:S01]  /*6970*/  HMMA.16816.F32.BF16 R4, R180, R184.reuse, R4 ;  /* 0x000000b8b404723c */ /* 0x082fe20000041804 */
[----:B------:R-:W-:Y:S07]  /*6980*/  LDSM.16.M88.4 R212, [R170+0x8800] ;  /* 0x00880000aad4783b */ /* 0x000fee0000000200 */
[C---:B------:R-:W-:Y:S08]  /*6990*/  HMMA.16816.F32.BF16 R8, R188.reuse, R184, R8 ;  /* 0x000000b8bc08723c */ /* 0x040ff00000041808 */
        /* <DEDUP_REMOVED lines=18> */
[----:B------:R-:W2:Y:S07]  /*6ac0*/  LDSM.16.M88.4 R172, [R229+0x8800] ;  /* 0x00880000e5ac783b */ /* 0x000eae0000000200 */
[-C--:B---3--:R-:W-:Y:S01]  /*6ad0*/  HMMA.16816.F32.BF16 R4, R176, R200.reuse, R4 ;  /* 0x000000c8b004723c */ /* 0x088fe20000041804 */
[----:B------:R-:W3:Y:S01]  /*6ae0*/  LDSM.16.M88.4 R180, [R229+0x8c00] ;  /* 0x008c0000e5b4783b */ /* 0x000ee20000000200 */
[----:B------:R-:W-:Y:S06]  /*6af0*/  DEPBAR.LE SB0, 0x0 ;  /* 0x000080000000791a */ /* 0x000fec0000000000 */
[C---:B------:R-:W-:Y:S01]  /*6b00*/  HMMA.16816.F32.BF16 R8, R204.reuse, R200, R8 ;  /* 0x000000c8cc08723c */ /* 0x040fe20000041808 */
[----:B------:R-:W-:Y:S07]  /*6b10*/  BAR.SYNC.DEFER_BLOCKING 0x0 ;  /* 0x0000000000007b1d */ /* 0x000fee0000010000 */
        /* <DEDUP_REMOVED lines=17> */
[----:B------:R-:W-:Y:S05]  /*6c30*/  FMNMX3.FTZ R0, R169, R4, R5, !PT ;  /* 0x00000004a9007276 */ /* 0x000fea0007810005 */
        /* <DEDUP_REMOVED lines=21> */
[----:B------:R-:W-:Y:S02]  /*6d90*/  FMNMX3.FTZ R2, R2, R38, R39, !PT ;  /* 0x0000002602027276 */ /* 0x000fe40007810027 */
[----:B------:R-:W-:Y:S02]  /*6da0*/  FMNMX3.FTZ R168, R168, R40, R41, !PT ;  /* 0x00000028a8a87276 */ /* 0x000fe40007810029 */
[-C--:B------:R-:W-:Y:S08]  /*6db0*/  HMMA.16816.F32.BF16 R52, R188, R216.reuse, R52 ;  /* 0x000000d8bc34723c */ /* 0x080ff00000041834 */
[C---:B------:R-:W-:Y:S04]  /*6dc0*/  HMMA.16816.F32.BF16 R56, R196.reuse, R216, R56 ;  /* 0x000000d8c438723c */ /* 0x040fe80000041838 */
[----:B------:R-:W-:Y:S02]  /*6dd0*/  FMNMX3.FTZ R0, R0, R48, R49, !PT ;  /* 0x0000003000007276 */ /* 0x000fe40007810031 */
[----:B------:R-:W-:Y:S02]  /*6de0*/  FMNMX3.FTZ R213, R2, R50, R51, !PT ;  /* 0x0000003202d57276 */ /* 0x000fe40007810033 */
[-C--:B------:R-:W-:Y:S03]  /*6df0*/  HMMA.16816.F32.BF16 R60, R196, R218.reuse, R60 ;  /* 0x000000dac43c723c */ /* 0x080fe6000004183c */
[----:B------:R-:W-:Y:S05]  /*6e00*/  FMNMX3.FTZ R0, R0, R52, R53, !PT ;  /* 0x0000003400007276 */ /* 0x000fea0007810035 */
[----:B------:R-:W-:Y:S11]  /*6e10*/  HMMA.16816.F32.BF16 R64, R188, R218, R64 ;  /* 0x000000dabc40723c */ /* 0x000ff60000041840 */
[----:B------:R-:W-:Y:S08]  /*6e20*/  @!UPT UIADD3 URZ, UPT, UPT, URZ, URZ, URZ ;  /* 0x000000fffffff290 */ /* 0x000ff0000fffe0ff */
[----:B------:R-:W-:Y:S01]  /*6e30*/  FMNMX3.FTZ R214, R0, R64, R65, !PT ;  /* 0x0000004000d67276 */ /* 0x000fe20007810041 */
[----:B------:R-:W-:Y:S06]  /*6e40*/  @P0 BRA `(.L_x_386) ;  /* 0xfffffff000e40947 */ /* 0x000fec000383ffff */
.L_x_385:
[----:B------:R-:W2:Y:S01]  /*6e50*/  LDL.64 R196, [R1+0x8] ;  /* 0x0000080001c47983 */ /* 0x000ea20000100a00 */
[----:B------:R-:W-:Y:S01]  /*6e60*/  FMNMX3.FTZ R0, R168, R44, R45, !PT ;  /* 0x0000002ca8007276 */ /* 0x000fe2000781002d */
[----:B------:R-:W-:Y:S01]  /*6e70*/  IMAD.MOV.U32 R185, RZ, RZ, R230 ;  /* 0x000000ffffb97224 */ /* 0x000fe200078e00e6 */
[----:B------:R-:W-:Y:S01]  /*6e80*/  FMNMX3.FTZ R213, R213, R54, R55, !PT ;  /* 0x00000036d5d57276 */ /* 0x000fe20007810037 */
[----:B------:R-:W-:Y:S01]  /*6e90*/  IMAD.SHL.U32 R224, R243, 0x2, RZ ;  /* 0x00000002f3e07824 */ /* 0x000fe200078e00ff */
[----:B------:R-:W-:Y:S01]  /*6ea0*/  FMNMX3.FTZ R0, R0, R56, R57, !PT ;  /* 0x0000003800007276 */ /* 0x000fe20007810039 */
[----:B------:R-:W3:Y:S01]  /*6eb0*/  LDL.64 R198, [R1+0x10] ;  /* 0x0000100001c67983 */ /* 0x000ee20000100a00 */
[----:B------:R-:W-:Y:S01]  /*6ec0*/  FMNMX3.FTZ R181, R213, R66, R67, !PT ;  /* 0x00000042d5b57276 */ /* 0x000fe20007810043 */
[C---:B------:R-:W-:Y:S01]  /*6ed0*/  IMAD.SHL.U32 R186, R185.reuse, 0x4, RZ ;  /* 0x00000004b9ba7824 */ /* 0x040fe200078e00ff */
[----:B------:R-:W-:Y:S01]  /*6ee0*/  FMNMX3.FTZ R173, R0, R60, R61, !PT ;  /* 0x0000003c00ad7276 */ /* 0x000fe2000781003d */
[----:B------:R-:W-:Y:S01]  /*6ef0*/  UMOV UR5, UR8 ;  /* 0x0000000800057c82 */ /* 0x000fe20008000000 */
[----:B------:R-:W-:Y:S01]  /*6f00*/  SHF.L.U32 R172, R185, 0x5, RZ ;  /* 0x00000005b9ac7819 */ /* 0x000fe200000006ff */
[----:B------:R4:W-:Y:S01]  /*6f10*/  STL.64 [R1+0x28], R170 ;  /* 0x000028aa01007387 */ /* 0x0009e20000100a00 */
[----:B------:R-:W-:Y:S01]  /*6f20*/  SHF.R.U32.HI R184, RZ, 0x1, R185 ;  /* 0x00000001ffb87819 */ /* 0x000fe200000116b9 */
[----:B------:R-:W3:Y:S04]  /*6f30*/  LDC R200, c[0x0][0x4f8] ;  /* 0x00013e00ffc87b82 */ /* 0x000ee80000000800 */
[----:B-1----:R-:W1:Y:S08]  /*6f40*/  SHFL.BFLY PT, R175, R214, 0x2, 0x1f ;  /* 0x0c401f00d6af7f89 */ /* 0x002e7000000e0000 */
[----:B------:R-:W1:Y:S08]  /*6f50*/  SHFL.BFLY PT, R2, R181, 0x2, 0x1f ;  /* 0x0c401f00b5027f89 */ /* 0x000e7000000e0000 */
[----:B------:R-:W1:Y:S08]  /*6f60*/  SHFL.BFLY PT, R0, R173, 0x2, 0x1f ;  /* 0x0c401f00ad007f89 */ /* 0x000e7000000e0000 */
[----:B----4-:R-:W3:Y:S02]  /*6f70*/  LDL.64 R170, [R1+0x18] ;  /* 0x0000180001aa7983 */ /* 0x010ee40000100a00 */
[----:B---3--:R-:W-:Y:S01]  /*6f80*/  LOP3.LUT R174, R224, R199, R171, 0x96, !PT ;  /* 0x000000c7e0ae7212 */ /* 0x008fe200078e96ab */
[C---:B------:R-:W-:Y:S01]  /*6f90*/  VIADD R221, R171.reuse, 0x76cf5d0a ;  /* 0x76cf5d0aabdd7836 */ /* 0x040fe20000000000 */
[----:B-1----:R-:W-:Y:S01]  /*6fa0*/  FMNMX.FTZ R3, R214, R175, !PT ;  /* 0x000000afd6037209 */ /* 0x002fe20007810000 */
[----:B------:R-:W-:Y:S01]  /*6fb0*/  VIADD R220, R171, 0x32370b8f ;  /* 0x32370b8fabdc7836 */ /* 0x000fe20000000000 */
[----:B------:R-:W-:Y:S01]  /*6fc0*/  FMNMX.FTZ R179, R181, R2, !PT ;  /* 0x00000002b5b37209 */ /* 0x000fe20007810000 */
[----:B------:R-:W-:Y:S01]  /*6fd0*/  IMAD.WIDE.U32 R174, R174, -0x326172a9, RZ ;  /* 0xcd9e8d57aeae7825 */ /* 0x000fe200078e00ff */
[----:B------:R-:W-:Y:S01]  /*6fe0*/  FMNMX.FTZ R178, R173, R0, !PT ;  /* 0x00000000adb27209 */ /* 0x000fe20007810000 */
[----:B------:R-:W1:Y:S01]  /*6ff0*/  SHFL.BFLY PT, R164, R3, 0x1, 0x1f ;  /* 0x0c201f0003a47f89 */ /* 0x000e6200000e0000 */
[----:B------:R-:W-:Y:S01]  /*7000*/  LOP3.LUT R173, R184, 0x8, RZ, 0xc0, !PT ;  /* 0x00000008b8ad7812 */ /* 0x000fe200078ec0ff */
[----:B------:R-:W-:Y:S01]  /*7010*/  VIADD R222, R171, 0xa9066899 ;  /* 0xa9066899abde7836 */ /* 0x000fe20000000000 */
[C---:B------:R-:W-:Y:S05]  /*7020*/  LOP3.LUT R176, R175.reuse, R233, RZ, 0x3c, !PT ;  /* 0x000000e9afb07212 */ /* 0x040fea00078e3cff */
[----:B------:R-:W3:Y:S01]  /*7030*/  SHFL.BFLY PT, R168, R179, 0x1, 0x1f ;  /* 0x0c201f00b3a87f89 */ /* 0x000ee200000e0000 */
[----:B------:R-:W-:Y:S02]  /*7040*/  LOP3.LUT R226, R174, R248, RZ, 0x3c, !PT ;  /* 0x000000f8aee27212 */ /* 0x000fe400078e3cff */
[----:B------:R-:W-:Y:S05]  /*7050*/  LOP3.LUT R175, R175, R232, RZ, 0x3c, !PT ;  /* 0x000000e8afaf7212 */ /* 0x000fea00078e3cff */
[----:B------:R-:W4:Y:S01]  /*7060*/  SHFL.BFLY PT, R177, R178, 0x1, 0x1f ;  /* 0x0c201f00b2b17f89 */ /* 0x000f2200000e0000 */
[----:B------:R-:W-:Y:S01]  /*7070*/  IMAD.WIDE.U32 R216, R176, -0x2daee0ad, RZ ;  /* 0xd2511f53b0d87825 */ /* 0x000fe200078e00ff */
[----:B------:R-:W-:Y:S02]  /*7080*/  LOP3.LUT R174, R174, R245, RZ, 0x3c, !PT ;  /* 0x000000f5aeae7212 */ /* 0x000fe400078e3cff */
[----:B------:R-:W-:Y:S01]  /*7090*/  IADD3 R223, PT, PT, R171, -0x126145ec, RZ ;  /* 0xed9eba14abdf7810 */ /* 0x000fe20007ffe0ff */
[----:B------:R-:W-:Y:S01]  /*70a0*/  IMAD.WIDE.U32 R226, R226, -0x2daee0ad, RZ ;  /* 0xd2511f53e2e27825 */ /* 0x000fe200078e00ff */
[----:B------:R-:W-:Y:S03]  /*70b0*/  LOP3.LUT R200, R200, 0xff, RZ, 0xc0, !PT ;  /* 0x000000ffc8c87812 */ /* 0x000fe600078ec0ff */
[----:B------:R-:W-:Y:S01]  /*70c0*/  IMAD.WIDE.U32 R212, R175, -0x2daee0ad, RZ ;  /* 0xd2511f53afd47825 */ /* 0x000fe200078e00ff */
[----:B------:R-:W-:Y:S03]  /*70d0*/  LOP3.LUT R216, R220, R216, R227, 0x96, !PT ;  /* 0x000000d8dcd87212 */ /* 0x000fe600078e96e3 */
[----:B------:R-:W-:Y:S01]  /*70e0*/  IMAD.WIDE.U32 R174, R174, -0x2daee0ad, RZ ;  /* 0xd2511f53aeae7825 */ /* 0x000fe200078e00ff */
[----:B-1----:R-:W-:Y:S03]  /*70f0*/  FMNMX.FTZ R164, R3, R164, !PT ;  /* 0x000000a403a47209 */ /* 0x002fe60007810000 */
[----:B------:R-:W-:Y:S01]  /*7100*/  IMAD R200, R200, 0x10000, R200 ;  /* 0x00010000c8c87824 */ /* 0x000fe200078e02c8 */
[----:B------:R-:W-:Y:S02]  /*7110*/  LOP3.LUT R3, R186, 0x18, RZ, 0xc0, !PT ;  /* 0x00000018ba037812 */ /* 0x000fe400078ec0ff */
[C---:B------:R-:W-:Y:S01]  /*7120*/  FSETP.NEU.FTZ.AND P0, PT, R164.reuse, -INF , PT ;  /* 0xff800000a400780b */ /* 0x040fe20003f1d000 */
[C---:B------:R-:W-:Y:S01]  /*7130*/  FADD.FTZ R0, -R164.reuse, R169 ;  /* 0x000000a9a4007221 */ /* 0x040fe20000010100 */
[----:B------:R-:W-:Y:S01]  /*7140*/  LOP3.LUT R2, R3, 0xc0, R172, 0xf8, !PT ;  /* 0x000000c003027812 */ /* 0x000fe200078ef8ac */
[----:B------:R-:W-:Y:S01]  /*7150*/  FMUL.FTZ R208, R164, UR4 ;  /* 0x00000004a4d07c20 */ /* 0x000fe20008410000 */
[----:B---3--:R-:W-:Y:S01]  /*7160*/  FMNMX.FTZ R3, R179, R168, !PT ;  /* 0x000000a8b3037209 */ /* 0x008fe20007810000 */
[----:B------:R-:W-:Y:S01]  /*7170*/  FMUL.FTZ R168, R0, UR4 ;  /* 0x0000000400a87c20 */ /* 0x000fe20008410000 */
[----:B------:R-:W-:Y:S02]  /*7180*/  LOP3.LUT R173, R2, R173, RZ, 0x3c, !PT ;  /* 0x000000ad02ad7212 */ /* 0x000fe400078e3cff */
[----:B----4-:R-:W-:Y:S01]  /*7190*/  FMNMX.FTZ R2, R178, R177, !PT ;  /* 0x000000b1b2027209 */ /* 0x010fe20007810000 */
[----:B------:R-:W-:Y:S01]  /*71a0*/  FADD.FTZ R0, -R3, R166 ;  /* 0x000000a603007221 */ /* 0x000fe20000010100 */
[----:B------:R-:W3:Y:S01]  /*71b0*/  LDL.64 R178, [R1] ;  /* 0x0000000001b27983 */ /* 0x000ee20000100a00 */
[----:B------:R-:W-:Y:S01]  /*71c0*/  FMNMX3.FTZ R169, R165, R10, R11, !PT ;  /* 0x0000000aa5a97276 */ /* 0x000fe2000781000b */
[----:B------:R-:W-:Y:S01]  /*71d0*/  FMUL.FTZ R207, R3, UR4 ;  /* 0x0000000403cf7c20 */ /* 0x000fe20008410000 */
[----:B------:R-:W-:Y:S01]  /*71e0*/  FSEL R208, R208, RZ, P0 ;  /* 0x000000ffd0d07208 */ /* 0x000fe20000000000 */
[----:B------:R-:W-:Y:S01]  /*71f0*/  FMUL.FTZ R205, R2, UR4 ;  /* 0x0000000402cd7c20 */ /* 0x000fe20008410000 */
[----:B------:R-:W-:Y:S01]  /*7200*/  FMNMX3.FTZ R169, R169, R14, R15, !PT ;  /* 0x0000000ea9a97276 */ /* 0x000fe2000781000f */
[----:B------:R-:W1:Y:S01]  /*7210*/  MUFU.EX2 R168, R168 ;  /* 0x000000a800a87308 */ /* 0x000e620000000800 */
[----:B------:R-:W-:Y:S01]  /*7220*/  FSETP.NEU.FTZ.AND P0, PT, R3, -INF , PT ;  /* 0xff8000000300780b */ /* 0x000fe20003f1d000 */
[--C-:B------:R-:W-:Y:S01]  /*7230*/  FFMA.FTZ R189, R17, UR4, -R208.reuse ;  /* 0x0000000411bd7c23 */ /* 0x100fe200080108d0 */
[----:B------:R-:W-:Y:S01]  /*7240*/  FMNMX3.FTZ R166, R169, R26, R27, !PT ;  /* 0x0000001aa9a67276 */ /* 0x000fe2000781001b */
[----:B------:R-:W-:Y:S01]  /*7250*/  FMUL.FTZ R169, R0, UR4 ;  /* 0x0000000400a97c20 */ /* 0x000fe20008410000 */
[----:B------:R-:W-:Y:S01]  /*7260*/  FADD.FTZ R0, -R2, R167 ;  /* 0x000000a702007221 */ /* 0x000fe20000010100 */
[----:B------:R-:W-:Y:S01]  /*7270*/  FSEL R207, R207, RZ, P0 ;  /* 0x000000ffcfcf7208 */ /* 0x000fe20000000000 */
[--C-:B------:R-:W-:Y:S03]  /*7280*/  FFMA.FTZ R188, R16, UR4, -R208.reuse ;  /* 0x0000000410bc7c23 */ /* 0x100fe600080108d0 */
[----:B------:R4:W1:Y:S01]  /*7290*/  MUFU.EX2 R167, R169 ;  /* 0x000000a900a77308 */ /* 0x0008620000000800 */
[----:B------:R-:W-:Y:S01]  /*72a0*/  FMNMX3.FTZ R166, R166, R30, R31, !PT ;  /* 0x0000001ea6a67276 */ /* 0x000fe2000781001f */
[----:B------:R-:W-:Y:S01]  /*72b0*/  FFMA.FTZ R201, R4, UR4, -R208 ;  /* 0x0000000404c97c23 */ /* 0x000fe200080108d0 */
[----:B------:R-:W-:Y:S01]  /*72c0*/  LOP3.LUT R173, R173, 0x120, R172, 0xf8, !PT ;  /* 0x00000120adad7812 */ /* 0x000fe200078ef8ac */
[----:B------:R-:W-:Y:S01]  /*72d0*/  FFMA.FTZ R191, R19, UR4, -R207 ;  /* 0x0000000413bf7c23 */ /* 0x000fe200080108cf */
[----:B------:R-:W-:Y:S01]  /*72e0*/  FMNMX3.FTZ R176, R166, R42, R43, !PT ;  /* 0x0000002aa6b07276 */ /* 0x000fe2000781002b */
[----:B------:R-:W-:Y:S01]  /*72f0*/  FMUL.FTZ R166, R0, UR4 ;  /* 0x0000000400a67c20 */ /* 0x000fe20008410000 */
[----:B------:R-:W-:Y:S01]  /*7300*/  LOP3.LUT P0, RZ, R185, 0x4, RZ, 0xc0, !PT ;  /* 0x00000004b9ff7812 */ /* 0x000fe2000780c0ff */
[----:B------:R-:W-:Y:S01]  /*7310*/  FFMA.FTZ R190, R18, UR4, -R207 ;  /* 0x0000000412be7c23 */ /* 0x000fe200080108cf */
[----:B------:R-:W-:Y:S01]  /*7320*/  FMNMX3.FTZ R0, R176, R46, R47, !PT ;  /* 0x0000002eb0007276 */ /* 0x000fe2000781002f */
[----:B------:R-:W-:Y:S01]  /*7330*/  FFMA.FTZ R202, R6, UR4, -R207 ;  /* 0x0000000406ca7c23 */ /* 0x000fe200080108cf */
[-C--:B--2---:R-:W-:Y:S01]  /*7340*/  LOP3.LUT R176, R196, R221.reuse, R217, 0x96, !PT ;  /* 0x000000ddc4b07212 */ /* 0x084fe200078e96d9 */
[----:B------:R-:W-:Y:S01]  /*7350*/  IMAD.WIDE.U32 R216, R216, -0x326172a9, RZ ;  /* 0xcd9e8d57d8d87825 */ /* 0x000fe200078e00ff */
[----:B------:R-:W-:Y:S01]  /*7360*/  LOP3.LUT R16, R250, R221, R213, 0x96, !PT ;  /* 0x000000ddfa107212 */ /* 0x000fe200078e96d5 */
[----:B------:R-:W-:Y:S01]  /*7370*/  MUFU.EX2 R190, R190 ;  /* 0x000000be00be7308 */ /* 0x000fe20000000800 */
[----:B------:R-:W-:Y:S01]  /*7380*/  LOP3.LUT R212, R220, R212, R175, 0x96, !PT ;  /* 0x000000d4dcd47212 */ /* 0x000fe200078e96af */
[----:B------:R-:W-:Y:S01]  /*7390*/  IMAD.WIDE.U32 R176, R176, -0x326172a9, RZ ;  /* 0xcd9e8d57b0b07825 */ /* 0x000fe200078e00ff */
[----:B----4-:R-:W-:Y:S02]  /*73a0*/  FMNMX3.FTZ R169, R0, R58, R59, !PT ;  /* 0x0000003a00a97276 */ /* 0x010fe4000781003b */
[----:B------:R-:W-:Y:S01]  /*73b0*/  LEA R187, R173, UR5, 0x1 ;  /* 0x00000005adbb7c11 */ /* 0x000fe2000f8e08ff */
[----:B------:R-:W-:Y:S01]  /*73c0*/  IMAD.WIDE.U32 R210, R16, -0x326172a9, RZ ;  /* 0xcd9e8d5710d27825 */ /* 0x000fe200078e00ff */
[----:B------:R-:W-:Y:S03]  /*73d0*/  FMNMX3.FTZ R0, R169, R62, R63, !PT ;  /* 0x0000003ea9007276 */ /* 0x000fe6000781003f */
[----:B------:R-:W-:Y:S01]  /*73e0*/  MUFU.EX2 R191, R191 ;  /* 0x000000bf00bf7308 */ /* 0x000fe20000000800 */
[C---:B------:R-:W-:Y:S01]  /*73f0*/  IADD3 R19, PT, PT, R187.reuse, 0x9000, RZ ;  /* 0x00009000bb137810 */ /* 0x040fe20007ffe0ff */
[----:B------:R-:W-:Y:S01]  /*7400*/  IMAD.WIDE.U32 R212, R212, -0x326172a9, RZ ;  /* 0xcd9e8d57d4d47825 */ /* 0x000fe200078e00ff */
[----:B------:R-:W-:Y:S01]  /*7410*/  LOP3.LUT R214, R236, R176, R217, 0x96, !PT ;  /* 0x000000b0ecd67212 */ /* 0x000fe200078e96d9 */
[----:B------:R-:W2:Y:S01]  /*7420*/  SHFL.BFLY PT, R17, R0, 0x2, 0x1f ;  /* 0x0c401f0000117f89 */ /* 0x000ea200000e0000 */
[----:B------:R-:W-:Y:S01]  /*7430*/  LOP3.LUT R16, R246, R237, R211, 0x96, !PT ;  /* 0x000000edf6107212 */ /* 0x000fe200078e96d3 */
[----:B------:R-:W-:Y:S01]  /*7440*/  VIADD R169, R187, 0x9020 ;  /* 0x00009020bba97836 */ /* 0x000fe20000000000 */
[----:B------:R-:W-:Y:S01]  /*7450*/  LOP3.LUT R210, R236, R210, R213, 0x96, !PT ;  /* 0x000000d2ecd27212 */ /* 0x000fe200078e96d5 */
[----:B------:R-:W-:Y:S01]  /*7460*/  @P0 VIADD R169, R19, 0xffffffe0 ;  /* 0xffffffe013a90836 */ /* 0x000fe20000000000 */
[----:B------:R-:W-:Y:S01]  /*7470*/  FSETP.NEU.FTZ.AND P0, PT, R2, -INF , PT ;  /* 0xff8000000200780b */ /* 0x000fe20003f1d000 */
[----:B------:R-:W-:Y:S04]  /*7480*/  IMAD.WIDE.U32 R214, R214, -0x2daee0ad, RZ ;  /* 0xd2511f53d6d67825 */ /* 0x000fe800078e00ff */
[--C-:B------:R-:W-:Y:S01]  /*7490*/  FFMA.FTZ R192, R5, UR4, -R208.reuse ;  /* 0x0000000405c07c23 */ /* 0x100fe200080108d0 */
[----:B------:R-:W-:Y:S01]  /*74a0*/  MUFU.EX2 R188, R188 ;  /* 0x000000bc00bc7308 */ /* 0x000fe20000000800 */
[----:B------:R-:W-:Y:S01]  /*74b0*/  FSEL R205, R205, RZ, P0 ;  /* 0x000000ffcdcd7208 */ /* 0x000fe20000000000 */
[----:B------:R-:W-:Y:S04]  /*74c0*/  IMAD.WIDE.U32 R210, R210, -0x2daee0ad, RZ ;  /* 0xd2511f53d2d27825 */ /* 0x000fe800078e00ff */
[----:B------:R-:W-:Y:S01]  /*74d0*/  FFMA.FTZ R193, R7, UR4, -R207 ;  /* 0x0000000407c17c23 */ /* 0x000fe200080108cf */
[----:B-1----:R-:W-:Y:S01]  /*74e0*/  FMUL.FTZ R68, R168, R68 ;  /* 0x00000044a8447220 */ /* 0x002fe20000410000 */
[----:B------:R-:W-:Y:S04]  /*74f0*/  IMAD.WIDE.U32 R172, R16, -0x2daee0ad, RZ ;  /* 0xd2511f5310ac7825 */ /* 0x000fe800078e00ff */
[--C-:B------:R-:W-:Y:S01]  /*7500*/  FFMA.FTZ R203, R8, UR4, -R205.reuse ;  /* 0x0000000408cb7c23 */ /* 0x100fe200080108cd */
[----:B------:R-:W-:Y:S01]  /*7510*/  MUFU.EX2 R189, R189 ;  /* 0x000000bd00bd7308 */ /* 0x000fe20000000800 */
[----:B------:R-:W-:Y:S01]  /*7520*/  FFMA.FTZ R194, R9, UR4, -R205 ;  /* 0x0000000409c27c23 */ /* 0x000fe200080108cd */
[----:B------:R-:W-:Y:S01]  /*7530*/  FMUL.FTZ R69, R168, R69 ;  /* 0x00000045a8457220 */ /* 0x000fe20000410000 */
[----:B------:R-:W-:Y:S01]  /*7540*/  LOP3.LUT R172, R222, R172, R211, 0x96, !PT ;  /* 0x000000acdeac7212 */ /* 0x000fe200078e96d3 */
[----:B------:R-:W-:Y:S01]  /*7550*/  FMUL.FTZ R70, R167, R70 ;  /* 0x00000046a7467220 */ /* 0x000fe20000410000 */
[----:B------:R-:W-:Y:S01]  /*7560*/  LOP3.LUT R218, R223, R174, R173, 0x96, !PT ;  /* 0x000000aedfda7212 */ /* 0x000fe200078e96ad */
[C---:B------:R-:W-:Y:S01]  /*7570*/  FMUL.FTZ R71, R167.reuse, R71 ;  /* 0x00000047a7477220 */ /* 0x040fe20000410000 */
[----:B------:R-:W-:Y:S01]  /*7580*/  FMUL.FTZ R80, R168, R80 ;  /* 0x00000050a8507220 */ /* 0x000fe20000410000 */
[----:B--2---:R-:W-:Y:S01]  /*7590*/  FMNMX.FTZ R17, R0, R17, !PT ;  /* 0x0000001100117209 */ /* 0x004fe20007810000 */
[----:B------:R-:W-:Y:S01]  /*75a0*/  IMAD.WIDE.U32 R172, R172, -0x326172a9, RZ ;  /* 0xcd9e8d57acac7825 */ /* 0x000fe200078e00ff */
[----:B------:R-:W-:Y:S03]  /*75b0*/  MUFU.EX2 R201, R201 ;  /* 0x000000c900c97308 */ /* 0x000fe60000000800 */
[----:B------:R-:W-:Y:S01]  /*75c0*/  FMUL.FTZ R81, R168, R81 ;  /* 0x00000051a8517220 */ /* 0x000fe20000410000 */
[----:B------:R-:W1:Y:S01]  /*75d0*/  SHFL.BFLY PT, R0, R17, 0x1, 0x1f ;  /* 0x0c201f0011007f89 */ /* 0x000e6200000e0000 */
[----:B------:R-:W-:Y:S01]  /*75e0*/  IMAD.WIDE.U32 R218, R218, -0x326172a9, RZ ;  /* 0xcd9e8d57dada7825 */ /* 0x000fe200078e00ff */
[----:B------:R-:W-:Y:S02]  /*75f0*/  MOV R8, R172 ;  /* 0x000000ac00087202 */ /* 0x000fe40000000f00 */
[----:B------:R-:W-:Y:S02]  /*7600*/  PRMT R9, R172, 0x7771, RZ ;  /* 0x00007771ac097816 */ /* 0x000fe400000000ff */
[----:B------:R-:W-:Y:S01]  /*7610*/  MUFU.EX2 R192, R192 ;  /* 0x000000c000c07308 */ /* 0x000fe20000000800 */
[----:B------:R-:W-:Y:S01]  /*7620*/  LOP3.LUT R181, R234, R218, R173, 0x96, !PT ;  /* 0x000000daeab57212 */ /* 0x000fe200078e96ad */
[C---:B------:R-:W-:Y:S01]  /*7630*/  FMUL.FTZ R82, R167.reuse, R82 ;  /* 0x00000052a7527220 */ /* 0x040fe20000410000 */
[----:B------:R-:W-:Y:S01]  /*7640*/  PRMT R183, R172, 0x7772, RZ ;  /* 0x00007772acb77816 */ /* 0x000fe200000000ff */
[C---:B------:R-:W-:Y:S01]  /*7650*/  FMUL.FTZ R83, R167.reuse, R83 ;  /* 0x00000053a7537220 */ /* 0x040fe20000410000 */
[C---:B------:R-:W-:Y:S01]  /*7660*/  FMUL.FTZ R84, R168.reuse, R84 ;  /* 0x00000054a8547220 */ /* 0x040fe20000410000 */
[C---:B------:R-:W-:Y:S01]  /*7670*/  FMUL.FTZ R85, R168.reuse, R85 ;  /* 0x00000055a8557220 */ /* 0x040fe20000410000 */
[C---:B------:R-:W-:Y:S03]  /*7680*/  FMUL.FTZ R86, R167.reuse, R86 ;  /* 0x00000056a7567220 */ /* 0x040fe60000410000 */
[----:B------:R-:W-:Y:S01]  /*7690*/  MUFU.EX2 R202, R202 ;  /* 0x000000ca00ca7308 */ /* 0x000fe20000000800 */
[C---:B------:R-:W-:Y:S01]  /*76a0*/  FMUL.FTZ R87, R167.reuse, R87 ;  /* 0x00000057a7577220 */ /* 0x040fe20000410000 */
[C---:B------:R-:W-:Y:S01]  /*76b0*/  FMUL.FTZ R96, R168.reuse, R96 ;  /* 0x00000060a8607220 */ /* 0x040fe20000410000 */
[C---:B------:R-:W-:Y:S01]  /*76c0*/  FMUL.FTZ R97, R168.reuse, R97 ;  /* 0x00000061a8617220 */ /* 0x040fe20000410000 */
[C---:B------:R-:W-:Y:S01]  /*76d0*/  FMUL.FTZ R98, R167.reuse, R98 ;  /* 0x00000062a7627220 */ /* 0x040fe20000410000 */
[C---:B------:R-:W-:Y:S01]  /*76e0*/  FMUL.FTZ R99, R167.reuse, R99 ;  /* 0x00000063a7637220 */ /* 0x040fe20000410000 */
[C---:B------:R-:W-:Y:S01]  /*76f0*/  FMUL.FTZ R100, R168.reuse, R100 ;  /* 0x00000064a8647220 */ /* 0x040fe20000410000 */
[C---:B------:R-:W-:Y:S03]  /*7700*/  FMUL.FTZ R101, R168.reuse, R101 ;  /* 0x00000065a8657220 */ /* 0x040fe60000410000 */
[----:B------:R-:W-:Y:S01]  /*7710*/  MUFU.EX2 R193, R193 ;  /* 0x000000c100c17308 */ /* 0x000fe20000000800 */
[C---:B------:R-:W-:Y:S01]  /*7720*/  FMUL.FTZ R102, R167.reuse, R102 ;  /* 0x00000066a7667220 */ /* 0x040fe20000410000 */
[----:B------:R-:W-:Y:S01]  /*7730*/  FMUL.FTZ R103, R167, R103 ;  /* 0x00000067a7677220 */ /* 0x000fe20000410000 */
[----:B-1----:R-:W-:Y:S01]  /*7740*/  FMNMX.FTZ R0, R17, R0, !PT ;  /* 0x0000000011007209 */ /* 0x002fe20007810000 */
[C---:B------:R-:W-:Y:S01]  /*7750*/  FMUL.FTZ R112, R168.reuse, R112 ;  /* 0x00000070a8707220 */ /* 0x040fe20000410000 */
[----:B------:R-:W-:Y:S01]  /*7760*/  LOP3.LUT R212, R235, R212, R219, 0x96, !PT ;  /* 0x000000d4ebd47212 */ /* 0x000fe200078e96db */
[----:B------:R-:W-:Y:S01]  /*7770*/  FMUL.FTZ R113, R168, R113 ;  /* 0x00000071a8717220 */ /* 0x000fe20000410000 */
[C---:B------:R-:W-:Y:S01]  /*7780*/  FSETP.NEU.FTZ.AND P0, PT, R0.reuse, -INF , PT ;  /* 0xff8000000000780b */ /* 0x040fe20003f1d000 */
[----:B------:R-:W-:Y:S02]  /*7790*/  FMUL.FTZ R204, R0, UR4 ;  /* 0x0000000400cc7c20 */ /* 0x000fe40008410000 */
[----:B------:R-:W-:Y:S01]  /*77a0*/  MUFU.EX2 R203, R203 ;  /* 0x000000cb00cb7308 */ /* 0x000fe20000000800 */
[----:B------:R-:W-:Y:S04]  /*77b0*/  IMAD.WIDE.U32 R212, R212, -0x2daee0ad, RZ ;  /* 0xd2511f53d4d47825 */ /* 0x000fe800078e00ff */
[C---:B------:R-:W-:Y:S01]  /*77c0*/  FMUL.FTZ R114, R167.reuse, R114 ;  /* 0x00000072a7727220 */ /* 0x040fe20000410000 */
[----:B------:R-:W-:Y:S01]  /*77d0*/  FSEL R204, R204, RZ, P0 ;  /* 0x000000ffcccc7208 */ /* 0x000fe20000000000 */
[----:B------:R-:W-:Y:S01]  /*77e0*/  FMUL.FTZ R115, R167, R115 ;  /* 0x00000073a7737220 */ /* 0x000fe20000410000 */
[----:B------:R-:W-:Y:S01]  /*77f0*/  FFMA.FTZ R209, R20, UR4, -R208 ;  /* 0x0000000414d17c23 */ /* 0x000fe200080108d0 */
[--C-:B------:R-:W-:Y:S01]  /*7800*/  FFMA.FTZ R211, R23, UR4, -R207.reuse ;  /* 0x0000000417d37c23 */ /* 0x100fe200080108cf */
[----:B------:R-:W-:Y:S01]  /*7810*/  MUFU.EX2 R194, R194 ;  /* 0x000000c200c27308 */ /* 0x000fe20000000800 */
[--C-:B------:R-:W-:Y:S01]  /*7820*/  FFMA.FTZ R195, R11, UR4, -R204.reuse ;  /* 0x000000040bc37c23 */ /* 0x100fe200080108cc */
[----:B------:R-:W-:Y:S01]  /*7830*/  FFMA.FTZ R206, R10, UR4, -R204 ;  /* 0x000000040ace7c23 */ /* 0x000fe200080108cc */
[C---:B------:R-:W-:Y:S01]  /*7840*/  FMUL.FTZ R120, R168.reuse, R120 ;  /* 0x00000078a8787220 */ /* 0x040fe20000410000 */
[C---:B------:R-:W-:Y:S01]  /*7850*/  FMUL.FTZ R121, R168.reuse, R121 ;  /* 0x00000079a8797220 */ /* 0x040fe20000410000 */
[C---:B------:R-:W-:Y:S01]  /*7860*/  FMUL.FTZ R122, R167.reuse, R122 ;  /* 0x0000007aa77a7220 */ /* 0x040fe20000410000 */
[C---:B------:R-:W-:Y:S01]  /*7870*/  FMUL.FTZ R123, R167.reuse, R123 ;  /* 0x0000007ba77b7220 */ /* 0x040fe20000410000 */
[C---:B------:R-:W-:Y:S03]  /*7880*/  FMUL.FTZ R128, R168.reuse, R128 ;  /* 0x00000080a8807220 */ /* 0x040fe60000410000 */
[----:B------:R-:W-:Y:S01]  /*7890*/  MUFU.EX2 R206, R206 ;  /* 0x000000ce00ce7308 */ /* 0x000fe20000000800 */
[----:B------:R-:W-:Y:S01]  /*78a0*/  FMUL.FTZ R129, R168, R129 ;  /* 0x00000081a8817220 */ /* 0x000fe20000410000 */
[C---:B------:R-:W-:Y:S01]  /*78b0*/  FMUL.FTZ R130, R167.reuse, R130 ;  /* 0x00000082a7827220 */ /* 0x040fe20000410000 */
[----:B------:R-:W-:Y:S01]  /*78c0*/  FMUL.FTZ R131, R167, R131 ;  /* 0x00000083a7837220 */ /* 0x000fe20000410000 */
[--C-:B------:R-:W-:Y:S01]  /*78d0*/  FFMA.FTZ R52, R52, UR4, -R208.reuse ;  /* 0x0000000434347c23 */ /* 0x100fe200080108d0 */
[--C-:B------:R-:W-:Y:S01]  /*78e0*/  FFMA.FTZ R66, R66, UR4, -R207.reuse ;  /* 0x0000000442427c23 */ /* 0x100fe200080108cf */
[----:B------:R-:W-:Y:S01]  /*78f0*/  FFMA.FTZ R67, R67, UR4, -R207 ;  /* 0x0000000443437c23 */ /* 0x000fe200080108cf */
[--C-:B------:R-:W-:Y:S03]  /*7900*/  FFMA.FTZ R64, R64, UR4, -R208.reuse ;  /* 0x0000000440407c23 */ /* 0x100fe600080108d0 */
[----:B------:R-:W-:Y:S01]  /*7910*/  MUFU.EX2 R195, R195 ;  /* 0x000000c300c37308 */ /* 0x000fe20000000800 */
[----:B------:R-:W-:Y:S01]  /*7920*/  FFMA.FTZ R65, R65, UR4, -R208 ;  /* 0x0000000441417c23 */ /* 0x000fe200080108d0 */
[----:B------:R-:W-:Y:S01]  /*7930*/  FFMA.FTZ R60, R60, UR4, -R205 ;  /* 0x000000043c3c7c23 */ /* 0x000fe200080108cd */
[--C-:B------:R-:W-:Y:S01]  /*7940*/  FFMA.FTZ R62, R62, UR4, -R204.reuse ;  /* 0x000000043e3e7c23 */ /* 0x100fe200080108cc */
[C---:B------:R-:W-:Y:S02]  /*7950*/  ISETP.GT.AND P0, PT, R243.reuse, RZ, PT ;  /* 0x000000fff300720c */ /* 0x040fe40003f04270 */
[----:B------:R-:W-:Y:S04]  /*7960*/  IADD3 R243, PT, PT, R243, -0x1, RZ ;  /* 0xfffffffff3f37810 */ /* 0x000fe80007ffe0ff */
[----:B------:R-:W1:Y:S10]  /*7970*/  MUFU.EX2 R166, R166 ;  /* 0x000000a600a67308 */ /* 0x000e740000000800 */
[----:B------:R-:W-:Y:S10]  /*7980*/  MUFU.EX2 R209, R209 ;  /* 0x000000d100d17308 */ /* 0x000ff40000000800 */
[----:B------:R-:W-:Y:S01]  /*7990*/  MUFU.EX2 R211, R211 ;  /* 0x000000d300d37308 */ /* 0x000fe20000000800 */
[C---:B-1----:R-:W-:Y:S01]  /*79a0*/  FMUL.FTZ R72, R166.reuse, R72 ;  /* 0x00000048a6487220 */ /* 0x042fe20000410000 */
        /* <DEDUP_REMOVED lines=15> */
[----:B------:R-:W-:Y:S10]  /*7aa0*/  MUFU.EX2 R67, R67 ;  /* 0x0000004300437308 */ /* 0x000ff40000000800 */
[----:B------:R-:W-:Y:S10]  /*7ab0*/  MUFU.EX2 R65, R65 ;  /* 0x0000004100417308 */ /* 0x000ff40000000800 */
[----:B------:R-:W-:Y:S10]  /*7ac0*/  MUFU.EX2 R66, R66 ;  /* 0x0000004200427308 */ /* 0x000ff40000000800 */
[----:B------:R-:W-:Y:S10]  /*7ad0*/  MUFU.EX2 R64, R64 ;  /* 0x0000004000407308 */ /* 0x000ff40000000800 */
[----:B------:R-:W-:Y:S01]  /*7ae0*/  MUFU.EX2 R60, R60 ;  /* 0x0000003c003c7308 */ /* 0x000fe20000000800 */
[----:B---3--:R-:W-:Y:S01]  /*7af0*/  LOP3.LUT R18, R178, R237, R177, 0x96, !PT ;  /* 0x000000edb2127212 */ /* 0x008fe200078e96b1 */
[----:B------:R-:W-:Y:S04]  /*7b00*/  IMAD.MOV.U32 R17, RZ, RZ, R179 ;  /* 0x000000ffff117224 */ /* 0x000fe800078e00b3 */
[----:B------:R-:W-:Y:S05]  /*7b10*/  IMAD.WIDE.U32 R18, R18, -0x2daee0ad, RZ ;  /* 0xd2511f5312127825 */ /* 0x000fea00078e00ff */
[----:B------:R-:W-:Y:S02]  /*7b20*/  LOP3.LUT R226, R223, R226, R19, 0x96, !PT ;  /* 0x000000e2dfe27212 */ /* 0x000fe400078e9613 */
[----:B------:R-:W-:Y:S01]  /*7b30*/  LOP3.LUT R4, R222, R18, R215, 0x96, !PT ;  /* 0x00000012de047212 */ /* 0x000fe200078e96d7 */
[----:B------:R-:W-:Y:S01]  /*7b40*/  FFMA.FTZ R215, R30, UR4, -R204 ;  /* 0x000000041ed77c23 */ /* 0x000fe200080108cc */
[----:B------:R-:W-:Y:S01]  /*7b50*/  FMUL.FTZ R30, R167, R138 ;  /* 0x0000008aa71e7220 */ /* 0x000fe20000410000 */
[----:B------:R-:W-:Y:S04]  /*7b60*/  IMAD.WIDE.U32 R226, R226, -0x326172a9, RZ ;  /* 0xcd9e8d57e2e27825 */ /* 0x000fe800078e00ff */
[----:B------:R-:W-:Y:S01]  /*7b70*/  IMAD.WIDE.U32 R18, R4, -0x326172a9, RZ ;  /* 0xcd9e8d5704127825 */ /* 0x000fe200078e00ff */
[----:B------:R-:W-:Y:S03]  /*7b80*/  MUFU.EX2 R215, R215 ;  /* 0x000000d700d77308 */ /* 0x000fe60000000800 */
[----:B------:R-:W-:Y:S01]  /*7b90*/  IMAD.MOV.U32 R6, RZ, RZ, R18 ;  /* 0x000000ffff067224 */ /* 0x000fe200078e0012 */
[----:B------:R-:W-:Y:S01]  /*7ba0*/  LOP3.LUT R4, R234, R226, R19, 0x96, !PT ;  /* 0x000000e2ea047212 */ /* 0x000fe200078e9613 */
[----:B------:R-:W-:Y:S01]  /*7bb0*/  IMAD.MOV.U32 R19, RZ, RZ, R197 ;  /* 0x000000ffff137224 */ /* 0x000fe200078e00c5 */
[----:B------:R-:W-:Y:S01]  /*7bc0*/  PRMT R16, R18, 0x7773, RZ ;  /* 0x0000777312107816 */ /* 0x000fe200000000ff */
[----:B------:R-:W-:Y:S01]  /*7bd0*/  FFMA.FTZ R197, R13, UR4, -R205 ;  /* 0x000000040dc57c23 */ /* 0x000fe200080108cd */
[----:B------:R-:W-:Y:S02]  /*7be0*/  PRMT R11, R4, 0x7632, R11 ;  /* 0x00007632040b7816 */ /* 0x000fe4000000000b */
[----:B------:R-:W-:Y:S02]  /*7bf0*/  LOP3.LUT R10, R6, 0xff, RZ, 0xc0, !PT ;  /* 0x000000ff060a7812 */ /* 0x000fe400078ec0ff */
[----:B------:R-:W-:Y:S01]  /*7c00*/  LOP3.LUT R6, R8, 0xff, RZ, 0xc0, !PT ;  /* 0x000000ff08067812 */ /* 0x000fe200078ec0ff */
[----:B------:R-:W-:Y:S01]  /*7c10*/  MUFU.EX2 R197, R197 ;  /* 0x000000c500c57308 */ /* 0x000fe20000000800 */
[C---:B------:R-:W-:Y:S02]  /*7c20*/  LOP3.LUT R8, R4.reuse, 0xffff, RZ, 0xc0, !PT ;  /* 0x0000ffff04087812 */ /* 0x040fe400078ec0ff */
[----:B------:R-:W-:Y:S02]  /*7c30*/  LOP3.LUT R5, R4, 0xff, RZ, 0xc0, !PT ;  /* 0x000000ff04057812 */ /* 0x000fe400078ec0ff */
[----:B------:R-:W-:Y:S02]  /*7c40*/  SHF.R.U32.HI R173, RZ, 0x18, R4 ;  /* 0x00000018ffad7819 */ /* 0x000fe40000011604 */
[----:B------:R-:W-:Y:S02]  /*7c50*/  PRMT R175, R18, 0x7772, RZ ;  /* 0x0000777212af7816 */ /* 0x000fe400000000ff */
[----:B------:R-:W-:Y:S02]  /*7c60*/  LOP3.LUT R4, R11, 0xff, RZ, 0xc0, !PT ;  /* 0x000000ff0b047812 */ /* 0x000fe400078ec0ff */
[----:B------:R-:W-:Y:S01]  /*7c70*/  PRMT R175, R175, 0x5410, R16 ;  /* 0x00005410afaf7816 */ /* 0x000fe20000000010 */
[----:B------:R-:W-:Y:S01]  /*7c80*/  IMAD.MOV.U32 R16, RZ, RZ, R178 ;  /* 0x000000ffff107224 */ /* 0x000fe200078e00b2 */
[----:B------:R-:W-:Y:S01]  /*7c90*/  PRMT R173, R4, 0x5410, R173 ;  /* 0x0000541004ad7816 */ /* 0x000fe200000000ad */
[----:B------:R-:W1:Y:S01]  /*7ca0*/  LDSM.16.MT88.4 R176, [R187+0x9000] ;  /* 0x00900000bbb0783b */ /* 0x000e620000004200 */
[C---:B------:R-:W-:Y:S02]  /*7cb0*/  PRMT R4, R181.reuse, 0x7632, R4 ;  /* 0x00007632b5047816 */ /* 0x040fe40000000004 */
[----:B------:R-:W-:Y:S02]  /*7cc0*/  PRMT R9, R6, 0x5410, R9 ;  /* 0x0000541006097816 */ /* 0x000fe40000000009 */
[----:B------:R-:W-:Y:S02]  /*7cd0*/  LOP3.LUT R6, R181, 0xff, RZ, 0xc0, !PT ;  /* 0x000000ffb5067812 */ /* 0x000fe400078ec0ff */
[----:B------:R-:W-:Y:S02]  /*7ce0*/  PRMT R7, R18, 0x7771, RZ ;  /* 0x0000777112077816 */ /* 0x000fe400000000ff */
[----:B------:R-:W-:Y:S02]  /*7cf0*/  LOP3.LUT R175, R175, 0xff00ff, RZ, 0xc0, !PT ;  /* 0x00ff00ffafaf7812 */ /* 0x000fe400078ec0ff */
[----:B------:R-:W-:Y:S02]  /*7d00*/  LOP3.LUT R11, R181, 0xffff, RZ, 0xc0, !PT ;  /* 0x0000ffffb50b7812 */ /* 0x000fe400078ec0ff */
[----:B------:R-:W-:Y:S02]  /*7d10*/  LOP3.LUT R4, R4, 0xff, RZ, 0xc0, !PT ;  /* 0x000000ff04047812 */ /* 0x000fe400078ec0ff */
[----:B------:R-:W-:Y:S02]  /*7d20*/  SHF.R.U32.HI R181, RZ, 0x18, R181 ;  /* 0x00000018ffb57819 */ /* 0x000fe400000116b5 */
[----:B------:R-:W-:Y:S02]  /*7d30*/  PRMT R7, R10, 0x5410, R7 ;  /* 0x000054100a077816 */ /* 0x000fe40000000007 */
[--C-:B------:R-:W-:Y:S02]  /*7d40*/  HSET2.LE.AND R175, R175, R200.reuse, PT ;  /* 0x000000c8afaf7233 */ /* 0x100fe40003803000 */
[----:B------:R-:W-:Y:S02]  /*7d50*/  PRMT R181, R4, 0x5410, R181 ;  /* 0x0000541004b57816 */ /* 0x000fe400000000b5 */
[----:B------:R-:W-:Y:S02]  /*7d60*/  F2FP.BF16.F32.PACK_AB R4, R191, R190 ;  /* 0x000000bebf04723e */ /* 0x000fe400000010ff */
[--C-:B------:R-:W-:Y:S02]  /*7d70*/  HSET2.LE.AND R174, R7, R200.reuse, PT ;  /* 0x000000c807ae7233 */ /* 0x100fe40003803000 */
[----:B------:R-:W-:Y:S01]  /*7d80*/  LOP3.LUT R175, R4, R175, RZ, 0xc0, !PT ;  /* 0x000000af04af7212 */ /* 0x000fe200078ec0ff */
[----:B------:R-:W-:Y:S01]  /*7d90*/  FADD.FTZ R4, -R0, R165 ;  /* 0x000000a500047221 */ /* 0x000fe20000010100 */
[----:B------:R-:W-:Y:S02]  /*7da0*/  F2FP.BF16.F32.PACK_AB R7, R189, R188 ;  /* 0x000000bcbd07723e */ /* 0x000fe400000010ff */
[----:B------:R-:W-:Y:S02]  /*7db0*/  PRMT R18, R172, 0x7773, RZ ;  /* 0x00007773ac127816 */ /* 0x000fe400000000ff */
[----:B------:R-:W-:Y:S01]  /*7dc0*/  LOP3.LUT R174, R7, R174, RZ, 0xc0, !PT ;  /* 0x000000ae07ae7212 */ /* 0x000fe200078ec0ff */
[----:B------:R-:W-:Y:S01]  /*7dd0*/  FMUL.FTZ R7, R4, UR4 ;  /* 0x0000000404077c20 */ /* 0x000fe20008410000 */
[----:B------:R-:W-:Y:S02]  /*7de0*/  PRMT R183, R183, 0x5410, R18 ;  /* 0x00005410b7b77816 */ /* 0x000fe40000000012 */
[----:B------:R-:W-:Y:S01]  /*7df0*/  MOV R18, R196 ;  /* 0x000000c400127202 */ /* 0x000fe20000000f00 */
[----:B------:R-:W-:Y:S01]  /*7e00*/  FFMA.FTZ R196, R12, UR4, -R205 ;  /* 0x000000040cc47c23 */ /* 0x000fe200080108cd */
[----:B------:R-:W-:Y:S01]  /*7e10*/  SHF.R.U32.HI R8, RZ, 0x8, R8 ;  /* 0x00000008ff087819 */ /* 0x000fe20000011608 */
[----:B------:R-:W-:Y:S01]  /*7e20*/  IMAD.MOV.U32 R12, RZ, RZ, R198 ;  /* 0x000000ffff0c7224 */ /* 0x000fe200078e00c6 */
[----:B------:R-:W-:Y:S01]  /*7e30*/  MOV R13, R199 ;  /* 0x000000c7000d7202 */ /* 0x000fe20000000f00 */
[--C-:B------:R-:W-:Y:S01]  /*7e40*/  FFMA.FTZ R198, R14, UR4, -R204.reuse ;  /* 0x000000040ec67c23 */ /* 0x100fe200080108cc */
[----:B------:R-:W-:Y:S01]  /*7e50*/  FFMA.FTZ R199, R15, UR4, -R204 ;  /* 0x000000040fc77c23 */ /* 0x000fe200080108cc */
[----:B------:R2:W3:Y:S01]  /*7e60*/  MUFU.EX2 R165, R7 ;  /* 0x0000000700a57308 */ /* 0x0004e20000000800 */
[----:B------:R-:W-:Y:S02]  /*7e70*/  PRMT R5, R5, 0x5410, R8 ;  /* 0x0000541005057816 */ /* 0x000fe40000000008 */
[----:B------:R-:W-:Y:S02]  /*7e80*/  SHF.R.U32.HI R11, RZ, 0x8, R11 ;  /* 0x00000008ff0b7819 */ /* 0x000fe4000001160b */
[--C-:B------:R-:W-:Y:S02]  /*7e90*/  HSET2.LE.AND R173, R173, R200.reuse, PT ;  /* 0x000000c8adad7233 */ /* 0x100fe40003803000 */
[----:B------:R-:W-:Y:S03]  /*7ea0*/  PRMT R11, R6, 0x5410, R11 ;  /* 0x00005410060b7816 */ /* 0x000fe6000000000b */
[----:B------:R-:W4:Y:S01]  /*7eb0*/  MUFU.EX2 R196, R196 ;  /* 0x000000c400c47308 */ /* 0x000f220000000800 */
[--C-:B------:R-:W-:Y:S02]  /*7ec0*/  HSET2.LE.AND R172, R5, R200.reuse, PT ;  /* 0x000000c805ac7233 */ /* 0x100fe40003803000 */
[----:B------:R-:W-:Y:S02]  /*7ed0*/  F2FP.BF16.F32.PACK_AB R5, R192, R201 ;  /* 0x000000c9c005723e */ /* 0x000fe400000010ff */
[--C-:B------:R-:W-:Y:S02]  /*7ee0*/  HSET2.LE.AND R180, R11, R200.reuse, PT ;  /* 0x000000c80bb47233 */ /* 0x100fe40003803000 */
[----:B------:R-:W-:Y:S03]  /*7ef0*/  LOP3.LUT R172, R5, R172, RZ, 0xc0, !PT ;  /* 0x000000ac05ac7212 */ /* 0x000fe600078ec0ff */
[----:B------:R-:W-:Y:S01]  /*7f00*/  MUFU.EX2 R198, R198 ;  /* 0x000000c600c67308 */ /* 0x000fe20000000800 */
[--C-:B------:R-:W-:Y:S01]  /*7f10*/  HSET2.LE.AND R181, R181, R200.reuse, PT ;  /* 0x000000c8b5b57233 */ /* 0x100fe20003803000 */
[----:B--2---:R-:W-:Y:S01]  /*7f20*/  FMUL.FTZ R7, R167, R163 ;  /* 0x000000a3a7077220 */ /* 0x004fe20000410000 */
[----:B------:R-:W-:Y:S01]  /*7f30*/  F2FP.BF16.F32.PACK_AB R6, R193, R202 ;  /* 0x000000cac106723e */ /* 0x000fe200000010ff */
[C---:B---3--:R-:W-:Y:S01]  /*7f40*/  FMUL.FTZ R10, R165.reuse, R158 ;  /* 0x0000009ea50a7220 */ /* 0x048fe20000410000 */
[----:B------:R-:W-:Y:S01]  /*7f50*/  F2FP.BF16.F32.PACK_AB R5, R194, R203 ;  /* 0x000000cbc205723e */ /* 0x000fe200000010ff */
[----:B------:R-:W-:Y:S01]  /*7f60*/  FMUL.FTZ R11, R165, R159 ;  /* 0x0000009fa50b7220 */ /* 0x000fe20000410000 */
[----:B------:R-:W-:Y:S03]  /*7f70*/  F2FP.BF16.F32.PACK_AB R4, R195, R206 ;  /* 0x000000cec304723e */ /* 0x000fe600000010ff */
[----:B------:R-:W2:Y:S01]  /*7f80*/  MUFU.EX2 R199, R199 ;  /* 0x000000c700c77308 */ /* 0x000ea20000000800 */
[----:B------:R-:W-:Y:S01]  /*7f90*/  LOP3.LUT R173, R6, R173, RZ, 0xc0, !PT ;  /* 0x000000ad06ad7212 */ /* 0x000fe200078ec0ff */
[----:B------:R-:W-:Y:S01]  /*7fa0*/  FMUL.FTZ R6, R167, R162 ;  /* 0x000000a2a7067220 */ /* 0x000fe20000410000 */
[----:B------:R-:W-:Y:S01]  /*7fb0*/  LOP3.LUT R180, R5, R180, RZ, 0xc0, !PT ;  /* 0x000000b405b47212 */ /* 0x000fe200078ec0ff */
[----:B------:R-:W-:Y:S01]  /*7fc0*/  FMUL.FTZ R5, R168, R161 ;  /* 0x000000a1a8057220 */ /* 0x000fe20000410000 */
[----:B------:R-:W-:Y:S01]  /*7fd0*/  LOP3.LUT R181, R4, R181, RZ, 0xc0, !PT ;  /* 0x000000b504b57212 */ /* 0x000fe200078ec0ff */
[C---:B------:R-:W-:Y:S01]  /*7fe0*/  FMUL.FTZ R4, R168.reuse, R160 ;  /* 0x000000a0a8047220 */ /* 0x040fe20000410000 */
[----:B------:R-:W-:Y:S01]  /*7ff0*/  LOP3.LUT R183, R183, 0xff00ff, RZ, 0xc0, !PT ;  /* 0x00ff00ffb7b77812 */ /* 0x000fe200078ec0ff */
[----:B------:R-:W3:Y:S01]  /*8000*/  LDSM.16.MT88.4 R160, [R169] ;  /* 0x00000000a9a0783b */ /* 0x000ee20000004200 */
[--C-:B------:R-:W-:Y:S01]  /*8010*/  HSET2.LE.AND R182, R9, R200.reuse, PT ;  /* 0x000000c809b67233 */ /* 0x100fe20003803000 */
[----:B------:R-:W-:Y:S01]  /*8020*/  FMUL.FTZ R14, R165, R154 ;  /* 0x0000009aa50e7220 */ /* 0x000fe20000410000 */
[----:B----4-:R-:W-:Y:S01]  /*8030*/  F2FP.BF16.F32.PACK_AB R9, R197, R196 ;  /* 0x000000c4c509723e */ /* 0x010fe200000010ff */
[----:B------:R-:W-:Y:S01]  /*8040*/  FMUL.FTZ R15, R165, R155 ;  /* 0x0000009ba50f7220 */ /* 0x000fe20000410000 */
[-C--:B-1----:R-:W-:Y:S05]  /*8050*/  HMMA.16816.F32.BF16 R4, R172, R176.reuse, R4 ;  /* 0x000000b0ac04723c */ /* 0x082fea0000041804 */
[--C-:B------:R-:W-:Y:S01]  /*8060*/  HSET2.LE.AND R183, R183, R200.reuse, PT ;  /* 0x000000c8b7b77233 */ /* 0x100fe20003803000 */
[----:B------:R-:W-:Y:S01]  /*8070*/  IMAD.MOV.U32 R159, RZ, RZ, R17 ;  /* 0x000000ffff9f7224 */ /* 0x000fe200078e0011 */
[----:B--2---:R-:W-:Y:S01]  /*8080*/  F2FP.BF16.F32.PACK_AB R8, R199, R198 ;  /* 0x000000c6c708723e */ /* 0x004fe200000010ff */
[----:B------:R-:W-:Y:S01]  /*8090*/  FMUL.FTZ R17, R168, R149 ;  /* 0x00000095a8117220 */ /* 0x000fe20000410000 */
[----:B------:R-:W-:Y:S01]  /*80a0*/  LOP3.LUT R182, R9, R182, RZ, 0xc0, !PT ;  /* 0x000000b609b67212 */ /* 0x000fe200078ec0ff */
[----:B------:R-:W-:Y:S01]  /*80b0*/  FMUL.FTZ R9, R166, R157 ;  /* 0x0000009da6097220 */ /* 0x000fe20000410000 */
[----:B------:R-:W-:Y:S01]  /*80c0*/  LOP3.LUT R183, R8, R183, RZ, 0xc0, !PT ;  /* 0x000000b708b77212 */ /* 0x000fe200078ec0ff */
[C---:B------:R-:W-:Y:S01]  /*80d0*/  FMUL.FTZ R8, R166.reuse, R156 ;  /* 0x0000009ca6087220 */ /* 0x040fe20000410000 */
[----:B------:R-:W-:Y:S02]  /*80e0*/  IMAD.MOV.U32 R156, RZ, RZ, R12 ;  /* 0x000000ffff9c7224 */ /* 0x000fe400078e000c */
[C---:B------:R-:W-:Y:S01]  /*80f0*/  FMUL.FTZ R12, R166.reuse, R152 ;  /* 0x00000098a60c7220 */ /* 0x040fe20000410000 */
[----:B------:R-:W-:Y:S01]  /*8100*/  MOV R157, R13 ;  /* 0x0000000d009d7202 */ /* 0x000fe20000000f00 */
[----:B------:R-:W-:Y:S01]  /*8110*/  FMUL.FTZ R13, R166, R153 ;  /* 0x00000099a60d7220 */ /* 0x000fe20000410000 */
[----:B------:R-:W-:Y:S01]  /*8120*/  MOV R158, R16 ;  /* 0x00000010009e7202 */ /* 0x000fe20000000f00 */
[----:B------:R-:W-:Y:S01]  /*8130*/  LDSM.16.MT88.4 R152, [R169+0x1000] ;  /* 0x00100000a998783b */ /* 0x000fe20000004200 */
[C---:B------:R-:W-:Y:S04]  /*8140*/  HMMA.16816.F32.BF16 R8, R180.reuse, R176, R8 ;  /* 0x000000b0b408723c */ /* 0x040fe80000041808 */
[----:B------:R-:W-:Y:S01]  /*8150*/  FMUL.FTZ R16, R168, R148 ;  /* 0x00000094a8107220 */ /* 0x000fe20000410000 */
[----:B------:R-:W-:Y:S02]  /*8160*/  IMAD.MOV.U32 R176, RZ, RZ, R18 ;  /* 0x000000ffffb07224 */ /* 0x000fe400078e0012 */
[C---:B------:R-:W-:Y:S01]  /*8170*/  FMUL.FTZ R18, R167.reuse, R150 ;  /* 0x00000096a7127220 */ /* 0x040fe20000410000 */
[----:B------:R-:W-:Y:S01]  /*8180*/  IMAD.MOV.U32 R177, RZ, RZ, R19 ;  /* 0x000000ffffb17224 */ /* 0x000fe200078e0013 */
[-C--:B------:R-:W-:Y:S03]  /*8190*/  HMMA.16816.F32.BF16 R12, R180, R178.reuse, R12 ;  /* 0x000000b2b40c723c */ /* 0x080fe6000004180c */
[----:B------:R-:W-:Y:S01]  /*81a0*/  FMUL.FTZ R19, R167, R151 ;  /* 0x00000097a7137220 */ /* 0x000fe20000410000 */
[C---:B------:R-:W-:Y:S01]  /*81b0*/  FMUL.FTZ R90, R165.reuse, R90 ;  /* 0x0000005aa55a7220 */ /* 0x040fe20000410000 */
[----:B------:R-:W1:Y:S01]  /*81c0*/  LDSM.16.MT88.4 R148, [R187+0xa000] ;  /* 0x00a00000bb94783b */ /* 0x000e620000004200 */
[C---:B------:R-:W-:Y:S01]  /*81d0*/  FMUL.FTZ R91, R165.reuse, R91 ;  /* 0x0000005ba55b7220 */ /* 0x040fe20000410000 */
[C---:B------:R-:W-:Y:S01]  /*81e0*/  FMUL.FTZ R94, R165.reuse, R94 ;  /* 0x0000005ea55e7220 */ /* 0x040fe20000410000 */
[----:B------:R-:W-:Y:S01]  /*81f0*/  FMUL.FTZ R95, R165, R95 ;  /* 0x0000005fa55f7220 */ /* 0x000fe20000410000 */
[----:B------:R-:W-:Y:S01]  /*8200*/  IMAD.MOV.U32 R218, RZ, RZ, R176 ;  /* 0x000000ffffda7224 */ /* 0x000fe200078e00b0 */
[C---:B------:R-:W-:Y:S04]  /*8210*/  HMMA.16816.F32.BF16 R16, R172.reuse, R178, R16 ;  /* 0x000000b2ac10723c */ /* 0x040fe80000041810 */
[----:B------:R-:W-:Y:S01]  /*8220*/  MOV R219, R177 ;  /* 0x000000b100db7202 */ /* 0x000fe20000000f00 */
[----:B------:R-:W-:Y:S02]  /*8230*/  IMAD.MOV.U32 R217, RZ, RZ, R157 ;  /* 0x000000ffffd97224 */ /* 0x000fe400078e009d */
[--C-:B------:R-:W-:Y:S01]  /*8240*/  FFMA.FTZ R178, R34, UR4, -R207.reuse ;  /* 0x0000000422b27c23 */ /* 0x100fe200080108cf */
[----:B------:R-:W-:Y:S01]  /*8250*/  FMUL.FTZ R34, R167, R146 ;  /* 0x00000092a7227220 */ /* 0x000fe20000410000 */
[-C--:B---3--:R-:W-:Y:S03]  /*8260*/  HMMA.16816.F32.BF16 R68, R172, R160.reuse, R68 ;  /* 0x000000a0ac44723c */ /* 0x088fe60000041844 */
[C---:B------:R-:W-:Y:S01]  /*8270*/  FMUL.FTZ R74, R165.reuse, R74 ;  /* 0x0000004aa54a7220 */ /* 0x040fe20000410000 */
[----:B------:R-:W-:Y:S01]  /*8280*/  FMUL.FTZ R75, R165, R75 ;  /* 0x0000004ba54b7220 */ /* 0x000fe20000410000 */
[----:B------:R-:W-:Y:S01]  /*8290*/  FFMA.FTZ R179, R35, UR4, -R207 ;  /* 0x0000000423b37c23 */ /* 0x000fe200080108cf */
[----:B------:R-:W-:Y:S01]  /*82a0*/  FMUL.FTZ R35, R167, R147 ;  /* 0x00000093a7237220 */ /* 0x000fe20000410000 */
[C---:B------:R-:W-:Y:S01]  /*82b0*/  FMUL.FTZ R23, R165.reuse, R143 ;  /* 0x0000008fa5177220 */ /* 0x040fe20000410000 */
[----:B------:R-:W-:Y:S01]  /*82c0*/  MOV R143, R217 ;  /* 0x000000d9008f7202 */ /* 0x000fe20000000f00 */
[C---:B------:R-:W-:Y:S01]  /*82d0*/  FMUL.FTZ R78, R165.reuse, R78 ;  /* 0x0000004ea54e7220 */ /* 0x040fe20000410000 */
[C---:B------:R-:W-:Y:S01]  /*82e0*/  FMUL.FTZ R79, R165.reuse, R79 ;  /* 0x0000004fa54f7220 */ /* 0x040fe20000410000 */
[C---:B------:R-:W-:Y:S01]  /*82f0*/  HMMA.16816.F32.BF16 R72, R180.reuse, R160, R72 ;  /* 0x000000a0b448723c */ /* 0x040fe20000041848 */
[----:B------:R-:W-:Y:S03]  /*8300*/  MUFU.EX2 R178, R178 ;  /* 0x000000b200b27308 */ /* 0x000fe60000000800 */
[C---:B------:R-:W-:Y:S01]  /*8310*/  FMUL.FTZ R106, R165.reuse, R106 ;  /* 0x0000006aa56a7220 */ /* 0x040fe20000410000 */
[C---:B------:R-:W-:Y:S01]  /*8320*/  FMUL.FTZ R107, R165.reuse, R107 ;  /* 0x0000006ba56b7220 */ /* 0x040fe20000410000 */
[C---:B------:R-:W-:Y:S01]  /*8330*/  FMUL.FTZ R110, R165.reuse, R110 ;  /* 0x0000006ea56e7220 */ /* 0x040fe20000410000 */
[----:B------:R-:W-:Y:S01]  /*8340*/  FMUL.FTZ R111, R165, R111 ;  /* 0x0000006fa56f7220 */ /* 0x000fe20000410000 */
[-C--:B------:R-:W-:Y:S03]  /*8350*/  HMMA.16816.F32.BF16 R76, R180, R162.reuse, R76 ;  /* 0x000000a2b44c723c */ /* 0x080fe6000004184c */
[----:B------:R-:W2:Y:S01]  /*8360*/  MUFU.EX2 R179, R179 ;  /* 0x000000b300b37308 */ /* 0x000ea20000000800 */
[----:B------:R-:W-:Y:S01]  /*8370*/  LOP3.LUT R160, R235, R216, R227, 0x96, !PT ;  /* 0x000000d8eba07212 */ /* 0x000fe200078e96e3 */
[----:B------:R-:W-:Y:S01]  /*8380*/  IMAD.MOV.U32 R216, RZ, RZ, R156 ;  /* 0x000000ffffd87224 */ /* 0x000fe200078e009c */
[----:B------:R-:W-:Y:S01]  /*8390*/  MOV R227, R159 ;  /* 0x0000009f00e37202 */ /* 0x000fe20000000f00 */
[----:B------:R-:W-:Y:S02]  /*83a0*/  VIADD R159, R171, 0x646e171e ;  /* 0x646e171eab9f7836 */ /* 0x000fe40000000000 */
[--C-:B------:R-:W-:Y:S01]  /*83b0*/  FFMA.FTZ R176, R32, UR4, -R208.reuse ;  /* 0x0000000420b07c23 */ /* 0x100fe200080108d0 */
[C---:B------:R-:W-:Y:S04]  /*83c0*/  HMMA.16816.F32.BF16 R80, R172.reuse, R162, R80 ;  /* 0x000000a2ac50723c */ /* 0x040fe80000041850 */
[----:B------:R-:W-:Y:S01]  /*83d0*/  PRMT R163, R212, 0x7773, RZ ;  /* 0x00007773d4a37816 */ /* 0x000fe200000000ff */
[----:B------:R-:W-:Y:S04]  /*83e0*/  IMAD.WIDE.U32 R160, R160, -0x2daee0ad, RZ ;  /* 0xd2511f53a0a07825 */ /* 0x000fe800078e00ff */
[----:B------:R-:W-:Y:S01]  /*83f0*/  FFMA.FTZ R177, R33, UR4, -R208 ;  /* 0x0000000421b17c23 */ /* 0x000fe200080108d0 */
[----:B------:R-:W-:Y:S01]  /*8400*/  MUFU.EX2 R176, R176 ;  /* 0x000000b000b07308 */ /* 0x000fe20000000800 */
[-C--:B-1----:R-:W-:Y:S03]  /*8410*/  HMMA.16816.F32.BF16 R84, R172, R148.reuse, R84 ;  /* 0x00000094ac54723c */ /* 0x082fe60000041854 */
[----:B------:R-:W-:Y:S01]  /*8420*/  MOV R32, R160 ;  /* 0x000000a000207202 */ /* 0x000fe20000000f00 */
[----:B------:R-:W-:Y:S01]  /*8430*/  FMUL.FTZ R33, R168, R145 ;  /* 0x00000091a8217220 */ /* 0x000fe20000410000 */
[----:B------:R-:W-:Y:S01]  /*8440*/  PRMT R157, R160, 0x7771, RZ ;  /* 0x00007771a09d7816 */ /* 0x000fe200000000ff */
[----:B------:R-:W-:Y:S01]  /*8450*/  IMAD.MOV.U32 R226, RZ, RZ, R158 ;  /* 0x000000ffffe27224 */ /* 0x000fe200078e009e */
[----:B------:R-:W-:Y:S01]  /*8460*/  PRMT R158, R212, 0x7771, RZ ;  /* 0x00007771d49e7816 */ /* 0x000fe200000000ff */
[C---:B------:R-:W-:Y:S01]  /*8470*/  HMMA.16816.F32.BF16 R88, R180.reuse, R148, R88 ;  /* 0x00000094b458723c */ /* 0x040fe20000041858 */
[----:B------:R-:W1:Y:S03]  /*8480*/  MUFU.EX2 R177, R177 ;  /* 0x000000b100b17308 */ /* 0x000e660000000800 */
[C---:B------:R-:W-:Y:S01]  /*8490*/  PRMT R156, R160.reuse, 0x7772, RZ ;  /* 0x00007772a09c7816 */ /* 0x040fe200000000ff */
[C---:B------:R-:W-:Y:S01]  /*84a0*/  FMUL.FTZ R118, R165.reuse, R118 ;  /* 0x00000076a5767220 */ /* 0x040fe20000410000 */
[----:B------:R-:W-:Y:S01]  /*84b0*/  FMUL.FTZ R119, R165, R119 ;  /* 0x00000077a5777220 */ /* 0x000fe20000410000 */
[----:B------:R-:W-:Y:S01]  /*84c0*/  LOP3.LUT R214, R159, R214, R161, 0x96, !PT ;  /* 0x000000d69fd67212 */ /* 0x000fe200078e96a1 */
[-C--:B------:R-:W-:Y:S03]  /*84d0*/  HMMA.16816.F32.BF16 R92, R180, R150.reuse, R92 ;  /* 0x00000096b45c723c */ /* 0x080fe6000004185c */
[----:B------:R-:W-:Y:S01]  /*84e0*/  PRMT R161, R160, 0x7773, RZ ;  /* 0x00007773a0a17816 */ /* 0x000fe200000000ff */
[C---:B------:R-:W-:Y:S01]  /*84f0*/  FMUL.FTZ R126, R165.reuse, R126 ;  /* 0x0000007ea57e7220 */ /* 0x040fe20000410000 */
[----:B------:R-:W-:Y:S01]  /*8500*/  SHF.R.U32.HI R225, RZ, 0x18, R214 ;  /* 0x00000018ffe17819 */ /* 0x000fe200000116d6 */
[----:B------:R-:W-:Y:S01]  /*8510*/  FMUL.FTZ R127, R165, R127 ;  /* 0x0000007fa57f7220 */ /* 0x000fe20000410000 */
[----:B------:R-:W-:Y:S01]  /*8520*/  PRMT R160, R212, 0x7772, RZ ;  /* 0x00007772d4a07816 */ /* 0x000fe200000000ff */
[C---:B------:R-:W-:Y:S01]  /*8530*/  HMMA.16816.F32.BF16 R96, R172.reuse, R150, R96 ;  /* 0x00000096ac60723c */ /* 0x040fe20000041860 */
[----:B------:R-:W3:Y:S03]  /*8540*/  LDSM.16.MT88.4 R148, [R187+0xb000] ;  /* 0x00b00000bb94783b */ /* 0x000ee60000004200 */
[----:B------:R-:W-:Y:S01]  /*8550*/  FFMA.FTZ R217, R24, UR4, -R205 ;  /* 0x0000000418d97c23 */ /* 0x000fe200080108cd */
[----:B------:R-:W-:Y:S01]  /*8560*/  FMUL.FTZ R24, R166, R132 ;  /* 0x00000084a6187220 */ /* 0x000fe20000410000 */
[----:B--2---:R-:W-:Y:S01]  /*8570*/  F2FP.BF16.F32.PACK_AB R132, R179, R178 ;  /* 0x000000b2b384723e */ /* 0x004fe200000010ff */
[----:B------:R-:W-:Y:S01]  /*8580*/  FFMA.FTZ R227, R46, UR4, -R204 ;  /* 0x000000042ee37c23 */ /* 0x000fe200080108cc */
[-C--:B------:R-:W-:Y:S02]  /*8590*/  HMMA.16816.F32.BF16 R100, R172, R152.reuse, R100 ;  /* 0x00000098ac64723c */ /* 0x080fe40000041864 */
[----:B------:R-:W-:Y:S01]  /*85a0*/  MUFU.EX2 R217, R217 ;  /* 0x000000d900d97308 */ /* 0x000fe20000000800 */
[----:B------:R-:W-:Y:S01]  /*85b0*/  FFMA.FTZ R206, R165, R252, R206 ;  /* 0x000000fca5ce7223 */ /* 0x000fe200000100ce */
[C---:B------:R-:W-:Y:S03]  /*85c0*/  FFMA.FTZ R203, R166.reuse, R249, R203 ;  /* 0x000000f9a6cb7223 */ /* 0x040fe600000100cb */
[----:B------:R-:W-:Y:S01]  /*85d0*/  FADD.FTZ R195, R195, R206 ;  /* 0x000000cec3c37221 */ /* 0x000fe20000010000 */
[C---:B------:R-:W-:Y:S04]  /*85e0*/  HMMA.16816.F32.BF16 R104, R180.reuse, R152, R104 ;  /* 0x00000098b468723c */ /* 0x040fe80000041868 */
[----:B------:R-:W-:Y:S01]  /*85f0*/  MUFU.EX2 R227, R227 ;  /* 0x000000e300e37308 */ /* 0x000fe20000000800 */
[----:B------:R-:W-:Y:S01]  /*8600*/  LOP3.LUT R153, R159, R210, R213, 0x96, !PT ;  /* 0x000000d29f997212 */ /* 0x000fe200078e96d5 */
[----:B------:R-:W-:Y:S01]  /*8610*/  FFMA.FTZ R210, R21, UR4, -R208 ;  /* 0x0000000415d27c23 */ /* 0x000fe200080108d0 */
[----:B------:R-:W-:Y:S01]  /*8620*/  FMUL.FTZ R21, R166, R141 ;  /* 0x0000008da6157220 */ /* 0x000fe20000410000 */
[----:B------:R-:W-:Y:S01]  /*8630*/  IMAD.MOV.U32 R152, RZ, RZ, R212 ;  /* 0x000000ffff987224 */ /* 0x000fe200078e00d4 */
[-C--:B------:R-:W-:Y:S03]  /*8640*/  HMMA.16816.F32.BF16 R108, R180, R154.reuse, R108 ;  /* 0x0000009ab46c723c */ /* 0x080fe6000004186c */
[----:B------:R-:W-:Y:S01]  /*8650*/  LOP3.LUT R20, R153, 0xffff, RZ, 0xc0, !PT ;  /* 0x0000ffff99147812 */ /* 0x000fe200078ec0ff */
[----:B------:R-:W-:Y:S01]  /*8660*/  FFMA.FTZ R212, R22, UR4, -R207 ;  /* 0x0000000416d47c23 */ /* 0x000fe200080108cf */
[----:B------:R-:W-:Y:S01]  /*8670*/  LOP3.LUT R145, R152, 0xff, RZ, 0xc0, !PT ;  /* 0x000000ff98917812 */ /* 0x000fe200078ec0ff */
[----:B------:R-:W-:Y:S01]  /*8680*/  FMUL.FTZ R22, R165, R142 ;  /* 0x0000008ea5167220 */ /* 0x000fe20000410000 */
[----:B------:R-:W-:Y:S01]  /*8690*/  PRMT R152, R156, 0x5410, R161 ;  /* 0x000054109c987816 */ /* 0x000fe200000000a1 */
[C---:B------:R-:W-:Y:S01]  /*86a0*/  HMMA.16816.F32.BF16 R112, R172.reuse, R154, R112 ;  /* 0x0000009aac70723c */ /* 0x040fe20000041870 */
[----:B------:R-:W2:Y:S03]  /*86b0*/  MUFU.EX2 R210, R210 ;  /* 0x000000d200d27308 */ /* 0x000ea60000000800 */
[----:B------:R-:W-:Y:S01]  /*86c0*/  LOP3.LUT R154, R32, 0xff, RZ, 0xc0, !PT ;  /* 0x000000ff209a7812 */ /* 0x000fe200078ec0ff */
[----:B------:R-:W-:Y:S01]  /*86d0*/  FMUL.FTZ R32, R168, R144 ;  /* 0x00000090a8207220 */ /* 0x000fe20000410000 */
[----:B------:R-:W-:Y:S01]  /*86e0*/  SHF.R.U32.HI R161, RZ, 0x18, R153 ;  /* 0x00000018ffa17819 */ /* 0x000fe20000011699 */
[----:B------:R-:W-:Y:S01]  /*86f0*/  IMAD.MOV.U32 R142, RZ, RZ, R216 ;  /* 0x000000ffff8e7224 */ /* 0x000fe200078e00d8 */
[----:B------:R-:W-:Y:S01]  /*8700*/  PRMT R155, R154, 0x5410, R157 ;  /* 0x000054109a9b7816 */ /* 0x000fe2000000009d */
[----:B------:R-:W-:Y:S01]  /*8710*/  FFMA.FTZ R216, R31, UR4, -R204 ;  /* 0x000000041fd87c23 */ /* 0x000fe200080108cc */
[--C-:B------:R-:W-:Y:S01]  /*8720*/  PRMT R157, R145, 0x5410, R158.reuse ;  /* 0x00005410919d7816 */ /* 0x100fe2000000009e */
[----:B------:R-:W-:Y:S01]  /*8730*/  FMUL.FTZ R31, R167, R139 ;  /* 0x0000008ba71f7220 */ /* 0x000fe20000410000 */
[-C--:B---3--:R-:W-:Y:S01]  /*8740*/  HMMA.16816.F32.BF16 R32, R172, R148.reuse, R32 ;  /* 0x00000094ac20723c */ /* 0x088fe20000041820 */
[----:B------:R-:W3:Y:S01]  /*8750*/  LDSM.16.MT88.4 R144, [R169+0x2000] ;  /* 0x00200000a990783b */ /* 0x000ee20000004200 */
[----:B------:R-:W4:Y:S01]  /*8760*/  MUFU.EX2 R212, R212 ;  /* 0x000000d400d47308 */ /* 0x000f220000000800 */
[----:B------:R-:W-:Y:S01]  /*8770*/  FFMA.FTZ R213, R28, UR4, -R205 ;  /* 0x000000041cd57c23 */ /* 0x000fe200080108cd */
[----:B------:R-:W-:Y:S01]  /*8780*/  PRMT R158, R153, 0x7632, R158 ;  /* 0x00007632999e7816 */ /* 0x000fe2000000009e */
[----:B------:R-:W-:Y:S01]  /*8790*/  FADD.FTZ R203, R194, R203 ;  /* 0x000000cbc2cb7221 */ /* 0x000fe20000010000 */
[----:B------:R-:W-:Y:S01]  /*87a0*/  LOP3.LUT R139, R152, 0xff00ff, RZ, 0xc0, !PT ;  /* 0x00ff00ff988b7812 */ /* 0x000fe200078ec0ff */
[----:B------:R-:W-:Y:S01]  /*87b0*/  FADD.FTZ R198, R198, R195 ;  /* 0x000000c3c6c67221 */ /* 0x000fe20000010000 */
[C---:B------:R-:W-:Y:S04]  /*87c0*/  HMMA.16816.F32.BF16 R116, R180.reuse, R148, R116 ;  /* 0x00000094b474723c */ /* 0x040fe80000041874 */
[----:B------:R-:W-:Y:S01]  /*87d0*/  MUFU.EX2 R213, R213 ;  /* 0x000000d500d57308 */ /* 0x000fe20000000800 */
[----:B------:R-:W-:Y:S01]  /*87e0*/  SHF.R.U32.HI R28, RZ, 0x8, R20 ;  /* 0x00000008ff1c7819 */ /* 0x000fe20000011614 */
[----:B------:R-:W-:Y:S01]  /*87f0*/  FMUL.FTZ R20, R166, R140 ;  /* 0x0000008ca6147220 */ /* 0x000fe20000410000 */
[----:B------:R-:W-:Y:S01]  /*8800*/  LOP3.LUT R140, R158, 0xff, RZ, 0xc0, !PT ;  /* 0x000000ff9e8c7812 */ /* 0x000fe200078ec0ff */
[----:B------:R-:W-:Y:S01]  /*8810*/  FFMA.FTZ R158, R27, UR4, -R204 ;  /* 0x000000041b9e7c23 */ /* 0x000fe200080108cc */
[----:B------:R-:W-:Y:S01]  /*8820*/  PRMT R156, R160, 0x5410, R163 ;  /* 0x00005410a09c7816 */ /* 0x000fe200000000a3 */
[----:B------:R-:W-:Y:S01]  /*8830*/  FMUL.FTZ R27, R165, R135 ;  /* 0x00000087a51b7220 */ /* 0x000fe20000410000 */
[----:B------:R-:W-:Y:S03]  /*8840*/  LOP3.LUT R163, R153, 0xff, RZ, 0xc0, !PT ;  /* 0x000000ff99a37812 */ /* 0x000fe600078ec0ff */
[----:B------:R-:W-:Y:S01]  /*8850*/  MUFU.EX2 R216, R216 ;  /* 0x000000d800d87308 */ /* 0x000fe20000000800 */
[-C--:B------:R-:W-:Y:S03]  /*8860*/  HMMA.16816.F32.BF16 R20, R180, R150.reuse, R20 ;  /* 0x00000096b414723c */ /* 0x080fe60000041814 */
[----:B------:R-:W-:Y:S01]  /*8870*/  PRMT R148, R214, 0x7632, R148 ;  /* 0x00007632d6947816 */ /* 0x000fe20000000094 */
[----:B------:R-:W-:Y:S01]  /*8880*/  FADD.FTZ R196, R196, R203 ;  /* 0x000000cbc4c47221 */ /* 0x000fe20000010000 */
[C---:B------:R-:W-:Y:S01]  /*8890*/  LOP3.LUT R149, R214.reuse, 0xff, RZ, 0xc0, !PT ;  /* 0x000000ffd6957812 */ /* 0x040fe200078ec0ff */
[----:B------:R-:W-:Y:S01]  /*88a0*/  FADD.FTZ R198, R199, R198 ;  /* 0x000000c6c7c67221 */ /* 0x000fe20000010000 */
[----:B------:R-:W-:Y:S01]  /*88b0*/  LOP3.LUT R154, R214, 0xffff, RZ, 0xc0, !PT ;  /* 0x0000ffffd69a7812 */ /* 0x000fe200078ec0ff */
[C---:B------:R-:W-:Y:S04]  /*88c0*/  HMMA.16816.F32.BF16 R120, R172.reuse, R150, R120 ;  /* 0x00000096ac78723c */ /* 0x040fe80000041878 */
[----:B------:R-:W-:Y:S01]  /*88d0*/  PRMT R163, R163, 0x5410, R28 ;  /* 0x00005410a3a37816 */ /* 0x000fe2000000001c */
[----:B------:R-:W-:Y:S01]  /*88e0*/  FFMA.FTZ R214, R29, UR4, -R205 ;  /* 0x000000041dd67c23 */ /* 0x000fe200080108cd */
[C---:B------:R-:W-:Y:S01]  /*88f0*/  FMUL.FTZ R28, R168.reuse, R136 ;  /* 0x00000088a81c7220 */ /* 0x040fe20000410000 */
[----:B------:R-:W-:Y:S01]  /*8900*/  FMUL.FTZ R29, R168, R137 ;  /* 0x00000089a81d7220 */ /* 0x000fe20000410000 */
[----:B------:R-:W-:Y:S01]  /*8910*/  PRMT R161, R140, 0x5410, R161 ;  /* 0x000054108ca17816 */ /* 0x000fe200000000a1 */
[----:B------:R-:W-:Y:S01]  /*8920*/  IMAD.MOV.U32 R150, RZ, RZ, R142 ;  /* 0x000000ffff967224 */ /* 0x000fe200078e008e */
[----:B------:R-:W-:Y:S01]  /*8930*/  LOP3.LUT R148, R148, 0xff, RZ, 0xc0, !PT ;  /* 0x000000ff94947812 */ /* 0x000fe200078ec0ff */
[----:B------:R-:W-:Y:S01]  /*8940*/  IMAD.MOV.U32 R151, RZ, RZ, R143 ;  /* 0x000000ffff977224 */ /* 0x000fe200078e008f */
[----:B------:R-:W-:Y:S01]  /*8950*/  SHF.R.U32.HI R154, RZ, 0x8, R154 ;  /* 0x00000008ff9a7819 */ /* 0x000fe2000001169a */
[----:B------:R-:W4:Y:S01]  /*8960*/  LDSM.16.MT88.4 R140, [R187+0x9400] ;  /* 0x00940000bb8c783b */ /* 0x000f220000004200 */
[-C--:B---3--:R-:W-:Y:S01]  /*8970*/  HMMA.16816.F32.BF16 R28, R172, R144.reuse, R28 ;  /* 0x00000090ac1c723c */ /* 0x088fe2000004181c */
[----:B------:R-:W3:Y:S02]  /*8980*/  MUFU.EX2 R214, R214 ;  /* 0x000000d600d67308 */ /* 0x000ee40000000800 */
[----:B------:R-:W-:Y:S01]  /*8990*/  PRMT R149, R149, 0x5410, R154 ;  /* 0x0000541095957816 */ /* 0x000fe2000000009a */
[----:B------:R-:W-:Y:S01]  /*89a0*/  FADD.FTZ R196, R197, R196 ;  /* 0x000000c4c5c47221 */ /* 0x000fe20000010000 */
[--C-:B------:R-:W-:Y:S01]  /*89b0*/  HSET2.LE.AND R138, R155, R200.reuse, PT ;  /* 0x000000c89b8a7233 */ /* 0x100fe20003803000 */
[----:B------:R-:W-:Y:S01]  /*89c0*/  IMAD.MOV.U32 R155, RZ, RZ, R219 ;  /* 0x000000ffff9b7224 */ /* 0x000fe200078e00db */
[----:B------:R-:W-:Y:S01]  /*89d0*/  MOV R154, R218 ;  /* 0x000000da009a7202 */ /* 0x000fe20000000f00 */
[C---:B------:R-:W-:Y:S04]  /*89e0*/  HMMA.16816.F32.BF16 R124, R180.reuse, R144, R124 ;  /* 0x00000090b47c723c */ /* 0x040fe8000004187c */
[----:B------:R-:W-:Y:S01]  /*89f0*/  FFMA.FTZ R218, R25, UR4, -R205 ;  /* 0x0000000419da7c23 */ /* 0x000fe200080108cd */
[----:B------:R-:W-:Y:S01]  /*8a00*/  FFMA.FTZ R219, R26, UR4, -R204 ;  /* 0x000000041adb7c23 */ /* 0x000fe200080108cc */
[----:B------:R-:W-:Y:S01]  /*8a10*/  FMUL.FTZ R25, R166, R133 ;  /* 0x00000085a6197220 */ /* 0x000fe20000410000 */
[----:B------:R-:W-:Y:S01]  /*8a20*/  FMUL.FTZ R26, R165, R134 ;  /* 0x00000086a51a7220 */ /* 0x000fe20000410000 */
[----:B------:R-:W-:Y:S01]  /*8a30*/  PRMT R225, R148, 0x5410, R225 ;  /* 0x0000541094e17816 */ /* 0x000fe200000000e1 */
[----:B------:R-:W-:Y:S01]  /*8a40*/  IMAD.MOV.U32 R144, RZ, RZ, R150 ;  /* 0x000000ffff907224 */ /* 0x000fe200078e0096 */
[--C-:B------:R-:W-:Y:S01]  /*8a50*/  HSET2.LE.AND R136, R149, R200.reuse, PT ;  /* 0x000000c895887233 */ /* 0x100fe20003803000 */
[----:B------:R-:W-:Y:S01]  /*8a60*/  MUFU.EX2 R219, R219 ;  /* 0x000000db00db7308 */ /* 0x000fe20000000800 */
[----:B------:R-:W-:Y:S02]  /*8a70*/  MOV R145, R151 ;  /* 0x0000009700917202 */ /* 0x000fe40000000f00 */
[-C--:B------:R-:W-:Y:S01]  /*8a80*/  HMMA.16816.F32.BF16 R24, R180, R146.reuse, R24 ;  /* 0x00000092b418723c */ /* 0x080fe20000041818 */
[----:B------:R-:W3:Y:S02]  /*8a90*/  LDSM.16.MT88.4 R148, [R169+0x400] ;  /* 0x00040000a994783b */ /* 0x000ee40000004200 */
[----:B-1----:R-:W-:Y:S01]  /*8aa0*/  F2FP.BF16.F32.PACK_AB R137, R177, R176 ;  /* 0x000000b0b189723e */ /* 0x002fe200000010ff */
[----:B------:R-:W-:Y:S03]  /*8ab0*/  IMAD.MOV.U32 R182, RZ, RZ, R154 ;  /* 0x000000ffffb67224 */ /* 0x000fe600078e009a */
[----:B------:R1:W1:Y:S01]  /*8ac0*/  MUFU.EX2 R180, R158 ;  /* 0x0000009e00b47308 */ /* 0x0002620000000800 */
[--C-:B------:R-:W-:Y:S01]  /*8ad0*/  HSET2.LE.AND R139, R139, R200.reuse, PT ;  /* 0x000000c88b8b7233 */ /* 0x100fe20003803000 */
[----:B------:R-:W-:Y:S01]  /*8ae0*/  IMAD.MOV.U32 R183, RZ, RZ, R155 ;  /* 0x000000ffffb77224 */ /* 0x000fe200078e009b */
[----:B------:R-:W-:Y:S01]  /*8af0*/  HMMA.16816.F32.BF16 R128, R172, R146, R128 ;  /* 0x00000092ac80723c */ /* 0x000fe20000041880 */
[----:B------:R-:W1:Y:S03]  /*8b00*/  LDSM.16.MT88.4 R152, [R187+0xa400] ;  /* 0x00a40000bb98783b */ /* 0x000e660000004200 */
[----:B--2---:R-:W-:Y:S03]  /*8b10*/  F2FP.BF16.F32.PACK_AB R133, R210, R209 ;  /* 0x000000d1d285723e */ /* 0x004fe600000010ff */
[----:B------:R-:W2:Y:S01]  /*8b20*/  MUFU.EX2 R218, R218 ;  /* 0x000000da00da7308 */ /* 0x000ea20000000800 */
[----:B------:R-:W-:Y:S01]  /*8b30*/  LOP3.LUT R138, R137, R138, RZ, 0xc0, !PT ;  /* 0x0000008a898a7212 */ /* 0x000fe200078ec0ff */
[----:B------:R-:W-:Y:S01]  /*8b40*/  IMAD.MOV.U32 R174, RZ, RZ, R144 ;  /* 0x000000ffffae7224 */ /* 0x000fe200078e0090 */
[----:B------:R-:W-:Y:S01]  /*8b50*/  LOP3.LUT R139, R132, R139, RZ, 0xc0, !PT ;  /* 0x0000008b848b7212 */ /* 0x000fe200078ec0ff */
[----:B------:R-:W-:Y:S01]  /*8b60*/  IMAD.MOV.U32 R175, RZ, RZ, R145 ;  /* 0x000000ffffaf7224 */ /* 0x000fe200078e0091 */
[--C-:B------:R-:W-:Y:S01]  /*8b70*/  HSET2.LE.AND R137, R225, R200.reuse, PT ;  /* 0x000000c8e1897233 */ /* 0x100fe20003803000 */
[----:B------:R-:W2:Y:S01]  /*8b80*/  LDSM.16.MT88.4 R144, [R169+0x1400] ;  /* 0x00140000a990783b */ /* 0x000ea20000004200 */
[----:B----4-:R-:W-:Y:S01]  /*8b90*/  F2FP.BF16.F32.PACK_AB R132, R211, R212 ;  /* 0x000000d4d384723e */ /* 0x010fe200000010ff */
[--C-:B------:R-:W-:Y:S01]  /*8ba0*/  FFMA.FTZ R174, R51, UR4, -R207.reuse ;  /* 0x0000000433ae7c23 */ /* 0x100fe200080108cf */
[----:B------:R-:W-:Y:S01]  /*8bb0*/  LOP3.LUT R136, R133, R136, RZ, 0xc0, !PT ;  /* 0x0000008885887212 */ /* 0x000fe200078ec0ff */
[----:B------:R-:W-:Y:S01]  /*8bc0*/  FFMA.FTZ R181, R36, UR4, -R208 ;  /* 0x0000000424b57c23 */ /* 0x000fe200080108d0 */
[----:B------:R-:W-:Y:S01]  /*8bd0*/  LOP3.LUT R135, R156, 0xff00ff, RZ, 0xc0, !PT ;  /* 0x00ff00ff9c877812 */ /* 0x000fe200078ec0ff */
[----:B------:R-:W-:Y:S01]  /*8be0*/  FFMA.FTZ R183, R38, UR4, -R207 ;  /* 0x0000000426b77c23 */ /* 0x000fe200080108cf */
[--C-:B------:R-:W-:Y:S01]  /*8bf0*/  HSET2.LE.AND R134, R157, R200.reuse, PT ;  /* 0x000000c89d867233 */ /* 0x100fe20003803000 */
[----:B------:R-:W-:Y:S01]  /*8c00*/  IMAD.MOV.U32 R157, RZ, RZ, R171 ;  /* 0x000000ffff9d7224 */ /* 0x000fe200078e00ab */
[----:B------:R-:W-:Y:S01]  /*8c10*/  MOV R156, R170 ;  /* 0x000000aa009c7202 */ /* 0x000fe20000000f00 */
[----:B------:R-:W-:Y:S01]  /*8c20*/  MUFU.EX2 R174, R174 ;  /* 0x000000ae00ae7308 */ /* 0x000fe20000000800 */
[----:B---3--:R-:W-:Y:S01]  /*8c30*/  F2FP.BF16.F32.PACK_AB R133, R214, R213 ;  /* 0x000000d5d685723e */ /* 0x008fe200000010ff */
[----:B------:R3:W5:Y:S01]  /*8c40*/  LDL.LU.64 R170, [R1+0x28] ;  /* 0x0000280001aa7983 */ /* 0x0007620000300a00 */
[----:B------:R-:W-:Y:S01]  /*8c50*/  LOP3.LUT R137, R132, R137, RZ, 0xc0, !PT ;  /* 0x0000008984897212 */ /* 0x000fe200078ec0ff */
[----:B------:R-:W-:Y:S01]  /*8c60*/  IMAD.MOV.U32 R172, RZ, RZ, R156 ;  /* 0x000000ffffac7224 */ /* 0x000fe200078e009c */
[----:B------:R-:W-:Y:S01]  /*8c70*/  LOP3.LUT R134, R133, R134, RZ, 0xc0, !PT ;  /* 0x0000008685867212 */ /* 0x000fe200078ec0ff */
[----:B------:R-:W-:Y:S01]  /*8c80*/  FFMA.FTZ R172, R48, UR4, -R208 ;  /* 0x0000000430ac7c23 */ /* 0x000fe200080108d0 */
[--C-:B------:R-:W-:Y:S03]  /*8c90*/  HSET2.LE.AND R135, R135, R200.reuse, PT ;  /* 0x000000c887877233 */ /* 0x100fe60003803000 */
[----:B------:R-:W-:Y:S01]  /*8ca0*/  MUFU.EX2 R183, R183 ;  /* 0x000000b700b77308 */ /* 0x000fe20000000800 */
[--C-:B------:R-:W-:Y:S01]  /*8cb0*/  HSET2.LE.AND R133, R161, R200.reuse, PT ;  /* 0x000000c8a1857233 */ /* 0x100fe20003803000 */
[-C--:B------:R-:W-:Y:S05]  /*8cc0*/  HMMA.16816.F32.BF16 R4, R136, R140.reuse, R4 ;  /* 0x0000008c8804723c */ /* 0x080fea0000041804 */
[--C-:B------:R-:W-:Y:S03]  /*8cd0*/  HSET2.LE.AND R132, R163, R200.reuse, PT ;  /* 0x000000c8a3847233 */ /* 0x100fe60003803000 */
[----:B------:R-:W-:Y:S01]  /*8ce0*/  MUFU.EX2 R172, R172 ;  /* 0x000000ac00ac7308 */ /* 0x000fe20000000800 */
[----:B------:R-:W-:Y:S01]  /*8cf0*/  MOV R173, R157 ;  /* 0x0000009d00ad7202 */ /* 0x000fe20000000f00 */
[----:B------:R-:W-:Y:S01]  /*8d00*/  FFMA.FTZ R225, R44, UR4, -R205 ;  /* 0x000000042ce17c23 */ /* 0x000fe200080108cd */
[----:B-1----:R-:W-:Y:S02]  /*8d10*/  F2FP.BF16.F32.PACK_AB R158, R216, R215 ;  /* 0x000000d7d89e723e */ /* 0x002fe400000010ff */
[----:B------:R-:W-:Y:S01]  /*8d20*/  F2FP.BF16.F32.PACK_AB R156, R180, R219 ;  /* 0x000000dbb49c723e */ /* 0x000fe200000010ff */
[----:B------:R-:W-:Y:S01]  /*8d30*/  FADD.FTZ R219, R219, R198 ;  /* 0x000000c6dbdb7221 */ /* 0x000fe20000010000 */
[----:B--2---:R-:W-:Y:S03]  /*8d40*/  F2FP.BF16.F32.PACK_AB R157, R218, R217 ;  /* 0x000000d9da9d723e */ /* 0x004fe600000010ff */
[----:B------:R-:W1:Y:S01]  /*8d50*/  MUFU.EX2 R163, R52 ;  /* 0x0000003400a37308 */ /* 0x000e620000000800 */
[----:B------:R-:W-:Y:S01]  /*8d60*/  LOP3.LUT R135, R158, R135, RZ, 0xc0, !PT ;  /* 0x000000879e877212 */ /* 0x000fe200078ec0ff */
[----:B------:R-:W-:Y:S01]  /*8d70*/  FADD.FTZ R217, R217, R196 ;  /* 0x000000c4d9d97221 */ /* 0x000fe20000010000 */
[----:B------:R-:W-:Y:S01]  /*8d80*/  LOP3.LUT R133, R156, R133, RZ, 0xc0, !PT ;  /* 0x000000859c857212 */ /* 0x000fe200078ec0ff */
[----:B------:R-:W-:Y:S01]  /*8d90*/  FADD.FTZ R180, R180, R219 ;  /* 0x000000dbb4b47221 */ /* 0x000fe20000010000 */
[----:B------:R-:W-:Y:S01]  /*8da0*/  LOP3.LUT R132, R157, R132, RZ, 0xc0, !PT ;  /* 0x000000849d847212 */ /* 0x000fe200078ec0ff */
[----:B------:R-:W-:Y:S04]  /*8db0*/  FADD.FTZ R218, R218, R217 ;  /* 0x000000d9dada7221 */ /* 0x000fe80000010000 */
[----:B------:R-:W-:Y:S01]  /*8dc0*/  MUFU.EX2 R181, R181 ;  /* 0x000000b500b57308 */ /* 0x000fe20000000800 */
[----:B------:R-:W-:Y:S01]  /*8dd0*/  FADD.FTZ R215, R215, R180 ;  /* 0x000000b4d7d77221 */ /* 0x000fe20000010000 */
[----:B------:R-:W-:Y:S01]  /*8de0*/  FADD.FTZ R213, R213, R218 ;  /* 0x000000dad5d57221 */ /* 0x000fe20000010000 */
[C---:B------:R-:W-:Y:S07]  /*8df0*/  HMMA.16816.F32.BF16 R8, R132.reuse, R140, R8 ;  /* 0x0000008c8408723c */ /* 0x040fee0000041808 */
[----:B------:R-:W-:Y:S01]  /*8e00*/  MUFU.EX2 R225, R225 ;  /* 0x000000e100e17308 */ /* 0x000fe20000000800 */
[----:B-1----:R-:W-:Y:S01]  /*8e10*/  MOV R165, R163 ;  /* 0x000000a300a57202 */ /* 0x002fe20000000f00 */
[----:B------:R-:W-:Y:S01]  /*8e20*/  FADD.FTZ R214, R214, R213 ;  /* 0x000000d5d6d67221 */ /* 0x000fe20000010000 */
[----:B------:R-:W-:Y:S01]  /*8e30*/  FADD.FTZ R216, R216, R215 ;  /* 0x000000d7d8d87221 */ /* 0x000fe20000010000 */
[-C--:B------:R-:W-:Y:S08]  /*8e40*/  HMMA.16816.F32.BF16 R12, R132, R142.reuse, R12 ;  /* 0x0000008e840c723c */ /* 0x080ff0000004180c */
[C---:B------:R-:W-:Y:S01]  /*8e50*/  HMMA.16816.F32.BF16 R16, R136.reuse, R142, R16 ;  /* 0x0000008e8810723c */ /* 0x040fe20000041810 */
[----:B------:R-:W1:Y:S07]  /*8e60*/  LDSM.16.MT88.4 R140, [R187+0xb400] ;  /* 0x00b40000bb8c783b */ /* 0x000e6e0000004200 */
[-C--:B------:R-:W-:Y:S08]  /*8e70*/  HMMA.16816.F32.BF16 R68, R136, R148.reuse, R68 ;  /* 0x000000948844723c */ /* 0x080ff00000041844 */
[C---:B------:R-:W-:Y:S04]  /*8e80*/  HMMA.16816.F32.BF16 R72, R132.reuse, R148, R72 ;  /* 0x000000948448723c */ /* 0x040fe80000041848 */
[----:B------:R-:W-:Y:S01]  /*8e90*/  IADD3 R148, PT, PT, R224, 0x1, RZ ;  /* 0x00000001e0947810 */ /* 0x000fe20007ffe0ff */
[----:B------:R-:W-:Y:S03]  /*8ea0*/  FFMA.FTZ R224, R43, UR4, -R204 ;  /* 0x000000042be07c23 */ /* 0x000fe600080108cc */
[-C--:B------:R-:W-:Y:S03]  /*8eb0*/  HMMA.16816.F32.BF16 R76, R132, R150.reuse, R76 ;  /* 0x00000096844c723c */ /* 0x080fe6000004184c */
[----:B------:R-:W-:Y:S01]  /*8ec0*/  MUFU.EX2 R224, R224 ;  /* 0x000000e000e07308 */ /* 0x000fe20000000800 */
[----:B------:R-:W-:Y:S01]  /*8ed0*/  LOP3.LUT R148, R175, R173, R148, 0x96, !PT ;  /* 0x000000adaf947212 */ /* 0x000fe200078e9694 */
[----:B------:R-:W-:Y:S01]  /*8ee0*/  FFMA.FTZ R175, R50, UR4, -R207 ;  /* 0x0000000432af7c23 */ /* 0x000fe200080108cf */
[--C-:B------:R-:W-:Y:S02]  /*8ef0*/  FFMA.FTZ R173, R49, UR4, -R208.reuse ;  /* 0x0000000431ad7c23 */ /* 0x100fe400080108d0 */
[C---:B------:R-:W-:Y:S05]  /*8f00*/  HMMA.16816.F32.BF16 R80, R136.reuse, R150, R80 ;  /* 0x000000968850723c */ /* 0x040fea0000041850 */
[----:B------:R-:W2:Y:S03]  /*8f10*/  MUFU.EX2 R175, R175 ;  /* 0x000000af00af7308 */ /* 0x000ea60000000800 */
[-C--:B------:R-:W-:Y:S07]  /*8f20*/  HMMA.16816.F32.BF16 R84, R136, R152.reuse, R84 ;  /* 0x000000988854723c */ /* 0x080fee0000041854 */
[----:B------:R-:W4:Y:S01]  /*8f30*/  MUFU.EX2 R173, R173 ;  /* 0x000000ad00ad7308 */ /* 0x000f220000000800 */
[C---:B------:R-:W-:Y:S08]  /*8f40*/  HMMA.16816.F32.BF16 R88, R132.reuse, R152, R88 ;  /* 0x000000988458723c */ /* 0x040ff00000041858 */
[-C--:B------:R-:W-:Y:S08]  /*8f50*/  HMMA.16816.F32.BF16 R92, R132, R154.reuse, R92 ;  /* 0x0000009a845c723c */ /* 0x080ff0000004185c */
[C---:B------:R-:W-:Y:S04]  /*8f60*/  HMMA.16816.F32.BF16 R96, R136.reuse, R154, R96 ;  /* 0x0000009a8860723c */ /* 0x040fe80000041860 */
[----:B------:R-:W-:Y:S04]  /*8f70*/  IMAD.WIDE.U32 R154, R148, -0x326172a9, RZ ;  /* 0xcd9e8d57949a7825 */ /* 0x000fe800078e00ff */
[-C--:B------:R-:W-:Y:S03]  /*8f80*/  HMMA.16816.F32.BF16 R100, R136, R144.reuse, R100 ;  /* 0x000000908864723c */ /* 0x080fe60000041864 */
[C---:B------:R-:W-:Y:S02]  /*8f90*/  LOP3.LUT R149, R155.reuse, R233, RZ, 0x3c, !PT ;  /* 0x000000e99b957212 */ /* 0x040fe400078e3cff */
[C---:B------:R-:W-:Y:S02]  /*8fa0*/  LOP3.LUT R152, R154.reuse, R248, RZ, 0x3c, !PT ;  /* 0x000000f89a987212 */ /* 0x040fe400078e3cff */
[----:B------:R-:W-:Y:S01]  /*8fb0*/  LOP3.LUT R148, R155, R232, RZ, 0x3c, !PT ;  /* 0x000000e89b947212 */ /* 0x000fe200078e3cff */
[C---:B------:R-:W-:Y:S04]  /*8fc0*/  HMMA.16816.F32.BF16 R104, R132.reuse, R144, R104 ;  /* 0x000000908468723c */ /* 0x040fe80000041868 */
[----:B------:R-:W-:Y:S01]  /*8fd0*/  LOP3.LUT R154, R154, R245, RZ, 0x3c, !PT ;  /* 0x000000f59a9a7212 */ /* 0x000fe200078e3cff */
[----:B------:R-:W-:Y:S03]  /*8fe0*/  IMAD.WIDE.U32 R144, R149, -0x2daee0ad, RZ ;  /* 0xd2511f5395907825 */ /* 0x000fe600078e00ff */
[-C--:B------:R-:W-:Y:S03]  /*8ff0*/  HMMA.16816.F32.BF16 R108, R132, R146.reuse, R108 ;  /* 0x00000092846c723c */ /* 0x080fe6000004186c */
[----:B------:R-:W-:Y:S01]  /*9000*/  IMAD.WIDE.U32 R152, R152, -0x2daee0ad, RZ ;  /* 0xd2511f5398987825 */ /* 0x000fe200078e00ff */
[-C--:B------:R-:W-:Y:S03]  /*9010*/  LOP3.LUT R145, R182, R221.reuse, R145, 0x96, !PT ;  /* 0x000000ddb6917212 */ /* 0x080fe600078e9691 */
[----:B------:R-:W-:Y:S01]  /*9020*/  FFMA.FTZ R182, R41, UR4, -R205 ;  /* 0x0000000429b67c23 */ /* 0x000fe200080108cd */
[----:B------:R-:W-:Y:S01]  /*9030*/  IMAD.WIDE.U32 R154, R154, -0x2daee0ad, RZ ;  /* 0xd2511f539a9a7825 */ /* 0x000fe200078e00ff */
[C---:B------:R-:W-:Y:S04]  /*9040*/  HMMA.16816.F32.BF16 R112, R136.reuse, R146, R112 ;  /* 0x000000928870723c */ /* 0x040fe80000041870 */
[----:B------:R-:W-:Y:S01]  /*9050*/  IMAD.WIDE.U32 R150, R148, -0x2daee0ad, RZ ;  /* 0xd2511f5394967825 */ /* 0x000fe200078e00ff */
[----:B------:R-:W-:Y:S01]  /*9060*/  LOP3.LUT R148, R220, R144, R153, 0x96, !PT ;  /* 0x00000090dc947212 */ /* 0x000fe200078e9699 */
[----:B------:R-:W-:Y:S02]  /*9070*/  MUFU.EX2 R182, R182 ;  /* 0x000000b600b67308 */ /* 0x000fe40000000800 */
[-C--:B-1----:R-:W-:Y:S03]  /*9080*/  HMMA.16816.F32.BF16 R32, R136, R140.reuse, R32 ;  /* 0x0000008c8820723c */ /* 0x082fe60000041820 */
[----:B------:R-:W-:Y:S01]  /*9090*/  LOP3.LUT R221, R250, R221, R151, 0x96, !PT ;  /* 0x000000ddfadd7212 */ /* 0x000fe200078e9697 */
[----:B------:R-:W-:Y:S01]  /*90a0*/  IMAD.WIDE.U32 R148, R148, -0x326172a9, RZ ;  /* 0xcd9e8d5794947825 */ /* 0x000fe200078e00ff */
[----:B------:R-:W-:Y:S03]  /*90b0*/  LOP3.LUT R144, R220, R150, R155, 0x96, !PT ;  /* 0x00000096dc907212 */ /* 0x000fe600078e969b */
[--C-:B------:R-:W-:Y:S01]  /*90c0*/  FFMA.FTZ R220, R37, UR4, -R208.reuse ;  /* 0x0000000425dc7c23 */ /* 0x100fe200080108d0 */
[C---:B------:R-:W-:Y:S04]  /*90d0*/  HMMA.16816.F32.BF16 R116, R132.reuse, R140, R116 ;  /* 0x0000008c8474723c */ /* 0x040fe80000041874 */
[----:B------:R-:W-:Y:S04]  /*90e0*/  IMAD.WIDE.U32 R150, R145, -0x326172a9, RZ ;  /* 0xcd9e8d5791967825 */ /* 0x000fe800078e00ff */
[----:B------:R-:W-:Y:S01]  /*90f0*/  FFMA.FTZ R208, R53, UR4, -R208 ;  /* 0x0000000435d07c23 */ /* 0x000fe200080108d0 */
[----:B------:R-:W-:Y:S01]  /*9100*/  MUFU.EX2 R220, R220 ;  /* 0x000000dc00dc7308 */ /* 0x000fe20000000800 */
[-C--:B------:R-:W-:Y:S03]  /*9110*/  HMMA.16816.F32.BF16 R20, R132, R142.reuse, R20 ;  /* 0x0000008e8414723c */ /* 0x080fe60000041814 */
[-C--:B------:R-:W-:Y:S01]  /*9120*/  LOP3.LUT R151, R226, R237.reuse, R151, 0x96, !PT ;  /* 0x000000ede2977212 */ /* 0x080fe200078e9697 */
[----:B------:R-:W-:Y:S01]  /*9130*/  IMAD.WIDE.U32 R156, R221, -0x326172a9, RZ ;  /* 0xcd9e8d57dd9c7825 */ /* 0x000fe200078e00ff */
[----:B------:R-:W-:Y:S04]  /*9140*/  LOP3.LUT R149, R236, R150, R149, 0x96, !PT ;  /* 0x00000096ec957212 */ /* 0x000fe800078e9695 */
[----:B------:R-:W-:Y:S01]  /*9150*/  MUFU.EX2 R208, R208 ;  /* 0x000000d000d07308 */ /* 0x000fe20000000800 */
[----:B------:R-:W-:Y:S01]  /*9160*/  FFMA.FTZ R221, R40, UR4, -R205 ;  /* 0x0000000428dd7c23 */ /* 0x000fe200080108cd */
[C---:B------:R-:W-:Y:S04]  /*9170*/  HMMA.16816.F32.BF16 R120, R136.reuse, R142, R120 ;  /* 0x0000008e8878723c */ /* 0x040fe80000041878 */
[----:B------:R-:W-:Y:S01]  /*9180*/  IMAD.WIDE.U32 R144, R144, -0x326172a9, RZ ;  /* 0xcd9e8d5790907825 */ /* 0x000fe200078e00ff */
[----:B------:R-:W-:Y:S03]  /*9190*/  LOP3.LUT R153, R246, R237, R157, 0x96, !PT ;  /* 0x000000edf6997212 */ /* 0x000fe600078e969d */
[----:B------:R-:W-:Y:S01]  /*91a0*/  MUFU.EX2 R221, R221 ;  /* 0x000000dd00dd7308 */ /* 0x000fe20000000800 */
[----:B------:R-:W-:Y:S01]  /*91b0*/  FFMA.FTZ R226, R45, UR4, -R205 ;  /* 0x000000042de27c23 */ /* 0x000fe200080108cd */
[----:B------:R-:W-:Y:S01]  /*91c0*/  IMAD.WIDE.U32 R146, R149, -0x2daee0ad, RZ ;  /* 0xd2511f5395927825 */ /* 0x000fe200078e00ff */
[----:B------:R-:W-:Y:S03]  /*91d0*/  LOP3.LUT R150, R236, R156, R145, 0x96, !PT ;  /* 0x0000009cec967212 */ /* 0x000fe600078e9691 */
[----:B------:R-:W-:Y:S04]  /*91e0*/  IMAD.WIDE.U32 R160, R151, -0x2daee0ad, RZ ;  /* 0xd2511f5397a07825 */ /* 0x000fe800078e00ff */
[----:B------:R-:W-:Y:S01]  /*91f0*/  MUFU.EX2 R226, R226 ;  /* 0x000000e200e27308 */ /* 0x000fe20000000800 */
[----:B------:R-:W-:Y:S01]  /*9200*/  IMAD.WIDE.U32 R150, R150, -0x2daee0ad, RZ ;  /* 0xd2511f5396967825 */ /* 0x000fe200078e00ff */
[C---:B------:R-:W-:Y:S02]  /*9210*/  LOP3.LUT R145, R222.reuse, R160, R147, 0x96, !PT ;  /* 0x000000a0de917212 */ /* 0x040fe400078e9693 */
[----:B------:R-:W-:Y:S01]  /*9220*/  LOP3.LUT R152, R223, R152, R161, 0x96, !PT ;  /* 0x00000098df987212 */ /* 0x000fe200078e96a1 */
[----:B------:R-:W-:Y:S04]  /*9230*/  IMAD.WIDE.U32 R156, R153, -0x2daee0ad, RZ ;  /* 0xd2511f53999c7825 */ /* 0x000fe800078e00ff */
[----:B------:R-:W-:Y:S01]  /*9240*/  IMAD.WIDE.U32 R160, R145, -0x326172a9, RZ ;  /* 0xcd9e8d5791a07825 */ /* 0x000fe200078e00ff */
[----:B------:R-:W-:Y:S02]  /*9250*/  LOP3.LUT R222, R222, R156, R151, 0x96, !PT ;  /* 0x0000009cdede7212 */ /* 0x000fe400078e9697 */
[----:B------:R-:W-:Y:S01]  /*9260*/  LOP3.LUT R154, R223, R154, R157, 0x96, !PT ;  /* 0x0000009adf9a7212 */ /* 0x000fe200078e969d */
[----:B------:R-:W-:Y:S01]  /*9270*/  IMAD.MOV.U32 R156, RZ, RZ, R160 ;  /* 0x000000ffff9c7224 */ /* 0x000fe200078e00a0 */
[----:B------:R-:W-:Y:S01]  /*9280*/  PRMT R141, R160, 0x7773, RZ ;  /* 0x00007773a08d7816 */ /* 0x000fe200000000ff */
[----:B------:R-:W-:Y:S01]  /*9290*/  IMAD.WIDE.U32 R222, R222, -0x326172a9, RZ ;  /* 0xcd9e8d57dede7825 */ /* 0x000fe200078e00ff */
[C---:B------:R-:W-:Y:S02]  /*92a0*/  PRMT R140, R160.reuse, 0x7772, RZ ;  /* 0x00007772a08c7816 */ /* 0x040fe400000000ff */
[----:B------:R-:W-:Y:S01]  /*92b0*/  PRMT R145, R160, 0x7771, RZ ;  /* 0x00007771a0917816 */ /* 0x000fe200000000ff */
[----:B------:R-:W-:Y:S01]  /*92c0*/  IMAD.MOV.U32 R48, RZ, RZ, R222 ;  /* 0x000000ffff307224 */ /* 0x000fe200078e00de */
[----:B------:R-:W-:Y:S01]  /*92d0*/  PRMT R50, R140, 0x5410, R141 ;  /* 0x000054108c327816 */ /* 0x000fe2000000008d */
[----:B------:R-:W-:Y:S01]  /*92e0*/  IMAD.WIDE.U32 R154, R154, -0x326172a9, RZ ;  /* 0xcd9e8d579a9a7825 */ /* 0x000fe200078e00ff */
[----:B------:R-:W1:Y:S02]  /*92f0*/  LDSM.16.MT88.4 R140, [R169+0x2400] ;  /* 0x00240000a98c783b */ /* 0x000e640000004200 */
[----:B------:R-:W-:Y:S01]  /*9300*/  LOP3.LUT R156, R156, 0xff, RZ, 0xc0, !PT ;  /* 0x000000ff9c9c7812 */ /* 0x000fe200078ec0ff */
[----:B------:R-:W-:Y:S01]  /*9310*/  IMAD.WIDE.U32 R152, R152, -0x326172a9, RZ ;  /* 0xcd9e8d5798987825 */ /* 0x000fe200078e00ff */
[----:B------:R-:W-:Y:S02]  /*9320*/  PRMT R149, R222, 0x7771, RZ ;  /* 0x00007771de957816 */ /* 0x000fe400000000ff */
[----:B------:R-:W-:Y:S02]  /*9330*/  LOP3.LUT R36, R48, 0xff, RZ, 0xc0, !PT ;  /* 0x000000ff30247812 */ /* 0x000fe400078ec0ff */
[----:B------:R-:W-:Y:S01]  /*9340*/  LOP3.LUT R49, R234, R154, R223, 0x96, !PT ;  /* 0x0000009aea317212 */ /* 0x000fe200078e96df */
[----:B------:R-:W-:Y:S01]  /*9350*/  FFMA.FTZ R223, R42, UR4, -R204 ;  /* 0x000000042adf7c23 */ /* 0x000fe200080108cc */
[----:B------:R-:W-:Y:S02]  /*9360*/  PRMT R37, R156, 0x5410, R145 ;  /* 0x000054109c257816 */ /* 0x000fe40000000091 */
[----:B------:R-:W-:Y:S02]  /*9370*/  PRMT R145, R36, 0x5410, R149 ;  /* 0x0000541024917816 */ /* 0x000fe40000000095 */
[----:B------:R-:W-:Y:S01]  /*9380*/  LOP3.LUT R36, R49, 0xffff, RZ, 0xc0, !PT ;  /* 0x0000ffff31247812 */ /* 0x000fe200078ec0ff */
[----:B------:R-:W-:Y:S01]  /*9390*/  MUFU.EX2 R223, R223 ;  /* 0x000000df00df7308 */ /* 0x000fe20000000800 */
[----:B------:R-:W-:Y:S02]  /*93a0*/  LOP3.LUT R147, R234, R152, R161, 0x96, !PT ;  /* 0x00000098ea937212 */ /* 0x000fe400078e96a1 */
[C---:B------:R-:W-:Y:S02]  /*93b0*/  PRMT R151, R222.reuse, 0x7772, RZ ;  /* 0x00007772de977816 */ /* 0x040fe400000000ff */
[----:B------:R-:W-:Y:S01]  /*93c0*/  PRMT R152, R222, 0x7773, RZ ;  /* 0x00007773de987816 */ /* 0x000fe200000000ff */
[----:B------:R-:W-:Y:S01]  /*93d0*/  FFMA.FTZ R222, R39, UR4, -R207 ;  /* 0x0000000427de7c23 */ /* 0x000fe200080108cf */
[----:B------:R-:W-:Y:S02]  /*93e0*/  LOP3.LUT R40, R147, 0xffff, RZ, 0xc0, !PT ;  /* 0x0000ffff93287812 */ /* 0x000fe400078ec0ff */
[----:B------:R-:W-:Y:S02]  /*93f0*/  PRMT R48, R151, 0x5410, R152 ;  /* 0x0000541097307816 */ /* 0x000fe40000000098 */
[----:B------:R-:W-:Y:S01]  /*9400*/  SHF.R.U32.HI R40, RZ, 0x8, R40 ;  /* 0x00000008ff287819 */ /* 0x000fe20000011628 */
[----:B------:R-:W3:Y:S01]  /*9410*/  MUFU.EX2 R222, R222 ;  /* 0x000000de00de7308 */ /* 0x000ee20000000800 */
[----:B------:R-:W-:Y:S02]  /*9420*/  SHF.R.U32.HI R51, RZ, 0x18, R147 ;  /* 0x00000018ff337819 */ /* 0x000fe40000011693 */
[----:B------:R-:W-:Y:S02]  /*9430*/  LOP3.LUT R148, R235, R148, R153, 0x96, !PT ;  /* 0x00000094eb947212 */ /* 0x000fe400078e9699 */
[----:B------:R-:W-:Y:S02]  /*9440*/  LOP3.LUT R39, R49, 0xff, RZ, 0xc0, !PT ;  /* 0x000000ff31277812 */ /* 0x000fe400078ec0ff */
[----:B------:R-:W-:Y:S01]  /*9450*/  SHF.R.U32.HI R36, RZ, 0x8, R36 ;  /* 0x00000008ff247819 */ /* 0x000fe20000011624 */
[----:B------:R-:W-:Y:S01]  /*9460*/  IMAD.WIDE.U32 R148, R148, -0x2daee0ad, RZ ;  /* 0xd2511f5394947825 */ /* 0x000fe200078e00ff */
[----:B------:R-:W-:Y:S02]  /*9470*/  PRMT R38, R147, 0x7632, R38 ;  /* 0x0000763293267816 */ /* 0x000fe40000000026 */
[----:B------:R-:W-:Y:S01]  /*9480*/  PRMT R45, R39, 0x5410, R36 ;  /* 0x00005410272d7816 */ /* 0x000fe20000000024 */
[-C--:B-1----:R-:W-:Y:S03]  /*9490*/  HMMA.16816.F32.BF16 R28, R136, R140.reuse, R28 ;  /* 0x0000008c881c723c */ /* 0x082fe6000004181c */
[----:B------:R-:W-:Y:S01]  /*94a0*/  LOP3.LUT R39, R50, 0xff00ff, RZ, 0xc0, !PT ;  /* 0x00ff00ff32277812 */ /* 0x000fe200078ec0ff */
[----:B------:R-:W-:Y:S01]  /*94b0*/  FFMA.FTZ R50, R47, UR4, -R204 ;  /* 0x000000042f327c23 */ /* 0x000fe200080108cc */
[----:B------:R-:W-:Y:S02]  /*94c0*/  MOV R52, R148 ;  /* 0x0000009400347202 */ /* 0x000fe40000000f00 */
[----:B------:R-:W-:Y:S01]  /*94d0*/  PRMT R53, R148, 0x7771, RZ ;  /* 0x0000777194357816 */ /* 0x000fe200000000ff */
[C---:B------:R-:W-:Y:S01]  /*94e0*/  HMMA.16816.F32.BF16 R124, R132.reuse, R140, R124 ;  /* 0x0000008c847c723c */ /* 0x040fe2000004187c */
[----:B------:R-:W3:Y:S01]  /*94f0*/  LDL.LU R140, [R1+0x20] ;  /* 0x00002000018c7983 */ /* 0x000ee20000300800 */
[----:B------:R1:W1:Y:S02]  /*9500*/  MUFU.EX2 R158, R50 ;  /* 0x00000032009e7308 */ /* 0x0002640000000800 */
[----:B------:R-:W-:Y:S02]  /*9510*/  LOP3.LUT R141, R147, 0xff, RZ, 0xc0, !PT ;  /* 0x000000ff938d7812 */ /* 0x000fe400078ec0ff */
[--C-:B------:R-:W-:Y:S02]  /*9520*/  HSET2.LE.AND R39, R39, R200.reuse, PT ;  /* 0x000000c827277233 */ /* 0x100fe40003803000 */
[-C--:B------:R-:W-:Y:S03]  /*9530*/  HMMA.16816.F32.BF16 R24, R132, R142.reuse, R24 ;  /* 0x0000008e8418723c */ /* 0x080fe60000041818 */
[----:B------:R-:W-:Y:S02]  /*9540*/  PRMT R141, R141, 0x5410, R40 ;  /* 0x000054108d8d7816 */ /* 0x000fe40000000028 */
[----:B--2---:R-:W-:Y:S01]  /*9550*/  F2FP.BF16.F32.PACK_AB R36, R174, R175 ;  /* 0x000000afae24723e */ /* 0x004fe200000010ff */
[----:B------:R-:W2:Y:S01]  /*9560*/  LDSM.16.MT88.4 R40, [R187+0x9800] ;  /* 0x00980000bb28783b */ /* 0x000ea20000004200 */
[----:B------:R-:W-:Y:S01]  /*9570*/  LOP3.LUT R38, R38, 0xff, RZ, 0xc0, !PT ;  /* 0x000000ff26267812 */ /* 0x000fe200078ec0ff */
[----:B------:R-:W-:Y:S04]  /*9580*/  HMMA.16816.F32.BF16 R128, R136, R142, R128 ;  /* 0x0000008e8880723c */ /* 0x000fe80000041880 */
[----:B------:R-:W-:Y:S02]  /*9590*/  LOP3.LUT R39, R36, R39, RZ, 0xc0, !PT ;  /* 0x0000002724277212 */ /* 0x000fe400078ec0ff */
[--C-:B------:R-:W-:Y:S02]  /*95a0*/  HSET2.LE.AND R36, R141, R200.reuse, PT ;  /* 0x000000c88d247233 */ /* 0x100fe40003803000 */
[----:B------:R-:W2:Y:S01]  /*95b0*/  LDL.LU R141, [R1+0x24] ;  /* 0x00002400018d7983 */ /* 0x000ea20000300800 */
[----:B------:R-:W-:Y:S02]  /*95c0*/  PRMT R44, R49, 0x7632, R44 ;  /* 0x00007632312c7816 */ /* 0x000fe4000000002c */
[----:B------:R-:W-:Y:S02]  /*95d0*/  PRMT R51, R38, 0x5410, R51 ;  /* 0x0000541026337816 */ /* 0x000fe40000000033 */
[--C-:B------:R-:W-:Y:S02]  /*95e0*/  HSET2.LE.AND R38, R37, R200.reuse, PT ;  /* 0x000000c825267233 */ /* 0x100fe40003803000 */
[----:B------:R-:W-:Y:S02]  /*95f0*/  SHF.R.U32.HI R49, RZ, 0x18, R49 ;  /* 0x00000018ff317819 */ /* 0x000fe40000011631 */
[----:B------:R-:W-:Y:S02]  /*9600*/  LOP3.LUT R44, R44, 0xff, RZ, 0xc0, !PT ;  /* 0x000000ff2c2c7812 */ /* 0x000fe400078ec0ff */
[----:B----4-:R-:W-:Y:S02]  /*9610*/  F2FP.BF16.F32.PACK_AB R37, R173, R172 ;  /* 0x000000acad25723e */ /* 0x010fe400000010ff */
[----:B------:R-:W-:Y:S02]  /*9620*/  PRMT R49, R44, 0x5410, R49 ;  /* 0x000054102c317816 */ /* 0x000fe40000000031 */
[----:B------:R-:W-:Y:S02]  /*9630*/  LOP3.LUT R38, R37, R38, RZ, 0xc0, !PT ;  /* 0x0000002625267212 */ /* 0x000fe400078ec0ff */
[--C-:B------:R-:W-:Y:S02]  /*9640*/  HSET2.LE.AND R37, R51, R200.reuse, PT ;  /* 0x000000c833257233 */ /* 0x100fe40003803000 */
[--C-:B------:R-:W-:Y:S02]  /*9650*/  HSET2.LE.AND R44, R45, R200.reuse, PT ;  /* 0x000000c82d2c7233 */ /* 0x100fe40003803000 */
[----:B---3--:R-:W-:Y:S02]  /*9660*/  F2FP.BF16.F32.PACK_AB R46, R222, R183 ;  /* 0x000000b7de2e723e */ /* 0x008fe400000010ff */
[----:B------:R-:W-:Y:S01]  /*9670*/  F2FP.BF16.F32.PACK_AB R45, R182, R221 ;  /* 0x000000ddb62d723e */ /* 0x000fe200000010ff */
[----:B------:R-:W-:Y:S01]  /*9680*/  FADD.FTZ R221, R221, R214 ;  /* 0x000000d6dddd7221 */ /* 0x000fe20000010000 */
[----:B------:R-:W-:Y:S02]  /*9690*/  F2FP.BF16.F32.PACK_AB R47, R220, R181 ;  /* 0x000000b5dc2f723e */ /* 0x000fe400000010ff */
[----:B------:R-:W-:Y:S01]  /*96a0*/  LOP3.LUT R37, R46, R37, RZ, 0xc0, !PT ;  /* 0x000000252e257212 */ /* 0x000fe200078ec0ff */
[----:B------:R-:W-:Y:S01]  /*96b0*/  FADD.FTZ R182, R182, R221 ;  /* 0x000000ddb6b67221 */ /* 0x000fe20000010000 */
[----:B------:R-:W-:Y:S02]  /*96c0*/  LOP3.LUT R44, R45, R44, RZ, 0xc0, !PT ;  /* 0x0000002c2d2c7212 */ /* 0x000fe400078ec0ff */
[----:B------:R-:W-:Y:S02]  /*96d0*/  LOP3.LUT R36, R47, R36, RZ, 0xc0, !PT ;  /* 0x000000242f247212 */ /* 0x000fe400078ec0ff */
[----:B------:R-:W-:Y:S02]  /*96e0*/  LOP3.LUT R137, R48, 0xff00ff, RZ, 0xc0, !PT ;  /* 0x00ff00ff30897812 */ /* 0x000fe400078ec0ff */
[--C-:B------:R-:W-:Y:S02]  /*96f0*/  HSET2.LE.AND R45, R49, R200.reuse, PT ;  /* 0x000000c8312d7233 */ /* 0x100fe40003803000 */
[--C-:B------:R-:W-:Y:S01]  /*9700*/  HSET2.LE.AND R46, R145, R200.reuse, PT ;  /* 0x000000c8912e7233 */ /* 0x100fe20003803000 */
[-C--:B--2---:R-:W-:Y:S01]  /*9710*/  HMMA.16816.F32.BF16 R4, R36, R40.reuse, R4 ;  /* 0x000000282404723c */ /* 0x084fe20000041804 */
[----:B-1----:R-:W1:Y:S04]  /*9720*/  LDSM.16.MT88.4 R48, [R169+0x800] ;  /* 0x00080000a930783b */ /* 0x002e680000004200 */
[----:B------:R-:W-:Y:S01]  /*9730*/  F2FP.BF16.F32.PACK_AB R47, R226, R225 ;  /* 0x000000e1e22f723e */ /* 0x000fe200000010ff */
[----:B------:R-:W-:Y:S01]  /*9740*/  FADD.FTZ R225, R225, R182 ;  /* 0x000000b6e1e17221 */ /* 0x000fe20000010000 */
[----:B------:R-:W-:Y:S01]  /*9750*/  F2FP.BF16.F32.PACK_AB R132, R224, R223 ;  /* 0x000000dfe084723e */ /* 0x000fe200000010ff */
[----:B------:R-:W-:Y:S01]  /*9760*/  FADD.FTZ R223, R223, R216 ;  /* 0x000000d8dfdf7221 */ /* 0x000fe20000010000 */
[----:B------:R-:W-:Y:S01]  /*9770*/  LOP3.LUT R46, R47, R46, RZ, 0xc0, !PT ;  /* 0x0000002e2f2e7212 */ /* 0x000fe200078ec0ff */
[----:B------:R-:W-:Y:S01]  /*9780*/  FADD.FTZ R225, R226, R225 ;  /* 0x000000e1e2e17221 */ /* 0x000fe20000010000 */
[--C-:B------:R-:W-:Y:S01]  /*9790*/  HSET2.LE.AND R47, R137, R200.reuse, PT ;  /* 0x000000c8892f7233 */ /* 0x100fe20003803000 */
[----:B------:R-:W-:Y:S01]  /*97a0*/  FADD.FTZ R224, R224, R223 ;  /* 0x000000dfe0e07221 */ /* 0x000fe20000010000 */
[----:B------:R-:W-:Y:S02]  /*97b0*/  F2FP.BF16.F32.PACK_AB R136, R158, R227 ;  /* 0x000000e39e88723e */ /* 0x000fe400000010ff */
[----:B------:R-:W-:Y:S01]  /*97c0*/  LOP3.LUT R45, R132, R45, RZ, 0xc0, !PT ;  /* 0x0000002d842d7212 */ /* 0x000fe200078ec0ff */
[----:B------:R-:W-:Y:S01]  /*97d0*/  FADD.FTZ R224, R227, R224 ;  /* 0x000000e0e3e07221 */ /* 0x000fe20000010000 */
[----:B------:R-:W-:Y:S01]  /*97e0*/  LOP3.LUT R47, R136, R47, RZ, 0xc0, !PT ;  /* 0x0000002f882f7212 */ /* 0x000fe200078ec0ff */
[----:B------:R-:W2:Y:S01]  /*97f0*/  LDSM.16.MT88.4 R132, [R187+0xa800] ;  /* 0x00a80000bb84783b */ /* 0x000ea20000004200 */
[----:B------:R-:W-:Y:S05]  /*9800*/  LOP3.LUT R146, R159, R146, R149, 0x96, !PT ;  /* 0x000000929f927212 */ /* 0x000fea00078e9695 */
[C---:B------:R-:W-:Y:S08]  /*9810*/  HMMA.16816.F32.BF16 R8, R44.reuse, R40, R8 ;  /* 0x000000282c08723c */ /* 0x040ff00000041808 */
[-C--:B------:R-:W-:Y:S08]  /*9820*/  HMMA.16816.F32.BF16 R12, R44, R42.reuse, R12 ;  /* 0x0000002a2c0c723c */ /* 0x080ff0000004180c */
[C---:B------:R-:W-:Y:S01]  /*9830*/  HMMA.16816.F32.BF16 R16, R36.reuse, R42, R16 ;  /* 0x0000002a2410723c */ /* 0x040fe20000041810 */
[----:B------:R-:W3:Y:S07]  /*9840*/  LDSM.16.MT88.4 R40, [R169+0x1800] ;  /* 0x00180000a928783b */ /* 0x000eee0000004200 */
[-C--:B-1----:R-:W-:Y:S08]  /*9850*/  HMMA.16816.F32.BF16 R68, R36, R48.reuse, R68 ;  /* 0x000000302444723c */ /* 0x082ff00000041844 */
[C---:B------:R-:W-:Y:S08]  /*9860*/  HMMA.16816.F32.BF16 R72, R44.reuse, R48, R72 ;  /* 0x000000302c48723c */ /* 0x040ff00000041848 */
[-C--:B------:R-:W-:Y:S08]  /*9870*/  HMMA.16816.F32.BF16 R76, R44, R50.reuse, R76 ;  /* 0x000000322c4c723c */ /* 0x080ff0000004184c */
[C---:B------:R-:W-:Y:S01]  /*9880*/  HMMA.16816.F32.BF16 R80, R36.reuse, R50, R80 ;  /* 0x000000322450723c */ /* 0x040fe20000041850 */
[----:B------:R-:W1:Y:S07]  /*9890*/  LDSM.16.MT88.4 R48, [R187+0xb800] ;  /* 0x00b80000bb30783b */ /* 0x000e6e0000004200 */
[-C--:B--2---:R-:W-:Y:S08]  /*98a0*/  HMMA.16816.F32.BF16 R84, R36, R132.reuse, R84 ;  /* 0x000000842454723c */ /* 0x084ff00000041854 */
[C---:B------:R-:W-:Y:S04]  /*98b0*/  HMMA.16816.F32.BF16 R88, R44.reuse, R132, R88 ;  /* 0x000000842c58723c */ /* 0x040fe80000041858 */
[----:B------:R-:W-:Y:S04]  /*98c0*/  LOP3.LUT R132, R235, R144, R155, 0x96, !PT ;  /* 0x00000090eb847212 */ /* 0x000fe800078e969b */
[-C--:B------:R-:W-:Y:S03]  /*98d0*/  HMMA.16816.F32.BF16 R92, R44, R134.reuse, R92 ;  /* 0x000000862c5c723c */ /* 0x080fe6000004185c */
[----:B------:R-:W-:Y:S05]  /*98e0*/  IMAD.WIDE.U32 R132, R132, -0x2daee0ad, RZ ;  /* 0xd2511f5384847825 */ /* 0x000fea00078e00ff */
[C---:B------:R-:W-:Y:S04]  /*98f0*/  HMMA.16816.F32.BF16 R96, R36.reuse, R134, R96 ;  /* 0x000000862460723c */ /* 0x040fe80000041860 */
[----:B------:R-:W-:Y:S01]  /*9900*/  LOP3.LUT R150, R159, R150, R133, 0x96, !PT ;  /* 0x000000969f967212 */ /* 0x000fe200078e9685 */
[----:B------:R-:W-:Y:S01]  /*9910*/  FFMA.FTZ R133, R56, UR4, -R205 ;  /* 0x0000000438857c23 */ /* 0x000fe200080108cd */
[--C-:B------:R-:W-:Y:S01]  /*9920*/  FFMA.FTZ R135, R54, UR4, -R207.reuse ;  /* 0x0000000436877c23 */ /* 0x100fe200080108cf */
[----:B------:R-:W-:Y:S01]  /*9930*/  PRMT R54, R148, 0x7772, RZ ;  /* 0x0000777294367816 */ /* 0x000fe200000000ff */
[-C--:B---3--:R-:W-:Y:S01]  /*9940*/  HMMA.16816.F32.BF16 R100, R36, R40.reuse, R100 ;  /* 0x000000282464723c */ /* 0x088fe20000041864 */
[----:B------:R2:W3:Y:S02]  /*9950*/  MUFU.EX2 R161, R133 ;  /* 0x0000008500a17308 */ /* 0x0004e40000000800 */
[----:B------:R-:W-:Y:S01]  /*9960*/  LOP3.LUT R137, R150, 0xff, RZ, 0xc0, !PT ;  /* 0x000000ff96897812 */ /* 0x000fe200078ec0ff */
[----:B------:R-:W-:Y:S01]  /*9970*/  FFMA.FTZ R207, R55, UR4, -R207 ;  /* 0x0000000437cf7c23 */ /* 0x000fe200080108cf */
[----:B------:R-:W-:Y:S01]  /*9980*/  PRMT R55, R148, 0x7773, RZ ;  /* 0x0000777394377816 */ /* 0x000fe200000000ff */
[----:B------:R-:W-:Y:S01]  /*9990*/  IMAD.MOV.U32 R134, RZ, RZ, R132 ;  /* 0x000000ffff867224 */ /* 0x000fe200078e0084 */
[----:B------:R-:W-:Y:S01]  /*99a0*/  PRMT R56, R132, 0x7772, RZ ;  /* 0x0000777284387816 */ /* 0x000fe200000000ff */
[C---:B------:R-:W-:Y:S03]  /*99b0*/  HMMA.16816.F32.BF16 R104, R44.reuse, R40, R104 ;  /* 0x000000282c68723c */ /* 0x040fe60000041868 */
[----:B------:R-:W4:Y:S05]  /*99c0*/  MUFU.EX2 R162, R135 ;  /* 0x0000008700a27308 */ /* 0x000f2a0000000800 */
[-C--:B------:R-:W-:Y:S05]  /*99d0*/  HMMA.16816.F32.BF16 R108, R44, R42.reuse, R108 ;  /* 0x0000002a2c6c723c */ /* 0x080fea000004186c */
[----:B------:R-:W-:Y:S01]  /*99e0*/  MUFU.EX2 R207, R207 ;  /* 0x000000cf00cf7308 */ /* 0x000fe20000000800 */
[----:B--2---:R-:W-:Y:S01]  /*99f0*/  SHF.R.U32.HI R133, RZ, 0x18, R150 ;  /* 0x00000018ff857819 */ /* 0x004fe20000011696 */
[----:B---3--:R-:W-:Y:S01]  /*9a00*/  IMAD.MOV.U32 R166, RZ, RZ, R161 ;  /* 0x000000ffffa67224 */ /* 0x008fe200078e00a1 */
[C---:B------:R-:W-:Y:S01]  /*9a10*/  HMMA.16816.F32.BF16 R112, R36.reuse, R42, R112 ;  /* 0x0000002a2470723c */ /* 0x040fe20000041870 */
[----:B------:R-:W2:Y:S03]  /*9a20*/  LDSM.16.MT88.4 R40, [R169+0x2800] ;  /* 0x00280000a928783b */ /* 0x000ea60000004200 */
[----:B----4-:R-:W-:Y:S02]  /*9a30*/  IMAD.MOV.U32 R252, RZ, RZ, R162 ;  /* 0x000000fffffc7224 */ /* 0x010fe400078e00a2 */
[----:B------:R-:W-:Y:S02]  /*9a40*/  FADD.FTZ R225, R166, R225 ;  /* 0x000000e1a6e17221 */ /* 0x000fe40000010000 */
[-C--:B-1----:R-:W-:Y:S08]  /*9a50*/  HMMA.16816.F32.BF16 R32, R36, R48.reuse, R32 ;  /* 0x000000302420723c */ /* 0x082ff00000041820 */
[C---:B------:R-:W-:Y:S04]  /*9a60*/  HMMA.16816.F32.BF16 R116, R44.reuse, R48, R116 ;  /* 0x000000302c74723c */ /* 0x040fe80000041874 */
[----:B------:R-:W-:Y:S02]  /*9a70*/  PRMT R48, R54, 0x5410, R55 ;  /* 0x0000541036307816 */ /* 0x000fe40000000037 */
[----:B------:R-:W-:Y:S02]  /*9a80*/  PRMT R49, R132, 0x7773, RZ ;  /* 0x0000777384317816 */ /* 0x000fe400000000ff */
[-C--:B------:R-:W-:Y:S03]  /*9a90*/  HMMA.16816.F32.BF16 R20, R44, R50.reuse, R20 ;  /* 0x000000322c14723c */ /* 0x080fe60000041814 */
[----:B------:R-:W-:Y:S02]  /*9aa0*/  LOP3.LUT R54, R52, 0xff, RZ, 0xc0, !PT ;  /* 0x000000ff34367812 */ /* 0x000fe400078ec0ff */
[----:B------:R-:W-:Y:S02]  /*9ab0*/  PRMT R52, R56, 0x5410, R49 ;  /* 0x0000541038347816 */ /* 0x000fe40000000031 */
[----:B------:R-:W-:Y:S01]  /*9ac0*/  PRMT R49, R54, 0x5410, R53 ;  /* 0x0000541036317816 */ /* 0x000fe20000000035 */
[C---:B------:R-:W-:Y:S04]  /*9ad0*/  HMMA.16816.F32.BF16 R120, R36.reuse, R50, R120 ;  /* 0x000000322478723c */ /* 0x040fe80000041878 */
[C---:B------:R-:W-:Y:S02]  /*9ae0*/  LOP3.LUT R54, R150.reuse, 0xffff, RZ, 0xc0, !PT ;  /* 0x0000ffff96367812 */ /* 0x040fe400078ec0ff */
[----:B------:R-:W-:Y:S02]  /*9af0*/  PRMT R50, R150, 0x7632, R50 ;  /* 0x0000763296327816 */ /* 0x000fe40000000032 */
[----:B------:R-:W1:Y:S01]  /*9b00*/  LDSM.16.MT88.4 R148, [R187+0x9c00] ;  /* 0x009c0000bb94783b */ /* 0x000e620000004200 */
[-C--:B--2---:R-:W-:Y:S03]  /*9b10*/  HMMA.16816.F32.BF16 R28, R36, R40.reuse, R28 ;  /* 0x00000028241c723c */ /* 0x084fe6000004181c */
[----:B------:R-:W-:Y:S02]  /*9b20*/  PRMT R132, R132, 0x7771, RZ ;  /* 0x0000777184847816 */ /* 0x000fe400000000ff */
[----:B------:R-:W-:Y:S01]  /*9b30*/  LOP3.LUT R55, R134, 0xff, RZ, 0xc0, !PT ;  /* 0x000000ff86377812 */ /* 0x000fe200078ec0ff */
[--C-:B------:R-:W-:Y:S01]  /*9b40*/  FFMA.FTZ R134, R57, UR4, -R205.reuse ;  /* 0x0000000439867c23 */ /* 0x100fe200080108cd */
[----:B------:R-:W-:Y:S01]  /*9b50*/  LOP3.LUT R50, R50, 0xff, RZ, 0xc0, !PT ;  /* 0x000000ff32327812 */ /* 0x000fe200078ec0ff */
[C---:B------:R-:W-:Y:S02]  /*9b60*/  HMMA.16816.F32.BF16 R124, R44.reuse, R40, R124 ;  /* 0x000000282c7c723c */ /* 0x040fe4000004187c */
[----:B------:R-:W-:Y:S02]  /*9b70*/  MUFU.EX2 R156, R134 ;  /* 0x00000086009c7308 */ /* 0x000fe40000000800 */
[----:B------:R-:W-:Y:S01]  /*9b80*/  PRMT R53, R55, 0x5410, R132 ;  /* 0x0000541037357816 */ /* 0x000fe20000000084 */
[--C-:B------:R-:W-:Y:S01]  /*9b90*/  FFMA.FTZ R132, R58, UR4, -R204.reuse ;  /* 0x000000043a847c23 */ /* 0x100fe200080108cc */
[--C-:B------:R-:W-:Y:S01]  /*9ba0*/  FFMA.FTZ R55, R59, UR4, -R204.reuse ;  /* 0x000000043b377c23 */ /* 0x100fe200080108cc */
[----:B------:R-:W-:Y:S01]  /*9bb0*/  FFMA.FTZ R205, R61, UR4, -R205 ;  /* 0x000000043dcd7c23 */ /* 0x000fe200080108cd */
[-C--:B------:R-:W-:Y:S04]  /*9bc0*/  HMMA.16816.F32.BF16 R24, R44, R42.reuse, R24 ;  /* 0x0000002a2c18723c */ /* 0x080fe80000041818 */
[----:B------:R-:W2:Y:S01]  /*9bd0*/  MUFU.EX2 R157, R132 ;  /* 0x00000084009d7308 */ /* 0x000ea20000000800 */
[----:B------:R-:W-:Y:S01]  /*9be0*/  FFMA.FTZ R204, R63, UR4, -R204 ;  /* 0x000000043fcc7c23 */ /* 0x000fe200080108cc */
[C---:B------:R-:W-:Y:S02]  /*9bf0*/  LOP3.LUT R58, R146.reuse, 0xffff, RZ, 0xc0, !PT ;  /* 0x0000ffff923a7812 */ /* 0x040fe400078ec0ff */
[----:B------:R-:W-:Y:S01]  /*9c00*/  PRMT R56, R146, 0x7632, R56 ;  /* 0x0000763292387816 */ /* 0x000fe20000000038 */
[----:B------:R-:W-:Y:S01]  /*9c10*/  HMMA.16816.F32.BF16 R128, R36, R42, R128 ;  /* 0x0000002a2480723c */ /* 0x000fe20000041880 */
[----:B------:R-:W-:Y:S04]  /*9c20*/  LDSM.16.MT88.4 R36, [R187+0xbc00] ;  /* 0x00bc0000bb24783b */ /* 0x000fe80000004200 */
[----:B------:R-:W-:Y:S01]  /*9c30*/  MUFU.EX2 R160, R55 ;  /* 0x0000003700a07308 */ /* 0x000fe20000000800 */
[----:B------:R-:W-:Y:S02]  /*9c40*/  LOP3.LUT R47, R48, 0xff00ff, RZ, 0xc0, !PT ;  /* 0x00ff00ff302f7812 */ /* 0x000fe400078ec0ff */
[----:B------:R-:W-:Y:S02]  /*9c50*/  SHF.R.U32.HI R58, RZ, 0x8, R58 ;  /* 0x00000008ff3a7819 */ /* 0x000fe4000001163a */
[----:B------:R-:W-:Y:S02]  /*9c60*/  LOP3.LUT R56, R56, 0xff, RZ, 0xc0, !PT ;  /* 0x000000ff38387812 */ /* 0x000fe400078ec0ff */
[----:B------:R-:W-:Y:S03]  /*9c70*/  LOP3.LUT R59, R146, 0xff, RZ, 0xc0, !PT ;  /* 0x000000ff923b7812 */ /* 0x000fe600078ec0ff */
[----:B------:R-:W3:Y:S01]  /*9c80*/  MUFU.EX2 R205, R205 ;  /* 0x000000cd00cd7308 */ /* 0x000ee20000000800 */
[----:B------:R-:W-:Y:S01]  /*9c90*/  SHF.R.U32.HI R57, RZ, 0x18, R146 ;  /* 0x00000018ff397819 */ /* 0x000fe20000011692 */
[----:B--2---:R-:W-:Y:S01]  /*9ca0*/  IMAD.MOV.U32 R249, RZ, RZ, R157 ;  /* 0x000000fffff97224 */ /* 0x004fe200078e009d */
[----:B------:R-:W-:Y:S02]  /*9cb0*/  PRMT R59, R59, 0x5410, R58 ;  /* 0x000054103b3b7816 */ /* 0x000fe4000000003a */
[----:B------:R-:W-:Y:S02]  /*9cc0*/  PRMT R57, R56, 0x5410, R57 ;  /* 0x0000541038397816 */ /* 0x000fe40000000039 */
[--C-:B------:R-:W-:Y:S03]  /*9cd0*/  HSET2.LE.AND R47, R47, R200.reuse, PT ;  /* 0x000000c82f2f7233 */ /* 0x100fe60003803000 */
[----:B------:R2:W-:Y:S01]  /*9ce0*/  MUFU.EX2 R63, R62 ;  /* 0x0000003e003f7308 */ /* 0x0005e20000000800 */
[----:B------:R-:W-:Y:S02]  /*9cf0*/  F2FP.BF16.F32.PACK_AB R40, R67, R66 ;  /* 0x000000424328723e */ /* 0x000fe400000010ff */
[----:B------:R-:W-:Y:S02]  /*9d00*/  SHF.R.U32.HI R54, RZ, 0x8, R54 ;  /* 0x00000008ff367819 */ /* 0x000fe40000011636 */
[--C-:B------:R-:W-:Y:S02]  /*9d10*/  HSET2.LE.AND R46, R49, R200.reuse, PT ;  /* 0x000000c8312e7233 */ /* 0x100fe40003803000 */
[--C-:B------:R-:W-:Y:S03]  /*9d20*/  HSET2.LE.AND R44, R59, R200.reuse, PT ;  /* 0x000000c83b2c7233 */ /* 0x100fe60003803000 */
[----:B------:R-:W4:Y:S01]  /*9d30*/  MUFU.EX2 R204, R204 ;  /* 0x000000cc00cc7308 */ /* 0x000f220000000800 */
[--C-:B------:R-:W-:Y:S02]  /*9d40*/  HSET2.LE.AND R45, R57, R200.reuse, PT ;  /* 0x000000c8392d7233 */ /* 0x100fe40003803000 */
[----:B------:R-:W-:Y:S01]  /*9d50*/  LOP3.LUT R47, R40, R47, RZ, 0xc0, !PT ;  /* 0x0000002f282f7212 */ /* 0x000fe200078ec0ff */
[----:B------:R-:W-:Y:S01]  /*9d60*/  LDSM.16.MT88.4 R56, [R169+0x1c00] ;  /* 0x001c0000a938783b */ /* 0x000fe20000004200 */
[----:B------:R-:W-:Y:S02]  /*9d70*/  F2FP.BF16.F32.PACK_AB R61, R65, R64 ;  /* 0x00000040413d723e */ /* 0x000fe400000010ff */
[----:B------:R-:W-:Y:S02]  /*9d80*/  F2FP.BF16.F32.PACK_AB R41, R208, R165 ;  /* 0x000000a5d029723e */ /* 0x000fe400000010ff */
[----:B------:R-:W-:Y:S01]  /*9d90*/  F2FP.BF16.F32.PACK_AB R40, R207, R252 ;  /* 0x000000fccf28723e */ /* 0x000fe200000010ff */
[----:B--2---:R-:W-:Y:S01]  /*9da0*/  IMAD.MOV.U32 R62, RZ, RZ, R158 ;  /* 0x000000ffff3e7224 */ /* 0x004fe200078e009e */
[----:B------:R-:W-:Y:S01]  /*9db0*/  PRMT R133, R50, 0x5410, R133 ;  /* 0x0000541032857816 */ /* 0x000fe20000000085 */
[----:B------:R-:W-:Y:S01]  /*9dc0*/  FFMA.FTZ R202, R167, R140, R202 ;  /* 0x0000008ca7ca7223 */ /* 0x000fe200000100ca */
[----:B------:R-:W-:Y:S01]  /*9dd0*/  PRMT R137, R137, 0x5410, R54 ;  /* 0x0000541089897816 */ /* 0x000fe20000000036 */
[----:B------:R-:W2:Y:S01]  /*9de0*/  LDSM.16.MT88.4 R48, [R169+0xc00] ;  /* 0x000c0000a930783b */ /* 0x000ea20000004200 */
[----:B------:R-:W-:Y:S01]  /*9df0*/  LOP3.LUT R135, R52, 0xff00ff, RZ, 0xc0, !PT ;  /* 0x00ff00ff34877812 */ /* 0x000fe200078ec0ff */
[----:B------:R-:W-:Y:S01]  /*9e00*/  IMAD.MOV.U32 R167, RZ, RZ, R156 ;  /* 0x000000ffffa77224 */ /* 0x000fe200078e009c */
[----:B------:R-:W-:Y:S01]  /*9e10*/  LOP3.LUT R46, R61, R46, RZ, 0xc0, !PT ;  /* 0x0000002e3d2e7212 */ /* 0x000fe200078ec0ff */
[----:B------:R-:W-:Y:S01]  /*9e20*/  FADD.FTZ R193, R193, R202 ;  /* 0x000000cac1c17221 */ /* 0x000fe20000010000 */
[----:B------:R-:W-:Y:S01]  /*9e30*/  LOP3.LUT R44, R41, R44, RZ, 0xc0, !PT ;  /* 0x0000002c292c7212 */ /* 0x000fe200078ec0ff */
[----:B------:R-:W-:Y:S01]  /*9e40*/  FADD.FTZ R224, R62, R224 ;  /* 0x000000e03ee07221 */ /* 0x000fe20000010000 */
[----:B------:R-:W-:Y:S01]  /*9e50*/  LOP3.LUT R45, R40, R45, RZ, 0xc0, !PT ;  /* 0x0000002d282d7212 */ /* 0x000fe200078ec0ff */
[----:B------:R-:W-:Y:S01]  /*9e60*/  FADD.FTZ R190, R190, R193 ;  /* 0x000000c1bebe7221 */ /* 0x000fe20000010000 */
[--C-:B------:R-:W-:Y:S01]  /*9e70*/  HSET2.LE.AND R134, R53, R200.reuse, PT ;  /* 0x000000c835867233 */ /* 0x100fe20003803000 */
[----:B------:R-:W-:Y:S01]  /*9e80*/  FADD.FTZ R224, R249, R224 ;  /* 0x000000e0f9e07221 */ /* 0x000fe20000010000 */
[--C-:B------:R-:W-:Y:S01]  /*9e90*/  HSET2.LE.AND R132, R137, R200.reuse, PT ;  /* 0x000000c889847233 */ /* 0x100fe20003803000 */
[----:B------:R-:W2:Y:S01]  /*9ea0*/  LDSM.16.MT88.4 R52, [R187+0xac00] ;  /* 0x00ac0000bb34783b */ /* 0x000ea20000004200 */
[--C-:B------:R-:W-:Y:S01]  /*9eb0*/  HSET2.LE.AND R135, R135, R200.reuse, PT ;  /* 0x000000c887877233 */ /* 0x100fe20003803000 */
[----:B------:R-:W-:Y:S01]  /*9ec0*/  FADD.FTZ R191, R191, R190 ;  /* 0x000000bebfbf7221 */ /* 0x000fe20000010000 */
[----:B------:R-:W-:Y:S01]  /*9ed0*/  HSET2.LE.AND R133, R133, R200, PT ;  /* 0x000000c885857233 */ /* 0x000fe20003803000 */
[C---:B------:R-:W-:Y:S01]  /*9ee0*/  FADD.FTZ R225, R167.reuse, R225 ;  /* 0x000000e1a7e17221 */ /* 0x040fe20000010000 */
[----:B------:R-:W-:Y:S01]  /*9ef0*/  F2FP.BF16.F32.PACK_AB R43, R167, R166 ;  /* 0x000000a6a72b723e */ /* 0x000fe200000010ff */
[----:B------:R-:W-:Y:S01]  /*9f00*/  FADD.FTZ R212, R212, R191 ;  /* 0x000000bfd4d47221 */ /* 0x000fe20000010000 */
[----:B---3--:R-:W-:Y:S01]  /*9f10*/  F2FP.BF16.F32.PACK_AB R41, R205, R60 ;  /* 0x0000003ccd29723e */ /* 0x008fe200000010ff */
[----:B------:R-:W-:Y:S01]  /*9f20*/  FFMA.FTZ R201, R168, R141, R201 ;  /* 0x0000008da8c97223 */ /* 0x000fe200000100c9 */
[----:B------:R-:W-:Y:S01]  /*9f30*/  MOV R168, R160 ;  /* 0x000000a000a87202 */ /* 0x000fe20000000f00 */
[----:B------:R-:W-:Y:S01]  /*9f40*/  FADD.FTZ R211, R211, R212 ;  /* 0x000000d4d3d37221 */ /* 0x000fe20000010000 */
[-C--:B-1----:R-:W-:Y:S01]  /*9f50*/  HMMA.16816.F32.BF16 R160, R44, R148.reuse, R4 ;  /* 0x000000942ca0723c */ /* 0x082fe20000041804 */
[----:B------:R1:W3:Y:S04]  /*9f60*/  LDSM.16.MT88.4 R4, [R169+0x2c00] ;  /* 0x002c0000a904783b */ /* 0x0002e80000004200 */
[----:B------:R-:W-:Y:S01]  /*9f70*/  F2FP.BF16.F32.PACK_AB R42, R168, R249 ;  /* 0x000000f9a82a723e */ /* 0x000fe200000010ff */
[----:B------:R-:W-:Y:S01]  /*9f80*/  FADD.FTZ R178, R178, R211 ;  /* 0x000000d3b2b27221 */ /* 0x000fe20000010000 */
[----:B----4-:R-:W-:Y:S01]  /*9f90*/  F2FP.BF16.F32.PACK_AB R40, R204, R63 ;  /* 0x0000003fcc28723e */ /* 0x010fe200000010ff */
[----:B------:R-:W-:Y:S01]  /*9fa0*/  FADD.FTZ R201, R192, R201 ;  /* 0x000000c9c0c97221 */ /* 0x000fe20000010000 */
[----:B------:R-:W-:Y:S01]  /*9fb0*/  LOP3.LUT R132, R43, R132, RZ, 0xc0, !PT ;  /* 0x000000842b847212 */ /* 0x000fe200078ec0ff */
[----:B------:R-:W-:Y:S01]  /*9fc0*/  FADD.FTZ R178, R179, R178 ;  /* 0x000000b2b3b27221 */ /* 0x000fe20000010000 */
[----:B------:R-:W-:Y:S01]  /*9fd0*/  LOP3.LUT R133, R42, R133, RZ, 0xc0, !PT ;  /* 0x000000852a857212 */ /* 0x000fe200078ec0ff */
[----:B------:R-:W-:Y:S01]  /*9fe0*/  FADD.FTZ R188, R188, R201 ;  /* 0x000000c9bcbc7221 */ /* 0x000fe20000010000 */
[----:B------:R-:W-:Y:S01]  /*9ff0*/  LOP3.LUT R134, R41, R134, RZ, 0xc0, !PT ;  /* 0x0000008629867212 */ /* 0x000fe200078ec0ff */
[----:B------:R-:W-:Y:S01]  /*a000*/  FADD.FTZ R183, R183, R178 ;  /* 0x000000b2b7b77221 */ /* 0x000fe20000010000 */
[----:B------:R-:W-:Y:S01]  /*a010*/  LOP3.LUT R135, R40, R135, RZ, 0xc0, !PT ;  /* 0x0000008728877212 */ /* 0x000fe200078ec0ff */
[----:B------:R-:W-:Y:S01]  /*a020*/  FADD.FTZ R188, R189, R188 ;  /* 0x000000bcbdbc7221 */ /* 0x000fe20000010000 */
        /* <DEDUP_REMOVED lines=9> */
[----:B------:R-:W-:Y:S01]  /*a0c0*/  IMAD.MOV.U32 R167, RZ, RZ, R2 ;  /* 0x000000ffffa77224 */ /* 0x000fe200078e0002 */
[-C--:B------:R-:W-:Y:S03]  /*a0d0*/  HMMA.16816.F32.BF16 R152, R132, R150.reuse, R12 ;  /* 0x000000968498723c */ /* 0x080fe6000004180c */
[----:B------:R-:W-:Y:S01]  /*a0e0*/  FADD.FTZ R175, R174, R175 ;  /* 0x000000afaeaf7221 */ /* 0x000fe20000010000 */
[----:B------:R-:W-:Y:S01]  /*a0f0*/  FADD.FTZ R176, R176, R209 ;  /* 0x000000d1b0b07221 */ /* 0x000fe20000010000 */
[----:B------:R-:W-:Y:S01]  /*a100*/  MOV R166, R3 ;  /* 0x0000000300a67202 */ /* 0x000fe20000000f00 */
[----:B-1----:R-:W-:Y:S02]  /*a110*/  IMAD.MOV.U32 R169, RZ, RZ, R164 ;  /* 0x000000ffffa97224 */ /* 0x002fe400078e00a4 */
[C---:B------:R-:W-:Y:S04]  /*a120*/  HMMA.16816.F32.BF16 R148, R44.reuse, R150, R16 ;  /* 0x000000962c94723c */ /* 0x040fe80000041810 */
[----:B------:R-:W-:Y:S04]  /*a130*/  FADD.FTZ R176, R177, R176 ;  /* 0x000000b0b1b07221 */ /* 0x000fe80000010000 */
[-C--:B--2---:R-:W-:Y:S03]  /*a140*/  HMMA.16816.F32.BF16 R68, R44, R48.reuse, R68 ;  /* 0x000000302c44723c */ /* 0x084fe60000041844 */
[----:B------:R-:W-:Y:S04]  /*a150*/  FADD.FTZ R181, R181, R176 ;  /* 0x000000b0b5b57221 */ /* 0x000fe80000010000 */
[----:B------:R-:W-:Y:S01]  /*a160*/  FADD.FTZ R181, R220, R181 ;  /* 0x000000b5dcb57221 */ /* 0x000fe20000010000 */
[C---:B------:R-:W-:Y:S04]  /*a170*/  HMMA.16816.F32.BF16 R72, R132.reuse, R48, R72 ;  /* 0x000000308448723c */ /* 0x040fe80000041848 */
[----:B------:R-:W-:Y:S04]  /*a180*/  FADD.FTZ R172, R172, R181 ;  /* 0x000000b5acac7221 */ /* 0x000fe80000010000 */
[-C--:B------:R-:W-:Y:S03]  /*a190*/  HMMA.16816.F32.BF16 R76, R132, R50.reuse, R76 ;  /* 0x00000032844c723c */ /* 0x080fe6000004184c */
[----:B------:R-:W-:Y:S05]  /*a1a0*/  FADD.FTZ R172, R173, R172 ;  /* 0x000000acadac7221 */ /* 0x000fea0000010000 */
        /* <DEDUP_REMOVED lines=14> */
[C---:B------:R-:W-:Y:S04]  /*a290*/  HMMA.16816.F32.BF16 R124, R132.reuse, R4, R124 ;  /* 0x00000004847c723c */ /* 0x040fe8000004187c */
[----:B------:R-:W-:Y:S01]  /*a2a0*/  FADD.FTZ R5, R165, R172 ;  /* 0x000000aca5057221 */ /* 0x000fe20000010000 */
[----:B------:R-:W-:Y:S01]  /*a2b0*/  FADD.FTZ R4, R252, R175 ;  /* 0x000000affc047221 */ /* 0x000fe20000010000 */
[----:B------:R-:W-:Y:S01]  /*a2c0*/  FADD.FTZ R252, R204, R63 ;  /* 0x0000003fccfc7221 */ /* 0x000fe20000010000 */
[----:B------:R-:W-:Y:S01]  /*a2d0*/  IMAD.MOV.U32 R165, RZ, RZ, R0 ;  /* 0x000000ffffa57224 */ /* 0x000fe200078e0000 */
[-C--:B------:R-:W-:Y:S03]  /*a2e0*/  HMMA.16816.F32.BF16 R132, R132, R6.reuse, R24 ;  /* 0x000000068484723c */ /* 0x080fe60000041818 */
[----:B------:R-:W-:Y:S01]  /*a2f0*/  FADD.FTZ R5, R208, R5 ;  /* 0x00000005d0057221 */ /* 0x000fe20000010000 */
[----:B------:R-:W-:Y:S03]  /*a300*/  FADD.FTZ R207, R207, R4 ;  /* 0x00000004cfcf7221 */ /* 0x000fe60000010000 */
[----:B------:R-:W-:Y:S01]  /*a310*/  FADD.FTZ R64, R64, R5 ;  /* 0x0000000540407221 */ /* 0x000fe20000010000 */
[----:B------:R-:W-:Y:S04]  /*a320*/  HMMA.16816.F32.BF16 R128, R44, R6, R128 ;  /* 0x000000062c80723c */ /* 0x000fe80000041880 */
[----:B------:R-:W-:Y:S01]  /*a330*/  FADD.FTZ R4, R65, R64 ;  /* 0x0000004041047221 */ /* 0x000fe20000010000 */
[----:B------:R-:W-:Y:S04]  /*a340*/  FADD.FTZ R66, R66, R207 ;  /* 0x000000cf42427221 */ /* 0x000fe80000010000 */
[----:B------:R1:W-:Y:S02]  /*a350*/  STL [R1+0x24], R4 ;  /* 0x0000240401007387 */ /* 0x0003e40000100800 */
[----:B-1----:R-:W-:Y:S05]  /*a360*/  FADD.FTZ R4, R67, R66 ;  /* 0x0000004243047221 */ /* 0x002fea0000010000 */
[----:B------:R1:W-:Y:S01]  /*a370*/  STL [R1+0x20], R4 ;  /* 0x0000200401007387 */ /* 0x0003e20000100800 */
[----:B------:R-:W-:Y:S05]  /*a380*/  @P0 BRA `(.L_x_384) ;  /* 0xffffffbc00f00947 */ /* 0x000fea000383ffff */
.L_x_383:
[----:B--2---:R-:W2:Y:S01]  /*a390*/  LDL.LU R8, [R1+0x24] ;  /* 0x0000240001087983 */ /* 0x004ea20000300800 */
[----:B------:R-:W3:Y:S03]  /*a3a0*/  LDCU UR4, c[0x0][0x4fc] ;  /* 0x00009f80ff0477ac */ /* 0x000ee60008000800 */
[----:B------:R-:W4:Y:S01]  /*a3b0*/  LDL.LU R5, [R1+0x20] ;  /* 0x0000200001057983 */ /* 0x000f220000300800 */
[----:B------:R-:W-:Y:S01]  /*a3c0*/  SHF.R.U32.HI R24, RZ, 0x2, R185 ;  /* 0x00000002ff187819 */ /* 0x000fe200000116b9 */
[----:B------:R-:W3:Y:S01]  /*a3d0*/  LDC R27, c[0x0][0x434] ;  /* 0x00010d00ff1b7b82 */ /* 0x000ee20000000800 */
[----:B-----5:R-:W-:Y:S01]  /*a3e0*/  ISETP.NE.AND P0, PT, R242, -0x1, PT ;  /* 0xfffffffff200780c */ /* 0x020fe20003f05270 */
[----:B-1----:R-:W1:Y:S01]  /*a3f0*/  SHFL.BFLY PT, R4, R249, 0x2, 0x1f ;  /* 0x0c401f00f9047f89 */ /* 0x002e6200000e0000 */
[----:B------:R-:W-:Y:S02]  /*a400*/  SHF.L.U32 R18, R24, 0x5, RZ ;  /* 0x0000000518127819 */ /* 0x000fe400000006ff */
[----:B------:R-:W-:Y:S01]  /*a410*/  LOP3.LUT R16, R185, 0x18, RZ, 0xc0, !PT ;  /* 0x00000018b9107812 */ /* 0x000fe200078ec0ff */
[----:B------:R-:W1:Y:S01]  /*a420*/  SHFL.BFLY PT, R13, R252, 0x2, 0x1f ;  /* 0x0c401f00fc0d7f89 */ /* 0x000e6200000e0000 */
[----:B------:R-:W-:Y:S01]  /*a430*/  LOP3.LUT R18, R18, 0x20, RZ, 0xc0, !PT ;  /* 0x0000002012127812 */ /* 0x000fe200078ec0ff */
[----:B------:R-:W2:Y:S01]  /*a440*/  S2R R25, SR_CTAID.Y ;  /* 0x0000000000197919 */ /* 0x000ea20000002600 */
[----:B-1----:R-:W-:Y:S01]  /*a450*/  FADD.FTZ R4, R4, R249 ;  /* 0x000000f904047221 */ /* 0x002fe20000010000 */
[----:B------:R-:W-:-:S04]  /*a460*/  FADD.FTZ R13, R13, R252 ;  /* 0x000000fc0d0d7221 */ /* 0x000fc80000010000 */
[----:B------:R-:W1:Y:S04]  /*a470*/  SHFL.BFLY PT, R15, R4, 0x1, 0x1f ;  /* 0x0c201f00040f7f89 */ /* 0x000e6800000e0000 */
[----:B------:R-:W-:Y:S01]  /*a480*/  SHFL.BFLY PT, R12, R13, 0x1, 0x1f ;  /* 0x0c201f000d0c7f89 */ /* 0x000fe200000e0000 */
[----:B-1----:R-:W-:-:S05]  /*a490*/  FADD.FTZ R4, R4, R15 ;  /* 0x0000000f04047221 */ /* 0x002fca0000010000 */
[----:B------:R-:W-:Y:S01]  /*a4a0*/  FSETP.NE.FTZ.AND P4, PT, R4, RZ, PT ;  /* 0x000000ff0400720b */ /* 0x000fe20003f95000 */
[----:B--2---:R-:W1:Y:S04]  /*a4b0*/  SHFL.BFLY PT, R6, R8, 0x2, 0x1f ;  /* 0x0c401f0008067f89 */ /* 0x004e6800000e0000 */
[----:B----4-:R-:W2:Y:S01]  /*a4c0*/  SHFL.BFLY PT, R7, R5, 0x2, 0x1f ;  /* 0x0c401f0005077f89 */ /* 0x010ea200000e0000 */
[----:B-1----:R-:W-:Y:S01]  /*a4d0*/  FADD.FTZ R6, R6, R8 ;  /* 0x0000000806067221 */ /* 0x002fe20000010000 */
[----:B--2---:R-:W-:-:S04]  /*a4e0*/  FADD.FTZ R7, R7, R5 ;  /* 0x0000000507077221 */ /* 0x004fc80000010000 */
[----:B------:R-:W1:Y:S01]  /*a4f0*/  SHFL.BFLY PT, R9, R6, 0x1, 0x1f ;  /* 0x0c201f0006097f89 */ /* 0x000e6200000e0000 */
[----:B------:R-:W-:-:S03]  /*a500*/  SHF.L.U32 R5, R185, 0x1, RZ ;  /* 0x00000001b9057819 */ /* 0x000fc600000006ff */
[----:B------:R-:W2:Y:S01]  /*a510*/  SHFL.BFLY PT, R8, R7, 0x1, 0x1f ;  /* 0x0c201f0007087f89 */ /* 0x000ea200000e0000 */
[----:B------:R-:W-:Y:S01]  /*a520*/  LOP3.LUT R5, R5, 0x6, RZ, 0xc0, !PT ;  /* 0x0000000605057812 */ /* 0x000fe200078ec0ff */
[----:B-1----:R-:W-:Y:S01]  /*a530*/  FADD.FTZ R9, R6, R9 ;  /* 0x0000000906097221 */ /* 0x002fe20000010000 */
[----:B------:R-:W-:Y:S01]  /*a540*/  SHF.L.U32 R6, R185, 0x4, RZ ;  /* 0x00000004b9067819 */ /* 0x000fe200000006ff */
[----:B--2---:R-:W-:Y:S01]  /*a550*/  FADD.FTZ R8, R7, R8 ;  /* 0x0000000807087221 */ /* 0x004fe20000010000 */
[----:B------:R-:W-:Y:S01]  /*a560*/  SHF.L.U32 R7, R185, 0x3, RZ ;  /* 0x00000003b9077819 */ /* 0x000fe200000006ff */
[----:B------:R-:W1:Y:S01]  /*a570*/  MUFU.RCP R11, R9 ;  /* 0x00000009000b7308 */ /* 0x000e620000001000 */
[----:B------:R-:W-:Y:S02]  /*a580*/  LOP3.LUT R6, R5, 0x3e00, R6, 0xf8, !PT ;  /* 0x00003e0005067812 */ /* 0x000fe400078ef806 */
[----:B------:R-:W-:Y:S02]  /*a590*/  FSETP.NE.FTZ.AND P5, PT, R8, RZ, PT ;  /* 0x000000ff0800720b */ /* 0x000fe40003fb5000 */
[----:B------:R-:W-:Y:S01]  /*a5a0*/  LOP3.LUT R5, R6, 0x20, R7, 0xf8, !PT ;  /* 0x0000002006057812 */ /* 0x000fe200078ef807 */
[----:B------:R-:W-:Y:S01]  /*a5b0*/  FADD.FTZ R6, R13, R12 ;  /* 0x0000000c0d067221 */ /* 0x000fe20000010000 */
[----:B------:R-:W-:Y:S01]  /*a5c0*/  LOP3.LUT R14, R7, 0xc0, RZ, 0xc0, !PT ;  /* 0x000000c0070e7812 */ /* 0x000fe200078ec0ff */
[----:B------:R-:W2:Y:S01]  /*a5d0*/  MUFU.RCP R10, R8 ;  /* 0x00000008000a7308 */ /* 0x000ea20000001000 */
[----:B------:R-:W-:-:S02]  /*a5e0*/  FSETP.NE.FTZ.AND P6, PT, R9, RZ, PT ;  /* 0x000000ff0900720b */ /* 0x000fc40003fd5000 */
[----:B------:R-:W-:Y:S02]  /*a5f0*/  LOP3.LUT R14, R14, 0x18, R185, 0xf8, !PT ;  /* 0x000000180e0e7812 */ /* 0x000fe400078ef8b9 */
[----:B------:R-:W-:Y:S02]  /*a600*/  FSETP.NE.FTZ.AND P3, PT, R6, RZ, PT ;  /* 0x000000ff0600720b */ /* 0x000fe40003f75000 */
[----:B------:R-:W-:Y:S01]  /*a610*/  LOP3.LUT R5, R5, R14, RZ, 0xfc, !PT ;  /* 0x0000000e05057212 */ /* 0x000fe200078efcff */
[----:B------:R-:W4:Y:S01]  /*a620*/  MUFU.RCP R12, R4 ;  /* 0x00000004000c7308 */ /* 0x000f220000001000 */
[----:B-1----:R-:W-:Y:S01]  /*a630*/  FSEL R11, R11, 1, P6 ;  /* 0x3f8000000b0b7808 */ /* 0x002fe20003000000 */
[----:B------:R-:W1:Y:S01]  /*a640*/  @P5 LDC R28, c[0x0][0x458] ;  /* 0x00011600ff1c5b82 */ /* 0x000e620000000800 */
[----:B------:R-:W-:Y:S02]  /*a650*/  LEA R5, R5, UR5, 0x1 ;  /* 0x0000000505057c11 */ /* 0x000fe4000f8e08ff */
[----:B------:R-:W-:Y:S01]  /*a660*/  LOP3.LUT R18, R18, 0x1f00, R7, 0xf8, !PT ;  /* 0x00001f0012127812 */ /* 0x000fe200078ef807 */
[----:B---3--:R-:W-:-:S02]  /*a670*/  FMUL.FTZ R11, R11, UR4 ;  /* 0x000000040b0b7c20 */ /* 0x008fc40008410000 */
[----:B------:R-:W3:Y:S01]  /*a680*/  MUFU.RCP R13, R6 ;  /* 0x00000006000d7308 */ /* 0x000ee20000001000 */
[----:B--2---:R-:W-:Y:S01]  /*a690*/  FSEL R10, R10, 1, P5 ;  /* 0x3f8000000a0a7808 */ /* 0x004fe20002800000 */
[C---:B------:R-:W-:Y:S01]  /*a6a0*/  FMUL.FTZ R160, R11.reuse, R160 ;  /* 0x000000a00ba07220 */ /* 0x040fe20000410000 */
[C---:B------:R-:W-:Y:S01]  /*a6b0*/  FMUL.FTZ R161, R11.reuse, R161 ;  /* 0x000000a10ba17220 */ /* 0x040fe20000410000 */
[C---:B------:R-:W-:Y:S01]  /*a6c0*/  FMUL.FTZ R148, R11.reuse, R148 ;  /* 0x000000940b947220 */ /* 0x040fe20000410000 */
[C---:B------:R-:W-:Y:S01]  /*a6d0*/  FMUL.FTZ R149, R11.reuse, R149 ;  /* 0x000000950b957220 */ /* 0x040fe20000410000 */
[----:B------:R-:W-:Y:S01]  /*a6e0*/  FMUL.FTZ R10, R10, UR4 ;  /* 0x000000040a0a7c20 */ /* 0x000fe20008410000 */
[C---:B------:R-:W-:Y:S01]  /*a6f0*/  FMUL.FTZ R68, R11.reuse, R68 ;  /* 0x000000440b447220 */ /* 0x040fe20000410000 */
[----:B------:R-:W-:Y:S01]  /*a700*/  FMUL.FTZ R69, R11, R69 ;  /* 0x000000450b457220 */ /* 0x000fe20000410000 */
[----:B----4-:R-:W-:Y:S01]  /*a710*/  FSEL R12, R12, 1, P4 ;  /* 0x3f8000000c0c7808 */ /* 0x010fe20002000000 */
        /* <DEDUP_REMOVED lines=25> */
[----:B------:R-:W-:Y:S01]  /*a8b0*/  FMUL.FTZ R12, R12, UR4 ;  /* 0x000000040c0c7c20 */ /* 0x000fe20008410000 */
[----:B---3--:R-:W-:Y:S01]  /*a8c0*/  FSEL R13, R13, 1, P3 ;  /* 0x3f8000000d0d7808 */ /* 0x008fe20001800000 */
[----:B------:R-:W-:Y:S01]  /*a8d0*/  FMUL.FTZ R80, R11, R80 ;  /* 0x000000500b507220 */ /* 0x000fe20000410000 */
[----:B------:R-:W-:Y:S01]  /*a8e0*/  IADD3 R15, PT, PT, R5, -R10, RZ ;  /* 0x8000000a050f7210 */ /* 0x000fe20007ffe0ff */
[C---:B------:R-:W-:Y:S01]  /*a8f0*/  FMUL.FTZ R156, R12.reuse, R156 ;  /* 0x0000009c0c9c7220 */ /* 0x040fe20000410000 */
[----:B------:R-:W2:Y:S01]  /*a900*/  LDC.U8 R10, c[0x0][0x549] ;  /* 0x00015240ff0a7b82 */ /* 0x000ea20000000000 */
[----:B------:R-:W-:Y:S01]  /*a910*/  FMUL.FTZ R13, R13, UR4 ;  /* 0x000000040d0d7c20 */ /* 0x000fe20008410000 */
        /* <DEDUP_REMOVED lines=8> */
[----:B------:R-:W-:Y:S01]  /*a9a0*/  F2FP.BF16.F32.PACK_AB R160, R161, R160 ;  /* 0x000000a0a1a0723e */ /* 0x000fe200000010ff */
[C---:B------:R-:W-:Y:S01]  /*a9b0*/  FMUL.FTZ R72, R12.reuse, R72 ;  /* 0x000000480c487220 */ /* 0x040fe20000410000 */
[----:B------:R-:W-:Y:S01]  /*a9c0*/  F2FP.BF16.F32.PACK_AB R162, R163, R162 ;  /* 0x000000a2a3a2723e */ /* 0x000fe200000010ff */
[----:B------:R-:W-:Y:S01]  /*a9d0*/  FMUL.FTZ R73, R12, R73 ;  /* 0x000000490c497220 */ /* 0x000fe20000410000 */
[----:B------:R-:W-:Y:S01]  /*a9e0*/  LOP3.LUT R186, R186, 0x40, RZ, 0xc0, !PT ;  /* 0x00000040baba7812 */ /* 0x000fe200078ec0ff */
[C---:B------:R-:W-:Y:S01]  /*a9f0*/  FMUL.FTZ R74, R13.reuse, R74 ;  /* 0x0000004a0d4a7220 */ /* 0x040fe20000410000 */
[----:B------:R-:W-:Y:S01]  /*aa00*/  FMUL.FTZ R75, R13, R75 ;  /* 0x0000004b0d4b7220 */ /* 0x000fe20000410000 */
[----:B------:R-:W-:Y:S01]  /*aa10*/  F2FP.BF16.F32.PACK_AB R148, R149, R148 ;  /* 0x000000949594723e */ /* 0x000fe200000010ff */
[C---:B------:R-:W-:Y:S01]  /*aa20*/  FMUL.FTZ R76, R12.reuse, R76 ;  /* 0x0000004c0c4c7220 */ /* 0x040fe20000410000 */
[----:B------:R-:W-:Y:S01]  /*aa30*/  F2FP.BF16.F32.PACK_AB R150, R151, R150 ;  /* 0x000000969796723e */ /* 0x000fe200000010ff */
[C---:B------:R-:W-:Y:S01]  /*aa40*/  FMUL.FTZ R77, R12.reuse, R77 ;  /* 0x0000004d0c4d7220 */ /* 0x040fe20000410000 */
[C---:B------:R-:W-:Y:S01]  /*aa50*/  FMUL.FTZ R78, R13.reuse, R78 ;  /* 0x0000004e0d4e7220 */ /* 0x040fe20000410000 */
        /* <DEDUP_REMOVED lines=10> */
[C---:B------:R-:W-:Y:S01]  /*ab00*/  FMUL.FTZ R88, R12.reuse, R88 ;  /* 0x000000580c587220 */ /* 0x040fe20000410000 */
[----:B------:R-:W-:Y:S01]  /*ab10*/  F2FP.BF16.F32.PACK_AB R70, R71, R70 ;  /* 0x000000464746723e */ /* 0x000fe200000010ff */
[C---:B------:R-:W-:Y:S01]  /*ab20*/  FMUL.FTZ R89, R12.reuse, R89 ;  /* 0x000000590c597220 */ /* 0x040fe20000410000 */
[----:B------:R-:W-:Y:S01]  /*ab30*/  IADD3 R17, PT, PT, R5, -R186, RZ ;  /* 0x800000ba05117210 */ /* 0x000fe20007ffe0ff */
[C---:B------:R-:W-:Y:S01]  /*ab40*/  FMUL.FTZ R90, R13.reuse, R90 ;  /* 0x0000005a0d5a7220 */ /* 0x040fe20000410000 */
[----:B------:R-:W-:Y:S01]  /*ab50*/  FMUL.FTZ R91, R13, R91 ;  /* 0x0000005b0d5b7220 */ /* 0x000fe20000410000 */
[----:B------:R-:W-:Y:S01]  /*ab60*/  F2FP.BF16.F32.PACK_AB R80, R81, R80 ;  /* 0x000000505150723e */ /* 0x000fe200000010ff */
[----:B------:R-:W-:Y:S01]  /*ab70*/  STS [R5], R160 ;  /* 0x000000a005007388 */ /* 0x000fe20000000800 */
[----:B------:R-:W-:Y:S01]  /*ab80*/  F2FP.BF16.F32.PACK_AB R82, R83, R82 ;  /* 0x000000525352723e */ /* 0x000fe200000010ff */
[C---:B------:R-:W-:Y:S01]  /*ab90*/  FMUL.FTZ R92, R12.reuse, R92 ;  /* 0x0000005c0c5c7220 */ /* 0x040fe20000410000 */
[----:B------:R-:W-:Y:S01]  /*aba0*/  IADD3 R19, PT, PT, R15, -R186, RZ ;  /* 0x800000ba0f137210 */ /* 0x000fe20007ffe0ff */
[----:B------:R-:W-:Y:S01]  /*abb0*/  STS [R5+0x200], R162 ;  /* 0x000200a205007388 */ /* 0x000fe20000000800 */
[C---:B------:R-:W-:Y:S01]  /*abc0*/  FMUL.FTZ R93, R12.reuse, R93 ;  /* 0x0000005d0c5d7220 */ /* 0x040fe20000410000 */
[C---:B------:R-:W-:Y:S01]  /*abd0*/  FMUL.FTZ R94, R13.reuse, R94 ;  /* 0x0000005e0d5e7220 */ /* 0x040fe20000410000 */
        /* <DEDUP_REMOVED lines=13> */
[C---:B------:R-:W-:Y:S01]  /*acb0*/  FMUL.FTZ R104, R12.reuse, R104 ;  /* 0x000000680c687220 */ /* 0x040fe20000410000 */
[----:B------:R-:W-:Y:S01]  /*acc0*/  STS [R5+0x1200], R158 ;  /* 0x0012009e05007388 */ /* 0x000fe20000000800 */
[----:B------:R-:W-:Y:S01]  /*acd0*/  F2FP.BF16.F32.PACK_AB R86, R87, R86 ;  /* 0x000000565756723e */ /* 0x000fe200000010ff */
[C---:B------:R-:W-:Y:S01]  /*ace0*/  FMUL.FTZ R105, R12.reuse, R105 ;  /* 0x000000690c697220 */ /* 0x040fe20000410000 */
[C---:B------:R-:W-:Y:S01]  /*acf0*/  FMUL.FTZ R106, R13.reuse, R106 ;  /* 0x0000006a0d6a7220 */ /* 0x040fe20000410000 */
        /* <DEDUP_REMOVED lines=22> */
[C---:B------:R-:W-:Y:S01]  /*ae60*/  FMUL.FTZ R116, R12.reuse, R116 ;  /* 0x000000740c747220 */ /* 0x040fe20000410000 */
[----:B------:R-:W-:Y:S01]  /*ae70*/  F2FP.BF16.F32.PACK_AB R102, R103, R102 ;  /* 0x000000666766723e */ /* 0x000fe200000010ff */
[----:B------:R-:W-:Y:S01]  /*ae80*/  STS [R17+0x1020], R72 ;  /* 0x0010204811007388 */ /* 0x000fe20000000800 */
[C---:B------:R-:W-:Y:S01]  /*ae90*/  FMUL.FTZ R117, R12.reuse, R117 ;  /* 0x000000750c757220 */ /* 0x040fe20000410000 */
        /* <DEDUP_REMOVED lines=24> */
[----:B------:R-:W-:Y:S01]  /*b020*/  FMUL.FTZ R124, R12, R124 ;  /* 0x0000007c0c7c7220 */ /* 0x000fe20000410000 */
[----:B--2---:R-:W-:Y:S01]  /*b030*/  ISETP.NE.AND P2, PT, R10, RZ, PT ;  /* 0x000000ff0a00720c */ /* 0x004fe20003f45270 */
        /* <DEDUP_REMOVED lines=9> */
[----:B------:R-:W-:Y:S01]  /*b0d0*/  F2FP.BF16.F32.PACK_AB R116, R117, R116 ;  /* 0x000000747574723e */ /* 0x000fe200000010ff */
[----:B------:R-:W-:Y:S01]  /*b0e0*/  FMUL.FTZ R133, R12, R133 ;  /* 0x000000850c857220 */ /* 0x000fe20000410000 */
[----:B------:R-:W-:Y:S01]  /*b0f0*/  F2FP.BF16.F32.PACK_AB R118, R119, R118 ;  /* 0x000000767776723e */ /* 0x000fe200000010ff */
[----:B------:R-:W-:Y:S01]  /*b100*/  STS [R15+0x3010], R92 ;  /* 0x0030105c0f007388 */ /* 0x000fe20000000800 */
[----:B------:R-:W-:Y:S01]  /*b110*/  F2FP.BF16.F32.PACK_AB R140, R141, R140 ;  /* 0x0000008c8d8c723e */ /* 0x000fe200000010ff */
[----:B------:R-:W2:Y:S01]  /*b120*/  LDC R12, c[0x0][0x434] ;  /* 0x00010d00ff0c7b82 */ /* 0x000ea20000000800 */
[----:B------:R-:W-:Y:S01]  /*b130*/  F2FP.BF16.F32.PACK_AB R142, R143, R142 ;  /* 0x0000008e8f8e723e */ /* 0x000fe200000010ff */
[----:B------:R-:W-:Y:S01]  /*b140*/  STS [R15+0x3210], R94 ;  /* 0x0032105e0f007388 */ /* 0x000fe20000000800 */
[----:B------:R-:W-:Y:S01]  /*b150*/  F2FP.BF16.F32.PACK_AB R136, R137, R136 ;  /* 0x000000888988723e */ /* 0x000fe200000010ff */
[----:B------:R3:W4:Y:S01]  /*b160*/  @P6 MUFU.LG2 R20, R9 ;  /* 0x0000000900146308 */ /* 0x0007220000000c00 */
[----:B------:R-:W-:Y:S01]  /*b170*/  F2FP.BF16.F32.PACK_AB R138, R139, R138 ;  /* 0x0000008a8b8a723e */ /* 0x000fe200000010ff */
[----:B------:R-:W-:Y:S01]  /*b180*/  STS [R17+0x2020], R100 ;  /* 0x0020206411007388 */ /* 0x000fe20000000800 */
[----:B------:R-:W-:Y:S01]  /*b190*/  F2FP.BF16.F32.PACK_AB R11, R11, R128 ;  /* 0x000000800b0b723e */ /* 0x000fe200000010ff */
[----:B------:R-:W2:Y:S01]  /*b1a0*/  @P2 LDC R21, c[0x0][0x430] ;  /* 0x00010c00ff152b82 */ /* 0x000ea20000000800 */
        /* <DEDUP_REMOVED lines=8> */
[C---:B------:R-:W-:Y:S01]  /*b230*/  FMUL.FTZ R134, R13.reuse, R134 ;  /* 0x000000860d867220 */ /* 0x040fe20000410000 */
[----:B------:R-:W-:Y:S01]  /*b240*/  STS [R19+0x2230], R114 ;  /* 0x0022307213007388 */ /* 0x000fe20000000800 */
[----:B------:R-:W-:Y:S01]  /*b250*/  FMUL.FTZ R13, R13, R135 ;  /* 0x000000870d0d7220 */ /* 0x000fe20000410000 */
[----:B------:R-:W-:-:S02]  /*b260*/  @P2 MOV R30, 0x1 ;  /* 0x00000001001e2802 */ /* 0x000fc40000000f00 */
[----:B------:R-:W-:Y:S02]  /*b270*/  STS [R17+0x3020], R104 ;  /* 0x0030206811007388 */ /* 0x000fe40000000800 */
[----:B---3--:R-:W3:Y:S01]  /*b280*/  LDC.U8 R9, c[0x0][0x548] ;  /* 0x00015200ff097b82 */ /* 0x008ee20000000000 */
[----:B------:R-:W-:Y:S01]  /*b290*/  F2FP.BF16.F32.PACK_AB R134, R13, R134 ;  /* 0x000000860d86723e */ /* 0x000fe200000010ff */
[----:B------:R-:W-:Y:S04]  /*b2a0*/  STS [R17+0x3220], R106 ;  /* 0x0032206a11007388 */ /* 0x000fe80000000800 */
[----:B------:R-:W-:Y:S01]  /*b2b0*/  STS [R19+0x3030], R108 ;  /* 0x0030306c13007388 */ /* 0x000fe20000000800 */
[----:B--2---:R-:W-:-:S03]  /*b2c0*/  @P2 IMAD R27, R21, R12, RZ ;  /* 0x0000000c151b2224 */ /* 0x004fc600078e02ff */
        /* <DEDUP_REMOVED lines=11> */
[----:B------:R4:W-:Y:S04]  /*b380*/  STS [R19+0x4030], R11 ;  /* 0x0040300b13007388 */ /* 0x0009e80000000800 */
[----:B------:R-:W-:Y:S04]  /*b390*/  STS [R19+0x4230], R130 ;  /* 0x0042308213007388 */ /* 0x000fe80000000800 */
[----:B------:R-:W-:Y:S04]  /*b3a0*/  STS [R17+0x5020], R124 ;  /* 0x0050207c11007388 */ /* 0x000fe80000000800 */
[----:B------:R1:W-:Y:S01]  /*b3b0*/  STS [R17+0x5220], R126 ;  /* 0x0052207e11007388 */ /* 0x0003e20000000800 */
[----:B--2---:R-:W2:Y:S01]  /*b3c0*/  @!P0 LDC.64 R14, c[0x0][0x400] ;  /* 0x00010000ff0e8b82 */ /* 0x004ea20000000a00 */
[----:B------:R-:W2:Y:S02]  /*b3d0*/  S2R R5, SR_CTAID.X ;  /* 0x0000000000057919 */ /* 0x000ea40000002500 */
[----:B------:R2:W-:Y:S05]  /*b3e0*/  STS [R19+0x5030], R132 ;  /* 0x0050308413007388 */ /* 0x0005ea0000000800 */
[----:B----4-:R-:W4:Y:S01]  /*b3f0*/  @P0 LDC.64 R10, c[0x0][0x408] ;  /* 0x00010200ff0a0b82 */ /* 0x010f220000000a00 */
[----:B-1----:R-:W-:-:S02]  /*b400*/  LOP3.LUT R17, R16, 0xd8, R7, 0x78, !PT ;  /* 0x000000d810117812 */ /* 0x002fc400078e7807 */
[----:B------:R-:W1:Y:S02]  /*b410*/  S2R R16, SR_CTAID.Z ;  /* 0x0000000000107919 */ /* 0x000e640000002700 */
[----:B------:R-:W-:-:S03]  /*b420*/  LOP3.LUT R17, R18, R17, RZ, 0xfc, !PT ;  /* 0x0000001112117212 */ /* 0x000fc600078efcff */
[----:B------:R-:W1:Y:S01]  /*b430*/  @P2 LDC R18, c[0x0][0x430] ;  /* 0x00010c00ff122b82 */ /* 0x000e620000000800 */
[----:B---3--:R-:W-:Y:S05]  /*b440*/  @P2 BRA `(.L_x_387) ;  /* 0x0000000000202947 */ /* 0x008fea0003800000 */
[----:B------:R-:W-:Y:S01]  /*b450*/  ISETP.NE.AND P1, PT, R9, RZ, PT ;  /* 0x000000ff0900720c */ /* 0x000fe20003f25270 */
[----:B------:R-:W3:-:S12]  /*b460*/  LDC R13, c[0x0][0x3e0] ;  /* 0x0000f800ff0d7b82 */ /* 0x000ed80000000800 */
[----:B------:R-:W3:Y:S01]  /*b470*/  @P1 LDC R30, c[0x0][0x454] ;  /* 0x00011500ff1e1b82 */ /* 0x000ee20000000800 */
[----:B-1----:R-:W-:Y:S02]  /*b480*/  @P1 MOV R18, 0x1 ;  /* 0x0000000100121802 */ /* 0x002fe40000000f00 */
[----:B------:R-:W-:-:S05]  /*b490*/  @!P1 MOV R18, 0x1 ;  /* 0x0000000100129802 */ /* 0x000fca0000000f00 */
[----:B------:R-:W1:Y:S01]  /*b4a0*/  @P1 LDC R27, c[0x0][0x454] ;  /* 0x00011500ff1b1b82 */ /* 0x000e620000000800 */
[-C--:B---3--:R-:W-:Y:S02]  /*b4b0*/  @P1 IMAD R30, R30, R13.reuse, RZ ;  /* 0x0000000d1e1e1224 */ /* 0x088fe400078e02ff */
[----:B------:R-:W-:-:S07]  /*b4c0*/  @!P1 IMAD R30, R12, R13, RZ ;  /* 0x0000000d0c1e9224 */ /* 0x000fce00078e02ff */
.L_x_387:
[----:B------:R3:W-:Y:S01]  /*b4d0*/  STS [R19+0x5230], R134 ;  /* 0x0052308613007388 */ /* 0x0007e20000000800 */
[----:B------:R-:W-:Y:S01]  /*b4e0*/  LEA R17, R17, UR5, 0x1 ;  /* 0x0000000511117c11 */ /* 0x000fe2000f8e08ff */
[----:B------:R-:W-:Y:S01]  /*b4f0*/  @P6 FMUL.FTZ R13, R20, 0.69314718246459960938 ;  /* 0x3f317218140d6820 */ /* 0x000fe20000410000 */
[----:B------:R-:W-:Y:S01]  /*b500*/  ISETP.NE.AND P1, PT, R242, -0x1, PT ;  /* 0xfffffffff200780c */ /* 0x000fe20003f25270 */
[----:B------:R-:W-:Y:S01]  /*b510*/  BAR.SYNC.DEFER_BLOCKING 0x0 ;  /* 0x0000000000007b1d */ /* 0x000fe20000010000 */
[----:B------:R-:W-:Y:S01]  /*b520*/  MOV R26, 0x7f800000 ;  /* 0x7f800000001a7802 */ /* 0x000fe20000000f00 */
[----:B------:R-:W-:Y:S01]  /*b530*/  @P6 FFMA.FTZ R26, R164, R29, R13 ;  /* 0x0000001da41a6223 */ /* 0x000fe2000001000d */
[----:B------:R-:W-:Y:S01]  /*b540*/  ISETP.NE.AND P2, PT, R9, RZ, !P2 ;  /* 0x000000ff0900720c */ /* 0x000fe20005745270 */
[----:B--2---:R-:W-:-:S04]  /*b550*/  @!P0 IMAD.WIDE.U32 R34, R25, R14, RZ ;  /* 0x0000000e19228225 */ /* 0x004fc800078e00ff */
[----:B------:R-:W-:Y:S01]  /*b560*/  @P5 FMUL.FTZ R8, R8, 0.69314718246459960938 ;  /* 0x3f31721808085820 */ /* 0x000fe20000410000 */
[----:B------:R-:W2:Y:S01]  /*b570*/  @P3 LDC R9, c[0x0][0x458] ;  /* 0x00011600ff093b82 */ /* 0x000ea20000000800 */
[----:B------:R-:W5:Y:S01]  /*b580*/  @P4 MUFU.LG2 R4, R4 ;  /* 0x0000000400044308 */ /* 0x000f620000000c00 */
[C---:B----4-:R-:W-:Y:S01]  /*b590*/  @P0 IMAD.WIDE.U32 R32, R242.reuse, R10, RZ ;  /* 0x0000000af2200225 */ /* 0x050fe200078e00ff */
[----:B------:R-:W-:Y:S01]  /*b5a0*/  LOP3.LUT P6, RZ, R185, 0x3, RZ, 0xc0, !PT ;  /* 0x00000003b9ff7812 */ /* 0x000fe200078cc0ff */
[----:B------:R-:W-:Y:S01]  /*b5b0*/  BSSY.RECONVERGENT B0, `(.L_x_388) ;  /* 0x0000040000007945 */ /* 0x000fe20003800200 */
[----:B------:R-:W-:Y:S01]  /*b5c0*/  MOV R14, 0x7f800000 ;  /* 0x7f800000000e7802 */ /* 0x000fe20000000f00 */
[----:B------:R-:W-:Y:S02]  /*b5d0*/  @!P0 IMAD R15, R25, R15, R35 ;  /* 0x0000000f190f8224 */ /* 0x000fe400078e0223 */
[----:B------:R-:W-:Y:S01]  /*b5e0*/  @P5 FFMA.FTZ R14, R3, R28, R8 ;  /* 0x0000001c030e5223 */ /* 0x000fe20000010008 */
[----:B------:R-:W4:Y:S01]  /*b5f0*/  @P4 LDC R13, c[0x0][0x458] ;  /* 0x00011600ff0d4b82 */ /* 0x000f220000000800 */
[----:B------:R-:W5:Y:S01]  /*b600*/  @P3 MUFU.LG2 R6, R6 ;  /* 0x0000000600063308 */ /* 0x000f620000000c00 */
[----:B------:R-:W-:-:S02]  /*b610*/  @P0 IMAD R15, R242, R11, R33 ;  /* 0x0000000bf20f0224 */ /* 0x000fc400078e0221 */
[----:B------:R-:W-:Y:S02]  /*b620*/  @!P1 IMAD R242, R25, R12, RZ ;  /* 0x0000000c19f29224 */ /* 0x000fe400078e02ff */
[----:B-1----:R-:W-:Y:S01]  /*b630*/  IMAD R10, R16, R27, RZ ;  /* 0x0000001b100a7224 */ /* 0x002fe200078e02ff */
[----:B---3--:R-:W-:Y:S01]  /*b640*/  MOV R19, 0x7f800000 ;  /* 0x7f80000000137802 */ /* 0x008fe20000000f00 */
[----:B------:R-:W-:Y:S01]  /*b650*/  IMAD R11, R5, R18, RZ ;  /* 0x00000012050b7224 */ /* 0x000fe200078e02ff */
[----:B------:R-:W-:Y:S01]  /*b660*/  SHF.R.S32.HI R3, RZ, 0x1f, R242 ;  /* 0x0000001fff037819 */ /* 0x000fe200000114f2 */
[----:B------:R1:W3:Y:S01]  /*b670*/  LDS.128 R20, [R17+0x1800] ;  /* 0x0018000011147984 */ /* 0x0002e20000000c00 */
[----:B------:R-:W-:Y:S01]  /*b680*/  @!P2 IMAD R10, R25, R30, R10 ;  /* 0x0000001e190aa224 */ /* 0x000fe200078e020a */
[----:B------:R-:W-:Y:S01]  /*b690*/  SEL R242, R242, RZ, P2 ;  /* 0x000000fff2f27207 */ /* 0x000fe20001000000 */
[----:B-----5:R-:W-:Y:S01]  /*b6a0*/  @P4 FMUL.FTZ R29, R4, 0.69314718246459960938 ;  /* 0x3f317218041d4820 */ /* 0x020fe20000410000 */
[----:B------:R-:W-:-:S02]  /*b6b0*/  SHF.L.U32 R11, R11, 0x7, RZ ;  /* 0x000000070b0b7819 */ /* 0x000fc400000006ff */
[----:B------:R-:W-:Y:S01]  /*b6c0*/  SEL R3, R3, RZ, P2 ;  /* 0x000000ff03037207 */ /* 0x000fe20001000000 */
[----:B------:R-:W-:Y:S01]  /*b6d0*/  @P3 FMUL.FTZ R31, R6, 0.69314718246459960938 ;  /* 0x3f317218061f3820 */ /* 0x000fe20000410000 */
[--C-:B------:R-:W-:Y:S02]  /*b6e0*/  IADD3 R4, P2, P1, R11, R242, R10.reuse ;  /* 0x000000f20b047210 */ /* 0x100fe4000795e00a */
[----:B------:R-:W-:Y:S01]  /*b6f0*/  SHF.R.S32.HI R10, RZ, 0x1f, R10 ;  /* 0x0000001fff0a7819 */ /* 0x000fe2000001140a */
[----:B--2---:R-:W-:Y:S01]  /*b700*/  @P3 FFMA.FTZ R19, R0, R9, R31 ;  /* 0x0000000900133223 */ /* 0x004fe2000001001f */
[----:B------:R-:W-:Y:S02]  /*b710*/  SHF.R.S32.HI R11, RZ, 0x1f, R11 ;  /* 0x0000001fff0b7819 */ /* 0x000fe4000001140b */
[----:B------:R-:W-:Y:S01]  /*b720*/  MOV R27, 0x7f800000 ;  /* 0x7f800000001b7802 */ /* 0x000fe20000000f00 */
[----:B----4-:R-:W-:Y:S01]  /*b730*/  @P4 FFMA.FTZ R27, R2, R13, R29 ;  /* 0x0000000d021b4223 */ /* 0x010fe2000001001d */
[----:B------:R-:W-:Y:S01]  /*b740*/  IADD3.X R0, PT, PT, R11, R3, R10, P2, P1 ;  /* 0x000000030b007210 */ /* 0x000fe200017e240a */
[----:B-1-3--:R-:W-:Y:S06]  /*b750*/  @P6 BRA `(.L_x_389) ;  /* 0x0000000000946947 */ /* 0x00afec0003800000 */
[----:B------:R-:W-:-:S04]  /*b760*/  LOP3.LUT R35, R184, 0x30, RZ, 0xc0, !PT ;  /* 0x00000030b8237812 */ /* 0x000fc800078ec0ff */
[----:B------:R-:W-:-:S04]  /*b770*/  LOP3.LUT R35, R35, 0x7, R24, 0xf8, !PT ;  /* 0x0000000723237812 */ /* 0x000fc800078ef818 */
[C---:B------:R-:W-:Y:S01]  /*b780*/  ISETP.GE.AND P6, PT, R35.reuse, R231, PT ;  /* 0x000000e72300720c */ /* 0x040fe20003fc6270 */
[C---:B------:R-:W-:Y:S01]  /*b790*/  VIADD R31, R35.reuse, 0x8 ;  /* 0x00000008231f7836 */ /* 0x040fe20000000000 */
[C---:B------:R-:W-:Y:S01]  /*b7a0*/  LOP3.LUT R30, R35.reuse, 0x40, RZ, 0xfc, !PT ;  /* 0x00000040231e7812 */ /* 0x040fe200078efcff */
[----:B------:R-:W-:-:S03]  /*b7b0*/  VIADD R28, R35, 0x48 ;  /* 0x00000048231c7836 */ /* 0x000fc60000000000 */
[-C--:B------:R-:W-:Y:S02]  /*b7c0*/  ISETP.GE.AND P5, PT, R31, R231.reuse, PT ;  /* 0x000000e71f00720c */ /* 0x080fe40003fa6270 */
[-C--:B------:R-:W-:Y:S02]  /*b7d0*/  ISETP.GE.AND P4, PT, R30, R231.reuse, PT ;  /* 0x000000e71e00720c */ /* 0x080fe40003f86270 */
[----:B------:R-:W-:-:S03]  /*b7e0*/  ISETP.GE.AND P3, PT, R28, R231, PT ;  /* 0x000000e71c00720c */ /* 0x000fc60003f66270 */
[----:B------:R-:W1:Y:S01]  /*b7f0*/  @!P6 LDC.64 R12, c[0x0][0x420] ;  /* 0x00010800ff0ceb82 */ /* 0x000e620000000a00 */
[----:B------:R-:W-:-:S05]  /*b800*/  @!P6 IMAD R35, R35, R18, RZ ;  /* 0x000000122323e224 */ /* 0x000fca00078e02ff */
[----:B------:R-:W-:Y:S01]  /*b810*/  @!P6 IADD3 R29, P1, PT, R35, R4, RZ ;  /* 0x00000004231de210 */ /* 0x000fe20007f3e0ff */
[----:B------:R-:W-:Y:S01]  /*b820*/  @!P5 IMAD R31, R31, R18, RZ ;  /* 0x000000121f1fd224 */ /* 0x000fe200078e02ff */
[----:B------:R-:W2:Y:S02]  /*b830*/  @!P5 LDC.64 R10, c[0x0][0x420] ;  /* 0x00010800ff0adb82 */ /* 0x000ea40000000a00 */
[----:B------:R-:W-:Y:S01]  /*b840*/  @!P6 LEA.HI.X.SX32 R6, R35, R0, 0x1, P1 ;  /* 0x000000002306e211 */ /* 0x000fe200008f0eff */
[-C--:B------:R-:W-:Y:S02]  /*b850*/  @!P4 IMAD R35, R30, R18.reuse, RZ ;  /* 0x000000121e23c224 */ /* 0x080fe400078e02ff */
[----:B------:R-:W-:-:S03]  /*b860*/  @!P3 IMAD R37, R28, R18, RZ ;  /* 0x000000121c25b224 */ /* 0x000fc600078e02ff */
[----:B------:R-:W3:Y:S08]  /*b870*/  @!P4 LDC.64 R8, c[0x0][0x420] ;  /* 0x00010800ff08cb82 */ /* 0x000ef00000000a00 */
[----:B------:R-:W4:Y:S01]  /*b880*/  @!P3 LDC.64 R2, c[0x0][0x420] ;  /* 0x00010800ff02bb82 */ /* 0x000f220000000a00 */
[----:B-1----:R-:W-:Y:S02]  /*b890*/  @!P6 LEA R38, P2, R29, R12, 0x2 ;  /* 0x0000000c1d26e211 */ /* 0x002fe400078410ff */
[----:B------:R-:W-:-:S02]  /*b8a0*/  @!P5 IADD3 R12, P1, PT, R31, R4, RZ ;  /* 0x000000041f0cd210 */ /* 0x000fc40007f3e0ff */
[----:B------:R-:W-:Y:S02]  /*b8b0*/  @!P6 LEA.HI.X R39, R29, R13, R6, 0x2, P2 ;  /* 0x0000000d1d27e211 */ /* 0x000fe400010f1406 */
[----:B------:R-:W-:Y:S02]  /*b8c0*/  @!P5 LEA.HI.X.SX32 R31, R31, R0, 0x1, P1 ;  /* 0x000000001f1fd211 */ /* 0x000fe400008f0eff */
[C---:B--2---:R-:W-:Y:S01]  /*b8d0*/  @!P5 LEA R10, P1, R12.reuse, R10, 0x2 ;  /* 0x0000000a0c0ad211 */ /* 0x044fe200078210ff */
[----:B------:R1:W-:Y:S01]  /*b8e0*/  @!P6 STG.E desc[UR16][R38.64], R26 ;  /* 0x0000001a2600e986 */ /* 0x0003e2000c101910 */
[-C--:B------:R-:W-:Y:S02]  /*b8f0*/  @!P4 IADD3 R6, P2, PT, R35, R4.reuse, RZ ;  /* 0x000000042306c210 */ /* 0x080fe40007f5e0ff */
[----:B------:R-:W-:Y:S02]  /*b900*/  @!P5 LEA.HI.X R11, R12, R11, R31, 0x2, P1 ;  /* 0x0000000b0c0bd211 */ /* 0x000fe400008f141f */
[----:B------:R-:W-:-:S02]  /*b910*/  @!P3 IADD3 R4, P1, PT, R37, R4, RZ ;  /* 0x000000042504b210 */ /* 0x000fc40007f3e0ff */
[----:B------:R-:W-:Y:S01]  /*b920*/  @!P4 LEA.HI.X.SX32 R35, R35, R0, 0x1, P2 ;  /* 0x000000002323c211 */ /* 0x000fe200010f0eff */
[----:B------:R1:W-:Y:S01]  /*b930*/  @!P5 STG.E desc[UR16][R10.64], R14 ;  /* 0x0000000e0a00d986 */ /* 0x0003e2000c101910 */
[C---:B---3--:R-:W-:Y:S02]  /*b940*/  @!P4 LEA R8, P2, R6.reuse, R8, 0x2 ;  /* 0x000000080608c211 */ /* 0x048fe400078410ff */
[----:B------:R-:W-:Y:S02]  /*b950*/  @!P3 LEA.HI.X.SX32 R0, R37, R0, 0x1, P1 ;  /* 0x000000002500b211 */ /* 0x000fe400008f0eff */
[----:B------:R-:W-:Y:S02]  /*b960*/  @!P4 LEA.HI.X R9, R6, R9, R35, 0x2, P2 ;  /* 0x000000090609c211 */ /* 0x000fe400010f1423 */
[----:B----4-:R-:W-:-:S03]  /*b970*/  @!P3 LEA R2, P1, R4, R2, 0x2 ;  /* 0x000000020402b211 */ /* 0x010fc600078210ff */
[----:B------:R1:W-:Y:S01]  /*b980*/  @!P4 STG.E desc[UR16][R8.64], R27 ;  /* 0x0000001b0800c986 */ /* 0x0003e2000c101910 */
[----:B------:R-:W-:-:S05]  /*b990*/  @!P3 LEA.HI.X R3, R4, R3, R0, 0x2, P1 ;  /* 0x000000030403b211 */ /* 0x000fca00008f1400 */
[----:B------:R1:W-:Y:S04]  /*b9a0*/  @!P3 STG.E desc[UR16][R2.64], R19 ;  /* 0x000000130200b986 */ /* 0x0003e8000c101910 */
.L_x_389:
[----:B------:R-:W-:Y:S05]  /*b9b0*/  BSYNC.RECONVERGENT B0 ;  /* 0x0000000000007941 */ /* 0x000fea0003800200 */
.L_x_388:
[----:B------:R-:W-:Y:S01]  /*b9c0*/  @P0 IMAD.MOV.U32 R34, RZ, RZ, R32 ;  /* 0x000000ffff220224 */ /* 0x000fe200078e0020 */
[----:B------:R-:W-:Y:S01]  /*b9d0*/  LOP3.LUT R7, R7, 0x18, RZ, 0xc0, !PT ;  /* 0x0000001807077812 */ /* 0x000fe200078ec0ff */
[C---:B------:R-:W-:Y:S01]  /*b9e0*/  VIADD R4, R24.reuse, 0x20 ;  /* 0x0000002018047836 */ /* 0x040fe20000000000 */
[C---:B-1----:R-:W-:Y:S01]  /*b9f0*/  IADD3 R2, PT, PT, R24.reuse, 0x40, RZ ;  /* 0x0000004018027810 */ /* 0x042fe20007ffe0ff */
[----:B------:R-:W-:Y:S01]  /*ba00*/  IMAD.MOV.U32 R25, RZ, RZ, RZ ;  /* 0x000000ffff197224 */ /* 0x000fe200078e00ff */
[----:B------:R-:W-:Y:S01]  /*ba10*/  IADD3 R18, P0, PT, R7, R34, RZ ;  /* 0x0000002207127210 */ /* 0x000fe20007f1e0ff */
[C---:B------:R-:W-:Y:S01]  /*ba20*/  VIADD R0, R24.reuse, 0x60 ;  /* 0x0000006018007836 */ /* 0x040fe20000000000 */
[----:B------:R-:W-:Y:S01]  /*ba30*/  ISETP.GE.AND P3, PT, R24, R231, PT ;  /* 0x000000e71800720c */ /* 0x000fe20003f66270 */
[----:B------:R-:W-:Y:S01]  /*ba40*/  IMAD.WIDE.U32 R24, R5, 0x80, R24 ;  /* 0x0000008005187825 */ /* 0x000fe200078e0018 */
[----:B------:R-:W-:Y:S01]  /*ba50*/  IADD3.X R19, PT, PT, RZ, R15, RZ, P0, !PT ;  /* 0x0000000fff137210 */ /* 0x000fe200007fe4ff */
[----:B------:R1:W2:Y:S01]  /*ba60*/  LDS.128 R8, [R17+0x2000] ;  /* 0x0020000011087984 */ /* 0x0002a20000000c00 */
[-C--:B------:R-:W-:Y:S01]  /*ba70*/  ISETP.GE.AND P2, PT, R4, R231.reuse, PT ;  /* 0x000000e70400720c */ /* 0x080fe20003f46270 */
[----:B------:R-:W3:Y:S01]  /*ba80*/  LDCU.64 UR4, c[0x0][0x410] ;  /* 0x00008200ff0477ac */ /* 0x000ee20008000a00 */
[----:B------:R-:W-:Y:S01]  /*ba90*/  BSSY.RECONVERGENT B0, `(.L_x_390) ;  /* 0x0000014000007945 */ /* 0x000fe20003800200 */
[----:B------:R1:W4:Y:S01]  /*baa0*/  LDS.128 R12, [R17] ;  /* 0x00000000110c7984 */ /* 0x0003220000000c00 */
[----:B------:R-:W-:-:S02]  /*bab0*/  ISETP.GE.AND P1, PT, R2, R231, PT ;  /* 0x000000e70200720c */ /* 0x000fc40003f26270 */
[----:B------:R-:W-:Y:S01]  /*bac0*/  ISETP.GE.AND P0, PT, R0, R231, PT ;  /* 0x000000e70000720c */ /* 0x000fe20003f06270 */
[----:B------:R1:W1:Y:S01]  /*bad0*/  LDS.128 R4, [R17+0x4000] ;  /* 0x0040000011047984 */ /* 0x0002620000000c00 */
[----:B---3--:R-:W-:-:S04]  /*bae0*/  IMAD.WIDE.U32 R18, R16, UR4, R18 ;  /* 0x0000000410127c25 */ /* 0x008fc8000f8e0012 */
[----:B------:R-:W-:Y:S01]  /*baf0*/  IMAD R27, R16, UR5, R19 ;  /* 0x00000005101b7c24 */ /* 0x000fe2000f8e0213 */
[----:B------:R-:W-:Y:S06]  /*bb00*/  @P3 BRA `(.L_x_391) ;  /* 0x0000000000303947 */ /* 0x000fec0003800000 */
[----:B------:R-:W3:Y:S01]  /*bb10*/  LDCU.64 UR6, c[0x0][0x408] ;  /* 0x00008100ff0677ac */ /* 0x000ee20008000a00 */
[----:B------:R-:W-:Y:S01]  /*bb20*/  MOV R26, R18 ;  /* 0x00000012001a7202 */ /* 0x000fe20000000f00 */
[----:B------:R-:W5:Y:S01]  /*bb30*/  LDCU.64 UR4, c[0x0][0x3f0] ;  /* 0x00007e00ff0477ac */ /* 0x000f620008000a00 */
[----:B---3--:R-:W-:-:S03]  /*bb40*/  IMAD R3, R25, UR6, RZ ;  /* 0x0000000619037c24 */ /* 0x008fc6000f8e02ff */
[----:B------:R-:W-:-:S04]  /*bb50*/  IMAD.WIDE.U32 R28, R24, UR6, R26 ;  /* 0x00000006181c7c25 */ /* 0x000fc8000f8e001a */
[----:B------:R-:W-:Y:S01]  /*bb60*/  IMAD R0, R24, UR7, R3 ;  /* 0x0000000718007c24 */ /* 0x000fe2000f8e0203 */
[----:B-----5:R-:W-:-:S04]  /*bb70*/  LEA R2, P3, R28, UR4, 0x1 ;  /* 0x000000041c027c11 */ /* 0x020fc8000f8608ff */
[----:B------:R-:W-:-:S04]  /*bb80*/  IADD3 R0, PT, PT, R0, R29, RZ ;  /* 0x0000001d00007210 */ /* 0x000fc80007ffe0ff */
[----:B------:R-:W-:-:S05]  /*bb90*/  LEA.HI.X R3, R28, UR5, R0, 0x1, P3 ;  /* 0x000000051c037c11 */ /* 0x000fca00098f0c00 */
[----:B----4-:R3:W-:Y:S04]  /*bba0*/  STG.E.128 desc[UR16][R2.64], R12 ;  /* 0x0000000c02007986 */ /* 0x0107e8000c101d10 */
[----:B--2---:R3:W-:Y:S04]  /*bbb0*/  STG.E.128 desc[UR16][R2.64+0x40], R8 ;  /* 0x0000400802007986 */ /* 0x0047e8000c101d10 */
[----:B-1----:R3:W-:Y:S02]  /*bbc0*/  STG.E.128 desc[UR16][R2.64+0x80], R4 ;  /* 0x0000800402007986 */ /* 0x0027e4000c101d10 */
.L_x_391:
[----:B------:R-:W-:Y:S05]  /*bbd0*/  BSYNC.RECONVERGENT B0 ;  /* 0x0000000000007941 */ /* 0x000fea0003800200 */
.L_x_390:
[----:B---34-:R3:W4:Y:S01]  /*bbe0*/  LDS.128 R12, [R17+0x800] ;  /* 0x00080000110c7984 */ /* 0x0187220000000c00 */
[----:B------:R-:W-:Y:S03]  /*bbf0*/  BSSY.RECONVERGENT B0, `(.L_x_392) ;  /* 0x0000013000007945 */ /* 0x000fe60003800200 */
[----:B--2---:R3:W2:Y:S04]  /*bc00*/  LDS.128 R8, [R17+0x2800] ;  /* 0x0028000011087984 */ /* 0x0046a80000000c00 */
[----:B-1----:R3:W1:Y:S01]  /*bc10*/  LDS.128 R4, [R17+0x4800] ;  /* 0x0048000011047984 */ /* 0x0026620000000c00 */
[----:B------:R-:W-:Y:S05]  /*bc20*/  @P2 BRA `(.L_x_393) ;  /* 0x00000000003c2947 */ /* 0x000fea0003800000 */
[----:B------:R-:W5:Y:S01]  /*bc30*/  LDCU.64 UR6, c[0x0][0x408] ;  /* 0x00008100ff0677ac */ /* 0x000f620008000a00 */
[----:B------:R-:W-:Y:S01]  /*bc40*/  IADD3 R3, P2, PT, R24, 0x20, RZ ;  /* 0x0000002018037810 */ /* 0x000fe20007f5e0ff */
[----:B------:R-:W-:Y:S01]  /*bc50*/  IMAD.MOV.U32 R28, RZ, RZ, R18 ;  /* 0x000000ffff1c7224 */ /* 0x000fe200078e0012 */
[----:B------:R-:W-:Y:S01]  /*bc60*/  MOV R29, R27 ;  /* 0x0000001b001d7202 */ /* 0x000fe20000000f00 */
[----:B------:R-:W3:Y:S02]  /*bc70*/  LDCU.64 UR4, c[0x0][0x3f0] ;  /* 0x00007e00ff0477ac */ /* 0x000ee40008000a00 */
[----:B------:R-:W-:-:S04]  /*bc80*/  IMAD.X R0, RZ, RZ, R25, P2 ;  /* 0x000000ffff007224 */ /* 0x000fc800010e0619 */
[----:B-----5:R-:W-:Y:S02]  /*bc90*/  IMAD R0, R0, UR6, RZ ;  /* 0x0000000600007c24 */ /* 0x020fe4000f8e02ff */
[----:B------:R-:W-:-:S04]  /*bca0*/  IMAD.WIDE.U32 R28, R3, UR6, R28 ;  /* 0x00000006031c7c25 */ /* 0x000fc8000f8e001c */
[----:B------:R-:W-:Y:S01]  /*bcb0*/  IMAD R0, R3, UR7, R0 ;  /* 0x0000000703007c24 */ /* 0x000fe2000f8e0200 */
[----:B---3--:R-:W-:-:S04]  /*bcc0*/  LEA R2, P2, R28, UR4, 0x1 ;  /* 0x000000041c027c11 */ /* 0x008fc8000f8408ff */
[----:B------:R-:W-:-:S04]  /*bcd0*/  IADD3 R0, PT, PT, R0, R29, RZ ;  /* 0x0000001d00007210 */ /* 0x000fc80007ffe0ff */
[----:B------:R-:W-:-:S05]  /*bce0*/  LEA.HI.X R3, R28, UR5, R0, 0x1, P2 ;  /* 0x000000051c037c11 */ /* 0x000fca00090f0c00 */
[----:B----4-:R3:W-:Y:S04]  /*bcf0*/  STG.E.128 desc[UR16][R2.64], R12 ;  /* 0x0000000c02007986 */ /* 0x0107e8000c101d10 */
[----:B--2---:R3:W-:Y:S04]  /*bd00*/  STG.E.128 desc[UR16][R2.64+0x40], R8 ;  /* 0x0000400802007986 */ /* 0x0047e8000c101d10 */
[----:B-1----:R3:W-:Y:S02]  /*bd10*/  STG.E.128 desc[UR16][R2.64+0x80], R4 ;  /* 0x0000800402007986 */ /* 0x0027e4000c101d10 */
.L_x_393:
[----:B------:R-:W-:Y:S05]  /*bd20*/  BSYNC.RECONVERGENT B0 ;  /* 0x0000000000007941 */ /* 0x000fea0003800200 */
.L_x_392:
        /* <DEDUP_REMOVED lines=20> */
.L_x_395:
[----:B------:R-:W-:Y:S05]  /*be70*/  BSYNC.RECONVERGENT B0 ;  /* 0x0000000000007941 */ /* 0x000fea0003800200 */
.L_x_394:
[----:B-1-3--:R1:W3:Y:S04]  /*be80*/  LDS.128 R4, [R17+0x3800] ;  /* 0x0038000011047984 */ /* 0x00a2e80000000c00 */
[----:B--2---:R1:W2:Y:S01]  /*be90*/  LDS.128 R8, [R17+0x5800] ;  /* 0x0058000011087984 */ /* 0x0042a20000000c00 */
[----:B------:R-:W-:Y:S05]  /*bea0*/  @P0 EXIT ;  /* 0x000000000000094d */ /* 0x000fea0003800000 */
[----:B------:R-:W5:Y:S01]  /*beb0*/  LDCU.64 UR6, c[0x0][0x408] ;  /* 0x00008100ff0677ac */ /* 0x000f620008000a00 */
[----:B------:R-:W-:Y:S01]  /*bec0*/  IADD3 R0, P0, PT, R24, 0x60, RZ ;  /* 0x0000006018007810 */ /* 0x000fe20007f1e0ff */
[----:B----4-:R-:W-:Y:S01]  /*bed0*/  IMAD.MOV.U32 R12, RZ, RZ, R18 ;  /* 0x000000ffff0c7224 */ /* 0x010fe200078e0012 */
[----:B------:R-:W-:Y:S01]  /*bee0*/  MOV R13, R27 ;  /* 0x0000001b000d7202 */ /* 0x000fe20000000f00 */
[----:B------:R-:W4:Y:S02]  /*bef0*/  LDCU.64 UR4, c[0x0][0x3f0] ;  /* 0x00007e00ff0477ac */ /* 0x000f240008000a00 */
[----:B------:R-:W-:-:S04]  /*bf00*/  IMAD.X R3, RZ, RZ, R25, P0 ;  /* 0x000000ffff037224 */ /* 0x000fc800000e0619 */
[----:B-----5:R-:W-:Y:S02]  /*bf10*/  IMAD R3, R3, UR6, RZ ;  /* 0x0000000603037c24 */ /* 0x020fe4000f8e02ff */
[----:B------:R-:W-:-:S04]  /*bf20*/  IMAD.WIDE.U32 R12, R0, UR6, R12 ;  /* 0x00000006000c7c25 */ /* 0x000fc8000f8e000c */
[----:B------:R-:W-:Y:S01]  /*bf30*/  IMAD R3, R0, UR7, R3 ;  /* 0x0000000700037c24 */ /* 0x000fe2000f8e0203 */
[----:B----4-:R-:W-:-:S04]  /*bf40*/  LEA R2, P0, R12, UR4, 0x1 ;  /* 0x000000040c027c11 */ /* 0x010fc8000f8008ff */
[----:B------:R-:W-:-:S04]  /*bf50*/  IADD3 R3, PT, PT, R3, R13, RZ ;  /* 0x0000000d03037210 */ /* 0x000fc80007ffe0ff */
[----:B------:R-:W-:-:S05]  /*bf60*/  LEA.HI.X R3, R12, UR5, R3, 0x1, P0 ;  /* 0x000000050c037c11 */ /* 0x000fca00080f0c03 */
[----:B------:R-:W-:Y:S04]  /*bf70*/  STG.E.128 desc[UR16][R2.64], R20 ;  /* 0x0000001402007986 */ /* 0x000fe8000c101d10 */
[----:B---3--:R-:W-:Y:S04]  /*bf80*/  STG.E.128 desc[UR16][R2.64+0x40], R4 ;  /* 0x0000400402007986 */ /* 0x008fe8000c101d10 */
[----:B--2---:R-:W-:Y:S01]  /*bf90*/  STG.E.128 desc[UR16][R2.64+0x80], R8 ;  /* 0x0000800802007986 */ /* 0x004fe2000c101d10 */
[----:B------:R-:W-:Y:S05]  /*bfa0*/  EXIT ;  /* 0x000000000000794d */ /* 0x000fea0003800000 */
.L_x_396:
        /* <DEDUP_REMOVED lines=13> */
.L_x_1354:


//--------------------- .text._ZN5flash16flash_fwd_kernelI23Flash_fwd_kernel_traitsILi96ELi128ELi64ELi4ELb0ELb0EN7cutlass10bfloat16_tE19Flash_kernel_traitsILi96ELi128ELi64ELi4ES3_EELb0ELb0ELb0ELb0ELb0ELb1ELb1ELb0EEEvNS_16Flash_fwd_paramsE --------------------------
	.section	.text._ZN5flash16flash_fwd_kernelI23Flash_fwd_kernel_traitsILi96ELi128ELi64ELi4ELb0ELb0EN7cutlass10bfloat16_tE19Flash_kernel_traitsILi96ELi128ELi64ELi4ES3_EELb0ELb0ELb0ELb0ELb0ELb1ELb1ELb0EEEvNS_16Flash_fwd_paramsE,"ax",@progbits
	.align	128
        .global         _ZN5flash16flash_fwd_kernelI23Flash_fwd_kernel_traitsILi96ELi128ELi64ELi4ELb0ELb0EN7cutlass10bfloat16_tE19Flash_kernel_traitsILi96ELi128ELi64ELi4ES3_EELb0ELb0ELb0ELb0ELb0ELb1ELb1ELb0EEEvNS_16Flash_fwd_paramsE
        .type           _ZN5flash16flash_fwd_kernelI23Flash_fwd_kernel_traitsILi96ELi128ELi64ELi4ELb0ELb0EN7cutlass10bfloat16_tE19Flash_kernel_traitsILi96ELi128ELi64ELi4ES3_EELb0ELb0ELb0ELb0ELb0ELb1ELb1ELb0EEEvNS_16Flash_fwd_paramsE,@function
        .size           _ZN5flash16flash_fwd_kernelI23Flash_fwd_kernel_traitsILi96ELi128ELi64ELi4ELb0ELb0EN7cutlass10bfloat16_tE19Flash_kernel_traitsILi96ELi128ELi64ELi4ES3_EELb0ELb0ELb0ELb0ELb0ELb1ELb1ELb0EEEvNS_16Flash_fwd_paramsE,(.L_x_1355 - _ZN5flash16flash_fwd_kernelI23Flash_fwd_kernel_traitsILi96ELi128ELi64ELi4ELb0ELb0EN7cutlass10bfloat16_tE19Flash_kernel_traitsILi96ELi128ELi64ELi4ES3_EELb0ELb0ELb0ELb0ELb0ELb1ELb1ELb0EEEvNS_16Flash_fwd_paramsE)
        .other          _ZN5flash16flash_fwd_kernelI23Flash_fwd_kernel_traitsILi96ELi128ELi64ELi4ELb0ELb0EN7cutlass10bfloat16_tE19Flash_kernel_traitsILi96ELi128ELi64ELi4ES3_EELb0ELb0ELb0ELb0ELb0ELb1ELb1ELb0EEEvNS_16Flash_fwd_paramsE,@"STO_CUDA_ENTRY STV_DEFAULT"
_ZN5flash16flash_fwd_kernelI23Flash_fwd_kernel_traitsILi96ELi128ELi64ELi4ELb0ELb0EN7cutlass10bfloat16_tE19Flash_kernel_traitsILi96ELi128ELi64ELi4ES3_EELb0ELb0ELb0ELb0ELb0ELb1ELb1ELb0EEEvNS_16Flash_fwd_paramsE:
.text._ZN5flash16flash_fwd_kernelI23Flash_fwd_kernel_traitsILi96ELi128ELi64ELi4ELb0ELb0EN7cutlass10bfloat16_tE19Flash_kernel_traitsILi96ELi128ELi64ELi4ES3_EELb0ELb0ELb0ELb0ELb0ELb1ELb1ELb0EEEvNS_16Flash_fwd_paramsE:
        /* <DEDUP_REMOVED lines=18> */
[----:B------:R-:W-:-:S03]  /*0120*/  ISETP.NE.AND.EX P2, PT, RZ, UR5, PT, P2 ;  /* 0x00000005ff007c0c */ /* 0x000fc6000bf45320 */
[----:B------:R-:W-:Y:S01]  /*0130*/  IMAD.SHL.U32 R11, R25, 0x4, RZ ;  /* 0x00000004190b7824 */ /* 0x000fe200078e00ff */
[----:B------:R-:W-:Y:S01]  /*0140*/  SHF.R.U32.HI R9, RZ, 0x1e, R25 ;  /* 0x0000001eff097819 */ /* 0x000fe20000011619 */
[----:B------:R-:W2:Y:S04]  /*0150*/  @P1 LDG.E R26, desc[UR14][R2.64] ;  /* 0x0000000e021a1981 */ /* 0x000ea8000c1e1900 */
[----:B------:R1:W3:Y:S01]  /*0160*/  @P0 LDG.E R8, desc[UR14][R2.64+0x4] ;  /* 0x0000040e02080981 */ /* 0x0002e2000c1e1900 */
[----:B------:R-:W-:Y:S01]  /*0170*/  IMAD.MOV.U32 R10, RZ, RZ, RZ ;  /* 0x000000ffff0a7224 */ /* 0x000fe200078e00ff */
[----:B------:R-:W-:-:S04]  /*0180*/  @P4 IADD3 R4, P3, PT, R11, UR6, RZ ;  /* 0x000000060b044c10 */ /* 0x000fc8000ff7e0ff */
[----:B------:R-:W-:-:S05]  /*0190*/  @P4 IADD3.X R5, PT, PT, R9, UR7, RZ, P3, !PT ;  /* 0x0000000709054c10 */ /* 0x000fca0009ffe4ff */
[----:B------:R4:W3:Y:S01]  /*01a0*/  @P4 LDG.E R10, desc[UR14][R4.64] ;  /* 0x0000000e040a4981 */ /* 0x0008e2000c1e1900 */
[----:B-1----:R-:W-:Y:S01]  /*01b0*/  @P2 IADD3 R2, P1, PT, R11, UR4, RZ ;  /* 0x000000040b022c10 */ /* 0x002fe2000ff3e0ff */
[----:B------:R-:W1:Y:S03]  /*01c0*/  LDCU.U8 UR4, c[0x0][0x532] ;  /* 0x0000a640ff0477ac */ /* 0x000e660008000000 */
[----:B------:R-:W-:-:S05]  /*01d0*/  @P2 IADD3.X R3, PT, PT, R9, UR5, RZ, P1, !PT ;  /* 0x0000000509032c10 */ /* 0x000fca0008ffe4ff */
[----:B------:R4:W3:Y:S01]  /*01e0*/  @P2 LDG.E R0, desc[UR14][R2.64] ;  /* 0x0000000e02002981 */ /* 0x0008e2000c1e1900 */
[----:B------:R-:W-:Y:S01]  /*01f0*/  ISETP.EQ.U32.AND P3, PT, R6, RZ, PT ;  /* 0x000000ff0600720c */ /* 0x000fe20003f62070 */
[----:B------:R-:W4:Y:S01]  /*0200*/  S2R R23, SR_CTAID.X ;  /* 0x0000000000177919 */ /* 0x000f220000002500 */
[----:B------:R-:W3:Y:S01]  /*0210*/  @!P0 LDC R12, c[0x0][0x434] ;  /* 0x00010d00ff0c8b82 */ /* 0x000ee20000000800 */
[----:B-1----:R-:W-:-:S07]  /*0220*/  ISETP.NE.AND P4, PT, RZ, UR4, PT ;  /* 0x00000004ff007c0c */ /* 0x002fce000bf85270 */
[----:B----4-:R-:W1:Y:S01]  /*0230*/  @!P2 LDC.64 R4, c[0x0][0x488] ;  /* 0x00012200ff04ab82 */ /* 0x010e620000000a00 */
[----:B------:R-:W-:Y:S02]  /*0240*/  ISETP.EQ.OR.EX P3, PT, R7, RZ, !P4, P3 ;  /* 0x000000ff0700720c */ /* 0x000fe40006762730 */
[----:B------:R-:W-:Y:S01]  /*0250*/  IADD3 R2, P1, PT, R11, R6, RZ ;  /* 0x000000060b027210 */ /* 0x000fe20007f3e0ff */
[----:B------:R-:W-:-:S04]  /*0260*/  IMAD.MOV.U32 R11, RZ, RZ, -0x1 ;  /* 0xffffffffff0b7424 */ /* 0x000fc800078e00ff */
[----:B------:R-:W-:Y:S02]  /*0270*/  IMAD.X R3, R9, 0x1, R7, P1 ;  /* 0x0000000109037824 */ /* 0x000fe400008e0607 */
[----:B------:R-:W4:Y:S04]  /*0280*/  @!P2 LDC R9, c[0x0][0x43c] ;  /* 0x00010f00ff09ab82 */ /* 0x000f280000000800 */
[----:B------:R1:W5:Y:S01]  /*0290*/  @!P3 LDG.E R11, desc[UR14][R2.64] ;  /* 0x0000000e020bb981 */ /* 0x000362000c1e1900 */
[----:B------:R-:W-:-:S04]  /*02a0*/  ISETP.NE.U32.AND P3, PT, R6, RZ, PT ;  /* 0x000000ff0600720c */ /* 0x000fc80003f65070 */
[----:B------:R-:W-:Y:S01]  /*02b0*/  ISETP.NE.AND.EX P3, PT, R7, RZ, PT, P3 ;  /* 0x000000ff0700720c */ /* 0x000fe20003f65330 */
[----:B------:R-:W1:Y:S01]  /*02c0*/  S2R R22, SR_CTAID.Z ;  /* 0x0000000000167919 */ /* 0x000e620000002700 */
[----:B------:R-:W1:Y:S01]  /*02d0*/  S2R R42, SR_TID.X ;  /* 0x00000000002a7919 */ /* 0x000e620000002100 */
[----:B------:R-:W-:Y:S01]  /*02e0*/  IMAD.SHL.U32 R24, R23, 0x80, RZ ;  /* 0x0000008017187824 */ /* 0x000fe200078e00ff */
[----:B--2---:R2:W-:Y:S01]  /*02f0*/  STL [R1+0x28], R26 ;  /* 0x0000281a01007387 */ /* 0x0045e20000100800 */
[----:B---3--:R-:W-:Y:S01]  /*0300*/  @P0 IMAD.IADD R12, R8, 0x1, -R26 ;  /* 0x00000001080c0824 */ /* 0x008fe200078e0a1a */
[----:B-1----:R-:W-:-:S04]  /*0310*/  @!P2 ISETP.NE.U32.AND P0, PT, R4, RZ, PT ;  /* 0x000000ff0400a20c */ /* 0x002fc80003f05070 */
[----:B------:R-:W-:Y:S02]  /*0320*/  @!P2 ISETP.NE.AND.EX P0, PT, R5, RZ, PT, P0 ;  /* 0x000000ff0500a20c */ /* 0x000fe40003f05300 */
[----:B------:R-:W-:Y:S02]  /*0330*/  ISETP.GT.AND P1, PT, R12, R24, PT ;  /* 0x000000180c00720c */ /* 0x000fe40003f24270 */
[----:B----4-:R-:W-:Y:S01]  /*0340*/  @!P2 SEL R4, R9, RZ, P0 ;  /* 0x000000ff0904a207 */ /* 0x010fe20000000000 */
[----:B------:R-:W-:Y:S02]  /*0350*/  @P2 IMAD.IADD R40, R0, 0x1, -R10 ;  /* 0x0000000100282824 */ /* 0x000fe400078e0a0a */
[----:B------:R-:W1:Y:S01]  /*0360*/  @!P3 LDC R0, c[0x0][0x438] ;  /* 0x00010e00ff00bb82 */ /* 0x000e620000000800 */
[----:B--2---:R-:W-:Y:S07]  /*0370*/  @!P3 BRA `(.L_x_397) ;  /* 0x00000000000cb947 */ /* 0x004fee0003800000 */
[----:B-1----:R-:W2:Y:S02]  /*0380*/  @P4 LDG.E R0, desc[UR14][R2.64+0x4] ;  /* 0x0000040e02004981 */ /* 0x002ea4000c1e1900 */
[----:B--2--5:R-:W-:-:S06]  /*0390*/  @P4 IADD3 R0, PT, PT, R0, -R11, RZ ;  /* 0x8000000b00004210 */ /* 0x024fcc0007ffe0ff */
[----:B------:R2:W5:Y:S02]  /*03a0*/  @!P4 LDG.E R0, desc[UR14][R2.64] ;  /* 0x0000000e0200c981 */ /* 0x000564000c1e1900 */
.L_x_397:
        /* <DEDUP_REMOVED lines=36> */
.L_x_399:
[C---:B------:R-:W-:Y:S01]  /*05f0*/  IMAD R4, R25.reuse, R10, RZ ;  /* 0x0000000a19047224 */ /* 0x040fe200078e02ff */
[----:B------:R-:W-:Y:S01]  /*0600*/  SHF.R.U32.HI R10, RZ, 0x2, R42 ;  /* 0x00000002ff0a7819 */ /* 0x000fe2000001162a */
[----:B------:R-:W-:Y:S01]  /*0610*/  IMAD.SHL.U32 R6, R42, 0x8, RZ ;  /* 0x000000082a067824 */ /* 0x000fe200078e00ff */
        /* <DEDUP_REMOVED lines=41> */
.L_x_401:
[----:B------:R-:W-:Y:S05]  /*08b0*/  BSYNC.RECONVERGENT B0 ;  /* 0x0000000000007941 */ /* 0x000fea0003800200 */
.L_x_400:
        /* <DEDUP_REMOVED lines=19> */
.L_x_403:
[----:B------:R-:W-:Y:S05]  /*09f0*/  BSYNC.RECONVERGENT B0 ;  /* 0x0000000000007941 */ /* 0x000fea0003800200 */
.L_x_402:
        /* <DEDUP_REMOVED lines=17> */
.L_x_405:
[----:B------:R-:W-:Y:S05]  /*0b10*/  BSYNC.RECONVERGENT B0 ;  /* 0x0000000000007941 */ /* 0x000fea0003800200 */
.L_x_404:
        /* <DEDUP_REMOVED lines=20> */
.L_x_407:
[----:B------:R-:W-:Y:S05]  /*0c60*/  BSYNC.RECONVERGENT B0 ;  /* 0x0000000000007941 */ /* 0x000fea0003800200 */
.L_x_406:
        /* <DEDUP_REMOVED lines=11> */
.L_x_409:
[----:B------:R-:W-:Y:S05]  /*0d20*/  BSYNC.RECONVERGENT B0 ;  /* 0x0000000000007941 */ /* 0x000fea0003800200 */
.L_x_408:
        /* <DEDUP_REMOVED lines=10> */
.L_x_411:
[----:B------:R-:W-:Y:S05]  /*0dd0*/  BSYNC.RECONVERGENT B0 ;  /* 0x0000000000007941 */ /* 0x000fea0003800200 */
.L_x_410:
        /* <DEDUP_REMOVED lines=10> */
.L_x_413:
[----:B------:R-:W-:Y:S05]  /*0e80*/  BSYNC.RECONVERGENT B0 ;  /* 0x0000000000007941 */ /* 0x000fea0003800200 */
.L_x_412:
        /* <DEDUP_REMOVED lines=10> */
.L_x_398:
        /* <DEDUP_REMOVED lines=22> */
.L_x_414:
[----:B------:R-:W1:Y:S01]  /*1090*/  LDCU.64 UR10, c[0x0][0x3b8] ;  /* 0x00007700ff0a77ac */ /* 0x000e620008000a00 */
[----:B------:R-:W-:-:S05]  /*10a0*/  IADD3 R2, PT, PT, R10, R11, RZ ;  /* 0x0000000b0a027210 */ /* 0x000fca0007ffe0ff */
[C---:B-1----:R-:W-:Y:S02]  /*10b0*/  IMAD R0, R2.reuse, UR11, RZ ;  /* 0x0000000b02007c24 */ /* 0x042fe4000f8e02ff */
[----:B------:R-:W-:-:S05]  /*10c0*/  IMAD.WIDE.U32 R2, R2, UR10, RZ ;  /* 0x0000000a02027c25 */ /* 0x000fca000f8e00ff */
[----:B------:R-:W-:Y:S02]  /*10d0*/  IADD3 R7, PT, PT, R3, R0, RZ ;  /* 0x0000000003077210 */ /* 0x000fe40007ffe0ff */
[----:B------:R-:W-:-:S07]  /*10e0*/  MOV R6, R2 ;  /* 0x0000000200067202 */ /* 0x000fce0000000f00 */
.L_x_415:
        /* <DEDUP_REMOVED lines=38> */
[----:B------:R-:W-:Y:S01]  /*1350*/  MOV R0, R2 ;  /* 0x0000000200007202 */ /* 0x000fe20000000f00 */
[----:B------:R-:W-:Y:S06]  /*1360*/  BRA `(.L_x_417) ;  /* 0x0000000000187947 */ /* 0x000fec0003800000 */
.L_x_416:
[----:B------:R-:W1:Y:S01]  /*1370*/  LDC.64 R178, c[0x0][0x3c0] ;  /* 0x0000f000ffb27b82 */ /* 0x000e620000000a00 */
[----:B------:R-:W-:-:S05]  /*1380*/  IADD3 R0, PT, PT, R10, R11, RZ ;  /* 0x0000000b0a007210 */ /* 0x000fca0007ffe0ff */
[C---:B-1----:R-:W-:Y:S02]  /*1390*/  IMAD R4, R0.reuse, R179, RZ ;  /* 0x000000b300047224 */ /* 0x042fe400078e02ff */
[----:B------:R-:W-:-:S05]  /*13a0*/  IMAD.WIDE.U32 R2, R0, R178, RZ ;  /* 0x000000b200027225 */ /* 0x000fca00078e00ff */
[----:B------:R-:W-:Y:S02]  /*13b0*/  IADD3 R5, PT, PT, R3, R4, RZ ;  /* 0x0000000403057210 */ /* 0x000fe40007ffe0ff */
[----:B------:R-:W-:-:S07]  /*13c0*/  MOV R0, R2 ;  /* 0x0000000200007202 */ /* 0x000fce0000000f00 */
.L_x_417:
[----:B------:R-:W-:Y:S01]  /*13d0*/  IMAD.IADD R24, R12, 0x1, -R24 ;  /* 0x000000010c187824 */ /* 0x000fe200078e0a18 */
[----:B------:R-:W-:Y:S01]  /*13e0*/  SHF.R.U32.HI R20, RZ, 0x2, R42 ;  /* 0x00000002ff147819 */ /* 0x000fe2000001162a */
[----:B------:R-:W-:Y:S01]  /*13f0*/  IMAD.SHL.U32 R225, R42, 0x8, RZ ;  /* 0x000000082ae17824 */ /* 0x000fe200078e00ff */
[----:B------:R-:W1:Y:S01]  /*1400*/  LDCU.64 UR8, c[0x0][0x3c8] ;  /* 0x00007900ff0877ac */ /* 0x000e620008000a00 */
[----:B------:R-:W2:Y:S01]  /*1410*/  S2UR UR16, SR_CgaCtaId ;  /* 0x00000000001079c3 */ /* 0x000ea20000008800 */
[C---:B------:R-:W-:Y:S01]  /*1420*/  ISETP.GE.AND P0, PT, R20.reuse, R24, PT ;  /* 0x000000181400720c */ /* 0x040fe20003f06270 */
[C---:B------:R-:W-:Y:S01]  /*1430*/  VIADD R29, R20.reuse, 0x20 ;  /* 0x00000020141d7836 */ /* 0x040fe20000000000 */
[----:B------:R-:W-:Y:S01]  /*1440*/  LOP3.LUT R10, R225, 0x18, RZ, 0xc0, !PT ;  /* 0x00000018e10a7812 */ /* 0x000fe200078ec0ff */
[----:B------:R-:W3:Y:S01]  /*1450*/  LDCU.128 UR4, c[0x0][0x3d0] ;  /* 0x00007a00ff0477ac */ /* 0x000ee20008000c00 */
[----:B------:R-:W-:Y:S01]  /*1460*/  VIADD R21, R20, 0x40 ;  /* 0x0000004014157836 */ /* 0x000fe20000000000 */
[----:B------:R-:W-:Y:S01]  /*1470*/  LEA.HI.SX32 R41, R226, 0xffffffff, 0x1a ;  /* 0xffffffffe2297811 */ /* 0x000fe200078fd2ff */
[----:B------:R4:W-:Y:S01]  /*1480*/  STL [R1+0x2c], R24 ;  /* 0x00002c1801007387 */ /* 0x0009e20000100800 */
[C---:B------:R-:W-:Y:S01]  /*1490*/  IADD3 R2, P1, PT, R10.reuse, R6, RZ ;  /* 0x000000060a027210 */ /* 0x040fe20007f3e0ff */
[----:B------:R-:W5:Y:S01]  /*14a0*/  LDCU.64 UR12, c[0x0][0x388] ;  /* 0x00007100ff0c77ac */ /* 0x000f620008000a00 */
[----:B------:R-:W-:Y:S01]  /*14b0*/  IADD3 R4, P2, PT, R10, R0, RZ ;  /* 0x000000000a047210 */ /* 0x000fe20007f5e0ff */
[----:B------:R-:W-:Y:S01]  /*14c0*/  VIADD R0, R20, 0x60 ;  /* 0x0000006014007836 */ /* 0x000fe20000000000 */
[----:B------:R-:W-:Y:S01]  /*14d0*/  ISETP.GE.AND P6, PT, R29, R24, PT ;  /* 0x000000181d00720c */ /* 0x000fe20003fc6270 */
[----:B------:R-:W-:Y:S01]  /*14e0*/  IMAD.X R3, RZ, RZ, R7, P1 ;  /* 0x000000ffff037224 */ /* 0x000fe200008e0607 */
[----:B------:R-:W2:Y:S01]  /*14f0*/  @!P0 LDC.64 R12, c[0x0][0x3b0] ;  /* 0x0000ec00ff0c8b82 */ /* 0x000ea20000000a00 */
[----:B------:R-:W-:Y:S01]  /*1500*/  IADD3 R10, P1, PT, R10, R8, RZ ;  /* 0x000000080a0a7210 */ /* 0x000fe20007f3e0ff */
[----:B------:R-:W-:Y:S01]  /*1510*/  IMAD.X R5, RZ, RZ, R5, P2 ;  /* 0x000000ffff057224 */ /* 0x000fe200010e0605 */
[----:B------:R-:W-:Y:S01]  /*1520*/  LOP3.LUT R6, R225, 0xd8, RZ, 0xc0, !PT ;  /* 0x000000d8e1067812 */ /* 0x000fe200078ec0ff */
[----:B------:R-:W-:Y:S01]  /*1530*/  IMAD.WIDE.U32 R2, R20, UR10, R2 ;  /* 0x0000000a14027c25 */ /* 0x000fe2000f8e0002 */
[----:B------:R-:W-:-:S02]  /*1540*/  ISETP.GE.AND P4, PT, R0, R24, PT ;  /* 0x000000180000720c */ /* 0x000fc40003f86270 */
[----:B------:R-:W-:Y:S01]  /*1550*/  LOP3.LUT R0, R6, 0x18, R42, 0x78, !PT ;  /* 0x0000001806007812 */ /* 0x000fe200078e782a */
[----:B------:R-:W-:Y:S01]  /*1560*/  IMAD.X R11, RZ, RZ, R15, P1 ;  /* 0x000000ffff0b7224 */ /* 0x000fe200008e060f */
[----:B------:R-:W4:Y:S01]  /*1570*/  @!P0 LDC.64 R16, c[0x0][0x380] ;  /* 0x0000e000ff108b82 */ /* 0x000f220000000a00 */
[C---:B------:R-:W-:Y:S01]  /*1580*/  LEA R31, P1, R23.reuse, R20, 0x7 ;  /* 0x00000014171f7211 */ /* 0x040fe200078238ff */
[C---:B------:R-:W-:Y:S01]  /*1590*/  IMAD R7, R20.reuse, UR11, R3 ;  /* 0x0000000b14077c24 */ /* 0x040fe2000f8e0203 */
[----:B------:R-:W-:Y:S01]  /*15a0*/  MOV R6, R2 ;  /* 0x0000000200067202 */ /* 0x000fe20000000f00 */
[----:B------:R-:W-:Y:S01]  /*15b0*/  IMAD.WIDE.U32 R2, R20, R178, R4 ;  /* 0x000000b214027225 */ /* 0x000fe200078e0004 */
[----:B------:R-:W-:Y:S01]  /*15c0*/  SHF.R.S32.HI R8, RZ, 0x1f, R14 ;  /* 0x0000001fff087819 */ /* 0x000fe2000001140e */
[----:B------:R-:W-:Y:S01]  /*15d0*/  STL [R1+0x30], R31 ;  /* 0x0000301f01007387 */ /* 0x000fe20000100800 */
[----:B------:R-:W-:Y:S01]  /*15e0*/  LEA.HI.X R30, R23, RZ, RZ, 0x7, P1 ;  /* 0x000000ff171e7211 */ /* 0x000fe200008f3cff */
[----:B-1----:R-:W-:Y:S01]  /*15f0*/  IMAD.WIDE.U32 R10, R22, UR8, R10 ;  /* 0x00000008160a7c25 */ /* 0x002fe2000f8e000a */
[----:B------:R-:W-:Y:S01]  /*1600*/  LOP3.LUT R225, R0, 0x1f20, R225, 0xf8, !PT ;  /* 0x00001f2000e17812 */ /* 0x000fe200078ef8e1 */
[----:B------:R-:W1:Y:S01]  /*1610*/  @!P6 LDC.64 R18, c[0x0][0x3b0] ;  /* 0x0000ec00ff12eb82 */ /* 0x000e620000000a00 */
[----:B------:R-:W-:Y:S01]  /*1620*/  ISETP.GE.AND P5, PT, R21, R24, PT ;  /* 0x000000181500720c */ /* 0x000fe20003fa6270 */
[----:B------:R-:W-:Y:S01]  /*1630*/  IMAD.MOV.U32 R4, RZ, RZ, R2 ;  /* 0x000000ffff047224 */ /* 0x000fe200078e0002 */
[----:B------:R-:W-:Y:S01]  /*1640*/  SHF.R.S32.HI R26, RZ, 0x1f, R41 ;  /* 0x0000001fff1a7819 */ /* 0x000fe20000011429 */
[----:B---3--:R-:W-:Y:S01]  /*1650*/  IMAD R0, R8, UR4, RZ ;  /* 0x0000000408007c24 */ /* 0x008fe2000f8e02ff */
[----:B------:R-:W-:Y:S01]  /*1660*/  SHF.R.U32.HI R220, RZ, 0x1, R42 ;  /* 0x00000001ffdc7819 */ /* 0x000fe2000001162a */
[----:B------:R-:W-:Y:S01]  /*1670*/  IMAD R5, R20, R179, R3 ;  /* 0x000000b314057224 */ /* 0x000fe200078e0203 */
[----:B------:R-:W-:Y:S01]  /*1680*/  STL [R1+0x34], R30 ;  /* 0x0000341e01007387 */ /* 0x000fe20000100800 */
[----:B--2---:R-:W-:-:S02]  /*1690*/  @!P0 IMAD R2, R30, R12, RZ ;  /* 0x0000000c1e028224 */ /* 0x004fc400078e02ff */
[----:B------:R-:W-:Y:S01]  /*16a0*/  IMAD R3, R22, UR9, R11 ;  /* 0x0000000916037c24 */ /* 0x000fe2000f8e020b */
[----:B------:R-:W2:Y:S01]  /*16b0*/  LDCU.64 UR8, c[0x0][0x390] ;  /* 0x00007200ff0877ac */ /* 0x000ea20008000a00 */
[----:B------:R-:W-:Y:S01]  /*16c0*/  IMAD R15, R8, UR6, RZ ;  /* 0x00000006080f7c24 */ /* 0x000fe2000f8e02ff */
[----:B------:R-:W3:Y:S01]  /*16d0*/  @!P6 LDC.64 R22, c[0x0][0x380] ;  /* 0x0000e000ff16eb82 */ /* 0x000ee20000000a00 */
[C---:B------:R-:W-:Y:S01]  /*16e0*/  IMAD R11, R14.reuse, UR5, R0 ;  /* 0x000000050e0b7c24 */ /* 0x040fe2000f8e0200 */
[----:B------:R-:W-:Y:S01]  /*16f0*/  USHF.L.U64.HI UR5, UR10, 0x6, UR11 ;  /* 0x000000060a057899 */ /* 0x000fe2000801020b */
[----:B------:R-:W-:Y:S01]  /*1700*/  IMAD.WIDE.U32 R8, R14, UR4, R6 ;  /* 0x000000040e087c25 */ /* 0x000fe2000f8e0006 */
[----:B------:R-:W-:Y:S02]  /*1710*/  UMOV UR4, 0x400 ;  /* 0x0000040000047882 */ /* 0x000fe40000000000 */
[----:B------:R-:W-:Y:S01]  /*1720*/  ULEA UR4, UR16, UR4, 0x18 ;  /* 0x0000000410047291 */ /* 0x000fe2000f8ec0ff */
[----:B------:R-:W-:Y:S01]  /*1730*/  @!P0 IMAD R0, R31, R13, R2 ;  /* 0x0000000d1f008224 */ /* 0x000fe200078e0202 */
[C---:B-----5:R-:W-:Y:S01]  /*1740*/  LEA R161, P1, R8.reuse, UR12, 0x1 ;  /* 0x0000000c08a17c11 */ /* 0x060fe2000f8208ff */
[----:B------:R-:W-:Y:S01]  /*1750*/  @!P0 IMAD.MOV.U32 R2, RZ, RZ, R10 ;  /* 0x000000ffff028224 */ /* 0x000fe200078e000a */
[----:B----4-:R-:W4:Y:S01]  /*1760*/  @!P5 LDC.64 R24, c[0x0][0x380] ;  /* 0x0000e000ff18db82 */ /* 0x010f220000000a00 */
[----:B------:R-:W-:Y:S01]  /*1770*/  IMAD.IADD R11, R9, 0x1, R11 ;  /* 0x00000001090b7824 */ /* 0x000fe200078e020b */
[----:B------:R-:W-:Y:S01]  /*1780*/  LEA R225, R225, UR4, 0x1 ;  /* 0x00000004e1e17c11 */ /* 0x000fe2000f8e08ff */
[----:B------:R-:W-:Y:S01]  /*1790*/  @!P0 IMAD.WIDE.U32 R12, R31, R12, R2 ;  /* 0x0000000c1f0c8225 */ /* 0x000fe200078e0002 */
[----:B------:R-:W-:Y:S02]  /*17a0*/  STL [R1+0x14], R161 ;  /* 0x000014a101007387 */ /* 0x000fe40000100800 */
[----:B------:R-:W-:Y:S01]  /*17b0*/  LEA.HI.X R160, R8, UR13, R11, 0x1, P1 ;  /* 0x0000000d08a07c11 */ /* 0x000fe200088f0c0b */
[----:B------:R-:W-:Y:S01]  /*17c0*/  IMAD.WIDE.U32 R6, R14, UR6, R4 ;  /* 0x000000060e067c25 */ /* 0x000fe2000f8e0004 */
[----:B------:R-:W-:Y:S01]  /*17d0*/  @!P0 IADD3 R0, PT, PT, R13, R0, RZ ;  /* 0x000000000d008210 */ /* 0x000fe20007ffe0ff */
[----:B------:R-:W-:Y:S01]  /*17e0*/  USHF.L.U32 UR6, UR10, 0x6, URZ ;  /* 0x000000060a067899 */ /* 0x000fe200080006ff */
[----:B------:R-:W-:Y:S01]  /*17f0*/  @!P0 LEA R4, P2, R12, R16, 0x1 ;  /* 0x000000100c048211 */ /* 0x000fe200078408ff */
[----:B------:R-:W-:Y:S01]  /*1800*/  IMAD R15, R14, UR7, R15 ;  /* 0x000000070e0f7c24 */ /* 0x000fe2000f8e020f */
[----:B------:R-:W-:Y:S01]  /*1810*/  @!P6 IADD3 R8, P1, PT, R31, 0x20, RZ ;  /* 0x000000201f08e810 */ /* 0x000fe20007f3e0ff */
[----:B------:R-:W-:Y:S01]  /*1820*/  USHF.L.U32 UR7, UR10, 0x5, URZ ;  /* 0x000000050a077899 */ /* 0x000fe200080006ff */
[----:B------:R-:W-:Y:S01]  /*1830*/  @!P0 LEA.HI.X R5, R12, R17, R0, 0x1, P2 ;  /* 0x000000110c058211 */ /* 0x000fe200010f0c00 */
[----:B------:R-:W-:Y:S01]  /*1840*/  IMAD.IADD R0, R7, 0x1, R15 ;  /* 0x0000000107007824 */ /* 0x000fe200078e020f */
[----:B------:R-:W5:Y:S01]  /*1850*/  @!P5 LDC.64 R16, c[0x0][0x3b0] ;  /* 0x0000ec00ff10db82 */ /* 0x000f620000000a00 */
[----:B------:R-:W-:Y:S01]  /*1860*/  @!P6 IMAD.X R2, RZ, RZ, R30, P1 ;  /* 0x000000ffff02e224 */ /* 0x000fe200008e061e */
[C---:B--2---:R-:W-:Y:S01]  /*1870*/  LEA R28, P1, R6.reuse, UR8, 0x1 ;  /* 0x00000008061c7c11 */ /* 0x044fe2000f8208ff */
[----:B------:R-:W-:Y:S01]  /*1880*/  @!PT LDS RZ, [RZ] ;  /* 0x00000000fffff984 */ /* 0x000fe20000000800 */
[----:B------:R-:W-:Y:S01]  /*1890*/  @!PT LDS RZ, [RZ] ;  /* 0x00000000fffff984 */ /* 0x000fe20000000800 */
[----:B------:R-:W-:Y:S01]  /*18a0*/  @!PT LDS RZ, [RZ] ;  /* 0x00000000fffff984 */ /* 0x000fe20000000800 */
[----:B------:R-:W-:Y:S01]  /*18b0*/  @!P0 LDGSTS.E.BYPASS.LTC128B.128 [R225], desc[UR14][R4.64] ;  /* 0x0000000004e18fae */ /* 0x000fe2000b981a0e */
[----:B------:R-:W-:Y:S01]  /*18c0*/  @!P5 MOV R11, R3 ;  /* 0x00000003000bd202 */ /* 0x000fe20000000f00 */
[--C-:B------:R-:W-:Y:S01]  /*18d0*/  @!P4 IMAD.MOV.U32 R15, RZ, RZ, R3.reuse ;  /* 0x000000ffff0fc224 */ /* 0x100fe200078e0003 */
[----:B------:R-:W-:Y:S01]  /*18e0*/  LEA.HI.X R27, R6, UR9, R0, 0x1, P1 ;  /* 0x00000009061b7c11 */ /* 0x000fe200088f0c00 */
[-C--:B-1----:R-:W-:Y:S01]  /*18f0*/  @!P6 IMAD R0, R2, R18.reuse, RZ ;  /* 0x000000120200e224 */ /* 0x082fe200078e02ff */
[----:B------:R-:W-:Y:S01]  /*1900*/  @!P0 LDGSTS.E.BYPASS.LTC128B.128 [R225+0x2000], desc[UR14][R4.64+0x40] ;  /* 0x0200004004e18fae */ /* 0x000fe2000b981a0e */
[----:B------:R-:W-:Y:S01]  /*1910*/  @!P6 IMAD.MOV.U32 R2, RZ, RZ, R10 ;  /* 0x000000ffff02e224 */ /* 0x000fe200078e000a */
[----:B------:R-:W-:Y:S01]  /*1920*/  USHF.L.U64.HI UR10, UR10, 0x5, UR11 ;  /* 0x000000050a0a7899 */ /* 0x000fe2000801020b */
[C---:B------:R-:W-:Y:S01]  /*1930*/  @!P6 IMAD R9, R8.reuse, R19, R0 ;  /* 0x000000130809e224 */ /* 0x040fe200078e0200 */
[----:B------:R1:W-:Y:S01]  /*1940*/  @!P0 LDGSTS.E.BYPASS.LTC128B.128 [R225+0x4000], desc[UR14][R4.64+0x80] ;  /* 0x0400008004e18fae */ /* 0x0003e2000b981a0e */
[----:B------:R-:W-:Y:S01]  /*1950*/  IMAD R19, R41, -0x40, R40 ;  /* 0xffffffc029137824 */ /* 0x000fe200078e0228 */
[----:B------:R-:W2:Y:S01]  /*1960*/  LDCU UR8, c[0x0][0x50c] ;  /* 0x0000a180ff0877ac */ /* 0x000ea20008000800 */
[----:B------:R-:W-:Y:S01]  /*1970*/  @!P6 IMAD.WIDE.U32 R6, R8, R18, R2 ;  /* 0x000000120806e225 */ /* 0x000fe200078e0002 */
[----:B------:R-:W-:Y:S02]  /*1980*/  STL [R1+0x10], R160 ;  /* 0x000010a001007387 */ /* 0x000fe40000100800 */
[-C--:B------:R-:W-:Y:S01]  /*1990*/  ISETP.GE.AND P3, PT, R20, R19.reuse, PT ;  /* 0x000000131400720c */ /* 0x080fe20003f66270 */
[----:B------:R-:W-:Y:S01]  /*19a0*/  @!P6 IMAD.IADD R9, R7, 0x1, R9 ;  /* 0x000000010709e824 */ /* 0x000fe200078e0209 */
[----:B------:R-:W2:Y:S01]  /*19b0*/  @!P4 LDC.64 R20, c[0x0][0x3b0] ;  /* 0x0000ec00ff14cb82 */ /* 0x000ea20000000a00 */
[----:B---3--:R-:W-:Y:S01]  /*19c0*/  @!P6 LEA R2, P1, R6, R22, 0x1 ;  /* 0x000000160602e211 */ /* 0x008fe200078208ff */
[----:B------:R-:W-:Y:S01]  /*19d0*/  IMAD R0, R41, UR5, RZ ;  /* 0x0000000529007c24 */ /* 0x000fe2000f8e02ff */
[----:B------:R-:W-:Y:S01]  /*19e0*/  ISETP.GE.AND P2, PT, R29, R19, PT ;  /* 0x000000131d00720c */ /* 0x000fe20003f46270 */
[----:B------:R-:W-:Y:S01]  /*19f0*/  @!P4 IMAD.MOV.U32 R14, RZ, RZ, R10 ;  /* 0x000000ffff0ec224 */ /* 0x000fe200078e000a */
[----:B------:R-:W-:Y:S01]  /*1a00*/  @!P5 IADD3 R7, P0, PT, R31, 0x40, RZ ;  /* 0x000000401f07d810 */ /* 0x000fe20007f1e0ff */
[----:B------:R-:W-:Y:S01]  /*1a10*/  IMAD R12, R26, UR6, R0 ;  /* 0x000000061a0c7c24 */ /* 0x000fe2000f8e0200 */
[----:B------:R-:W-:Y:S01]  /*1a20*/  @!P6 LEA.HI.X R3, R6, R23, R9, 0x1, P1 ;  /* 0x000000170603e211 */ /* 0x000fe200008f0c09 */
[----:B------:R-:W-:Y:S01]  /*1a30*/  IMAD.SHL.U32 R155, R42, 0x20, RZ ;  /* 0x000000202a9b7824 */ /* 0x000fe200078e00ff */
[----:B------:R-:W3:Y:S01]  /*1a40*/  @!P4 LDC.64 R22, c[0x0][0x380] ;  /* 0x0000e000ff16cb82 */ /* 0x000ee20000000a00 */
[----:B------:R-:W-:Y:S01]  /*1a50*/  @!P5 IMAD.X R0, RZ, RZ, R30, P0 ;  /* 0x000000ffff00d224 */ /* 0x000fe200000e061e */
[----:B------:R-:W-:Y:S03]  /*1a60*/  STL [R1+0x1c], R28 ;  /* 0x00001c1c01007387 */ /* 0x000fe60000100800 */
[----:B-----5:R-:W-:Y:S01]  /*1a70*/  @!P5 IMAD R0, R0, R16, RZ ;  /* 0x000000100000d224 */ /* 0x020fe200078e02ff */
[----:B------:R-:W-:Y:S01]  /*1a80*/  @!P6 LDGSTS.E.BYPASS.LTC128B.128 [R225+0x800], desc[UR14][R2.64] ;  /* 0x0080000002e1efae */ /* 0x000fe2000b981a0e */
[----:B-1----:R-:W-:-:S03]  /*1a90*/  IMAD.WIDE.U32 R4, R41, UR6, RZ ;  /* 0x0000000629047c25 */ /* 0x002fc6000f8e00ff */
[----:B------:R-:W-:Y:S01]  /*1aa0*/  @!P6 LDGSTS.E.BYPASS.LTC128B.128 [R225+0x2800], desc[UR14][R2.64+0x40] ;  /* 0x0280004002e1efae */ /* 0x000fe2000b981a0e */
[----:B------:R-:W-:Y:S01]  /*1ab0*/  IMAD.IADD R12, R5, 0x1, R12 ;  /* 0x00000001050c7824 */ /* 0x000fe200078e020c */
[----:B------:R-:W-:Y:S02]  /*1ac0*/  @!P4 IADD3 R5, P0, PT, R31, 0x60, RZ ;  /* 0x000000601f05c810 */ /* 0x000fe40007f1e0ff */
[----:B------:R1:W-:Y:S01]  /*1ad0*/  @!P6 LDGSTS.E.BYPASS.LTC128B.128 [R225+0x4800], desc[UR14][R2.64+0x80] ;  /* 0x0480008002e1efae */ /* 0x0003e2000b981a0e */
[C---:B------:R-:W-:Y:S02]  /*1ae0*/  @!P3 LEA R8, P1, R4.reuse, R161, 0x1 ;  /* 0x000000a10408b211 */ /* 0x040fe400078208ff */
[----:B------:R-:W-:Y:S01]  /*1af0*/  @!P4 IADD3.X R18, PT, PT, RZ, R30, RZ, P0, !PT ;  /* 0x0000001eff12c210 */ /* 0x000fe200007fe4ff */
[----:B------:R-:W-:Y:S01]  /*1b00*/  STL [R1+0x18], R27 ;  /* 0x0000181b01007387 */ /* 0x000fe20000100800 */
[C---:B------:R-:W-:Y:S02]  /*1b10*/  @!P2 IADD3 R13, P0, PT, R4.reuse, UR7, RZ ;  /* 0x00000007040dac10 */ /* 0x040fe4000ff1e0ff */
[----:B------:R-:W-:Y:S01]  /*1b20*/  @!P3 LEA.HI.X R9, R4, R160, R12, 0x1, P1 ;  /* 0x000000a00409b211 */ /* 0x000fe200008f0c0c */
[C---:B------:R-:W-:Y:S01]  /*1b30*/  @!P5 IMAD R4, R7.reuse, R17, R0 ;  /* 0x000000110704d224 */ /* 0x040fe200078e0200 */
[----:B------:R-:W-:Y:S01]  /*1b40*/  @!P2 IADD3.X R12, PT, PT, R12, UR10, RZ, P0, !PT ;  /* 0x0000000a0c0cac10 */ /* 0x000fe200087fe4ff */
[----:B------:R-:W-:Y:S01]  /*1b50*/  @!P5 IMAD.WIDE.U32 R6, R7, R16, R10 ;  /* 0x000000100706d225 */ /* 0x000fe200078e000a */
[----:B------:R-:W-:-:S03]  /*1b60*/  ISETP.GE.AND P6, PT, R29, R19, PT ;  /* 0x000000131d00720c */ /* 0x000fc60003fc6270 */
[-C--:B--2---:R-:W-:Y:S02]  /*1b70*/  @!P4 IMAD R0, R18, R20.reuse, RZ ;  /* 0x000000141200c224 */ /* 0x084fe400078e02ff */
[----:B------:R-:W-:-:S04]  /*1b80*/  @!P4 IMAD.WIDE.U32 R10, R5, R20, R14 ;  /* 0x00000014050ac225 */ /* 0x000fc800078e000e */
[----:B-1----:R-:W-:Y:S01]  /*1b90*/  @!P5 IMAD.IADD R3, R7, 0x1, R4 ;  /* 0x000000010703d824 */ /* 0x002fe200078e0204 */
[----:B----4-:R-:W-:Y:S01]  /*1ba0*/  @!P5 LEA R4, P1, R6, R24, 0x1 ;  /* 0x000000180604d211 */ /* 0x010fe200078208ff */
[----:B------:R-:W-:Y:S01]  /*1bb0*/  @!P4 IMAD R2, R5, R21, R0 ;  /* 0x000000150502c224 */ /* 0x000fe200078e0200 */
[C---:B------:R-:W-:Y:S01]  /*1bc0*/  SHF.L.U64.HI R7, R178.reuse, 0x6, R179 ;  /* 0x00000006b2077819 */ /* 0x040fe200000102b3 */
[----:B------:R-:W-:Y:S01]  /*1bd0*/  IMAD.SHL.U32 R0, R178, 0x40, RZ ;  /* 0x00000040b2007824 */ /* 0x000fe200078e00ff */
[----:B------:R-:W-:Y:S01]  /*1be0*/  @!P5 LEA.HI.X R5, R6, R25, R3, 0x1, P1 ;  /* 0x000000190605d211 */ /* 0x000fe200008f0c03 */
[----:B------:R-:W-:Y:S01]  /*1bf0*/  @!P4 IMAD.IADD R3, R11, 0x1, R2 ;  /* 0x000000010b03c824 */ /* 0x000fe200078e0202 */
[C---:B---3--:R-:W-:Y:S01]  /*1c00*/  @!P4 LEA R2, P1, R10.reuse, R22, 0x1 ;  /* 0x000000160a02c211 */ /* 0x048fe200078208ff */
[----:B------:R-:W-:Y:S01]  /*1c10*/  IMAD R7, R7, R41, RZ ;  /* 0x0000002907077224 */ /* 0x000fe200078e02ff */
[C---:B------:R-:W-:Y:S01]  /*1c20*/  @!P2 LEA R6, P0, R13.reuse, R161, 0x1 ;  /* 0x000000a10d06a211 */ /* 0x040fe200078008ff */
        /* <DEDUP_REMOVED lines=22> */
[----:B------:R-:W-:Y:S02]  /*1d90*/  SHF.L.U32 R7, R42, 0x2, RZ ;  /* 0x000000022a077819 */ /* 0x000fe400000006ff */
[----:B------:R-:W-:Y:S02]  /*1da0*/  LOP3.LUT R9, R6, 0x100, RZ, 0xc0, !PT ;  /* 0x0000010006097812 */ /* 0x000fe400078ec0ff */
[----:B------:R-:W-:Y:S01]  /*1db0*/  LOP3.LUT R3, R5, 0x18, R7, 0xf8, !PT ;  /* 0x0000001805037812 */ /* 0x000fe200078ef807 */
[----:B------:R-:W-:Y:S01]  /*1dc0*/  BAR.SYNC.DEFER_BLOCKING 0x0 ;  /* 0x0000000000007b1d */ /* 0x000fe20000010000 */
[----:B------:R-:W-:Y:S02]  /*1dd0*/  @!P6 LEA R7, P0, R178, R2, 0x5 ;  /* 0x00000002b207e211 */ /* 0x000fe400078028ff */
[----:B------:R-:W-:Y:S02]  /*1de0*/  LOP3.LUT R9, R9, 0x20, R155, 0xf8, !PT ;  /* 0x0000002009097812 */ /* 0x000fe400078ef89b */
[----:B------:R-:W-:-:S02]  /*1df0*/  LOP3.LUT R8, R3, 0x8, R42, 0x78, !PT ;  /* 0x0000000803087812 */ /* 0x000fc400078e782a */
[----:B------:R-:W-:Y:S02]  /*1e00*/  @!P3 LEA.HI.X R5, R2, R27, R0, 0x1, P1 ;  /* 0x0000001b0205b211 */ /* 0x000fe400008f0c00 */
[----:B------:R-:W-:Y:S02]  /*1e10*/  LOP3.LUT R220, R3, 0x8, R220, 0x78, !PT ;  /* 0x0000000803dc7812 */ /* 0x000fe400078e78dc */
[----:B------:R-:W-:Y:S02]  /*1e20*/  LOP3.LUT R10, R6, 0x3e00, RZ, 0xc0, !PT ;  /* 0x00003e00060a7812 */ /* 0x000fe400078ec0ff */
[----:B------:R-:W-:Y:S02]  /*1e30*/  LOP3.LUT R2, R155, 0x120, RZ, 0xc0, !PT ;  /* 0x000001209b027812 */ /* 0x000fe400078ec0ff */
[----:B------:R-:W-:Y:S01]  /*1e40*/  @!P6 LEA.HI.X R3, R178, R0, R179, 0x5, P0 ;  /* 0x00000000b203e211 */ /* 0x000fe200000f2cb3 */
[----:B------:R-:W-:Y:S01]  /*1e50*/  IMAD.IADD R0, R8, 0x1, R9 ;  /* 0x0000000108007824 */ /* 0x000fe200078e0209 */
[----:B------:R-:W-:-:S02]  /*1e60*/  @!P6 LEA R6, P0, R7, R28, 0x1 ;  /* 0x0000001c0706e211 */ /* 0x000fc400078008ff */
[----:B------:R-:W-:Y:S02]  /*1e70*/  IADD3 R2, PT, PT, R220, R2, R10 ;  /* 0x00000002dc027210 */ /* 0x000fe40007ffe00a */
[----:B------:R-:W-:Y:S01]  /*1e80*/  @!P6 LEA.HI.X R7, R7, R27, R3, 0x1, P0 ;  /* 0x0000001b0707e211 */ /* 0x000fe200000f0c03 */
[----:B------:R-:W-:Y:S01]  /*1e90*/  IMAD.SHL.U32 R3, R42, 0x2, RZ ;  /* 0x000000022a037824 */ /* 0x000fe200078e00ff */
[----:B------:R-:W-:Y:S01]  /*1ea0*/  LEA R223, R2, UR4, 0x1 ;  /* 0x0000000402df7c11 */ /* 0x000fe2000f8e08ff */
[----:B------:R-:W-:Y:S01]  /*1eb0*/  @!PT LDS RZ, [RZ] ;  /* 0x00000000fffff984 */ /* 0x000fe20000000800 */
[----:B------:R-:W-:Y:S01]  /*1ec0*/  @!PT LDS RZ, [RZ] ;  /* 0x00000000fffff984 */ /* 0x000fe20000000800 */
[----:B------:R-:W-:Y:S01]  /*1ed0*/  @!PT LDS RZ, [RZ] ;  /* 0x00000000fffff984 */ /* 0x000fe20000000800 */
[----:B------:R-:W-:Y:S01]  /*1ee0*/  @!P3 LDGSTS.E.BYPASS.LTC128B.128 [R225+0x9000], desc[UR14][R4.64] ;  /* 0x0900000004e1bfae */ /* 0x000fe2000b981a0e */
[----:B------:R-:W-:Y:S01]  /*1ef0*/  LEA R221, R0, UR4, 0x1 ;  /* 0x0000000400dd7c11 */ /* 0x000fe2000f8e08ff */
[----:B------:R-:W-:Y:S02]  /*1f00*/  IMAD.MOV.U32 R0, RZ, RZ, 0x20 ;  /* 0x00000020ff007424 */ /* 0x000fe400078e00ff */
        /* <DEDUP_REMOVED lines=13> */
[----:B------:R1:W-:Y:S01]  /*1fe0*/  @!P6 LDGSTS.E.BYPASS.LTC128B.128 [R225+0xb800], desc[UR14][R6.64+0x80] ;  /* 0x0b80008006e1efae */ /* 0x0003e2000b981a0e */
[----:B------:R-:W-:-:S03]  /*1ff0*/  LOP3.LUT P6, RZ, R42, 0x4, RZ, 0xc0, !PT ;  /* 0x000000042aff7812 */ /* 0x000fc600078cc0ff */
[----:B------:R-:W-:Y:S01]  /*2000*/  LDSM.16.M88.4 R12, [R223] ;  /* 0x00000000df0c783b */ /* 0x000fe20000000200 */
[----:B------:R-:W-:-:S03]  /*2010*/  SEL R0, R0, 0xffffffe0, !P6 ;  /* 0xffffffe000007807 */ /* 0x000fc60007000000 */
[----:B------:R-:W2:Y:S01]  /*2020*/  LDSM.16.M88.4 R16, [R221+0x6000] ;  /* 0x00600000dd10783b */ /* 0x000ea20000000200 */
[----:B------:R-:W-:Y:S01]  /*2030*/  IADD3 R224, PT, PT, R223, R0, RZ ;  /* 0x00000000dfe07210 */ /* 0x000fe20007ffe0ff */
[----:B------:R-:W-:Y:S02]  /*2040*/  IMAD.IADD R222, R221, 0x1, R0 ;  /* 0x00000001ddde7824 */ /* 0x000fe400078e0200 */
[----:B------:R-:W3:Y:S04]  /*2050*/  LDSM.16.M88.4 R8, [R223+0x1000] ;  /* 0x00100000df08783b */ /* 0x000ee80000000200 */
[----:B------:R-:W4:Y:S04]  /*2060*/  LDSM.16.M88.4 R20, [R221+0x6400] ;  /* 0x00640000dd14783b */ /* 0x000f280000000200 */
[----:B------:R-:W5:Y:S04]  /*2070*/  LDSM.16.M88.4 R48, [R221+0x6800] ;  /* 0x00680000dd30783b */ /* 0x000f680000000200 */
[----:B------:R-:W5:Y:S04]  /*2080*/  LDSM.16.M88.4 R44, [R221+0x6c00] ;  /* 0x006c0000dd2c783b */ /* 0x000f680000000200 */
[----:B------:R-:W-:Y:S04]  /*2090*/  LDSM.16.M88.4 R36, [R224] ;  /* 0x00000000e024783b */ /* 0x000fe80000000200 */
[----:B------:R-:W5:Y:S04]  /*20a0*/  LDSM.16.M88.4 R52, [R222+0x6000] ;  /* 0x00600000de34783b */ /* 0x000f680000000200 */
[----:B-1----:R-:W1:Y:S04]  /*20b0*/  LDSM.16.M88.4 R4, [R224+0x1000] ;  /* 0x00100000e004783b */ /* 0x002e680000000200 */
[----:B------:R-:W1:Y:S04]  /*20c0*/  LDSM.16.M88.4 R64, [R222+0x6400] ;  /* 0x00640000de40783b */ /* 0x000e680000000200 */
[----:B------:R-:W-:Y:S01]  /*20d0*/  LDSM.16.M88.4 R60, [R221+0x7000] ;  /* 0x00700000dd3c783b */ /* 0x000fe20000000200 */
[-C--:B--2---:R-:W-:Y:S03]  /*20e0*/  HMMA.16816.F32.BF16 R56, R12, R16.reuse, RZ ;  /* 0x000000100c38723c */ /* 0x084fe600000418ff */
[----:B------:R-:W2:Y:S04]  /*20f0*/  LDSM.16.M88.4 R32, [R223+0x2000] ;  /* 0x00200000df20783b */ /* 0x000ea80000000200 */
[----:B------:R-:W2:Y:S01]  /*2100*/  LDSM.16.M88.4 R80, [R222+0x6800] ;  /* 0x00680000de50783b */ /* 0x000ea20000000200 */
[C---:B---3--:R-:W-:Y:S03]  /*2110*/  HMMA.16816.F32.BF16 R68, R8.reuse, R16, RZ ;  /* 0x000000100844723c */ /* 0x048fe600000418ff */
[----:B------:R-:W3:Y:S04]  /*2120*/  LDSM.16.M88.4 R76, [R222+0x6c00] ;  /* 0x006c0000de4c783b */ /* 0x000ee80000000200 */
[----:B------:R-:W3:Y:S01]  /*2130*/  LDSM.16.M88.4 R28, [R223+0x3000] ;  /* 0x00300000df1c783b */ /* 0x000ee20000000200 */
[-C--:B------:R-:W-:Y:S03]  /*2140*/  HMMA.16816.F32.BF16 R112, R8, R18.reuse, RZ ;  /* 0x000000120870723c */ /* 0x080fe600000418ff */
[----:B------:R-:W-:Y:S04]  /*2150*/  LDSM.16.M88.4 R84, [R222+0x7000] ;  /* 0x00700000de54783b */ /* 0x000fe80000000200 */
[----:B------:R-:W3:Y:S01]  /*2160*/  LDSM.16.M88.4 R24, [R224+0x2000] ;  /* 0x00200000e018783b */ /* 0x000ee20000000200 */
[----:B------:R-:W-:Y:S03]  /*2170*/  HMMA.16816.F32.BF16 R116, R12, R18, RZ ;  /* 0x000000120c74723c */ /* 0x000fe600000418ff */
[----:B------:R-:W-:Y:S04]  /*2180*/  LDSM.16.M88.4 R72, [R221+0x8000] ;  /* 0x00800000dd48783b */ /* 0x000fe80000000200 */
[----:B------:R-:W0:Y:S01]  /*2190*/  LDGDEPBAR ;  /* 0x00000000000079af */ /* 0x000e220000000000 */
[C---:B----4-:R-:W-:Y:S08]  /*21a0*/  HMMA.16816.F32.BF16 R16, R8.reuse, R20, RZ ;  /* 0x000000140810723c */ /* 0x050ff000000418ff */
[C---:B-----5:R-:W-:Y:S08]  /*21b0*/  HMMA.16816.F32.BF16 R104, R8.reuse, R48, RZ ;  /* 0x000000300868723c */ /* 0x060ff000000418ff */
[C---:B------:R-:W-:Y:S08]  /*21c0*/  HMMA.16816.F32.BF16 R96, R8.reuse, R44, RZ ;  /* 0x0000002c0860723c */ /* 0x040ff000000418ff */
[C---:B------:R-:W-:Y:S08]  /*21d0*/  HMMA.16816.F32.BF16 R108, R8.reuse, R22, RZ ;  /* 0x00000016086c723c */ /* 0x040ff000000418ff */
[C---:B------:R-:W-:Y:S08]  /*21e0*/  HMMA.16816.F32.BF16 R100, R8.reuse, R50, RZ ;  /* 0x000000320864723c */ /* 0x040ff000000418ff */
[----:B------:R-:W-:Y:S08]  /*21f0*/  HMMA.16816.F32.BF16 R92, R8, R46, RZ ;  /* 0x0000002e085c723c */ /* 0x000ff000000418ff */
[----:B------:R-:W-:Y:S08]  /*2200*/  HMMA.16816.F32.BF16 R8, R36, R52, R56 ;  /* 0x000000342408723c */ /* 0x000ff00000041838 */
[C---:B------:R-:W-:Y:S08]  /*2210*/  HMMA.16816.F32.BF16 R88, R12.reuse, R20, RZ ;  /* 0x000000140c58723c */ /* 0x040ff000000418ff */
[C---:B------:R-:W-:Y:S01]  /*2220*/  HMMA.16816.F32.BF16 R148, R12.reuse, R22, RZ ;  /* 0x000000160c94723c */ /* 0x040fe200000418ff */
[----:B------:R-:W-:Y:S07]  /*2230*/  LDSM.16.M88.4 R20, [R223+0x4000] ;  /* 0x00400000df14783b */ /* 0x000fee0000000200 */
[C---:B------:R-:W-:Y:S08]  /*2240*/  HMMA.16816.F32.BF16 R140, R12.reuse, R48, RZ ;  /* 0x000000300c8c723c */ /* 0x040ff000000418ff */
[C---:B------:R-:W-:Y:S01]  /*2250*/  HMMA.16816.F32.BF16 R144, R12.reuse, R50, RZ ;  /* 0x000000320c90723c */ /* 0x040fe200000418ff */
[----:B------:R-:W-:Y:S07]  /*2260*/  LDSM.16.M88.4 R48, [R222+0x8000] ;  /* 0x00800000de30783b */ /* 0x000fee0000000200 */
[C---:B------:R-:W-:Y:S08]  /*2270*/  HMMA.16816.F32.BF16 R136, R12.reuse, R44, RZ ;  /* 0x0000002c0c88723c */ /* 0x040ff000000418ff */
[----:B------:R-:W-:Y:S01]  /*2280*/  HMMA.16816.F32.BF16 R128, R12, R46, RZ ;  /* 0x0000002e0c80723c */ /* 0x000fe200000418ff */
[----:B------:R-:W-:Y:S07]  /*2290*/  LDSM.16.M88.4 R44, [R221+0x7400] ;  /* 0x00740000dd2c783b */ /* 0x000fee0000000200 */
[C---:B-1----:R-:W-:Y:S08]  /*22a0*/  HMMA.16816.F32.BF16 R12, R4.reuse, R52, R68 ;  /* 0x00000034040c723c */ /* 0x042ff00000041844 */
[----:B------:R-:W-:Y:S01]  /*22b0*/  HMMA.16816.F32.BF16 R124, R4, R64, R16 ;  /* 0x00000040047c723c */ /* 0x000fe20000041810 */
[----:B------:R-:W1:Y:S07]  /*22c0*/  LDSM.16.M88.4 R16, [R224+0x3000] ;  /* 0x00300000e010783b */ /* 0x000e6e0000000200 */
[----:B--2---:R-:W-:Y:S08]  /*22d0*/  HMMA.16816.F32.BF16 R8, R32, R60, R8 ;  /* 0x0000003c2008723c */ /* 0x004ff00000041808 */
[C---:B------:R-:W-:Y:S08]  /*22e0*/  HMMA.16816.F32.BF16 R132, R4.reuse, R80, R104 ;  /* 0x000000500484723c */ /* 0x040ff00000041868 */
[C---:B------:R-:W-:Y:S08]  /*22f0*/  HMMA.16816.F32.BF16 R104, R4.reuse, R82, R100 ;  /* 0x000000520468723c */ /* 0x040ff00000041864 */
[C---:B---3--:R-:W-:Y:S08]  /*2300*/  HMMA.16816.F32.BF16 R120, R4.reuse, R76, R96 ;  /* 0x0000004c0478723c */ /* 0x048ff00000041860 */
[C---:B------:R-:W-:Y:S08]  /*2310*/  HMMA.16816.F32.BF16 R112, R4.reuse, R54, R112 ;  /* 0x000000360470723c */ /* 0x040ff00000041870 */
[C---:B------:R-:W-:Y:S08]  /*2320*/  HMMA.16816.F32.BF16 R108, R4.reuse, R66, R108 ;  /* 0x00000042046c723c */ /* 0x040ff0000004186c */
[----:B------:R-:W-:Y:S01]  /*2330*/  HMMA.16816.F32.BF16 R100, R4, R78, R92 ;  /* 0x0000004e0464723c */ /* 0x000fe2000004185c */
[----:B------:R-:W-:Y:S07]  /*2340*/  LDSM.16.M88.4 R92, [R221+0x7800] ;  /* 0x00780000dd5c783b */ /* 0x000fee0000000200 */
[----:B------:R-:W-:Y:S01]  /*2350*/  HMMA.16816.F32.BF16 R56, R28, R60, R12 ;  /* 0x0000003c1c38723c */ /* 0x000fe2000004180c */
[----:B------:R-:W2:Y:S07]  /*2360*/  LDSM.16.M88.4 R12, [R223+0x5000] ;  /* 0x00500000df0c783b */ /* 0x000eae0000000200 */
[----:B------:R-:W-:Y:S01]  /*2370*/  HMMA.16816.F32.BF16 R4, R24, R84, R8 ;  /* 0x000000541804723c */ /* 0x000fe20000041808 */
[----:B------:R-:W3:Y:S07]  /*2380*/  LDSM.16.M88.4 R8, [R224+0x4000] ;  /* 0x00400000e008783b */ /* 0x000eee0000000200 */
[----:B------:R-:W-:Y:S01]  /*2390*/  HMMA.16816.F32.BF16 R68, R36, R54, R116 ;  /* 0x000000362444723c */ /* 0x000fe20000041874 */
[----:B------:R-:W-:Y:S07]  /*23a0*/  LDSM.16.M88.4 R116, [R221+0x7c00] ;  /* 0x007c0000dd74783b */ /* 0x000fee0000000200 */
[----:B-1----:R-:W-:Y:S08]  /*23b0*/  HMMA.16816.F32.BF16 R56, R16, R84, R56 ;  /* 0x000000541038723c */ /* 0x002ff00000041838 */
[----:B------:R-:W-:Y:S01]  /*23c0*/  HMMA.16816.F32.BF16 R52, R20, R72, R4 ;  /* 0x000000481434723c */ /* 0x000fe20000041804 */
[----:B------:R-:W1:Y:S07]  /*23d0*/  LDSM.16.M88.4 R4, [R224+0x5000] ;  /* 0x00500000e004783b */ /* 0x000e6e0000000200 */
[----:B------:R-:W-:Y:S08]  /*23e0*/  HMMA.16816.F32.BF16 R68, R32, R62, R68 ;  /* 0x0000003e2044723c */ /* 0x000ff00000041844 */
[C---:B------:R-:W-:Y:S08]  /*23f0*/  HMMA.16816.F32.BF16 R96, R36.reuse, R64, R88 ;  /* 0x000000402460723c */ /* 0x040ff00000041858 */
[C---:B------:R-:W-:Y:S08]  /*2400*/  HMMA.16816.F32.BF16 R140, R36.reuse, R80, R140 ;  /* 0x00000050248c723c */ /* 0x040ff0000004188c */
[C---:B------:R-:W-:Y:S08]  /*2410*/  HMMA.16816.F32.BF16 R136, R36.reuse, R76, R136 ;  /* 0x0000004c2488723c */ /* 0x040ff00000041888 */
[C---:B------:R-:W-:Y:S08]  /*2420*/  HMMA.16816.F32.BF16 R88, R36.reuse, R66, R148 ;  /* 0x000000422458723c */ /* 0x040ff00000041894 */
[C---:B------:R-:W-:Y:S08]  /*2430*/  HMMA.16816.F32.BF16 R144, R36.reuse, R82, R144 ;  /* 0x000000522490723c */ /* 0x040ff00000041890 */
[----:B------:R-:W-:Y:S08]  /*2440*/  HMMA.16816.F32.BF16 R128, R36, R78, R128 ;  /* 0x0000004e2480723c */ /* 0x000ff00000041880 */
[----:B--2---:R-:W-:Y:S08]  /*2450*/  HMMA.16816.F32.BF16 R36, R12, R72, R56 ;  /* 0x000000480c24723c */ /* 0x004ff00000041838 */
[----:B---3--:R-:W-:Y:S08]  /*2460*/  HMMA.16816.F32.BF16 R56, R8, R48, R52 ;  /* 0x000000300838723c */ /* 0x008ff00000041834 */
[----:B------:R-:W-:Y:S08]  /*2470*/  HMMA.16816.F32.BF16 R52, R24, R86, R68 ;  /* 0x000000561834723c */ /* 0x000ff00000041844 */
[----:B------:R-:W-:Y:S03]  /*2480*/  HMMA.16816.F32.BF16 R76, R28, R62, R112 ;  /* 0x0000003e1c4c723c */ /* 0x000fe60000041870 */
[----:B------:R-:W-:-:S04]  /*2490*/  FMUL.FTZ R2, R56, UR8 ;  /* 0x0000000838027c20 */ /* 0x000fc80008410000 */
[----:B------:R2:W-:Y:S01]  /*24a0*/  MUFU.TANH R153, R2 ;  /* 0x0000000200997308 */ /* 0x0005e20000002400 */
[----:B-1----:R-:W-:Y:S01]  /*24b0*/  HMMA.16816.F32.BF16 R60, R4, R48, R36 ;  /* 0x00000030043c723c */ /* 0x002fe20000041824 */
[----:B------:R-:W1:Y:S07]  /*24c0*/  LDSM.16.M88.4 R36, [R222+0x7400] ;  /* 0x00740000de24783b */ /* 0x000e6e0000000200 */
[C---:B------:R-:W-:Y:S08]  /*24d0*/  HMMA.16816.F32.BF16 R80, R28.reuse, R44, R124 ;  /* 0x0000002c1c50723c */ /* 0x040ff0000004187c */
[----:B------:R-:W-:Y:S01]  /*24e0*/  HMMA.16816.F32.BF16 R132, R28, R92, R132 ;  /* 0x0000005c1c84723c */ /* 0x000fe20000041884 */
[----:B--2---:R-:W-:-:S04]  /*24f0*/  FMUL.FTZ R2, R57, UR8 ;  /* 0x0000000839027c20 */ /* 0x004fc80008410000 */
[----:B------:R2:W-:Y:S03]  /*2500*/  MUFU.TANH R154, R2 ;  /* 0x00000002009a7308 */ /* 0x0005e60000002400 */
[C---:B------:R-:W-:Y:S08]  /*2510*/  HMMA.16816.F32.BF16 R120, R28.reuse, R116, R120 ;  /* 0x000000741c78723c */ /* 0x040ff00000041878 */
[----:B------:R-:W-:Y:S01]  /*2520*/  HMMA.16816.F32.BF16 R108, R28, R46, R108 ;  /* 0x0000002e1c6c723c */ /* 0x000fe2000004186c */
[----:B--2---:R-:W-:-:S07]  /*2530*/  FMUL.FTZ R2, R58, UR8 ;  /* 0x000000083a027c20 */ /* 0x004fce0008410000 */
[C---:B------:R-:W-:Y:S01]  /*2540*/  HMMA.16816.F32.BF16 R104, R28.reuse, R94, R104 ;  /* 0x0000005e1c68723c */ /* 0x040fe20000041868 */
[----:B------:R2:W-:Y:S07]  /*2550*/  MUFU.TANH R152, R2 ;  /* 0x0000000200987308 */ /* 0x0005ee0000002400 */
[----:B------:R-:W-:Y:S08]  /*2560*/  HMMA.16816.F32.BF16 R100, R28, R118, R100 ;  /* 0x000000761c64723c */ /* 0x000ff00000041864 */
[----:B------:R-:W-:Y:S01]  /*2570*/  HMMA.16816.F32.BF16 R28, R20, R74, R52 ;  /* 0x0000004a141c723c */ /* 0x000fe20000041834 */
[----:B--2---:R-:W-:-:S04]  /*2580*/  FMUL.FTZ R2, R59, UR8 ;  /* 0x000000083b027c20 */ /* 0x004fc80008410000 */
[----:B------:R2:W-:Y:S03]  /*2590*/  MUFU.TANH R151, R2 ;  /* 0x0000000200977308 */ /* 0x0005e60000002400 */
[----:B------:R-:W-:Y:S08]  /*25a0*/  HMMA.16816.F32.BF16 R52, R16, R86, R76 ;  /* 0x000000561034723c */ /* 0x000ff0000004184c */
[C---:B------:R-:W-:Y:S08]  /*25b0*/  HMMA.16816.F32.BF16 R64, R32.reuse, R44, R96 ;  /* 0x0000002c2040723c */ /* 0x040ff00000041860 */
[----:B------:R-:W-:Y:S01]  /*25c0*/  HMMA.16816.F32.BF16 R76, R32, R46, R88 ;  /* 0x0000002e204c723c */ /* 0x000fe20000041858 */
[----:B------:R-:W3:Y:S01]  /*25d0*/  LDSM.16.M88.4 R44, [R221+0x8400] ;  /* 0x00840000dd2c783b */ /* 0x000ee20000000200 */
[----:B--2---:R-:W-:-:S04]  /*25e0*/  FMUL.FTZ R2, R60, UR8 ;  /* 0x000000083c027c20 */ /* 0x004fc80008410000 */
[----:B------:R2:W-:Y:S02]  /*25f0*/  MUFU.TANH R149, R2 ;  /* 0x0000000200957308 */ /* 0x0005e40000002400 */
[----:B------:R-:W-:Y:S01]  /*2600*/  HMMA.16816.F32.BF16 R68, R8, R50, R28 ;  /* 0x000000320844723c */ /* 0x000fe2000004181c */
[----:B------:R-:W4:Y:S07]  /*2610*/  LDSM.16.M88.4 R28, [R222+0x8400] ;  /* 0x00840000de1c783b */ /* 0x000f2e0000000200 */
[----:B------:R-:W-:Y:S01]  /*2620*/  HMMA.16816.F32.BF16 R52, R12, R74, R52 ;  /* 0x0000004a0c34723c */ /* 0x000fe20000041834 */
[----:B--2---:R-:W-:-:S07]  /*2630*/  FMUL.FTZ R2, R61, UR8 ;  /* 0x000000083d027c20 */ /* 0x004fce0008410000 */
[----:B-1----:R-:W-:Y:S01]  /*2640*/  HMMA.16816.F32.BF16 R56, R24, R36, R64 ;  /* 0x000000241838723c */ /* 0x002fe20000041840 */
[----:B------:R1:W-:Y:S07]  /*2650*/  MUFU.TANH R150, R2 ;  /* 0x0000000200967308 */ /* 0x0003ee0000002400 */
[----:B------:R-:W-:Y:S08]  /*2660*/  HMMA.16816.F32.BF16 R72, R32, R92, R140 ;  /* 0x0000005c2048723c */ /* 0x000ff0000004188c */
[----:B------:R-:W-:Y:S01]  /*2670*/  HMMA.16816.F32.BF16 R64, R4, R50, R52 ;  /* 0x000000320440723c */ /* 0x000fe20000041834 */
[----:B-1----:R-:W-:-:S04]  /*2680*/  FMUL.FTZ R2, R62, UR8 ;  /* 0x000000083e027c20 */ /* 0x002fc80008410000 */
[----:B------:R1:W2:Y:S03]  /*2690*/  MUFU.TANH R113, R2 ;  /* 0x0000000200717308 */ /* 0x0002a60000002400 */
[----:B---3--:R-:W-:Y:S08]  /*26a0*/  HMMA.16816.F32.BF16 R52, R20, R44, R56 ;  /* 0x0000002c1434723c */ /* 0x008ff00000041838 */
[----:B------:R-:W-:Y:S01]  /*26b0*/  HMMA.16816.F32.BF16 R92, R32, R94, R144 ;  /* 0x0000005e205c723c */ /* 0x000fe20000041890 */
[----:B-1----:R-:W-:-:S07]  /*26c0*/  FMUL.FTZ R2, R63, UR8 ;  /* 0x000000083f027c20 */ /* 0x002fce0008410000 */
[----:B------:R-:W-:Y:S01]  /*26d0*/  HMMA.16816.F32.BF16 R60, R16, R36, R80 ;  /* 0x00000024103c723c */ /* 0x000fe20000041850 */
[----:B------:R1:W3:Y:S02]  /*26e0*/  MUFU.TANH R114, R2 ;  /* 0x0000000200727308 */ /* 0x0002e40000002400 */
[----:B-1----:R-:W-:-:S15]  /*26f0*/  FMUL.FTZ R2, R68, UR8 ;  /* 0x0000000844027c20 */ /* 0x002fde0008410000 */
[----:B------:R-:W-:-:S02]  /*2700*/  NOP ;  /* 0x0000000000007918 */ /* 0x000fc40000000000 */
[----:B------:R-:W-:Y:S01]  /*2710*/  HMMA.16816.F32.BF16 R48, R12, R44, R60 ;  /* 0x0000002c0c30723c */ /* 0x000fe2000004183c */
[----:B------:R1:W-:Y:S07]  /*2720*/  MUFU.TANH R115, R2 ;  /* 0x0000000200737308 */ /* 0x0003ee0000002400 */
[----:B----4-:R-:W-:Y:S08]  /*2730*/  HMMA.16816.F32.BF16 R60, R8, R28, R52 ;  /* 0x0000001c083c723c */ /* 0x010ff00000041834 */
[----:B------:R-:W-:Y:S01]  /*2740*/  HMMA.16816.F32.BF16 R52, R24, R38, R76 ;  /* 0x000000261834723c */ /* 0x000fe2000004184c */
[----:B-1----:R-:W-:-:S04]  /*2750*/  FMUL.FTZ R2, R69, UR8 ;  /* 0x0000000845027c20 */ /* 0x002fc80008410000 */
[----:B------:R1:W-:Y:S03]  /*2760*/  MUFU.TANH R148, R2 ;  /* 0x0000000200947308 */ /* 0x0003e60000002400 */
[----:B------:R-:W-:-:S12]  /*2770*/  HMMA.16816.F32.BF16 R76, R32, R116, R136 ;  /* 0x00000074204c723c */ /* 0x000fd80000041888 */
[----:B------:R-:W-:Y:S01]  /*2780*/  HMMA.16816.F32.BF16 R56, R20, R46, R52 ;  /* 0x0000002e1438723c */ /* 0x000fe20000041834 */
[----:B-1----:R-:W-:-:S07]  /*2790*/  FMUL.FTZ R2, R70, UR8 ;  /* 0x0000000846027c20 */ /* 0x002fce0008410000 */
[----:B------:R-:W-:Y:S01]  /*27a0*/  HMMA.16816.F32.BF16 R52, R16, R38, R108 ;  /* 0x000000261034723c */ /* 0x000fe2000004186c */
[----:B------:R1:W-:Y:S01]  /*27b0*/  MUFU.TANH R99, R2 ;  /* 0x0000000200637308 */ /* 0x0003e20000002400 */
[----:B------:R-:W-:Y:S01]  /*27c0*/  LDSM.16.M88.4 R36, [R221+0x8800] ;  /* 0x00880000dd24783b */ /* 0x000fe20000000200 */
[----:B-1----:R-:W-:-:S09]  /*27d0*/  FMUL.FTZ R2, R71, UR8 ;  /* 0x0000000847027c20 */ /* 0x002fd20008410000 */
[----:B------:R-:W-:Y:S01]  /*27e0*/  HMMA.16816.F32.BF16 R68, R8, R30, R56 ;  /* 0x0000001e0844723c */ /* 0x000fe20000041838 */
[----:B------:R1:W-:Y:S07]  /*27f0*/  MUFU.TANH R112, R2 ;  /* 0x0000000200707308 */ /* 0x0003ee0000002400 */
[----:B------:R-:W-:Y:S01]  /*2800*/  HMMA.16816.F32.BF16 R52, R12, R46, R52 ;  /* 0x0000002e0c34723c */ /* 0x000fe20000041834 */
[----:B------:R-:W-:Y:S01]  /*2810*/  LDSM.16.M88.4 R44, [R222+0x8800] ;  /* 0x00880000de2c783b */ /* 0x000fe20000000200 */
[----:B-1----:R-:W-:-:S04]  /*2820*/  FMUL.FTZ R2, R64, UR8 ;  /* 0x0000000840027c20 */ /* 0x002fc80008410000 */
[----:B------:R1:W-:Y:S02]  /*2830*/  MUFU.TANH R97, R2 ;  /* 0x0000000200617308 */ /* 0x0003e40000002400 */
[----:B-1----:R-:W-:-:S06]  /*2840*/  FMUL.FTZ R2, R65, UR8 ;  /* 0x0000000841027c20 */ /* 0x002fcc0008410000 */
[----:B------:R1:W-:Y:S02]  /*2850*/  MUFU.TANH R98, R2 ;  /* 0x0000000200627308 */ /* 0x0003e40000002400 */
[----:B-1----:R-:W-:-:S06]  /*2860*/  FMUL.FTZ R2, R66, UR8 ;  /* 0x0000000842027c20 */ /* 0x002fcc0008410000 */
[----:B------:R1:W4:Y:S02]  /*2870*/  MUFU.TANH R90, R2 ;  /* 0x00000002005a7308 */ /* 0x0003240000002400 */
[----:B-1----:R-:W-:Y:S02]  /*2880*/  FMUL.FTZ R2, R67, UR8 ;  /* 0x0000000843027c20 */ /* 0x002fe40008410000 */
[----:B------:R-:W-:Y:S01]  /*2890*/  HMMA.16816.F32.BF16 R64, R4, R28, R48 ;  /* 0x0000001c0440723c */ /* 0x000fe20000041830 */
[----:B------:R-:W1:Y:S03]  /*28a0*/  LDSM.16.M88.4 R48, [R222+0x7800] ;  /* 0x00780000de30783b */ /* 0x000e660000000200 */
[----:B------:R5:W4:Y:S02]  /*28b0*/  MUFU.TANH R91, R2 ;  /* 0x00000002005b7308 */ /* 0x000b240000002400 */
[----:B-----5:R-:W-:-:S06]  /*28c0*/  FMUL.FTZ R2, R60, UR8 ;  /* 0x000000083c027c20 */ /* 0x020fcc0008410000 */
[----:B------:R5:W-:Y:S02]  /*28d0*/  MUFU.TANH R96, R2 ;  /* 0x0000000200607308 */ /* 0x000be40000002400 */
[----:B-----5:R-:W-:Y:S01]  /*28e0*/  FMUL.FTZ R2, R61, UR8 ;  /* 0x000000083d027c20 */ /* 0x020fe20008410000 */
[----:B-1----:R-:W-:Y:S05]  /*28f0*/  HMMA.16816.F32.BF16 R56, R24, R48, R72 ;  /* 0x000000301838723c */ /* 0x002fea0000041848 */
[----:B------:R1:W-:Y:S03]  /*2900*/  MUFU.TANH R125, R2 ;  /* 0x00000002007d7308 */ /* 0x0003e60000002400 */
[----:B------:R-:W-:Y:S08]  /*2910*/  HMMA.16816.F32.BF16 R72, R32, R118, R128 ;  /* 0x000000762048723c */ /* 0x000ff00000041880 */
[----:B------:R-:W-:Y:S01]  /*2920*/  HMMA.16816.F32.BF16 R32, R24, R50, R92 ;  /* 0x000000321820723c */ /* 0x000fe2000004185c */
[----:B-1----:R-:W-:-:S04]  /*2930*/  FMUL.FTZ R2, R62, UR8 ;  /* 0x000000083e027c20 */ /* 0x002fc80008410000 */
[----:B------:R1:W-:Y:S02]  /*2940*/  MUFU.TANH R89, R2 ;  /* 0x0000000200597308 */ /* 0x0003e40000002400 */
[----:B-1----:R-:W-:Y:S02]  /*2950*/  FMUL.FTZ R2, R63, UR8 ;  /* 0x000000083f027c20 */ /* 0x002fe40008410000 */
[----:B------:R-:W-:Y:S04]  /*2960*/  HMMA.16816.F32.BF16 R60, R16, R48, R132 ;  /* 0x00000030103c723c */ /* 0x000fe80000041884 */
[----:B------:R1:W-:Y:S02]  /*2970*/  MUFU.TANH R88, R2 ;  /* 0x0000000200587308 */ /* 0x0003e40000002400 */
[----:B-1----:R-:W-:-:S06]  /*2980*/  FMUL.FTZ R2, R64, UR8 ;  /* 0x0000000840027c20 */ /* 0x002fcc0008410000 */
[----:B------:R1:W-:Y:S02]  /*2990*/  MUFU.TANH R86, R2 ;  /* 0x0000000200567308 */ /* 0x0003e40000002400 */
[----:B-1----:R-:W-:-:S06]  /*29a0*/  FMUL.FTZ R2, R65, UR8 ;  /* 0x0000000841027c20 */ /* 0x002fcc0008410000 */
[----:B------:R1:W-:Y:S02]  /*29b0*/  MUFU.TANH R87, R2 ;  /* 0x0000000200577308 */ /* 0x0003e40000002400 */
[----:B-1----:R-:W-:-:S06]  /*29c0*/  FMUL.FTZ R2, R66, UR8 ;  /* 0x0000000842027c20 */ /* 0x002fcc0008410000 */
[----:B------:R1:W5:Y:S02]  /*29d0*/  MUFU.TANH R84, R2 ;  /* 0x0000000200547308 */ /* 0x0003640000002400 */
[----:B-1----:R-:W-:Y:S02]  /*29e0*/  FMUL.FTZ R2, R67, UR8 ;  /* 0x0000000843027c20 */ /* 0x002fe40008410000 */
[----:B------:R-:W-:Y:S04]  /*29f0*/  HMMA.16816.F32.BF16 R64, R4, R30, R52 ;  /* 0x0000001e0440723c */ /* 0x000fe80000041834 */
[----:B------:R1:W5:Y:S04]  /*2a00*/  MUFU.TANH R85, R2 ;  /* 0x0000000200557308 */ /* 0x0003680000002400 */
[-C--:B------:R-:W-:Y:S08]  /*2a10*/  HMMA.16816.F32.BF16 R28, R20, R36.reuse, R56 ;  /* 0x00000024141c723c */ /* 0x080ff00000041838 */
[----:B------:R-:W-:Y:S01]  /*2a20*/  HMMA.16816.F32.BF16 R56, R12, R36, R60 ;  /* 0x000000240c38723c */ /* 0x000fe2000004183c */
[----:B-1----:R-:W-:-:S04]  /*2a30*/  FMUL.FTZ R2, R68, UR8 ;  /* 0x0000000844027c20 */ /* 0x002fc80008410000 */
[----:B------:R1:W-:Y:S03]  /*2a40*/  MUFU.TANH R124, R2 ;  /* 0x00000002007c7308 */ /* 0x0003e60000002400 */
[----:B------:R-:W-:Y:S08]  /*2a50*/  HMMA.16816.F32.BF16 R52, R16, R50, R104 ;  /* 0x000000321034723c */ /* 0x000ff00000041868 */
[----:B------:R-:W-:Y:S01]  /*2a60*/  HMMA.16816.F32.BF16 R60, R8, R44, R28 ;  /* 0x0000002c083c723c */ /* 0x000fe2000004181c */
[----:B------:R-:W2:Y:S01]  /*2a70*/  LDSM.16.M88.4 R28, [R222+0x7c00] ;  /* 0x007c0000de1c783b */ /* 0x000ea20000000200 */
[----:B-1----:R-:W-:-:S06]  /*2a80*/  FMUL.FTZ R2, R69, UR8 ;  /* 0x0000000845027c20 */ /* 0x002fcc0008410000 */
[-C--:B------:R-:W-:Y:S01]  /*2a90*/  HMMA.16816.F32.BF16 R48, R20, R38.reuse, R32 ;  /* 0x000000261430723c */ /* 0x080fe20000041820 */
[----:B------:R-:W1:Y:S01]  /*2aa0*/  LDSM.16.M88.4 R32, [R221+0x8c00] ;  /* 0x008c0000dd20783b */ /* 0x000e620000000200 */
[----:B------:R3:W-:Y:S06]  /*2ab0*/  MUFU.TANH R126, R2 ;  /* 0x00000002007e7308 */ /* 0x0007ec0000002400 */
[----:B------:R-:W-:Y:S01]  /*2ac0*/  HMMA.16816.F32.BF16 R52, R12, R38, R52 ;  /* 0x000000260c34723c */ /* 0x000fe20000041834 */
[----:B------:R-:W4:Y:S01]  /*2ad0*/  LDSM.16.M88.4 R36, [R222+0x8c00] ;  /* 0x008c0000de24783b */ /* 0x000f220000000200 */
[----:B------:R-:W-:-:S04]  /*2ae0*/  DEPBAR.LE SB0, 0x0 ;  /* 0x000080000000791a */ /* 0x000fc80000000000 */
[----:B---3--:R-:W-:-:S04]  /*2af0*/  FMUL.FTZ R2, R70, UR8 ;  /* 0x0000000846027c20 */ /* 0x008fc80008410000 */
[----:B------:R3:W-:Y:S10]  /*2b00*/  MUFU.TANH R83, R2 ;  /* 0x0000000200537308 */ /* 0x0007f40000002400 */
[----:B------:R-:W-:Y:S01]  /*2b10*/  HMMA.16816.F32.BF16 R52, R4, R46, R52 ;  /* 0x0000002e0434723c */ /* 0x000fe20000041834 */
[----:B---3--:R-:W-:-:S07]  /*2b20*/  FMUL.FTZ R2, R71, UR8 ;  /* 0x0000000847027c20 */ /* 0x008fce0008410000 */
[----:B------:R-:W-:Y:S01]  /*2b30*/  HMMA.16816.F32.BF16 R68, R8, R46, R48 ;  /* 0x0000002e0844723c */ /* 0x000fe20000041830 */
[----:B------:R3:W-:Y:S07]  /*2b40*/  MUFU.TANH R127, R2 ;  /* 0x00000002007f7308 */ /* 0x0007ee0000002400 */
[----:B--2---:R-:W-:Y:S01]  /*2b50*/  HMMA.16816.F32.BF16 R48, R16, R28, R120 ;  /* 0x0000001c1030723c */ /* 0x004fe20000041878 */
[----:B---3--:R-:W-:-:S04]  /*2b60*/  FMUL.FTZ R2, R64, UR8 ;  /* 0x0000000840027c20 */ /* 0x008fc80008410000 */
[----:B------:R2:W-:Y:S02]  /*2b70*/  MUFU.TANH R81, R2 ;  /* 0x0000000200517308 */ /* 0x0005e40000002400 */
[----:B--2---:R-:W-:-:S06]  /*2b80*/  FMUL.FTZ R2, R65, UR8 ;  /* 0x0000000841027c20 */ /* 0x004fcc0008410000 */
[----:B------:R2:W-:Y:S02]  /*2b90*/  MUFU.TANH R82, R2 ;  /* 0x0000000200527308 */ /* 0x0005e40000002400 */
[----:B--2---:R-:W-:-:S06]  /*2ba0*/  FMUL.FTZ R2, R66, UR8 ;  /* 0x0000000842027c20 */ /* 0x004fcc0008410000 */
[----:B------:R2:W3:Y:S02]  /*2bb0*/  MUFU.TANH R80, R2 ;  /* 0x0000000200507308 */ /* 0x0004e40000002400 */
[----:B--2---:R-:W-:Y:S02]  /*2bc0*/  FMUL.FTZ R2, R67, UR8 ;  /* 0x0000000843027c20 */ /* 0x004fe40008410000 */
[----:B------:R-:W-:Y:S04]  /*2bd0*/  HMMA.16816.F32.BF16 R64, R4, R44, R56 ;  /* 0x0000002c0440723c */ /* 0x000fe80000041838 */
[----:B------:R2:W3:Y:S04]  /*2be0*/  MUFU.TANH R107, R2 ;  /* 0x00000002006b7308 */ /* 0x0004e80000002400 */
[C---:B------:R-:W-:Y:S08]  /*2bf0*/  HMMA.16816.F32.BF16 R56, R24.reuse, R28, R76 ;  /* 0x0000001c1838723c */ /* 0x040ff0000004184c */
[----:B------:R-:W-:Y:S01]  /*2c00*/  HMMA.16816.F32.BF16 R24, R24, R30, R72 ;  /* 0x0000001e1818723c */ /* 0x000fe20000041848 */
[----:B--2---:R-:W-:-:S04]  /*2c10*/  FMUL.FTZ R2, R60, UR8 ;  /* 0x000000083c027c20 */ /* 0x004fc80008410000 */
[----:B------:R2:W-:Y:S07]  /*2c20*/  MUFU.TANH R138, R2 ;  /* 0x00000002008a7308 */ /* 0x0005ee0000002400 */
[C---:B-1----:R-:W-:Y:S08]  /*2c30*/  HMMA.16816.F32.BF16 R44, R20.reuse, R32, R56 ;  /* 0x00000020142c723c */ /* 0x042ff00000041838 */
[----:B------:R-:W-:Y:S01]  /*2c40*/  HMMA.16816.F32.BF16 R20, R20, R34, R24 ;  /* 0x000000221414723c */ /* 0x000fe20000041818 */
[----:B--2---:R-:W-:-:S04]  /*2c50*/  FMUL.FTZ R2, R61, UR8 ;  /* 0x000000083d027c20 */ /* 0x004fc80008410000 */
[----:B------:R1:W-:Y:S07]  /*2c60*/  MUFU.TANH R185, R2 ;  /* 0x0000000200b97308 */ /* 0x0003ee0000002400 */
[C---:B----4-:R-:W-:Y:S08]  /*2c70*/  HMMA.16816.F32.BF16 R44, R8.reuse, R36, R44 ;  /* 0x00000024082c723c */ /* 0x050ff0000004182c */
[----:B------:R-:W-:Y:S01]  /*2c80*/  HMMA.16816.F32.BF16 R20, R8, R38, R20 ;  /* 0x000000260814723c */ /* 0x000fe20000041814 */
[----:B-1----:R-:W-:-:S04]  /*2c90*/  FMUL.FTZ R2, R62, UR8 ;  /* 0x000000083e027c20 */ /* 0x002fc80008410000 */
[----:B------:R1:W-:Y:S06]  /*2ca0*/  MUFU.TANH R187, R2 ;  /* 0x0000000200bb7308 */ /* 0x0003ec0000002400 */
[----:B------:R-:W-:Y:S01]  /*2cb0*/  FMUL.FTZ R8, R45, UR8 ;  /* 0x000000082d087c20 */ /* 0x000fe20008410000 */
[----:B-1----:R-:W-:Y:S02]  /*2cc0*/  FMUL.FTZ R2, R63, UR8 ;  /* 0x000000083f027c20 */ /* 0x002fe40008410000 */
[----:B------:R-:W-:Y:S02]  /*2cd0*/  HMMA.16816.F32.BF16 R60, R16, R30, R100 ;  /* 0x0000001e103c723c */ /* 0x000fe40000041864 */
[----:B------:R1:W-:Y:S06]  /*2ce0*/  MUFU.TANH R188, R2 ;  /* 0x0000000200bc7308 */ /* 0x0003ec0000002400 */
[----:B------:R-:W-:Y:S01]  /*2cf0*/  HMMA.16816.F32.BF16 R16, R12, R32, R48 ;  /* 0x000000200c10723c */ /* 0x000fe20000041830 */
[----:B-1----:R-:W-:-:S11]  /*2d00*/  FMUL.FTZ R2, R64, UR8 ;  /* 0x0000000840027c20 */ /* 0x002fd60008410000 */
[----:B------:R-:W-:Y:S01]  /*2d10*/  HMMA.16816.F32.BF16 R12, R12, R34, R60 ;  /* 0x000000220c0c723c */ /* 0x000fe2000004183c */
[----:B------:R1:W-:Y:S07]  /*2d20*/  MUFU.TANH R77, R2 ;  /* 0x00000002004d7308 */ /* 0x0003ee0000002400 */
[----:B------:R-:W-:Y:S01]  /*2d30*/  HMMA.16816.F32.BF16 R28, R4, R36, R16 ;  /* 0x00000024041c723c */ /* 0x000fe20000041810 */
[----:B------:R-:W-:Y:S01]  /*2d40*/  FMUL.FTZ R17, R54, UR8 ;  /* 0x0000000836117c20 */ /* 0x000fe20008410000 */
[----:B------:R-:W-:-:S04]  /*2d50*/  FMUL.FTZ R18, R55, UR8 ;  /* 0x0000000837127c20 */ /* 0x000fc80008410000 */
[----:B------:R-:W-:Y:S01]  /*2d60*/  MUFU.TANH R42, R18 ;  /* 0x00000012002a7308 */ /* 0x000fe20000002400 */
[----:B-1----:R-:W-:-:S05]  /*2d70*/  FMUL.FTZ R2, R65, UR8 ;  /* 0x0000000841027c20 */ /* 0x002fca0008410000 */
[----:B------:R-:W-:Y:S01]  /*2d80*/  HMMA.16816.F32.BF16 R12, R4, R38, R12 ;  /* 0x00000026040c723c */ /* 0x000fe2000004180c */
[----:B------:R-:W-:Y:S01]  /*2d90*/  FMUL.FTZ R5, R20, UR8 ;  /* 0x0000000814057c20 */ /* 0x000fe20008410000 */
[----:B------:R1:W-:Y:S05]  /*2da0*/  MUFU.TANH R76, R2 ;  /* 0x00000002004c7308 */ /* 0x0003ea0000002400 */
[----:B------:R-:W-:Y:S01]  /*2db0*/  FMUL.FTZ R4, R29, UR8 ;  /* 0x000000081d047c20 */ /* 0x000fe20008410000 */
[----:B------:R-:W-:-:S04]  /*2dc0*/  FMUL.FTZ R6, R31, UR8 ;  /* 0x000000081f067c20 */ /* 0x000fc80008410000 */
[----:B------:R-:W-:Y:S08]  /*2dd0*/  MUFU.TANH R18, R6 ;  /* 0x0000000600127308 */ /* 0x000ff00000002400 */
[----:B------:R-:W-:Y:S01]  /*2de0*/  MUFU.TANH R11, R5 ;  /* 0x00000005000b7308 */ /* 0x000fe20000002400 */
[----:B-1----:R-:W-:-:S07]  /*2df0*/  FMUL.FTZ R2, R66, UR8 ;  /* 0x0000000842027c20 */ /* 0x002fce0008410000 */
[----:B------:R1:W2:Y:S02]  /*2e00*/  MUFU.TANH R65, R2 ;  /* 0x0000000200417308 */ /* 0x0002a40000002400 */
[----:B-1----:R-:W-:-:S06]  /*2e10*/  FMUL.FTZ R2, R67, UR8 ;  /* 0x0000000843027c20 */ /* 0x002fcc0008410000 */
[----:B------:R1:W4:Y:S02]  /*2e20*/  MUFU.TANH R159, R2 ;  /* 0x00000002009f7308 */ /* 0x0003240000002400 */
[----:B-1----:R-:W-:-:S06]  /*2e30*/  FMUL.FTZ R2, R68, UR8 ;  /* 0x0000000844027c20 */ /* 0x002fcc0008410000 */
[----:B------:R1:W-:Y:S02]  /*2e40*/  MUFU.TANH R64, R2 ;  /* 0x0000000200407308 */ /* 0x0003e40000002400 */
[----:B-1----:R-:W-:-:S06]  /*2e50*/  FMUL.FTZ R2, R69, UR8 ;  /* 0x0000000845027c20 */ /* 0x002fcc0008410000 */
[----:B------:R1:W-:Y:S02]  /*2e60*/  MUFU.TANH R56, R2 ;  /* 0x0000000200387308 */ /* 0x0003e40000002400 */
[----:B-1----:R-:W-:-:S06]  /*2e70*/  FMUL.FTZ R2, R70, UR8 ;  /* 0x0000000846027c20 */ /* 0x002fcc0008410000 */
[----:B------:R1:W-:Y:S02]  /*2e80*/  MUFU.TANH R58, R2 ;  /* 0x00000002003a7308 */ /* 0x0003e40000002400 */
[----:B-1----:R-:W-:-:S06]  /*2e90*/  FMUL.FTZ R2, R52, UR8 ;  /* 0x0000000834027c20 */ /* 0x002fcc0008410000 */
[----:B------:R-:W1:Y:S08]  /*2ea0*/  MUFU.TANH R52, R17 ;  /* 0x0000001100347308 */ /* 0x000e700000002400 */
[----:B------:R5:W1:Y:S02]  /*2eb0*/  MUFU.TANH R57, R2 ;  /* 0x0000000200397308 */ /* 0x000a640000002400 */
[----:B-----5:R-:W-:Y:S01]  /*2ec0*/  LOP3.LUT R2, R3, 0x6, RZ, 0xc0, !PT ;  /* 0x0000000603027812 */ /* 0x020fe200078ec0ff */
[----:B------:R-:W-:-:S04]  /*2ed0*/  FMUL.FTZ R3, R53, UR8 ;  /* 0x0000000835037c20 */ /* 0x000fc80008410000 */
[----:B------:R-:W-:Y:S01]  /*2ee0*/  IMAD R2, R41, 0x40, R2 ;  /* 0x0000004029027824 */ /* 0x000fe200078e0202 */
[----:B------:R5:W1:Y:S03]  /*2ef0*/  MUFU.TANH R43, R3 ;  /* 0x00000003002b7308 */ /* 0x000a660000002400 */
[C---:B------:R-:W-:Y:S01]  /*2f00*/  VIADD R16, R2.reuse, 0x1 ;  /* 0x0000000102107836 */ /* 0x040fe20000000000 */
[----:B------:R-:W-:Y:S01]  /*2f10*/  BAR.SYNC.DEFER_BLOCKING 0x0 ;  /* 0x0000000000007b1d */ /* 0x000fe20000010000 */
[CC--:B------:R-:W-:Y:S01]  /*2f20*/  ISETP.GE.AND P4, PT, R2.reuse, R40.reuse, PT ;  /* 0x000000280200720c */ /* 0x0c0fe20003f86270 */
[----:B------:R-:W-:Y:S02]  /*2f30*/  VIADD R17, R2, 0x9 ;  /* 0x0000000902117836 */ /* 0x000fe40000000000 */
[----:B------:R-:W-:Y:S01]  /*2f40*/  ISETP.GE.AND P3, PT, R16, R40, PT ;  /* 0x000000281000720c */ /* 0x000fe20003f66270 */
[C---:B------:R-:W-:Y:S01]  /*2f50*/  VIADD R16, R2.reuse, 0x10 ;  /* 0x0000001002107836 */ /* 0x040fe20000000000 */
[----:B------:R-:W-:Y:S01]  /*2f60*/  FSEL R34, R113, -INF , !P4 ;  /* 0xff80000071227808 */ /* 0x000fe20006000000 */
[----:B------:R-:W-:Y:S01]  /*2f70*/  VIADD R7, R2, 0x39 ;  /* 0x0000003902077836 */ /* 0x000fe20000000000 */
[----:B------:R-:W-:-:S02]  /*2f80*/  FSEL R32, R149, -INF , !P4 ;  /* 0xff80000095207808 */ /* 0x000fc40006000000 */
[----:B------:R-:W-:Y:S02]  /*2f90*/  FSEL R49, R152, -INF , !P4 ;  /* 0xff80000098317808 */ /* 0x000fe40006000000 */
[----:B------:R-:W-:Y:S02]  /*2fa0*/  FSEL R27, R153, -INF , !P4 ;  /* 0xff800000991b7808 */ /* 0x000fe40006000000 */
[----:B-----5:R-:W-:Y:S02]  /*2fb0*/  IADD3 R3, PT, PT, R2, 0x8, RZ ;  /* 0x0000000802037810 */ /* 0x020fe40007ffe0ff */
[-C--:B------:R-:W-:Y:S01]  /*2fc0*/  ISETP.GE.AND P1, PT, R17, R40.reuse, PT ;  /* 0x000000281100720c */ /* 0x080fe20003f26270 */
[----:B------:R-:W-:Y:S01]  /*2fd0*/  FMUL.FTZ R17, R28, UR8 ;  /* 0x000000081c117c20 */ /* 0x000fe20008410000 */
[----:B------:R-:W-:Y:S01]  /*2fe0*/  ISETP.GE.AND P2, PT, R3, R40, PT ;  /* 0x000000280300720c */ /* 0x000fe20003f46270 */
[----:B------:R-:W-:Y:S01]  /*2ff0*/  VIADD R3, R2, 0x11 ;  /* 0x0000001102037836 */ /* 0x000fe20000000000 */
[----:B------:R-:W-:Y:S01]  /*3000*/  FSEL R35, R114, -INF , !P3 ;  /* 0xff80000072237808 */ /* 0x000fe20005800000 */
[----:B------:R-:W1:Y:S01]  /*3010*/  MUFU.TANH R24, R17 ;  /* 0x0000001100187308 */ /* 0x000e620000002400 */
[----:B------:R-:W-:-:S02]  /*3020*/  FSEL R28, R150, -INF , !P3 ;  /* 0xff800000961c7808 */ /* 0x000fc40005800000 */
[-C--:B------:R-:W-:Y:S01]  /*3030*/  ISETP.GE.AND P5, PT, R3, R40.reuse, PT ;  /* 0x000000280300720c */ /* 0x080fe20003fa6270 */
[----:B------:R-:W-:Y:S01]  /*3040*/  VIADD R3, R2, 0x18 ;  /* 0x0000001802037836 */ /* 0x000fe20000000000 */
[----:B------:R-:W-:Y:S02]  /*3050*/  FSEL R48, R151, -INF , !P3 ;  /* 0xff80000097307808 */ /* 0x000fe40005800000 */
[----:B------:R-:W-:Y:S01]  /*3060*/  FSEL R41, R154, -INF , !P3 ;  /* 0xff8000009a297808 */ /* 0x000fe20005800000 */
[----:B------:R5:W1:Y:S01]  /*3070*/  MUFU.TANH R17, R8 ;  /* 0x0000000800117308 */ /* 0x000a620000002400 */
[-C--:B------:R-:W-:Y:S02]  /*3080*/  ISETP.GE.AND P4, PT, R3, R40.reuse, PT ;  /* 0x000000280300720c */ /* 0x080fe40003f86270 */
[----:B------:R-:W-:Y:S02]  /*3090*/  IADD3 R3, PT, PT, R2, 0x19, RZ ;  /* 0x0000001902037810 */ /* 0x000fe40007ffe0ff */
[-C--:B------:R-:W-:Y:S01]  /*30a0*/  ISETP.GE.AND P0, PT, R16, R40.reuse, PT ;  /* 0x000000281000720c */ /* 0x080fe20003f06270 */
[----:B------:R-:W-:Y:S01]  /*30b0*/  FMUL.FTZ R16, R44, UR8 ;  /* 0x000000082c107c20 */ /* 0x000fe20008410000 */
[----:B------:R-:W-:Y:S01]  /*30c0*/  ISETP.GE.AND P3, PT, R3, R40, PT ;  /* 0x000000280300720c */ /* 0x000fe20003f66270 */
[----:B------:R-:W-:Y:S01]  /*30d0*/  VIADD R3, R2, 0x20 ;  /* 0x0000002002037836 */ /* 0x000fe20000000000 */
[----:B------:R-:W-:Y:S01]  /*30e0*/  FSEL R33, R90, -INF , !P2 ;  /* 0xff8000005a217808 */ /* 0x000fe20005000000 */
[----:B------:R3:W1:Y:S01]  /*30f0*/  MUFU.TANH R26, R16 ;  /* 0x00000010001a7308 */ /* 0x0006620000002400 */
[----:B------:R-:W-:-:S02]  /*3100*/  FSEL R25, R97, -INF , !P2 ;  /* 0xff80000061197808 */ /* 0x000fc40005000000 */
[----:B------:R-:W-:Y:S02]  /*3110*/  FSEL R44, R99, -INF , !P2 ;  /* 0xff800000632c7808 */ /* 0x000fe40005000000 */
[----:B------:R-:W-:Y:S02]  /*3120*/  FSEL R36, R115, -INF , !P2 ;  /* 0xff80000073247808 */ /* 0x000fe40005000000 */
[----:B------:R-:W-:Y:S01]  /*3130*/  ISETP.GE.AND P2, PT, R3, R40, PT ;  /* 0x000000280300720c */ /* 0x000fe20003f46270 */
[----:B------:R-:W-:Y:S01]  /*3140*/  VIADD R3, R2, 0x21 ;  /* 0x0000002102037836 */ /* 0x000fe20000000000 */
[----:B------:R-:W-:Y:S01]  /*3150*/  FSEL R29, R91, -INF , !P1 ;  /* 0xff8000005b1d7808 */ /* 0x000fe20004800000 */
[----:B-----5:R-:W-:Y:S01]  /*3160*/  FMUL.FTZ R8, R13, UR8 ;  /* 0x000000080d087c20 */ /* 0x020fe20008410000 */
[----:B------:R-:W-:Y:S02]  /*3170*/  FSEL R19, R98, -INF , !P1 ;  /* 0xff80000062137808 */ /* 0x000fe40004800000 */
[----:B------:R-:W-:-:S02]  /*3180*/  FSEL R38, R112, -INF , !P1 ;  /* 0xff80000070267808 */ /* 0x000fc40004800000 */
[----:B------:R-:W-:Y:S02]  /*3190*/  FSEL R37, R148, -INF , !P1 ;  /* 0xff80000094257808 */ /* 0x000fe40004800000 */
[----:B------:R-:W-:Y:S01]  /*31a0*/  ISETP.GE.AND P1, PT, R3, R40, PT ;  /* 0x000000280300720c */ /* 0x000fe20003f26270 */
[----:B------:R-:W-:Y:S01]  /*31b0*/  VIADD R3, R2, 0x28 ;  /* 0x0000002802037836 */ /* 0x000fe20000000000 */
[----:B------:R-:W-:Y:S01]  /*31c0*/  FSEL R105, R84, -INF , !P0 ;  /* 0xff80000054697808 */ /* 0x000fe20004000000 */
[----:B---3--:R-:W-:Y:S01]  /*31d0*/  FMUL.FTZ R16, R30, UR8 ;  /* 0x000000081e107c20 */ /* 0x008fe20008410000 */
[----:B------:R-:W-:Y:S02]  /*31e0*/  FSEL R51, R86, -INF , !P0 ;  /* 0xff80000056337808 */ /* 0x000fe40004000000 */
[----:B------:R-:W-:Y:S01]  /*31f0*/  FSEL R130, R89, -INF , !P0 ;  /* 0xff80000059827808 */ /* 0x000fe20004000000 */
[----:B------:R-:W3:Y:S01]  /*3200*/  MUFU.TANH R30, R16 ;  /* 0x00000010001e7308 */ /* 0x000ee20000002400 */
[----:B------:R-:W-:-:S02]  /*3210*/  FSEL R39, R96, -INF , !P0 ;  /* 0xff80000060277808 */ /* 0x000fc40004000000 */
[-C--:B------:R-:W-:Y:S01]  /*3220*/  ISETP.GE.AND P0, PT, R3, R40.reuse, PT ;  /* 0x000000280300720c */ /* 0x080fe20003f06270 */
[----:B------:R-:W-:Y:S01]  /*3230*/  VIADD R3, R2, 0x29 ;  /* 0x0000002902037836 */ /* 0x000fe20000000000 */
[----:B------:R-:W-:Y:S02]  /*3240*/  FSEL R100, R85, -INF , !P5 ;  /* 0xff80000055647808 */ /* 0x000fe40006800000 */
[----:B------:R-:W-:Y:S01]  /*3250*/  FSEL R45, R87, -INF , !P5 ;  /* 0xff800000572d7808 */ /* 0x000fe20006800000 */
[----:B------:R5:W1:Y:S01]  /*3260*/  MUFU.TANH R16, R4 ;  /* 0x0000000400107308 */ /* 0x000a620000002400 */
[----:B------:R-:W-:Y:S02]  /*3270*/  FSEL R129, R88, -INF , !P5 ;  /* 0xff80000058817808 */ /* 0x000fe40006800000 */
[----:B------:R-:W-:Y:S02]  /*3280*/  FSEL R125, R125, -INF , !P5 ;  /* 0xff8000007d7d7808 */ /* 0x000fe40006800000 */
[----:B------:R-:W-:-:S02]  /*3290*/  ISETP.GE.AND P5, PT, R3, R40, PT ;  /* 0x000000280300720c */ /* 0x000fc40003fa6270 */
[----:B------:R-:W-:Y:S02]  /*32a0*/  IADD3 R3, PT, PT, R2, 0x30, RZ ;  /* 0x0000003002037810 */ /* 0x000fe40007ffe0ff */
[----:B------:R-:W-:Y:S02]  /*32b0*/  FSEL R106, R80, -INF , !P4 ;  /* 0xff800000506a7808 */ /* 0x000fe40006000000 */
[----:B------:R-:W-:Y:S02]  /*32c0*/  FSEL R50, R81, -INF , !P4 ;  /* 0xff80000051327808 */ /* 0x000fe40006000000 */
[----:B------:R-:W-:Y:S02]  /*32d0*/  FSEL R128, R83, -INF , !P4 ;  /* 0xff80000053807808 */ /* 0x000fe40006000000 */
[----:B------:R-:W-:Y:S01]  /*32e0*/  FSEL R124, R124, -INF , !P4 ;  /* 0xff8000007c7c7808 */ /* 0x000fe20006000000 */
[----:B-----5:R-:W-:Y:S01]  /*32f0*/  FMUL.FTZ R4, R12, UR8 ;  /* 0x000000080c047c20 */ /* 0x020fe20008410000 */
[----:B------:R-:W-:Y:S01]  /*3300*/  ISETP.GE.AND P4, PT, R3, R40, PT ;  /* 0x000000280300720c */ /* 0x000fe20003f86270 */
[----:B------:R-:W-:Y:S01]  /*3310*/  VIADD R3, R2, 0x31 ;  /* 0x0000003102037836 */ /* 0x000fe20000000000 */
[----:B------:R-:W-:Y:S01]  /*3320*/  FSEL R107, R107, -INF , !P3 ;  /* 0xff8000006b6b7808 */ /* 0x000fe20005800000 */
[----:B------:R5:W1:Y:S01]  /*3330*/  MUFU.TANH R10, R4 ;  /* 0x00000004000a7308 */ /* 0x000a620000002400 */
[----:B------:R-:W-:-:S02]  /*3340*/  FSEL R127, R127, -INF , !P3 ;  /* 0xff8000007f7f7808 */ /* 0x000fc40005800000 */
[----:B------:R-:W-:Y:S02]  /*3350*/  FSEL R126, R126, -INF , !P3 ;  /* 0xff8000007e7e7808 */ /* 0x000fe40005800000 */
[----:B--2---:R-:W-:Y:S02]  /*3360*/  FSEL R158, R65, -INF , !P2 ;  /* 0xff800000419e7808 */ /* 0x004fe40005000000 */
[----:B------:R-:W-:Y:S02]  /*3370*/  FSEL R156, R77, -INF , !P2 ;  /* 0xff8000004d9c7808 */ /* 0x000fe40005000000 */
[----:B------:R-:W-:Y:S02]  /*3380*/  FSEL R187, R187, -INF , !P2 ;  /* 0xff800000bbbb7808 */ /* 0x000fe40005000000 */
[----:B------:R-:W-:Y:S02]  /*3390*/  FSEL R138, R138, -INF , !P2 ;  /* 0xff8000008a8a7808 */ /* 0x000fe40005000000 */
[----:B----4-:R-:W-:-:S02]  /*33a0*/  FSEL R159, R159, -INF , !P1 ;  /* 0xff8000009f9f7808 */ /* 0x010fc40004800000 */
[----:B------:R-:W-:Y:S01]  /*33b0*/  FSEL R157, R76, -INF , !P1 ;  /* 0xff8000004c9d7808 */ /* 0x000fe20004800000 */
[----:B-----5:R-:W-:Y:S01]  /*33c0*/  FMUL.FTZ R4, R14, UR8 ;  /* 0x000000080e047c20 */ /* 0x020fe20008410000 */
[----:B------:R-:W-:Y:S02]  /*33d0*/  FSEL R14, R82, -INF , !P3 ;  /* 0xff800000520e7808 */ /* 0x000fe40005800000 */
[-C--:B------:R-:W-:Y:S01]  /*33e0*/  ISETP.GE.AND P3, PT, R3, R40.reuse, PT ;  /* 0x000000280300720c */ /* 0x080fe20003f66270 */
[----:B------:R-:W-:Y:S01]  /*33f0*/  VIADD R3, R2, 0x38 ;  /* 0x0000003802037836 */ /* 0x000fe20000000000 */
[----:B------:R-:W-:Y:S01]  /*3400*/  FSEL R188, R188, -INF , !P1 ;  /* 0xff800000bcbc7808 */ /* 0x000fe20004800000 */
[----:B------:R2:W4:Y:S01]  /*3410*/  MUFU.TANH R12, R4 ;  /* 0x00000004000c7308 */ /* 0x0005220000002400 */
[----:B------:R-:W-:Y:S02]  /*3420*/  FSEL R185, R185, -INF , !P1 ;  /* 0xff800000b9b97808 */ /* 0x000fe40004800000 */
[----:B------:R-:W-:Y:S01]  /*3430*/  ISETP.GE.AND P2, PT, R3, R40, PT ;  /* 0x000000280300720c */ /* 0x000fe20003f46270 */
[----:B------:R-:W-:Y:S01]  /*3440*/  FMUL.FTZ R3, R21, UR8 ;  /* 0x0000000815037c20 */ /* 0x000fe20008410000 */
[----:B------:R-:W-:-:S02]  /*3450*/  ISETP.GE.U32.AND P1, PT, R40, 0x41, PT ;  /* 0x000000412800780c */ /* 0x000fc40003f26070 */
[----:B-1----:R-:W-:Y:S01]  /*3460*/  FSEL R176, R52, -INF , !P0 ;  /* 0xff80000034b07808 */ /* 0x002fe20004000000 */
[----:B------:R2:W1:Y:S01]  /*3470*/  MUFU.TANH R9, R3 ;  /* 0x0000000300097308 */ /* 0x0004620000002400 */
[----:B------:R-:W-:Y:S02]  /*3480*/  FSEL R139, R57, -INF , !P0 ;  /* 0xff800000398b7808 */ /* 0x000fe40004000000 */
[----:B------:R-:W-:Y:S02]  /*3490*/  FSEL R186, R58, -INF , !P0 ;  /* 0xff8000003aba7808 */ /* 0x000fe40004000000 */
[----:B------:R-:W-:-:S05]  /*34a0*/  FSEL R184, R64, -INF , !P0 ;  /* 0xff80000040b87808 */ /* 0x000fca0004000000 */
[----:B---34-:R-:W-:Y:S05]  /*34b0*/  @!P1 BRA `(.L_x_418) ;  /* 0x0000000000509947 */ /* 0x018fea0003800000 */
[----:B------:R-:W-:-:S05]  /*34c0*/  LEA.HI.SX32 R2, R226, 0xfffffffe, 0x1a ;  /* 0xfffffffee2027811 */ /* 0x000fca00078fd2ff */
[C---:B--2---:R-:W-:Y:S02]  /*34d0*/  IMAD R4, R2.reuse, UR5, RZ ;  /* 0x0000000502047c24 */ /* 0x044fe4000f8e02ff */
        /* <DEDUP_REMOVED lines=18> */
.L_x_418:
[----:B--23--:R-:W-:Y:S01]  /*3600*/  FMNMX3.FTZ R3, R27, R41, R36, !PT ;  /* 0x000000291b037276 */ /* 0x00cfe20007810024 */
[----:B------:R-:W2:Y:S01]  /*3610*/  MUFU.TANH R5, R8 ;  /* 0x0000000800057308 */ /* 0x000ea20000002400 */
[----:B------:R-:W-:Y:S01]  /*3620*/  FMNMX3.FTZ R2, R32, R28, R25, !PT ;  /* 0x0000001c20027276 */ /* 0x000fe20007810019 */
[----:B------:R-:W3:Y:S01]  /*3630*/  LDCU UR5, c[0x0][0x45c] ;  /* 0x00008b80ff0577ac */ /* 0x000ee20008000800 */
[----:B------:R-:W-:Y:S02]  /*3640*/  FMNMX3.FTZ R3, R3, R37, R39, !PT ;  /* 0x0000002503037276 */ /* 0x000fe40007810027 */
[----:B------:R-:W-:Y:S02]  /*3650*/  FMNMX3.FTZ R2, R2, R19, R51, !PT ;  /* 0x0000001302027276 */ /* 0x000fe40007810033 */
[----:B------:R-:W-:Y:S02]  /*3660*/  FMNMX3.FTZ R4, R3, R125, R124, !PT ;  /* 0x0000007d03047276 */ /* 0x000fe4000781007c */
[----:B------:R-:W-:-:S02]  /*3670*/  FMNMX3.FTZ R2, R2, R45, R50, !PT ;  /* 0x0000002d02027276 */ /* 0x000fc40007810032 */
[----:B------:R-:W-:Y:S02]  /*3680*/  FMNMX3.FTZ R4, R4, R126, R138, !PT ;  /* 0x0000007e04047276 */ /* 0x000fe4000781008a */
[----:B------:R-:W-:Y:S02]  /*3690*/  FMNMX3.FTZ R2, R2, R14, R156, !PT ;  /* 0x0000000e02027276 */ /* 0x000fe4000781009c */
[----:B------:R-:W-:Y:S02]  /*36a0*/  FSEL R177, R56, -INF , !P5 ;  /* 0xff80000038b17808 */ /* 0x000fe40006800000 */
[----:B------:R-:W-:Y:S02]  /*36b0*/  FSEL R196, R26, -INF , !P4 ;  /* 0xff8000001ac47808 */ /* 0x000fe40006000000 */
[----:B------:R-:W-:Y:S02]  /*36c0*/  FMNMX3.FTZ R4, R4, R185, R184, !PT ;  /* 0x000000b904047276 */ /* 0x000fe400078100b8 */
[----:B------:R-:W-:-:S02]  /*36d0*/  FSEL R136, R43, -INF , !P5 ;  /* 0xff8000002b887808 */ /* 0x000fc40006800000 */
[----:B------:R-:W-:Y:S02]  /*36e0*/  FSEL R198, R24, -INF , !P4 ;  /* 0xff80000018c67808 */ /* 0x000fe40006000000 */
[----:B------:R-:W-:Y:S02]  /*36f0*/  FMNMX3.FTZ R2, R2, R157, R139, !PT ;  /* 0x0000009d02027276 */ /* 0x000fe4000781008b */
[----:B------:R-:W-:Y:S02]  /*3700*/  ISETP.GE.AND P0, PT, R7, R40, PT ;  /* 0x000000280700720c */ /* 0x000fe40003f06270 */
[----:B------:R-:W-:Y:S02]  /*3710*/  FSEL R206, R17, -INF , !P3 ;  /* 0xff80000011ce7808 */ /* 0x000fe40005800000 */
[----:B------:R-:W-:Y:S02]  /*3720*/  FSEL R207, R11, -INF , !P2 ;  /* 0xff8000000bcf7808 */ /* 0x000fe40005000000 */
[----:B------:R-:W-:-:S02]  /*3730*/  FMNMX3.FTZ R4, R4, R177, R196, !PT ;  /* 0x000000b104047276 */ /* 0x000fc400078100c4 */
[----:B------:R-:W-:Y:S02]  /*3740*/  FSEL R199, R16, -INF , !P3 ;  /* 0xff80000010c77808 */ /* 0x000fe40005800000 */
[----:B------:R-:W-:Y:S02]  /*3750*/  FSEL R201, R10, -INF , !P2 ;  /* 0xff8000000ac97808 */ /* 0x000fe40005000000 */
[----:B------:R-:W-:Y:S02]  /*3760*/  FMNMX3.FTZ R3, R2, R136, R198, !PT ;  /* 0x0000008802037276 */ /* 0x000fe400078100c6 */
[----:B-1----:R-:W-:Y:S02]  /*3770*/  FSEL R208, R9, -INF , !P0 ;  /* 0xff80000009d07808 */ /* 0x002fe40004000000 */
[----:B------:R-:W-:Y:S02]  /*3780*/  FMNMX3.FTZ R4, R4, R206, R207, !PT ;  /* 0x000000ce04047276 */ /* 0x000fe400078100cf */
[----:B--2---:R-:W-:Y:S01]  /*3790*/  FSEL R217, R5, -INF , !P0 ;  /* 0xff80000005d97808 */ /* 0x004fe20004000000 */
[----:B------:R-:W-:Y:S01]  /*37a0*/  FMUL.FTZ R5, R15, UR8 ;  /* 0x000000080f057c20 */ /* 0x000fe20008410000 */
[----:B------:R-:W-:-:S02]  /*37b0*/  FMNMX3.FTZ R3, R3, R199, R201, !PT ;  /* 0x000000c703037276 */ /* 0x000fc400078100c9 */
[----:B------:R-:W-:Y:S01]  /*37c0*/  FMNMX3.FTZ R2, R34, R35, R33, !PT ;  /* 0x0000002322027276 */ /* 0x000fe20007810021 */
[----:B------:R1:W2:Y:S01]  /*37d0*/  MUFU.TANH R6, R5 ;  /* 0x0000000500067308 */ /* 0x0002a20000002400 */
[----:B------:R-:W-:Y:S02]  /*37e0*/  FMNMX.FTZ R4, R208, R4, !PT ;  /* 0x00000004d0047209 */ /* 0x000fe40007810000 */
[----:B------:R-:W-:Y:S01]  /*37f0*/  FMNMX.FTZ R102, R217, R3, !PT ;  /* 0x00000003d9667209 */ /* 0x000fe20007810000 */
[----:B------:R-:W-:Y:S01]  /*3800*/  FMUL.FTZ R3, R71, UR8 ;  /* 0x0000000847037c20 */ /* 0x000fe20008410000 */
[----:B------:R-:W-:Y:S01]  /*3810*/  FMNMX3.FTZ R2, R2, R29, R105, !PT ;  /* 0x0000001d02027276 */ /* 0x000fe20007810069 */
[----:B------:R-:W4:Y:S01]  /*3820*/  SHFL.BFLY PT, R104, R4, 0x2, 0x1f ;  /* 0x0c401f0004687f89 */ /* 0x000f2200000e0000 */
[----:B------:R-:W-:Y:S01]  /*3830*/  FSEL R15, R42, -INF , !P5 ;  /* 0xff8000002a0f7808 */ /* 0x000fe20006800000 */
[----:B------:R5:W3:Y:S01]  /*3840*/  MUFU.TANH R11, R3 ;  /* 0x00000003000b7308 */ /* 0x000ae20000002400 */
[----:B------:R-:W-:-:S02]  /*3850*/  FMNMX3.FTZ R2, R2, R100, R106, !PT ;  /* 0x0000006402027276 */ /* 0x000fc4000781006a */
[----:B------:R-:W-:Y:S02]  /*3860*/  FSEL R197, R30, -INF , !P4 ;  /* 0xff8000001ec57808 */ /* 0x000fe40006000000 */
[----:B------:R-:W-:Y:S02]  /*3870*/  FMNMX3.FTZ R2, R2, R107, R158, !PT ;  /* 0x0000006b02027276 */ /* 0x000fe4000781009e */
[----:B------:R-:W-:Y:S01]  /*3880*/  FSEL R200, R18, -INF , !P3 ;  /* 0xff80000012c87808 */ /* 0x000fe20005800000 */
[----:B-1----:R-:W1:Y:S01]  /*3890*/  SHFL.BFLY PT, R5, R102, 0x2, 0x1f ;  /* 0x0c401f0066057f89 */ /* 0x002e6200000e0000 */
[----:B------:R-:W-:Y:S02]  /*38a0*/  FMNMX3.FTZ R2, R2, R159, R176, !PT ;  /* 0x0000009f02027276 */ /* 0x000fe400078100b0 */
[----:B------:R-:W-:Y:S02]  /*38b0*/  FSEL R202, R12, -INF , !P2 ;  /* 0xff8000000cca7808 */ /* 0x000fe40005000000 */
[----:B------:R-:W-:-:S02]  /*38c0*/  FMNMX3.FTZ R2, R2, R15, R197, !PT ;  /* 0x0000000f02027276 */ /* 0x000fc400078100c5 */
[----:B--2---:R-:W-:Y:S01]  /*38d0*/  FSEL R212, R6, -INF , !P0 ;  /* 0xff80000006d47808 */ /* 0x004fe20004000000 */
[----:B-----5:R-:W-:Y:S01]  /*38e0*/  FMUL.FTZ R3, R46, UR8 ;  /* 0x000000082e037c20 */ /* 0x020fe20008410000 */
[----:B------:R-:W-:Y:S02]  /*38f0*/  FMNMX3.FTZ R2, R2, R200, R202, !PT ;  /* 0x000000c802027276 */ /* 0x000fe400078100ca */
[----:B---3--:R-:W-:Y:S01]  /*3900*/  FSEL R137, R11, -INF , !P5 ;  /* 0xff8000000b897808 */ /* 0x008fe20006800000 */
[----:B------:R2:W3:Y:S01]  /*3910*/  MUFU.TANH R10, R3 ;  /* 0x00000003000a7308 */ /* 0x0004e20000002400 */
[----:B------:R-:W-:Y:S02]  /*3920*/  FMNMX.FTZ R2, R212, R2, !PT ;  /* 0x00000002d4027209 */ /* 0x000fe40007810000 */
[----:B----4-:R-:W-:Y:S01]  /*3930*/  FMNMX.FTZ R104, R4, R104, !PT ;  /* 0x0000006804687209 */ /* 0x010fe20007810000 */
[----:B------:R-:W-:Y:S01]  /*3940*/  FMUL.FTZ R4, R23, UR8 ;  /* 0x0000000817047c20 */ /* 0x000fe20008410000 */
[----:B------:R-:W-:-:S03]  /*3950*/  LOP3.LUT R220, R220, 0x120, R155, 0xf8, !PT ;  /* 0x00000120dcdc7812 */ /* 0x000fc600078ef89b */
[----:B------:R-:W4:Y:S01]  /*3960*/  SHFL.BFLY PT, R6, R104, 0x1, 0x1f ;  /* 0x0c201f0068067f89 */ /* 0x000f2200000e0000 */
[----:B------:R-:W-:Y:S01]  /*3970*/  LEA R220, R220, UR4, 0x1 ;  /* 0x00000004dcdc7c11 */ /* 0x000fe2000f8e08ff */
[----:B------:R-:W5:Y:S01]  /*3980*/  MUFU.TANH R4, R4 ;  /* 0x0000000400047308 */ /* 0x000f620000002400 */
[----:B-1----:R-:W-:Y:S02]  /*3990*/  FMNMX.FTZ R102, R102, R5, !PT ;  /* 0x0000000566667209 */ /* 0x002fe40007810000 */
[----:B------:R-:W1:Y:S01]  /*39a0*/  SHFL.BFLY PT, R5, R2, 0x2, 0x1f ;  /* 0x0c401f0002057f89 */ /* 0x000e6200000e0000 */
[----:B------:R-:W-:Y:S01]  /*39b0*/  IADD3 R0, PT, PT, R0, R220, RZ ;  /* 0x000000dc00007210 */ /* 0x000fe20007ffe0ff */
[----:B--2---:R-:W-:Y:S02]  /*39c0*/  FMUL.FTZ R3, R47, UR8 ;  /* 0x000000082f037c20 */ /* 0x004fe40008410000 */
[----:B------:R-:W2:Y:S01]  /*39d0*/  SHFL.BFLY PT, R7, R102, 0x1, 0x1f ;  /* 0x0c201f0066077f89 */ /* 0x000ea200000e0000 */
[----:B---3--:R-:W-:Y:S01]  /*39e0*/  FSEL R203, R10, -INF , !P4 ;  /* 0xff8000000acb7808 */ /* 0x008fe20006000000 */
[----:B------:R3:W1:Y:S01]  /*39f0*/  MUFU.TANH R9, R3 ;  /* 0x0000000300097308 */ /* 0x0006620000002400 */
[----:B-----5:R-:W-:-:S02]  /*3a00*/  FSEL R213, R4, -INF , !P0 ;  /* 0xff80000004d57808 */ /* 0x020fc40004000000 */
[----:B----4-:R-:W-:-:S05]  /*3a10*/  FMNMX.FTZ R104, R104, R6, !PT ;  /* 0x0000000668687209 */ /* 0x010fca0007810000 */
[----:B------:R-:W-:Y:S01]  /*3a20*/  FMUL.FTZ R12, R104, UR5 ;  /* 0x00000005680c7c20 */ /* 0x000fe20008410000 */
[----:B---3--:R-:W-:Y:S01]  /*3a30*/  FMUL.FTZ R3, R22, UR8 ;  /* 0x0000000816037c20 */ /* 0x008fe20008410000 */
[----:B-1----:R-:W-:Y:S01]  /*3a40*/  FMNMX.FTZ R5, R2, R5, !PT ;  /* 0x0000000502057209 */ /* 0x002fe20007810000 */
[----:B------:R-:W-:Y:S01]  /*3a50*/  LDSM.16.MT88.4 R20, [R0+0x9000] ;  /* 0x009000000014783b */ /* 0x000fe20000004200 */
[----:B------:R-:W-:Y:S01]  /*3a60*/  FSEL R204, R9, -INF , !P3 ;  /* 0xff80000009cc7808 */ /* 0x000fe20005800000 */
[----:B------:R1:W3:Y:S01]  /*3a70*/  MUFU.TANH R8, R3 ;  /* 0x0000000300087308 */ /* 0x0002e20000002400 */
[----:B--2---:R-:W-:Y:S01]  /*3a80*/  FMNMX.FTZ R102, R102, R7, !PT ;  /* 0x0000000766667209 */ /* 0x004fe20007810000 */
[----:B------:R-:W2:Y:S01]  /*3a90*/  SHFL.BFLY PT, R101, R5, 0x1, 0x1f ;  /* 0x0c201f0005657f89 */ /* 0x000ea200000e0000 */
[----:B------:R-:W-:-:S04]  /*3aa0*/  FSETP.NEU.FTZ.AND P3, PT, R104, -INF , PT ;  /* 0xff8000006800780b */ /* 0x000fc80003f7d000 */
[----:B------:R-:W-:Y:S02]  /*3ab0*/  FSEL R12, R12, RZ, P3 ;  /* 0x000000ff0c0c7208 */ /* 0x000fe40001800000 */
[----:B-1----:R-:W-:Y:S02]  /*3ac0*/  FMNMX3.FTZ R3, R49, R48, R44, !PT ;  /* 0x0000003031037276 */ /* 0x002fe4000781002c */
[----:B---3--:R-:W-:Y:S02]  /*3ad0*/  FSEL R205, R8, -INF , !P2 ;  /* 0xff80000008cd7808 */ /* 0x008fe40005000000 */
[----:B------:R-:W-:Y:S02]  /*3ae0*/  FMNMX3.FTZ R3, R3, R38, R130, !PT ;  /* 0x0000002603037276 */ /* 0x000fe40007810082 */
[C---:B------:R-:W-:Y:S02]  /*3af0*/  FSETP.NEU.FTZ.AND P2, PT, R102.reuse, -INF , PT ;  /* 0xff8000006600780b */ /* 0x040fe40003f5d000 */
[----:B------:R-:W-:Y:S01]  /*3b00*/  FMNMX3.FTZ R2, R3, R129, R128, !PT ;  /* 0x0000008103027276 */ /* 0x000fe20007810080 */
[----:B------:R-:W-:Y:S01]  /*3b10*/  FMUL.FTZ R3, R102, UR5 ;  /* 0x0000000566037c20 */ /* 0x000fe20008410000 */
[----:B--2---:R-:W-:-:S02]  /*3b20*/  FMNMX.FTZ R101, R5, R101, !PT ;  /* 0x0000006505657209 */ /* 0x004fc40007810000 */
[----:B------:R-:W-:Y:S02]  /*3b30*/  FMNMX3.FTZ R2, R2, R127, R187, !PT ;  /* 0x0000007f02027276 */ /* 0x000fe400078100bb */
[----:B------:R-:W-:Y:S02]  /*3b40*/  FSEL R3, R3, RZ, P2 ;  /* 0x000000ff03037208 */ /* 0x000fe40001000000 */
[----:B------:R-:W-:Y:S02]  /*3b50*/  FMNMX3.FTZ R2, R2, R188, R186, !PT ;  /* 0x000000bc02027276 */ /* 0x000fe400078100ba */
[----:B------:R-:W-:Y:S01]  /*3b60*/  FSETP.NEU.FTZ.AND P0, PT, R101, -INF , PT ;  /* 0xff8000006500780b */ /* 0x000fe20003f1d000 */
[----:B------:R-:W-:Y:S01]  /*3b70*/  FFMA.FTZ R5, R19, UR5, -R3 ;  /* 0x0000000513057c23 */ /* 0x000fe20008010803 */
[----:B------:R-:W-:Y:S01]  /*3b80*/  FMNMX3.FTZ R2, R2, R137, R203, !PT ;  /* 0x0000008902027276 */ /* 0x000fe200078100cb */
[----:B------:R-:W-:Y:S02]  /*3b90*/  LDSM.16.MT88.4 R16, [R220+0x9000] ;  /* 0x00900000dc10783b */ /* 0x000fe40000004200 */
[----:B------:R-:W-:Y:S01]  /*3ba0*/  MUFU.EX2 R190, R5 ;  /* 0x0000000500be7308 */ /* 0x000fe20000000800 */
[----:B------:R-:W-:Y:S01]  /*3bb0*/  FMNMX3.FTZ R4, R2, R204, R205, !PT ;  /* 0x000000cc02047276 */ /* 0x000fe200078100cd */
[----:B------:R-:W-:-:S03]  /*3bc0*/  FFMA.FTZ R2, R27, UR5, -R12 ;  /* 0x000000051b027c23 */ /* 0x000fc6000801080c */
[----:B------:R-:W-:-:S03]  /*3bd0*/  FMNMX.FTZ R4, R213, R4, !PT ;  /* 0x00000004d5047209 */ /* 0x000fc60007810000 */
[----:B------:R1:W-:Y:S02]  /*3be0*/  MUFU.EX2 R153, R2 ;  /* 0x0000000200997308 */ /* 0x0003e40000000800 */
[----:B------:R-:W2:Y:S01]  /*3bf0*/  SHFL.BFLY PT, R6, R4, 0x2, 0x1f ;  /* 0x0c401f0004067f89 */ /* 0x000ea200000e0000 */
[----:B-1----:R-:W-:-:S05]  /*3c00*/  FFMA.FTZ R2, R32, UR5, -R3 ;  /* 0x0000000520027c23 */ /* 0x002fca0008010803 */
[----:B------:R1:W-:Y:S01]  /*3c10*/  MUFU.EX2 R131, R2 ;  /* 0x0000000200837308 */ /* 0x0003e20000000800 */
[----:B--2---:R-:W-:-:S05]  /*3c20*/  FMNMX.FTZ R4, R4, R6, !PT ;  /* 0x0000000604047209 */ /* 0x004fca0007810000 */
[----:B------:R-:W2:Y:S01]  /*3c30*/  SHFL.BFLY PT, R6, R4, 0x1, 0x1f ;  /* 0x0c201f0004067f89 */ /* 0x000ea200000e0000 */
[----:B-1----:R-:W-:-:S04]  /*3c40*/  FFMA.FTZ R2, R28, UR5, -R3 ;  /* 0x000000051c027c23 */ /* 0x002fc80008010803 */
[----:B------:R1:W3:Y:S01]  /*3c50*/  MUFU.EX2 R152, R2 ;  /* 0x0000000200987308 */ /* 0x0002e20000000800 */
[----:B--2---:R-:W-:Y:S01]  /*3c60*/  FMNMX.FTZ R103, R4, R6, !PT ;  /* 0x0000000604677209 */ /* 0x004fe20007810000 */
[----:B------:R-:W-:Y:S01]  /*3c70*/  FFMA.FTZ R4, R36, UR5, -R12 ;  /* 0x0000000524047c23 */ /* 0x000fe2000801080c */
[----:B-1----:R-:W-:-:S05]  /*3c80*/  FFMA.FTZ R2, R25, UR5, -R3 ;  /* 0x0000000519027c23 */ /* 0x002fca0008010803 */
[----:B------:R3:W-:Y:S01]  /*3c90*/  MUFU.EX2 R250, R4 ;  /* 0x0000000400fa7308 */ /* 0x0007e20000000800 */
[----:B------:R-:W1:Y:S01]  /*3ca0*/  LDSM.16.MT88.4 R24, [R220+0xa000] ;  /* 0x00a00000dc18783b */ /* 0x000e620000004200 */
[----:B------:R-:W-:-:S06]  /*3cb0*/  FMUL.FTZ R8, R103, UR5 ;  /* 0x0000000567087c20 */ /* 0x000fcc0008410000 */
        /* <DEDUP_REMOVED lines=11> */
[----:B--2---:R-:W-:-:S07]  /*3d70*/  FFMA.FTZ R5, R35, UR5, -R2 ;  /* 0x0000000523057c23 */ /* 0x004fce0008010802 */
[----:B------:R2:W-:Y:S01]  /*3d80*/  MUFU.EX2 R252, R5 ;  /* 0x0000000500fc7308 */ /* 0x0005e20000000800 */
[----:B---3--:R-:W-:Y:S01]  /*3d90*/  FFMA.FTZ R8, R49, UR5, -R13 ;  /* 0x0000000531087c23 */ /* 0x008fe2000801080d */
[----:B----4-:R-:W-:-:S06]  /*3da0*/  F2FP.BF16.F32.PACK_AB R10, R251, R250 ;  /* 0x000000fafb0a723e */ /* 0x010fcc00000010ff */
[----:B------:R3:W-:Y:S01]  /*3db0*/  MUFU.EX2 R241, R8 ;  /* 0x0000000800f17308 */ /* 0x0007e20000000800 */
[----:B--2---:R-:W-:Y:S02]  /*3dc0*/  FFMA.FTZ R5, R33, UR5, -R2 ;  /* 0x0000000521057c23 */ /* 0x004fe40008010802 */
[----:B------:R-:W-:Y:S05]  /*3dd0*/  LDSM.16.MT88.4 R32, [R220+0xb000] ;  /* 0x00b00000dc20783b */ /* 0x000fea0000004200 */
        /* <DEDUP_REMOVED lines=30> */
[----:B------:R-:W-:-:S02]  /*3fc0*/  FFMA.FTZ R4, R39, UR5, -R12 ;  /* 0x0000000527047c23 */ /* 0x000fc4000801080c */
[----:B------:R-:W-:Y:S02]  /*3fd0*/  LDSM.16.MT88.4 R36, [R220+0xb400] ;  /* 0x00b40000dc24783b */ /* 0x000fe40000004200 */
        /* <DEDUP_REMOVED lines=17> */
[----:B------:R-:W1:Y:S01]  /*40f0*/  LDSM.16.MT88.4 R28, [R0+0xb400] ;  /* 0x00b40000001c783b */ /* 0x000e620000004200 */
[----:B------:R4:W-:Y:S06]  /*4100*/  MUFU.EX2 R246, R4 ;  /* 0x0000000400f67308 */ /* 0x0009ec0000000800 */
[C---:B------:R-:W-:Y:S08]  /*4110*/  HMMA.16816.F32.BF16 R48, R8.reuse, R32, RZ ;  /* 0x000000200830723c */ /* 0x040ff000000418ff */
[----:B------:R-:W-:Y:S01]  /*4120*/  HMMA.16816.F32.BF16 R164, R8, R34, RZ ;  /* 0x0000002208a4723c */ /* 0x000fe200000418ff */
[----:B------:R-:W5:Y:S01]  /*4130*/  LDSM.16.MT88.4 R32, [R0+0xa400] ;  /* 0x00a400000020783b */ /* 0x000f620000004200 */
[----:B----4-:R-:W-:Y:S01]  /*4140*/  FFMA.FTZ R4, R14, UR5, -R3 ;  /* 0x000000050e047c23 */ /* 0x010fe20008010803 */
[----:B------:R-:W-:Y:S01]  /*4150*/  FFMA.FTZ R14, R159, UR5, -R2 ;  /* 0x000000059f0e7c23 */ /* 0x000fe20008010802 */
[----:B------:R-:W-:-:S02]  /*4160*/  MOV R159, R189 ;  /* 0x000000bd009f7202 */ /* 0x000fc40000000f00 */
[----:B------:R4:W2:Y:S02]  /*4170*/  MUFU.EX2 R245, R4 ;  /* 0x0000000400f57308 */ /* 0x0008a40000000800 */
[----:B------:R-:W-:Y:S06]  /*4180*/  HMMA.16816.F32.BF16 R44, R8, R40, RZ ;  /* 0x00000028082c723c */ /* 0x000fec00000418ff */
[----:B------:R3:W-:Y:S01]  /*4190*/  MUFU.EX2 R215, R14 ;  /* 0x0000000e00d77308 */ /* 0x0007e20000000800 */
[----:B----4-:R-:W-:Y:S01]  /*41a0*/  FFMA.FTZ R4, R105, UR5, -R2 ;  /* 0x0000000569047c23 */ /* 0x010fe20008010802 */
[----:B--2---:R-:W-:-:S06]  /*41b0*/  F2FP.BF16.F32.PACK_AB R6, R245, R246 ;  /* 0x000000f6f506723e */ /* 0x004fcc00000010ff */
[----:B------:R2:W-:Y:S01]  /*41c0*/  MUFU.EX2 R236, R4 ;  /* 0x0000000400ec7308 */ /* 0x0005e20000000800 */
[----:B---3--:R-:W-:-:S07]  /*41d0*/  FFMA.FTZ R14, R176, UR5, -R2 ;  /* 0x00000005b00e7c23 */ /* 0x008fce0008010802 */
[----:B------:R3:W-:Y:S01]  /*41e0*/  MUFU.EX2 R214, R14 ;  /* 0x0000000e00d67308 */ /* 0x0007e20000000800 */
[----:B--2---:R-:W-:-:S07]  /*41f0*/  FFMA.FTZ R4, R100, UR5, -R2 ;  /* 0x0000000564047c23 */ /* 0x004fce0008010802 */
[----:B------:R2:W4:Y:S01]  /*4200*/  MUFU.EX2 R239, R4 ;  /* 0x0000000400ef7308 */ /* 0x0005220000000800 */
[--C-:B---3--:R-:W-:Y:S01]  /*4210*/  FFMA.FTZ R14, R15, UR5, -R2.reuse ;  /* 0x000000050f0e7c23 */ /* 0x108fe20008010802 */
[----:B--2---:R-:W-:Y:S01]  /*4220*/  FFMA.FTZ R4, R106, UR5, -R2 ;  /* 0x000000056a047c23 */ /* 0x004fe20008010802 */
[----:B----4-:R-:W-:-:S05]  /*4230*/  F2FP.BF16.F32.PACK_AB R5, R239, R236 ;  /* 0x000000ecef05723e */ /* 0x010fca00000010ff */
[----:B------:R2:W-:Y:S08]  /*4240*/  MUFU.EX2 R106, R14 ;  /* 0x0000000e006a7308 */ /* 0x0005f00000000800 */
[----:B------:R3:W-:Y:S01]  /*4250*/  MUFU.EX2 R238, R4 ;  /* 0x0000000400ee7308 */ /* 0x0007e20000000800 */
[----:B--2---:R-:W-:-:S07]  /*4260*/  FFMA.FTZ R14, R185, UR5, -R12 ;  /* 0x00000005b90e7c23 */ /* 0x004fce000801080c */
[----:B------:R2:W-:Y:S01]  /*4270*/  MUFU.EX2 R211, R14 ;  /* 0x0000000e00d37308 */ /* 0x0005e20000000800 */
[----:B---3--:R-:W-:-:S07]  /*4280*/  FFMA.FTZ R4, R107, UR5, -R2 ;  /* 0x000000056b047c23 */ /* 0x008fce0008010802 */
[----:B------:R3:W4:Y:S01]  /*4290*/  MUFU.EX2 R237, R4 ;  /* 0x0000000400ed7308 */ /* 0x0007220000000800 */
[----:B--2---:R-:W-:-:S07]  /*42a0*/  FFMA.FTZ R14, R184, UR5, -R12 ;  /* 0x00000005b80e7c23 */ /* 0x004fce000801080c */
[----:B------:R2:W-:Y:S01]  /*42b0*/  MUFU.EX2 R210, R14 ;  /* 0x0000000e00d27308 */ /* 0x0005e20000000800 */
[----:B---3--:R-:W-:Y:S01]  /*42c0*/  FFMA.FTZ R4, R125, UR5, -R12 ;  /* 0x000000057d047c23 */ /* 0x008fe2000801080c */
[----:B------:R-:W-:Y:S02]  /*42d0*/  MOV R125, R153 ;  /* 0x00000099007d7202 */ /* 0x000fe40000000f00 */
[----:B----4-:R-:W-:-:S04]  /*42e0*/  F2FP.BF16.F32.PACK_AB R7, R237, R238 ;  /* 0x000000eeed07723e */ /* 0x010fc800000010ff */
[----:B------:R3:W4:Y:S01]  /*42f0*/  MUFU.EX2 R235, R4 ;  /* 0x0000000400eb7308 */ /* 0x0007220000000800 */
[----:B--2---:R-:W-:-:S07]  /*4300*/  FFMA.FTZ R14, R177, UR5, -R12 ;  /* 0x00000005b10e7c23 */ /* 0x004fce000801080c */
[----:B------:R2:W-:Y:S01]  /*4310*/  MUFU.EX2 R105, R14 ;  /* 0x0000000e00697308 */ /* 0x0005e20000000800 */
[--C-:B---3--:R-:W-:Y:S01]  /*4320*/  FFMA.FTZ R4, R124, UR5, -R12.reuse ;  /* 0x000000057c047c23 */ /* 0x108fe2000801080c */
[----:B------:R-:W-:Y:S02]  /*4330*/  MOV R124, R152 ;  /* 0x00000098007c7202 */ /* 0x000fe40000000f00 */
[----:B------:R-:W-:Y:S01]  /*4340*/  HMMA.16816.F32.BF16 R152, R8, R42, RZ ;  /* 0x0000002a0898723c */ /* 0x000fe200000418ff */
[----:B------:R-:W-:-:S03]  /*4350*/  FFMA.FTZ R8, R126, UR5, -R12 ;  /* 0x000000057e087c23 */ /* 0x000fc6000801080c */
[----:B------:R3:W-:Y:S01]  /*4360*/  MUFU.EX2 R234, R4 ;  /* 0x0000000400ea7308 */ /* 0x0007e20000000800 */
[----:B------:R-:W-:-:S07]  /*4370*/  MOV R126, R131 ;  /* 0x00000083007e7202 */ /* 0x000fce0000000f00 */
[----:B------:R1:W-:Y:S01]  /*4380*/  MUFU.EX2 R233, R8 ;  /* 0x0000000800e97308 */ /* 0x0003e20000000800 */
[----:B--2---:R-:W-:-:S07]  /*4390*/  FFMA.FTZ R14, R187, UR5, -R13 ;  /* 0x00000005bb0e7c23 */ /* 0x004fce000801080d */
[----:B------:R2:W-:Y:S01]  /*43a0*/  MUFU.EX2 R209, R14 ;  /* 0x0000000e00d17308 */ /* 0x0005e20000000800 */
[----:B---3--:R-:W-:-:S07]  /*43b0*/  F2FP.BF16.F32.PACK_AB R4, R247, R242 ;  /* 0x000000f2f704723e */ /* 0x008fce00000010ff */
[----:B------:R-:W-:Y:S01]  /*43c0*/  HMMA.16816.F32.BF16 R172, R4, R20, R116 ;  /* 0x0000001404ac723c */ /* 0x000fe20000041874 */
[----:B-1----:R-:W-:-:S04]  /*43d0*/  FFMA.FTZ R8, R130, UR5, -R13 ;  /* 0x0000000582087c23 */ /* 0x002fc8000801080d */
[----:B------:R1:W-:Y:S03]  /*43e0*/  MUFU.EX2 R231, R8 ;  /* 0x0000000800e77308 */ /* 0x0003e60000000800 */
[----:B------:R-:W-:Y:S01]  /*43f0*/  HMMA.16816.F32.BF16 R116, R4, R36, R92 ;  /* 0x000000240474723c */ /* 0x000fe2000004185c */
[----:B--2---:R-:W-:-:S04]  /*4400*/  FFMA.FTZ R14, R188, UR5, -R13 ;  /* 0x00000005bc0e7c23 */ /* 0x004fc8000801080d */
[----:B------:R2:W-:Y:S03]  /*4410*/  MUFU.EX2 R177, R14 ;  /* 0x0000000e00b17308 */ /* 0x0005e60000000800 */
[----:B------:R-:W-:Y:S01]  /*4420*/  HMMA.16816.F32.BF16 R160, R4, R24, R108 ;  /* 0x0000001804a0723c */ /* 0x000fe2000004186c */
[----:B-1----:R-:W-:-:S07]  /*4430*/  FFMA.FTZ R8, R129, UR5, -R13 ;  /* 0x0000000581087c23 */ /* 0x002fce000801080d */
[----:B------:R-:W-:Y:S01]  /*4440*/  HMMA.16816.F32.BF16 R92, R4, R18, R84 ;  /* 0x00000012045c723c */ /* 0x000fe20000041854 */
[----:B------:R1:W3:Y:S01]  /*4450*/  MUFU.EX2 R232, R8 ;  /* 0x0000000800e87308 */ /* 0x0002e20000000800 */
[----:B--2---:R-:W-:-:S06]  /*4460*/  FFMA.FTZ R14, R186, UR5, -R13 ;  /* 0x00000005ba0e7c23 */ /* 0x004fcc000801080d */
[C---:B------:R-:W-:Y:S01]  /*4470*/  HMMA.16816.F32.BF16 R168, R4.reuse, R16, R112 ;  /* 0x0000001004a8723c */ /* 0x040fe20000041870 */
[----:B------:R2:W-:Y:S07]  /*4480*/  MUFU.EX2 R176, R14 ;  /* 0x0000000e00b07308 */ /* 0x0005ee0000000800 */
[----:B------:R-:W-:Y:S01]  /*4490*/  HMMA.16816.F32.BF16 R108, R4, R28, R68 ;  /* 0x0000001c046c723c */ /* 0x000fe20000041844 */
[----:B-1----:R-:W-:-:S04]  /*44a0*/  FFMA.FTZ R8, R128, UR5, -R13 ;  /* 0x0000000580087c23 */ /* 0x002fc8000801080d */
[----:B------:R1:W-:Y:S03]  /*44b0*/  MUFU.EX2 R230, R8 ;  /* 0x0000000800e67308 */ /* 0x0003e60000000800 */
[----:B-----5:R-:W-:Y:S01]  /*44c0*/  HMMA.16816.F32.BF16 R128, R4, R32, R96 ;  /* 0x000000200480723c */ /* 0x020fe20000041860 */
[----:B--2---:R-:W-:-:S04]  /*44d0*/  FFMA.FTZ R14, R137, UR5, -R13 ;  /* 0x00000005890e7c23 */ /* 0x004fc8000801080d */
[----:B------:R-:W-:Y:S03]  /*44e0*/  MUFU.EX2 R100, R14 ;  /* 0x0000000e00647308 */ /* 0x000fe60000000800 */
[----:B------:R-:W-:Y:S01]  /*44f0*/  HMMA.16816.F32.BF16 R96, R4, R22, R88 ;  /* 0x000000160460723c */ /* 0x000fe20000041858 */
[----:B-1----:R-:W-:-:S07]  /*4500*/  FFMA.FTZ R8, R127, UR5, -R13 ;  /* 0x000000057f087c23 */ /* 0x002fce000801080d */
[C---:B------:R-:W-:Y:S01]  /*4510*/  HMMA.16816.F32.BF16 R88, R4.reuse, R26, R80 ;  /* 0x0000001a0458723c */ /* 0x040fe20000041850 */
[----:B------:R-:W-:Y:S01]  /*4520*/  MOV R127, R182 ;  /* 0x000000b6007f7202 */ /* 0x000fe20000000f00 */
[----:B------:R1:W2:Y:S06]  /*4530*/  MUFU.EX2 R229, R8 ;  /* 0x0000000800e57308 */ /* 0x0002ac0000000800 */
[C---:B------:R-:W-:Y:S08]  /*4540*/  HMMA.16816.F32.BF16 R80, R4.reuse, R38, R72 ;  /* 0x000000260450723c */ /* 0x040ff00000041848 */
[----:B------:R-:W-:Y:S01]  /*4550*/  HMMA.16816.F32.BF16 R84, R4, R34, R76 ;  /* 0x000000220454723c */ /* 0x000fe2000004184c */
[----:B-1----:R-:W-:-:S04]  /*4560*/  FFMA.FTZ R8, R138, UR5, -R12 ;  /* 0x000000058a087c23 */ /* 0x002fc8000801080c */
[----:B------:R1:W-:Y:S03]  /*4570*/  MUFU.EX2 R228, R8 ;  /* 0x0000000800e47308 */ /* 0x0003e60000000800 */
[----:B------:R-:W-:Y:S01]  /*4580*/  HMMA.16816.F32.BF16 R72, R4, R30, R64 ;  /* 0x0000001e0448723c */ /* 0x000fe20000041840 */
[----:B----4-:R-:W-:Y:S02]  /*4590*/  F2FP.BF16.F32.PACK_AB R4, R235, R243 ;  /* 0x000000f3eb04723e */ /* 0x010fe400000010ff */
[----:B---3--:R-:W-:Y:S02]  /*45a0*/  F2FP.BF16.F32.PACK_AB R5, R232, R231 ;  /* 0x000000e7e805723e */ /* 0x008fe400000010ff */
[----:B------:R-:W-:Y:S02]  /*45b0*/  F2FP.BF16.F32.PACK_AB R6, R233, R234 ;  /* 0x000000eae906723e */ /* 0x000fe400000010ff */
[----:B--2---:R-:W-:-:S07]  /*45c0*/  F2FP.BF16.F32.PACK_AB R7, R229, R230 ;  /* 0x000000e6e507723e */ /* 0x004fce00000010ff */
[----:B------:R-:W-:Y:S01]  /*45d0*/  HMMA.16816.F32.BF16 R68, R4, R16, R60 ;  /* 0x000000100444723c */ /* 0x000fe2000004183c */
[----:B-1----:R-:W-:Y:S01]  /*45e0*/  FFMA.FTZ R8, R156, UR5, -R3 ;  /* 0x000000059c087c23 */ /* 0x002fe20008010803 */
[----:B------:R-:W-:-:S03]  /*45f0*/  MOV R156, R181 ;  /* 0x000000b5009c7202 */ /* 0x000fc60000000f00 */
[----:B------:R1:W-:Y:S03]  /*4600*/  MUFU.EX2 R227, R8 ;  /* 0x0000000800e37308 */ /* 0x0003e60000000800 */
[C---:B------:R-:W-:Y:S08]  /*4610*/  HMMA.16816.F32.BF16 R60, R4.reuse, R32, R52 ;  /* 0x00000020043c723c */ /* 0x040ff00000041834 */
[----:B------:R-:W-:Y:S01]  /*4620*/  HMMA.16816.F32.BF16 R64, R4, R24, R56 ;  /* 0x000000180440723c */ /* 0x000fe20000041838 */
[----:B-1----:R-:W-:Y:S01]  /*4630*/  FFMA.FTZ R8, R157, UR5, -R3 ;  /* 0x000000059d087c23 */ /* 0x002fe20008010803 */
[----:B------:R-:W-:-:S06]  /*4640*/  MOV R157, R180 ;  /* 0x000000b4009d7202 */ /* 0x000fcc0000000f00 */
[C---:B------:R-:W-:Y:S01]  /*4650*/  HMMA.16816.F32.BF16 R192, R4.reuse, R28, R44 ;  /* 0x0000001c04c0723c */ /* 0x040fe2000004182c */
[----:B------:R1:W2:Y:S07]  /*4660*/  MUFU.EX2 R219, R8 ;  /* 0x0000000800db7308 */ /* 0x0002ae0000000800 */
[C---:B------:R-:W-:Y:S08]  /*4670*/  HMMA.16816.F32.BF16 R180, R4.reuse, R36, R48 ;  /* 0x0000002404b4723c */ /* 0x040ff00000041830 */
[----:B------:R-:W-:Y:S01]  /*4680*/  HMMA.16816.F32.BF16 R48, R4, R18, R132 ;  /* 0x000000120430723c */ /* 0x000fe20000041884 */
[----:B------:R-:W3:Y:S01]  /*4690*/  LDSM.16.MT88.4 R16, [R0+0x9800] ;  /* 0x009800000010783b */ /* 0x000ee20000004200 */
[----:B-1----:R-:W-:-:S04]  /*46a0*/  FFMA.FTZ R8, R139, UR5, -R3 ;  /* 0x000000058b087c23 */ /* 0x002fc80008010803 */
[----:B------:R1:W-:Y:S02]  /*46b0*/  MUFU.EX2 R218, R8 ;  /* 0x0000000800da7308 */ /* 0x0003e40000000800 */
[C---:B------:R-:W-:Y:S01]  /*46c0*/  HMMA.16816.F32.BF16 R52, R4.reuse, R38, R164 ;  /* 0x000000260434723c */ /* 0x040fe200000418a4 */
[----:B------:R-:W4:Y:S07]  /*46d0*/  LDSM.16.MT88.4 R36, [R220+0xb800] ;  /* 0x00b80000dc24783b */ /* 0x000f2e0000004200 */
[----:B------:R-:W-:Y:S01]  /*46e0*/  HMMA.16816.F32.BF16 R76, R4, R20, R120 ;  /* 0x00000014044c723c */ /* 0x000fe20000041878 */
[----:B-1----:R-:W-:-:S07]  /*46f0*/  FFMA.FTZ R8, R136, UR5, -R3 ;  /* 0x0000000588087c23 */ /* 0x002fce0008010803 */
[C---:B------:R-:W-:Y:S01]  /*4700*/  HMMA.16816.F32.BF16 R56, R4.reuse, R22, R148 ;  /* 0x000000160438723c */ /* 0x040fe20000041894 */
[----:B------:R-:W-:Y:S01]  /*4710*/  LDSM.16.MT88.4 R20, [R0+0xb800] ;  /* 0x00b800000014783b */ /* 0x000fe20000004200 */
[----:B------:R1:W5:Y:S06]  /*4720*/  MUFU.EX2 R107, R8 ;  /* 0x00000008006b7308 */ /* 0x00036c0000000800 */
[C---:B------:R-:W-:Y:S01]  /*4730*/  HMMA.16816.F32.BF16 R44, R4.reuse, R26, R140 ;  /* 0x0000001a042c723c */ /* 0x040fe2000004188c */
[----:B------:R-:W4:Y:S04]  /*4740*/  LDSM.16.MT88.4 R24, [R220+0xa800] ;  /* 0x00a80000dc18783b */ /* 0x000f280000004200 */
[----:B------:R-:W-:Y:S03]  /*4750*/  LDSM.16.MT88.4 R140, [R0+0x9c00] ;  /* 0x009c0000008c783b */ /* 0x000fe60000004200 */
[----:B------:R-:W-:Y:S01]  /*4760*/  HMMA.16816.F32.BF16 R40, R4, R34, R144 ;  /* 0x000000220428723c */ /* 0x000fe20000041890 */
[----:B------:R-:W4:Y:S01]  /*4770*/  LDSM.16.MT88.4 R32, [R0+0xa800] ;  /* 0x00a800000020783b */ /* 0x000f220000004200 */
[----:B-1----:R-:W-:Y:S01]  /*4780*/  FFMA.FTZ R8, R158, UR5, -R2 ;  /* 0x000000059e087c23 */ /* 0x002fe20008010802 */
[----:B------:R-:W-:-:S03]  /*4790*/  MOV R158, R190 ;  /* 0x000000be009e7202 */ /* 0x000fc60000000f00 */
[----:B------:R1:W3:Y:S02]  /*47a0*/  MUFU.EX2 R216, R8 ;  /* 0x0000000800d87308 */ /* 0x0002e40000000800 */
[----:B------:R-:W-:Y:S01]  /*47b0*/  HMMA.16816.F32.BF16 R28, R4, R30, R152 ;  /* 0x0000001e041c723c */ /* 0x000fe20000041898 */
[----:B--2---:R-:W-:Y:S02]  /*47c0*/  F2FP.BF16.F32.PACK_AB R4, R219, R227 ;  /* 0x000000e3db04723e */ /* 0x004fe400000010ff */
[----:B-----5:R-:W-:Y:S02]  /*47d0*/  F2FP.BF16.F32.PACK_AB R6, R107, R218 ;  /* 0x000000da6b06723e */ /* 0x020fe400000010ff */
[----:B------:R-:W-:Y:S01]  /*47e0*/  F2FP.BF16.F32.PACK_AB R7, R106, R214 ;  /* 0x000000d66a07723e */ /* 0x000fe200000010ff */
[----:B-1----:R-:W1:Y:S01]  /*47f0*/  LDSM.16.MT88.4 R8, [R220+0x9800] ;  /* 0x00980000dc08783b */ /* 0x002e620000004200 */
[----:B---3--:R-:W-:-:S07]  /*4800*/  F2FP.BF16.F32.PACK_AB R5, R215, R216 ;  /* 0x000000d8d705723e */ /* 0x008fce00000010ff */
[C---:B------:R-:W-:Y:S08]  /*4810*/  HMMA.16816.F32.BF16 R132, R4.reuse, R16, R168 ;  /* 0x000000100484723c */ /* 0x040ff000000418a8 */
[C---:B----4-:R-:W-:Y:S08]  /*4820*/  HMMA.16816.F32.BF16 R184, R4.reuse, R36, R116 ;  /* 0x0000002404b8723c */ /* 0x050ff00000041874 */
[C---:B------:R-:W-:Y:S08]  /*4830*/  HMMA.16816.F32.BF16 R148, R4.reuse, R24, R160 ;  /* 0x000000180494723c */ /* 0x040ff000000418a0 */
[C---:B------:R-:W-:Y:S08]  /*4840*/  HMMA.16816.F32.BF16 R164, R4.reuse, R32, R128 ;  /* 0x0000002004a4723c */ /* 0x040ff00000041880 */
[C---:B-1----:R-:W-:Y:S08]  /*4850*/  HMMA.16816.F32.BF16 R120, R4.reuse, R10, R96 ;  /* 0x0000000a0478723c */ /* 0x042ff00000041860 */
[C---:B------:R-:W-:Y:S01]  /*4860*/  HMMA.16816.F32.BF16 R112, R4.reuse, R8, R172 ;  /* 0x000000080470723c */ /* 0x040fe200000418ac */
[----:B------:R-:W-:Y:S07]  /*4870*/  LDSM.16.MT88.4 R172, [R0+0xac00] ;  /* 0x00ac000000ac783b */ /* 0x000fee0000004200 */
[C---:B------:R-:W-:Y:S08]  /*4880*/  HMMA.16816.F32.BF16 R188, R4.reuse, R20, R108 ;  /* 0x0000001404bc723c */ /* 0x040ff0000004186c */
[C---:B------:R-:W-:Y:S08]  /*4890*/  HMMA.16816.F32.BF16 R136, R4.reuse, R18, R92 ;  /* 0x000000120488723c */ /* 0x040ff0000004185c */
[C---:B------:R-:W-:Y:S08]  /*48a0*/  HMMA.16816.F32.BF16 R88, R4.reuse, R26, R88 ;  /* 0x0000001a0458723c */ /* 0x040ff00000041858 */
[C---:B------:R-:W-:Y:S08]  /*48b0*/  HMMA.16816.F32.BF16 R168, R4.reuse, R34, R84 ;  /* 0x0000002204a8723c */ /* 0x040ff00000041854 */
[C---:B------:R-:W-:Y:S01]  /*48c0*/  HMMA.16816.F32.BF16 R116, R4.reuse, R38, R80 ;  /* 0x000000260474723c */ /* 0x040fe20000041850 */
[----:B------:R-:W-:Y:S07]  /*48d0*/  LDSM.16.MT88.4 R80, [R220+0xbc00] ;  /* 0x00bc0000dc50783b */ /* 0x000fee0000004200 */
[----:B------:R-:W-:Y:S01]  /*48e0*/  HMMA.16816.F32.BF16 R96, R4, R22, R72 ;  /* 0x000000160460723c */ /* 0x000fe20000041848 */
[----:B------:R-:W-:-:S02]  /*48f0*/  F2FP.BF16.F32.PACK_AB R4, R211, R228 ;  /* 0x000000e4d304723e */ /* 0x000fc400000010ff */
[----:B------:R-:W-:Y:S02]  /*4900*/  F2FP.BF16.F32.PACK_AB R5, R177, R209 ;  /* 0x000000d1b105723e */ /* 0x000fe400000010ff */
[----:B------:R-:W-:Y:S02]  /*4910*/  F2FP.BF16.F32.PACK_AB R6, R105, R210 ;  /* 0x000000d26906723e */ /* 0x000fe400000010ff */
[----:B------:R-:W-:-:S07]  /*4920*/  F2FP.BF16.F32.PACK_AB R7, R100, R176 ;  /* 0x000000b06407723e */ /* 0x000fce00000010ff */
[----:B------:R-:W-:Y:S01]  /*4930*/  HMMA.16816.F32.BF16 R160, R4, R8, R76 ;  /* 0x0000000804a0723c */ /* 0x000fe2000004184c */
[----:B------:R-:W-:Y:S01]  /*4940*/  FFMA.FTZ R8, R196, UR5, -R12 ;  /* 0x00000005c4087c23 */ /* 0x000fe2000801080c */
[----:B------:R-:W-:-:S06]  /*4950*/  MOV R196, R157 ;  /* 0x0000009d00c47202 */ /* 0x000fcc0000000f00 */
[----:B------:R-:W-:Y:S01]  /*4960*/  HMMA.16816.F32.BF16 R144, R4, R10, R56 ;  /* 0x0000000a0490723c */ /* 0x000fe20000041838 */
[----:B------:R1:W-:Y:S01]  /*4970*/  MUFU.EX2 R57, R8 ;  /* 0x0000000800397308 */ /* 0x0003e20000000800 */
[----:B------:R-:W-:Y:S02]  /*4980*/  MOV R59, R159 ;  /* 0x0000009f003b7202 */ /* 0x000fe40000000f00 */
[----:B------:R-:W-:-:S04]  /*4990*/  MOV R58, R158 ;  /* 0x0000009e003a7202 */ /* 0x000fc80000000f00 */
[----:B------:R-:W-:Y:S01]  /*49a0*/  HMMA.16816.F32.BF16 R108, R4, R18, R48 ;  /* 0x00000012046c723c */ /* 0x000fe20000041830 */
[----:B------:R-:W-:Y:S02]  /*49b0*/  MOV R51, R127 ;  /* 0x0000007f00337202 */ /* 0x000fe40000000f00 */
[----:B------:R-:W-:Y:S02]  /*49c0*/  MOV R50, R126 ;  /* 0x0000007e00327202 */ /* 0x000fe40000000f00 */
[----:B------:R-:W-:-:S03]  /*49d0*/  MOV R49, R124 ;  /* 0x0000007c00317202 */ /* 0x000fc60000000f00 */
[C---:B------:R-:W-:Y:S01]  /*49e0*/  HMMA.16816.F32.BF16 R64, R4.reuse, R24, R64 ;  /* 0x000000180440723c */ /* 0x040fe20000041840 */
[--C-:B-1----:R-:W-:Y:S01]  /*49f0*/  FFMA.FTZ R8, R198, UR5, -R3.reuse ;  /* 0x00000005c6087c23 */ /* 0x102fe20008010803 */
[----:B------:R-:W-:Y:S02]  /*4a00*/  MOV R198, R156 ;  /* 0x0000009c00c67202 */ /* 0x000fe40000000f00 */
[----:B------:R-:W1:Y:S01]  /*4a10*/  LDSM.16.MT88.4 R156, [R220+0xac00] ;  /* 0x00ac0000dc9c783b */ /* 0x000e620000004200 */
[----:B------:R2:W-:Y:S03]  /*4a20*/  MUFU.EX2 R56, R8 ;  /* 0x0000000800387308 */ /* 0x0005e60000000800 */
[C---:B------:R-:W-:Y:S08]  /*4a30*/  HMMA.16816.F32.BF16 R128, R4.reuse, R16, R68 ;  /* 0x000000100480723c */ /* 0x040ff00000041844 */
[----:B------:R-:W-:Y:S01]  /*4a40*/  HMMA.16816.F32.BF16 R44, R4, R26, R44 ;  /* 0x0000001a042c723c */ /* 0x000fe2000004182c */
[----:B--2---:R-:W-:Y:S01]  /*4a50*/  FFMA.FTZ R8, R199, UR5, -R3 ;  /* 0x00000005c7087c23 */ /* 0x004fe20008010803 */
[----:B------:R-:W-:-:S06]  /*4a60*/  MOV R199, R125 ;  /* 0x0000007d00c77202 */ /* 0x000fcc0000000f00 */
[C---:B------:R-:W-:Y:S01]  /*4a70*/  HMMA.16816.F32.BF16 R60, R4.reuse, R32, R60 ;  /* 0x00000020043c723c */ /* 0x040fe2000004183c */
[----:B------:R-:W2:Y:S01]  /*4a80*/  LDSM.16.MT88.4 R124, [R220+0x9c00] ;  /* 0x009c0000dc7c783b */ /* 0x000ea20000004200 */
[----:B------:R3:W4:Y:S06]  /*4a90*/  MUFU.EX2 R48, R8 ;  /* 0x0000000800307308 */ /* 0x00072c0000000800 */
[C---:B------:R-:W-:Y:S08]  /*4aa0*/  HMMA.16816.F32.BF16 R40, R4.reuse, R34, R40 ;  /* 0x000000220428723c */ /* 0x040ff00000041828 */
[----:B------:R-:W-:Y:S01]  /*4ab0*/  HMMA.16816.F32.BF16 R68, R4, R36, R180 ;  /* 0x000000240444723c */ /* 0x000fe200000418b4 */
[--C-:B---3--:R-:W-:Y:S01]  /*4ac0*/  FFMA.FTZ R8, R201, UR5, -R3.reuse ;  /* 0x00000005c9087c23 */ /* 0x108fe20008010803 */
[----:B------:R-:W-:Y:S01]  /*4ad0*/  FFMA.FTZ R3, R217, UR5, -R3 ;  /* 0x00000005d9037c23 */ /* 0x000fe20008010803 */
[----:B----4-:R-:W-:-:S02]  /*4ae0*/  F2FP.BF16.F32.PACK_AB R92, R48, R56 ;  /* 0x00000038305c723e */ /* 0x010fc400000010ff */
[----:B------:R-:W-:Y:S03]  /*4af0*/  MUFU.EX2 R25, R8 ;  /* 0x0000000800197308 */ /* 0x000fe60000000800 */
[C---:B------:R-:W-:Y:S05]  /*4b00*/  HMMA.16816.F32.BF16 R52, R4.reuse, R38, R52 ;  /* 0x000000260434723c */ /* 0x040fea0000041834 */
[----:B------:R3:W4:Y:S03]  /*4b10*/  MUFU.EX2 R24, R3 ;  /* 0x0000000300187308 */ /* 0x0007260000000800 */
[C---:B------:R-:W-:Y:S08]  /*4b20*/  HMMA.16816.F32.BF16 R84, R4.reuse, R20, R192 ;  /* 0x000000140454723c */ /* 0x040ff000000418c0 */
[----:B------:R-:W-:Y:S01]  /*4b30*/  HMMA.16816.F32.BF16 R28, R4, R22, R28 ;  /* 0x00000016041c723c */ /* 0x000fe2000004181c */
[----:B------:R5:W2:Y:S01]  /*4b40*/  LDSM.16.MT88.4 R4, [R0+0xbc00] ;  /* 0x00bc00000004783b */ /* 0x000aa20000004200 */
[----:B---3--:R-:W-:Y:S01]  /*4b50*/  FFMA.FTZ R3, R197, UR5, -R2 ;  /* 0x00000005c5037c23 */ /* 0x008fe20008010802 */
[----:B----4-:R-:W-:-:S03]  /*4b60*/  F2FP.BF16.F32.PACK_AB R94, R24, R25 ;  /* 0x00000019185e723e */ /* 0x010fc600000010ff */
[----:B------:R3:W-:Y:S01]  /*4b70*/  MUFU.EX2 R19, R3 ;  /* 0x0000000300137308 */ /* 0x0007e20000000800 */
[----:B-----5:R-:W-:Y:S01]  /*4b80*/  FFMA.FTZ R0, R208, UR5, -R12 ;  /* 0x00000005d0007c23 */ /* 0x020fe2000801080c */
[----:B---3--:R-:W-:-:S06]  /*4b90*/  FFMA.FTZ R3, R200, UR5, -R2 ;  /* 0x00000005c8037c23 */ /* 0x008fcc0008010802 */
[----:B------:R3:W4:Y:S02]  /*4ba0*/  MUFU.EX2 R17, R3 ;  /* 0x0000000300117308 */ /* 0x0007240000000800 */
[--C-:B---3--:R-:W-:Y:S01]  /*4bb0*/  FFMA.FTZ R3, R202, UR5, -R2.reuse ;  /* 0x00000005ca037c23 */ /* 0x108fe20008010802 */
[----:B------:R-:W-:Y:S01]  /*4bc0*/  FFMA.FTZ R2, R212, UR5, -R2 ;  /* 0x00000005d4027c23 */ /* 0x000fe20008010802 */
[----:B----4-:R-:W-:-:S04]  /*4bd0*/  F2FP.BF16.F32.PACK_AB R93, R17, R19 ;  /* 0x00000013115d723e */ /* 0x010fc800000010ff */
[----:B------:R3:W-:Y:S08]  /*4be0*/  MUFU.EX2 R18, R3 ;  /* 0x0000000300127308 */ /* 0x0007f00000000800 */
[----:B------:R4:W5:Y:S01]  /*4bf0*/  MUFU.EX2 R16, R2 ;  /* 0x0000000200107308 */ /* 0x0009620000000800 */
[----:B---3--:R-:W-:-:S04]  /*4c00*/  FADD.FTZ R3, R199, R248 ;  /* 0x000000f8c7037221 */ /* 0x008fc80000010000 */
[----:B------:R-:W-:Y:S01]  /*4c10*/  FADD.FTZ R3, R250, R3 ;  /* 0x00000003fa037221 */ /* 0x000fe20000010000 */
[----:B----4-:R-:W-:Y:S01]  /*4c20*/  FFMA.FTZ R2, R206, UR5, -R12 ;  /* 0x00000005ce027c23 */ /* 0x010fe2000801080c */
[----:B-----5:R-:W-:Y:S02]  /*4c30*/  F2FP.BF16.F32.PACK_AB R95, R16, R18 ;  /* 0x00000012105f723e */ /* 0x020fe400000010ff */
[----:B------:R-:W-:Y:S01]  /*4c40*/  FADD.FTZ R3, R251, R3 ;  /* 0x00000003fb037221 */ /* 0x000fe20000010000 */
[----:B------:R3:W4:Y:S03]  /*4c50*/  MUFU.EX2 R15, R2 ;  /* 0x00000002000f7308 */ /* 0x0007260000000800 */
[----:B------:R-:W-:Y:S01]  /*4c60*/  FADD.FTZ R3, R243, R3 ;  /* 0x00000003f3037221 */ /* 0x000fe20000010000 */
[----:B-1----:R-:W-:Y:S03]  /*4c70*/  HMMA.16816.F32.BF16 R152, R92, R158, R88 ;  /* 0x0000009e5c98723c */ /* 0x002fe60000041858 */
[----:B------:R-:W-:-:S05]  /*4c80*/  FADD.FTZ R3, R235, R3 ;  /* 0x00000003eb037221 */ /* 0x000fca0000010000 */
[C---:B--2---:R-:W-:Y:S01]  /*4c90*/  HMMA.16816.F32.BF16 R112, R92.reuse, R124, R112 ;  /* 0x0000007c5c70723c */ /* 0x044fe20000041870 */
[----:B---3--:R-:W-:Y:S02]  /*4ca0*/  FFMA.FTZ R2, R207, UR5, -R12 ;  /* 0x00000005cf027c23 */ /* 0x008fe4000801080c */
[----:B------:R1:W-:Y:S05]  /*4cb0*/  MUFU.EX2 R12, R0 ;  /* 0x00000000000c7308 */ /* 0x0003ea0000000800 */
[C---:B------:R-:W-:Y:S03]  /*4cc0*/  HMMA.16816.F32.BF16 R120, R92.reuse, R126, R120 ;  /* 0x0000007e5c78723c */ /* 0x040fe60000041878 */
[----:B------:R2:W-:Y:S05]  /*4cd0*/  MUFU.EX2 R14, R2 ;  /* 0x00000002000e7308 */ /* 0x0005ea0000000800 */
[----:B------:R-:W-:Y:S01]  /*4ce0*/  HMMA.16816.F32.BF16 R132, R92, R140, R132 ;  /* 0x0000008c5c84723c */ /* 0x000fe20000041884 */
[----:B-1----:R-:W-:-:S07]  /*4cf0*/  FFMA.FTZ R0, R203, UR5, -R13 ;  /* 0x00000005cb007c23 */ /* 0x002fce000801080d */
[----:B------:R-:W-:Y:S01]  /*4d00*/  HMMA.16816.F32.BF16 R136, R92, R142, R136 ;  /* 0x0000008e5c88723c */ /* 0x000fe20000041888 */
[----:B------:R1:W-:Y:S01]  /*4d10*/  MUFU.EX2 R8, R0 ;  /* 0x0000000000087308 */ /* 0x0003e20000000800 */
[----:B--2---:R-:W-:-:S06]  /*4d20*/  FADD.FTZ R2, R241, R240 ;  /* 0x000000f0f1027221 */ /* 0x004fcc0000010000 */
[----:B------:R-:W-:Y:S01]  /*4d30*/  HMMA.16816.F32.BF16 R148, R92, R156, R148 ;  /* 0x0000009c5c94723c */ /* 0x000fe20000041894 */
[----:B------:R-:W-:-:S04]  /*4d40*/  FADD.FTZ R2, R244, R2 ;  /* 0x00000002f4027221 */ /* 0x000fc80000010000 */
[----:B------:R-:W-:-:S03]  /*4d50*/  FADD.FTZ R2, R249, R2 ;  /* 0x00000002f9027221 */ /* 0x000fc60000010000 */
[----:B------:R-:W-:Y:S01]  /*4d60*/  HMMA.16816.F32.BF16 R164, R92, R172, R164 ;  /* 0x000000ac5ca4723c */ /* 0x000fe200000418a4 */
[----:B------:R-:W-:Y:S01]  /*4d70*/  FADD.FTZ R2, R231, R2 ;  /* 0x00000002e7027221 */ /* 0x000fe20000010000 */
[----:B-1----:R-:W-:-:S03]  /*4d80*/  FFMA.FTZ R0, R204, UR5, -R13 ;  /* 0x00000005cc007c23 */ /* 0x002fc6000801080d */
[----:B------:R-:W-:Y:S01]  /*4d90*/  FADD.FTZ R2, R232, R2 ;  /* 0x00000002e8027221 */ /* 0x000fe20000010000 */
[----:B------:R1:W2:Y:S02]  /*4da0*/  MUFU.EX2 R9, R0 ;  /* 0x0000000000097308 */ /* 0x0002a40000000800 */
[C---:B------:R-:W-:Y:S08]  /*4db0*/  HMMA.16816.F32.BF16 R168, R92.reuse, R174, R168 ;  /* 0x000000ae5ca8723c */ /* 0x040ff000000418a8 */
[----:B------:R-:W-:Y:S01]  /*4dc0*/  HMMA.16816.F32.BF16 R72, R92, R80, R184 ;  /* 0x000000505c48723c */ /* 0x000fe200000418b8 */
[----:B-1----:R-:W-:-:S07]  /*4dd0*/  FFMA.FTZ R0, R205, UR5, -R13 ;  /* 0x00000005cd007c23 */ /* 0x002fce000801080d */
[C---:B------:R-:W-:Y:S01]  /*4de0*/  HMMA.16816.F32.BF16 R76, R92.reuse, R82, R116 ;  /* 0x000000525c4c723c */ /* 0x040fe20000041874 */
[----:B------:R1:W-:Y:S07]  /*4df0*/  MUFU.EX2 R10, R0 ;  /* 0x00000000000a7308 */ /* 0x0003ee0000000800 */
[C---:B------:R-:W-:Y:S08]  /*4e00*/  HMMA.16816.F32.BF16 R88, R92.reuse, R4, R188 ;  /* 0x000000045c58723c */ /* 0x040ff000000418bc */
[----:B------:R-:W-:Y:S01]  /*4e10*/  HMMA.16816.F32.BF16 R92, R92, R6, R96 ;  /* 0x000000065c5c723c */ /* 0x000fe20000041860 */
[----:B----4-:R-:W-:-:S02]  /*4e20*/  F2FP.BF16.F32.PACK_AB R96, R15, R57 ;  /* 0x000000390f60723e */ /* 0x010fc400000010ff */
[----:B--2---:R-:W-:Y:S01]  /*4e30*/  F2FP.BF16.F32.PACK_AB R97, R9, R8 ;  /* 0x000000080961723e */ /* 0x004fe200000010ff */
[----:B-1----:R-:W-:Y:S01]  /*4e40*/  FFMA.FTZ R0, R213, UR5, -R13 ;  /* 0x00000005d5007c23 */ /* 0x002fe2000801080d */
[----:B------:R-:W-:Y:S01]  /*4e50*/  F2FP.BF16.F32.PACK_AB R98, R12, R14 ;  /* 0x0000000e0c62723e */ /* 0x000fe200000010ff */
[----:B------:R-:W-:Y:S02]  /*4e60*/  FADD.FTZ R13, R51, R252 ;  /* 0x000000fc330d7221 */ /* 0x000fe40000010000 */
[----:B------:R1:W2:Y:S02]  /*4e70*/  MUFU.EX2 R11, R0 ;  /* 0x00000000000b7308 */ /* 0x0002a40000000800 */
[----:B------:R-:W-:Y:S01]  /*4e80*/  FADD.FTZ R13, R196, R13 ;  /* 0x0000000dc40d7221 */ /* 0x000fe20000010000 */
        /* <DEDUP_REMOVED lines=52> */
[----:B------:R1:W-:Y:S01]  /*51d0*/  STL [R1], R4 ;  /* 0x0000000401007387 */ /* 0x0003e20000100800 */
        /* <DEDUP_REMOVED lines=13> */
[----:B-1----:R-:W-:-:S15]  /*52b0*/  @!P1 BRA `(.L_x_419) ;  /* 0x0000003400fc9947 */ /* 0x002fde0003800000 */
[C---:B------:R-:W-:Y:S01]  /*52c0*/  SHF.L.U64.HI R2, R178.reuse, 0x5, R179 ;  /* 0x00000005b2027819 */ /* 0x040fe200000102b3 */
[----:B------:R-:W-:Y:S01]  /*52d0*/  IMAD.SHL.U32 R0, R178, 0x20, RZ ;  /* 0x00000020b2007824 */ /* 0x000fe200078e00ff */
[----:B------:R-:W-:Y:S01]  /*52e0*/  LEA.HI.SX32 R226, R226, 0xfffffffe, 0x1a ;  /* 0xfffffffee2e27811 */ /* 0x000fe200078fd2ff */
[----:B------:R-:W-:Y:S01]  /*52f0*/  IMAD.MOV.U32 R105, RZ, RZ, R102 ;  /* 0x000000ffff697224 */ /* 0x000fe200078e0066 */
[----:B------:R-:W-:Y:S01]  /*5300*/  MOV R106, R101 ;  /* 0x00000065006a7202 */ /* 0x000fe20000000f00 */
[----:B------:R1:W-:Y:S01]  /*5310*/  STL [R1+0x20], R2 ;  /* 0x0000200201007387 */ /* 0x0003e20000100800 */
[----:B------:R-:W-:Y:S01]  /*5320*/  MOV R100, R103 ;  /* 0x0000006700647202 */ /* 0x000fe20000000f00 */
[----:B------:R-:W-:Y:S01]  /*5330*/  IMAD.MOV.U32 R3, RZ, RZ, R104 ;  /* 0x000000ffff037224 */ /* 0x000fe200078e0068 */
[----:B------:R-:W2:Y:S01]  /*5340*/  LDCU UR5, c[0x0][0x50c] ;  /* 0x0000a180ff0577ac */ /* 0x000ea20008000800 */
[----:B------:R3:W-:Y:S01]  /*5350*/  STL [R1+0x24], R0 ;  /* 0x0000240001007387 */ /* 0x0007e20000100800 */
[----:B------:R-:W4:Y:S01]  /*5360*/  LDCU UR4, c[0x0][0x45c] ;  /* 0x00008b80ff0477ac */ /* 0x000f220008000800 */
[----:B------:R-:W1:Y:S02]  /*5370*/  LDCU.64 UR6, c[0x0][0x3c0] ;  /* 0x00007800ff0677ac */ /* 0x000e640008000a00 */
[C---:B-1----:R-:W-:Y:S01]  /*5380*/  IADD3 R2, PT, PT, R220.reuse, 0x9000, RZ ;  /* 0x00009000dc027810 */ /* 0x042fe20007ffe0ff */
[----:B---3--:R-:W-:Y:S01]  /*5390*/  VIADD R0, R220, 0x9020 ;  /* 0x00009020dc007836 */ /* 0x008fe20000000000 */
[----:B--2-4-:R-:W-:Y:S06]  /*53a0*/  BRA `(.L_x_420) ;  /* 0x0000000000647947 */ /* 0x014fec0003800000 */
.L_x_422:
[----:B------:R-:W5:Y:S01]  /*53b0*/  LDL R102, [R1+0x14] ;  /* 0x0000140001667983 */ /* 0x000f620000100800 */
[----:B------:R-:W1:Y:S01]  /*53c0*/  LDC.64 R6, c[0x0][0x3b8] ;  /* 0x0000ee00ff067b82 */ /* 0x000e620000000a00 */
[----:B------:R-:W-:Y:S02]  /*53d0*/  VIADD R0, R226, 0xffffffff ;  /* 0xffffffffe2007836 */ /* 0x000fe40000000000 */
[----:B------:R-:W3:Y:S02]  /*53e0*/  LDL R101, [R1+0x10] ;  /* 0x0000100001657983 */ /* 0x000ee40000100800 */
[C---:B-1----:R-:W-:Y:S04]  /*53f0*/  IMAD.WIDE.U32 R4, R0.reuse, R6, RZ ;  /* 0x0000000600047225 */ /* 0x042fe800078e00ff */
[----:B------:R-:W-:Y:S02]  /*5400*/  IMAD R5, R0, R7, R5 ;  /* 0x0000000700057224 */ /* 0x000fe400078e0205 */
[C---:B------:R-:W-:Y:S03]  /*5410*/  IMAD.SHL.U32 R0, R4.reuse, 0x40, RZ ;  /* 0x0000004004007824 */ /* 0x040fe600078e00ff */
[----:B------:R-:W-:Y:S02]  /*5420*/  SHF.L.U64.HI R2, R4, 0x6, R5 ;  /* 0x0000000604027819 */ /* 0x000fe40000010205 */
[C---:B------:R-:W-:Y:S04]  /*5430*/  LEA R0, P0, R6.reuse, R0, 0x5 ;  /* 0x0000000006007211 */ /* 0x040fe800078028ff */
[----:B------:R-:W-:Y:S02]  /*5440*/  LEA.HI.X R2, R6, R2, R7, 0x5, P0 ;  /* 0x0000000206027211 */ /* 0x000fe400000f2c07 */
[-C--:B-----5:R-:W-:Y:S02]  /*5450*/  LEA R8, P1, R4, R102.reuse, 0x7 ;  /* 0x0000006604087211 */ /* 0x0a0fe400078238ff */
[----:B------:R-:W-:Y:S02]  /*5460*/  LEA R6, P0, R0, R102, 0x1 ;  /* 0x0000006600067211 */ /* 0x000fe400078008ff */
[-C--:B---3--:R-:W-:Y:S02]  /*5470*/  LEA.HI.X R9, R4, R101.reuse, R5, 0x7, P1 ;  /* 0x0000006504097211 */ /* 0x088fe400008f3c05 */
[----:B------:R-:W-:Y:S03]  /*5480*/  LEA.HI.X R7, R0, R101, R2, 0x1, P0 ;  /* 0x0000006500077211 */ /* 0x000fe600000f0c02 */
        /* <DEDUP_REMOVED lines=9> */
[----:B------:R-:W0:Y:S01]  /*5520*/  LDGDEPBAR ;  /* 0x00000000000079af */ /* 0x000e220000000000 */
[----:B------:R-:W-:Y:S05]  /*5530*/  BRA `(.L_x_421) ;  /* 0x0000001000e07947 */ /* 0x000fea0003800000 */
.L_x_420:
[----:B--2---:R-:W2:Y:S01]  /*5540*/  LDL R4, [R1+0x1c] ;  /* 0x00001c0001047983 */ /* 0x004ea20000100800 */
[----:B------:R-:W-:Y:S04]  /*5550*/  DEPBAR.LE SB0, 0x0 ;  /* 0x000080000000791a */ /* 0x000fe80000000000 */
[----:B------:R-:W3:Y:S01]  /*5560*/  LDL R10, [R1+0x18] ;  /* 0x00001800010a7983 */ /* 0x000ee20000100800 */
[C---:B------:R-:W-:Y:S03]  /*5570*/  IMAD.WIDE.U32 R8, R226.reuse, UR6, RZ ;  /* 0x00000006e2087c25 */ /* 0x040fe6000f8e00ff */
[----:B------:R-:W4:Y:S01]  /*5580*/  LDL R2, [R1+0x24] ;  /* 0x0000240001027983 */ /* 0x000f220000100800 */
[----:B------:R-:W-:Y:S03]  /*5590*/  IMAD R0, R226, UR7, R9 ;  /* 0x00000007e2007c24 */ /* 0x000fe6000f8e0209 */
[----:B------:R-:W5:Y:S01]  /*55a0*/  LDL R5, [R1+0x20] ;  /* 0x0000200001057983 */ /* 0x000f620000100800 */
[----:B------:R-:W-:Y:S01]  /*55b0*/  BAR.SYNC.DEFER_BLOCKING 0x0 ;  /* 0x0000000000007b1d */ /* 0x000fe20000010000 */
[C---:B--2---:R-:W-:Y:S04]  /*55c0*/  LEA R6, P1, R8.reuse, R4, 0x7 ;  /* 0x0000000408067211 */ /* 0x044fe800078238ff */
[C-C-:B---3--:R-:W-:Y:S02]  /*55d0*/  LEA.HI.X R7, R8.reuse, R10, R0.reuse, 0x7, P1 ;  /* 0x0000000a08077211 */ /* 0x148fe400008f3c00 */
[C---:B----4-:R-:W-:Y:S03]  /*55e0*/  LEA R2, P0, R8.reuse, R2, 0x6 ;  /* 0x0000000208027211 */ /* 0x050fe600078030ff */
[----:B------:R-:W-:Y:S01]  /*55f0*/  @!PT LDS RZ, [RZ] ;  /* 0x00000000fffff984 */ /* 0x000fe20000000800 */
[----:B------:R-:W-:Y:S01]  /*5600*/  @!PT LDS RZ, [RZ] ;  /* 0x00000000fffff984 */ /* 0x000fe20000000800 */
[----:B------:R-:W-:Y:S01]  /*5610*/  @!PT LDS RZ, [RZ] ;  /* 0x00000000fffff984 */ /* 0x000fe20000000800 */
[----:B------:R-:W-:Y:S01]  /*5620*/  LDGSTS.E.BYPASS.LTC128B.128 [R225+0x9000], desc[UR14][R6.64] ;  /* 0x0900000006e17fae */ /* 0x000fe2000b981a0e */
[----:B-----5:R-:W-:Y:S02]  /*5630*/  LEA.HI.X R5, R8, R5, R0, 0x6, P0 ;  /* 0x0000000508057211 */ /* 0x020fe400000f3400 */
[C---:B------:R-:W-:Y:S05]  /*5640*/  LEA R4, P0, R2.reuse, R4, 0x1 ;  /* 0x0000000402047211 */ /* 0x040fea00078008ff */
[----:B------:R-:W-:Y:S01]  /*5650*/  LDGSTS.E.BYPASS.LTC128B.128 [R225+0xa000], desc[UR14][R6.64+0x40] ;  /* 0x0a00004006e17fae */ /* 0x000fe2000b981a0e */
[----:B------:R-:W-:Y:S02]  /*5660*/  LEA.HI.X R5, R2, R10, R5, 0x1, P0 ;  /* 0x0000000a02057211 */ /* 0x000fe400000f0c05 */
[----:B------:R-:W-:Y:S05]  /*5670*/  ISETP.NE.AND P0, PT, R226, RZ, PT ;  /* 0x000000ffe200720c */ /* 0x000fea0003f05270 */
[----:B------:R-:W-:Y:S08]  /*5680*/  LDGSTS.E.BYPASS.LTC128B.128 [R225+0xb000], desc[UR14][R6.64+0x80] ;  /* 0x0b00008006e17fae */ /* 0x000ff0000b981a0e */
        /* <DEDUP_REMOVED lines=32> */
[C---:B------:R-:W-:Y:S08]  /*5890*/  HMMA.16816.F32.BF16 R48, R64.reuse, R50, RZ ;  /* 0x000000324030723c */ /* 0x040ff000000418ff */
[-C--:B-----5:R-:W-:Y:S08]  /*58a0*/  HMMA.16816.F32.BF16 R52, R64, R108.reuse, RZ ;  /* 0x0000006c4034723c */ /* 0x0a0ff000000418ff */
[C---:B------:R-:W-:Y:S08]  /*58b0*/  HMMA.16816.F32.BF16 R56, R60.reuse, R108, RZ ;  /* 0x0000006c3c38723c */ /* 0x040ff000000418ff */
[-C--:B------:R-:W-:Y:S08]  /*58c0*/  HMMA.16816.F32.BF16 R60, R60, R110.reuse, RZ ;  /* 0x0000006e3c3c723c */ /* 0x080ff000000418ff */
[----:B------:R-:W-:Y:S01]  /*58d0*/  HMMA.16816.F32.BF16 R64, R64, R110, RZ ;  /* 0x0000006e4040723c */ /* 0x000fe200000418ff */
[----:B------:R-:W4:Y:S07]  /*58e0*/  LDSM.16.M88.4 R108, [R223+0x2000] ;  /* 0x00200000df6c783b */ /* 0x000f2e0000000200 */
        /* <DEDUP_REMOVED lines=18> */
[----:B------:R-:W2:Y:S07]  /*5a10*/  LDSM.16.M88.4 R184, [R221+0x7400] ;  /* 0x00740000ddb8783b */ /* 0x000eae0000000200 */
[----:B------:R-:W-:Y:S01]  /*5a20*/  HMMA.16816.F32.BF16 R64, R176, R198, R64 ;  /* 0x000000c6b040723c */ /* 0x000fe20000041840 */
[----:B------:R-:W3:Y:S07]  /*5a30*/  LDSM.16.M88.4 R176, [R221+0x7c00] ;  /* 0x007c0000ddb0783b */ /* 0x000eee0000000200 */
[-C--:B----4-:R-:W-:Y:S01]  /*5a40*/  HMMA.16816.F32.BF16 R4, R108, R200.reuse, R4 ;  /* 0x000000c86c04723c */ /* 0x090fe20000041804 */
[----:B------:R-:W4:Y:S07]  /*5a50*/  LDSM.16.M88.4 R196, [R222+0x7000] ;  /* 0x00700000dec4783b */ /* 0x000f2e0000000200 */
[C---:B-1----:R-:W-:Y:S08]  /*5a60*/  HMMA.16816.F32.BF16 R8, R180.reuse, R200, R8 ;  /* 0x000000c8b408723c */ /* 0x042ff00000041808 */
[-C--:B------:R-:W-:Y:S08]  /*5a70*/  HMMA.16816.F32.BF16 R12, R180, R202.reuse, R12 ;  /* 0x000000cab40c723c */ /* 0x080ff0000004180c */
[C---:B------:R-:W-:Y:S01]  /*5a80*/  HMMA.16816.F32.BF16 R16, R108.reuse, R202, R16 ;  /* 0x000000ca6c10723c */ /* 0x040fe20000041810 */
[----:B------:R-:W1:Y:S07]  /*5a90*/  LDSM.16.M88.4 R200, [R222+0x7400] ;  /* 0x00740000dec8783b */ /* 0x000e6e0000000200 */
        /* <DEDUP_REMOVED lines=15> */
[----:B------:R-:W2:Y:S07]  /*5b90*/  LDSM.16.M88.4 R108, [R222+0x7800] ;  /* 0x00780000de6c783b */ /* 0x000eae0000000200 */
[-C--:B----4-:R-:W-:Y:S01]  /*5ba0*/  HMMA.16816.F32.BF16 R4, R192, R196.reuse, R4 ;  /* 0x000000c4c004723c */ /* 0x090fe20000041804 */
[----:B------:R-:W3:Y:S07]  /*5bb0*/  LDSM.16.M88.4 R176, [R222+0x7c00] ;  /* 0x007c0000deb0783b */ /* 0x000eee0000000200 */
[C---:B------:R-:W-:Y:S08]  /*5bc0*/  HMMA.16816.F32.BF16 R8, R204.reuse, R196, R8 ;  /* 0x000000c4cc08723c */ /* 0x040ff00000041808 */
[-C--:B------:R-:W-:Y:S08]  /*5bd0*/  HMMA.16816.F32.BF16 R12, R204, R198.reuse, R12 ;  /* 0x000000c6cc0c723c */ /* 0x080ff0000004180c */
[C---:B------:R-:W-:Y:S01]  /*5be0*/  HMMA.16816.F32.BF16 R16, R192.reuse, R198, R16 ;  /* 0x000000c6c010723c */ /* 0x040fe20000041810 */
[----:B------:R-:W4:Y:S07]  /*5bf0*/  LDSM.16.M88.4 R196, [R221+0x8800] ;  /* 0x00880000ddc4783b */ /* 0x000f2e0000000200 */
        /* <DEDUP_REMOVED lines=10> */
[-C--:B---3--:R-:W-:Y:S08]  /*5ca0*/  HMMA.16816.F32.BF16 R52, R192, R176.reuse, R52 ;  /* 0x000000b0c034723c */ /* 0x088ff00000041834 */
[C---:B------:R-:W-:Y:S08]  /*5cb0*/  HMMA.16816.F32.BF16 R56, R204.reuse, R176, R56 ;  /* 0x000000b0cc38723c */ /* 0x040ff00000041838 */
[-C--:B------:R-:W-:Y:S08]  /*5cc0*/  HMMA.16816.F32.BF16 R60, R204, R178.reuse, R60 ;  /* 0x000000b2cc3c723c */ /* 0x080ff0000004183c */
[----:B------:R-:W-:Y:S08]  /*5cd0*/  HMMA.16816.F32.BF16 R64, R192, R178, R64 ;  /* 0x000000b2c040723c */ /* 0x000ff00000041840 */
        /* <DEDUP_REMOVED lines=19> */
[----:B------:R-:W-:Y:S01]  /*5e10*/  FMUL.FTZ R4, R4, UR5 ;  /* 0x0000000504047c20 */ /* 0x000fe20008410000 */
[----:B------:R-:W-:Y:S01]  /*5e20*/  FMUL.FTZ R5, R5, UR5 ;  /* 0x0000000505057c20 */ /* 0x000fe20008410000 */
[----:B------:R-:W-:Y:S01]  /*5e30*/  FMUL.FTZ R6, R6, UR5 ;  /* 0x0000000506067c20 */ /* 0x000fe20008410000 */
[----:B------:R-:W-:Y:S01]  /*5e40*/  FMUL.FTZ R7, R7, UR5 ;  /* 0x0000000507077c20 */ /* 0x000fe20008410000 */
[----:B------:R-:W-:Y:S01]  /*5e50*/  MUFU.TANH R183, R4 ;  /* 0x0000000400b77308 */ /* 0x000fe20000002400 */
[C---:B------:R-:W-:Y:S04]  /*5e60*/  HMMA.16816.F32.BF16 R16, R200.reuse, R218, R16 ;  /* 0x000000dac810723c */ /* 0x040fe80000041810 */
[----:B------:R-:W-:Y:S01]  /*5e70*/  FMUL.FTZ R8, R8, UR5 ;  /* 0x0000000508087c20 */ /* 0x000fe20008410000 */
[----:B------:R-:W-:Y:S01]  /*5e80*/  FMUL.FTZ R9, R9, UR5 ;  /* 0x0000000509097c20 */ /* 0x000fe20008410000 */
[----:B------:R-:W-:Y:S03]  /*5e90*/  FMUL.FTZ R10, R10, UR5 ;  /* 0x000000050a0a7c20 */ /* 0x000fe60008410000 */
[----:B------:R-:W1:Y:S01]  /*5ea0*/  MUFU.TANH R178, R5 ;  /* 0x0000000500b27308 */ /* 0x000e620000002400 */
[----:B------:R-:W-:Y:S01]  /*5eb0*/  FMUL.FTZ R11, R11, UR5 ;  /* 0x000000050b0b7c20 */ /* 0x000fe20008410000 */
[----:B------:R-:W-:Y:S01]  /*5ec0*/  FMUL.FTZ R14, R14, UR5 ;  /* 0x000000050e0e7c20 */ /* 0x000fe20008410000 */
[----:B------:R-:W-:Y:S01]  /*5ed0*/  FMUL.FTZ R15, R15, UR5 ;  /* 0x000000050f0f7c20 */ /* 0x000fe20008410000 */
[----:B------:R-:W-:Y:S01]  /*5ee0*/  FMUL.FTZ R13, R13, UR5 ;  /* 0x000000050d0d7c20 */ /* 0x000fe20008410000 */
[----:B------:R-:W-:Y:S05]  /*5ef0*/  FMUL.FTZ R12, R12, UR5 ;  /* 0x000000050c0c7c20 */ /* 0x000fea0008410000 */
[----:B------:R-:W-:Y:S10]  /*5f00*/  MUFU.TANH R177, R6 ;  /* 0x0000000600b17308 */ /* 0x000ff40000002400 */
[----:B------:R2:W-:Y:S01]  /*5f10*/  MUFU.TANH R176, R7 ;  /* 0x0000000700b07308 */ /* 0x0005e20000002400 */
[----:B-1----:R-:W-:Y:S09]  /*5f20*/  FMNMX3.FTZ R2, R3, R183, R178, !PT ;  /* 0x000000b703027276 */ /* 0x002ff200078100b2 */
[----:B------:R-:W-:Y:S10]  /*5f30*/  MUFU.TANH R179, R8 ;  /* 0x0000000800b37308 */ /* 0x000ff40000002400 */
[----:B------:R-:W-:Y:S01]  /*5f40*/  MUFU.TANH R182, R9 ;  /* 0x0000000900b67308 */ /* 0x000fe20000002400 */
[----:B--2---:R-:W1:Y:S09]  /*5f50*/  LDSM.16.M88.4 R4, [R222+0x8400] ;  /* 0x00840000de04783b */ /* 0x004e720000000200 */
[----:B------:R-:W-:Y:S10]  /*5f60*/  MUFU.TANH R181, R10 ;  /* 0x0000000a00b57308 */ /* 0x000ff40000002400 */
[----:B------:R2:W-:Y:S10]  /*5f70*/  MUFU.TANH R180, R11 ;  /* 0x0000000b00b47308 */ /* 0x0005f40000002400 */
[----:B------:R3:W-:Y:S10]  /*5f80*/  MUFU.TANH R184, R14 ;  /* 0x0000000e00b87308 */ /* 0x0007f40000002400 */
[----:B------:R4:W-:Y:S01]  /*5f90*/  MUFU.TANH R187, R15 ;  /* 0x0000000f00bb7308 */ /* 0x0009e20000002400 */
[----:B--2---:R-:W2:Y:S09]  /*5fa0*/  LDSM.16.M88.4 R8, [R222+0x8800] ;  /* 0x00880000de08783b */ /* 0x004eb20000000200 */
[----:B------:R5:W-:Y:S01]  /*5fb0*/  MUFU.TANH R185, R13 ;  /* 0x0000000d00b97308 */ /* 0x000be20000002400 */
[-C--:B-1----:R-:W-:Y:S03]  /*5fc0*/  HMMA.16816.F32.BF16 R20, R200, R4.reuse, R20 ;  /* 0x00000004c814723c */ /* 0x082fe60000041814 */
[----:B---3--:R-:W-:Y:S06]  /*5fd0*/  FMUL.FTZ R14, R17, UR5 ;  /* 0x00000005110e7c20 */ /* 0x008fec0008410000 */
[----:B------:R-:W-:Y:S01]  /*5fe0*/  MUFU.TANH R186, R12 ;  /* 0x0000000c00ba7308 */ /* 0x000fe20000002400 */
[C---:B------:R-:W-:Y:S04]  /*5ff0*/  HMMA.16816.F32.BF16 R24, R108.reuse, R4, R24 ;  /* 0x000000046c18723c */ /* 0x040fe80000041818 */
[----:B----4-:R-:W-:Y:S01]  /*6000*/  FMUL.FTZ R15, R16, UR5 ;  /* 0x00000005100f7c20 */ /* 0x010fe20008410000 */
[----:B------:R-:W-:Y:S04]  /*6010*/  FMUL.FTZ R16, R19, UR5 ;  /* 0x0000000513107c20 */ /* 0x000fe80008410000 */
[----:B------:R-:W-:Y:S01]  /*6020*/  MUFU.TANH R14, R14 ;  /* 0x0000000e000e7308 */ /* 0x000fe20000002400 */
[-C--:B------:R-:W-:Y:S03]  /*6030*/  HMMA.16816.F32.BF16 R28, R108, R6.reuse, R28 ;  /* 0x000000066c1c723c */ /* 0x080fe6000004181c */
[----:B-----5:R-:W-:Y:S01]  /*6040*/  FMUL.FTZ R13, R18, UR5 ;  /* 0x00000005120d7c20 */ /* 0x020fe20008410000 */
[----:B------:R-:W-:Y:S01]  /*6050*/  FMUL.FTZ R20, R20, UR5 ;  /* 0x0000000514147c20 */ /* 0x000fe20008410000 */
[----:B------:R-:W-:Y:S01]  /*6060*/  FMUL.FTZ R21, R21, UR5 ;  /* 0x0000000515157c20 */ /* 0x000fe20008410000 */
[----:B------:R-:W-:Y:S03]  /*6070*/  FMUL.FTZ R22, R22, UR5 ;  /* 0x0000000516167c20 */ /* 0x000fe60008410000 */
[----:B------:R-:W1:Y:S01]  /*6080*/  MUFU.TANH R15, R15 ;  /* 0x0000000f000f7308 */ /* 0x000e620000002400 */
[C---:B------:R-:W-:Y:S01]  /*6090*/  HMMA.16816.F32.BF16 R32, R200.reuse, R6, R32 ;  /* 0x00000006c820723c */ /* 0x040fe20000041820 */
[----:B------:R-:W3:Y:S01]  /*60a0*/  LDSM.16.M88.4 R4, [R222+0x8c00] ;  /* 0x008c0000de04783b */ /* 0x000ee20000000200 */
[----:B------:R-:W-:Y:S04]  /*60b0*/  DEPBAR.LE SB0, 0x0 ;  /* 0x000080000000791a */ /* 0x000fe80000000000 */
[----:B------:R-:W-:Y:S03]  /*60c0*/  FMUL.FTZ R23, R23, UR5 ;  /* 0x0000000517177c20 */ /* 0x000fe60008410000 */
[----:B------:R-:W-:Y:S01]  /*60d0*/  MUFU.TANH R13, R13 ;  /* 0x0000000d000d7308 */ /* 0x000fe20000002400 */
[-C--:B--2---:R-:W-:Y:S05]  /*60e0*/  HMMA.16816.F32.BF16 R36, R200, R8.reuse, R36 ;  /* 0x00000008c824723c */ /* 0x084fea0000041824 */
[----:B------:R-:W-:Y:S01]  /*60f0*/  FMUL.FTZ R24, R24, UR5 ;  /* 0x0000000518187c20 */ /* 0x000fe20008410000 */
[----:B------:R-:W-:Y:S03]  /*6100*/  FMUL.FTZ R25, R25, UR5 ;  /* 0x0000000519197c20 */ /* 0x000fe60008410000 */
[----:B------:R-:W-:Y:S01]  /*6110*/  MUFU.TANH R16, R16 ;  /* 0x0000001000107308 */ /* 0x000fe20000002400 */
[----:B------:R-:W-:Y:S01]  /*6120*/  BAR.SYNC.DEFER_BLOCKING 0x0 ;  /* 0x0000000000007b1d */ /* 0x000fe20000010000 */
[C---:B------:R-:W-:Y:S04]  /*6130*/  HMMA.16816.F32.BF16 R40, R108.reuse, R8, R40 ;  /* 0x000000086c28723c */ /* 0x040fe80000041828 */
[----:B------:R-:W-:Y:S01]  /*6140*/  FMUL.FTZ R32, R32, UR5 ;  /* 0x0000000520207c20 */ /* 0x000fe20008410000 */
[----:B------:R-:W-:Y:S03]  /*6150*/  FMUL.FTZ R33, R33, UR5 ;  /* 0x0000000521217c20 */ /* 0x000fe60008410000 */
[----:B------:R-:W-:Y:S01]  /*6160*/  MUFU.TANH R194, R20 ;  /* 0x0000001400c27308 */ /* 0x000fe20000002400 */
[----:B------:R-:W-:Y:S01]  /*6170*/  FMUL.FTZ R34, R34, UR5 ;  /* 0x0000000522227c20 */ /* 0x000fe20008410000 */
[-C--:B------:R-:W-:Y:S03]  /*6180*/  HMMA.16816.F32.BF16 R44, R108, R10.reuse, R44 ;  /* 0x0000000a6c2c723c */ /* 0x080fe6000004182c */
[----:B------:R-:W-:Y:S01]  /*6190*/  FMUL.FTZ R35, R35, UR5 ;  /* 0x0000000523237c20 */ /* 0x000fe20008410000 */
[----:B------:R-:W-:Y:S01]  /*61a0*/  FMUL.FTZ R36, R36, UR5 ;  /* 0x0000000524247c20 */ /* 0x000fe20008410000 */
[----:B------:R-:W-:Y:S03]  /*61b0*/  FMUL.FTZ R37, R37, UR5 ;  /* 0x0000000525257c20 */ /* 0x000fe60008410000 */
[----:B------:R-:W2:Y:S01]  /*61c0*/  MUFU.TANH R190, R21 ;  /* 0x0000001500be7308 */ /* 0x000ea20000002400 */
[----:B------:R-:W-:Y:S01]  /*61d0*/  FMUL.FTZ R38, R38, UR5 ;  /* 0x0000000526267c20 */ /* 0x000fe20008410000 */
[C---:B------:R-:W-:Y:S04]  /*61e0*/  HMMA.16816.F32.BF16 R48, R200.reuse, R10, R48 ;  /* 0x0000000ac830723c */ /* 0x040fe80000041830 */
[----:B------:R-:W-:Y:S01]  /*61f0*/  FMUL.FTZ R39, R39, UR5 ;  /* 0x0000000527277c20 */ /* 0x000fe20008410000 */
[----:B------:R-:W-:Y:S03]  /*6200*/  FMUL.FTZ R26, R26, UR5 ;  /* 0x000000051a1a7c20 */ /* 0x000fe60008410000 */
[----:B------:R-:W-:Y:S01]  /*6210*/  MUFU.TANH R193, R22 ;  /* 0x0000001600c17308 */ /* 0x000fe20000002400 */
[----:B------:R-:W-:Y:S01]  /*6220*/  FMUL.FTZ R27, R27, UR5 ;  /* 0x000000051b1b7c20 */ /* 0x000fe20008410000 */
[-C--:B---3--:R-:W-:Y:S03]  /*6230*/  HMMA.16816.F32.BF16 R52, R200, R4.reuse, R52 ;  /* 0x00000004c834723c */ /* 0x088fe60000041834 */
[----:B------:R-:W-:Y:S01]  /*6240*/  FMUL.FTZ R28, R28, UR5 ;  /* 0x000000051c1c7c20 */ /* 0x000fe20008410000 */
[----:B------:R-:W-:Y:S01]  /*6250*/  FMUL.FTZ R29, R29, UR5 ;  /* 0x000000051d1d7c20 */ /* 0x000fe20008410000 */
[----:B------:R-:W-:Y:S03]  /*6260*/  FMUL.FTZ R30, R30, UR5 ;  /* 0x000000051e1e7c20 */ /* 0x000fe60008410000 */
[----:B------:R-:W-:Y:S01]  /*6270*/  MUFU.TANH R195, R23 ;  /* 0x0000001700c37308 */ /* 0x000fe20000002400 */
[----:B------:R-:W-:Y:S01]  /*6280*/  FMUL.FTZ R31, R31, UR5 ;  /* 0x000000051f1f7c20 */ /* 0x000fe20008410000 */
        /* <DEDUP_REMOVED lines=9> */
[----:B------:R-:W3:Y:S01]  /*6320*/  MUFU.TANH R189, R33 ;  /* 0x0000002100bd7308 */ /* 0x000ee20000002400 */
[----:B------:R-:W-:Y:S01]  /*6330*/  FMUL.FTZ R40, R40, UR5 ;  /* 0x0000000528287c20 */ /* 0x000fe20008410000 */
[----:B------:R-:W-:Y:S04]  /*6340*/  HMMA.16816.F32.BF16 R64, R200, R6, R64 ;  /* 0x00000006c840723c */ /* 0x000fe80000041840 */
[----:B------:R-:W-:Y:S01]  /*6350*/  FMUL.FTZ R41, R41, UR5 ;  /* 0x0000000529297c20 */ /* 0x000fe20008410000 */
[----:B------:R-:W-:Y:S03]  /*6360*/  FMUL.FTZ R42, R42, UR5 ;  /* 0x000000052a2a7c20 */ /* 0x000fe60008410000 */
[----:B------:R-:W-:Y:S01]  /*6370*/  MUFU.TANH R191, R34 ;  /* 0x0000002200bf7308 */ /* 0x000fe20000002400 */
[----:B------:R-:W-:Y:S01]  /*6380*/  FMUL.FTZ R43, R43, UR5 ;  /* 0x000000052b2b7c20 */ /* 0x000fe20008410000 */
[----:B------:R-:W-:Y:S01]  /*6390*/  FMUL.FTZ R44, R44, UR5 ;  /* 0x000000052c2c7c20 */ /* 0x000fe20008410000 */
[----:B------:R-:W-:Y:S01]  /*63a0*/  FMUL.FTZ R45, R45, UR5 ;  /* 0x000000052d2d7c20 */ /* 0x000fe20008410000 */
[----:B------:R-:W-:Y:S01]  /*63b0*/  FMUL.FTZ R46, R46, UR5 ;  /* 0x000000052e2e7c20 */ /* 0x000fe20008410000 */
[----:B------:R-:W-:Y:S01]  /*63c0*/  FMUL.FTZ R0, R62, UR5 ;  /* 0x000000053e007c20 */ /* 0x000fe20008410000 */
        /* <DEDUP_REMOVED lines=10> */
[----:B------:R4:W-:Y:S01]  /*6470*/  MUFU.TANH R110, R0 ;  /* 0x00000000006e7308 */ /* 0x0009e20000002400 */
[----:B------:R-:W-:Y:S01]  /*6480*/  FMUL.FTZ R64, R64, UR5 ;  /* 0x0000000540407c20 */ /* 0x000fe20008410000 */
[----:B------:R-:W-:Y:S01]  /*6490*/  FMUL.FTZ R65, R65, UR5 ;  /* 0x0000000541417c20 */ /* 0x000fe20008410000 */
[----:B------:R-:W-:Y:S01]  /*64a0*/  FMUL.FTZ R66, R66, UR5 ;  /* 0x0000000542427c20 */ /* 0x000fe20008410000 */
[----:B------:R-:W-:Y:S01]  /*64b0*/  FMUL.FTZ R67, R67, UR5 ;  /* 0x0000000543437c20 */ /* 0x000fe20008410000 */
[----:B-1----:R-:W-:Y:S02]  /*64c0*/  FMNMX3.FTZ R2, R2, R15, R14, !PT ;  /* 0x0000000f02027276 */ /* 0x002fe4000781000e */
[----:B------:R-:W-:Y:S03]  /*64d0*/  FMNMX3.FTZ R4, R106, R181, R180, !PT ;  /* 0x000000b56a047276 */ /* 0x000fe600078100b4 */
[----:B------:R-:W-:Y:S01]  /*64e0*/  MUFU.TANH R214, R36 ;  /* 0x0000002400d67308 */ /* 0x000fe20000002400 */
[----:B--2---:R-:W-:Y:S02]  /*64f0*/  FMNMX3.FTZ R2, R2, R194, R190, !PT ;  /* 0x000000c202027276 */ /* 0x004fe400078100be */
[----:B------:R-:W-:Y:S02]  /*6500*/  FMNMX3.FTZ R5, R105, R179, R182, !PT ;  /* 0x000000b369057276 */ /* 0x000fe400078100b6 */
[----:B---3--:R-:W-:Y:S02]  /*6510*/  FMNMX3.FTZ R2, R2, R188, R189, !PT ;  /* 0x000000bc02027276 */ /* 0x008fe400078100bd */
[----:B------:R-:W-:Y:S03]  /*6520*/  FMNMX3.FTZ R6, R4, R184, R187, !PT ;  /* 0x000000b804067276 */ /* 0x000fe600078100bb */
[----:B------:R-:W1:Y:S01]  /*6530*/  MUFU.TANH R212, R37 ;  /* 0x0000002500d47308 */ /* 0x000e620000002400 */
[----:B----4-:R-:W-:Y:S01]  /*6540*/  FMUL.FTZ R0, R63, UR5 ;  /* 0x000000053f007c20 */ /* 0x010fe20008410000 */
[----:B------:R-:W-:Y:S08]  /*6550*/  FMNMX3.FTZ R5, R5, R186, R185, !PT ;  /* 0x000000ba05057276 */ /* 0x000ff000078100b9 */
[----:B------:R2:W-:Y:S10]  /*6560*/  MUFU.TANH R109, R0 ;  /* 0x00000000006d7308 */ /* 0x0005f40000002400 */
[----:B------:R-:W-:Y:S01]  /*6570*/  MUFU.TANH R196, R24 ;  /* 0x0000001800c47308 */ /* 0x000fe20000002400 */
[----:B-1----:R-:W-:Y:S09]  /*6580*/  FMNMX3.FTZ R4, R2, R214, R212, !PT ;  /* 0x000000d602047276 */ /* 0x002ff200078100d4 */
[----:B------:R-:W1:Y:S01]  /*6590*/  MUFU.TANH R197, R25 ;  /* 0x0000001900c57308 */ /* 0x000e620000002400 */
[----:B--2---:R-:W-:Y:S04]  /*65a0*/  FMNMX3.FTZ R0, R100, R177, R176, !PT ;  /* 0x000000b164007276 */ /* 0x004fe800078100b0 */
[----:B------:R-:W-:Y:S05]  /*65b0*/  FMNMX3.FTZ R0, R0, R13, R16, !PT ;  /* 0x0000000d00007276 */ /* 0x000fea0007810010 */
[----:B------:R-:W-:Y:S01]  /*65c0*/  MUFU.TANH R213, R38 ;  /* 0x0000002600d57308 */ /* 0x000fe20000002400 */
[----:B------:R-:W-:Y:S04]  /*65d0*/  FMNMX3.FTZ R0, R0, R193, R195, !PT ;  /* 0x000000c100007276 */ /* 0x000fe800078100c3 */
[----:B------:R-:W-:Y:S05]  /*65e0*/  FMNMX3.FTZ R0, R0, R191, R192, !PT ;  /* 0x000000bf00007276 */ /* 0x000fea00078100c0 */
[----:B------:R-:W2:Y:S01]  /*65f0*/  MUFU.TANH R215, R39 ;  /* 0x0000002700d77308 */ /* 0x000ea20000002400 */
[----:B-1----:R-:W-:Y:S09]  /*6600*/  FMNMX3.FTZ R2, R5, R196, R197, !PT ;  /* 0x000000c405027276 */ /* 0x002ff200078100c5 */
[----:B------:R-:W-:Y:S10]  /*6610*/  MUFU.TANH R208, R48 ;  /* 0x0000003000d07308 */ /* 0x000ff40000002400 */
[----:B------:R-:W1:Y:S01]  /*6620*/  MUFU.TANH R209, R49 ;  /* 0x0000003100d17308 */ /* 0x000e620000002400 */
[----:B--2---:R-:W-:Y:S09]  /*6630*/  FMNMX3.FTZ R0, R0, R213, R215, !PT ;  /* 0x000000d500007276 */ /* 0x004ff200078100d7 */
[----:B------:R-:W-:Y:S10]  /*6640*/  MUFU.TANH R198, R26 ;  /* 0x0000001a00c67308 */ /* 0x000ff40000002400 */
        /* <DEDUP_REMOVED lines=18> */
[----:B------:R-:W-:Y:S01]  /*6770*/  MUFU.TANH R227, R43 ;  /* 0x0000002b00e37308 */ /* 0x000fe20000002400 */
[----:B-1----:R-:W-:Y:S09]  /*6780*/  FMNMX3.FTZ R10, R2, R216, R217, !PT ;  /* 0x000000d8020a7276 */ /* 0x002ff200078100d9 */
[----:B------:R-:W-:Y:S10]  /*6790*/  MUFU.TANH R228, R44 ;  /* 0x0000002c00e47308 */ /* 0x000ff40000002400 */
[----:B------:R-:W-:Y:S10]  /*67a0*/  MUFU.TANH R219, R45 ;  /* 0x0000002d00db7308 */ /* 0x000ff40000002400 */
[----:B------:R-:W-:Y:S10]  /*67b0*/  MUFU.TANH R229, R46 ;  /* 0x0000002e00e57308 */ /* 0x000ff40000002400 */
[----:B------:R-:W-:Y:S10]  /*67c0*/  MUFU.TANH R230, R47 ;  /* 0x0000002f00e67308 */ /* 0x000ff40000002400 */
[----:B------:R-:W-:Y:S10]  /*67d0*/  MUFU.TANH R233, R54 ;  /* 0x0000003600e97308 */ /* 0x000ff40000002400 */
[----:B------:R-:W1:Y:S10]  /*67e0*/  MUFU.TANH R234, R55 ;  /* 0x0000003700ea7308 */ /* 0x000e740000002400 */
        /* <DEDUP_REMOVED lines=9> */
[----:B------:R2:W3:Y:S10]  /*6880*/  MUFU.TANH R202, R66 ;  /* 0x0000004200ca7308 */ /* 0x0004f40000002400 */
[----:B------:R2:W4:Y:S01]  /*6890*/  MUFU.TANH R203, R67 ;  /* 0x0000004300cb7308 */ /* 0x0005220000002400 */
[----:B-1----:R-:W-:Y:S01]  /*68a0*/  FMNMX3.FTZ R104, R104, R201, R200, !PT ;  /* 0x000000c968687276 */ /* 0x002fe200078100c8 */
[----:B------:R-:W-:Y:S06]  /*68b0*/  @P0 BRA `(.L_x_422) ;  /* 0xffffffe800bc0947 */ /* 0x000fec000383ffff */
.L_x_421:
[----:B-1----:R-:W1:Y:S01]  /*68c0*/  SHFL.BFLY PT, R6, R104, 0x2, 0x1f ;  /* 0x0c401f0068067f89 */ /* 0x002e6200000e0000 */
[----:B---34-:R-:W-:Y:S02]  /*68d0*/  FMNMX3.FTZ R5, R11, R202, R203, !PT ;  /* 0x000000ca0b057276 */ /* 0x018fe400078100cb */
[----:B------:R-:W-:Y:S05]  /*68e0*/  FMNMX3.FTZ R2, R10, R228, R219, !PT ;  /* 0x000000e40a027276 */ /* 0x000fea00078100db */
[----:B------:R-:W-:Y:S01]  /*68f0*/  LDSM.16.MT88.4 R20, [R220+0x9000] ;  /* 0x00900000dc14783b */ /* 0x000fe20000004200 */
[----:B------:R-:W-:Y:S02]  /*6900*/  FMNMX3.FTZ R0, R12, R218, R227, !PT ;  /* 0x000000da0c007276 */ /* 0x000fe400078100e3 */
[----:B------:R-:W-:Y:S02]  /*6910*/  FMNMX3.FTZ R2, R2, R235, R236, !PT ;  /* 0x000000eb02027276 */ /* 0x000fe400078100ec */
[----:B------:R-:W-:Y:S02]  /*6920*/  FMNMX3.FTZ R0, R0, R229, R230, !PT ;  /* 0x000000e500007276 */ /* 0x000fe400078100e6 */
[----:B------:R-:W-:Y:S01]  /*6930*/  FMNMX3.FTZ R4, R2, R238, R237, !PT ;  /* 0x000000ee02047276 */ /* 0x000fe200078100ed */
[----:B------:R-:W3:Y:S01]  /*6940*/  SHFL.BFLY PT, R7, R5, 0x2, 0x1f ;  /* 0x0c401f0005077f89 */ /* 0x000ee200000e0000 */
[----:B------:R-:W-:Y:S07]  /*6950*/  FMNMX3.FTZ R0, R0, R107, R108, !PT ;  /* 0x0000006b00007276 */ /* 0x000fee000781006c */
[----:B------:R-:W4:Y:S01]  /*6960*/  SHFL.BFLY PT, R102, R4, 0x2, 0x1f ;  /* 0x0c401f0004667f89 */ /* 0x000f2200000e0000 */
[----:B------:R-:W-:Y:S07]  /*6970*/  FMNMX3.FTZ R0, R0, R110, R109, !PT ;  /* 0x0000006e00007276 */ /* 0x000fee000781006d */
[----:B------:R-:W-:Y:S08]  /*6980*/  LDSM.16.MT88.4 R52, [R220+0xa000] ;  /* 0x00a00000dc34783b */ /* 0x000ff00000004200 */
[----:B------:R-:W5:Y:S01]  /*6990*/  SHFL.BFLY PT, R2, R0, 0x2, 0x1f ;  /* 0x0c401f0000027f89 */ /* 0x000f6200000e0000 */
[----:B-1----:R-:W-:Y:S07]  /*69a0*/  FMNMX.FTZ R104, R104, R6, !PT ;  /* 0x0000000668687209 */ /* 0x002fee0007810000 */
[----:B------:R-:W1:Y:S01]  /*69b0*/  SHFL.BFLY PT, R6, R104, 0x1, 0x1f ;  /* 0x0c201f0068067f89 */ /* 0x000e6200000e0000 */
[----:B---3--:R-:W-:Y:S02]  /*69c0*/  FMNMX.FTZ R7, R5, R7, !PT ;  /* 0x0000000705077209 */ /* 0x008fe40007810000 */
[----:B----4-:R-:W-:Y:S05]  /*69d0*/  FMNMX.FTZ R102, R4, R102, !PT ;  /* 0x0000006604667209 */ /* 0x010fea0007810000 */
[----:B------:R-:W3:Y:S08]  /*69e0*/  SHFL.BFLY PT, R103, R7, 0x1, 0x1f ;  /* 0x0c201f0007677f89 */ /* 0x000ef000000e0000 */
[----:B------:R-:W4:Y:S01]  /*69f0*/  SHFL.BFLY PT, R5, R102, 0x1, 0x1f ;  /* 0x0c201f0066057f89 */ /* 0x000f2200000e0000 */
[----:B-----5:R-:W-:Y:S07]  /*6a00*/  FMNMX.FTZ R2, R0, R2, !PT ;  /* 0x0000000200027209 */ /* 0x020fee0007810000 */
[----:B------:R-:W5:Y:S01]  /*6a10*/  SHFL.BFLY PT, R4, R2, 0x1, 0x1f ;  /* 0x0c201f0002047f89 */ /* 0x000f6200000e0000 */
[----:B-1----:R-:W-:Y:S04]  /*6a20*/  FMNMX.FTZ R104, R104, R6, !PT ;  /* 0x0000000668687209 */ /* 0x002fe80007810000 */
[C---:B------:R-:W-:Y:S01]  /*6a30*/  FSETP.NEU.FTZ.AND P0, PT, R104.reuse, -INF , PT ;  /* 0xff8000006800780b */ /* 0x040fe20003f1d000 */
[----:B------:R-:W-:Y:S01]  /*6a40*/  FADD.FTZ R0, -R104, R3 ;  /* 0x0000000368007221 */ /* 0x000fe20000010100 */
[----:B---3--:R-:W-:Y:S03]  /*6a50*/  FMNMX.FTZ R103, R7, R103, !PT ;  /* 0x0000006707677209 */ /* 0x008fe60007810000 */
[----:B------:R-:W-:Y:S01]  /*6a60*/  FMUL.FTZ R3, R0, UR4 ;  /* 0x0000000400037c20 */ /* 0x000fe20008410000 */
[----:B----4-:R-:W-:Y:S01]  /*6a70*/  FMNMX.FTZ R102, R102, R5, !PT ;  /* 0x0000000566667209 */ /* 0x010fe20007810000 */
[C---:B------:R-:W-:Y:S01]  /*6a80*/  FADD.FTZ R0, -R103.reuse, R100 ;  /* 0x0000006467007221 */ /* 0x040fe20000010100 */
[----:B------:R-:W-:Y:S01]  /*6a90*/  FMUL.FTZ R111, R103, UR4 ;  /* 0x00000004676f7c20 */ /* 0x000fe20008410000 */
[----:B------:R1:W3:Y:S01]  /*6aa0*/  MUFU.EX2 R100, R3 ;  /* 0x0000000300647308 */ /* 0x0002e20000000800 */
[----:B-----5:R-:W-:Y:S01]  /*6ab0*/  FMNMX.FTZ R101, R2, R4, !PT ;  /* 0x0000000402657209 */ /* 0x020fe20007810000 */
[----:B-1----:R-:W-:Y:S01]  /*6ac0*/  FMUL.FTZ R3, R0, UR4 ;  /* 0x0000000400037c20 */ /* 0x002fe20008410000 */
[----:B------:R-:W-:Y:S01]  /*6ad0*/  FADD.FTZ R0, -R102, R105 ;  /* 0x0000006966007221 */ /* 0x000fe20000010100 */
[C---:B---3--:R-:W-:Y:S01]  /*6ae0*/  FMUL.FTZ R32, R100.reuse, R140 ;  /* 0x0000008c64207220 */ /* 0x048fe20000410000 */
[C---:B------:R-:W-:Y:S01]  /*6af0*/  FMUL.FTZ R33, R100.reuse, R141 ;  /* 0x0000008d64217220 */ /* 0x040fe20000410000 */
[----:B------:R-:W-:Y:S01]  /*6b00*/  FMUL.FTZ R48, R100, R156 ;  /* 0x0000009c64307220 */ /* 0x000fe20000410000 */
[----:B------:R-:W-:Y:S01]  /*6b10*/  FMUL.FTZ R2, R0, UR4 ;  /* 0x0000000400027c20 */ /* 0x000fe20008410000 */
[----:B------:R-:W-:Y:S01]  /*6b20*/  FADD.FTZ R0, -R101, R106 ;  /* 0x0000006a65007221 */ /* 0x000fe20000010100 */
[----:B------:R-:W-:Y:S01]  /*6b30*/  FMUL.FTZ R106, R104, UR4 ;  /* 0x00000004686a7c20 */ /* 0x000fe20008410000 */
[----:B------:R-:W1:Y:S01]  /*6b40*/  MUFU.EX2 R3, R3 ;  /* 0x0000000300037308 */ /* 0x000e620000000800 */
[----:B------:R-:W-:Y:S01]  /*6b50*/  FMUL.FTZ R49, R100, R157 ;  /* 0x0000009d64317220 */ /* 0x000fe20000410000 */
[----:B------:R-:W-:Y:S01]  /*6b60*/  FMUL.FTZ R0, R0, UR4 ;  /* 0x0000000400007c20 */ /* 0x000fe20008410000 */
[----:B------:R-:W-:Y:S01]  /*6b70*/  FMUL.FTZ R64, R100, R172 ;  /* 0x000000ac64407220 */ /* 0x000fe20000410000 */
[----:B------:R-:W-:Y:S01]  /*6b80*/  FSEL R106, R106, RZ, P0 ;  /* 0x000000ff6a6a7208 */ /* 0x000fe20000000000 */
[C---:B------:R-:W-:Y:S01]  /*6b90*/  FMUL.FTZ R65, R100.reuse, R173 ;  /* 0x000000ad64417220 */ /* 0x040fe20000410000 */
[----:B------:R-:W-:Y:S01]  /*6ba0*/  FSETP.NEU.FTZ.AND P0, PT, R103, -INF , PT ;  /* 0xff8000006700780b */ /* 0x000fe20003f1d000 */
[----:B------:R-:W-:Y:S03]  /*6bb0*/  FMUL.FTZ R68, R100, R68 ;  /* 0x0000004464447220 */ /* 0x000fe60000410000 */
[----:B------:R-:W3:Y:S01]  /*6bc0*/  MUFU.EX2 R2, R2 ;  /* 0x0000000200027308 */ /* 0x000ee20000000800 */
[--C-:B------:R-:W-:Y:S01]  /*6bd0*/  FFMA.FTZ R4, R183, UR4, -R106.reuse ;  /* 0x00000004b7047c23 */ /* 0x100fe2000801086a */
[----:B------:R-:W-:Y:S01]  /*6be0*/  FSEL R111, R111, RZ, P0 ;  /* 0x000000ff6f6f7208 */ /* 0x000fe20000000000 */
[--C-:B------:R-:W-:Y:S01]  /*6bf0*/  FFMA.FTZ R60, R194, UR4, -R106.reuse ;  /* 0x00000004c23c7c23 */ /* 0x100fe2000801086a */
[----:B------:R-:W-:Y:S01]  /*6c00*/  FSETP.NEU.FTZ.AND P0, PT, R102, -INF , PT ;  /* 0xff8000006600780b */ /* 0x000fe20003f1d000 */
[--C-:B------:R-:W-:Y:S01]  /*6c10*/  FFMA.FTZ R62, R190, UR4, -R106.reuse ;  /* 0x00000004be3e7c23 */ /* 0x100fe2000801086a */
[----:B------:R-:W-:Y:S01]  /*6c20*/  FMUL.FTZ R69, R100, R69 ;  /* 0x0000004564457220 */ /* 0x000fe20000410000 */
[--C-:B------:R-:W-:Y:S03]  /*6c30*/  FFMA.FTZ R5, R16, UR4, -R111.reuse ;  /* 0x0000000410057c23 */ /* 0x100fe6000801086f */
[----:B------:R4:W-:Y:S01]  /*6c40*/  MUFU.EX2 R183, R4 ;  /* 0x0000000400b77308 */ /* 0x0009e20000000800 */
[----:B------:R-:W-:Y:S01]  /*6c50*/  FMUL.FTZ R16, R100, R124 ;  /* 0x0000007c64107220 */ /* 0x000fe20000410000 */
[C---:B-1----:R-:W-:Y:S01]  /*6c60*/  FMUL.FTZ R50, R3.reuse, R158 ;  /* 0x0000009e03327220 */ /* 0x042fe20000410000 */
[----:B------:R-:W-:Y:S01]  /*6c70*/  FMUL.FTZ R51, R3, R159 ;  /* 0x0000009f03337220 */ /* 0x000fe20000410000 */
[--C-:B--2---:R-:W-:Y:S01]  /*6c80*/  FFMA.FTZ R67, R193, UR4, -R111.reuse ;  /* 0x00000004c1437c23 */ /* 0x104fe2000801086f */
[C---:B------:R-:W-:Y:S01]  /*6c90*/  FMUL.FTZ R66, R3.reuse, R174 ;  /* 0x000000ae03427220 */ /* 0x040fe20000410000 */
[C---:B------:R-:W-:Y:S01]  /*6ca0*/  FMUL.FTZ R70, R3.reuse, R70 ;  /* 0x0000004603467220 */ /* 0x040fe20000410000 */
[C---:B------:R-:W-:Y:S03]  /*6cb0*/  FMUL.FTZ R71, R3.reuse, R71 ;  /* 0x0000004703477220 */ /* 0x040fe60000410000 */
[----:B------:R-:W-:Y:S01]  /*6cc0*/  MUFU.EX2 R35, R5 ;  /* 0x0000000500237308 */ /* 0x000fe20000000800 */
[C---:B---3--:R-:W-:Y:S01]  /*6cd0*/  FMUL.FTZ R12, R2.reuse, R120 ;  /* 0x00000078020c7220 */ /* 0x048fe20000410000 */
[C---:B------:R-:W-:Y:S01]  /*6ce0*/  FMUL.FTZ R24, R2.reuse, R132 ;  /* 0x0000008402187220 */ /* 0x040fe20000410000 */
[C---:B------:R-:W-:Y:S01]  /*6cf0*/  FMUL.FTZ R25, R2.reuse, R133 ;  /* 0x0000008502197220 */ /* 0x040fe20000410000 */
[C---:B------:R-:W-:Y:S01]  /*6d00*/  FMUL.FTZ R28, R2.reuse, R136 ;  /* 0x00000088021c7220 */ /* 0x040fe20000410000 */
[C---:B------:R-:W-:Y:S01]  /*6d10*/  FMUL.FTZ R29, R2.reuse, R137 ;  /* 0x00000089021d7220 */ /* 0x040fe20000410000 */
[C---:B------:R-:W-:Y:S01]  /*6d20*/  FMUL.FTZ R44, R2.reuse, R152 ;  /* 0x00000098022c7220 */ /* 0x040fe20000410000 */
[----:B------:R-:W-:Y:S03]  /*6d30*/  FMUL.FTZ R45, R2, R153 ;  /* 0x00000099022d7220 */ /* 0x000fe60000410000 */
[----:B------:R-:W1:Y:S01]  /*6d40*/  MUFU.EX2 R0, R0 ;  /* 0x0000000000007308 */ /* 0x000e620000000800 */
[----:B----4-:R-:W-:Y:S01]  /*6d50*/  FFMA.FTZ R4, R178, UR4, -R106 ;  /* 0x00000004b2047c23 */ /* 0x010fe2000801086a */
[C---:B------:R-:W-:Y:S01]  /*6d60*/  FMUL.FTZ R56, R2.reuse, R164 ;  /* 0x000000a402387220 */ /* 0x040fe20000410000 */
[C---:B------:R-:W-:Y:S01]  /*6d70*/  FMUL.FTZ R57, R2.reuse, R165 ;  /* 0x000000a502397220 */ /* 0x040fe20000410000 */
[C---:B------:R-:W-:Y:S01]  /*6d80*/  FMUL.FTZ R61, R2.reuse, R169 ;  /* 0x000000a9023d7220 */ /* 0x040fe20000410000 */
[C---:B------:R-:W-:Y:S01]  /*6d90*/  FMUL.FTZ R72, R2.reuse, R72 ;  /* 0x0000004802487220 */ /* 0x040fe20000410000 */
[C---:B------:R-:W-:Y:S01]  /*6da0*/  FMUL.FTZ R73, R2.reuse, R73 ;  /* 0x0000004902497220 */ /* 0x040fe20000410000 */
[C---:B------:R-:W-:Y:S03]  /*6db0*/  FMUL.FTZ R76, R2.reuse, R76 ;  /* 0x0000004c024c7220 */ /* 0x040fe60000410000 */
[----:B------:R2:W-:Y:S01]  /*6dc0*/  MUFU.EX2 R17, R4 ;  /* 0x0000000400117308 */ /* 0x0005e20000000800 */
[----:B------:R-:W-:Y:S01]  /*6dd0*/  FMUL.FTZ R77, R2, R77 ;  /* 0x0000004d024d7220 */ /* 0x000fe20000410000 */
[C---:B------:R-:W-:Y:S01]  /*6de0*/  FMUL.FTZ R80, R100.reuse, R80 ;  /* 0x0000005064507220 */ /* 0x040fe20000410000 */
[C---:B------:R-:W-:Y:S01]  /*6df0*/  FMUL.FTZ R81, R100.reuse, R81 ;  /* 0x0000005164517220 */ /* 0x040fe20000410000 */
[C---:B------:R-:W-:Y:S01]  /*6e00*/  FMUL.FTZ R82, R3.reuse, R82 ;  /* 0x0000005203527220 */ /* 0x040fe20000410000 */
[C---:B------:R-:W-:Y:S01]  /*6e10*/  FMUL.FTZ R83, R3.reuse, R83 ;  /* 0x0000005303537220 */ /* 0x040fe20000410000 */
[C---:B------:R-:W-:Y:S01]  /*6e20*/  FMUL.FTZ R84, R100.reuse, R84 ;  /* 0x0000005464547220 */ /* 0x040fe20000410000 */
[----:B------:R-:W-:Y:S01]  /*6e30*/  FMUL.FTZ R85, R100, R85 ;  /* 0x0000005564557220 */ /* 0x000fe20000410000 */
[----:B------:R-:W-:Y:S01]  /*6e40*/  FMUL.FTZ R86, R3, R86 ;  /* 0x0000005603567220 */ /* 0x000fe20000410000 */
        /* <DEDUP_REMOVED lines=8> */
[--C-:B--2---:R-:W-:Y:S01]  /*6ed0*/  FFMA.FTZ R4, R177, UR4, -R111.reuse ;  /* 0x00000004b1047c23 */ /* 0x104fe2000801086f */
[----:B------:R-:W-:Y:S01]  /*6ee0*/  FMUL.FTZ R177, R101, UR4 ;  /* 0x0000000465b17c20 */ /* 0x000fe20008410000 */
[C---:B------:R-:W-:Y:S01]  /*6ef0*/  FMUL.FTZ R58, R0.reuse, R166 ;  /* 0x000000a6003a7220 */ /* 0x040fe20000410000 */
[C---:B------:R-:W-:Y:S01]  /*6f00*/  FMUL.FTZ R59, R0.reuse, R167 ;  /* 0x000000a7003b7220 */ /* 0x040fe20000410000 */
[----:B------:R1:W-:Y:S01]  /*6f10*/  MUFU.EX2 R19, R4 ;  /* 0x0000000400137308 */ /* 0x0003e20000000800 */
[C---:B------:R-:W-:Y:S01]  /*6f20*/  FMUL.FTZ R63, R0.reuse, R171 ;  /* 0x000000ab003f7220 */ /* 0x040fe20000410000 */
[C---:B------:R-:W-:Y:S01]  /*6f30*/  FMUL.FTZ R74, R0.reuse, R74 ;  /* 0x0000004a004a7220 */ /* 0x040fe20000410000 */
[C---:B------:R-:W-:Y:S01]  /*6f40*/  FMUL.FTZ R75, R0.reuse, R75 ;  /* 0x0000004b004b7220 */ /* 0x040fe20000410000 */
        /* <DEDUP_REMOVED lines=13> */
[----:B-1----:R-:W-:Y:S01]  /*7020*/  FFMA.FTZ R4, R176, UR4, -R111 ;  /* 0x00000004b0047c23 */ /* 0x002fe2000801086f */
[----:B------:R-:W-:Y:S01]  /*7030*/  FMUL.FTZ R176, R102, UR4 ;  /* 0x0000000466b07c20 */ /* 0x000fe20008410000 */
[C---:B------:R-:W-:Y:S01]  /*7040*/  FMUL.FTZ R98, R3.reuse, R98 ;  /* 0x0000006203627220 */ /* 0x040fe20000410000 */
[----:B------:R-:W-:Y:S01]  /*7050*/  FMUL.FTZ R99, R3, R99 ;  /* 0x0000006303637220 */ /* 0x000fe20000410000 */
[----:B------:R1:W-:Y:S01]  /*7060*/  MUFU.EX2 R9, R4 ;  /* 0x0000000400097308 */ /* 0x0003e20000000800 */
[----:B------:R-:W-:Y:S01]  /*7070*/  LDSM.16.MT88.4 R132, [R220+0xa400] ;  /* 0x00a40000dc84783b */ /* 0x000fe20000004200 */
[----:B------:R-:W-:Y:S02]  /*7080*/  FSEL R176, R176, RZ, P0 ;  /* 0x000000ffb0b07208 */ /* 0x000fe40000000000 */
[----:B------:R-:W-:Y:S03]  /*7090*/  FSETP.NEU.FTZ.AND P0, PT, R101, -INF , PT ;  /* 0xff8000006500780b */ /* 0x000fe60003f1d000 */
[----:B------:R-:W-:Y:S01]  /*70a0*/  FFMA.FTZ R5, R186, UR4, -R176 ;  /* 0x00000004ba057c23 */ /* 0x000fe200080108b0 */
[----:B------:R-:W-:Y:S01]  /*70b0*/  FSEL R177, R177, RZ, P0 ;  /* 0x000000ffb1b17208 */ /* 0x000fe20000000000 */
[----:B------:R-:W-:Y:S01]  /*70c0*/  LDSM.16.MT88.4 R156, [R220+0xac00] ;  /* 0x00ac0000dc9c783b */ /* 0x000fe20000004200 */
[----:B------:R-:W-:Y:S01]  /*70d0*/  ISETP.GT.AND P0, PT, R226, RZ, PT ;  /* 0x000000ffe200720c */ /* 0x000fe20003f04270 */
[----:B------:R2:W3:Y:S02]  /*70e0*/  MUFU.EX2 R34, R5 ;  /* 0x0000000500227308 */ /* 0x0004e40000000800 */
[--C-:B------:R-:W-:Y:S01]  /*70f0*/  FFMA.FTZ R108, R108, UR4, -R177.reuse ;  /* 0x000000046c6c7c23 */ /* 0x100fe200080108b1 */
[--C-:B------:R-:W-:Y:S01]  /*7100*/  FFMA.FTZ R110, R110, UR4, -R177.reuse ;  /* 0x000000046e6e7c23 */ /* 0x100fe200080108b1 */
[----:B------:R-:W-:Y:S01]  /*7110*/  FFMA.FTZ R107, R107, UR4, -R177 ;  /* 0x000000046b6b7c23 */ /* 0x000fe200080108b1 */
[--C-:B-1----:R-:W-:Y:S01]  /*7120*/  FFMA.FTZ R4, R15, UR4, -R106.reuse ;  /* 0x000000040f047c23 */ /* 0x102fe2000801086a */
[----:B------:R-:W-:Y:S04]  /*7130*/  FMUL.FTZ R15, R0, R123 ;  /* 0x0000007b000f7220 */ /* 0x000fe80000410000 */
[----:B------:R1:W-:Y:S01]  /*7140*/  MUFU.EX2 R18, R4 ;  /* 0x0000000400127308 */ /* 0x0003e20000000800 */
[----:B--2---:R-:W-:Y:S01]  /*7150*/  FMUL.FTZ R5, R100, R117 ;  /* 0x0000007564057220 */ /* 0x004fe20000410000 */
[----:B---3--:R-:W-:Y:S01]  /*7160*/  MOV R136, R34 ;  /* 0x0000002200887202 */ /* 0x008fe20000000f00 */
[----:B-1----:R-:W-:Y:S01]  /*7170*/  FFMA.FTZ R4, R14, UR4, -R106 ;  /* 0x000000040e047c23 */ /* 0x002fe2000801086a */
[----:B------:R-:W-:Y:S06]  /*7180*/  FMUL.FTZ R14, R0, R122 ;  /* 0x0000007a000e7220 */ /* 0x000fec0000410000 */
[----:B------:R1:W2:Y:S02]  /*7190*/  MUFU.EX2 R31, R4 ;  /* 0x00000004001f7308 */ /* 0x0002a40000000800 */
[----:B-1----:R-:W-:Y:S01]  /*71a0*/  FFMA.FTZ R4, R13, UR4, -R111 ;  /* 0x000000040d047c23 */ /* 0x002fe2000801086f */
[----:B------:R-:W-:Y:S01]  /*71b0*/  FMUL.FTZ R13, R2, R121 ;  /* 0x00000079020d7220 */ /* 0x000fe20000410000 */
[----:B--2---:R-:W-:Y:S06]  /*71c0*/  MOV R138, R31 ;  /* 0x0000001f008a7202 */ /* 0x004fec0000000f00 */
[----:B------:R1:W-:Y:S02]  /*71d0*/  MUFU.EX2 R8, R4 ;  /* 0x0000000400087308 */ /* 0x0003e40000000800 */
[--C-:B-1----:R-:W-:Y:S01]  /*71e0*/  FFMA.FTZ R4, R179, UR4, -R176.reuse ;  /* 0x00000004b3047c23 */ /* 0x102fe200080108b0 */
[----:B------:R-:W-:Y:S01]  /*71f0*/  MOV R179, R19 ;  /* 0x0000001300b37202 */ /* 0x000fe20000000f00 */
[----:B------:R-:W-:Y:S06]  /*7200*/  FMUL.FTZ R19, R3, R127 ;  /* 0x0000007f03137220 */ /* 0x000fec0000410000 */
[----:B------:R1:W-:Y:S02]  /*7210*/  MUFU.EX2 R178, R4 ;  /* 0x0000000400b27308 */ /* 0x0003e40000000800 */
[--C-:B-1----:R-:W-:Y:S08]  /*7220*/  FFMA.FTZ R4, R182, UR4, -R176.reuse ;  /* 0x00000004b6047c23 */ /* 0x102ff000080108b0 */
[----:B------:R1:W2:Y:S02]  /*7230*/  MUFU.EX2 R7, R4 ;  /* 0x0000000400077308 */ /* 0x0002a40000000800 */
[--C-:B-1----:R-:W-:Y:S01]  /*7240*/  FFMA.FTZ R4, R181, UR4, -R177.reuse ;  /* 0x00000004b5047c23 */ /* 0x102fe200080108b1 */
[----:B------:R-:W-:Y:S02]  /*7250*/  MOV R181, R17 ;  /* 0x0000001100b57202 */ /* 0x000fe40000000f00 */
[----:B------:R-:W-:Y:S05]  /*7260*/  IADD3 R17, PT, PT, R220, 0x9020, RZ ;  /* 0x00009020dc117810 */ /* 0x000fea0007ffe0ff */
[----:B------:R1:W-:Y:S01]  /*7270*/  MUFU.EX2 R182, R4 ;  /* 0x0000000400b67308 */ /* 0x0003e20000000800 */
[----:B--2---:R-:W-:Y:S01]  /*7280*/  MOV R186, R7 ;  /* 0x0000000700ba7202 */ /* 0x004fe20000000f00 */
[----:B------:R-:W-:Y:S01]  /*7290*/  FMUL.FTZ R7, R3, R119 ;  /* 0x0000007703077220 */ /* 0x000fe20000410000 */
[----:B------:R-:W-:Y:S01]  /*72a0*/  MOV R105, R17 ;  /* 0x0000001100697202 */ /* 0x000fe20000000f00 */
[----:B------:R-:W-:Y:S01]  /*72b0*/  FMUL.FTZ R17, R100, R125 ;  /* 0x0000007d64117220 */ /* 0x000fe20000410000 */
[--C-:B-1----:R-:W-:Y:S01]  /*72c0*/  FFMA.FTZ R4, R180, UR4, -R177.reuse ;  /* 0x00000004b4047c23 */ /* 0x102fe200080108b1 */
[----:B------:R-:W-:Y:S02]  /*72d0*/  MOV R180, R9 ;  /* 0x0000000900b47202 */ /* 0x000fe40000000f00 */
[----:B------:R-:W-:Y:S02]  /*72e0*/  IADD3 R9, PT, PT, R220, 0x9000, RZ ;  /* 0x00009000dc097810 */ /* 0x000fe40007ffe0ff */
[----:B------:R1:W2:Y:S01]  /*72f0*/  MUFU.EX2 R6, R4 ;  /* 0x0000000400067308 */ /* 0x0002a20000000800 */
[----:B------:R-:W-:Y:S02]  /*7300*/  F2FP.BF16.F32.PACK_AB R117, R180, R179 ;  /* 0x000000b3b475723e */ /* 0x000fe400000010ff */
[----:B------:R-:W-:Y:S01]  /*7310*/  @P6 IADD3 R105, PT, PT, R9, -0x20, RZ ;  /* 0xffffffe009696810 */ /* 0x000fe20007ffe0ff */
[----:B------:R-:W-:Y:S04]  /*7320*/  FMUL.FTZ R9, R2, R113 ;  /* 0x0000007102097220 */ /* 0x000fe80000410000 */
[----:B------:R-:W3:Y:S08]  /*7330*/  LDSM.16.MT88.4 R36, [R105] ;  /* 0x000000006924783b */ /* 0x000ef00000004200 */
[----:B------:R-:W4:Y:S01]  /*7340*/  LDSM.16.MT88.4 R120, [R105+0x1000] ;  /* 0x001000006978783b */ /* 0x000f220000004200 */
[--C-:B-1----:R-:W-:Y:S01]  /*7350*/  FFMA.FTZ R4, R185, UR4, -R176.reuse ;  /* 0x00000004b9047c23 */ /* 0x102fe200080108b0 */
[----:B--2---:R-:W-:Y:S01]  /*7360*/  MOV R185, R6 ;  /* 0x0000000600b97202 */ /* 0x004fe20000000f00 */
[----:B------:R-:W-:Y:S02]  /*7370*/  FMUL.FTZ R6, R3, R118 ;  /* 0x0000007603067220 */ /* 0x000fe40000410000 */
[----:B------:R1:W2:Y:S01]  /*7380*/  MUFU.EX2 R41, R4 ;  /* 0x0000000400297308 */ /* 0x0002a20000000800 */
[----:B------:R-:W-:Y:S01]  /*7390*/  F2FP.BF16.F32.PACK_AB R113, R185, R182 ;  /* 0x000000b6b971723e */ /* 0x000fe200000010ff */
[--C-:B-1----:R-:W-:Y:S01]  /*73a0*/  FFMA.FTZ R4, R184, UR4, -R177.reuse ;  /* 0x00000004b8047c23 */ /* 0x102fe200080108b1 */
[----:B------:R-:W-:Y:S01]  /*73b0*/  MOV R184, R18 ;  /* 0x0000001200b87202 */ /* 0x000fe20000000f00 */
[----:B------:R-:W-:Y:S01]  /*73c0*/  FMUL.FTZ R18, R3, R126 ;  /* 0x0000007e03127220 */ /* 0x000fe20000410000 */
[----:B--2---:R-:W-:Y:S05]  /*73d0*/  F2FP.BF16.F32.PACK_AB R114, R41, R34 ;  /* 0x000000222972723e */ /* 0x004fea00000010ff */
[----:B------:R1:W2:Y:S01]  /*73e0*/  MUFU.EX2 R40, R4 ;  /* 0x0000000400287308 */ /* 0x0002a20000000800 */
[----:B------:R-:W-:Y:S01]  /*73f0*/  F2FP.BF16.F32.PACK_AB R118, R31, R184 ;  /* 0x000000b81f76723e */ /* 0x000fe200000010ff */
[----:B------:R-:W-:Y:S01]  /*7400*/  FMUL.FTZ R31, R0, R139 ;  /* 0x0000008b001f7220 */ /* 0x000fe20000410000 */
[----:B------:R-:W-:Y:S01]  /*7410*/  MOV R139, R35 ;  /* 0x00000023008b7202 */ /* 0x000fe20000000f00 */
[----:B------:R-:W-:Y:S01]  /*7420*/  FMUL.FTZ R34, R3, R142 ;  /* 0x0000008e03227220 */ /* 0x000fe20000410000 */
[----:B------:R-:W-:Y:S01]  /*7430*/  MOV R140, R41 ;  /* 0x00000029008c7202 */ /* 0x000fe20000000f00 */
[C---:B------:R-:W-:Y:S01]  /*7440*/  FMUL.FTZ R41, R2.reuse, R149 ;  /* 0x0000009502297220 */ /* 0x040fe20000410000 */
[----:B------:R-:W5:Y:S03]  /*7450*/  LDSM.16.MT88.4 R124, [R220+0xb000] ;  /* 0x00b00000dc7c783b */ /* 0x000f660000004200 */
[----:B------:R3:W-:Y:S01]  /*7460*/  MUFU.EX2 R142, R60 ;  /* 0x0000003c008e7308 */ /* 0x0007e20000000800 */
[----:B-1----:R-:W-:Y:S01]  /*7470*/  FFMA.FTZ R4, R187, UR4, -R177 ;  /* 0x00000004bb047c23 */ /* 0x002fe200080108b1 */
[----:B------:R-:W-:Y:S01]  /*7480*/  MOV R187, R8 ;  /* 0x0000000800bb7202 */ /* 0x000fe20000000f00 */
[----:B------:R-:W-:Y:S01]  /*7490*/  FMUL.FTZ R8, R2, R112 ;  /* 0x0000007002087220 */ /* 0x000fe20000410000 */
[----:B------:R-:W-:Y:S06]  /*74a0*/  F2FP.BF16.F32.PACK_AB R112, R186, R178 ;  /* 0x000000b2ba70723e */ /* 0x000fec00000010ff */
[----:B------:R1:W4:Y:S01]  /*74b0*/  MUFU.EX2 R42, R4 ;  /* 0x00000004002a7308 */ /* 0x0003220000000800 */
[----:B------:R-:W-:Y:S01]  /*74c0*/  F2FP.BF16.F32.PACK_AB R119, R35, R187 ;  /* 0x000000bb2377723e */ /* 0x000fe200000010ff */
[----:B------:R-:W-:Y:S01]  /*74d0*/  FMUL.FTZ R35, R3, R143 ;  /* 0x0000008f03237220 */ /* 0x000fe20000410000 */
[----:B--2---:R-:W-:Y:S01]  /*74e0*/  MOV R137, R40 ;  /* 0x0000002800897202 */ /* 0x004fe20000000f00 */
[----:B---3--:R-:W-:Y:S06]  /*74f0*/  FMUL.FTZ R60, R2, R168 ;  /* 0x000000a8023c7220 */ /* 0x008fec0000410000 */
[----:B------:R2:W-:Y:S01]  /*7500*/  MUFU.EX2 R143, R67 ;  /* 0x00000043008f7308 */ /* 0x0005e20000000800 */
[----:B-1----:R-:W-:Y:S01]  /*7510*/  FMUL.FTZ R4, R100, R116 ;  /* 0x0000007464047220 */ /* 0x002fe20000410000 */
[----:B------:R-:W-:Y:S02]  /*7520*/  F2FP.BF16.F32.PACK_AB R116, R181, R183 ;  /* 0x000000b7b574723e */ /* 0x000fe400000010ff */
[----:B----4-:R-:W-:Y:S02]  /*7530*/  MOV R141, R42 ;  /* 0x0000002a008d7202 */ /* 0x010fe40000000f00 */
[----:B------:R-:W-:Y:S01]  /*7540*/  F2FP.BF16.F32.PACK_AB R115, R42, R40 ;  /* 0x000000282a73723e */ /* 0x000fe200000010ff */
[----:B------:R-:W-:Y:S01]  /*7550*/  FMUL.FTZ R40, R2, R148 ;  /* 0x0000009402287220 */ /* 0x000fe20000410000 */
[----:B------:R-:W-:Y:S01]  /*7560*/  FMUL.FTZ R42, R0, R150 ;  /* 0x00000096002a7220 */ /* 0x000fe20000410000 */
[-C--:B------:R-:W-:Y:S05]  /*7570*/  HMMA.16816.F32.BF16 R4, R116, R20.reuse, R4 ;  /* 0x000000147404723c */ /* 0x080fea0000041804 */
[----:B--2---:R-:W-:Y:S02]  /*7580*/  FMUL.FTZ R67, R3, R175 ;  /* 0x000000af03437220 */ /* 0x004fe40000410000 */
[----:B------:R-:W-:Y:S01]  /*7590*/  LDSM.16.MT88.4 R172, [R105+0x1c00] ;  /* 0x001c000069ac783b */ /* 0x000fe20000004200 */
[C---:B------:R-:W-:Y:S04]  /*75a0*/  HMMA.16816.F32.BF16 R8, R112.reuse, R20, R8 ;  /* 0x000000147008723c */ /* 0x040fe80000041808 */
[C---:B------:R-:W-:Y:S01]  /*75b0*/  FMUL.FTZ R21, R100.reuse, R129 ;  /* 0x0000008164157220 */ /* 0x040fe20000410000 */
[----:B------:R-:W-:Y:S01]  /*75c0*/  FMUL.FTZ R20, R100, R128 ;  /* 0x0000008064147220 */ /* 0x000fe20000410000 */
[--C-:B------:R-:W-:Y:S02]  /*75d0*/  FFMA.FTZ R128, R191, UR4, -R111.reuse ;  /* 0x00000004bf807c23 */ /* 0x100fe4000801086f */
[-C--:B------:R-:W-:Y:S02]  /*75e0*/  HMMA.16816.F32.BF16 R12, R112, R22.reuse, R12 ;  /* 0x00000016700c723c */ /* 0x080fe4000004180c */
[----:B------:R1:W-:Y:S06]  /*75f0*/  MUFU.EX2 R250, R128 ;  /* 0x0000008000fa7308 */ /* 0x0003ec0000000800 */
[C---:B------:R-:W-:Y:S04]  /*7600*/  HMMA.16816.F32.BF16 R16, R116.reuse, R22, R16 ;  /* 0x000000167410723c */ /* 0x040fe80000041810 */
[C---:B------:R-:W-:Y:S01]  /*7610*/  FMUL.FTZ R22, R3.reuse, R130 ;  /* 0x0000008203167220 */ /* 0x040fe20000410000 */
[C---:B------:R-:W-:Y:S01]  /*7620*/  FMUL.FTZ R23, R3.reuse, R131 ;  /* 0x0000008303177220 */ /* 0x040fe20000410000 */
[----:B-1----:R-:W-:Y:S06]  /*7630*/  FFMA.FTZ R128, R204, UR4, -R176 ;  /* 0x00000004cc807c23 */ /* 0x002fec00080108b0 */
[-C--:B------:R-:W-:Y:S01]  /*7640*/  HMMA.16816.F32.BF16 R20, R116, R36.reuse, R20 ;  /* 0x000000247414723c */ /* 0x080fe20000041814 */
[----:B------:R1:W-:Y:S07]  /*7650*/  MUFU.EX2 R245, R128 ;  /* 0x0000008000f57308 */ /* 0x0003ee0000000800 */
[C---:B------:R-:W-:Y:S04]  /*7660*/  HMMA.16816.F32.BF16 R24, R112.reuse, R36, R24 ;  /* 0x000000247018723c */ /* 0x040fe80000041818 */
[C---:B------:R-:W-:Y:S01]  /*7670*/  FMUL.FTZ R36, R100.reuse, R144 ;  /* 0x0000009064247220 */ /* 0x040fe20000410000 */
[----:B------:R-:W-:Y:S01]  /*7680*/  FMUL.FTZ R37, R100, R145 ;  /* 0x0000009164257220 */ /* 0x000fe20000410000 */
[----:B------:R2:W-:Y:S02]  /*7690*/  MUFU.EX2 R144, R62 ;  /* 0x0000003e00907308 */ /* 0x0005e40000000800 */
[-C--:B------:R-:W-:Y:S01]  /*76a0*/  HMMA.16816.F32.BF16 R28, R112, R38.reuse, R28 ;  /* 0x00000026701c723c */ /* 0x080fe2000004181c */
[----:B-1----:R-:W-:Y:S07]  /*76b0*/  LDSM.16.MT88.4 R128, [R105+0x400] ;  /* 0x000400006980783b */ /* 0x002fee0000004200 */
[C---:B------:R-:W-:Y:S04]  /*76c0*/  HMMA.16816.F32.BF16 R32, R116.reuse, R38, R32 ;  /* 0x000000267420723c */ /* 0x040fe80000041820 */
[C---:B------:R-:W-:Y:S01]  /*76d0*/  FMUL.FTZ R38, R3.reuse, R146 ;  /* 0x0000009203267220 */ /* 0x040fe20000410000 */
[C---:B------:R-:W-:Y:S01]  /*76e0*/  FMUL.FTZ R39, R3.reuse, R147 ;  /* 0x0000009303277220 */ /* 0x040fe20000410000 */
[----:B--2---:R-:W-:Y:S06]  /*76f0*/  FMUL.FTZ R62, R0, R170 ;  /* 0x000000aa003e7220 */ /* 0x004fec0000410000 */
[-C--:B------:R-:W-:Y:S08]  /*7700*/  HMMA.16816.F32.BF16 R36, R116, R52.reuse, R36 ;  /* 0x000000347424723c */ /* 0x080ff00000041824 */
[C---:B------:R-:W-:Y:S04]  /*7710*/  HMMA.16816.F32.BF16 R40, R112.reuse, R52, R40 ;  /* 0x000000347028723c */ /* 0x040fe80000041828 */
[C---:B------:R-:W-:Y:S01]  /*7720*/  FMUL.FTZ R52, R100.reuse, R160 ;  /* 0x000000a064347220 */ /* 0x040fe20000410000 */
[----:B------:R-:W-:Y:S03]  /*7730*/  FMUL.FTZ R53, R100, R161 ;  /* 0x000000a164357220 */ /* 0x000fe60000410000 */
[-C--:B------:R-:W-:Y:S08]  /*7740*/  HMMA.16816.F32.BF16 R44, R112, R54.reuse, R44 ;  /* 0x00000036702c723c */ /* 0x080ff0000004182c */
[C---:B------:R-:W-:Y:S04]  /*7750*/  HMMA.16816.F32.BF16 R48, R116.reuse, R54, R48 ;  /* 0x000000367430723c */ /* 0x040fe80000041830 */
[C---:B------:R-:W-:Y:S01]  /*7760*/  FMUL.FTZ R54, R3.reuse, R162 ;  /* 0x000000a203367220 */ /* 0x040fe20000410000 */
[----:B------:R-:W-:Y:S07]  /*7770*/  FMUL.FTZ R55, R3, R163 ;  /* 0x000000a303377220 */ /* 0x000fee0000410000 */
[-C--:B------:R-:W-:Y:S08]  /*7780*/  HMMA.16816.F32.BF16 R52, R116, R120.reuse, R52 ;  /* 0x000000787434723c */ /* 0x080ff00000041834 */
[C---:B------:R-:W-:Y:S04]  /*7790*/  HMMA.16816.F32.BF16 R56, R112.reuse, R120, R56 ;  /* 0x000000787038723c */ /* 0x040fe80000041838 */
[--C-:B------:R-:W-:Y:S04]  /*77a0*/  FFMA.FTZ R120, R195, UR4, -R111.reuse ;  /* 0x00000004c3787c23 */ /* 0x100fe8000801086f */
[-C--:B------:R-:W-:Y:S01]  /*77b0*/  HMMA.16816.F32.BF16 R60, R112, R122.reuse, R60 ;  /* 0x0000007a703c723c */ /* 0x080fe2000004183c */
[----:B------:R1:W2:Y:S07]  /*77c0*/  MUFU.EX2 R145, R120 ;  /* 0x0000007800917308 */ /* 0x0002ae0000000800 */
[C---:B------:R-:W-:Y:S08]  /*77d0*/  HMMA.16816.F32.BF16 R64, R116.reuse, R122, R64 ;  /* 0x0000007a7440723c */ /* 0x040ff00000041840 */
[-C--:B-----5:R-:W-:Y:S03]  /*77e0*/  HMMA.16816.F32.BF16 R68, R116, R124.reuse, R68 ;  /* 0x0000007c7444723c */ /* 0x0a0fe60000041844 */
[----:B-1----:R-:W-:Y:S04]  /*77f0*/  FFMA.FTZ R120, R188, UR4, -R106 ;  /* 0x00000004bc787c23 */ /* 0x002fe8000801086a */
[----:B------:R1:W-:Y:S01]  /*7800*/  MUFU.EX2 R146, R120 ;  /* 0x0000007800927308 */ /* 0x0003e20000000800 */
[C---:B------:R-:W-:Y:S04]  /*7810*/  HMMA.16816.F32.BF16 R72, R112.reuse, R124, R72 ;  /* 0x0000007c7048723c */ /* 0x040fe80000041848 */
[----:B------:R-:W-:Y:S01]  /*7820*/  FFMA.FTZ R124, R192, UR4, -R111 ;  /* 0x00000004c07c7c23 */ /* 0x000fe2000801086f */
[----:B------:R-:W-:Y:S03]  /*7830*/  FFMA.FTZ R125, R196, UR4, -R176 ;  /* 0x00000004c47d7c23 */ /* 0x000fe600080108b0 */
[-C--:B------:R-:W-:Y:S01]  /*7840*/  HMMA.16816.F32.BF16 R76, R112, R126.reuse, R76 ;  /* 0x0000007e704c723c */ /* 0x080fe2000004184c */
[----:B------:R3:W-:Y:S07]  /*7850*/  MUFU.EX2 R251, R124 ;  /* 0x0000007c00fb7308 */ /* 0x0007ee0000000800 */
[C---:B------:R-:W-:Y:S03]  /*7860*/  HMMA.16816.F32.BF16 R80, R116.reuse, R126, R80 ;  /* 0x0000007e7450723c */ /* 0x040fe60000041850 */
[----:B------:R4:W-:Y:S01]  /*7870*/  MUFU.EX2 R249, R125 ;  /* 0x0000007d00f97308 */ /* 0x0009e20000000800 */
[----:B-1----:R-:W-:Y:S09]  /*7880*/  FFMA.FTZ R120, R189, UR4, -R106 ;  /* 0x00000004bd787c23 */ /* 0x002ff2000801086a */
[----:B------:R1:W5:Y:S01]  /*7890*/  MUFU.EX2 R252, R120 ;  /* 0x0000007800fc7308 */ /* 0x0003620000000800 */
[--C-:B---3--:R-:W-:Y:S09]  /*78a0*/  FFMA.FTZ R124, R197, UR4, -R176.reuse ;  /* 0x00000004c57c7c23 */ /* 0x108ff200080108b0 */
[----:B------:R3:W5:Y:S01]  /*78b0*/  MUFU.EX2 R248, R124 ;  /* 0x0000007c00f87308 */ /* 0x0007620000000800 */
[--C-:B----4-:R-:W-:Y:S09]  /*78c0*/  FFMA.FTZ R125, R199, UR4, -R177.reuse ;  /* 0x00000004c77d7c23 */ /* 0x110ff200080108b1 */
[----:B------:R-:W-:Y:S01]  /*78d0*/  MUFU.EX2 R246, R125 ;  /* 0x0000007d00f67308 */ /* 0x000fe20000000800 */
[----:B-1----:R-:W1:Y:S01]  /*78e0*/  LDSM.16.MT88.4 R120, [R105+0x2000] ;  /* 0x002000006978783b */ /* 0x002e620000004200 */
[--C-:B---3--:R-:W-:Y:S08]  /*78f0*/  FFMA.FTZ R124, R198, UR4, -R177.reuse ;  /* 0x00000004c67c7c23 */ /* 0x108ff000080108b1 */
[----:B------:R3:W4:Y:S02]  /*7900*/  MUFU.EX2 R247, R124 ;  /* 0x0000007c00f77308 */ /* 0x0007240000000800 */
[----:B---3--:R-:W3:Y:S01]  /*7910*/  LDSM.16.MT88.4 R124, [R220+0x9400] ;  /* 0x00940000dc7c783b */ /* 0x008ee20000004200 */
[-C--:B-1----:R-:W-:Y:S08]  /*7920*/  HMMA.16816.F32.BF16 R84, R116, R120.reuse, R84 ;  /* 0x000000787454723c */ /* 0x082ff00000041854 */
[C---:B------:R-:W-:Y:S04]  /*7930*/  HMMA.16816.F32.BF16 R88, R112.reuse, R120, R88 ;  /* 0x000000787058723c */ /* 0x040fe80000041858 */
[----:B------:R-:W-:Y:S04]  /*7940*/  FFMA.FTZ R120, R205, UR4, -R176 ;  /* 0x00000004cd787c23 */ /* 0x000fe800080108b0 */
[-C--:B------:R-:W-:Y:S01]  /*7950*/  HMMA.16816.F32.BF16 R92, R112, R122.reuse, R92 ;  /* 0x0000007a705c723c */ /* 0x080fe2000004185c */
[----:B------:R1:W3:Y:S02]  /*7960*/  MUFU.EX2 R244, R120 ;  /* 0x0000007800f47308 */ /* 0x0002e40000000800 */
[--C-:B------:R-:W-:Y:S01]  /*7970*/  FFMA.FTZ R112, R207, UR4, -R177.reuse ;  /* 0x00000004cf707c23 */ /* 0x100fe200080108b1 */
[----:B--2---:R-:W-:Y:S02]  /*7980*/  F2FP.BF16.F32.PACK_AB R113, R145, R143 ;  /* 0x0000008f9171723e */ /* 0x004fe400000010ff */
[----:B-----5:R-:W-:Y:S02]  /*7990*/  F2FP.BF16.F32.PACK_AB R114, R252, R146 ;  /* 0x00000092fc72723e */ /* 0x020fe400000010ff */
[----:B------:R-:W-:Y:S03]  /*79a0*/  HMMA.16816.F32.BF16 R96, R116, R122, R96 ;  /* 0x0000007a7460723c */ /* 0x000fe60000041860 */
[----:B------:R2:W-:Y:S01]  /*79b0*/  MUFU.EX2 R243, R112 ;  /* 0x0000007000f37308 */ /* 0x0005e20000000800 */
[----:B------:R-:W-:Y:S02]  /*79c0*/  F2FP.BF16.F32.PACK_AB R115, R251, R250 ;  /* 0x000000fafb73723e */ /* 0x000fe400000010ff */
[----:B------:R-:W-:Y:S02]  /*79d0*/  F2FP.BF16.F32.PACK_AB R116, R248, R249 ;  /* 0x000000f9f874723e */ /* 0x000fe400000010ff */
[----:B----4-:R-:W-:Y:S01]  /*79e0*/  F2FP.BF16.F32.PACK_AB R117, R246, R247 ;  /* 0x000000f7f675723e */ /* 0x010fe200000010ff */
[----:B-1----:R-:W-:Y:S01]  /*79f0*/  FFMA.FTZ R120, R206, UR4, -R177 ;  /* 0x00000004ce787c23 */ /* 0x002fe200080108b1 */
[----:B---3--:R-:W-:Y:S03]  /*7a00*/  F2FP.BF16.F32.PACK_AB R118, R244, R245 ;  /* 0x000000f5f476723e */ /* 0x008fe600000010ff */
[----:B------:R-:W1:Y:S01]  /*7a10*/  MUFU.EX2 R242, R120 ;  /* 0x0000007800f27308 */ /* 0x000e620000000800 */
[----:B--2---:R-:W-:Y:S07]  /*7a20*/  F2FP.BF16.F32.PACK_AB R112, R144, R142 ;  /* 0x0000008e9070723e */ /* 0x004fee00000010ff */
[-C--:B------:R-:W-:Y:S05]  /*7a30*/  HMMA.16816.F32.BF16 R4, R112, R124.reuse, R4 ;  /* 0x0000007c7004723c */ /* 0x080fea0000041804 */
[----:B-1----:R-:W-:Y:S01]  /*7a40*/  F2FP.BF16.F32.PACK_AB R119, R243, R242 ;  /* 0x000000f2f377723e */ /* 0x002fe200000010ff */
[----:B------:R-:W1:Y:S06]  /*7a50*/  LDSM.16.MT88.4 R120, [R105+0x1400] ;  /* 0x001400006978783b */ /* 0x000e6c0000004200 */
[C---:B------:R-:W-:Y:S04]  /*7a60*/  HMMA.16816.F32.BF16 R8, R116.reuse, R124, R8 ;  /* 0x0000007c7408723c */ /* 0x040fe80000041808 */
[--C-:B------:R-:W-:Y:S04]  /*7a70*/  FFMA.FTZ R124, R214, UR4, -R106.reuse ;  /* 0x00000004d67c7c23 */ /* 0x100fe8000801086a */
[-C--:B------:R-:W-:Y:S01]  /*7a80*/  HMMA.16816.F32.BF16 R12, R116, R126.reuse, R12 ;  /* 0x0000007e740c723c */ /* 0x080fe2000004180c */
[----:B------:R2:W-:Y:S07]  /*7a90*/  MUFU.EX2 R241, R124 ;  /* 0x0000007c00f17308 */ /* 0x0005ee0000000800 */
[C---:B------:R-:W-:Y:S08]  /*7aa0*/  HMMA.16816.F32.BF16 R16, R112.reuse, R126, R16 ;  /* 0x0000007e7010723c */ /* 0x040ff00000041810 */
[-C--:B------:R-:W-:Y:S03]  /*7ab0*/  HMMA.16816.F32.BF16 R20, R112, R128.reuse, R20 ;  /* 0x000000807014723c */ /* 0x080fe60000041814 */
[--C-:B--2---:R-:W-:Y:S04]  /*7ac0*/  FFMA.FTZ R124, R212, UR4, -R106.reuse ;  /* 0x00000004d47c7c23 */ /* 0x104fe8000801086a */
[----:B------:R2:W-:Y:S01]  /*7ad0*/  MUFU.EX2 R240, R124 ;  /* 0x0000007c00f07308 */ /* 0x0005e20000000800 */
[C---:B------:R-:W-:Y:S04]  /*7ae0*/  HMMA.16816.F32.BF16 R24, R116.reuse, R128, R24 ;  /* 0x000000807418723c */ /* 0x040fe80000041818 */
[--C-:B------:R-:W-:Y:S04]  /*7af0*/  FFMA.FTZ R128, R213, UR4, -R111.reuse ;  /* 0x00000004d5807c23 */ /* 0x100fe8000801086f */
[-C--:B------:R-:W-:Y:S01]  /*7b00*/  HMMA.16816.F32.BF16 R28, R116, R130.reuse, R28 ;  /* 0x00000082741c723c */ /* 0x080fe2000004181c */
[----:B------:R3:W-:Y:S07]  /*7b10*/  MUFU.EX2 R239, R128 ;  /* 0x0000008000ef7308 */ /* 0x0007ee0000000800 */
[C---:B------:R-:W-:Y:S01]  /*7b20*/  HMMA.16816.F32.BF16 R32, R112.reuse, R130, R32 ;  /* 0x000000827020723c */ /* 0x040fe20000041820 */
[----:B--2---:R-:W2:Y:S07]  /*7b30*/  LDSM.16.MT88.4 R124, [R220+0xb400] ;  /* 0x00b40000dc7c783b */ /* 0x004eae0000004200 */
[-C--:B------:R-:W-:Y:S03]  /*7b40*/  HMMA.16816.F32.BF16 R36, R112, R132.reuse, R36 ;  /* 0x000000847024723c */ /* 0x080fe60000041824 */
[--C-:B---3--:R-:W-:Y:S01]  /*7b50*/  FFMA.FTZ R128, R215, UR4, -R111.reuse ;  /* 0x00000004d7807c23 */ /* 0x108fe2000801086f */
[----:B------:R-:W-:Y:S03]  /*7b60*/  MOV R215, R146 ;  /* 0x0000009200d77202 */ /* 0x000fe60000000f00 */
[----:B------:R3:W-:Y:S01]  /*7b70*/  MUFU.EX2 R214, R128 ;  /* 0x0000008000d67308 */ /* 0x0007e20000000800 */
[C---:B------:R-:W-:Y:S08]  /*7b80*/  HMMA.16816.F32.BF16 R40, R116.reuse, R132, R40 ;  /* 0x000000847428723c */ /* 0x040ff00000041828 */
[-C--:B------:R-:W-:Y:S08]  /*7b90*/  HMMA.16816.F32.BF16 R44, R116, R134.reuse, R44 ;  /* 0x00000086742c723c */ /* 0x080ff0000004182c */
[C---:B------:R-:W-:Y:S01]  /*7ba0*/  HMMA.16816.F32.BF16 R48, R112.reuse, R134, R48 ;  /* 0x000000867030723c */ /* 0x040fe20000041830 */
[----:B------:R-:W-:Y:S03]  /*7bb0*/  LDSM.16.MT88.4 R132, [R220+0xa800] ;  /* 0x00a80000dc84783b */ /* 0x000fe60000004200 */
[--C-:B---3--:R-:W-:Y:S04]  /*7bc0*/  FFMA.FTZ R128, R208, UR4, -R106.reuse ;  /* 0x00000004d0807c23 */ /* 0x108fe8000801086a */
[-C--:B-1----:R-:W-:Y:S01]  /*7bd0*/  HMMA.16816.F32.BF16 R52, R112, R120.reuse, R52 ;  /* 0x000000787034723c */ /* 0x082fe20000041834 */
[----:B------:R1:W-:Y:S07]  /*7be0*/  MUFU.EX2 R213, R128 ;  /* 0x0000008000d57308 */ /* 0x0003ee0000000800 */
[C---:B------:R-:W-:Y:S04]  /*7bf0*/  HMMA.16816.F32.BF16 R56, R116.reuse, R120, R56 ;  /* 0x000000787438723c */ /* 0x040fe80000041838 */
[--C-:B------:R-:W-:Y:S04]  /*7c00*/  FFMA.FTZ R120, R210, UR4, -R111.reuse ;  /* 0x00000004d2787c23 */ /* 0x100fe8000801086f */
[-C--:B------:R-:W-:Y:S01]  /*7c10*/  HMMA.16816.F32.BF16 R60, R116, R122.reuse, R60 ;  /* 0x0000007a743c723c */ /* 0x080fe2000004183c */
[----:B------:R3:W-:Y:S02]  /*7c20*/  MUFU.EX2 R210, R120 ;  /* 0x0000007800d27308 */ /* 0x0007e40000000800 */
[----:B-1----:R-:W-:Y:S05]  /*7c30*/  FFMA.FTZ R128, R209, UR4, -R106 ;  /* 0x00000004d1807c23 */ /* 0x002fea000801086a */
[C---:B------:R-:W-:Y:S03]  /*7c40*/  HMMA.16816.F32.BF16 R64, R112.reuse, R122, R64 ;  /* 0x0000007a7040723c */ /* 0x040fe60000041840 */
[----:B------:R1:W-:Y:S05]  /*7c50*/  MUFU.EX2 R212, R128 ;  /* 0x0000008000d47308 */ /* 0x0003ea0000000800 */
[-C--:B--2---:R-:W-:Y:S03]  /*7c60*/  HMMA.16816.F32.BF16 R68, R112, R124.reuse, R68 ;  /* 0x0000007c7044723c */ /* 0x084fe60000041844 */
[----:B---3--:R-:W-:Y:S04]  /*7c70*/  FFMA.FTZ R120, R211, UR4, -R111 ;  /* 0x00000004d3787c23 */ /* 0x008fe8000801086f */
[----:B------:R2:W-:Y:S01]  /*7c80*/  MUFU.EX2 R211, R120 ;  /* 0x0000007800d37308 */ /* 0x0005e20000000800 */
[C---:B------:R-:W-:Y:S01]  /*7c90*/  HMMA.16816.F32.BF16 R72, R116.reuse, R124, R72 ;  /* 0x0000007c7448723c */ /* 0x040fe20000041848 */
[----:B-1----:R-:W1:Y:S03]  /*7ca0*/  LDSM.16.MT88.4 R128, [R105+0x2400] ;  /* 0x002400006980783b */ /* 0x002e660000004200 */
[--C-:B------:R-:W-:Y:S01]  /*7cb0*/  FFMA.FTZ R124, R228, UR4, -R176.reuse ;  /* 0x00000004e47c7c23 */ /* 0x100fe200080108b0 */
[----:B------:R-:W-:Y:S03]  /*7cc0*/  MOV R228, R141 ;  /* 0x0000008d00e47202 */ /* 0x000fe60000000f00 */
[-C--:B------:R-:W-:Y:S01]  /*7cd0*/  HMMA.16816.F32.BF16 R76, R116, R126.reuse, R76 ;  /* 0x0000007e744c723c */ /* 0x080fe2000004184c */
[----:B------:R3:W-:Y:S07]  /*7ce0*/  MUFU.EX2 R204, R124 ;  /* 0x0000007c00cc7308 */ /* 0x0007ee0000000800 */
[C---:B------:R-:W-:Y:S04]  /*7cf0*/  HMMA.16816.F32.BF16 R80, R112.reuse, R126, R80 ;  /* 0x0000007e7050723c */ /* 0x040fe80000041850 */
[--C-:B--2---:R-:W-:Y:S01]  /*7d00*/  FFMA.FTZ R120, R216, UR4, -R176.reuse ;  /* 0x00000004d8787c23 */ /* 0x104fe200080108b0 */
[----:B------:R-:W-:Y:S03]  /*7d10*/  MOV R216, R145 ;  /* 0x0000009100d87202 */ /* 0x000fe60000000f00 */
[----:B------:R2:W-:Y:S01]  /*7d20*/  MUFU.EX2 R208, R120 ;  /* 0x0000007800d07308 */ /* 0x0005e20000000800 */
[--C-:B---3--:R-:W-:Y:S01]  /*7d30*/  FFMA.FTZ R124, R219, UR4, -R176.reuse ;  /* 0x00000004db7c7c23 */ /* 0x108fe200080108b0 */
[----:B------:R-:W-:Y:S08]  /*7d40*/  MOV R219, R140 ;  /* 0x0000008c00db7202 */ /* 0x000ff00000000f00 */
[----:B------:R3:W-:Y:S01]  /*7d50*/  MUFU.EX2 R205, R124 ;  /* 0x0000007c00cd7308 */ /* 0x0007e20000000800 */
[----:B--2---:R-:W-:Y:S01]  /*7d60*/  FFMA.FTZ R120, R217, UR4, -R176 ;  /* 0x00000004d9787c23 */ /* 0x004fe200080108b0 */
[-C--:B-1----:R-:W-:Y:S08]  /*7d70*/  HMMA.16816.F32.BF16 R84, R112, R128.reuse, R84 ;  /* 0x000000807054723c */ /* 0x082ff00000041854 */
[----:B------:R1:W2:Y:S01]  /*7d80*/  MUFU.EX2 R209, R120 ;  /* 0x0000007800d17308 */ /* 0x0002a20000000800 */
[----:B------:R-:W-:Y:S01]  /*7d90*/  MOV R217, R144 ;  /* 0x0000009000d97202 */ /* 0x000fe20000000f00 */
[--C-:B---3--:R-:W-:Y:S01]  /*7da0*/  FFMA.FTZ R124, R229, UR4, -R177.reuse ;  /* 0x00000004e57c7c23 */ /* 0x108fe200080108b1 */
[C---:B------:R-:W-:Y:S07]  /*7db0*/  HMMA.16816.F32.BF16 R88, R116.reuse, R128, R88 ;  /* 0x000000807458723c */ /* 0x040fee0000041858 */
[----:B------:R3:W-:Y:S01]  /*7dc0*/  MUFU.EX2 R199, R124 ;  /* 0x0000007c00c77308 */ /* 0x0007e20000000800 */
[--C-:B------:R-:W-:Y:S01]  /*7dd0*/  FFMA.FTZ R128, R230, UR4, -R177.reuse ;  /* 0x00000004e6807c23 */ /* 0x100fe200080108b1 */
[----:B------:R-:W-:Y:S02]  /*7de0*/  MOV R230, R138 ;  /* 0x0000008a00e67202 */ /* 0x000fe40000000f00 */
[----:B------:R-:W-:Y:S01]  /*7df0*/  MOV R229, R139 ;  /* 0x0000008b00e57202 */ /* 0x000fe20000000f00 */
[-C--:B------:R-:W-:Y:S05]  /*7e00*/  HMMA.16816.F32.BF16 R92, R116, R130.reuse, R92 ;  /* 0x00000082745c723c */ /* 0x080fea000004185c */
[----:B------:R4:W5:Y:S01]  /*7e10*/  MUFU.EX2 R198, R128 ;  /* 0x0000008000c67308 */ /* 0x0009620000000800 */
[----:B-1----:R-:W-:Y:S01]  /*7e20*/  FFMA.FTZ R120, R218, UR4, -R177 ;  /* 0x00000004da787c23 */ /* 0x002fe200080108b1 */
[----:B------:R-:W-:Y:S02]  /*7e30*/  MOV R218, R143 ;  /* 0x0000008f00da7202 */ /* 0x000fe40000000f00 */
[----:B--2---:R-:W-:Y:S01]  /*7e40*/  F2FP.BF16.F32.PACK_AB R116, R209, R208 ;  /* 0x000000d0d174723e */ /* 0x004fe200000010ff */
[----:B------:R-:W-:Y:S05]  /*7e50*/  HMMA.16816.F32.BF16 R96, R112, R130, R96 ;  /* 0x000000827060723c */ /* 0x000fea0000041860 */
[----:B------:R1:W-:Y:S01]  /*7e60*/  MUFU.EX2 R206, R120 ;  /* 0x0000007800ce7308 */ /* 0x0003e20000000800 */
[----:B---3--:R-:W-:Y:S01]  /*7e70*/  LDSM.16.MT88.4 R124, [R105+0x800] ;  /* 0x00080000697c783b */ /* 0x008fe20000004200 */
[----:B------:R-:W-:Y:S02]  /*7e80*/  F2FP.BF16.F32.PACK_AB R112, R240, R241 ;  /* 0x000000f1f070723e */ /* 0x000fe400000010ff */
[----:B------:R-:W-:Y:S02]  /*7e90*/  F2FP.BF16.F32.PACK_AB R113, R214, R239 ;  /* 0x000000efd671723e */ /* 0x000fe400000010ff */
[----:B------:R-:W-:Y:S02]  /*7ea0*/  F2FP.BF16.F32.PACK_AB R114, R212, R213 ;  /* 0x000000d5d472723e */ /* 0x000fe400000010ff */
[----:B------:R-:W-:Y:S01]  /*7eb0*/  F2FP.BF16.F32.PACK_AB R115, R211, R210 ;  /* 0x000000d2d373723e */ /* 0x000fe200000010ff */
[----:B----4-:R-:W-:Y:S01]  /*7ec0*/  FFMA.FTZ R128, R233, UR4, -R111 ;  /* 0x00000004e9807c23 */ /* 0x010fe2000801086f */
[----:B------:R-:W-:Y:S02]  /*7ed0*/  F2FP.BF16.F32.PACK_AB R118, R205, R204 ;  /* 0x000000cccd76723e */ /* 0x000fe400000010ff */
[----:B-----5:R-:W-:Y:S01]  /*7ee0*/  F2FP.BF16.F32.PACK_AB R119, R198, R199 ;  /* 0x000000c7c677723e */ /* 0x020fe200000010ff */
[----:B------:R2:W-:Y:S01]  /*7ef0*/  MUFU.EX2 R194, R128 ;  /* 0x0000008000c27308 */ /* 0x0005e20000000800 */
[----:B------:R-:W-:Y:S01]  /*7f00*/  MOV R233, R187 ;  /* 0x000000bb00e97202 */ /* 0x000fe20000000f00 */
[--C-:B-1----:R-:W-:Y:S01]  /*7f10*/  FFMA.FTZ R120, R227, UR4, -R177.reuse ;  /* 0x00000004e3787c23 */ /* 0x102fe200080108b1 */
[----:B------:R-:W-:Y:S01]  /*7f20*/  FFMA.FTZ R177, R109, UR4, -R177 ;  /* 0x000000046db17c23 */ /* 0x000fe200080108b1 */
[----:B------:R-:W-:Y:S06]  /*7f30*/  MOV R227, R142 ;  /* 0x0000008e00e37202 */ /* 0x000fec0000000f00 */
[----:B------:R1:W3:Y:S01]  /*7f40*/  MUFU.EX2 R207, R120 ;  /* 0x0000007800cf7308 */ /* 0x0002e20000000800 */
[----:B------:R-:W-:Y:S09]  /*7f50*/  LDSM.16.MT88.4 R140, [R105+0xc00] ;  /* 0x000c0000698c783b */ /* 0x000ff20000004200 */
[----:B------:R-:W-:Y:S01]  /*7f60*/  MUFU.EX2 R187, R108 ;  /* 0x0000006c00bb7308 */ /* 0x000fe20000000800 */
[--C-:B--2---:R-:W-:Y:S01]  /*7f70*/  FFMA.FTZ R128, R234, UR4, -R111.reuse ;  /* 0x00000004ea807c23 */ /* 0x104fe2000801086f */
[----:B------:R-:W-:Y:S08]  /*7f80*/  MOV R234, R184 ;  /* 0x000000b800ea7202 */ /* 0x000ff00000000f00 */
[----:B------:R2:W4:Y:S01]  /*7f90*/  MUFU.EX2 R195, R128 ;  /* 0x0000008000c37308 */ /* 0x0005220000000800 */
[----:B-1----:R-:W1:Y:S01]  /*7fa0*/  LDSM.16.MT88.4 R120, [R220+0x9800] ;  /* 0x00980000dc78783b */ /* 0x002e620000004200 */
[----:B---3--:R-:W-:Y:S01]  /*7fb0*/  F2FP.BF16.F32.PACK_AB R117, R207, R206 ;  /* 0x000000cecf75723e */ /* 0x008fe200000010ff */
[--C-:B--2---:R-:W-:Y:S01]  /*7fc0*/  FFMA.FTZ R128, R201, UR4, -R106.reuse ;  /* 0x00000004c9807c23 */ /* 0x104fe2000801086a */
[----:B----4-:R-:W-:Y:S02]  /*7fd0*/  F2FP.BF16.F32.PACK_AB R109, R195, R194 ;  /* 0x000000c2c36d723e */ /* 0x010fe400000010ff */
[----:B------:R-:W-:Y:S04]  /*7fe0*/  MOV R201, R185 ;  /* 0x000000b900c97202 */ /* 0x000fe80000000f00 */
[----:B------:R2:W-:Y:S02]  /*7ff0*/  MUFU.EX2 R192, R128 ;  /* 0x0000008000c07308 */ /* 0x0005e40000000800 */
[----:B--2---:R-:W-:Y:S01]  /*8000*/  LDSM.16.MT88.4 R128, [R105+0x2800] ;  /* 0x002800006980783b */ /* 0x004fe20000004200 */
[-C--:B-1----:R-:W-:Y:S08]  /*8010*/  HMMA.16816.F32.BF16 R4, R112, R120.reuse, R4 ;  /* 0x000000787004723c */ /* 0x082ff00000041804 */
[C---:B------:R-:W-:Y:S08]  /*8020*/  HMMA.16816.F32.BF16 R8, R116.reuse, R120, R8 ;  /* 0x000000787408723c */ /* 0x040ff00000041808 */
[-C--:B------:R-:W-:Y:S08]  /*8030*/  HMMA.16816.F32.BF16 R12, R116, R122.reuse, R12 ;  /* 0x0000007a740c723c */ /* 0x080ff0000004180c */
[C---:B------:R-:W-:Y:S01]  /*8040*/  HMMA.16816.F32.BF16 R16, R112.reuse, R122, R16 ;  /* 0x0000007a7010723c */ /* 0x040fe20000041810 */
[----:B------:R-:W1:Y:S07]  /*8050*/  LDSM.16.MT88.4 R120, [R105+0x1800] ;  /* 0x001800006978783b */ /* 0x000e6e0000004200 */
[-C--:B------:R-:W-:Y:S08]  /*8060*/  HMMA.16816.F32.BF16 R20, R112, R124.reuse, R20 ;  /* 0x0000007c7014723c */ /* 0x080ff00000041814 */
[C---:B------:R-:W-:Y:S04]  /*8070*/  HMMA.16816.F32.BF16 R24, R116.reuse, R124, R24 ;  /* 0x0000007c7418723c */ /* 0x040fe80000041818 */
[--C-:B------:R-:W-:Y:S01]  /*8080*/  FFMA.FTZ R124, R231, UR4, -R106.reuse ;  /* 0x00000004e77c7c23 */ /* 0x100fe2000801086a */
[----:B------:R-:W-:Y:S03]  /*8090*/  MOV R231, R137 ;  /* 0x0000008900e77202 */ /* 0x000fe60000000f00 */
[-C--:B------:R-:W-:Y:S01]  /*80a0*/  HMMA.16816.F32.BF16 R28, R116, R126.reuse, R28 ;  /* 0x0000007e741c723c */ /* 0x080fe2000004181c */
[----:B------:R2:W-:Y:S07]  /*80b0*/  MUFU.EX2 R196, R124 ;  /* 0x0000007c00c47308 */ /* 0x0005ee0000000800 */
[C---:B------:R-:W-:Y:S08]  /*80c0*/  HMMA.16816.F32.BF16 R32, R112.reuse, R126, R32 ;  /* 0x0000007e7020723c */ /* 0x040ff00000041820 */
[-C--:B------:R-:W-:Y:S03]  /*80d0*/  HMMA.16816.F32.BF16 R36, R112, R132.reuse, R36 ;  /* 0x000000847024723c */ /* 0x080fe60000041824 */
[--C-:B--2---:R-:W-:Y:S01]  /*80e0*/  FFMA.FTZ R124, R232, UR4, -R106.reuse ;  /* 0x00000004e87c7c23 */ /* 0x104fe2000801086a */
[----:B------:R-:W-:Y:S01]  /*80f0*/  MOV R232, R136 ;  /* 0x0000008800e87202 */ /* 0x000fe20000000f00 */
[----:B------:R-:W-:Y:S01]  /*8100*/  FFMA.FTZ R106, R200, UR4, -R106 ;  /* 0x00000004c86a7c23 */ /* 0x000fe2000801086a */
[----:B------:R-:W-:Y:S01]  /*8110*/  MOV R136, R183 ;  /* 0x000000b700887202 */ /* 0x000fe20000000f00 */
[----:B------:R2:W3:Y:S01]  /*8120*/  MUFU.EX2 R197, R124 ;  /* 0x0000007c00c57308 */ /* 0x0004e20000000800 */
[C---:B------:R-:W-:Y:S04]  /*8130*/  HMMA.16816.F32.BF16 R40, R116.reuse, R132, R40 ;  /* 0x000000847428723c */ /* 0x040fe80000041828 */
[----:B------:R-:W-:Y:S05]  /*8140*/  MOV R200, R186 ;  /* 0x000000ba00c87202 */ /* 0x000fea0000000f00 */
[----:B------:R4:W5:Y:S01]  /*8150*/  MUFU.EX2 R193, R106 ;  /* 0x0000006a00c17308 */ /* 0x0009620000000800 */
[-C--:B------:R-:W-:Y:S09]  /*8160*/  HMMA.16816.F32.BF16 R44, R116, R134.reuse, R44 ;  /* 0x00000086742c723c */ /* 0x080ff2000004182c */
[----:B------:R-:W-:Y:S01]  /*8170*/  MUFU.EX2 R186, R107 ;  /* 0x0000006b00ba7308 */ /* 0x000fe20000000800 */
[C---:B------:R-:W-:Y:S01]  /*8180*/  HMMA.16816.F32.BF16 R48, R112.reuse, R134, R48 ;  /* 0x000000867030723c */ /* 0x040fe20000041830 */
[----:B--2---:R-:W2:Y:S03]  /*8190*/  LDSM.16.MT88.4 R124, [R220+0xb800] ;  /* 0x00b80000dc7c783b */ /* 0x004ea60000004200 */
[----:B---3--:R-:W-:Y:S05]  /*81a0*/  F2FP.BF16.F32.PACK_AB R108, R197, R196 ;  /* 0x000000c4c56c723e */ /* 0x008fea00000010ff */
[----:B------:R5:W-:Y:S01]  /*81b0*/  MUFU.EX2 R107, R110 ;  /* 0x0000006e006b7308 */ /* 0x000be20000000800 */
[-C--:B-1----:R-:W-:Y:S03]  /*81c0*/  HMMA.16816.F32.BF16 R52, R112, R120.reuse, R52 ;  /* 0x000000787034723c */ /* 0x082fe60000041834 */
[--C-:B----4-:R-:W-:Y:S01]  /*81d0*/  FFMA.FTZ R106, R202, UR4, -R111.reuse ;  /* 0x00000004ca6a7c23 */ /* 0x110fe2000801086f */
[----:B------:R-:W-:Y:S01]  /*81e0*/  MOV R202, R180 ;  /* 0x000000b400ca7202 */ /* 0x000fe20000000f00 */
[----:B------:R-:W-:Y:S01]  /*81f0*/  FFMA.FTZ R111, R203, UR4, -R111 ;  /* 0x00000004cb6f7c23 */ /* 0x000fe2000801086f */
[----:B------:R-:W-:Y:S03]  /*8200*/  MOV R203, R181 ;  /* 0x000000b500cb7202 */ /* 0x000fe60000000f00 */
[----:B------:R1:W-:Y:S01]  /*8210*/  MUFU.EX2 R190, R106 ;  /* 0x0000006a00be7308 */ /* 0x0003e20000000800 */
[C---:B------:R-:W-:Y:S09]  /*8220*/  HMMA.16816.F32.BF16 R56, R116.reuse, R120, R56 ;  /* 0x000000787438723c */ /* 0x040ff20000041838 */
[----:B------:R-:W3:Y:S01]  /*8230*/  MUFU.EX2 R191, R111 ;  /* 0x0000006f00bf7308 */ /* 0x000ee20000000800 */
[-C--:B------:R-:W-:Y:S03]  /*8240*/  HMMA.16816.F32.BF16 R60, R116, R122.reuse, R60 ;  /* 0x0000007a743c723c */ /* 0x080fe6000004183c */
[----:B-----5:R-:W-:Y:S05]  /*8250*/  F2FP.BF16.F32.PACK_AB R110, R193, R192 ;  /* 0x000000c0c16e723e */ /* 0x020fea00000010ff */
[C---:B------:R-:W-:Y:S04]  /*8260*/  HMMA.16816.F32.BF16 R64, R112.reuse, R122, R64 ;  /* 0x0000007a7040723c */ /* 0x040fe80000041840 */
[--C-:B-1----:R-:W-:Y:S02]  /*8270*/  FFMA.FTZ R106, R235, UR4, -R176.reuse ;  /* 0x00000004eb6a7c23 */ /* 0x102fe400080108b0 */
[----:B------:R-:W4:Y:S01]  /*8280*/  LDL.LU R235, [R1+0xc] ;  /* 0x00000c0001eb7983 */ /* 0x000f220000300800 */
[----:B---3--:R-:W-:Y:S01]  /*8290*/  F2FP.BF16.F32.PACK_AB R111, R191, R190 ;  /* 0x000000bebf6f723e */ /* 0x008fe200000010ff */
[-C--:B--2---:R-:W-:Y:S01]  /*82a0*/  HMMA.16816.F32.BF16 R68, R112, R124.reuse, R68 ;  /* 0x0000007c7044723c */ /* 0x084fe20000041844 */
[----:B------:R1:W-:Y:S07]  /*82b0*/  MUFU.EX2 R188, R106 ;  /* 0x0000006a00bc7308 */ /* 0x0003ee0000000800 */
[C---:B------:R-:W-:Y:S08]  /*82c0*/  HMMA.16816.F32.BF16 R72, R116.reuse, R124, R72 ;  /* 0x0000007c7448723c */ /* 0x040ff00000041848 */
[-C--:B------:R-:W-:Y:S03]  /*82d0*/  HMMA.16816.F32.BF16 R76, R116, R126.reuse, R76 ;  /* 0x0000007e744c723c */ /* 0x080fe6000004184c */
[--C-:B-1----:R-:W-:Y:S01]  /*82e0*/  FFMA.FTZ R106, R236, UR4, -R176.reuse ;  /* 0x00000004ec6a7c23 */ /* 0x102fe200080108b0 */
[----:B------:R-:W-:Y:S02]  /*82f0*/  MOV R236, R182 ;  /* 0x000000b600ec7202 */ /* 0x000fe40000000f00 */
[----:B------:R-:W-:Y:S01]  /*8300*/  LDSM.16.MT88.4 R180, [R220+0xbc00] ;  /* 0x00bc0000dcb4783b */ /* 0x000fe20000004200 */
[----:B------:R1:W2:Y:S01]  /*8310*/  MUFU.EX2 R189, R106 ;  /* 0x0000006a00bd7308 */ /* 0x0002a20000000800 */
[C---:B------:R-:W-:Y:S06]  /*8320*/  HMMA.16816.F32.BF16 R80, R112.reuse, R126, R80 ;  /* 0x0000007e7050723c */ /* 0x040fec0000041850 */
[----:B------:R-:W3:Y:S02]  /*8330*/  LDSM.16.MT88.4 R124, [R220+0x9c00] ;  /* 0x009c0000dc7c783b */ /* 0x000ee40000004200 */
[-C--:B------:R-:W-:Y:S08]  /*8340*/  HMMA.16816.F32.BF16 R84, R112, R128.reuse, R84 ;  /* 0x000000807054723c */ /* 0x080ff00000041854 */
[C---:B------:R-:W-:Y:S04]  /*8350*/  HMMA.16816.F32.BF16 R88, R116.reuse, R128, R88 ;  /* 0x000000807458723c */ /* 0x040fe80000041858 */
[--C-:B-1----:R-:W-:Y:S01]  /*8360*/  FFMA.FTZ R106, R238, UR4, -R176.reuse ;  /* 0x00000004ee6a7c23 */ /* 0x102fe200080108b0 */
[----:B------:R-:W-:Y:S01]  /*8370*/  FFMA.FTZ R176, R237, UR4, -R176 ;  /* 0x00000004edb07c23 */ /* 0x000fe200080108b0 */
[----:B------:R-:W5:Y:S01]  /*8380*/  LDL.LU R238, [R1+0x8] ;  /* 0x0000080001ee7983 */ /* 0x000f620000300800 */
[----:B------:R-:W-:Y:S01]  /*8390*/  MOV R237, R178 ;  /* 0x000000b200ed7202 */ /* 0x000fe20000000f00 */
[-C--:B------:R-:W-:Y:S01]  /*83a0*/  HMMA.16816.F32.BF16 R92, R116, R130.reuse, R92 ;  /* 0x00000082745c723c */ /* 0x080fe2000004185c */
[----:B------:R2:W-:Y:S07]  /*83b0*/  MUFU.EX2 R185, R176 ;  /* 0x000000b000b97308 */ /* 0x0005ee0000000800 */
[----:B------:R-:W-:Y:S03]  /*83c0*/  HMMA.16816.F32.BF16 R96, R112, R130, R96 ;  /* 0x000000827060723c */ /* 0x000fe60000041860 */
[----:B------:R-:W1:Y:S10]  /*83d0*/  MUFU.EX2 R184, R106 ;  /* 0x0000006a00b87308 */ /* 0x000e740000000800 */
[----:B------:R1:W1:Y:S01]  /*83e0*/  MUFU.EX2 R106, R177 ;  /* 0x000000b1006a7308 */ /* 0x0002620000000800 */
[----:B--2---:R-:W-:Y:S01]  /*83f0*/  F2FP.BF16.F32.PACK_AB R176, R189, R188 ;  /* 0x000000bcbdb0723e */ /* 0x004fe200000010ff */
[-C--:B---3--:R-:W-:Y:S01]  /*8400*/  HMMA.16816.F32.BF16 R116, R108, R124.reuse, R4 ;  /* 0x0000007c6c74723c */ /* 0x088fe20000041804 */
[----:B------:R-:W2:Y:S04]  /*8410*/  LDL.LU R5, [R1] ;  /* 0x0000000001057983 */ /* 0x000ea80000300800 */
[----:B------:R-:W3:Y:S01]  /*8420*/  LDL.LU R7, [R1+0x4] ;  /* 0x0000040001077983 */ /* 0x000ee20000300800 */
[----:B------:R-:W-:Y:S02]  /*8430*/  MOV R6, R179 ;  /* 0x000000b300067202 */ /* 0x000fe40000000f00 */
[----:B-1----:R-:W-:Y:S02]  /*8440*/  F2FP.BF16.F32.PACK_AB R178, R185, R184 ;  /* 0x000000b8b9b2723e */ /* 0x002fe400000010ff */
[----:B------:R-:W-:Y:S02]  /*8450*/  MOV R4, R136 ;  /* 0x0000008800047202 */ /* 0x000fe40000000f00 */
[----:B------:R-:W-:Y:S02]  /*8460*/  F2FP.BF16.F32.PACK_AB R177, R187, R186 ;  /* 0x000000babbb1723e */ /* 0x000fe400000010ff */
[----:B------:R-:W-:Y:S07]  /*8470*/  F2FP.BF16.F32.PACK_AB R179, R106, R107 ;  /* 0x0000006b6ab3723e */ /* 0x000fee00000010ff */
        /* <DEDUP_REMOVED lines=19> */
[----:B----4-:R-:W-:Y:S04]  /*85b0*/  FFMA.FTZ R0, R0, R235, R236 ;  /* 0x000000eb00007223 */ /* 0x010fe800000100ec */
[----:B------:R-:W-:Y:S04]  /*85c0*/  FADD.FTZ R0, R201, R0 ;  /* 0x00000000c9007221 */ /* 0x000fe80000010000 */
[----:B------:R-:W-:Y:S04]  /*85d0*/  FADD.FTZ R0, R231, R0 ;  /* 0x00000000e7007221 */ /* 0x000fe80000010000 */
[----:B------:R-:W-:Y:S04]  /*85e0*/  FADD.FTZ R0, R228, R0 ;  /* 0x00000000e4007221 */ /* 0x000fe80000010000 */
[----:B------:R-:W-:Y:S01]  /*85f0*/  FADD.FTZ R0, R247, R0 ;  /* 0x00000000f7007221 */ /* 0x000fe20000010000 */
[----:B-----5:R-:W-:Y:S04]  /*8600*/  FFMA.FTZ R2, R2, R238, R237 ;  /* 0x000000ee02027223 */ /* 0x020fe800000100ed */
[----:B------:R-:W-:Y:S04]  /*8610*/  FADD.FTZ R8, R200, R2 ;  /* 0x00000002c8087221 */ /* 0x000fe80000010000 */
[----:B------:R-:W-:Y:S04]  /*8620*/  FADD.FTZ R8, R232, R8 ;  /* 0x00000008e8087221 */ /* 0x000fe80000010000 */
[----:B------:R-:W-:Y:S01]  /*8630*/  FADD.FTZ R8, R219, R8 ;  /* 0x00000008db087221 */ /* 0x000fe20000010000 */
[----:B--2---:R-:W-:Y:S01]  /*8640*/  FFMA.FTZ R100, R100, R5, R4 ;  /* 0x0000000564647223 */ /* 0x004fe20000010004 */
[----:B---3--:R-:W-:Y:S03]  /*8650*/  FFMA.FTZ R3, R3, R7, R6 ;  /* 0x0000000703037223 */ /* 0x008fe60000010006 */
[----:B------:R-:W-:Y:S01]  /*8660*/  FADD.FTZ R100, R203, R100 ;  /* 0x00000064cb647221 */ /* 0x000fe20000010000 */
[----:B------:R1:W2:Y:S01]  /*8670*/  LDSM.16.MT88.4 R4, [R105+0x2c00] ;  /* 0x002c00006904783b */ /* 0x0002a20000004200 */
[----:B------:R-:W-:Y:S02]  /*8680*/  FADD.FTZ R3, R202, R3 ;  /* 0x00000003ca037221 */ /* 0x000fe40000010000 */
[----:B------:R-:W-:Y:S01]  /*8690*/  FADD.FTZ R2, R234, R100 ;  /* 0x00000064ea027221 */ /* 0x000fe20000010000 */
[----:B------:R-:W-:Y:S01]  /*86a0*/  MOV R100, R103 ;  /* 0x0000006700647202 */ /* 0x000fe20000000f00 */
[----:B------:R-:W-:Y:S02]  /*86b0*/  FADD.FTZ R3, R233, R3 ;  /* 0x00000003e9037221 */ /* 0x000fe40000010000 */
[----:B------:R-:W-:Y:S02]  /*86c0*/  FADD.FTZ R2, R230, R2 ;  /* 0x00000002e6027221 */ /* 0x000fe40000010000 */
        /* <DEDUP_REMOVED lines=21> */
[----:B-1----:R-:W-:Y:S01]  /*8820*/  MOV R105, R102 ;  /* 0x0000006600697202 */ /* 0x002fe20000000f00 */
[----:B------:R-:W-:Y:S01]  /*8830*/  FADD.FTZ R0, R207, R0 ;  /* 0x00000000cf007221 */ /* 0x000fe20000010000 */
[----:B------:R-:W-:Y:S01]  /*8840*/  FADD.FTZ R9, R214, R2 ;  /* 0x00000002d6097221 */ /* 0x000fe20000010000 */
[----:B------:R-:W-:Y:S01]  /*8850*/  FADD.FTZ R3, R213, R3 ;  /* 0x00000003d5037221 */ /* 0x000fe20000010000 */
[----:B------:R-:W-:Y:S01]  /*8860*/  FADD.FTZ R2, R209, R8 ;  /* 0x00000008d1027221 */ /* 0x000fe20000010000 */
        /* <DEDUP_REMOVED lines=23> */
[----:B------:R-:W-:Y:S03]  /*89e0*/  HMMA.16816.F32.BF16 R96, R108, R6, R96 ;  /* 0x000000066c60723c */ /* 0x000fe60000041860 */
[----:B------:R1:W-:Y:S01]  /*89f0*/  STL [R1], R4 ;  /* 0x0000000401007387 */ /* 0x0003e20000100800 */
[----:B------:R-:W-:Y:S01]  /*8a00*/  FADD.FTZ R3, R185, R3 ;  /* 0x00000003b9037221 */ /* 0x000fe20000010000 */
[----:B------:R-:W-:Y:S01]  /*8a10*/  FADD.FTZ R2, R106, R2 ;  /* 0x000000026a027221 */ /* 0x000fe20000010000 */
[----:B------:R-:W-:Y:S02]  /*8a20*/  IADD3 R0, PT, PT, R226, -0x1, RZ ;  /* 0xffffffffe2007810 */ /* 0x000fe40007ffe0ff */
[----:B------:R-:W-:Y:S02]  /*8a30*/  MOV R106, R101 ;  /* 0x00000065006a7202 */ /* 0x000fe40000000f00 */
[----:B------:R-:W-:Y:S01]  /*8a40*/  MOV R226, R0 ;  /* 0x0000000000e27202 */ /* 0x000fe20000000f00 */
[----:B-1----:R-:W-:Y:S05]  /*8a50*/  FADD.FTZ R4, R191, R5 ;  /* 0x00000005bf047221 */ /* 0x002fea0000010000 */
[----:B------:R-:W-:Y:S04]  /*8a60*/  STL [R1+0x4], R4 ;  /* 0x0000040401007387 */ /* 0x000fe80000100800 */
[----:B------:R1:W-:Y:S04]  /*8a70*/  STL [R1+0x8], R3 ;  /* 0x0000080301007387 */ /* 0x0003e80000100800 */
[----:B------:R2:W-:Y:S01]  /*8a80*/  STL [R1+0xc], R2 ;  /* 0x00000c0201007387 */ /* 0x0005e20000100800 */
[----:B-1----:R-:W-:Y:S01]  /*8a90*/  MOV R3, R104 ;  /* 0x0000006800037202 */ /* 0x002fe20000000f00 */
[----:B------:R-:W-:Y:S06]  /*8aa0*/  @P0 BRA `(.L_x_420) ;  /* 0xffffffc800a40947 */ /* 0x000fec000383ffff */
.L_x_419:
[----:B------:R-:W2:Y:S04]  /*8ab0*/  LDL.LU R4, [R1] ;  /* 0x0000000001047983 */ /* 0x000ea80000300800 */
[----:B------:R-:W3:Y:S04]  /*8ac0*/  LDL.LU R7, [R1+0x4] ;  /* 0x0000040001077983 */ /* 0x000ee80000300800 */
[----:B------:R-:W4:Y:S04]  /*8ad0*/  LDL.LU R6, [R1+0x8] ;  /* 0x0000080001067983 */ /* 0x000f280000300800 */
[----:B------:R-:W5:Y:S04]  /*8ae0*/  LDL.LU R5, [R1+0xc] ;  /* 0x00000c0001057983 */ /* 0x000f680000300800 */
[----:B------:R-:W4:Y:S04]  /*8af0*/  LDL R61, [R1+0x28] ;  /* 0x00002800013d7983 */ /* 0x000f280000100800 */
[----:B------:R-:W4:Y:S01]  /*8b00*/  LDL R59, [R1+0x2c] ;  /* 0x00002c00013b7983 */ /* 0x000f220000100800 */
[----:B------:R-:W1:Y:S01]  /*8b10*/  S2R R57, SR_TID.X ;  /* 0x0000000000397919 */ /* 0x000e620000002100 */
[----:B------:R-:W1:Y:S01]  /*8b20*/  S2R R60, SR_TID.X ;  /* 0x00000000003c7919 */ /* 0x000e620000002100 */
[----:B------:R-:W1:Y:S01]  /*8b30*/  S2UR UR4, SR_CgaCtaId ;  /* 0x00000000000479c3 */ /* 0x000e620000008800 */
[----:B------:R-:W-:Y:S01]  /*8b40*/  UMOV UR5, 0x400 ;  /* 0x0000040000057882 */ /* 0x000fe20000000000 */
[----:B-1----:R-:W-:-:S02]  /*8b50*/  SHF.R.U32.HI R60, RZ, 0x2, R60 ;  /* 0x00000002ff3c7819 */ /* 0x002fc4000001163c */
[C---:B------:R-:W-:Y:S01]  /*8b60*/  SHF.L.U32 R58, R57.reuse, 0x3, RZ ;  /* 0x00000003393a7819 */ /* 0x040fe200000006ff */
[----:B------:R-:W-:Y:S01]  /*8b70*/  ULEA UR4, UR4, UR5, 0x18 ;  /* 0x0000000504047291 */ /* 0x000fe2000f8ec0ff */
[----:B------:R-:W-:Y:S01]  /*8b80*/  SHF.L.U32 R56, R57, 0x2, RZ ;  /* 0x0000000239387819 */ /* 0x000fe200000006ff */
[----:B------:R-:W1:Y:S02]  /*8b90*/  S2R R62, SR_TID.X ;  /* 0x00000000003e7919 */ /* 0x000e640000002100 */
[----:B-1----:R-:W-:-:S04]  /*8ba0*/  SHF.R.U32.HI R62, RZ, 0x2, R62 ;  /* 0x00000002ff3e7819 */ /* 0x002fc8000001163e */
[C---:B------:R-:W-:Y:S02]  /*8bb0*/  IADD3 R63, PT, PT, R62.reuse, 0x20, RZ ;  /* 0x000000203e3f7810 */ /* 0x040fe40007ffe0ff */
[----:B------:R-:W-:Y:S01]  /*8bc0*/  IADD3 R62, PT, PT, R62, 0x40, RZ ;  /* 0x000000403e3e7810 */ /* 0x000fe20007ffe0ff */
[----:B--2---:R-:W1:Y:S04]  /*8bd0*/  SHFL.BFLY PT, R2, R4, 0x2, 0x1f ;  /* 0x0c401f0004027f89 */ /* 0x004e6800000e0000 */
[----:B---3--:R-:W2:Y:S04]  /*8be0*/  SHFL.BFLY PT, R0, R7, 0x2, 0x1f ;  /* 0x0c401f0007007f89 */ /* 0x008ea800000e0000 */
[----:B-----5:R-:W3:Y:S01]  /*8bf0*/  SHFL.BFLY PT, R3, R5, 0x2, 0x1f ;  /* 0x0c401f0005037f89 */ /* 0x020ee200000e0000 */
[----:B-1----:R-:W-:-:S03]  /*8c00*/  FADD.FTZ R2, R2, R4 ;  /* 0x0000000402027221 */ /* 0x002fc60000010000 */
[----:B----4-:R-:W1:Y:S01]  /*8c10*/  SHFL.BFLY PT, R4, R6, 0x2, 0x1f ;  /* 0x0c401f0006047f89 */ /* 0x010e6200000e0000 */
[----:B--2---:R-:W-:-:S03]  /*8c20*/  FADD.FTZ R0, R0, R7 ;  /* 0x0000000700007221 */ /* 0x004fc60000010000 */
[----:B------:R-:W2:Y:S04]  /*8c30*/  SHFL.BFLY PT, R51, R2, 0x1, 0x1f ;  /* 0x0c201f0002337f89 */ /* 0x000ea800000e0000 */
[----:B------:R-:W4:Y:S01]  /*8c40*/  SHFL.BFLY PT, R52, R0, 0x1, 0x1f ;  /* 0x0c201f0000347f89 */ /* 0x000f2200000e0000 */
[----:B---3--:R-:W-:-:S05]  /*8c50*/  FADD.FTZ R3, R3, R5 ;  /* 0x0000000503037221 */ /* 0x008fca0000010000 */
[----:B------:R-:W-:Y:S01]  /*8c60*/  SHFL.BFLY PT, R54, R3, 0x1, 0x1f ;  /* 0x0c201f0003367f89 */ /* 0x000fe200000e0000 */
[----:B-1----:R-:W-:Y:S01]  /*8c70*/  FADD.FTZ R4, R4, R6 ;  /* 0x0000000604047221 */ /* 0x002fe20000010000 */
[----:B--2---:R-:W-:-:S04]  /*8c80*/  FADD.FTZ R51, R2, R51 ;  /* 0x0000003302337221 */ /* 0x004fc80000010000 */
[----:B------:R-:W1:Y:S01]  /*8c90*/  SHFL.BFLY PT, R53, R4, 0x1, 0x1f ;  /* 0x0c201f0004357f89 */ /* 0x000e6200000e0000 */
[----:B------:R-:W2:Y:S01]  /*8ca0*/  MUFU.RCP R2, R51 ;  /* 0x0000003300027308 */ /* 0x000ea20000001000 */
[----:B----4-:R-:W-:Y:S01]  /*8cb0*/  FADD.FTZ R52, R0, R52 ;  /* 0x0000003400347221 */ /* 0x010fe20000010000 */
[C---:B------:R-:W-:Y:S02]  /*8cc0*/  SHF.L.U32 R0, R57.reuse, 0x1, RZ ;  /* 0x0000000139007819 */ /* 0x040fe400000006ff */
[----:B------:R-:W-:-:S04]  /*8cd0*/  SHF.L.U32 R5, R57, 0x4, RZ ;  /* 0x0000000439057819 */ /* 0x000fc800000006ff */
[----:B------:R-:W3:Y:S01]  /*8ce0*/  MUFU.RCP R7, R52 ;  /* 0x0000003400077308 */ /* 0x000ee20000001000 */
[----:B------:R-:W-:Y:S02]  /*8cf0*/  LOP3.LUT R0, R0, 0x6, RZ, 0xc0, !PT ;  /* 0x0000000600007812 */ /* 0x000fe400078ec0ff */
[----:B------:R-:W-:Y:S02]  /*8d00*/  FSETP.NE.FTZ.AND P0, PT, R51, RZ, PT ;  /* 0x000000ff3300720b */ /* 0x000fe40003f15000 */
[----:B------:R-:W-:Y:S02]  /*8d10*/  LOP3.LUT R0, R0, 0x3e00, R5, 0xf8, !PT ;  /* 0x00003e0000007812 */ /* 0x000fe400078ef805 */
[----:B------:R-:W-:Y:S02]  /*8d20*/  SHF.L.U32 R5, R60, 0x5, RZ ;  /* 0x000000053c057819 */ /* 0x000fe400000006ff */
[----:B------:R-:W-:Y:S02]  /*8d30*/  FSETP.NE.FTZ.AND P2, PT, R52, RZ, PT ;  /* 0x000000ff3400720b */ /* 0x000fe40003f55000 */
[----:B------:R-:W-:-:S02]  /*8d40*/  LOP3.LUT R5, R0, 0x20, R5, 0xf8, !PT ;  /* 0x0000002000057812 */ /* 0x000fc400078ef805 */
[----:B--2---:R-:W-:Y:S01]  /*8d50*/  FSEL R0, R2, 1, P0 ;  /* 0x3f80000002007808 */ /* 0x004fe20000000000 */
[----:B-1----:R-:W-:Y:S01]  /*8d60*/  FADD.FTZ R53, R4, R53 ;  /* 0x0000003504357221 */ /* 0x002fe20000010000 */
[----:B------:R-:W-:Y:S01]  /*8d70*/  FADD.FTZ R54, R3, R54 ;  /* 0x0000003603367221 */ /* 0x000fe20000010000 */
[----:B---3--:R-:W-:Y:S02]  /*8d80*/  FSEL R3, R7, 1, P2 ;  /* 0x3f80000007037808 */ /* 0x008fe40001000000 */
        /* <DEDUP_REMOVED lines=24> */
[----:B------:R-:W1:Y:S08]  /*8f10*/  MUFU.RCP R2, R53 ;  /* 0x0000003500027308 */ /* 0x000e700000001000 */
[----:B------:R-:W2:Y:S01]  /*8f20*/  MUFU.RCP R0, R54 ;  /* 0x0000003600007308 */ /* 0x000ea20000001000 */
[----:B------:R-:W-:-:S02]  /*8f30*/  LOP3.LUT R6, R58, 0xc0, RZ, 0xc0, !PT ;  /* 0x000000c03a067812 */ /* 0x000fc400078ec0ff */
[----:B------:R-:W-:Y:S02]  /*8f40*/  FSETP.NE.FTZ.AND P4, PT, R53, RZ, PT ;  /* 0x000000ff3500720b */ /* 0x000fe40003f95000 */
[----:B------:R-:W-:Y:S02]  /*8f50*/  LOP3.LUT R6, R6, 0x18, R57, 0xf8, !PT ;  /* 0x0000001806067812 */ /* 0x000fe400078ef839 */
[----:B------:R-:W-:Y:S01]  /*8f60*/  FSETP.NE.FTZ.AND P6, PT, R54, RZ, PT ;  /* 0x000000ff3600720b */ /* 0x000fe20003fd5000 */
[----:B------:R-:W-:Y:S01]  /*8f70*/  FMUL.FTZ R118, R3, R118 ;  /* 0x0000007603767220 */ /* 0x000fe20000410000 */
[----:B------:R-:W-:Y:S01]  /*8f80*/  LOP3.LUT R55, R5, R6, RZ, 0xfc, !PT ;  /* 0x0000000605377212 */ /* 0x000fe200078efcff */
[C---:B------:R-:W-:Y:S01]  /*8f90*/  FMUL.FTZ R6, R3.reuse, R119 ;  /* 0x0000007703067220 */ /* 0x040fe20000410000 */
[----:B-1----:R-:W-:Y:S01]  /*8fa0*/  FSEL R2, R2, 1, P4 ;  /* 0x3f80000002027808 */ /* 0x002fe20002000000 */
[C---:B------:R-:W-:Y:S01]  /*8fb0*/  FMUL.FTZ R126, R3.reuse, R126 ;  /* 0x0000007e037e7220 */ /* 0x040fe20000410000 */
[----:B--2---:R-:W-:Y:S01]  /*8fc0*/  FSEL R0, R0, 1, P6 ;  /* 0x3f80000000007808 */ /* 0x004fe20003000000 */
[----:B------:R-:W-:-:S02]  /*8fd0*/  FMUL.FTZ R127, R3, R127 ;  /* 0x0000007f037f7220 */ /* 0x000fc40000410000 */
        /* <DEDUP_REMOVED lines=49> */
[----:B------:R-:W-:Y:S02]  /*92f0*/  LOP3.LUT R2, R56, 0x20, RZ, 0xc0, !PT ;  /* 0x0000002038027812 */ /* 0x000fe400078ec0ff */
        /* <DEDUP_REMOVED lines=23> */
[----:B------:R-:W-:-:S02]  /*9470*/  F2FP.BF16.F32.PACK_AB R4, R4, R124 ;  /* 0x0000007c0404723e */ /* 0x000fc400000010ff */
[----:B------:R-:W-:Y:S02]  /*9480*/  F2FP.BF16.F32.PACK_AB R3, R127, R126 ;  /* 0x0000007e7f03723e */ /* 0x000fe400000010ff */
[----:B------:R-:W-:Y:S02]  /*9490*/  IADD3 R2, PT, PT, R0, -R2, RZ ;  /* 0x8000000200027210 */ /* 0x000fe40007ffe0ff */
[----:B------:R-:W-:Y:S01]  /*94a0*/  F2FP.BF16.F32.PACK_AB R5, R5, R112 ;  /* 0x000000700505723e */ /* 0x000fe200000010ff */
[----:B------:R-:W-:Y:S01]  /*94b0*/  STS [R0], R7 ;  /* 0x0000000700007388 */ /* 0x000fe20000000800 */
        /* <DEDUP_REMOVED lines=9> */
[----:B-1----:R-:W-:Y:S02]  /*9550*/  LOP3.LUT R6, R56, 0x40, RZ, 0xc0, !PT ;  /* 0x0000004038067812 */ /* 0x002fe400078ec0ff */
[----:B------:R-:W-:Y:S01]  /*9560*/  F2FP.BF16.F32.PACK_AB R37, R37, R142 ;  /* 0x0000008e2525723e */ /* 0x000fe200000010ff */
[----:B------:R1:W-:Y:S01]  /*9570*/  STS [R0+0x1200], R8 ;  /* 0x0012000800007388 */ /* 0x0003e20000000800 */
[----:B------:R-:W-:-:S02]  /*9580*/  F2FP.BF16.F32.PACK_AB R40, R40, R132 ;  /* 0x000000842828723e */ /* 0x000fc400000010ff */
[----:B------:R-:W-:Y:S01]  /*9590*/  F2FP.BF16.F32.PACK_AB R39, R39, R134 ;  /* 0x000000862727723e */ /* 0x000fe200000010ff */
[----:B------:R-:W-:Y:S01]  /*95a0*/  STS [R2+0x1010], R44 ;  /* 0x0010102c02007388 */ /* 0x000fe20000000800 */
[----:B------:R-:W-:Y:S02]  /*95b0*/  F2FP.BF16.F32.PACK_AB R36, R36, R136 ;  /* 0x000000882424723e */ /* 0x000fe400000010ff */
[----:B--2---:R-:W-:Y:S01]  /*95c0*/  IADD3 R4, PT, PT, R0, -R6, RZ ;  /* 0x8000000600047210 */ /* 0x004fe20007ffe0ff */
[----:B------:R-:W-:Y:S01]  /*95d0*/  STS [R2+0x1210], R43 ;  /* 0x0012102b02007388 */ /* 0x000fe20000000800 */
[----:B------:R-:W-:Y:S02]  /*95e0*/  F2FP.BF16.F32.PACK_AB R35, R35, R138 ;  /* 0x0000008a2323723e */ /* 0x000fe400000010ff */
[----:B---3--:R-:W-:Y:S01]  /*95f0*/  IADD3 R3, PT, PT, R2, -R6, RZ ;  /* 0x8000000602037210 */ /* 0x008fe20007ffe0ff */
[----:B----4-:R-:W2:Y:S01]  /*9600*/  LDC.U8 R5, c[0x0][0x549] ;  /* 0x00015240ff057b82 */ /* 0x010ea20000000000 */
[----:B------:R-:W-:Y:S01]  /*9610*/  F2FP.BF16.F32.PACK_AB R34, R34, R144 ;  /* 0x000000902222723e */ /* 0x000fe200000010ff */
[----:B------:R-:W-:Y:S01]  /*9620*/  STS [R4+0x20], R42 ;  /* 0x0000202a04007388 */ /* 0x000fe20000000800 */
[----:B------:R-:W-:-:S02]  /*9630*/  F2FP.BF16.F32.PACK_AB R33, R33, R146 ;  /* 0x000000922121723e */ /* 0x000fc400000010ff */
[----:B------:R-:W-:Y:S01]  /*9640*/  F2FP.BF16.F32.PACK_AB R30, R30, R156 ;  /* 0x0000009c1e1e723e */ /* 0x000fe200000010ff */
[----:B------:R-:W-:Y:S01]  /*9650*/  STS [R4+0x220], R41 ;  /* 0x0002202904007388 */ /* 0x000fe20000000800 */
[----:B------:R-:W-:Y:S01]  /*9660*/  F2FP.BF16.F32.PACK_AB R29, R29, R158 ;  /* 0x0000009e1d1d723e */ /* 0x000fe200000010ff */
[----:B------:R-:W3:Y:S01]  /*9670*/  @P0 LDC R6, c[0x0][0x458] ;  /* 0x00011600ff060b82 */ /* 0x000ee20000000800 */
[----:B------:R-:W-:Y:S01]  /*9680*/  F2FP.BF16.F32.PACK_AB R32, R32, R148 ;  /* 0x000000942020723e */ /* 0x000fe200000010ff */
[----:B------:R-:W-:Y:S01]  /*9690*/  STS [R3+0x30], R38 ;  /* 0x0000302603007388 */ /* 0x000fe20000000800 */
[----:B------:R-:W-:Y:S02]  /*96a0*/  F2FP.BF16.F32.PACK_AB R31, R31, R150 ;  /* 0x000000961f1f723e */ /* 0x000fe400000010ff */
[----:B------:R-:W-:Y:S01]  /*96b0*/  F2FP.BF16.F32.PACK_AB R28, R28, R152 ;  /* 0x000000981c1c723e */ /* 0x000fe200000010ff */
[----:B------:R-:W-:Y:S01]  /*96c0*/  STS [R3+0x230], R37 ;  /* 0x0002302503007388 */ /* 0x000fe20000000800 */
[----:B------:R-:W-:Y:S01]  /*96d0*/  F2FP.BF16.F32.PACK_AB R27, R27, R154 ;  /* 0x0000009a1b1b723e */ /* 0x000fe200000010ff */
[----:B-1----:R-:W1:Y:S01]  /*96e0*/  @P4 LDC R8, c[0x0][0x458] ;  /* 0x00011600ff084b82 */ /* 0x002e620000000800 */
[----:B------:R-:W-:Y:S01]  /*96f0*/  F2FP.BF16.F32.PACK_AB R26, R26, R160 ;  /* 0x000000a01a1a723e */ /* 0x000fe200000010ff */
[----:B------:R-:W-:Y:S01]  /*9700*/  STS [R4+0x1020], R40 ;  /* 0x0010202804007388 */ /* 0x000fe20000000800 */
[----:B------:R-:W-:-:S03]  /*9710*/  F2FP.BF16.F32.PACK_AB R25, R25, R162 ;  /* 0x000000a21919723e */ /* 0x000fc600000010ff */
[----:B------:R-:W-:Y:S01]  /*9720*/  STS [R4+0x1220], R39 ;  /* 0x0012202704007388 */ /* 0x000fe20000000800 */
[----:B------:R-:W-:Y:S02]  /*9730*/  F2FP.BF16.F32.PACK_AB R22, R22, R172 ;  /* 0x000000ac1616723e */ /* 0x000fe400000010ff */
[----:B------:R-:W-:Y:S01]  /*9740*/  F2FP.BF16.F32.PACK_AB R21, R21, R174 ;  /* 0x000000ae1515723e */ /* 0x000fe200000010ff */
[----:B------:R-:W-:Y:S01]  /*9750*/  STS [R3+0x1030], R36 ;  /* 0x0010302403007388 */ /* 0x000fe20000000800 */
[----:B------:R-:W-:-:S03]  /*9760*/  F2FP.BF16.F32.PACK_AB R24, R24, R164 ;  /* 0x000000a41818723e */ /* 0x000fc600000010ff */
        /* <DEDUP_REMOVED lines=33> */
[----:B------:R3:W-:Y:S04]  /*9980*/  STS [R0+0x5200], R15 ;  /* 0x0052000f00007388 */ /* 0x0007e80000000800 */
[----:B------:R-:W-:Y:S04]  /*9990*/  STS [R2+0x5010], R12 ;  /* 0x0050100c02007388 */ /* 0x000fe80000000800 */
[----:B------:R1:W-:Y:S01]  /*99a0*/  STS [R2+0x5210], R11 ;  /* 0x0052100b02007388 */ /* 0x0003e20000000800 */
[----:B--2---:R-:W-:Y:S01]  /*99b0*/  ISETP.NE.AND P3, PT, R5, RZ, PT ;  /* 0x000000ff0500720c */ /* 0x004fe20003f65270 */
[----:B----4-:R-:W2:Y:S01]  /*99c0*/  LDC R17, c[0x0][0x434] ;  /* 0x00010d00ff117b82 */ /* 0x010ea20000000800 */
[----:B------:R-:W-:-:S02]  /*99d0*/  ISETP.NE.AND P5, PT, R61, -0x1, PT ;  /* 0xffffffff3d00780c */ /* 0x000fc40003fa5270 */
[----:B------:R-:W-:Y:S02]  /*99e0*/  F2FP.BF16.F32.PACK_AB R9, R9, R86 ;  /* 0x000000560909723e */ /* 0x000fe400000010ff */
[----:B------:R-:W-:Y:S02]  /*99f0*/  F2FP.BF16.F32.PACK_AB R10, R10, R84 ;  /* 0x000000540a0a723e */ /* 0x000fe400000010ff */
[----:B------:R-:W-:Y:S02]  /*9a00*/  F2FP.BF16.F32.PACK_AB R45, R45, R96 ;  /* 0x000000602d2d723e */ /* 0x000fe400000010ff */
[----:B------:R-:W-:Y:S02]  /*9a10*/  F2FP.BF16.F32.PACK_AB R48, R48, R98 ;  /* 0x000000623030723e */ /* 0x000fe400000010ff */
[----:B------:R-:W-:Y:S01]  /*9a20*/  F2FP.BF16.F32.PACK_AB R50, R50, R88 ;  /* 0x000000583232723e */ /* 0x000fe200000010ff */
[----:B-----5:R-:W4:Y:S01]  /*9a30*/  LDC.U8 R16, c[0x0][0x548] ;  /* 0x00015200ff107b82 */ /* 0x020f220000000000 */
[----:B------:R-:W-:-:S02]  /*9a40*/  F2FP.BF16.F32.PACK_AB R49, R49, R90 ;  /* 0x0000005a3131723e */ /* 0x000fc400000010ff */
[----:B------:R-:W-:Y:S02]  /*9a50*/  F2FP.BF16.F32.PACK_AB R47, R47, R92 ;  /* 0x0000005c2f2f723e */ /* 0x000fe400000010ff */
[----:B------:R-:W-:Y:S02]  /*9a60*/  F2FP.BF16.F32.PACK_AB R46, R46, R94 ;  /* 0x0000005e2e2e723e */ /* 0x000fe400000010ff */
[----:B------:R-:W-:Y:S01]  /*9a70*/  MOV R24, 0x7f800000 ;  /* 0x7f80000000187802 */ /* 0x000fe20000000f00 */
[----:B---3--:R-:W3:Y:S01]  /*9a80*/  @P6 LDC R15, c[0x0][0x458] ;  /* 0x00011600ff0f6b82 */ /* 0x008ee20000000800 */
[----:B-1----:R-:W1:Y:S01]  /*9a90*/  @P0 MUFU.LG2 R2, R51 ;  /* 0x0000003300020308 */ /* 0x002e620000000c00 */
[----:B------:R5:W-:Y:S06]  /*9aa0*/  STS [R4+0x4220], R9 ;  /* 0x0042200904007388 */ /* 0x000bec0000000800 */
[----:B------:R-:W2:Y:S01]  /*9ab0*/  @P3 LDC R7, c[0x0][0x430] ;  /* 0x00010c00ff073b82 */ /* 0x000ea20000000800 */
[----:B------:R4:W-:Y:S01]  /*9ac0*/  STS [R4+0x4020], R10 ;  /* 0x0040200a04007388 */ /* 0x0009e20000000800 */
[----:B------:R-:W4:Y:S06]  /*9ad0*/  @P2 MUFU.LG2 R0, R52 ;  /* 0x0000003400002308 */ /* 0x000f2c0000000c00 */
[----:B------:R-:W3:Y:S01]  /*9ae0*/  @P2 LDC R5, c[0x0][0x458] ;  /* 0x00011600ff052b82 */ /* 0x000ee20000000800 */
[----:B-1----:R-:W-:Y:S01]  /*9af0*/  @P0 FMUL.FTZ R2, R2, 0.69314718246459960938 ;  /* 0x3f31721802020820 */ /* 0x002fe20000410000 */
[----:B------:R-:W-:Y:S03]  /*9b00*/  STS [R3+0x4030], R45 ;  /* 0x0040302d03007388 */ /* 0x000fe60000000800 */
[----:B------:R-:W-:-:S03]  /*9b10*/  @P0 FFMA.FTZ R24, R104, R6, R2 ;  /* 0x0000000668180223 */ /* 0x000fc60000010002 */
[----:B------:R-:W1:Y:S01]  /*9b20*/  @P5 LDC.64 R12, c[0x0][0x408] ;  /* 0x00010200ff0c5b82 */ /* 0x000e620000000a00 */
[----:B------:R-:W-:Y:S07]  /*9b30*/  STS [R3+0x4230], R48 ;  /* 0x0042303003007388 */ /* 0x000fee0000000800 */
[----:B-----5:R-:W2:Y:S01]  /*9b40*/  LDC R9, c[0x0][0x434] ;  /* 0x00010d00ff097b82 */ /* 0x020ea20000000800 */
[----:B------:R-:W-:Y:S04]  /*9b50*/  STS [R4+0x5020], R50 ;  /* 0x0050203204007388 */ /* 0x000fe80000000800 */
[----:B------:R-:W-:Y:S03]  /*9b60*/  STS [R4+0x5220], R49 ;  /* 0x0052203104007388 */ /* 0x000fe60000000800 */
[----:B----4-:R-:W4:Y:S01]  /*9b70*/  @!P5 LDC.64 R10, c[0x0][0x400] ;  /* 0x00010000ff0adb82 */ /* 0x010f220000000a00 */
[----:B------:R-:W-:Y:S04]  /*9b80*/  STS [R3+0x5030], R47 ;  /* 0x0050302f03007388 */ /* 0x000fe80000000800 */
[----:B------:R5:W-:Y:S03]  /*9b90*/  STS [R3+0x5230], R46 ;  /* 0x0052302e03007388 */ /* 0x000be60000000800 */
[----:B------:R-:W1:Y:S01]  /*9ba0*/  @P3 LDC R6, c[0x0][0x430] ;  /* 0x00010c00ff063b82 */ /* 0x000e620000000800 */
[----:B------:R-:W-:Y:S01]  /*9bb0*/  @P6 MUFU.LG2 R14, R54 ;  /* 0x00000036000e6308 */ /* 0x000fe20000000c00 */
[----:B------:R-:W-:Y:S01]  /*9bc0*/  @P2 FMUL.FTZ R0, R0, 0.69314718246459960938 ;  /* 0x3f31721800002820 */ /* 0x000fe20000410000 */
[----:B------:R-:W-:-:S02]  /*9bd0*/  MOV R21, 0x7f800000 ;  /* 0x7f80000000157802 */ /* 0x000fc40000000f00 */
[----:B------:R-:W-:-:S03]  /*9be0*/  ISETP.GE.AND P1, PT, R63, R59, PT ;  /* 0x0000003b3f00720c */ /* 0x000fc60003f26270 */
[----:B------:R-:W1:Y:S01]  /*9bf0*/  S2UR UR4, SR_CTAID.Z ;  /* 0x00000000000479c3 */ /* 0x000e620000002700 */
[----:B-----5:R-:W5:Y:S01]  /*9c00*/  @P4 MUFU.LG2 R3, R53 ;  /* 0x0000003500034308 */ /* 0x020f620000000c00 */
[----:B--2---:R-:W-:Y:S01]  /*9c10*/  @P3 IMAD R9, R7, R17, RZ ;  /* 0x0000001107093224 */ /* 0x004fe200078e02ff */
[----:B------:R-:W-:Y:S01]  /*9c20*/  ISETP.GE.AND P0, PT, R62, R59, PT ;  /* 0x0000003b3e00720c */ /* 0x000fe20003f06270 */
[----:B---3--:R-:W-:Y:S01]  /*9c30*/  @P2 FFMA.FTZ R21, R103, R5, R0 ;  /* 0x0000000567152223 */ /* 0x008fe20000010000 */
[----:B------:R-:W-:Y:S02]  /*9c40*/  MOV R20, 0x7f800000 ;  /* 0x7f80000000147802 */ /* 0x000fe40000000f00 */
[----:B------:R-:W-:Y:S01]  /*9c50*/  @P3 MOV R7, 0x1 ;  /* 0x0000000100073802 */ /* 0x000fe20000000f00 */
[----:B-----5:R-:W-:Y:S01]  /*9c60*/  @P4 FMUL.FTZ R2, R3, 0.69314718246459960938 ;  /* 0x3f31721803024820 */ /* 0x020fe20000410000 */
[----:B----4-:R-:W-:Y:S07]  /*9c70*/  @P3 BRA `(.L_x_423) ;  /* 0x0000000000203947 */ /* 0x010fee0003800000 */
[----:B------:R-:W-:Y:S01]  /*9c80*/  ISETP.NE.AND P2, PT, R16, RZ, PT ;  /* 0x000000ff1000720c */ /* 0x000fe20003f45270 */
[----:B------:R-:W2:-:S12]  /*9c90*/  LDC R3, c[0x0][0x3e0] ;  /* 0x0000f800ff037b82 */ /* 0x000e980000000800 */
[----:B------:R-:W2:Y:S01]  /*9ca0*/  @P2 LDC R0, c[0x0][0x454] ;  /* 0x00011500ff002b82 */ /* 0x000ea20000000800 */
[----:B-1----:R-:W-:Y:S02]  /*9cb0*/  @P2 MOV R6, 0x1 ;  /* 0x0000000100062802 */ /* 0x002fe40000000f00 */
[----:B------:R-:W-:-:S05]  /*9cc0*/  @!P2 MOV R6, 0x1 ;  /* 0x000000010006a802 */ /* 0x000fca0000000f00 */
[----:B------:R-:W3:Y:S01]  /*9cd0*/  @P2 LDC R9, c[0x0][0x454] ;  /* 0x00011500ff092b82 */ /* 0x000ee20000000800 */
[-C--:B--2---:R-:W-:Y:S02]  /*9ce0*/  @P2 IMAD R7, R0, R3.reuse, RZ ;  /* 0x0000000300072224 */ /* 0x084fe400078e02ff */
[----:B------:R-:W-:-:S07]  /*9cf0*/  @!P2 IMAD R7, R17, R3, RZ ;  /* 0x000000031107a224 */ /* 0x000fce00078e02ff */
.L_x_423:
[----:B------:R-:W2:Y:S01]  /*9d00*/  S2R R22, SR_CTAID.Y ;  /* 0x0000000000167919 */ /* 0x000ea20000002600 */
[----:B------:R-:W-:Y:S01]  /*9d10*/  BAR.SYNC.DEFER_BLOCKING 0x0 ;  /* 0x0000000000007b1d */ /* 0x000fe20000010000 */
[----:B------:R-:W-:Y:S01]  /*9d20*/  ISETP.NE.AND P3, PT, R16, RZ, !P3 ;  /* 0x000000ff1000720c */ /* 0x000fe20005f65270 */
[----:B------:R-:W-:Y:S01]  /*9d30*/  @P4 FFMA.FTZ R20, R102, R8, R2 ;  /* 0x0000000866144223 */ /* 0x000fe20000010002 */
[C---:B------:R-:W-:Y:S01]  /*9d40*/  ISETP.NE.AND P2, PT, R61.reuse, -0x1, PT ;  /* 0xffffffff3d00780c */ /* 0x040fe20003f45270 */
[----:B-1----:R-:W-:Y:S01]  /*9d50*/  @P5 IMAD.WIDE.U32 R2, R61, R12, RZ ;  /* 0x0000000c3d025225 */ /* 0x002fe200078e00ff */
[----:B------:R-:W-:-:S03]  /*9d60*/  LEA.HI R0, R57, 0x60, RZ, 0x1e ;  /* 0x0000006039007811 */ /* 0x000fc600078ff0ff */
[----:B------:R-:W1:Y:S01]  /*9d70*/  LDC.64 R18, c[0x0][0x410] ;  /* 0x00010400ff127b82 */ /* 0x000e620000000a00 */
[----:B------:R-:W-:Y:S01]  /*9d80*/  BSSY.RECONVERGENT B0, `(.L_x_424) ;  /* 0x0000049000007945 */ /* 0x000fe20003800200 */
[----:B------:R-:W-:Y:S01]  /*9d90*/  IMAD.MOV.U32 R16, RZ, RZ, 0x7f800000 ;  /* 0x7f800000ff107424 */ /* 0x000fe200078e00ff */
[----:B------:R-:W-:Y:S01]  /*9da0*/  ISETP.GE.AND P4, PT, R0, R59, PT ;  /* 0x0000003b0000720c */ /* 0x000fe20003f86270 */
[----:B---3--:R-:W-:Y:S01]  /*9db0*/  IMAD R0, R9, UR4, RZ ;  /* 0x0000000409007c24 */ /* 0x008fe2000f8e02ff */
[----:B------:R3:W4:Y:S01]  /*9dc0*/  LDS.128 R28, [R225+0x1800] ;  /* 0x00180000e11c7984 */ /* 0x0007220000000c00 */
[----:B--2---:R-:W-:-:S04]  /*9dd0*/  @!P5 IMAD.WIDE.U32 R4, R22, R10, RZ ;  /* 0x0000000a1604d225 */ /* 0x004fc800078e00ff */
[----:B------:R-:W-:Y:S02]  /*9de0*/  @!P5 IMAD R8, R22, R11, R5 ;  /* 0x0000000b1608d224 */ /* 0x000fe400078e0205 */
[----:B------:R-:W-:Y:S01]  /*9df0*/  @P5 IMAD R8, R61, R13, R3 ;  /* 0x0000000d3d085224 */ /* 0x000fe200078e0203 */
[----:B------:R-:W-:Y:S01]  /*9e00*/  LOP3.LUT R3, R58, 0x18, RZ, 0xc0, !PT ;  /* 0x000000183a037812 */ /* 0x000fe200078ec0ff */
[C---:B------:R-:W-:Y:S02]  /*9e10*/  @!P2 IMAD R61, R22.reuse, R17, RZ ;  /* 0x00000011163da224 */ /* 0x040fe400078e02ff */
[----:B------:R-:W-:Y:S02]  /*9e20*/  @!P3 IMAD R0, R22, R7, R0 ;  /* 0x000000071600b224 */ /* 0x000fe400078e0200 */
[----:B------:R-:W2:Y:S01]  /*9e30*/  S2R R22, SR_CTAID.X ;  /* 0x0000000000167919 */ /* 0x000ea20000002500 */
[----:B------:R-:W-:Y:S02]  /*9e40*/  @P5 IMAD.MOV.U32 R4, RZ, RZ, R2 ;  /* 0x000000ffff045224 */ /* 0x000fe400078e0002 */
[----:B------:R-:W-:Y:S01]  /*9e50*/  @P6 FMUL.FTZ R2, R14, 0.69314718246459960938 ;  /* 0x3f3172180e026820 */ /* 0x000fe20000410000 */
[----:B------:R-:W-:Y:S01]  /*9e60*/  SHF.R.S32.HI R5, RZ, 0x1f, R61 ;  /* 0x0000001fff057819 */ /* 0x000fe2000001143d */
[----:B------:R3:W-:Y:S01]  /*9e70*/  @!P2 STL [R1+0x28], R61 ;  /* 0x0000283d0100a387 */ /* 0x0007e20000100800 */
[----:B------:R-:W-:Y:S01]  /*9e80*/  SEL R7, R61, RZ, P3 ;  /* 0x000000ff3d077207 */ /* 0x000fe20001800000 */
[----:B------:R-:W-:Y:S01]  /*9e90*/  @P6 FFMA.FTZ R16, R101, R15, R2 ;  /* 0x0000000f65106223 */ /* 0x000fe20000010002 */
[----:B------:R-:W-:-:S02]  /*9ea0*/  LOP3.LUT P6, RZ, R57, 0x3, RZ, 0xc0, !PT ;  /* 0x0000000339ff7812 */ /* 0x000fc400078cc0ff */
[----:B------:R-:W-:Y:S02]  /*9eb0*/  IADD3 R2, P5, PT, R3, R4, RZ ;  /* 0x0000000403027210 */ /* 0x000fe40007fbe0ff */
[----:B------:R-:W-:-:S03]  /*9ec0*/  ISETP.GE.AND P2, PT, R60, R59, PT ;  /* 0x0000003b3c00720c */ /* 0x000fc60003f46270 */
[----:B------:R-:W-:Y:S01]  /*9ed0*/  IMAD.X R3, RZ, RZ, R8, P5 ;  /* 0x000000ffff037224 */ /* 0x000fe200028e0608 */
[----:B------:R-:W-:Y:S02]  /*9ee0*/  SEL R8, R5, RZ, P3 ;  /* 0x000000ff05087207 */ /* 0x000fe40001800000 */
[----:B--2---:R-:W-:-:S05]  /*9ef0*/  SHF.L.U32 R22, R22, 0x7, RZ ;  /* 0x0000000716167819 */ /* 0x004fca00000006ff */
[----:B------:R-:W-:Y:S02]  /*9f00*/  IMAD R4, R22, R6, RZ ;  /* 0x0000000616047224 */ /* 0x000fe400078e02ff */
[----:B-1----:R-:W-:-:S03]  /*9f10*/  IMAD.WIDE.U32 R22, R18, UR4, R2 ;  /* 0x0000000412167c25 */ /* 0x002fc6000f8e0002 */
[----:B------:R-:W-:Y:S02]  /*9f20*/  IADD3 R5, P5, P3, R4, R7, R0 ;  /* 0x0000000704057210 */ /* 0x000fe40007bbe000 */
[----:B------:R-:W-:Y:S02]  /*9f30*/  SHF.R.S32.HI R4, RZ, 0x1f, R4 ;  /* 0x0000001fff047819 */ /* 0x000fe40000011404 */
[----:B------:R-:W-:-:S04]  /*9f40*/  SHF.R.S32.HI R0, RZ, 0x1f, R0 ;  /* 0x0000001fff007819 */ /* 0x000fc80000011400 */
[----:B------:R-:W-:Y:S01]  /*9f50*/  IADD3.X R4, PT, PT, R4, R8, R0, P5, P3 ;  /* 0x0000000804047210 */ /* 0x000fe20002fe6400 */
[----:B---34-:R-:W-:Y:S06]  /*9f60*/  @P6 BRA `(.L_x_425) ;  /* 0x0000000000a86947 */ /* 0x018fec0003800000 */
        /* <DEDUP_REMOVED lines=42> */
.L_x_425:
[----:B------:R-:W-:Y:S05]  /*a210*/  BSYNC.RECONVERGENT B0 ;  /* 0x0000000000007941 */ /* 0x000fea0003800200 */
.L_x_424:
        /* <DEDUP_REMOVED lines=9> */
[----:B------:R-:W-:Y:S01]  /*a2b0*/  MOV R6, R22 ;  /* 0x0000001600067202 */ /* 0x000fe20000000f00 */
[----:B------:R-:W2:Y:S01]  /*a2c0*/  LDCU.64 UR4, c[0x0][0x3f0] ;  /* 0x00007e00ff0477ac */ /* 0x000ea20008000a00 */
[----:B-1---5:R-:W-:-:S03]  /*a2d0*/  IMAD R0, R21, UR6, RZ ;  /* 0x0000000615007c24 */ /* 0x022fc6000f8e02ff */
[----:B------:R-:W-:-:S04]  /*a2e0*/  IMAD.WIDE.U32 R4, R24, UR6, R6 ;  /* 0x0000000618047c25 */ /* 0x000fc8000f8e0006 */
[----:B------:R-:W-:Y:S01]  /*a2f0*/  IMAD R0, R24, UR7, R0 ;  /* 0x0000000718007c24 */ /* 0x000fe2000f8e0200 */
[----:B--2---:R-:W-:-:S04]  /*a300*/  LEA R2, P2, R4, UR4, 0x1 ;  /* 0x0000000404027c11 */ /* 0x004fc8000f8408ff */
[----:B------:R-:W-:-:S04]  /*a310*/  IADD3 R0, PT, PT, R5, R0, RZ ;  /* 0x0000000005007210 */ /* 0x000fc80007ffe0ff */
[----:B------:R-:W-:-:S05]  /*a320*/  LEA.HI.X R3, R4, UR5, R0, 0x1, P2 ;  /* 0x0000000504037c11 */ /* 0x000fca00090f0c00 */
[----:B------:R1:W-:Y:S04]  /*a330*/  STG.E.128 desc[UR14][R2.64], R16 ;  /* 0x0000001002007986 */ /* 0x0003e8000c101d0e */
[----:B---3--:R1:W-:Y:S04]  /*a340*/  STG.E.128 desc[UR14][R2.64+0x40], R12 ;  /* 0x0000400c02007986 */ /* 0x0083e8000c101d0e */
[----:B----4-:R1:W-:Y:S02]  /*a350*/  STG.E.128 desc[UR14][R2.64+0x80], R8 ;  /* 0x0000800802007986 */ /* 0x0103e4000c101d0e */
.L_x_427:
[----:B------:R-:W-:Y:S05]  /*a360*/  BSYNC.RECONVERGENT B0 ;  /* 0x0000000000007941 */ /* 0x000fea0003800200 */
.L_x_426:
        /* <DEDUP_REMOVED lines=8> */
[----:B------:R-:W2:Y:S02]  /*a3f0*/  LDCU.64 UR4, c[0x0][0x3f0] ;  /* 0x00007e00ff0477ac */ /* 0x000ea40008000a00 */
[----:B------:R-:W-:-:S04]  /*a400*/  IMAD.X R2, RZ, RZ, R21, P1 ;  /* 0x000000ffff027224 */ /* 0x000fc800008e0615 */
[----:B-1----:R-:W-:Y:S02]  /*a410*/  IMAD R20, R2, UR6, RZ ;  /* 0x0000000602147c24 */ /* 0x002fe4000f8e02ff */
[----:B------:R-:W-:-:S04]  /*a420*/  IMAD.MOV.U32 R2, RZ, RZ, R22 ;  /* 0x000000ffff027224 */ /* 0x000fc800078e0016 */
        /* <DEDUP_REMOVED lines=8> */
.L_x_429:
[----:B------:R-:W-:Y:S05]  /*a4b0*/  BSYNC.RECONVERGENT B0 ;  /* 0x0000000000007941 */ /* 0x000fea0003800200 */
.L_x_428:
        /* <DEDUP_REMOVED lines=20> */
.L_x_431:
[----:B------:R-:W-:Y:S05]  /*a600*/  BSYNC.RECONVERGENT B0 ;  /* 0x0000000000007941 */ /* 0x000fea0003800200 */
.L_x_430:
[----:B-1-3--:R1:W3:Y:S04]  /*a610*/  LDS.128 R12, [R225+0x3800] ;  /* 0x00380000e10c7984 */ /* 0x00a2e80000000c00 */
[----:B----4-:R1:W4:Y:S01]  /*a620*/  LDS.128 R8, [R225+0x5800] ;  /* 0x00580000e1087984 */ /* 0x0103220000000c00 */
[----:B------:R-:W-:Y:S05]  /*a630*/  @P4 EXIT ;  /* 0x000000000000494d */ /* 0x000fea0003800000 */
        /* <DEDUP_REMOVED lines=14> */
[----:B----4-:R-:W-:Y:S01]  /*a720*/  STG.E.128 desc[UR14][R2.64+0x80], R8 ;  /* 0x0000800802007986 */ /* 0x010fe2000c101d0e */
[----:B------:R-:W-:Y:S05]  /*a730*/  EXIT ;  /* 0x000000000000794d */ /* 0x000fea0003800000 */
.L_x_432:
        /* <DEDUP_REMOVED lines=12> */
.L_x_1355:


//--------------------- .text._ZN5flash16flash_fwd_kernelI23Flash_fwd_kernel_traitsILi96ELi128ELi64ELi4ELb0ELb0EN7cutlass10bfloat16_tE19Flash_kernel_traitsILi96ELi128ELi64ELi4ES3_EELb1ELb0ELb0ELb0ELb0ELb0ELb0ELb0EEEvNS_16Flash_fwd_paramsE --------------------------
	.section	.text._ZN5flash16flash_fwd_kernelI23Flash_fwd_kernel_traitsILi96ELi128ELi64ELi4ELb0ELb0EN7cutlass10bfloat16_tE19Flash_kernel_traitsILi96ELi128ELi64ELi4ES3_EELb1ELb0ELb0ELb0ELb0ELb0ELb0ELb0EEEvNS_16Flash_fwd_paramsE,"ax",@progbits
	.align	128
        .global         _ZN5flash16flash_fwd_kernelI23Flash_fwd_kernel_traitsILi96ELi128ELi64ELi4ELb0ELb0EN7cutlass10bfloat16_tE19Flash_kernel_traitsILi96ELi128ELi64ELi4ES3_EELb1ELb0ELb0ELb0ELb0ELb0ELb0ELb0EEEvNS_16Flash_fwd_paramsE
        .type           _ZN5flash16flash_fwd_kernelI23Flash_fwd_kernel_traitsILi96ELi128ELi64ELi4ELb0ELb0EN7cutlass10bfloat16_tE19Flash_kernel_traitsILi96ELi128ELi64ELi4ES3_EELb1ELb0ELb0ELb0ELb0ELb0ELb0ELb0EEEvNS_16Flash_fwd_paramsE,@function
        .size           _ZN5flash16flash_fwd_kernelI23Flash_fwd_kernel_traitsILi96ELi128ELi64ELi4ELb0ELb0EN7cutlass10bfloat16_tE19Flash_kernel_traitsILi96ELi128ELi64ELi4ES3_EELb1ELb0ELb0ELb0ELb0ELb0ELb0ELb0EEEvNS_16Flash_fwd_paramsE,(.L_x_1356 - _ZN5flash16flash_fwd_kernelI23Flash_fwd_kernel_traitsILi96ELi128ELi64ELi4ELb0ELb0EN7cutlass10bfloat16_tE19Flash_kernel_traitsILi96ELi128ELi64ELi4ES3_EELb1ELb0ELb0ELb0ELb0ELb0ELb0ELb0EEEvNS_16Flash_fwd_paramsE)
        .other          _ZN5flash16flash_fwd_kernelI23Flash_fwd_kernel_traitsILi96ELi128ELi64ELi4ELb0ELb0EN7cutlass10bfloat16_tE19Flash_kernel_traitsILi96ELi128ELi64ELi4ES3_EELb1ELb0ELb0ELb0ELb0ELb0ELb0ELb0EEEvNS_16Flash_fwd_paramsE,@"STO_CUDA_ENTRY STV_DEFAULT"
_ZN5flash16flash_fwd_kernelI23Flash_fwd_kernel_traitsILi96ELi128ELi64ELi4ELb0ELb0EN7cutlass10bfloat16_tE19Flash_kernel_traitsILi96ELi128ELi64ELi4ES3_EELb1ELb0ELb0ELb0ELb0ELb0ELb0ELb0EEEvNS_16Flash_fwd_paramsE:
.text._ZN5flash16flash_fwd_kernelI23Flash_fwd_kernel_traitsILi96ELi128ELi64ELi4ELb0ELb0EN7cutlass10bfloat16_tE19Flash_kernel_traitsILi96ELi128ELi64ELi4ES3_EELb1ELb0ELb0ELb0ELb0ELb0ELb0ELb0EEEvNS_16Flash_fwd_paramsE:
[----:B------:R-:W1:Y:S01]  /*0000*/  LDC R1, c[0x0][0x37c] ;  /* 0x0000df00ff017b82 */ /* 0x000e620000000800 */
[----:B------:R-:W2:Y:S07]  /*0010*/  LDCU.U8 UR4, c[0x0][0x524] ;  /* 0x0000a480ff0477ac */ /* 0x000eae0008000000 */
[----:B------:R-:W3:Y:S01]  /*0020*/  LDC R149, c[0x0][0x518] ;  /* 0x00014600ff957b82 */ /* 0x000ee20000000800 */
[----:B-1----:R-:W-:Y:S01]  /*0030*/  VIADD R1, R1, 0xffffff80 ;  /* 0xffffff8001017836 */ /* 0x002fe20000000000 */
[----:B------:R-:W1:Y:S06]  /*0040*/  LDCU.64 UR16, c[0x0][0x358] ;  /* 0x00006b00ff1077ac */ /* 0x000e6c0008000a00 */
[----:B------:R-:W4:Y:S01]  /*0050*/  LDC R150, c[0x0][0x51c] ;  /* 0x00014700ff967b82 */ /* 0x000f220000000800 */
[----:B------:R-:W1:Y:S01]  /*0060*/  S2R R154, SR_CTAID.X ;  /* 0x00000000009a7919 */ /* 0x000e620000002500 */
[----:B------:R-:W1:Y:S01]  /*0070*/  LDCU.64 UR8, c[0x0][0x460] ;  /* 0x00008c00ff0877ac */ /* 0x000e620008000a00 */
[----:B------:R-:W1:Y:S01]  /*0080*/  S2R R153, SR_CTAID.Y ;  /* 0x0000000000997919 */ /* 0x000e620000002600 */
[----:B------:R-:W1:Y:S04]  /*0090*/  LDCU.64 UR6, c[0x0][0x470] ;  /* 0x00008e00ff0677ac */ /* 0x000e680008000a00 */
[----:B------:R-:W1:Y:S01]  /*00a0*/  LDC.64 R8, c[0x0][0x460] ;  /* 0x00011800ff087b82 */ /* 0x000e620000000a00 */
[----:B--2---:R-:W-:Y:S01]  /*00b0*/  ISETP.NE.AND P5, PT, RZ, UR4, PT ;  /* 0x00000004ff007c0c */ /* 0x004fe2000bfa5270 */
[----:B------:R-:W2:-:S12]  /*00c0*/  LDCU.64 UR4, c[0x0][0x510] ;  /* 0x0000a200ff0477ac */ /* 0x000e980008000a00 */
[----:B---3--:R-:W-:Y:S01]  /*00d0*/  @P5 IMAD.MOV.U32 R2, RZ, RZ, R149 ;  /* 0x000000ffff025224 */ /* 0x008fe200078e0095 */
[----:B------:R-:W3:Y:S01]  /*00e0*/  S2R R155, SR_CTAID.Z ;  /* 0x00000000009b7919 */ /* 0x000ee20000002700 */
[----:B----4-:R-:W-:Y:S01]  /*00f0*/  @P5 IMAD.MOV.U32 R3, RZ, RZ, R150 ;  /* 0x000000ffff035224 */ /* 0x010fe200078e0096 */
[----:B------:R-:W4:Y:S05]  /*0100*/  @P5 LDC R6, c[0x0][0x520] ;  /* 0x00014800ff065b82 */ /* 0x000f2a0000000800 */
[----:B-1----:R-:W4:Y:S01]  /*0110*/  @P5 LDG.E.64 R2, desc[UR16][R2.64] ;  /* 0x0000001002025981 */ /* 0x002f22000c1e1b00 */
[----:B--2---:R-:W-:Y:S02]  /*0120*/  IMAD.U32 R224, RZ, RZ, UR4 ;  /* 0x00000004ffe07e24 */ /* 0x004fe4000f8e00ff */
[----:B------:R-:W-:Y:S01]  /*0130*/  IMAD.U32 R225, RZ, RZ, UR5 ;  /* 0x00000005ffe17e24 */ /* 0x000fe2000f8e00ff */
[----:B------:R-:W1:Y:S01]  /*0140*/  S2R R222, SR_TID.X ;  /* 0x0000000000de7919 */ /* 0x000e620000002100 */
[----:B------:R-:W2:Y:S04]  /*0150*/  LDCU.64 UR4, c[0x0][0x478] ;  /* 0x00008f00ff0477ac */ /* 0x000ea80008000a00 */
[----:B------:R-:W4:Y:S01]  /*0160*/  @P5 LDG.E.64 R224, desc[UR16][R224.64] ;  /* 0x00000010e0e05981 */ /* 0x000f22000c1e1b00 */
[----:B------:R-:W-:Y:S01]  /*0170*/  ISETP.NE.U32.AND P3, PT, RZ, UR8, PT ;  /* 0x00000008ff007c0c */ /* 0x000fe2000bf65070 */
[----:B------:R-:W-:Y:S01]  /*0180*/  IMAD.MOV.U32 R23, RZ, RZ, -0x1 ;  /* 0xffffffffff177424 */ /* 0x000fe200078e00ff */
[----:B------:R-:W-:Y:S01]  /*0190*/  ISETP.NE.U32.AND P1, PT, RZ, UR6, PT ;  /* 0x00000006ff007c0c */ /* 0x000fe2000bf25070 */
[----:B------:R-:W-:Y:S01]  /*01a0*/  IMAD.SHL.U32 R11, R153, 0x4, RZ ;  /* 0x00000004990b7824 */ /* 0x000fe200078e00ff */
[----:B------:R-:W-:-:S02]  /*01b0*/  ISETP.NE.AND.EX P3, PT, RZ, UR9, PT, P3 ;  /* 0x00000009ff007c0c */ /* 0x000fc4000bf65330 */
[----:B------:R-:W-:Y:S01]  /*01c0*/  ISETP.NE.AND.EX P1, PT, RZ, UR7, PT, P1 ;  /* 0x00000007ff007c0c */ /* 0x000fe2000bf25310 */
[----:B------:R-:W-:Y:S01]  /*01d0*/  IMAD.MOV.U32 R10, RZ, RZ, RZ ;  /* 0x000000ffff0a7224 */ /* 0x000fe200078e00ff */
[----:B------:R-:W-:-:S04]  /*01e0*/  ISETP.NE.U32.AND P2, PT, RZ, UR8, PT ;  /* 0x00000008ff007c0c */ /* 0x000fc8000bf45070 */
[----:B------:R-:W-:Y:S02]  /*01f0*/  ISETP.NE.AND.EX P2, PT, RZ, UR9, PT, P2 ;  /* 0x00000009ff007c0c */ /* 0x000fe4000bf45320 */
[----:B--2---:R-:W-:Y:S02]  /*0200*/  ISETP.NE.U32.AND P0, PT, RZ, UR4, PT ;  /* 0x00000004ff007c0c */ /* 0x004fe4000bf05070 */
[----:B---3--:R-:W-:Y:S02]  /*0210*/  LOP3.LUT R0, R155, R154, R153, 0xfe, !PT ;  /* 0x0000009a9b007212 */ /* 0x008fe400078efe99 */
[----:B------:R-:W-:Y:S02]  /*0220*/  ISETP.NE.AND.EX P0, PT, RZ, UR5, PT, P0 ;  /* 0x00000005ff007c0c */ /* 0x000fe4000bf05300 */
[----:B-1----:R-:W-:-:S13]  /*0230*/  LOP3.LUT P6, RZ, R0, R222, RZ, 0xfc, !PT ;  /* 0x000000de00ff7212 */ /* 0x002fda00078cfcff */
[----:B------:R-:W1:Y:S01]  /*0240*/  @!P6 LDC.64 R4, c[0x0][0x528] ;  /* 0x00014a00ff04eb82 */ /* 0x000e620000000a00 */
[----:B----4-:R-:W-:Y:S01]  /*0250*/  @P5 IADD3 R149, P4, PT, R2, R6, RZ ;  /* 0x0000000602955210 */ /* 0x010fe20007f9e0ff */
[----:B------:R-:W-:Y:S01]  /*0260*/  IMAD.WIDE.U32 R6, R153, 0x4, R8 ;  /* 0x0000000499067825 */ /* 0x000fe200078e0008 */
[----:B------:R-:W-:-:S03]  /*0270*/  SHF.R.U32.HI R9, RZ, 0x1e, R153 ;  /* 0x0000001eff097819 */ /* 0x000fc60000011699 */
[----:B------:R-:W-:Y:S02]  /*0280*/  @P5 IMAD.X R150, RZ, RZ, R3, P4 ;  /* 0x000000ffff965224 */ /* 0x000fe400020e0603 */
[----:B------:R-:W-:Y:S02]  /*0290*/  @!P6 IMAD.MOV.U32 R2, RZ, RZ, R149 ;  /* 0x000000ffff02e224 */ /* 0x000fe400078e0095 */
[----:B------:R-:W-:Y:S01]  /*02a0*/  @!P6 IMAD.MOV.U32 R3, RZ, RZ, R150 ;  /* 0x000000ffff03e224 */ /* 0x000fe200078e0096 */
[----:B-1----:R-:W-:Y:S04]  /*02b0*/  @!P6 STG.E.64 desc[UR16][R4.64], R224 ;  /* 0x000000e00400e986 */ /* 0x002fe8000c101b10 */
[----:B------:R1:W-:Y:S04]  /*02c0*/  @!P6 STG.E.64 desc[UR16][R4.64+0x8], R2 ;  /* 0x000008020400e986 */ /* 0x0003e8000c101b10 */
[----:B------:R-:W2:Y:S04]  /*02d0*/  @P3 LDG.E R23, desc[UR16][R6.64] ;  /* 0x0000001006173981 */ /* 0x000ea8000c1e1900 */
[----:B------:R3:W4:Y:S01]  /*02e0*/  @P2 LDG.E R8, desc[UR16][R6.64+0x4] ;  /* 0x0000041006082981 */ /* 0x000722000c1e1900 */
[----:B-1----:R-:W-:-:S02]  /*02f0*/  @P1 IADD3 R4, P4, PT, R11, UR6, RZ ;  /* 0x000000060b041c10 */ /* 0x002fc4000ff9e0ff */
[----:B------:R-:W-:Y:S02]  /*0300*/  @P0 IADD3 R2, P3, PT, R11, UR4, RZ ;  /* 0x000000040b020c10 */ /* 0x000fe4000ff7e0ff */
[C---:B------:R-:W-:Y:S01]  /*0310*/  @P1 IADD3.X R5, PT, PT, R9.reuse, UR7, RZ, P4, !PT ;  /* 0x0000000709051c10 */ /* 0x040fe2000a7fe4ff */
[----:B---3--:R-:W1:Y:S01]  /*0320*/  LDC.64 R6, c[0x0][0x468] ;  /* 0x00011a00ff067b82 */ /* 0x008e620000000a00 */
[----:B------:R-:W-:-:S03]  /*0330*/  @P0 IADD3.X R3, PT, PT, R9, UR5, RZ, P3, !PT ;  /* 0x0000000509030c10 */ /* 0x000fc60009ffe4ff */
[----:B------:R3:W4:Y:S04]  /*0340*/  @P1 LDG.E R10, desc[UR16][R4.64] ;  /* 0x00000010040a1981 */ /* 0x000728000c1e1900 */
[----:B------:R1:W4:Y:S01]  /*0350*/  @P0 LDG.E R0, desc[UR16][R2.64] ;  /* 0x0000001002000981 */ /* 0x000322000c1e1900 */
[----:B------:R-:W1:Y:S01]  /*0360*/  LDCU.U8 UR4, c[0x0][0x532] ;  /* 0x0000a640ff0477ac */ /* 0x000e620008000000 */
[----:B------:R-:W4:Y:S08]  /*0370*/  @!P2 LDC R16, c[0x0][0x434] ;  /* 0x00010d00ff10ab82 */ /* 0x000f300000000800 */
[----:B---3--:R-:W3:Y:S01]  /*0380*/  @!P0 LDC.64 R4, c[0x0][0x488] ;  /* 0x00012200ff048b82 */ /* 0x008ee20000000a00 */
[----:B-1----:R-:W-:-:S05]  /*0390*/  IADD3 R2, P1, PT, R11, R6, RZ ;  /* 0x000000060b027210 */ /* 0x002fca0007f3e0ff */
[----:B------:R-:W-:Y:S01]  /*03a0*/  IMAD.X R3, R9, 0x1, R7, P1 ;  /* 0x0000000109037824 */ /* 0x000fe200008e0607 */
[C---:B------:R-:W-:Y:S01]  /*03b0*/  ISETP.NE.U32.AND P1, PT, R6.reuse, RZ, PT ;  /* 0x000000ff0600720c */ /* 0x040fe20003f25070 */
[----:B------:R-:W1:Y:S03]  /*03c0*/  @!P0 LDC R9, c[0x0][0x43c] ;  /* 0x00010f00ff098b82 */ /* 0x000e660000000800 */
[----:B------:R-:W-:Y:S02]  /*03d0*/  ISETP.NE.AND.EX P1, PT, R7, RZ, PT, P1 ;  /* 0x000000ff0700720c */ /* 0x000fe40003f25310 */
[----:B------:R-:W-:Y:S02]  /*03e0*/  ISETP.NE.AND P3, PT, RZ, UR4, PT ;  /* 0x00000004ff007c0c */ /* 0x000fe4000bf65270 */
[----:B------:R-:W-:-:S04]  /*03f0*/  ISETP.EQ.U32.AND P4, PT, R6, RZ, PT ;  /* 0x000000ff0600720c */ /* 0x000fc80003f82070 */
[----:B------:R-:W-:Y:S01]  /*0400*/  ISETP.EQ.OR.EX P4, PT, R7, RZ, !P3, P4 ;  /* 0x000000ff0700720c */ /* 0x000fe20005f82740 */
[----:B------:R-:W-:Y:S02]  /*0410*/  IMAD.MOV.U32 R11, RZ, RZ, -0x1 ;  /* 0xffffffffff0b7424 */ /* 0x000fe400078e00ff */
[----:B------:R-:W-:-:S10]  /*0420*/  IMAD.SHL.U32 R22, R154, 0x80, RZ ;  /* 0x000000809a167824 */ /* 0x000fd400078e00ff */
[----:B------:R1:W5:Y:S04]  /*0430*/  @!P4 LDG.E R11, desc[UR16][R2.64] ;  /* 0x00000010020bc981 */ /* 0x000368000c1e1900 */
[----:B--2---:R2:W-:Y:S01]  /*0440*/  STL [R1+0x54], R23 ;  /* 0x0000541701007387 */ /* 0x0045e20000100800 */
[----:B----4-:R-:W-:Y:S01]  /*0450*/  @P2 IMAD.IADD R16, R8, 0x1, -R23 ;  /* 0x0000000108102824 */ /* 0x010fe200078e0a17 */
[----:B---3--:R-:W-:-:S04]  /*0460*/  @!P0 ISETP.NE.U32.AND P2, PT, R4, RZ, PT ;  /* 0x000000ff0400820c */ /* 0x008fc80003f45070 */
[----:B------:R-:W-:Y:S02]  /*0470*/  @!P0 ISETP.NE.AND.EX P2, PT, R5, RZ, PT, P2 ;  /* 0x000000ff0500820c */ /* 0x000fe40003f45320 */
[----:B------:R-:W-:Y:S02]  /*0480*/  ISETP.GT.AND P4, PT, R16, R22, PT ;  /* 0x000000161000720c */ /* 0x000fe40003f84270 */
[----:B-1----:R-:W-:Y:S01]  /*0490*/  @!P0 SEL R4, R9, RZ, P2 ;  /* 0x000000ff09048207 */ /* 0x002fe20001000000 */
[----:B------:R-:W-:Y:S02]  /*04a0*/  @P0 IMAD.IADD R24, R0, 0x1, -R10 ;  /* 0x0000000100180824 */ /* 0x000fe400078e0a0a */
[----:B------:R-:W1:Y:S01]  /*04b0*/  @!P1 LDC R0, c[0x0][0x438] ;  /* 0x00010e00ff009b82 */ /* 0x000e620000000800 */
[----:B--2---:R-:W-:Y:S07]  /*04c0*/  @!P1 BRA `(.L_x_433) ;  /* 0x00000000000c9947 */ /* 0x004fee0003800000 */
[----:B-1----:R-:W2:Y:S02]  /*04d0*/  @P3 LDG.E R0, desc[UR16][R2.64+0x4] ;  /* 0x0000041002003981 */ /* 0x002ea4000c1e1900 */
[----:B--2--5:R-:W-:-:S06]  /*04e0*/  @P3 IADD3 R0, PT, PT, R0, -R11, RZ ;  /* 0x8000000b00003210 */ /* 0x024fcc0007ffe0ff */
[----:B------:R2:W5:Y:S02]  /*04f0*/  @!P3 LDG.E R0, desc[UR16][R2.64] ;  /* 0x000000100200b981 */ /* 0x000564000c1e1900 */
.L_x_433:
[----:B-1---5:R-:W-:Y:S01]  /*0500*/  @!P0 IADD3 R24, PT, PT, R4, R0, -R10 ;  /* 0x0000000004188210 */ /* 0x022fe20007ffe80a */
[----:B------:R-:W-:Y:S06]  /*0510*/  @!P4 EXIT ;  /* 0x000000000000c94d */ /* 0x000fec0003800000 */
[C---:B------:R-:W-:Y:S01]  /*0520*/  VIADD R0, R24.reuse, 0x3f ;  /* 0x0000003f18007836 */ /* 0x040fe20000000000 */
[----:B------:R-:W-:-:S04]  /*0530*/  ISETP.GT.AND P0, PT, R24, RZ, PT ;  /* 0x000000ff1800720c */ /* 0x000fc80003f04270 */
[----:B--2---:R-:W-:-:S04]  /*0540*/  SHF.R.S32.HI R2, RZ, 0x1f, R0 ;  /* 0x0000001fff027819 */ /* 0x004fc80000011400 */
[----:B------:R-:W-:-:S04]  /*0550*/  LEA.HI R0, R2, R0, RZ, 0x6 ;  /* 0x0000000002007211 */ /* 0x000fc800078f30ff */
[----:B------:R-:W-:-:S05]  /*0560*/  SHF.R.S32.HI R157, RZ, 0x6, R0 ;  /* 0x00000006ff9d7819 */ /* 0x000fca0000011400 */
[----:B------:R1:W-:Y:S01]  /*0570*/  STL [R1], R157 ;  /* 0x0000009d01007387 */ /* 0x0003e20000100800 */
[----:B------:R-:W-:Y:S05]  /*0580*/  @P0 BRA `(.L_x_434) ;  /* 0x0000000c000c0947 */ /* 0x000fea0003800000 */
[----:B------:R-:W2:Y:S01]  /*0590*/  LDC.U8 R0, c[0x0][0x549] ;  /* 0x00015240ff007b82 */ /* 0x000ea20000000000 */
[----:B------:R-:W-:Y:S02]  /*05a0*/  ISETP.NE.AND P1, PT, R23, -0x1, PT ;  /* 0xffffffff1700780c */ /* 0x000fe40003f25270 */
[----:B------:R-:W-:-:S05]  /*05b0*/  SHF.L.U32 R18, R222, 0x3, RZ ;  /* 0x00000003de127819 */ /* 0x000fca00000006ff */
[----:B------:R-:W3:Y:S08]  /*05c0*/  LDC.U8 R11, c[0x0][0x548] ;  /* 0x00015200ff0b7b82 */ /* 0x000ef00000000000 */
[----:B------:R-:W4:Y:S01]  /*05d0*/  @!P1 LDC.64 R6, c[0x0][0x400] ;  /* 0x00010000ff069b82 */ /* 0x000f220000000a00 */
[----:B--2---:R-:W-:-:S07]  /*05e0*/  ISETP.NE.AND P6, PT, R0, RZ, PT ;  /* 0x000000ff0000720c */ /* 0x004fce0003fc5270 */
[----:B------:R-:W2:Y:S08]  /*05f0*/  @P1 LDC.64 R8, c[0x0][0x408] ;  /* 0x00010200ff081b82 */ /* 0x000eb00000000a00 */
[----:B------:R-:W5:Y:S01]  /*0600*/  @P6 LDC.64 R2, c[0x0][0x430] ;  /* 0x00010c00ff026b82 */ /* 0x000f620000000a00 */
[----:B------:R-:W-:Y:S01]  /*0610*/  @P6 MOV R13, 0x1 ;  /* 0x00000001000d6802 */ /* 0x000fe20000000f00 */
[----:B----4-:R-:W-:-:S06]  /*0620*/  @!P1 IMAD.WIDE.U32 R4, R153, R6, RZ ;  /* 0x0000000699049225 */ /* 0x010fcc00078e00ff */
[----:B------:R-:W4:Y:S01]  /*0630*/  @P6 LDC R12, c[0x0][0x430] ;  /* 0x00010c00ff0c6b82 */ /* 0x000f220000000800 */
[----:B------:R-:W-:Y:S01]  /*0640*/  @!P1 MOV R0, R4 ;  /* 0x0000000400009202 */ /* 0x000fe20000000f00 */
[----:B-----5:R-:W-:Y:S02]  /*0650*/  @P6 IMAD R14, R2, R3, RZ ;  /* 0x00000003020e6224 */ /* 0x020fe400078e02ff */
[----:B--2---:R-:W-:Y:S01]  /*0660*/  @P1 IMAD.WIDE.U32 R2, R23, R8, RZ ;  /* 0x0000000817021225 */ /* 0x004fe200078e00ff */
[----:B---3--:R-:W-:Y:S06]  /*0670*/  @P6 BRA `(.L_x_435) ;  /* 0x0000000000286947 */ /* 0x008fec0003800000 */
[----:B------:R-:W-:Y:S01]  /*0680*/  ISETP.NE.AND P0, PT, R11, RZ, PT ;  /* 0x000000ff0b00720c */ /* 0x000fe20003f05270 */
[----:B------:R-:W2:-:S12]  /*0690*/  LDC R10, c[0x0][0x3e0] ;  /* 0x0000f800ff0a7b82 */ /* 0x000e980000000800 */
[----:B------:R-:W3:Y:S01]  /*06a0*/  @P0 LDC R14, c[0x0][0x454] ;  /* 0x00011500ff0e0b82 */ /* 0x000ee20000000800 */
[----:B----4-:R-:W-:Y:S02]  /*06b0*/  @P0 MOV R12, 0x1 ;  /* 0x00000001000c0802 */ /* 0x010fe40000000f00 */
[----:B------:R-:W-:-:S05]  /*06c0*/  @!P0 MOV R12, 0x1 ;  /* 0x00000001000c8802 */ /* 0x000fca0000000f00 */
[----:B------:R-:W2:Y:S08]  /*06d0*/  @P0 LDC R8, c[0x0][0x454] ;  /* 0x00011500ff080b82 */ /* 0x000eb00000000800 */
[----:B------:R-:W4:Y:S08]  /*06e0*/  @!P0 LDC R6, c[0x0][0x434] ;  /* 0x00010d00ff068b82 */ /* 0x000f300000000800 */
[----:B------:R-:W1:Y:S01]  /*06f0*/  @!P0 LDC R14, c[0x0][0x434] ;  /* 0x00010d00ff0e8b82 */ /* 0x000e620000000800 */
[----:B--2---:R-:W-:-:S02]  /*0700*/  @P0 IMAD R13, R8, R10, RZ ;  /* 0x0000000a080d0224 */ /* 0x004fc400078e02ff */
[----:B---34-:R-:W-:-:S07]  /*0710*/  @!P0 IMAD R13, R6, R10, RZ ;  /* 0x0000000a060d8224 */ /* 0x018fce00078e02ff */
.L_x_435:
[----:B------:R-:W-:Y:S01]  /*0720*/  @P1 IMAD.MOV.U32 R0, RZ, RZ, R2 ;  /* 0x000000ffff001224 */ /* 0x000fe200078e0002 */
[----:B------:R-:W2:Y:S01]  /*0730*/  LDCU.64 UR4, c[0x0][0x410] ;  /* 0x00008200ff0477ac */ /* 0x000ea20008000a00 */
[----:B------:R-:W-:Y:S01]  /*0740*/  LOP3.LUT R18, R18, 0x18, RZ, 0xc0, !PT ;  /* 0x0000001812127812 */ /* 0x000fe200078ec0ff */
[----:B------:R-:W-:Y:S01]  /*0750*/  @!P1 IMAD R4, R153, R7, R5 ;  /* 0x0000000799049224 */ /* 0x000fe200078e0205 */
[----:B------:R-:W3:Y:S01]  /*0760*/  LDC R19, c[0x0][0x434] ;  /* 0x00010d00ff137b82 */ /* 0x000ee20000000800 */
        /* <DEDUP_REMOVED lines=13> */
[C---:B--2---:R-:W-:Y:S01]  /*0840*/  IMAD.WIDE.U32 R10, R155.reuse, UR4, R2 ;  /* 0x000000049b0a7c25 */ /* 0x044fe2000f8e0002 */
[----:B------:R-:W-:Y:S02]  /*0850*/  IADD3 R17, PT, PT, R222, 0x40, RZ ;  /* 0x00000040de117810 */ /* 0x000fe40007ffe0ff */
[C---:B------:R-:W-:Y:S01]  /*0860*/  LOP3.LUT R21, R18.reuse, 0x20, RZ, 0xfc, !PT ;  /* 0x0000002012157812 */ /* 0x040fe200078efcff */
[----:B------:R-:W-:Y:S01]  /*0870*/  IMAD R9, R155, UR5, R11 ;  /* 0x000000059b097c24 */ /* 0x000fe2000f8e020b */
[----:B------:R-:W-:Y:S01]  /*0880*/  LOP3.LUT R20, R18, 0x40, RZ, 0xfc, !PT ;  /* 0x0000004012147812 */ /* 0x000fe200078efcff */
[----:B------:R-:W-:Y:S06]  /*0890*/  @P0 BRA `(.L_x_437) ;  /* 0x0000000000400947 */ /* 0x000fec0003800000 */
[----:B------:R-:W2:Y:S01]  /*08a0*/  LDCU.64 UR4, c[0x0][0x408] ;  /* 0x00008100ff0477ac */ /* 0x000ea20008000a00 */
[----:B------:R-:W-:Y:S01]  /*08b0*/  IMAD.MOV.U32 R8, RZ, RZ, R10 ;  /* 0x000000ffff087224 */ /* 0x000fe200078e000a */
[----:B------:R-:W5:Y:S01]  /*08c0*/  LDCU UR8, c[0x0][0x440] ;  /* 0x00008800ff0877ac */ /* 0x000f620008000800 */
[----:B------:R-:W1:Y:S01]  /*08d0*/  LDCU.64 UR6, c[0x0][0x3f0] ;  /* 0x00007e00ff0677ac */ /* 0x000e620008000a00 */
[----:B--2---:R-:W-:Y:S02]  /*08e0*/  IMAD R2, R5, UR4, RZ ;  /* 0x0000000405027c24 */ /* 0x004fe4000f8e02ff */
[----:B------:R-:W-:Y:S01]  /*08f0*/  IMAD.WIDE.U32 R6, R4, UR4, R8 ;  /* 0x0000000404067c25 */ /* 0x000fe2000f8e0008 */
[----:B-----5:R-:W-:-:S03]  /*0900*/  ISETP.GE.AND P5, PT, R18, UR8, PT ;  /* 0x0000000812007c0c */ /* 0x020fc6000bfa6270 */
        /* <DEDUP_REMOVED lines=9> */
.L_x_437:
[----:B------:R-:W-:Y:S05]  /*09a0*/  BSYNC.RECONVERGENT B0 ;  /* 0x0000000000007941 */ /* 0x000fea0003800200 */
.L_x_436:
[----:B------:R-:W-:Y:S01]  /*09b0*/  BSSY.RECONVERGENT B0, `(.L_x_438) ;  /* 0x0000016000007945 */ /* 0x000fe20003800200 */
[----:B------:R-:W-:-:S03]  /*09c0*/  ISETP.GE.AND P0, PT, R17, R0, PT ;  /* 0x000000001100720c */ /* 0x000fc60003f06270 */
[----:B------:R-:W-:Y:S10]  /*09d0*/  @P2 BRA `(.L_x_439) ;  /* 0x00000000004c2947 */ /* 0x000ff40003800000 */
[----:B------:R-:W5:Y:S01]  /*09e0*/  LDCU.64 UR6, c[0x0][0x408] ;  /* 0x00008100ff0677ac */ /* 0x000f620008000a00 */
[----:B--2---:R-:W-:Y:S01]  /*09f0*/  IADD3 R2, P2, PT, R4, 0x20, RZ ;  /* 0x0000002004027810 */ /* 0x004fe20007f5e0ff */
[----:B------:R-:W-:Y:S01]  /*0a00*/  IMAD.MOV.U32 R6, RZ, RZ, R10 ;  /* 0x000000ffff067224 */ /* 0x000fe200078e000a */
[----:B------:R-:W-:Y:S01]  /*0a10*/  MOV R7, R9 ;  /* 0x0000000900077202 */ /* 0x000fe20000000f00 */
[----:B------:R-:W2:Y:S02]  /*0a20*/  LDCU UR8, c[0x0][0x440] ;  /* 0x00008800ff0877ac */ /* 0x000ea40008000800 */
[----:B------:R-:W-:Y:S01]  /*0a30*/  IMAD.X R3, RZ, RZ, R5, P2 ;  /* 0x000000ffff037224 */ /* 0x000fe200010e0605 */
[----:B------:R-:W1:Y:S03]  /*0a40*/  LDCU.64 UR4, c[0x0][0x3f0] ;  /* 0x00007e00ff0477ac */ /* 0x000e660008000a00 */
[----:B-----5:R-:W-:-:S02]  /*0a50*/  IMAD R3, R3, UR6, RZ ;  /* 0x0000000603037c24 */ /* 0x020fc4000f8e02ff */
[----:B------:R-:W-:Y:S01]  /*0a60*/  IMAD.WIDE.U32 R6, R2, UR6, R6 ;  /* 0x0000000602067c25 */ /* 0x000fe2000f8e0006 */
[----:B--2---:R-:W-:-:S03]  /*0a70*/  ISETP.GE.AND P4, PT, R18, UR8, PT ;  /* 0x0000000812007c0c */ /* 0x004fc6000bf86270 */
        /* <DEDUP_REMOVED lines=9> */
.L_x_439:
[----:B------:R-:W-:Y:S05]  /*0b10*/  BSYNC.RECONVERGENT B0 ;  /* 0x0000000000007941 */ /* 0x000fea0003800200 */
.L_x_438:
[----:B------:R-:W-:Y:S01]  /*0b20*/  BSSY.RECONVERGENT B0, `(.L_x_440) ;  /* 0x0000018000007945 */ /* 0x000fe20003800200 */
[----:B------:R-:W-:Y:S01]  /*0b30*/  ISETP.NE.AND P2, PT, R18, RZ, PT ;  /* 0x000000ff1200720c */ /* 0x000fe20003f45270 */
[----:B---3--:R-:W-:Y:S01]  /*0b40*/  IMAD R19, R153, R19, RZ ;  /* 0x0000001399137224 */ /* 0x008fe200078e02ff */
[----:B------:R-:W-:Y:S01]  /*0b50*/  IADD3 R15, PT, PT, R222, 0x60, RZ ;  /* 0x00000060de0f7810 */ /* 0x000fe20007ffe0ff */
[----:B------:R-:W-:Y:S05]  /*0b60*/  @P0 BRA `(.L_x_441) ;  /* 0x00000000004c0947 */ /* 0x000fea0003800000 */
[----:B------:R-:W3:Y:S01]  /*0b70*/  LDCU.64 UR6, c[0x0][0x408] ;  /* 0x00008100ff0677ac */ /* 0x000ee20008000a00 */
[----:B-12---:R-:W-:Y:S01]  /*0b80*/  IADD3 R2, P0, PT, R4, 0x40, RZ ;  /* 0x0000004004027810 */ /* 0x006fe20007f1e0ff */
[----:B------:R-:W-:Y:S01]  /*0b90*/  IMAD.MOV.U32 R6, RZ, RZ, R10 ;  /* 0x000000ffff067224 */ /* 0x000fe200078e000a */
        /* <DEDUP_REMOVED lines=13> */
[----:B------:R3:W-:Y:S04]  /*0c70*/  @!P4 STG.E.128 desc[UR16][R2.64], RZ ;  /* 0x000000ff0200c986 */ /* 0x0007e8000c101d10 */
[----:B------:R3:W-:Y:S04]  /*0c80*/  @!P3 STG.E.128 desc[UR16][R2.64+0x40], RZ ;  /* 0x000040ff0200b986 */ /* 0x0007e8000c101d10 */
[----:B------:R3:W-:Y:S02]  /*0c90*/  @!P0 STG.E.128 desc[UR16][R2.64+0x80], RZ ;  /* 0x000080ff02008986 */ /* 0x0007e4000c101d10 */
.L_x_441:
[----:B------:R-:W-:Y:S05]  /*0ca0*/  BSYNC.RECONVERGENT B0 ;  /* 0x0000000000007941 */ /* 0x000fea0003800200 */
.L_x_440:
[----:B------:R-:W-:Y:S01]  /*0cb0*/  ISETP.GE.AND P0, PT, R15, R0, PT ;  /* 0x000000000f00720c */ /* 0x000fe20003f06270 */
[----:B-1----:R-:W-:Y:S01]  /*0cc0*/  IMAD R6, R155, R14, RZ ;  /* 0x0000000e9b067224 */ /* 0x002fe200078e02ff */
[-C--:B------:R-:W-:Y:S01]  /*0cd0*/  ISETP.GE.OR P5, PT, R222, R0.reuse, P2 ;  /* 0x00000000de00720c */ /* 0x080fe200017a6670 */
[----:B------:R-:W-:Y:S01]  /*0ce0*/  BSSY.RECONVERGENT B0, `(.L_x_442) ;  /* 0x000001d000007945 */ /* 0x000fe20003800200 */
[-C--:B------:R-:W-:Y:S01]  /*0cf0*/  ISETP.GE.OR P4, PT, R16, R0.reuse, P2 ;  /* 0x000000001000720c */ /* 0x080fe20001786670 */
[----:B------:R-:W-:Y:S01]  /*0d00*/  @!P6 IMAD R6, R153, R13, R6 ;  /* 0x0000000d9906e224 */ /* 0x000fe200078e0206 */
[----:B------:R-:W-:Y:S01]  /*0d10*/  ISETP.GE.OR P3, PT, R17, R0, P2 ;  /* 0x000000001100720c */ /* 0x000fe20001766670 */
[----:B----4-:R-:W-:Y:S01]  /*0d20*/  IMAD R7, R22, R12, RZ ;  /* 0x0000000c16077224 */ /* 0x010fe200078e02ff */
[----:B------:R-:W-:Y:S02]  /*0d30*/  ISETP.GE.OR P2, PT, R15, R0, P2 ;  /* 0x000000000f00720c */ /* 0x000fe40001746670 */
[----:B------:R-:W-:-:S04]  /*0d40*/  SEL R0, R19, R23, !P1 ;  /* 0x0000001713007207 */ /* 0x000fc80004800000 */
[----:B------:R-:W-:Y:S02]  /*0d50*/  SHF.R.S32.HI R14, RZ, 0x1f, R0 ;  /* 0x0000001fff0e7819 */ /* 0x000fe40000011400 */
[----:B------:R-:W-:Y:S01]  /*0d60*/  SEL R13, R0, RZ, P6 ;  /* 0x000000ff000d7207 */ /* 0x000fe20003000000 */
[----:B------:R-:W-:Y:S06]  /*0d70*/  @P0 BRA `(.L_x_443) ;  /* 0x00000000004c0947 */ /* 0x000fec0003800000 */
[----:B------:R-:W1:Y:S01]  /*0d80*/  LDCU.64 UR6, c[0x0][0x408] ;  /* 0x00008100ff0677ac */ /* 0x000e620008000a00 */
[----:B------:R-:W-:Y:S01]  /*0d90*/  IADD3 R0, P0, PT, R4, 0x60, RZ ;  /* 0x0000006004007810 */ /* 0x000fe20007f1e0ff */
[----:B--23--:R-:W-:Y:S01]  /*0da0*/  IMAD.MOV.U32 R2, RZ, RZ, R10 ;  /* 0x000000ffff027224 */ /* 0x00cfe200078e000a */
[----:B------:R-:W-:Y:S01]  /*0db0*/  MOV R3, R9 ;  /* 0x0000000900037202 */ /* 0x000fe20000000f00 */
[----:B------:R-:W2:Y:S02]  /*0dc0*/  LDCU UR8, c[0x0][0x440] ;  /* 0x00008800ff0877ac */ /* 0x000ea40008000800 */
[----:B------:R-:W-:Y:S01]  /*0dd0*/  IMAD.X R4, RZ, RZ, R5, P0 ;  /* 0x000000ffff047224 */ /* 0x000fe200000e0605 */
[----:B------:R-:W3:Y:S03]  /*0de0*/  LDCU.64 UR4, c[0x0][0x3f0] ;  /* 0x00007e00ff0477ac */ /* 0x000ee60008000a00 */
[----:B-1----:R-:W-:-:S02]  /*0df0*/  IMAD R8, R4, UR6, RZ ;  /* 0x0000000604087c24 */ /* 0x002fc4000f8e02ff */
[----:B------:R-:W-:Y:S01]  /*0e00*/  IMAD.WIDE.U32 R4, R0, UR6, R2 ;  /* 0x0000000600047c25 */ /* 0x000fe2000f8e0002 */
[----:B--2---:R-:W-:-:S03]  /*0e10*/  ISETP.GE.AND P0, PT, R18, UR8, PT ;  /* 0x0000000812007c0c */ /* 0x004fc6000bf06270 */
[----:B------:R-:W-:Y:S01]  /*0e20*/  IMAD R0, R0, UR7, R8 ;  /* 0x0000000700007c24 */ /* 0x000fe2000f8e0208 */
[----:B---3--:R-:W-:-:S03]  /*0e30*/  LEA R2, P1, R4, UR4, 0x1 ;  /* 0x0000000404027c11 */ /* 0x008fc6000f8208ff */
[----:B------:R-:W-:-:S05]  /*0e40*/  IMAD.IADD R0, R5, 0x1, R0 ;  /* 0x0000000105007824 */ /* 0x000fca00078e0200 */
[----:B------:R-:W-:Y:S02]  /*0e50*/  LEA.HI.X R3, R4, UR5, R0, 0x1, P1 ;  /* 0x0000000504037c11 */ /* 0x000fe400088f0c00 */
[----:B------:R-:W-:-:S03]  /*0e60*/  ISETP.GE.AND P1, PT, R21, UR8, PT ;  /* 0x0000000815007c0c */ /* 0x000fc6000bf26270 */
[----:B------:R1:W-:Y:S01]  /*0e70*/  @!P0 STG.E.128 desc[UR16][R2.64], RZ ;  /* 0x000000ff02008986 */ /* 0x0003e2000c101d10 */
[----:B------:R-:W-:-:S09]  /*0e80*/  ISETP.GE.AND P0, PT, R20, UR8, PT ;  /* 0x0000000814007c0c */ /* 0x000fd2000bf06270 */
[----:B------:R1:W-:Y:S04]  /*0e90*/  @!P1 STG.E.128 desc[UR16][R2.64+0x40], RZ ;  /* 0x000040ff02009986 */ /* 0x0003e8000c101d10 */
[----:B------:R1:W-:Y:S02]  /*0ea0*/  @!P0 STG.E.128 desc[UR16][R2.64+0x80], RZ ;  /* 0x000080ff02008986 */ /* 0x0003e4000c101d10 */
.L_x_443:
[----:B------:R-:W-:Y:S05]  /*0eb0*/  BSYNC.RECONVERGENT B0 ;  /* 0x0000000000007941 */ /* 0x000fea0003800200 */
.L_x_442:
        /* <DEDUP_REMOVED lines=15> */
.L_x_445:
[----:B------:R-:W-:Y:S05]  /*0fb0*/  BSYNC.RECONVERGENT B0 ;  /* 0x0000000000007941 */ /* 0x000fea0003800200 */
.L_x_444:
        /* <DEDUP_REMOVED lines=10> */
.L_x_447:
[----:B------:R-:W-:Y:S05]  /*1060*/  BSYNC.RECONVERGENT B0 ;  /* 0x0000000000007941 */ /* 0x000fea0003800200 */
.L_x_446:
        /* <DEDUP_REMOVED lines=10> */
.L_x_449:
[----:B------:R-:W-:Y:S05]  /*1110*/  BSYNC.RECONVERGENT B0 ;  /* 0x0000000000007941 */ /* 0x000fea0003800200 */
.L_x_448:
        /* <DEDUP_REMOVED lines=10> */
.L_x_434:
        /* <DEDUP_REMOVED lines=13> */
[----:B------:R-:W3:Y:S04]  /*1290*/  LDCU.64 UR4, c[0x0][0x3a0] ;  /* 0x00007400ff0477ac */ /* 0x000ee80008000a00 */
[----:B--2---:R-:W-:Y:S02]  /*12a0*/  IMAD R0, R0, UR14, RZ ;  /* 0x0000000e00007c24 */ /* 0x004fe4000f8e02ff */
[----:B------:R-:W-:-:S04]  /*12b0*/  IMAD.WIDE.U32 R2, R10, UR14, RZ ;  /* 0x0000000e0a027c25 */ /* 0x000fc8000f8e00ff */
[----:B------:R-:W-:-:S05]  /*12c0*/  IMAD R0, R10, UR15, R0 ;  /* 0x0000000f0a007c24 */ /* 0x000fca000f8e0200 */
[----:B------:R-:W-:-:S03]  /*12d0*/  IADD3 R3, PT, PT, R3, R0, RZ ;  /* 0x0000000003037210 */ /* 0x000fc60007ffe0ff */
[----:B---3--:R-:W-:-:S04]  /*12e0*/  IMAD.WIDE.U32 R2, R153, UR4, R2 ;  /* 0x0000000499027c25 */ /* 0x008fc8000f8e0002 */
[----:B------:R-:W-:Y:S01]  /*12f0*/  IMAD R5, R153, UR5, R3 ;  /* 0x0000000599057c24 */ /* 0x000fe2000f8e0203 */
[----:B------:R-:W-:Y:S01]  /*1300*/  MOV R6, R2 ;  /* 0x0000000200067202 */ /* 0x000fe20000000f00 */
[----:B------:R-:W-:Y:S06]  /*1310*/  BRA `(.L_x_451) ;  /* 0x0000000000187947 */ /* 0x000fec0003800000 */
.L_x_450:
[----:B------:R-:W2:Y:S01]  /*1320*/  LDCU.64 UR14, c[0x0][0x3b8] ;  /* 0x00007700ff0e77ac */ /* 0x000ea20008000a00 */
[----:B------:R-:W-:-:S05]  /*1330*/  IADD3 R2, PT, PT, R10, R11, RZ ;  /* 0x0000000b0a027210 */ /* 0x000fca0007ffe0ff */
[C---:B--2---:R-:W-:Y:S02]  /*1340*/  IMAD R0, R2.reuse, UR15, RZ ;  /* 0x0000000f02007c24 */ /* 0x044fe4000f8e02ff */
[----:B------:R-:W-:-:S05]  /*1350*/  IMAD.WIDE.U32 R2, R2, UR14, RZ ;  /* 0x0000000e02027c25 */ /* 0x000fca000f8e00ff */
[----:B------:R-:W-:Y:S02]  /*1360*/  IADD3 R5, PT, PT, R3, R0, RZ ;  /* 0x0000000003057210 */ /* 0x000fe40007ffe0ff */
[----:B------:R-:W-:-:S07]  /*1370*/  MOV R6, R2 ;  /* 0x0000000200067202 */ /* 0x000fce0000000f00 */
.L_x_451:
[----:B------:R-:W2:Y:S01]  /*1380*/  LDC R7, c[0x0][0x3e8] ;  /* 0x0000fa00ff077b82 */ /* 0x000ea20000000800 */
[----:B------:R-:W-:Y:S02]  /*1390*/  IABS R8, R155 ;  /* 0x0000009b00087213 */ /* 0x000fe40000000000 */
[----:B--2---:R-:W-:-:S04]  /*13a0*/  IABS R4, R7 ;  /* 0x0000000700047213 */ /* 0x004fc80000000000 */
        /* <DEDUP_REMOVED lines=36> */
.L_x_452:
[----:B------:R-:W2:Y:S01]  /*15f0*/  LDC.64 R14, c[0x0][0x3c0] ;  /* 0x0000f000ff0e7b82 */ /* 0x000ea20000000a00 */
[----:B------:R-:W-:-:S05]  /*1600*/  IADD3 R0, PT, PT, R10, R11, RZ ;  /* 0x0000000b0a007210 */ /* 0x000fca0007ffe0ff */
[C---:B--2---:R-:W-:Y:S02]  /*1610*/  IMAD R4, R0.reuse, R15, RZ ;  /* 0x0000000f00047224 */ /* 0x044fe400078e02ff */
[----:B------:R-:W-:-:S05]  /*1620*/  IMAD.WIDE.U32 R2, R0, R14, RZ ;  /* 0x0000000e00027225 */ /* 0x000fca00078e00ff */
[----:B------:R-:W-:-:S07]  /*1630*/  IADD3 R0, PT, PT, R3, R4, RZ ;  /* 0x0000000403007210 */ /* 0x000fce0007ffe0ff */
.L_x_453:
[----:B------:R-:W-:Y:S01]  /*1640*/  IMAD.SHL.U32 R9, R222, 0x8, RZ ;  /* 0x00000008de097824 */ /* 0x000fe200078e00ff */
[----:B------:R-:W2:Y:S01]  /*1650*/  LDCU.128 UR4, c[0x0][0x3d0] ;  /* 0x00007a00ff0477ac */ /* 0x000ea20008000c00 */
[----:B------:R-:W3:Y:S01]  /*1660*/  S2UR UR18, SR_CgaCtaId ;  /* 0x00000000001279c3 */ /* 0x000ee20000008800 */
[----:B------:R-:W-:Y:S01]  /*1670*/  IADD3 R21, PT, PT, -R22, R16, RZ ;  /* 0x0000001016157210 */ /* 0x000fe20007ffe1ff */
[C---:B------:R-:W-:Y:S01]  /*1680*/  IMAD.SHL.U32 R216, R222.reuse, 0x4, RZ ;  /* 0x00000004ded87824 */ /* 0x040fe200078e00ff */
[C---:B------:R-:W-:Y:S01]  /*1690*/  LOP3.LUT R227, R9.reuse, 0x18, RZ, 0xc0, !PT ;  /* 0x0000001809e37812 */ /* 0x040fe200078ec0ff */
[----:B------:R-:W4:Y:S01]  /*16a0*/  LDCU.64 UR10, c[0x0][0x390] ;  /* 0x00007200ff0a77ac */ /* 0x000f220008000a00 */
[----:B------:R5:W-:Y:S01]  /*16b0*/  STL [R1+0x48], R9 ;  /* 0x0000480901007387 */ /* 0x000be20000100800 */
[----:B------:R-:W-:Y:S01]  /*16c0*/  LOP3.LUT R11, R9, 0xd8, RZ, 0xc0, !PT ;  /* 0x000000d8090b7812 */ /* 0x000fe200078ec0ff */
[----:B------:R-:W-:Y:S01]  /*16d0*/  IMAD.SHL.U32 R156, R222, 0x20, RZ ;  /* 0x00000020de9c7824 */ /* 0x000fe200078e00ff */
[C---:B------:R-:W-:Y:S01]  /*16e0*/  IADD3 R6, P1, PT, R227.reuse, R6, RZ ;  /* 0x00000006e3067210 */ /* 0x040fe20007f3e0ff */
[----:B------:R-:W1:Y:S01]  /*16f0*/  LDCU.64 UR8, c[0x0][0x3c8] ;  /* 0x00007900ff0877ac */ /* 0x000e620008000a00 */
[C---:B------:R-:W-:Y:S01]  /*1700*/  IADD3 R4, P0, PT, R227.reuse, R2, RZ ;  /* 0x00000002e3047210 */ /* 0x040fe20007f1e0ff */
[----:B------:R1:W-:Y:S01]  /*1710*/  STL [R1+0x58], R21 ;  /* 0x0000581501007387 */ /* 0x0003e20000100800 */
[----:B------:R-:W-:Y:S01]  /*1720*/  SHF.R.U32.HI R2, RZ, 0x2, R222 ;  /* 0x00000002ff027819 */ /* 0x000fe200000116de */
[----:B------:R-:W-:Y:S01]  /*1730*/  IMAD.X R7, RZ, RZ, R5, P1 ;  /* 0x000000ffff077224 */ /* 0x000fe200008e0605 */
[----:B------:R-:W3:Y:S01]  /*1740*/  LDCU.64 UR12, c[0x0][0x388] ;  /* 0x00007100ff0c77ac */ /* 0x000ee20008000a00 */
[----:B------:R-:W-:Y:S01]  /*1750*/  IMAD.X R5, RZ, RZ, R0, P0 ;  /* 0x000000ffff057224 */ /* 0x000fe200000e0600 */
[----:B------:R-:W-:Y:S01]  /*1760*/  SHF.R.S32.HI R0, RZ, 0x1f, R8 ;  /* 0x0000001fff007819 */ /* 0x000fe20000011408 */
[C---:B------:R-:W-:Y:S01]  /*1770*/  IMAD.WIDE.U32 R6, R2.reuse, UR14, R6 ;  /* 0x0000000e02067c25 */ /* 0x040fe2000f8e0006 */
[C---:B------:R-:W-:Y:S01]  /*1780*/  IADD3 R12, P0, PT, R227.reuse, R12, RZ ;  /* 0x0000000ce30c7210 */ /* 0x040fe20007f1e0ff */
[----:B------:R-:W-:Y:S01]  /*1790*/  BSSY.RECONVERGENT B0, `(.L_x_454) ;  /* 0x0000044000007945 */ /* 0x000fe20003800200 */
[C---:B------:R-:W-:Y:S01]  /*17a0*/  LOP3.LUT R148, R227.reuse, 0x40, RZ, 0xfc, !PT ;  /* 0x00000040e3947812 */ /* 0x040fe200078efcff */
[----:B------:R-:W-:Y:S01]  /*17b0*/  IMAD.WIDE.U32 R4, R2, R14, R4 ;  /* 0x0000000e02047225 */ /* 0x000fe200078e0004 */
[----:B------:R-:W-:-:S02]  /*17c0*/  LOP3.LUT R158, R227, 0x20, RZ, 0xfc, !PT ;  /* 0x00000020e39e7812 */ /* 0x000fc400078efcff */
[----:B------:R-:W-:Y:S01]  /*17d0*/  SHF.L.U32 R18, R222, 0x4, RZ ;  /* 0x00000004de127819 */ /* 0x000fe200000006ff */
[----:B--2---:R-:W-:Y:S02]  /*17e0*/  IMAD R3, R0, UR4, RZ ;  /* 0x0000000400037c24 */ /* 0x004fe4000f8e02ff */
[----:B------:R-:W-:Y:S02]  /*17f0*/  IMAD R5, R2, R15, R5 ;  /* 0x0000000f02057224 */ /* 0x000fe400078e0205 */
[----:B------:R-:W-:Y:S01]  /*1800*/  IMAD R0, R0, UR6, RZ ;  /* 0x0000000600007c24 */ /* 0x000fe2000f8e02ff */
[----:B-----5:R-:W-:Y:S01]  /*1810*/  LOP3.LUT R9, R9, 0x1f20, RZ, 0xc0, !PT ;  /* 0x00001f2009097812 */ /* 0x020fe200078ec0ff */
[C---:B------:R-:W-:Y:S02]  /*1820*/  IMAD R10, R8.reuse, UR5, R3 ;  /* 0x00000005080a7c24 */ /* 0x040fe4000f8e0203 */
[C---:B------:R-:W-:Y:S02]  /*1830*/  IMAD R3, R8.reuse, UR7, R0 ;  /* 0x0000000708037c24 */ /* 0x040fe4000f8e0200 */
[----:B------:R-:W-:-:S04]  /*1840*/  IMAD.WIDE.U32 R4, R8, UR6, R4 ;  /* 0x0000000608047c25 */ /* 0x000fc8000f8e0004 */
[----:B------:R-:W-:Y:S01]  /*1850*/  IMAD.X R13, RZ, RZ, R13, P0 ;  /* 0x000000ffff0d7224 */ /* 0x000fe200000e060d */
[----:B------:R-:W-:Y:S01]  /*1860*/  IADD3 R3, PT, PT, R5, R3, RZ ;  /* 0x0000000305037210 */ /* 0x000fe20007ffe0ff */
[----:B------:R-:W-:Y:S01]  /*1870*/  IMAD R7, R2, UR15, R7 ;  /* 0x0000000f02077c24 */ /* 0x000fe2000f8e0207 */
[----:B----4-:R-:W-:Y:S01]  /*1880*/  LEA R20, P0, R4, UR10, 0x1 ;  /* 0x0000000a04147c11 */ /* 0x010fe2000f8008ff */
[----:B-1----:R-:W-:-:S03]  /*1890*/  IMAD.WIDE.U32 R12, R155, UR8, R12 ;  /* 0x000000089b0c7c25 */ /* 0x002fc6000f8e000c */
[----:B------:R-:W-:Y:S01]  /*18a0*/  LEA.HI.X R19, R4, UR11, R3, 0x1, P0 ;  /* 0x0000000b04137c11 */ /* 0x000fe200080f0c03 */
[----:B------:R1:W-:Y:S01]  /*18b0*/  STL [R1+0x50], R20 ;  /* 0x0000501401007387 */ /* 0x0003e20000100800 */
[----:B------:R-:W-:Y:S01]  /*18c0*/  ISETP.GE.AND P0, PT, R2, R21, PT ;  /* 0x000000150200720c */ /* 0x000fe20003f06270 */
[----:B------:R-:W-:Y:S01]  /*18d0*/  IMAD.WIDE.U32 R6, R8, UR4, R6 ;  /* 0x0000000408067c25 */ /* 0x000fe2000f8e0006 */
[----:B------:R-:W-:Y:S01]  /*18e0*/  LOP3.LUT R8, R11, 0x18, R222, 0x78, !PT ;  /* 0x000000180b087812 */ /* 0x000fe200078e78de */
[----:B------:R1:W-:Y:S02]  /*18f0*/  STL [R1+0x4c], R19 ;  /* 0x00004c1301007387 */ /* 0x0003e40000100800 */
[----:B------:R-:W-:Y:S01]  /*1900*/  IMAD.IADD R0, R7, 0x1, R10 ;  /* 0x0000000107007824 */ /* 0x000fe200078e020a */
[C---:B---3--:R-:W-:Y:S01]  /*1910*/  LEA R229, P1, R6.reuse, UR12, 0x1 ;  /* 0x0000000c06e57c11 */ /* 0x048fe2000f8208ff */
[----:B------:R1:W-:Y:S01]  /*1920*/  STL [R1+0x2c], R148 ;  /* 0x00002c9401007387 */ /* 0x0003e20000100800 */
[----:B------:R-:W-:Y:S01]  /*1930*/  IMAD R7, R155, UR9, R13 ;  /* 0x000000099b077c24 */ /* 0x000fe2000f8e020d */
[----:B------:R-:W-:Y:S01]  /*1940*/  UMOV UR9, 0x400 ;  /* 0x0000040000097882 */ /* 0x000fe20000000000 */
[----:B------:R-:W-:Y:S01]  /*1950*/  LEA.HI.X R228, R6, UR13, R0, 0x1, P1 ;  /* 0x0000000d06e47c11 */ /* 0x000fe200088f0c00 */
[----:B------:R1:W-:Y:S01]  /*1960*/  STL [R1+0x28], R158 ;  /* 0x0000289e01007387 */ /* 0x0003e20000100800 */
[----:B------:R-:W-:Y:S01]  /*1970*/  ULEA UR8, UR18, UR9, 0x18 ;  /* 0x0000000912087291 */ /* 0x000fe2000f8ec0ff */
[----:B------:R-:W-:Y:S01]  /*1980*/  LOP3.LUT R8, R9, R8, RZ, 0xfc, !PT ;  /* 0x0000000809087212 */ /* 0x000fe200078efcff */
[----:B------:R-:W-:Y:S01]  /*1990*/  IMAD.MOV.U32 R3, RZ, RZ, RZ ;  /* 0x000000ffff037224 */ /* 0x000fe200078e00ff */
[----:B------:R-:W-:Y:S01]  /*19a0*/  LOP3.LUT R0, R216, 0x18, RZ, 0xc0, !PT ;  /* 0x00000018d8007812 */ /* 0x000fe200078ec0ff */
[----:B------:R-:W-:-:S03]  /*19b0*/  IMAD.WIDE.U32 R4, R154, 0x80, R2 ;  /* 0x000000809a047825 */ /* 0x000fc600078e0002 */
[----:B------:R-:W-:Y:S02]  /*19c0*/  LOP3.LUT R17, R0, 0xc0, R156, 0xf8, !PT ;  /* 0x000000c000117812 */ /* 0x000fe400078ef89c */
[----:B------:R-:W-:Y:S01]  /*19d0*/  LEA R223, R8, UR8, 0x1 ;  /* 0x0000000808df7c11 */ /* 0x000fe2000f8e08ff */
[----:B------:R-:W-:Y:S06]  /*19e0*/  @P0 BRA `(.L_x_455) ;  /* 0x0000000000780947 */ /* 0x000fec0003800000 */
        /* <DEDUP_REMOVED lines=29> */
.L_x_456:
[----:B------:R3:W-:Y:S02]  /*1bc0*/  STS.128 [R223+0x4000], RZ ;  /* 0x004000ffdf007388 */ /* 0x0007e40000000c00 */
.L_x_455:
[----:B------:R-:W-:Y:S05]  /*1bd0*/  BSYNC.RECONVERGENT B0 ;  /* 0x0000000000007941 */ /* 0x000fea0003800200 */
.L_x_454:
        /* <DEDUP_REMOVED lines=36> */
.L_x_459:
[----:B------:R2:W-:Y:S02]  /*1e20*/  STS.128 [R223+0x4800], RZ ;  /* 0x004800ffdf007388 */ /* 0x0005e40000000c00 */
.L_x_458:
[----:B------:R-:W-:Y:S05]  /*1e30*/  BSYNC.RECONVERGENT B0 ;  /* 0x0000000000007941 */ /* 0x000fea0003800200 */
.L_x_457:
        /* <DEDUP_REMOVED lines=36> */
.L_x_462:
[----:B------:R2:W-:Y:S02]  /*2080*/  STS.128 [R223+0x5000], RZ ;  /* 0x005000ffdf007388 */ /* 0x0005e40000000c00 */
.L_x_461:
[----:B------:R-:W-:Y:S05]  /*2090*/  BSYNC.RECONVERGENT B0 ;  /* 0x0000000000007941 */ /* 0x000fea0003800200 */
.L_x_460:
        /* <DEDUP_REMOVED lines=8> */
[----:B------:R-:W-:Y:S01]  /*2120*/  IMAD.MOV.U32 R6, RZ, RZ, R12 ;  /* 0x000000ffff067224 */ /* 0x000fe200078e000c */
[----:B------:R-:W1:Y:S03]  /*2130*/  LDCU UR10, c[0x0][0x440] ;  /* 0x00008800ff0a77ac */ /* 0x000e660008000800 */
[----:B------:R-:W-:Y:S01]  /*2140*/  IMAD.X R4, RZ, RZ, R5, P0 ;  /* 0x000000ffff047224 */ /* 0x000fe200000e0605 */
        /* <DEDUP_REMOVED lines=26> */
.L_x_465:
[----:B------:R2:W-:Y:S02]  /*22f0*/  STS.128 [R223+0x5800], RZ ;  /* 0x005800ffdf007388 */ /* 0x0005e40000000c00 */
.L_x_464:
[----:B------:R-:W-:Y:S05]  /*2300*/  BSYNC.RECONVERGENT B0 ;  /* 0x0000000000007941 */ /* 0x000fea0003800200 */
.L_x_463:
[----:B------:R-:W-:Y:S01]  /*2310*/  IADD3 R25, PT, PT, R157, -0x1, RZ ;  /* 0xffffffff9d197810 */ /* 0x000fe20007ffe0ff */
[----:B------:R-:W-:Y:S03]  /*2320*/  BSSY.RECONVERGENT B0, `(.L_x_466) ;  /* 0x0000020000007945 */ /* 0x000fe60003800200 */
[----:B-12-4-:R-:W-:Y:S01]  /*2330*/  SHF.R.S32.HI R9, RZ, 0x1f, R25 ;  /* 0x0000001fff097819 */ /* 0x016fe20000011419 */
[C---:B------:R-:W-:Y:S02]  /*2340*/  IMAD R7, R25.reuse, -0x40, R24 ;  /* 0xffffffc019077824 */ /* 0x040fe400078e0218 */
[C---:B------:R-:W-:Y:S02]  /*2350*/  IMAD R0, R25.reuse, UR11, RZ ;  /* 0x0000000b19007c24 */ /* 0x040fe4000f8e02ff */
[----:B------:R-:W-:Y:S01]  /*2360*/  IMAD.WIDE.U32 R4, R25, UR12, RZ ;  /* 0x0000000c19047c25 */ /* 0x000fe2000f8e00ff */
        /* <DEDUP_REMOVED lines=26> */
.L_x_468:
[----:B------:R2:W-:Y:S02]  /*2510*/  STS.128 [R223+0x8000], RZ ;  /* 0x008000ffdf007388 */ /* 0x0005e40000000c00 */
.L_x_467:
[----:B------:R-:W-:Y:S05]  /*2520*/  BSYNC.RECONVERGENT B0 ;  /* 0x0000000000007941 */ /* 0x000fea0003800200 */
.L_x_466:
[----:B------:R-:W-:Y:S01]  /*2530*/  ISETP.GE.AND P0, PT, R16, R7, PT ;  /* 0x000000071000720c */ /* 0x000fe20003f06270 */
[----:B------:R-:W-:Y:S01]  /*2540*/  USHF.L.U64.HI UR15, UR14, 0x5, UR15 ;  /* 0x000000050e0f7899 */ /* 0x000fe2000801020f */
[----:B------:R-:W-:Y:S01]  /*2550*/  BSSY.RECONVERGENT B0, `(.L_x_469) ;  /* 0x000001e000007945 */ /* 0x000fe20003800200 */
[----:B------:R-:W-:Y:S01]  /*2560*/  USHF.L.U32 UR14, UR14, 0x5, URZ ;  /* 0x000000050e0e7899 */ /* 0x000fe200080006ff */
[C---:B------:R-:W-:Y:S01]  /*2570*/  SHF.L.U64.HI R8, R14.reuse, 0x6, R15 ;  /* 0x000000060e087819 */ /* 0x040fe2000001020f */
[----:B------:R-:W-:-:S08]  /*2580*/  IMAD.SHL.U32 R6, R14, 0x40, RZ ;  /* 0x000000400e067824 */ /* 0x000fd000078e00ff */
[----:B------:R-:W-:Y:S05]  /*2590*/  @P0 BRA `(.L_x_470) ;  /* 0x0000000000640947 */ /* 0x000fea0003800000 */
[----:B------:R-:W5:Y:S01]  /*25a0*/  LDCU UR4, c[0x0][0x440] ;  /* 0x00008800ff0477ac */ /* 0x000f620008000800 */
[----:B------:R-:W-:-:S04]  /*25b0*/  IADD3 R4, P0, PT, R4, UR14, RZ ;  /* 0x0000000e04047c10 */ /* 0x000fc8000ff1e0ff */
[----:B------:R-:W-:Y:S02]  /*25c0*/  IADD3.X R0, PT, PT, R0, UR15, RZ, P0, !PT ;  /* 0x0000000f00007c10 */ /* 0x000fe400087fe4ff */
        /* <DEDUP_REMOVED lines=21> */
.L_x_471:
[----:B------:R4:W-:Y:S02]  /*2720*/  STS.128 [R223+0x8800], RZ ;  /* 0x008800ffdf007388 */ /* 0x0009e40000000c00 */
.L_x_470:
[----:B------:R-:W-:Y:S05]  /*2730*/  BSYNC.RECONVERGENT B0 ;  /* 0x0000000000007941 */ /* 0x000fea0003800200 */
.L_x_469:
        /* <DEDUP_REMOVED lines=31> */
.L_x_474:
[----:B------:R4:W-:Y:S01]  /*2930*/  STS.128 [R223+0xb000], RZ ;  /* 0x00b000ffdf007388 */ /* 0x0009e20000000c00 */
[----:B------:R-:W-:Y:S05]  /*2940*/  BRA `(.L_x_475) ;  /* 0x00000000000c7947 */ /* 0x000fea0003800000 */
.L_x_473:
[----:B------:R1:W-:Y:S04]  /*2950*/  STS.128 [R223+0x9000], RZ ;  /* 0x009000ffdf007388 */ /* 0x0003e80000000c00 */
[----:B------:R1:W-:Y:S04]  /*2960*/  STS.128 [R223+0xa000], RZ ;  /* 0x00a000ffdf007388 */ /* 0x0003e80000000c00 */
[----:B------:R1:W-:Y:S02]  /*2970*/  STS.128 [R223+0xb000], RZ ;  /* 0x00b000ffdf007388 */ /* 0x0003e40000000c00 */
.L_x_475:
[----:B------:R-:W-:Y:S05]  /*2980*/  BSYNC.RECONVERGENT B0 ;  /* 0x0000000000007941 */ /* 0x000fea0003800200 */
.L_x_472:
[----:B------:R-:W-:Y:S01]  /*2990*/  ISETP.GE.AND P0, PT, R16, R7, PT ;  /* 0x000000071000720c */ /* 0x000fe20003f06270 */
[----:B------:R-:W-:Y:S01]  /*29a0*/  BSSY.RECONVERGENT B0, `(.L_x_476) ;  /* 0x0000024000007945 */ /* 0x000fe20003800200 */
[----:B------:R-:W-:Y:S02]  /*29b0*/  SHF.R.U32.HI R217, RZ, 0x1, R222 ;  /* 0x00000001ffd97819 */ /* 0x000fe400000116de */
[----:B------:R-:W-:Y:S02]  /*29c0*/  LOP3.LUT R218, R18, 0x3e00, RZ, 0xc0, !PT ;  /* 0x00003e0012da7812 */ /* 0x000fe400078ec0ff */
[----:B-1--4-:R-:W-:Y:S02]  /*29d0*/  LOP3.LUT R2, R217, 0x8, RZ, 0xc0, !PT ;  /* 0x00000008d9027812 */ /* 0x012fe400078ec0ff */
[----:B------:R-:W-:Y:S02]  /*29e0*/  LOP3.LUT R7, R222, 0x8, RZ, 0xc0, !PT ;  /* 0x00000008de077812 */ /* 0x000fe400078ec0ff */
[----:B------:R-:W-:-:S02]  /*29f0*/  LOP3.LUT R6, R156, 0x120, RZ, 0xc0, !PT ;  /* 0x000001209c067812 */ /* 0x000fc400078ec0ff */
[----:B------:R-:W-:Y:S01]  /*2a00*/  LOP3.LUT R151, R17, R2, RZ, 0x3c, !PT ;  /* 0x0000000211977212 */ /* 0x000fe200078e3cff */
[----:B------:R1:W-:Y:S04]  /*2a10*/  @P0 STS.128 [R223+0x9800], RZ ;  /* 0x009800ffdf000388 */ /* 0x0003e80000000c00 */
[----:B------:R1:W-:Y:S04]  /*2a20*/  @P0 STS.128 [R223+0xa800], RZ ;  /* 0x00a800ffdf000388 */ /* 0x0003e80000000c00 */
[----:B------:R1:W-:Y:S01]  /*2a30*/  @P0 STS.128 [R223+0xb800], RZ ;  /* 0x00b800ffdf000388 */ /* 0x0003e20000000c00 */
[----:B------:R-:W-:Y:S05]  /*2a40*/  @P0 BRA `(.L_x_477) ;  /* 0x0000000000640947 */ /* 0x000fea0003800000 */
[----:B------:R-:W4:Y:S01]  /*2a50*/  LDCU UR4, c[0x0][0x440] ;  /* 0x00008800ff0477ac */ /* 0x000f220008000800 */
[----:B------:R-:W-:-:S04]  /*2a60*/  LEA R4, P0, R14, R4, 0x5 ;  /* 0x000000040e047211 */ /* 0x000fc800078028ff */
[----:B------:R-:W-:Y:S02]  /*2a70*/  LEA.HI.X R0, R14, R0, R15, 0x5, P0 ;  /* 0x000000000e007211 */ /* 0x000fe400000f2c0f */
[----:B------:R-:W-:-:S04]  /*2a80*/  LEA R2, P2, R4, R20, 0x1 ;  /* 0x0000001404027211 */ /* 0x000fc800078408ff */
        /* <DEDUP_REMOVED lines=20> */
.L_x_478:
[----:B------:R1:W-:Y:S02]  /*2bd0*/  STS.128 [R223+0xb800], RZ ;  /* 0x00b800ffdf007388 */ /* 0x0003e40000000c00 */
.L_x_477:
[----:B------:R-:W-:Y:S05]  /*2be0*/  BSYNC.RECONVERGENT B0 ;  /* 0x0000000000007941 */ /* 0x000fea0003800200 */
.L_x_476:
[----:B------:R-:W-:Y:S01]  /*2bf0*/  LOP3.LUT R0, R18, 0x100, RZ, 0xc0, !PT ;  /* 0x0000010012007812 */ /* 0x000fe200078ec0ff */
[----:B------:R-:W-:Y:S01]  /*2c00*/  IMAD.MOV.U32 R152, RZ, RZ, 0x20 ;  /* 0x00000020ff987424 */ /* 0x000fe200078e00ff */
[----:B-1--4-:R-:W-:Y:S01]  /*2c10*/  LOP3.LUT R2, R17, R7, RZ, 0x3c, !PT ;  /* 0x0000000711027212 */ /* 0x012fe200078e3cff */
        /* <DEDUP_REMOVED lines=12> */
[----:B------:R-:W4:Y:S04]  /*2ce0*/  LDSM.16.M88.4 R4, [R26+0x1000] ;  /* 0x001000001a04783b */ /* 0x000f280000000200 */
[----:B------:R-:W5:Y:S04]  /*2cf0*/  LDSM.16.M88.4 R20, [R0+0x6400] ;  /* 0x006400000014783b */ /* 0x000f680000000200 */
[----:B------:R-:W2:Y:S04]  /*2d00*/  LDSM.16.M88.4 R16, [R0+0x6800] ;  /* 0x006800000010783b */ /* 0x000ea80000000200 */
[----:B------:R-:W3:Y:S04]  /*2d10*/  LDSM.16.M88.4 R40, [R0+0x6c00] ;  /* 0x006c00000028783b */ /* 0x000ee80000000200 */
        /* <DEDUP_REMOVED lines=8> */
[C---:B----4-:R-:W-:Y:S08]  /*2da0*/  HMMA.16816.F32.BF16 R60, R4.reuse, R8, RZ ;  /* 0x00000008043c723c */ /* 0x050ff000000418ff */
[-C--:B------:R-:W-:Y:S08]  /*2db0*/  HMMA.16816.F32.BF16 R108, R4, R10.reuse, RZ ;  /* 0x0000000a046c723c */ /* 0x080ff000000418ff */
[----:B------:R-:W-:Y:S01]  /*2dc0*/  HMMA.16816.F32.BF16 R116, R12, R10, RZ ;  /* 0x0000000a0c74723c */ /* 0x000fe200000418ff */
[----:B------:R-:W1:Y:S07]  /*2dd0*/  LDSM.16.M88.4 R8, [R3+0x1000] ;  /* 0x001000000308783b */ /* 0x000e6e0000000200 */
[C---:B-----5:R-:W-:Y:S08]  /*2de0*/  HMMA.16816.F32.BF16 R64, R4.reuse, R20, RZ ;  /* 0x000000140440723c */ /* 0x060ff000000418ff */
[C---:B--2---:R-:W-:Y:S08]  /*2df0*/  HMMA.16816.F32.BF16 R80, R4.reuse, R16, RZ ;  /* 0x000000100450723c */ /* 0x044ff000000418ff */
[C---:B---3--:R-:W-:Y:S08]  /*2e00*/  HMMA.16816.F32.BF16 R92, R4.reuse, R40, RZ ;  /* 0x00000028045c723c */ /* 0x048ff000000418ff */
        /* <DEDUP_REMOVED lines=8> */
[C---:B------:R-:W-:Y:S01]  /*2e90*/  HMMA.16816.F32.BF16 R100, R12.reuse, R22, RZ ;  /* 0x000000160c64723c */ /* 0x040fe200000418ff */
[----:B------:R-:W4:Y:S07]  /*2ea0*/  LDSM.16.M88.4 R20, [R26+0x2000] ;  /* 0x002000001a14783b */ /* 0x000f2e0000000200 */
[C---:B------:R-:W-:Y:S08]  /*2eb0*/  HMMA.16816.F32.BF16 R68, R12.reuse, R40, RZ ;  /* 0x000000280c44723c */ /* 0x040ff000000418ff */
[----:B------:R-:W-:Y:S01]  /*2ec0*/  HMMA.16816.F32.BF16 R76, R12, R42, RZ ;  /* 0x0000002a0c4c723c */ /* 0x000fe200000418ff */
[----:B------:R-:W5:Y:S07]  /*2ed0*/  LDSM.16.M88.4 R12, [R0+0x7800] ;  /* 0x00780000000c783b */ /* 0x000f6e0000000200 */
[C---:B-1----:R-:W-:Y:S08]  /*2ee0*/  HMMA.16816.F32.BF16 R40, R8.reuse, R36, R64 ;  /* 0x000000240828723c */ /* 0x042ff00000041840 */
[----:B------:R-:W-:Y:S08]  /*2ef0*/  HMMA.16816.F32.BF16 R144, R8, R38, R104 ;  /* 0x000000260890723c */ /* 0x000ff00000041868 */
[C---:B--2---:R-:W-:Y:S08]  /*2f00*/  HMMA.16816.F32.BF16 R104, R4.reuse, R44, R120 ;  /* 0x0000002c0468723c */ /* 0x044ff00000041878 */
[----:B------:R-:W-:Y:S08]  /*2f10*/  HMMA.16816.F32.BF16 R132, R4, R32, R72 ;  /* 0x000000200484723c */ /* 0x000ff00000041848 */
[C---:B------:R-:W-:Y:S08]  /*2f20*/  HMMA.16816.F32.BF16 R60, R8.reuse, R44, R60 ;  /* 0x0000002c083c723c */ /* 0x040ff0000004183c */
[C---:B------:R-:W-:Y:S08]  /*2f30*/  HMMA.16816.F32.BF16 R64, R8.reuse, R32, R80 ;  /* 0x000000200840723c */ /* 0x040ff00000041850 */
[C---:B------:R-:W-:Y:S08]  /*2f40*/  HMMA.16816.F32.BF16 R124, R8.reuse, R28, R92 ;  /* 0x0000001c087c723c */ /* 0x040ff0000004185c */
[C---:B------:R-:W-:Y:S08]  /*2f50*/  HMMA.16816.F32.BF16 R108, R8.reuse, R46, R108 ;  /* 0x0000002e086c723c */ /* 0x040ff0000004186c */
[----:B------:R-:W-:Y:S08]  /*2f60*/  HMMA.16816.F32.BF16 R140, R8, R34, R112 ;  /* 0x00000022088c723c */ /* 0x000ff00000041870 */
[C---:B------:R-:W-:Y:S08]  /*2f70*/  HMMA.16816.F32.BF16 R136, R4.reuse, R28, R68 ;  /* 0x0000001c0488723c */ /* 0x040ff00000041844 */
[----:B------:R-:W-:Y:S08]  /*2f80*/  HMMA.16816.F32.BF16 R72, R4, R46, R116 ;  /* 0x0000002e0448723c */ /* 0x000ff00000041874 */
        /* <DEDUP_REMOVED lines=10> */
[----:B---3--:R-:W-:Y:S01]  /*3030*/  HMMA.16816.F32.BF16 R116, R16, R52, R40 ;  /* 0x000000341074723c */ /* 0x008fe20000041828 */
[----:B------:R-:W2:Y:S07]  /*3040*/  LDSM.16.M88.4 R40, [R2+0x7400] ;  /* 0x007400000228783b */ /* 0x000eae0000000200 */
[----:B----4-:R-:W-:Y:S08]  /*3050*/  HMMA.16816.F32.BF16 R76, R20, R56, R104 ;  /* 0x00000038144c723c */ /* 0x010ff00000041868 */
[C---:B-----5:R-:W-:Y:S08]  /*3060*/  HMMA.16816.F32.BF16 R92, R16.reuse, R12, R64 ;  /* 0x0000000c105c723c */ /* 0x060ff00000041840 */
[----:B------:R-:W-:Y:S08]  /*3070*/  HMMA.16816.F32.BF16 R84, R16, R48, R124 ;  /* 0x000000301054723c */ /* 0x000ff0000004187c */
[----:B------:R-:W-:Y:S08]  /*3080*/  HMMA.16816.F32.BF16 R104, R20, R58, R72 ;  /* 0x0000003a1468723c */ /* 0x000ff00000041848 */
[C---:B------:R-:W-:Y:S08]  /*3090*/  HMMA.16816.F32.BF16 R100, R16.reuse, R54, R144 ;  /* 0x000000361064723c */ /* 0x040ff00000041890 */
[----:B------:R-:W-:Y:S08]  /*30a0*/  HMMA.16816.F32.BF16 R88, R16, R14, R140 ;  /* 0x0000000e1058723c */ /* 0x000ff0000004188c */
[C---:B------:R-:W-:Y:S08]  /*30b0*/  HMMA.16816.F32.BF16 R124, R20.reuse, R52, R128 ;  /* 0x00000034147c723c */ /* 0x040ff00000041880 */
[C---:B------:R-:W-:Y:S01]  /*30c0*/  HMMA.16816.F32.BF16 R96, R20.reuse, R54, R68 ;  /* 0x000000361460723c */ /* 0x040fe20000041844 */
[----:B------:R-:W-:Y:S07]  /*30d0*/  LDSM.16.M88.4 R52, [R0+0x8000] ;  /* 0x008000000034783b */ /* 0x000fee0000000200 */
[C---:B------:R-:W-:Y:S08]  /*30e0*/  HMMA.16816.F32.BF16 R72, R20.reuse, R12, R132 ;  /* 0x0000000c1448723c */ /* 0x040ff00000041884 */
[----:B------:R-:W-:Y:S01]  /*30f0*/  HMMA.16816.F32.BF16 R64, R20, R14, R44 ;  /* 0x0000000e1440723c */ /* 0x000fe2000004182c */
[----:B------:R-:W3:Y:S04]  /*3100*/  LDSM.16.M88.4 R12, [R26+0x5000] ;  /* 0x005000001a0c783b */ /* 0x000ee80000000200 */
[----:B------:R-:W-:Y:S03]  /*3110*/  LDSM.16.M88.4 R44, [R0+0x8800] ;  /* 0x00880000002c783b */ /* 0x000fe60000000200 */
[C---:B------:R-:W-:Y:S08]  /*3120*/  HMMA.16816.F32.BF16 R120, R16.reuse, R56, R60 ;  /* 0x000000381078723c */ /* 0x040ff0000004183c */
[----:B------:R-:W-:Y:S08]  /*3130*/  HMMA.16816.F32.BF16 R108, R16, R58, R108 ;  /* 0x0000003a106c723c */ /* 0x000ff0000004186c */
[C---:B------:R-:W-:Y:S08]  /*3140*/  HMMA.16816.F32.BF16 R60, R20.reuse, R48, R136 ;  /* 0x00000030143c723c */ /* 0x040ff00000041888 */
[-C--:B------:R-:W-:Y:S08]  /*3150*/  HMMA.16816.F32.BF16 R56, R20, R50.reuse, R112 ;  /* 0x000000321438723c */ /* 0x080ff00000041870 */
[----:B------:R-:W-:Y:S01]  /*3160*/  HMMA.16816.F32.BF16 R80, R16, R50, R80 ;  /* 0x000000321050723c */ /* 0x000fe20000041850 */
[----:B------:R-:W4:Y:S04]  /*3170*/  LDSM.16.M88.4 R16, [R26+0x4000] ;  /* 0x004000001a10783b */ /* 0x000f280000000200 */
[----:B------:R-:W-:Y:S03]  /*3180*/  LDSM.16.M88.4 R48, [R0+0x8400] ;  /* 0x008400000030783b */ /* 0x000fe60000000200 */
[-C--:B-1----:R-:W-:Y:S08]  /*3190*/  HMMA.16816.F32.BF16 R20, R4, R28.reuse, R120 ;  /* 0x0000001c0414723c */ /* 0x082ff00000041878 */
[----:B------:R-:W-:Y:S08]  /*31a0*/  HMMA.16816.F32.BF16 R68, R8, R28, R76 ;  /* 0x0000001c0844723c */ /* 0x000ff0000004184c */
[-C--:B------:R-:W-:Y:S08]  /*31b0*/  HMMA.16816.F32.BF16 R120, R4, R30.reuse, R108 ;  /* 0x0000001e0478723c */ /* 0x080ff0000004186c */
[----:B------:R-:W-:Y:S01]  /*31c0*/  HMMA.16816.F32.BF16 R76, R8, R30, R104 ;  /* 0x0000001e084c723c */ /* 0x000fe20000041868 */
[----:B------:R1:W5:Y:S07]  /*31d0*/  LDSM.16.M88.4 R28, [R0+0x8c00] ;  /* 0x008c0000001c783b */ /* 0x00036e0000000200 */
[C---:B--2---:R-:W-:Y:S08]  /*31e0*/  HMMA.16816.F32.BF16 R136, R4.reuse, R40, R116 ;  /* 0x000000280488723c */ /* 0x044ff00000041874 */
        /* <DEDUP_REMOVED lines=9> */
[C---:B------:R-:W-:Y:S08]  /*3280*/  HMMA.16816.F32.BF16 R92, R8.reuse, R38, R64 ;  /* 0x00000026085c723c */ /* 0x040ff00000041840 */
[----:B------:R-:W-:Y:S08]  /*3290*/  HMMA.16816.F32.BF16 R84, R8, R32, R60 ;  /* 0x000000200854723c */ /* 0x000ff0000004183c */
[----:B------:R-:W-:Y:S01]  /*32a0*/  HMMA.16816.F32.BF16 R100, R4, R34, R80 ;  /* 0x000000220464723c */ /* 0x000fe20000041850 */
[----:B------:R-:W-:Y:S07]  /*32b0*/  LDSM.16.M88.4 R4, [R3+0x5000] ;  /* 0x005000000304783b */ /* 0x000fee0000000200 */
[C---:B------:R-:W-:Y:S08]  /*32c0*/  HMMA.16816.F32.BF16 R108, R8.reuse, R40, R124 ;  /* 0x00000028086c723c */ /* 0x040ff0000004187c */
[C---:B------:R-:W-:Y:S01]  /*32d0*/  HMMA.16816.F32.BF16 R112, R8.reuse, R42, R96 ;  /* 0x0000002a0870723c */ /* 0x040fe20000041860 */
[----:B------:R-:W-:Y:S07]  /*32e0*/  LDSM.16.M88.4 R40, [R2+0x8800] ;  /* 0x008800000228783b */ /* 0x000fee0000000200 */
[----:B------:R-:W-:Y:S01]  /*32f0*/  HMMA.16816.F32.BF16 R60, R8, R34, R56 ;  /* 0x00000022083c723c */ /* 0x000fe20000041838 */
[----:B------:R1:W-:Y:S04]  /*3300*/  LDSM.16.M88.4 R8, [R3+0x4000] ;  /* 0x004000000308783b */ /* 0x0003e80000000200 */
[----:B------:R-:W-:Y:S03]  /*3310*/  LDSM.16.M88.4 R32, [R2+0x8400] ;  /* 0x008400000220783b */ /* 0x000fe60000000200 */
[-C--:B---3--:R-:W-:Y:S01]  /*3320*/  HMMA.16816.F32.BF16 R36, R12, R52.reuse, R20 ;  /* 0x000000340c24723c */ /* 0x088fe20000041814 */
[----:B------:R-:W2:Y:S07]  /*3330*/  LDSM.16.M88.4 R20, [R2+0x8000] ;  /* 0x008000000214783b */ /* 0x000eae0000000200 */
[----:B----4-:R-:W-:Y:S08]  /*3340*/  HMMA.16816.F32.BF16 R56, R16, R52, R68 ;  /* 0x000000341038723c */ /* 0x010ff00000041844 */
[----:B------:R-:W-:Y:S01]  /*3350*/  HMMA.16816.F32.BF16 R64, R12, R54, R120 ;  /* 0x000000360c40723c */ /* 0x000fe20000041878 */
[----:B-1----:R-:W-:-:S05]  /*3360*/  VIADD R3, R0, 0x11 ;  /* 0x0000001100037836 */ /* 0x002fca0000000000 */
[----:B------:R-:W-:Y:S02]  /*3370*/  ISETP.GE.AND P4, PT, R3, R24, PT ;  /* 0x000000180300720c */ /* 0x000fe40003f86270 */
[----:B------:R-:W-:Y:S01]  /*3380*/  HMMA.16816.F32.BF16 R68, R16, R54, R76 ;  /* 0x000000361044723c */ /* 0x000fe2000004184c */
[----:B------:R1:W3:Y:S01]  /*3390*/  LDSM.16.M88.4 R52, [R2+0x8c00] ;  /* 0x008c00000234783b */ /* 0x0002e20000000200 */
[----:B------:R-:W-:-:S06]  /*33a0*/  DEPBAR.LE SB0, 0x0 ;  /* 0x000080000000791a */ /* 0x000fcc0000000000 */
[----:B-----5:R-:W-:Y:S08]  /*33b0*/  HMMA.16816.F32.BF16 R96, R12, R28, R116 ;  /* 0x0000001c0c60723c */ /* 0x020ff00000041874 */
[----:B------:R-:W-:Y:S01]  /*33c0*/  HMMA.16816.F32.BF16 R116, R16, R46, R92 ;  /* 0x0000002e1074723c */ /* 0x000fe2000004185c */
[----:B-1----:R-:W-:-:S07]  /*33d0*/  VIADD R2, R0, 0x1 ;  /* 0x0000000100027836 */ /* 0x002fce0000000000 */
        /* <DEDUP_REMOVED lines=9> */
[----:B------:R-:W-:Y:S08]  /*3470*/  HMMA.16816.F32.BF16 R100, R12, R30, R100 ;  /* 0x0000001e0c64723c */ /* 0x000ff00000041864 */
[C---:B------:R-:W-:Y:S08]  /*3480*/  HMMA.16816.F32.BF16 R108, R16.reuse, R48, R108 ;  /* 0x00000030106c723c */ /* 0x040ff0000004186c */
[C---:B------:R-:W-:Y:S08]  /*3490*/  HMMA.16816.F32.BF16 R112, R16.reuse, R50, R112 ;  /* 0x000000321070723c */ /* 0x040ff00000041870 */
[C---:B------:R-:W-:Y:S08]  /*34a0*/  HMMA.16816.F32.BF16 R104, R16.reuse, R44, R104 ;  /* 0x0000002c1068723c */ /* 0x040ff00000041868 */
[----:B------:R-:W-:Y:S08]  /*34b0*/  HMMA.16816.F32.BF16 R84, R16, R30, R60 ;  /* 0x0000001e1054723c */ /* 0x000ff0000004183c */
[-C--:B--2---:R-:W-:Y:S08]  /*34c0*/  HMMA.16816.F32.BF16 R28, R4, R20.reuse, R36 ;  /* 0x00000014041c723c */ /* 0x084ff00000041824 */
[----:B------:R-:W-:Y:S08]  /*34d0*/  HMMA.16816.F32.BF16 R16, R8, R20, R56 ;  /* 0x000000140810723c */ /* 0x000ff00000041838 */
[----:B------:R-:W-:Y:S03]  /*34e0*/  HMMA.16816.F32.BF16 R80, R12, R44, R128 ;  /* 0x0000002c0c50723c */ /* 0x000fe60000041880 */
[----:B------:R-:W-:-:S02]  /*34f0*/  FSEL R28, R28, -INF , !P2 ;  /* 0xff8000001c1c7808 */ /* 0x000fc40005000000 */
[----:B------:R-:W-:Y:S02]  /*3500*/  FSEL R31, R31, -INF , !P1 ;  /* 0xff8000001f1f7808 */ /* 0x000fe40004800000 */
[----:B------:R-:W-:Y:S01]  /*3510*/  FSEL R27, R29, -INF , !P1 ;  /* 0xff8000001d1b7808 */ /* 0x000fe20004800000 */
[----:B------:R-:W-:Y:S01]  /*3520*/  HMMA.16816.F32.BF16 R88, R12, R46, R88 ;  /* 0x0000002e0c58723c */ /* 0x000fe20000041858 */
[C---:B------:R-:W-:Y:S02]  /*3530*/  VIADD R13, R0.reuse, 0x9 ;  /* 0x00000009000d7836 */ /* 0x040fe40000000000 */
[----:B------:R-:W-:Y:S01]  /*3540*/  VIADD R12, R0, 0x10 ;  /* 0x00000010000c7836 */ /* 0x000fe20000000000 */
[----:B------:R-:W-:Y:S02]  /*3550*/  FSEL R26, R16, -INF , !P2 ;  /* 0xff800000101a7808 */ /* 0x000fe40005000000 */
[-C--:B------:R-:W-:Y:S02]  /*3560*/  ISETP.GE.AND P6, PT, R13, R24.reuse, PT ;  /* 0x000000180d00720c */ /* 0x080fe40003fc6270 */
[----:B------:R-:W-:Y:S01]  /*3570*/  HMMA.16816.F32.BF16 R36, R4, R22, R64 ;  /* 0x000000160424723c */ /* 0x000fe20000041840 */
[----:B------:R-:W-:-:S02]  /*3580*/  ISETP.GE.AND P5, PT, R12, R24, PT ;  /* 0x000000180c00720c */ /* 0x000fc40003fa6270 */
[----:B------:R-:W-:-:S05]  /*3590*/  FSEL R25, R17, -INF , !P1 ;  /* 0xff80000011197808 */ /* 0x000fca0004800000 */
[----:B------:R-:W-:Y:S08]  /*35a0*/  HMMA.16816.F32.BF16 R20, R8, R22, R68 ;  /* 0x000000160814723c */ /* 0x000ff00000041844 */
[----:B------:R-:W-:Y:S01]  /*35b0*/  HMMA.16816.F32.BF16 R44, R4, R32, R72 ;  /* 0x00000020042c723c */ /* 0x000fe20000041848 */
[----:B------:R-:W-:Y:S02]  /*35c0*/  FSEL R72, R30, -INF , !P2 ;  /* 0xff8000001e487808 */ /* 0x000fe40005000000 */
[----:B------:R-:W-:-:S02]  /*35d0*/  FSEL R29, R36, -INF , !P0 ;  /* 0xff800000241d7808 */ /* 0x000fc40004000000 */
[----:B------:R-:W-:-:S03]  /*35e0*/  FSEL R30, R37, -INF , !P6 ;  /* 0xff800000251e7808 */ /* 0x000fc60007000000 */
[----:B------:R-:W-:Y:S01]  /*35f0*/  HMMA.16816.F32.BF16 R48, R4, R34, R76 ;  /* 0x000000220430723c */ /* 0x000fe2000004184c */
[----:B------:R-:W-:Y:S02]  /*3600*/  FSEL R77, R18, -INF , !P2 ;  /* 0xff800000124d7808 */ /* 0x000fe40005000000 */
[-C--:B------:R-:W-:Y:S01]  /*3610*/  ISETP.GE.AND P2, PT, R2, R24.reuse, PT ;  /* 0x000000180200720c */ /* 0x080fe20003f46270 */
[----:B------:R-:W-:Y:S01]  /*3620*/  VIADD R2, R0, 0x20 ;  /* 0x0000002000027836 */ /* 0x000fe20000000000 */
[----:B------:R-:W-:Y:S02]  /*3630*/  FSEL R76, R19, -INF , !P1 ;  /* 0xff800000134c7808 */ /* 0x000fe40004800000 */
[----:B------:R-:W-:Y:S01]  /*3640*/  FSEL R20, R20, -INF , !P0 ;  /* 0xff80000014147808 */ /* 0x000fe20004000000 */
[----:B------:R-:W-:Y:S01]  /*3650*/  HMMA.16816.F32.BF16 R12, R8, R32, R108 ;  /* 0x00000020080c723c */ /* 0x000fe2000004186c */
[----:B------:R-:W-:Y:S01]  /*3660*/  ISETP.GE.AND P1, PT, R2, R24, PT ;  /* 0x000000180200720c */ /* 0x000fe20003f26270 */
[----:B------:R-:W-:Y:S01]  /*3670*/  VIADD R2, R0, 0x21 ;  /* 0x0000002100027836 */ /* 0x000fe20000000000 */
[----:B------:R-:W-:-:S02]  /*3680*/  FSEL R32, R38, -INF , !P0 ;  /* 0xff80000026207808 */ /* 0x000fc40004000000 */
[----:B------:R-:W-:Y:S02]  /*3690*/  FSEL R38, R22, -INF , !P0 ;  /* 0xff80000016267808 */ /* 0x000fe40004000000 */
[----:B------:R-:W-:Y:S01]  /*36a0*/  ISETP.GE.AND P0, PT, R2, R24, PT ;  /* 0x000000180200720c */ /* 0x000fe20003f06270 */
[C---:B------:R-:W-:Y:S01]  /*36b0*/  HMMA.16816.F32.BF16 R60, R4.reuse, R40, R80 ;  /* 0x00000028043c723c */ /* 0x040fe20000041850 */
[----:B------:R-:W-:Y:S01]  /*36c0*/  VIADD R2, R0, 0x28 ;  /* 0x0000002800027836 */ /* 0x000fe20000000000 */
[----:B------:R-:W-:Y:S02]  /*36d0*/  FSEL R33, R39, -INF , !P6 ;  /* 0xff80000027217808 */ /* 0x000fe40007000000 */
[----:B------:R-:W-:Y:S02]  /*36e0*/  FSEL R21, R21, -INF , !P6 ;  /* 0xff80000015157808 */ /* 0x000fe40007000000 */
[----:B------:R-:W-:Y:S02]  /*36f0*/  FSEL R46, R46, -INF , !P5 ;  /* 0xff8000002e2e7808 */ /* 0x000fe40006800000 */
[----:B------:R-:W-:Y:S01]  /*3700*/  HMMA.16816.F32.BF16 R68, R4, R42, R88 ;  /* 0x0000002a0444723c */ /* 0x000fe20000041858 */
[----:B------:R-:W-:-:S02]  /*3710*/  FSEL R44, R44, -INF , !P5 ;  /* 0xff8000002c2c7808 */ /* 0x000fc40006800000 */
[----:B------:R-:W-:Y:S02]  /*3720*/  FSEL R128, R14, -INF , !P5 ;  /* 0xff8000000e807808 */ /* 0x000fe40006800000 */
[----:B------:R-:W-:Y:S02]  /*3730*/  FSEL R127, R12, -INF , !P5 ;  /* 0xff8000000c7f7808 */ /* 0x000fe40006800000 */
[----:B------:R-:W-:Y:S01]  /*3740*/  FSEL R129, R15, -INF , !P4 ;  /* 0xff8000000f817808 */ /* 0x000fe20006000000 */
[----:B---3--:R-:W-:Y:S01]  /*3750*/  HMMA.16816.F32.BF16 R64, R4, R52, R96 ;  /* 0x000000340440723c */ /* 0x008fe20000041860 */
[----:B------:R-:W-:Y:S02]  /*3760*/  FSEL R125, R13, -INF , !P4 ;  /* 0xff8000000d7d7808 */ /* 0x000fe40006000000 */
[----:B------:R-:W-:Y:S02]  /*3770*/  FSEL R47, R47, -INF , !P4 ;  /* 0xff8000002f2f7808 */ /* 0x000fe40006000000 */
[----:B------:R-:W-:-:S02]  /*3780*/  FSEL R184, R63, -INF , !P0 ;  /* 0xff8000003fb87808 */ /* 0x000fc40004000000 */
[----:B------:R-:W-:Y:S01]  /*3790*/  FSEL R179, R61, -INF , !P0 ;  /* 0xff8000003db37808 */ /* 0x000fe20004000000 */
[----:B------:R-:W-:Y:S01]  /*37a0*/  HMMA.16816.F32.BF16 R56, R4, R54, R100 ;  /* 0x000000360438723c */ /* 0x000fe20000041864 */
[----:B------:R-:W-:Y:S02]  /*37b0*/  FSEL R50, R50, -INF , !P3 ;  /* 0xff80000032327808 */ /* 0x000fe40005800000 */
[----:B------:R-:W-:Y:S02]  /*37c0*/  FSEL R48, R48, -INF , !P3 ;  /* 0xff80000030307808 */ /* 0x000fe40005800000 */
        /* <DEDUP_REMOVED lines=8> */
[----:B------:R-:W-:Y:S01]  /*3850*/  HMMA.16816.F32.BF16 R16, R8, R40, R104 ;  /* 0x000000280810723c */ /* 0x000fe20000041868 */
[----:B------:R-:W-:Y:S01]  /*3860*/  ISETP.GE.AND P5, PT, R2, R24, PT ;  /* 0x000000180200720c */ /* 0x000fe20003fa6270 */
[----:B------:R-:W-:Y:S01]  /*3870*/  VIADD R2, R0, 0x30 ;  /* 0x0000003000027836 */ /* 0x000fe20000000000 */
[----:B------:R-:W-:Y:S02]  /*3880*/  FSEL R180, R60, -INF , !P1 ;  /* 0xff8000003cb47808 */ /* 0x000fe40004800000 */
[----:B------:R-:W-:-:S02]  /*3890*/  FSEL R181, R70, -INF , !P6 ;  /* 0xff80000046b57808 */ /* 0x000fc40007000000 */
[----:B------:R-:W-:Y:S01]  /*38a0*/  ISETP.GE.AND P4, PT, R2, R24, PT ;  /* 0x000000180200720c */ /* 0x000fe20003f86270 */
[----:B------:R-:W-:Y:S01]  /*38b0*/  HMMA.16816.F32.BF16 R12, R8, R42, R116 ;  /* 0x0000002a080c723c */ /* 0x000fe20000041874 */
[----:B------:R-:W-:Y:S01]  /*38c0*/  VIADD R2, R0, 0x31 ;  /* 0x0000003100027836 */ /* 0x000fe20000000000 */
[----:B------:R-:W-:Y:S02]  /*38d0*/  FSEL R144, R68, -INF , !P6 ;  /* 0xff80000044907808 */ /* 0x000fe40007000000 */
[----:B------:R-:W-:Y:S02]  /*38e0*/  FSEL R126, R6, -INF , !P3 ;  /* 0xff800000067e7808 */ /* 0x000fe40005800000 */
[----:B------:R-:W-:Y:S02]  /*38f0*/  FSEL R124, R4, -INF , !P3 ;  /* 0xff800000047c7808 */ /* 0x000fe40005800000 */
[----:B------:R-:W-:Y:S02]  /*3900*/  FSEL R83, R7, -INF , !P2 ;  /* 0xff80000007537808 */ /* 0x000fe40005000000 */
[----:B------:R-:W-:-:S02]  /*3910*/  FSEL R82, R5, -INF , !P2 ;  /* 0xff80000005527808 */ /* 0x000fc40005000000 */
[C---:B------:R-:W-:Y:S01]  /*3920*/  HMMA.16816.F32.BF16 R4, R8.reuse, R52, R92 ;  /* 0x000000340804723c */ /* 0x040fe2000004185c */
[----:B------:R-:W-:Y:S02]  /*3930*/  FSEL R236, R19, -INF , !P0 ;  /* 0xff80000013ec7808 */ /* 0x000fe40004000000 */
[----:B------:R-:W-:Y:S02]  /*3940*/  FSEL R233, R17, -INF , !P0 ;  /* 0xff80000011e97808 */ /* 0x000fe40004000000 */
[----:B------:R-:W-:Y:S02]  /*3950*/  ISETP.GE.U32.AND P0, PT, R24, 0x41, PT ;  /* 0x000000411800780c */ /* 0x000fe40003f06070 */
[----:B------:R-:W-:Y:S01]  /*3960*/  ISETP.GE.AND P3, PT, R2, R24, PT ;  /* 0x000000180200720c */ /* 0x000fe20003f66270 */
[----:B------:R-:W-:Y:S01]  /*3970*/  HMMA.16816.F32.BF16 R8, R8, R54, R84 ;  /* 0x000000360808723c */ /* 0x000fe20000041854 */
[----:B------:R-:W-:Y:S01]  /*3980*/  VIADD R2, R0, 0x38 ;  /* 0x0000003800027836 */ /* 0x000fe20000000000 */
[----:B------:R-:W-:Y:S01]  /*3990*/  FSEL R235, R18, -INF , !P1 ;  /* 0xff80000012eb7808 */ /* 0x000fe20004800000 */
[----:B------:R-:W-:Y:S01]  /*39a0*/  VIADD R0, R0, 0x39 ;  /* 0x0000003900007836 */ /* 0x000fe20000000000 */
[----:B------:R-:W-:-:S02]  /*39b0*/  FSEL R234, R16, -INF , !P1 ;  /* 0xff80000010ea7808 */ /* 0x000fc40004800000 */
[-C--:B------:R-:W-:Y:S02]  /*39c0*/  ISETP.GE.AND P2, PT, R2, R24.reuse, PT ;  /* 0x000000180200720c */ /* 0x080fe40003f46270 */
        /* <DEDUP_REMOVED lines=23> */
[----:B------:R-:W-:Y:S06]  /*3b40*/  BAR.SYNC.DEFER_BLOCKING 0x0 ;  /* 0x0000000000007b1d */ /* 0x000fec0000010000 */
[----:B------:R-:W-:Y:S05]  /*3b50*/  @!P0 BRA `(.L_x_479) ;  /* 0x0000000000c48947 */ /* 0x000fea0003800000 */
[----:B------:R-:W1:Y:S01]  /*3b60*/  LDCU UR4, c[0x0][0x440] ;  /* 0x00008800ff0477ac */ /* 0x000e620008000800 */
[----:B------:R-:W-:Y:S01]  /*3b70*/  VIADD R6, R157, 0xfffffffe ;  /* 0xfffffffe9d067836 */ /* 0x000fe20000000000 */
[----:B------:R-:W-:Y:S03]  /*3b80*/  BSSY.RECONVERGENT B0, `(.L_x_480) ;  /* 0x000002d000007945 */ /* 0x000fe60003800200 */
        /* <DEDUP_REMOVED lines=43> */
.L_x_481:
[----:B------:R3:W-:Y:S02]  /*3e40*/  STS.128 [R223+0x8800], RZ ;  /* 0x008800ffdf007388 */ /* 0x0007e40000000c00 */
.L_x_482:
[----:B------:R-:W-:Y:S05]  /*3e50*/  BSYNC.RECONVERGENT B0 ;  /* 0x0000000000007941 */ /* 0x000fea0003800200 */
.L_x_480:
[----:B------:R-:W0:Y:S02]  /*3e60*/  LDGDEPBAR ;  /* 0x00000000000079af */ /* 0x000e240000000000 */
.L_x_479:
[----:B------:R-:W-:Y:S01]  /*3e70*/  FMNMX3.FTZ R0, R26, R25, R20, !PT ;  /* 0x000000191a007276 */ /* 0x000fe20007810014 */
[----:B------:R-:W4:Y:S01]  /*3e80*/  LDCU UR4, c[0x0][0x3e0] ;  /* 0x00007c00ff0477ac */ /* 0x000f220008000800 */
[----:B-1----:R-:W-:Y:S01]  /*3e90*/  FMNMX3.FTZ R4, R77, R76, R38, !PT ;  /* 0x0000004c4d047276 */ /* 0x002fe20007810026 */
[----:B------:R-:W-:Y:S01]  /*3ea0*/  IMAD.SHL.U32 R81, R157, 0x2, RZ ;  /* 0x000000029d517824 */ /* 0x000fe200078e00ff */
[----:B--2---:R-:W-:Y:S01]  /*3eb0*/  FMNMX3.FTZ R2, R0, R21, R127, !PT ;  /* 0x0000001500027276 */ /* 0x004fe2000781007f */
[----:B------:R-:W-:Y:S01]  /*3ec0*/  STL [R1+0x74], R229 ;  /* 0x000074e501007387 */ /* 0x000fe20000100800 */
[----:B------:R-:W-:Y:S01]  /*3ed0*/  FMNMX3.FTZ R0, R28, R27, R29, !PT ;  /* 0x0000001b1c007276 */ /* 0x000fe2000781001d */
[----:B------:R-:W-:Y:S01]  /*3ee0*/  VIADD R195, R224, 0x3c6ef372 ;  /* 0x3c6ef372e0c37836 */ /* 0x000fe20000000000 */
[----:B------:R-:W-:Y:S01]  /*3ef0*/  FMNMX3.FTZ R2, R2, R125, R124, !PT ;  /* 0x0000007d02027276 */ /* 0x000fe2000781007c */
[----:B------:R-:W-:Y:S01]  /*3f00*/  STL [R1+0x70], R228 ;  /* 0x000070e401007387 */ /* 0x000fe20000100800 */
[----:B------:R-:W-:Y:S01]  /*3f10*/  FMNMX3.FTZ R0, R0, R30, R44, !PT ;  /* 0x0000001e00007276 */ /* 0x000fe2000781002c */
[C---:B------:R-:W-:Y:S01]  /*3f20*/  VIADD R221, R225.reuse, 0x32370b8f ;  /* 0x32370b8fe1dd7836 */ /* 0x040fe20000000000 */
[----:B------:R-:W-:Y:S01]  /*3f30*/  FMNMX3.FTZ R2, R2, R82, R234, !PT ;  /* 0x0000005202027276 */ /* 0x000fe200078100ea */
[----:B------:R-:W-:Y:S01]  /*3f40*/  STL [R1+0x6c], R227 ;  /* 0x00006ce301007387 */ /* 0x000fe20000100800 */
[----:B------:R-:W-:Y:S01]  /*3f50*/  FMNMX3.FTZ R0, R0, R35, R48, !PT ;  /* 0x0000002300007276 */ /* 0x000fe20007810030 */
[C---:B------:R-:W-:Y:S01]  /*3f60*/  VIADD R226, R225.reuse, 0x76cf5d0a ;  /* 0x76cf5d0ae1e27836 */ /* 0x040fe20000000000 */
[----:B------:R-:W-:Y:S01]  /*3f70*/  FMNMX3.FTZ R2, R2, R233, R220, !PT ;  /* 0x000000e902027276 */ /* 0x000fe200078100dc */
[----:B------:R-:W-:Y:S01]  /*3f80*/  STL [R1+0x68], R223 ;  /* 0x000068df01007387 */ /* 0x000fe20000100800 */
[----:B------:R-:W-:Y:S01]  /*3f90*/  FMNMX3.FTZ R0, R0, R39, R180, !PT ;  /* 0x0000002700007276 */ /* 0x000fe200078100b4 */
[----:B------:R-:W-:Y:S01]  /*3fa0*/  VIADD R215, R224, 0xdaa66d2b ;  /* 0xdaa66d2be0d77836 */ /* 0x000fe20000000000 */
[----:B------:R-:W-:Y:S01]  /*3fb0*/  FMNMX3.FTZ R2, R2, R230, R248, !PT ;  /* 0x000000e602027276 */ /* 0x000fe200078100f8 */
[----:B------:R-:W-:Y:S01]  /*3fc0*/  STL [R1+0x64], R218 ;  /* 0x000064da01007387 */ /* 0x000fe20000100800 */
[----:B------:R-:W-:Y:S01]  /*3fd0*/  FMNMX3.FTZ R0, R0, R179, R144, !PT ;  /* 0x000000b300007276 */ /* 0x000fe20007810090 */
[----:B------:R-:W-:Y:S01]  /*3fe0*/  VIADD R214, R224, 0x78dde6e4 ;  /* 0x78dde6e4e0d67836 */ /* 0x000fe20000000000 */
[----:B------:R-:W-:Y:S01]  /*3ff0*/  FMNMX3.FTZ R2, R2, R249, R247, !PT ;  /* 0x000000f902027276 */ /* 0x000fe200078100f7 */
[----:B------:R-:W-:Y:S01]  /*4000*/  STL [R1+0x60], R217 ;  /* 0x000060d901007387 */ /* 0x000fe20000100800 */
[----:B------:R-:W-:Y:S01]  /*4010*/  FMNMX3.FTZ R0, R0, R178, R240, !PT ;  /* 0x000000b200007276 */ /* 0x000fe200078100f0 */
[C---:B------:R-:W-:Y:S01]  /*4020*/  VIADD R219, R225.reuse, 0xa9066899 ;  /* 0xa9066899e1db7836 */ /* 0x040fe20000000000 */
[----:B------:R-:W-:Y:S01]  /*4030*/  FMNMX.FTZ R148, R250, R2, !PT ;  /* 0x00000002fa947209 */ /* 0x000fe20007810000 */
[----:B------:R-:W1:Y:S01]  /*4040*/  LDC R16, c[0x0][0x4f8] ;  /* 0x00013e00ff107b82 */ /* 0x000e620000000800 */
[----:B------:R-:W-:Y:S01]  /*4050*/  FMNMX3.FTZ R2, R0, R239, R238, !PT ;  /* 0x000000ef00027276 */ /* 0x000fe200078100ee */
[----:B------:R-:W-:Y:S01]  /*4060*/  STL [R1+0x5c], R216 ;  /* 0x00005cd801007387 */ /* 0x000fe20000100800 */
[----:B------:R-:W-:Y:S01]  /*4070*/  FMNMX3.FTZ R0, R72, R31, R32, !PT ;  /* 0x0000001f48007276 */ /* 0x000fe20007810020 */
[----:B------:R-:W-:Y:S01]  /*4080*/  VIADD R213, R225, 0xed9eba14 ;  /* 0xed9eba14e1d57836 */ /* 0x000fe20000000000 */
[----:B------:R-:W-:Y:S01]  /*4090*/  FMNMX.FTZ R146, R237, R2, !PT ;  /* 0x00000002ed927209 */ /* 0x000fe20007810000 */
[----:B------:R-:W2:Y:S01]  /*40a0*/  SHFL.BFLY PT, R3, R148, 0x2, 0x1f ;  /* 0x0c401f0094037f89 */ /* 0x000ea200000e0000 */
[----:B------:R-:W-:Y:S01]  /*40b0*/  FMNMX3.FTZ R0, R0, R33, R46, !PT ;  /* 0x0000002100007276 */ /* 0x000fe2000781002e */
[----:B------:R-:W-:Y:S01]  /*40c0*/  VIADD R212, R224, 0xb54cda56 ;  /* 0xb54cda56e0d47836 */ /* 0x000fe20000000000 */
[----:B------:R-:W-:Y:S01]  /*40d0*/  FMNMX3.FTZ R4, R4, R34, R128, !PT ;  /* 0x0000002204047276 */ /* 0x000fe20007810080 */
[----:B------:R-:W3:Y:S01]  /*40e0*/  SHFL.BFLY PT, R6, R146, 0x2, 0x1f ;  /* 0x0c401f0092067f89 */ /* 0x000ee200000e0000 */
[----:B------:R-:W-:Y:S01]  /*40f0*/  FMNMX3.FTZ R0, R0, R47, R50, !PT ;  /* 0x0000002f00007276 */ /* 0x000fe20007810032 */
[----:B------:R-:W-:Y:S01]  /*4100*/  ULEA UR5, UR18, UR9, 0x18 ;  /* 0x0000000912057291 */ /* 0x000fe2000f8ec0ff */
[----:B------:R-:W-:Y:S01]  /*4110*/  FMNMX3.FTZ R4, R4, R129, R126, !PT ;  /* 0x0000008104047276 */ /* 0x000fe2000781007e */
[----:B------:R-:W-:Y:S01]  /*4120*/  STL [R1+0x7c], R220 ;  /* 0x00007cdc01007387 */ /* 0x000fe20000100800 */
[----:B------:R-:W-:Y:S01]  /*4130*/  FMNMX3.FTZ R0, R0, R51, R183, !PT ;  /* 0x0000003300007276 */ /* 0x000fe200078100b7 */
[----:B------:R-:W-:Y:S01]  /*4140*/  VIADD R245, R224, 0x1715609d ;  /* 0x1715609de0f57836 */ /* 0x000fe20000000000 */
[----:B------:R-:W-:Y:S01]  /*4150*/  FMNMX3.FTZ R4, R4, R83, R235, !PT ;  /* 0x0000005304047276 */ /* 0x000fe200078100eb */
[----:B------:R-:W-:Y:S01]  /*4160*/  VIADD R246, R225, 0x646e171e ;  /* 0x646e171ee1f67836 */ /* 0x000fe20000000000 */
[----:B------:R-:W-:-:S02]  /*4170*/  FMNMX3.FTZ R0, R0, R184, R181, !PT ;  /* 0x000000b800007276 */ /* 0x000fc400078100b5 */
[----:B------:R-:W-:Y:S02]  /*4180*/  FMNMX3.FTZ R4, R4, R236, R231, !PT ;  /* 0x000000ec04047276 */ /* 0x000fe400078100e7 */
[----:B------:R-:W-:Y:S02]  /*4190*/  FMNMX3.FTZ R0, R0, R182, R241, !PT ;  /* 0x000000b600007276 */ /* 0x000fe400078100f1 */
[----:B------:R-:W-:Y:S02]  /*41a0*/  FMNMX3.FTZ R4, R4, R232, R251, !PT ;  /* 0x000000e804047276 */ /* 0x000fe400078100fb */
[----:B------:R-:W-:Y:S02]  /*41b0*/  FMNMX3.FTZ R0, R0, R242, R244, !PT ;  /* 0x000000f200007276 */ /* 0x000fe400078100f4 */
[----:B------:R-:W-:Y:S02]  /*41c0*/  FMNMX3.FTZ R4, R4, R208, R252, !PT ;  /* 0x000000d004047276 */ /* 0x000fe400078100fc */
[----:B--2---:R-:W-:-:S02]  /*41d0*/  FMNMX.FTZ R148, R148, R3, !PT ;  /* 0x0000000394947209 */ /* 0x004fc40007810000 */
[----:B------:R-:W-:Y:S01]  /*41e0*/  FMNMX.FTZ R2, R243, R0, !PT ;  /* 0x00000000f3027209 */ /* 0x000fe20007810000 */
[----:B----4-:R-:W-:Y:S01]  /*41f0*/  IMAD R0, R153, UR4, R155 ;  /* 0x0000000499007c24 */ /* 0x010fe2000f8e029b */
[----:B---3--:R-:W-:Y:S01]  /*4200*/  FMNMX.FTZ R146, R146, R6, !PT ;  /* 0x0000000692927209 */ /* 0x008fe20007810000 */
[----:B------:R-:W2:Y:S01]  /*4210*/  SHFL.BFLY PT, R5, R148, 0x1, 0x1f ;  /* 0x0c201f0094057f89 */ /* 0x000ea200000e0000 */
[----:B------:R-:W-:Y:S01]  /*4220*/  FMNMX.FTZ R4, R201, R4, !PT ;  /* 0x00000004c9047209 */ /* 0x000fe20007810000 */
[----:B------:R-:W3:Y:S01]  /*4230*/  LDCU UR4, c[0x0][0x45c] ;  /* 0x00008b80ff0477ac */ /* 0x000ee20008000800 */
[----:B------:R-:W-:Y:S01]  /*4240*/  IMAD.SHL.U32 R0, R0, 0x20, RZ ;  /* 0x0000002000007824 */ /* 0x000fe200078e00ff */
[----:B------:R-:W4:Y:S01]  /*4250*/  SHFL.BFLY PT, R6, R2, 0x2, 0x1f ;  /* 0x0c401f0002067f89 */ /* 0x000f2200000e0000 */
[----:B------:R-:W-:Y:S02]  /*4260*/  LOP3.LUT R9, R222, 0x1f, RZ, 0xc0, !PT ;  /* 0x0000001fde097812 */ /* 0x000fe400078ec0ff */
[----:B------:R-:W-:Y:S01]  /*4270*/  SHF.R.U32.HI R10, RZ, 0x5, R222 ;  /* 0x00000005ff0a7819 */ /* 0x000fe200000116de */
[----:B------:R-:W3:Y:S01]  /*4280*/  SHFL.BFLY PT, R7, R4, 0x2, 0x1f ;  /* 0x0c401f0004077f89 */ /* 0x000ee200000e0000 */
[----:B------:R-:W-:-:S02]  /*4290*/  IADD3 R9, P2, P1, R0, R149, R9 ;  /* 0x0000009500097210 */ /* 0x000fc4000795e009 */
[----:B------:R-:W-:Y:S01]  /*42a0*/  SHF.R.S32.HI R3, RZ, 0x1f, R0 ;  /* 0x0000001fff037819 */ /* 0x000fe20000011400 */
[----:B------:R-:W3:Y:S01]  /*42b0*/  SHFL.BFLY PT, R8, R146, 0x1, 0x1f ;  /* 0x0c201f0092087f89 */ /* 0x000ee200000e0000 */
[----:B------:R-:W-:Y:S01]  /*42c0*/  LOP3.LUT R11, R151, 0x120, R156, 0xf8, !PT ;  /* 0x00000120970b7812 */ /* 0x000fe200078ef89c */
[----:B------:R-:W-:Y:S01]  /*42d0*/  IMAD.WIDE.U32 R130, R9, -0x2daee0ad, RZ ;  /* 0xd2511f5309827825 */ /* 0x000fe200078e00ff */
[----:B------:R-:W-:Y:S02]  /*42e0*/  IADD3.X R3, PT, PT, R3, R150, RZ, P2, P1 ;  /* 0x0000009603037210 */ /* 0x000fe400017e24ff */
[----:B-1----:R-:W-:Y:S02]  /*42f0*/  LOP3.LUT R16, R16, 0xff, RZ, 0xc0, !PT ;  /* 0x000000ff10107812 */ /* 0x002fe400078ec0ff */
[----:B------:R-:W-:-:S03]  /*4300*/  LEA R149, R11, UR5, 0x1 ;  /* 0x000000050b957c11 */ /* 0x000fc6000f8e08ff */
[----:B------:R-:W-:Y:S01]  /*4310*/  IMAD R16, R16, 0x10000, R16 ;  /* 0x0001000010107824 */ /* 0x000fe200078e0210 */
[----:B--2---:R-:W-:Y:S01]  /*4320*/  FMNMX.FTZ R148, R148, R5, !PT ;  /* 0x0000000594947209 */ /* 0x004fe20007810000 */
[----:B------:R-:W-:Y:S01]  /*4330*/  IMAD R5, R154, 0x8, R10 ;  /* 0x000000089a057824 */ /* 0x000fe200078e020a */
[----:B------:R-:W-:Y:S01]  /*4340*/  LDSM.16.MT88.4 R96, [R149+0xa000] ;  /* 0x00a000009560783b */ /* 0x000fe20000004200 */
[----:B------:R-:W-:Y:S01]  /*4350*/  VIADD R10, R224, 0x9e3779b9 ;  /* 0x9e3779b9e00a7836 */ /* 0x000fe20000000000 */
[----:B----4-:R-:W-:Y:S01]  /*4360*/  FMNMX.FTZ R6, R2, R6, !PT ;  /* 0x0000000602067209 */ /* 0x010fe20007810000 */
[C---:B---3--:R-:W-:Y:S01]  /*4370*/  FMUL.FTZ R0, R148.reuse, UR4 ;  /* 0x0000000494007c20 */ /* 0x048fe20008410000 */
[----:B------:R-:W-:Y:S01]  /*4380*/  FSETP.NEU.FTZ.AND P1, PT, R148, -INF , PT ;  /* 0xff8000009400780b */ /* 0x000fe20003f3d000 */
[C---:B------:R-:W-:Y:S01]  /*4390*/  VIADD R2, R5.reuse, 0x4 ;  /* 0x0000000405027836 */ /* 0x040fe20000000000 */
[----:B------:R-:W-:Y:S01]  /*43a0*/  FMNMX.FTZ R7, R4, R7, !PT ;  /* 0x0000000704077209 */ /* 0x000fe20007810000 */
[----:B------:R-:W-:Y:S01]  /*43b0*/  IMAD.WIDE.U32 R150, R5, -0x326172a9, RZ ;  /* 0xcd9e8d5705967825 */ /* 0x000fe200078e00ff */
[----:B------:R-:W-:Y:S01]  /*43c0*/  FSEL R37, R0, RZ, P1 ;  /* 0x000000ff00257208 */ /* 0x000fe20000800000 */
[----:B------:R-:W1:Y:S01]  /*43d0*/  SHFL.BFLY PT, R145, R6, 0x1, 0x1f ;  /* 0x0c201f0006917f89 */ /* 0x000e6200000e0000 */
[----:B------:R-:W-:Y:S01]  /*43e0*/  FMNMX.FTZ R146, R146, R8, !PT ;  /* 0x0000000892927209 */ /* 0x000fe20007810000 */
[----:B------:R-:W-:-:S04]  /*43f0*/  IMAD.WIDE.U32 R176, R2, -0x326172a9, RZ ;  /* 0xcd9e8d5702b07825 */ /* 0x000fc800078e00ff */
[----:B------:R-:W-:Y:S01]  /*4400*/  FFMA.FTZ R2, R26, UR4, -R37 ;  /* 0x000000041a027c23 */ /* 0x000fe20008010825 */
[----:B------:R-:W-:Y:S01]  /*4410*/  FSETP.NEU.FTZ.AND P1, PT, R146, -INF , PT ;  /* 0xff8000009200780b */ /* 0x000fe20003f3d000 */
[----:B------:R-:W-:Y:S01]  /*4420*/  VIADD R0, R225, 0xbb67ae85 ;  /* 0xbb67ae85e1007836 */ /* 0x000fe20000000000 */
[CC--:B------:R-:W-:Y:S01]  /*4430*/  LOP3.LUT R4, R224.reuse, R3.reuse, R177, 0x96, !PT ;  /* 0x00000003e0047212 */ /* 0x0c0fe200078e96b1 */
[----:B------:R2:W-:Y:S01]  /*4440*/  MUFU.EX2 R229, R2 ;  /* 0x0000000200e57308 */ /* 0x0005e20000000800 */
[----:B------:R-:W-:Y:S01]  /*4450*/  LOP3.LUT R3, R224, R3, R151, 0x96, !PT ;  /* 0x00000003e0037212 */ /* 0x000fe200078e9697 */
[----:B------:R-:W-:Y:S01]  /*4460*/  VIADD R5, R81, 0xfffffffe ;  /* 0xfffffffe51057836 */ /* 0x000fe20000000000 */
[----:B------:R-:W3:Y:S01]  /*4470*/  SHFL.BFLY PT, R147, R7, 0x1, 0x1f ;  /* 0x0c201f0007937f89 */ /* 0x000ee200000e0000 */
[----:B------:R-:W-:-:S03]  /*4480*/  IMAD.WIDE.U32 R132, R4, -0x2daee0ad, RZ ;  /* 0xd2511f5304847825 */ /* 0x000fc600078e00ff */
[----:B------:R-:W-:Y:S01]  /*4490*/  LOP3.LUT R4, R225, R5, R131, 0x96, !PT ;  /* 0x00000005e1047212 */ /* 0x000fe200078e9683 */
[----:B------:R-:W-:-:S04]  /*44a0*/  IMAD.WIDE.U32 R206, R3, -0x2daee0ad, RZ ;  /* 0xd2511f5303ce7825 */ /* 0x000fc800078e00ff */
[----:B------:R-:W-:Y:S01]  /*44b0*/  FFMA.FTZ R3, R20, UR4, -R37 ;  /* 0x0000000414037c23 */ /* 0x000fe20008010825 */
[----:B------:R-:W-:Y:S01]  /*44c0*/  LDSM.16.MT88.4 R116, [R149+0xb000] ;  /* 0x00b000009574783b */ /* 0x000fe20000004200 */
[----:B------:R-:W-:Y:S01]  /*44d0*/  IMAD.WIDE.U32 R8, R4, -0x326172a9, RZ ;  /* 0xcd9e8d5704087825 */ /* 0x000fe200078e00ff */
[----:B------:R-:W-:Y:S01]  /*44e0*/  LOP3.LUT R5, R0, R130, R207, 0x96, !PT ;  /* 0x0000008200057212 */ /* 0x000fe200078e96cf */
[----:B------:R4:W-:Y:S01]  /*44f0*/  MUFU.EX2 R193, R3 ;  /* 0x0000000300c17308 */ /* 0x0009e20000000800 */
[----:B------:R-:W-:Y:S01]  /*4500*/  STL [R1+0x78], R148 ;  /* 0x0000789401007387 */ /* 0x000fe20000100800 */
[----:B-1----:R-:W-:Y:S01]  /*4510*/  FMNMX.FTZ R145, R6, R145, !PT ;  /* 0x0000009106917209 */ /* 0x002fe20007810000 */
[----:B--2---:R-:W-:Y:S01]  /*4520*/  FFMA.FTZ R2, R25, UR4, -R37 ;  /* 0x0000000419027c23 */ /* 0x004fe20008010825 */
[----:B------:R-:W-:Y:S01]  /*4530*/  IMAD.WIDE.U32 R186, R5, -0x326172a9, RZ ;  /* 0xcd9e8d5705ba7825 */ /* 0x000fe200078e00ff */
[----:B------:R-:W-:Y:S03]  /*4540*/  STL.64 [R1+0x30], R130 ;  /* 0x0000308201007387 */ /* 0x000fe60000100a00 */
[----:B------:R1:W-:Y:S01]  /*4550*/  MUFU.EX2 R228, R2 ;  /* 0x0000000200e47308 */ /* 0x0003e20000000800 */
[----:B------:R-:W-:Y:S01]  /*4560*/  IMAD.IADD R80, R152, 0x1, R149 ;  /* 0x0000000198507824 */ /* 0x000fe200078e0295 */
[----:B------:R-:W-:Y:S01]  /*4570*/  STL.64 [R1+0x40], R132 ;  /* 0x0000408401007387 */ /* 0x000fe20000100a00 */
[----:B---3--:R-:W-:-:S03]  /*4580*/  FMNMX.FTZ R147, R7, R147, !PT ;  /* 0x0000009307937209 */ /* 0x008fc60007810000 */
[----:B------:R-:W-:Y:S01]  /*4590*/  LDSM.16.MT88.4 R104, [R80+0x9000] ;  /* 0x009000005068783b */ /* 0x000fe20000004200 */
[----:B----4-:R-:W-:-:S03]  /*45a0*/  LOP3.LUT R3, R10, R176, R9, 0x96, !PT ;  /* 0x000000b00a037212 */ /* 0x010fc600078e9609 */
[----:B------:R-:W-:Y:S01]  /*45b0*/  LDSM.16.MT88.4 R88, [R80+0xa000] ;  /* 0x00a000005058783b */ /* 0x000fe20000004200 */
[----:B------:R-:W-:Y:S02]  /*45c0*/  LOP3.LUT R10, R10, R150, R9, 0x96, !PT ;  /* 0x000000960a0a7212 */ /* 0x000fe400078e9609 */
[----:B------:R-:W-:Y:S01]  /*45d0*/  LOP3.LUT R9, R195, R8, R187, 0x96, !PT ;  /* 0x00000008c3097212 */ /* 0x000fe200078e96bb */
[----:B------:R-:W-:Y:S01]  /*45e0*/  LDSM.16.MT88.4 R120, [R80+0xb000] ;  /* 0x00b000005078783b */ /* 0x000fe20000004200 */
[----:B-1----:R-:W-:Y:S01]  /*45f0*/  LOP3.LUT R2, R0, R130, R133, 0x96, !PT ;  /* 0x0000008200027212 */ /* 0x002fe200078e9685 */
[----:B------:R-:W-:Y:S02]  /*4600*/  FMUL.FTZ R0, R146, UR4 ;  /* 0x0000000492007c20 */ /* 0x000fe40008410000 */
[----:B------:R-:W-:Y:S01]  /*4610*/  IMAD.WIDE.U32 R22, R9, -0x2daee0ad, RZ ;  /* 0xd2511f5309167825 */ /* 0x000fe200078e00ff */
[----:B------:R-:W-:Y:S03]  /*4620*/  STL.64 [R1+0x38], R206 ;  /* 0x000038ce01007387 */ /* 0x000fe60000100a00 */
[----:B------:R-:W-:-:S04]  /*4630*/  IMAD.WIDE.U32 R52, R2, -0x326172a9, RZ ;  /* 0xcd9e8d5702347825 */ /* 0x000fc800078e00ff */
[----:B------:R-:W-:Y:S01]  /*4640*/  FFMA.FTZ R2, R21, UR4, -R37 ;  /* 0x0000000415027c23 */ /* 0x000fe20008010825 */
[----:B------:R-:W-:Y:S02]  /*4650*/  FSEL R19, R0, RZ, P1 ;  /* 0x000000ff00137208 */ /* 0x000fe40000800000 */
[----:B------:R-:W-:Y:S01]  /*4660*/  FSETP.NEU.FTZ.AND P1, PT, R145, -INF , PT ;  /* 0xff8000009100780b */ /* 0x000fe20003f3d000 */
[----:B------:R1:W-:Y:S01]  /*4670*/  MUFU.EX2 R204, R2 ;  /* 0x0000000200cc7308 */ /* 0x0003e20000000800 */
[----:B------:R-:W-:Y:S01]  /*4680*/  LOP3.LUT R4, R195, R8, R53, 0x96, !PT ;  /* 0x00000008c3047212 */ /* 0x000fe200078e9635 */
[----:B------:R-:W-:Y:S01]  /*4690*/  FFMA.FTZ R0, R28, UR4, -R19 ;  /* 0x000000041c007c23 */ /* 0x000fe20008010813 */
[----:B------:R-:W-:Y:S03]  /*46a0*/  STL.64 [R1+0x20], R52 ;  /* 0x0000203401007387 */ /* 0x000fe60000100a00 */
[----:B------:R-:W-:Y:S01]  /*46b0*/  IMAD.WIDE.U32 R4, R4, -0x2daee0ad, RZ ;  /* 0xd2511f5304047825 */ /* 0x000fe200078e00ff */
[----:B------:R-:W-:Y:S01]  /*46c0*/  STL.64 [R1+0x18], R186 ;  /* 0x000018ba01007387 */ /* 0x000fe20000100a00 */
[----:B------:R2:W-:Y:S02]  /*46d0*/  MUFU.EX2 R217, R0 ;  /* 0x0000000000d97308 */ /* 0x0005e40000000800 */
[----:B-1----:R-:W-:-:S05]  /*46e0*/  IMAD.WIDE.U32 R2, R3, -0x2daee0ad, RZ ;  /* 0xd2511f5303027825 */ /* 0x002fca00078e00ff */
[----:B------:R-:W-:Y:S02]  /*46f0*/  LOP3.LUT R3, R226, R132, R3, 0x96, !PT ;  /* 0x00000084e2037212 */ /* 0x000fe400078e9603 */
[----:B--2---:R-:W-:Y:S01]  /*4700*/  LOP3.LUT R0, R221, R2, R5, 0x96, !PT ;  /* 0x00000002dd007212 */ /* 0x004fe200078e9605 */
[----:B------:R-:W-:Y:S02]  /*4710*/  FFMA.FTZ R5, R27, UR4, -R19 ;  /* 0x000000041b057c23 */ /* 0x000fe40008010813 */
[----:B------:R-:W-:Y:S02]  /*4720*/  IMAD.WIDE.U32 R2, R3, -0x326172a9, RZ ;  /* 0xcd9e8d5703027825 */ /* 0x000fe400078e00ff */
[----:B------:R1:W-:Y:S02]  /*4730*/  MUFU.EX2 R218, R5 ;  /* 0x0000000500da7308 */ /* 0x0003e40000000800 */
[----:B------:R-:W-:-:S04]  /*4740*/  IMAD.WIDE.U32 R14, R0, -0x326172a9, RZ ;  /* 0xcd9e8d57000e7825 */ /* 0x000fc800078e00ff */
[----:B------:R-:W-:Y:S01]  /*4750*/  FFMA.FTZ R0, R29, UR4, -R19 ;  /* 0x000000041d007c23 */ /* 0x000fe20008010813 */
[----:B------:R-:W-:Y:S02]  /*4760*/  LOP3.LUT R6, R215, R52, R3, 0x96, !PT ;  /* 0x00000034d7067212 */ /* 0x000fe400078e9603 */
[----:B------:R-:W-:Y:S01]  /*4770*/  LOP3.LUT R8, R214, R2, R15, 0x96, !PT ;  /* 0x00000002d6087212 */ /* 0x000fe200078e960f */
[----:B------:R-:W-:Y:S01]  /*4780*/  IMAD.WIDE.U32 R2, R10, -0x2daee0ad, RZ ;  /* 0xd2511f530a027825 */ /* 0x000fe200078e00ff */
[----:B------:R2:W-:Y:S03]  /*4790*/  MUFU.EX2 R185, R0 ;  /* 0x0000000000b97308 */ /* 0x0005e60000000800 */
[----:B------:R-:W-:-:S04]  /*47a0*/  IMAD.WIDE.U32 R6, R6, -0x2daee0ad, RZ ;  /* 0xd2511f5306067825 */ /* 0x000fc800078e00ff */
[----:B------:R-:W-:Y:S01]  /*47b0*/  IMAD.WIDE.U32 R20, R8, -0x2daee0ad, RZ ;  /* 0xd2511f5308147825 */ /* 0x000fe200078e00ff */
[----:B------:R-:W-:-:S03]  /*47c0*/  LOP3.LUT R8, R221, R2, R23, 0x96, !PT ;  /* 0x00000002dd087212 */ /* 0x000fc600078e9617 */
[----:B-1----:R-:W-:Y:S01]  /*47d0*/  FFMA.FTZ R5, R30, UR4, -R19 ;  /* 0x000000041e057c23 */ /* 0x002fe20008010813 */
[----:B------:R-:W-:Y:S02]  /*47e0*/  LOP3.LUT R7, R213, R4, R7, 0x96, !PT ;  /* 0x00000004d5077212 */ /* 0x000fe400078e9607 */
[----:B------:R-:W-:Y:S01]  /*47f0*/  LOP3.LUT R2, R219, R6, R21, 0x96, !PT ;  /* 0x00000006db027212 */ /* 0x000fe200078e9615 */
[----:B------:R1:W3:Y:S02]  /*4800*/  MUFU.EX2 R220, R5 ;  /* 0x0000000500dc7308 */ /* 0x0002e40000000800 */
[----:B------:R-:W-:-:S04]  /*4810*/  IMAD.WIDE.U32 R12, R7, -0x326172a9, RZ ;  /* 0xcd9e8d57070c7825 */ /* 0x000fc800078e00ff */
[----:B--2---:R-:W-:-:S05]  /*4820*/  FMUL.FTZ R0, R145, UR4 ;  /* 0x0000000491007c20 */ /* 0x004fca0008410000 */
[----:B------:R-:W-:Y:S02]  /*4830*/  FSEL R18, R0, RZ, P1 ;  /* 0x000000ff00127208 */ /* 0x000fe40000800000 */
[----:B------:R-:W-:-:S03]  /*4840*/  FSETP.NEU.FTZ.AND P1, PT, R147, -INF , PT ;  /* 0xff8000009300780b */ /* 0x000fc60003f3d000 */
[----:B------:R-:W-:Y:S02]  /*4850*/  FFMA.FTZ R0, R72, UR4, -R18 ;  /* 0x0000000448007c23 */ /* 0x000fe40008010812 */
[----:B------:R-:W2:Y:S01]  /*4860*/  LDSM.16.MT88.4 R72, [R149+0x9000] ;  /* 0x009000009548783b */ /* 0x000ea20000004200 */
[----:B-1----:R-:W-:Y:S01]  /*4870*/  LOP3.LUT R5, R226, R206, R3, 0x96, !PT ;  /* 0x000000cee2057212 */ /* 0x002fe200078e9603 */
[----:B------:R1:W-:Y:S01]  /*4880*/  MUFU.EX2 R222, R0 ;  /* 0x0000000000de7308 */ /* 0x0003e20000000800 */
[----:B------:R-:W-:-:S04]  /*4890*/  IMAD.WIDE.U32 R2, R2, -0x326172a9, RZ ;  /* 0xcd9e8d5702027825 */ /* 0x000fc800078e00ff */
[----:B------:R-:W-:Y:S01]  /*48a0*/  IMAD.WIDE.U32 R4, R5, -0x326172a9, RZ ;  /* 0xcd9e8d5705047825 */ /* 0x000fe200078e00ff */
[----:B------:R-:W-:-:S04]  /*48b0*/  PRMT R6, R2, 0x7773, RZ ;  /* 0x0000777302067816 */ /* 0x000fc800000000ff */
[----:B------:R-:W-:Y:S02]  /*48c0*/  LOP3.LUT R17, R215, R186, R5, 0x96, !PT ;  /* 0x000000bad7117212 */ /* 0x000fe400078e9605 */
[----:B------:R-:W-:-:S04]  /*48d0*/  PRMT R5, R2, 0x7772, RZ ;  /* 0x0000777202057816 */ /* 0x000fc800000000ff */
[----:B------:R-:W-:Y:S01]  /*48e0*/  PRMT R9, R5, 0x5410, R6 ;  /* 0x0000541005097816 */ /* 0x000fe20000000006 */
[----:B-1----:R-:W-:Y:S01]  /*48f0*/  FFMA.FTZ R0, R31, UR4, -R18 ;  /* 0x000000041f007c23 */ /* 0x002fe20008010812 */
[----:B------:R-:W-:Y:S01]  /*4900*/  IMAD.WIDE.U32 R30, R8, -0x326172a9, RZ ;  /* 0xcd9e8d57081e7825 */ /* 0x000fe200078e00ff */
[----:B------:R-:W-:-:S03]  /*4910*/  PRMT R8, R2, 0x7771, RZ ;  /* 0x0000777102087816 */ /* 0x000fc600000000ff */
[----:B------:R-:W-:Y:S01]  /*4920*/  FMUL.FTZ R5, R147, UR4 ;  /* 0x0000000493057c20 */ /* 0x000fe20008410000 */
[----:B------:R1:W-:Y:S01]  /*4930*/  MUFU.EX2 R216, R0 ;  /* 0x0000000000d87308 */ /* 0x0003e20000000800 */
[----:B------:R-:W-:Y:S01]  /*4940*/  LOP3.LUT R15, R214, R4, R31, 0x96, !PT ;  /* 0x00000004d60f7212 */ /* 0x000fe200078e961f */
[----:B------:R-:W-:Y:S02]  /*4950*/  FFMA.FTZ R4, R33, UR4, -R18 ;  /* 0x0000000421047c23 */ /* 0x000fe40008010812 */
[----:B------:R-:W-:Y:S02]  /*4960*/  FSEL R36, R5, RZ, P1 ;  /* 0x000000ff05247208 */ /* 0x000fe40000800000 */
[----:B------:R-:W-:Y:S02]  /*4970*/  IMAD.WIDE.U32 R28, R15, -0x2daee0ad, RZ ;  /* 0xd2511f530f1c7825 */ /* 0x000fe400078e00ff */
[----:B------:R4:W-:Y:S01]  /*4980*/  MUFU.EX2 R205, R4 ;  /* 0x0000000400cd7308 */ /* 0x0009e20000000800 */
[----:B-1----:R-:W-:-:S02]  /*4990*/  MOV R0, R2 ;  /* 0x0000000200007202 */ /* 0x002fc40000000f00 */
[----:B------:R-:W-:Y:S02]  /*49a0*/  LOP3.LUT R2, R212, R12, R3, 0x96, !PT ;  /* 0x0000000cd4027212 */ /* 0x000fe400078e9603 */
[----:B------:R-:W-:Y:S01]  /*49b0*/  LOP3.LUT R7, R0, 0xff, RZ, 0xc0, !PT ;  /* 0x000000ff00077812 */ /* 0x000fe200078ec0ff */
[----:B------:R-:W-:Y:S01]  /*49c0*/  FFMA.FTZ R0, R32, UR4, -R18 ;  /* 0x0000000420007c23 */ /* 0x000fe20008010812 */
[----:B------:R-:W-:Y:S02]  /*49d0*/  LOP3.LUT R3, R2, 0xff, RZ, 0xc0, !PT ;  /* 0x000000ff02037812 */ /* 0x000fe400078ec0ff */
[----:B------:R-:W-:Y:S01]  /*49e0*/  PRMT R7, R7, 0x5410, R8 ;  /* 0x0000541007077816 */ /* 0x000fe20000000008 */
[----:B------:R1:W2:Y:S01]  /*49f0*/  MUFU.EX2 R200, R0 ;  /* 0x0000000000c87308 */ /* 0x0002a20000000800 */
[----:B------:R-:W-:Y:S01]  /*4a00*/  SHF.R.U32.HI R5, RZ, 0x18, R2 ;  /* 0x00000018ff057819 */ /* 0x000fe20000011602 */
[----:B----4-:R-:W-:-:S06]  /*4a10*/  FFMA.FTZ R4, R77, UR4, -R36 ;  /* 0x000000044d047c23 */ /* 0x010fcc0008010824 */
[----:B------:R4:W-:Y:S01]  /*4a20*/  MUFU.EX2 R223, R4 ;  /* 0x0000000400df7308 */ /* 0x0009e20000000800 */
[----:B-1----:R-:W-:-:S04]  /*4a30*/  LOP3.LUT R0, R2, 0xffff, RZ, 0xc0, !PT ;  /* 0x0000ffff02007812 */ /* 0x002fc800078ec0ff */
[----:B------:R-:W-:-:S04]  /*4a40*/  SHF.R.U32.HI R0, RZ, 0x8, R0 ;  /* 0x00000008ff007819 */ /* 0x000fc80000011600 */
[--C-:B------:R-:W-:Y:S02]  /*4a50*/  PRMT R6, R3, 0x5410, R0.reuse ;  /* 0x0000541003067816 */ /* 0x100fe40000000000 */
[----:B------:R-:W-:Y:S02]  /*4a60*/  PRMT R0, R2, 0x7632, R0 ;  /* 0x0000763202007816 */ /* 0x000fe40000000000 */
[----:B---3--:R-:W-:Y:S02]  /*4a70*/  F2FP.BF16.F32.PACK_AB R2, R220, R185 ;  /* 0x000000b9dc02723e */ /* 0x008fe400000010ff */
[----:B------:R-:W-:Y:S02]  /*4a80*/  LOP3.LUT R3, R0, 0xff, RZ, 0xc0, !PT ;  /* 0x000000ff00037812 */ /* 0x000fe400078ec0ff */
[----:B------:R-:W-:Y:S01]  /*4a90*/  HSET2.LE.AND R0, R7, R16, PT ;  /* 0x0000001007007233 */ /* 0x000fe20003803000 */
[--C-:B------:R-:W-:Y:S01]  /*4aa0*/  FFMA.FTZ R7, R38, UR4, -R36.reuse ;  /* 0x0000000426077c23 */ /* 0x100fe20008010824 */
[----:B------:R-:W-:Y:S01]  /*4ab0*/  PRMT R5, R3, 0x5410, R5 ;  /* 0x0000541003057816 */ /* 0x000fe20000000005 */
[----:B------:R-:W-:Y:S01]  /*4ac0*/  FFMA.FTZ R3, R76, UR4, -R36 ;  /* 0x000000044c037c23 */ /* 0x000fe20008010824 */
[----:B----4-:R-:W-:Y:S01]  /*4ad0*/  F2FP.BF16.F32.PACK_AB R4, R218, R217 ;  /* 0x000000d9da04723e */ /* 0x010fe200000010ff */
[----:B------:R-:W-:Y:S01]  /*4ae0*/  MUFU.EX2 R209, R7 ;  /* 0x0000000700d17308 */ /* 0x000fe20000000800 */
[----:B------:R-:W-:Y:S01]  /*4af0*/  LOP3.LUT R10, R2, R0, RZ, 0xc0, !PT ;  /* 0x00000000020a7212 */ /* 0x000fe200078ec0ff */
[----:B------:R-:W-:Y:S01]  /*4b00*/  IMAD.MOV.U32 R38, RZ, RZ, R52 ;  /* 0x000000ffff267224 */ /* 0x000fe200078e0034 */
[----:B------:R-:W-:-:S02]  /*4b10*/  LOP3.LUT R0, R9, 0xff00ff, RZ, 0xc0, !PT ;  /* 0x00ff00ff09007812 */ /* 0x000fc400078ec0ff */
[----:B--2---:R-:W-:Y:S02]  /*4b20*/  F2FP.BF16.F32.PACK_AB R2, R205, R200 ;  /* 0x000000c8cd02723e */ /* 0x004fe400000010ff */
[--C-:B------:R-:W-:Y:S01]  /*4b30*/  HSET2.LE.AND R5, R5, R16.reuse, PT ;  /* 0x0000001005057233 */ /* 0x100fe20003803000 */
[----:B------:R1:W-:Y:S01]  /*4b40*/  MUFU.EX2 R227, R3 ;  /* 0x0000000300e37308 */ /* 0x0003e20000000800 */
[----:B------:R-:W-:-:S05]  /*4b50*/  HSET2.LE.AND R0, R0, R16, PT ;  /* 0x0000001000007233 */ /* 0x000fca0003803000 */
[----:B------:R-:W-:Y:S01]  /*4b60*/  LOP3.LUT R11, R2, R0, RZ, 0xc0, !PT ;  /* 0x00000000020b7212 */ /* 0x000fe200078ec0ff */
[----:B------:R-:W-:-:S04]  /*4b70*/  FFMA.FTZ R0, R34, UR4, -R36 ;  /* 0x0000000422007c23 */ /* 0x000fc80008010824 */
[----:B------:R2:W-:Y:S01]  /*4b80*/  MUFU.EX2 R203, R0 ;  /* 0x0000000000cb7308 */ /* 0x0005e20000000800 */
[----:B-1----:R-:W-:Y:S02]  /*4b90*/  HSET2.LE.AND R3, R6, R16, PT ;  /* 0x0000001006037233 */ /* 0x002fe40003803000 */
[----:B------:R-:W-:-:S03]  /*4ba0*/  F2FP.BF16.F32.PACK_AB R6, R216, R222 ;  /* 0x000000ded806723e */ /* 0x000fc600000010ff */
[----:B------:R-:W-:Y:S01]  /*4bb0*/  LOP3.LUT R8, R4, R3, RZ, 0xc0, !PT ;  /* 0x0000000304087212 */ /* 0x000fe200078ec0ff */
[----:B------:R-:W-:Y:S01]  /*4bc0*/  IMAD.WIDE.U32 R2, R17, -0x2daee0ad, RZ ;  /* 0xd2511f5311027825 */ /* 0x000fe200078e00ff */
[----:B------:R-:W-:-:S04]  /*4bd0*/  LOP3.LUT R9, R6, R5, RZ, 0xc0, !PT ;  /* 0x0000000506097212 */ /* 0x000fc800078ec0ff */
[----:B------:R-:W-:Y:S01]  /*4be0*/  LOP3.LUT R6, R213, R22, R3, 0x96, !PT ;  /* 0x00000016d5067212 */ /* 0x000fe200078e9603 */
[----:B--2---:R-:W-:Y:S01]  /*4bf0*/  FFMA.FTZ R0, R44, UR4, -R19 ;  /* 0x000000042c007c23 */ /* 0x004fe20008010813 */
[----:B------:R-:W-:Y:S01]  /*4c00*/  LOP3.LUT R2, R219, R2, R29, 0x96, !PT ;  /* 0x00000002db027212 */ /* 0x000fe200078e961d */
[----:B------:R-:W-:Y:S01]  /*4c10*/  HMMA.16816.F32.BF16 R40, R8, R72, RZ ;  /* 0x000000480828723c */ /* 0x000fe200000418ff */
[----:B------:R-:W-:Y:S01]  /*4c20*/  LOP3.LUT R3, R245, R14, R13, 0x96, !PT ;  /* 0x0000000ef5037212 */ /* 0x000fe200078e960d */
[----:B------:R1:W-:Y:S01]  /*4c30*/  MUFU.EX2 R197, R0 ;  /* 0x0000000000c57308 */ /* 0x0003e20000000800 */
[----:B------:R-:W-:-:S04]  /*4c40*/  IMAD.WIDE.U32 R22, R6, -0x326172a9, RZ ;  /* 0xcd9e8d5706167825 */ /* 0x000fc800078e00ff */
[--C-:B------:R-:W-:Y:S01]  /*4c50*/  FFMA.FTZ R13, R48, UR4, -R19.reuse ;  /* 0x00000004300d7c23 */ /* 0x100fe20008010813 */
[----:B------:R-:W-:Y:S01]  /*4c60*/  IMAD.WIDE.U32 R4, R2, -0x326172a9, RZ ;  /* 0xcd9e8d5702047825 */ /* 0x000fe200078e00ff */
[C---:B------:R-:W-:Y:S02]  /*4c70*/  HMMA.16816.F32.BF16 R84, R8.reuse, R104, RZ ;  /* 0x000000680854723c */ /* 0x040fe400000418ff */
[----:B------:R2:W-:Y:S01]  /*4c80*/  MUFU.EX2 R191, R13 ;  /* 0x0000000d00bf7308 */ /* 0x0005e20000000800 */
[----:B------:R-:W-:Y:S01]  /*4c90*/  IMAD.WIDE.U32 R2, R3, -0x2daee0ad, RZ ;  /* 0xd2511f5303027825 */ /* 0x000fe200078e00ff */
[C---:B------:R-:W-:Y:S02]  /*4ca0*/  PRMT R14, R4.reuse, 0x7771, RZ ;  /* 0x00007771040e7816 */ /* 0x040fe400000000ff */
[----:B------:R-:W-:Y:S01]  /*4cb0*/  PRMT R7, R4, 0x7773, RZ ;  /* 0x0000777304077816 */ /* 0x000fe200000000ff */
[----:B------:R-:W-:Y:S01]  /*4cc0*/  IMAD.MOV.U32 R12, RZ, RZ, R4 ;  /* 0x000000ffff0c7224 */ /* 0x000fe200078e0004 */
[----:B------:R-:W-:Y:S01]  /*4cd0*/  PRMT R6, R2, 0x7773, RZ ;  /* 0x0000777302067816 */ /* 0x000fe200000000ff */
[----:B------:R-:W-:Y:S01]  /*4ce0*/  IMAD.MOV.U32 R15, RZ, RZ, R2 ;  /* 0x000000ffff0f7224 */ /* 0x000fe200078e0002 */
[----:B------:R-:W-:Y:S01]  /*4cf0*/  PRMT R4, R4, 0x7772, RZ ;  /* 0x0000777204047816 */ /* 0x000fe200000000ff */
[----:B-1----:R-:W-:Y:S01]  /*4d00*/  FFMA.FTZ R0, R35, UR4, -R19 ;  /* 0x0000000423007c23 */ /* 0x002fe20008010813 */
[----:B------:R-:W-:Y:S01]  /*4d10*/  LOP3.LUT R5, R212, R22, R5, 0x96, !PT ;  /* 0x00000016d4057212 */ /* 0x000fe200078e9605 */
[----:B------:R-:W-:Y:S01]  /*4d20*/  HMMA.16816.F32.BF16 R92, R8, R106, RZ ;  /* 0x0000006a085c723c */ /* 0x000fe200000418ff */
[----:B------:R-:W-:Y:S01]  /*4d30*/  PRMT R21, R4, 0x5410, R7 ;  /* 0x0000541004157816 */ /* 0x000fe20000000007 */
[----:B------:R1:W-:Y:S01]  /*4d40*/  MUFU.EX2 R210, R0 ;  /* 0x0000000000d27308 */ /* 0x0003e20000000800 */
[----:B------:R-:W-:Y:S01]  /*4d50*/  FFMA.FTZ R4, R46, UR4, -R18 ;  /* 0x000000042e047c23 */ /* 0x000fe20008010812 */
[----:B--2---:R-:W-:-:S04]  /*4d60*/  LOP3.LUT R13, R5, 0xff, RZ, 0xc0, !PT ;  /* 0x000000ff050d7812 */ /* 0x004fc800078ec0ff */
[C---:B------:R-:W-:Y:S02]  /*4d70*/  HMMA.16816.F32.BF16 R112, R8.reuse, R74, RZ ;  /* 0x0000004a0870723c */ /* 0x040fe400000418ff */
[----:B------:R2:W-:Y:S06]  /*4d80*/  MUFU.EX2 R198, R4 ;  /* 0x0000000400c67308 */ /* 0x0005ec0000000800 */
[C---:B------:R-:W-:Y:S01]  /*4d90*/  HMMA.16816.F32.BF16 R108, R8.reuse, R96, RZ ;  /* 0x00000060086c723c */ /* 0x040fe200000418ff */
[----:B-1----:R-:W-:Y:S01]  /*4da0*/  LOP3.LUT R0, R246, R20, R3, 0x96, !PT ;  /* 0x00000014f6007212 */ /* 0x002fe200078e9603 */
[----:B------:R-:W-:Y:S01]  /*4db0*/  FFMA.FTZ R3, R39, UR4, -R19 ;  /* 0x0000000427037c23 */ /* 0x000fe20008010813 */
[C---:B------:R-:W-:Y:S01]  /*4dc0*/  PRMT R20, R2.reuse, 0x7771, RZ ;  /* 0x0000777102147816 */ /* 0x040fe200000000ff */
[----:B------:R-:W-:Y:S01]  /*4dd0*/  IMAD.MOV.U32 R39, RZ, RZ, R53 ;  /* 0x000000ffff277224 */ /* 0x000fe200078e0035 */
[----:B------:R-:W-:Y:S01]  /*4de0*/  PRMT R2, R2, 0x7772, RZ ;  /* 0x0000777202027816 */ /* 0x000fe200000000ff */
[----:B------:R1:W3:Y:S01]  /*4df0*/  MUFU.EX2 R202, R3 ;  /* 0x0000000300ca7308 */ /* 0x0002e20000000800 */
[----:B------:R-:W-:Y:S01]  /*4e00*/  LOP3.LUT R7, R0, 0xff, RZ, 0xc0, !PT ;  /* 0x000000ff00077812 */ /* 0x000fe200078ec0ff */
[----:B------:R-:W4:Y:S01]  /*4e10*/  LDSM.16.MT88.4 R52, [R149+0x9400] ;  /* 0x009400009534783b */ /* 0x000f220000004200 */
[----:B------:R-:W-:Y:S01]  /*4e20*/  PRMT R24, R2, 0x5410, R6 ;  /* 0x0000541002187816 */ /* 0x000fe20000000006 */
[----:B------:R-:W-:Y:S01]  /*4e30*/  HMMA.16816.F32.BF16 R100, R8, R98, RZ ;  /* 0x000000620864723c */ /* 0x000fe200000418ff */
[----:B------:R-:W-:-:S02]  /*4e40*/  LOP3.LUT R2, R0, 0xffff, RZ, 0xc0, !PT ;  /* 0x0000ffff00027812 */ /* 0x000fc400078ec0ff */
[----:B--2---:R-:W-:Y:S02]  /*4e50*/  PRMT R4, R5, 0x7632, R4 ;  /* 0x0000763205047816 */ /* 0x004fe40000000004 */
[----:B------:R-:W-:Y:S02]  /*4e60*/  SHF.R.U32.HI R2, RZ, 0x8, R2 ;  /* 0x00000008ff027819 */ /* 0x000fe40000011602 */
[----:B------:R-:W-:Y:S01]  /*4e70*/  LOP3.LUT R6, R15, 0xff, RZ, 0xc0, !PT ;  /* 0x000000ff0f067812 */ /* 0x000fe200078ec0ff */
[----:B------:R-:W-:Y:S01]  /*4e80*/  HMMA.16816.F32.BF16 R76, R8, R88, RZ ;  /* 0x00000058084c723c */ /* 0x000fe200000418ff */
[--C-:B------:R-:W-:Y:S02]  /*4e90*/  PRMT R22, R7, 0x5410, R2.reuse ;  /* 0x0000541007167816 */ /* 0x100fe40000000002 */
[----:B------:R-:W-:Y:S02]  /*4ea0*/  PRMT R2, R0, 0x7632, R2 ;  /* 0x0000763200027816 */ /* 0x000fe40000000002 */
[----:B-1----:R-:W-:-:S02]  /*4eb0*/  LOP3.LUT R3, R12, 0xff, RZ, 0xc0, !PT ;  /* 0x000000ff0c037812 */ /* 0x002fc400078ec0ff */
[----:B------:R-:W-:Y:S01]  /*4ec0*/  SHF.R.U32.HI R12, RZ, 0x18, R5 ;  /* 0x00000018ff0c7819 */ /* 0x000fe20000011605 */
[C---:B------:R-:W-:Y:S01]  /*4ed0*/  HMMA.16816.F32.BF16 R60, R8.reuse, R90, RZ ;  /* 0x0000005a083c723c */ /* 0x040fe200000418ff */
[----:B------:R-:W-:Y:S01]  /*4ee0*/  PRMT R17, R3, 0x5410, R14 ;  /* 0x0000541003117816 */ /* 0x000fe2000000000e */
[----:B------:R-:W-:Y:S01]  /*4ef0*/  FFMA.FTZ R14, R50, UR4, -R18 ;  /* 0x00000004320e7c23 */ /* 0x000fe20008010812 */
[----:B------:R-:W-:Y:S02]  /*4f00*/  LOP3.LUT R3, R5, 0xffff, RZ, 0xc0, !PT ;  /* 0x0000ffff05037812 */ /* 0x000fe400078ec0ff */
[----:B------:R-:W-:Y:S01]  /*4f10*/  PRMT R20, R6, 0x5410, R20 ;  /* 0x0000541006147816 */ /* 0x000fe20000000014 */
[----:B------:R1:W-:Y:S01]  /*4f20*/  MUFU.EX2 R192, R14 ;  /* 0x0000000e00c07308 */ /* 0x0003e20000000800 */
[----:B------:R-:W-:Y:S01]  /*4f30*/  SHF.R.U32.HI R5, RZ, 0x8, R3 ;  /* 0x00000008ff057819 */ /* 0x000fe20000011603 */
[----:B------:R-:W-:Y:S01]  /*4f40*/  HMMA.16816.F32.BF16 R56, R8, R116, RZ ;  /* 0x000000740838723c */ /* 0x000fe200000418ff */
[----:B------:R-:W-:-:S02]  /*4f50*/  LOP3.LUT R3, R4, 0xff, RZ, 0xc0, !PT ;  /* 0x000000ff04037812 */ /* 0x000fc400078ec0ff */
[----:B------:R-:W-:Y:S02]  /*4f60*/  PRMT R13, R13, 0x5410, R5 ;  /* 0x000054100d0d7816 */ /* 0x000fe40000000005 */
[----:B------:R-:W-:Y:S02]  /*4f70*/  SHF.R.U32.HI R6, RZ, 0x18, R0 ;  /* 0x00000018ff067819 */ /* 0x000fe40000011600 */
[----:B------:R-:W-:Y:S01]  /*4f80*/  LOP3.LUT R5, R2, 0xff, RZ, 0xc0, !PT ;  /* 0x000000ff02057812 */ /* 0x000fe200078ec0ff */
[C---:B------:R-:W-:Y:S01]  /*4f90*/  HMMA.16816.F32.BF16 R32, R8.reuse, R120, RZ ;  /* 0x000000780820723c */ /* 0x040fe200000418ff */
[--C-:B------:R-:W-:Y:S02]  /*4fa0*/  HSET2.LE.AND R0, R17, R16.reuse, PT ;  /* 0x0000001011007233 */ /* 0x100fe40003803000 */
[----:B------:R-:W-:Y:S01]  /*4fb0*/  PRMT R12, R3, 0x5410, R12 ;  /* 0x00005410030c7816 */ /* 0x000fe2000000000c */
[----:B------:R-:W-:Y:S01]  /*4fc0*/  FFMA.FTZ R3, R51, UR4, -R18 ;  /* 0x0000000433037c23 */ /* 0x000fe20008010812 */
[----:B------:R-:W-:Y:S01]  /*4fd0*/  F2FP.BF16.F32.PACK_AB R2, R204, R193 ;  /* 0x000000c1cc02723e */ /* 0x000fe200000010ff */
[----:B------:R-:W2:Y:S01]  /*4fe0*/  LDSM.16.MT88.4 R48, [R80+0x9400] ;  /* 0x009400005030783b */ /* 0x000ea20000004200 */
[----:B------:R-:W-:Y:S01]  /*4ff0*/  PRMT R17, R5, 0x5410, R6 ;  /* 0x0000541005117816 */ /* 0x000fe20000000006 */
[----:B------:R4:W4:Y:S01]  /*5000*/  MUFU.EX2 R148, R3 ;  /* 0x0000000300947308 */ /* 0x0009220000000800 */
[----:B-1----:R-:W-:Y:S01]  /*5010*/  LOP3.LUT R14, R2, R0, RZ, 0xc0, !PT ;  /* 0x00000000020e7212 */ /* 0x002fe200078ec0ff */
[----:B------:R-:W-:Y:S01]  /*5020*/  FFMA.FTZ R0, R47, UR4, -R18 ;  /* 0x000000042f007c23 */ /* 0x000fe20008010812 */
[----:B---3--:R-:W-:Y:S01]  /*5030*/  F2FP.BF16.F32.PACK_AB R2, R202, R191 ;  /* 0x000000bfca02723e */ /* 0x008fe200000010ff */
[----:B------:R-:W-:Y:S01]  /*5040*/  HMMA.16816.F32.BF16 R64, R8, R118, RZ ;  /* 0x000000760840723c */ /* 0x000fe200000418ff */
[----:B------:R-:W-:Y:S01]  /*5050*/  F2FP.BF16.F32.PACK_AB R4, R203, R209 ;  /* 0x000000d1cb04723e */ /* 0x000fe200000010ff */
[----:B------:R-:W1:Y:S01]  /*5060*/  LDSM.16.MT88.4 R44, [R149+0xa400] ;  /* 0x00a40000952c783b */ /* 0x000e620000004200 */
[----:B------:R-:W-:Y:S01]  /*5070*/  HSET2.LE.AND R5, R12, R16, PT ;  /* 0x000000100c057233 */ /* 0x000fe20003803000 */
[----:B------:R3:W2:Y:S01]  /*5080*/  MUFU.EX2 R188, R0 ;  /* 0x0000000000bc7308 */ /* 0x0006a20000000800 */
[----:B------:R-:W-:-:S02]  /*5090*/  F2FP.BF16.F32.PACK_AB R7, R227, R223 ;  /* 0x000000dfe307723e */ /* 0x000fc400000010ff */
[----:B----4-:R-:W-:-:S05]  /*50a0*/  LOP3.LUT R3, R21, 0xff00ff, RZ, 0xc0, !PT ;  /* 0x00ff00ff15037812 */ /* 0x010fca00078ec0ff */
[--C-:B------:R-:W-:Y:S02]  /*50b0*/  HSET2.LE.AND R3, R3, R16.reuse, PT ;  /* 0x0000001003037233 */ /* 0x100fe40003803000 */
[----:B---3--:R-:W-:-:S03]  /*50c0*/  HSET2.LE.AND R0, R20, R16, PT ;  /* 0x0000001014007233 */ /* 0x008fc60003803000 */
[----:B------:R-:W-:Y:S02]  /*50d0*/  LOP3.LUT R15, R4, R3, RZ, 0xc0, !PT ;  /* 0x00000003040f7212 */ /* 0x000fe400078ec0ff */
[----:B------:R-:W-:Y:S02]  /*50e0*/  HSET2.LE.AND R3, R13, R16, PT ;  /* 0x000000100d037233 */ /* 0x000fe40003803000 */
[----:B------:R-:W-:Y:S02]  /*50f0*/  LOP3.LUT R6, R2, R0, RZ, 0xc0, !PT ;  /* 0x0000000002067212 */ /* 0x000fe400078ec0ff */
[----:B------:R-:W-:Y:S02]  /*5100*/  LOP3.LUT R0, R24, 0xff00ff, RZ, 0xc0, !PT ;  /* 0x00ff00ff18007812 */ /* 0x000fe400078ec0ff */
[----:B------:R-:W-:Y:S01]  /*5110*/  LOP3.LUT R13, R7, R5, RZ, 0xc0, !PT ;  /* 0x00000005070d7212 */ /* 0x000fe200078ec0ff */
[----:B------:R-:W-:Y:S01]  /*5120*/  HMMA.16816.F32.BF16 R24, R8, R122, RZ ;  /* 0x0000007a0818723c */ /* 0x000fe200000418ff */
[----:B------:R-:W-:-:S02]  /*5130*/  F2FP.BF16.F32.PACK_AB R7, R148, R192 ;  /* 0x000000c09407723e */ /* 0x000fc400000010ff */
[--C-:B------:R-:W-:Y:S02]  /*5140*/  HSET2.LE.AND R0, R0, R16.reuse, PT ;  /* 0x0000001000007233 */ /* 0x100fe40003803000 */
[----:B------:R-:W-:Y:S02]  /*5150*/  F2FP.BF16.F32.PACK_AB R4, R228, R229 ;  /* 0x000000e5e404723e */ /* 0x000fe400000010ff */
[--C-:B------:R-:W-:Y:S02]  /*5160*/  HSET2.LE.AND R2, R22, R16.reuse, PT ;  /* 0x0000001016027233 */ /* 0x100fe40003803000 */
[----:B------:R-:W-:Y:S01]  /*5170*/  LOP3.LUT R7, R7, R0, RZ, 0xc0, !PT ;  /* 0x0000000007077212 */ /* 0x000fe200078ec0ff */
[----:B------:R-:W-:Y:S01]  /*5180*/  FFMA.FTZ R0, R127, UR4, -R37 ;  /* 0x000000047f007c23 */ /* 0x000fe20008010825 */
[----:B------:R-:W-:Y:S02]  /*5190*/  LOP3.LUT R12, R4, R3, RZ, 0xc0, !PT ;  /* 0x00000003040c7212 */ /* 0x000fe400078ec0ff */
[----:B------:R-:W-:Y:S01]  /*51a0*/  HSET2.LE.AND R5, R17, R16, PT ;  /* 0x0000001011057233 */ /* 0x000fe20003803000 */
[----:B------:R3:W-:Y:S01]  /*51b0*/  MUFU.EX2 R211, R0 ;  /* 0x0000000000d37308 */ /* 0x0007e20000000800 */
[----:B------:R-:W-:-:S02]  /*51c0*/  F2FP.BF16.F32.PACK_AB R3, R210, R197 ;  /* 0x000000c5d203723e */ /* 0x000fc400000010ff */
[----:B--2---:R-:W-:Y:S01]  /*51d0*/  F2FP.BF16.F32.PACK_AB R8, R188, R198 ;  /* 0x000000c6bc08723e */ /* 0x004fe200000010ff */
[----:B------:R-:W-:Y:S01]  /*51e0*/  HMMA.16816.F32.BF16 R68, R12, R72, RZ ;  /* 0x000000480c44723c */ /* 0x000fe200000418ff */
[----:B------:R-:W-:Y:S01]  /*51f0*/  LOP3.LUT R4, R3, R2, RZ, 0xc0, !PT ;  /* 0x0000000203047212 */ /* 0x000fe200078ec0ff */
[----:B------:R-:W-:Y:S01]  /*5200*/  IMAD.MOV.U32 R72, RZ, RZ, R132 ;  /* 0x000000ffff487224 */ /* 0x000fe200078e0084 */
[----:B------:R-:W-:Y:S01]  /*5210*/  LOP3.LUT R5, R8, R5, RZ, 0xc0, !PT ;  /* 0x0000000508057212 */ /* 0x000fe200078ec0ff */
[----:B------:R-:W-:Y:S01]  /*5220*/  IMAD.MOV.U32 R73, RZ, RZ, R133 ;  /* 0x000000ffff497224 */ /* 0x000fe200078e0085 */
[----:B------:R-:W-:-:S03]  /*5230*/  LOP3.LUT R2, R245, R30, R23, 0x96, !PT ;  /* 0x0000001ef5027212 */ /* 0x000fc600078e9617 */
[----:B------:R-:W-:Y:S02]  /*5240*/  HMMA.16816.F32.BF16 R20, R12, R96, RZ ;  /* 0x000000600c14723c */ /* 0x000fe400000418ff */
[----:B------:R-:W-:-:S04]  /*5250*/  IMAD.WIDE.U32 R2, R2, -0x2daee0ad, RZ ;  /* 0xd2511f5302027825 */ /* 0x000fc800078e00ff */
[----:B---3--:R-:W-:Y:S01]  /*5260*/  FFMA.FTZ R0, R125, UR4, -R37 ;  /* 0x000000047d007c23 */ /* 0x008fe20008010825 */
[C---:B------:R-:W-:Y:S01]  /*5270*/  PRMT R11, R2.reuse, 0x7771, RZ ;  /* 0x00007771020b7816 */ /* 0x040fe200000000ff */
[C---:B------:R-:W-:Y:S02]  /*5280*/  HMMA.16816.F32.BF16 R152, R4.reuse, R52, R40 ;  /* 0x000000340498723c */ /* 0x040fe40000041828 */
[----:B------:R2:W3:Y:S01]  /*5290*/  MUFU.EX2 R199, R0 ;  /* 0x0000000000c77308 */ /* 0x0004e20000000800 */
[----:B------:R-:W4:Y:S01]  /*52a0*/  LDSM.16.MT88.4 R40, [R80+0xa400] ;  /* 0x00a400005028783b */ /* 0x000f220000004200 */
[C---:B------:R-:W-:Y:S02]  /*52b0*/  PRMT R10, R2.reuse, 0x7773, RZ ;  /* 0x00007773020a7816 */ /* 0x040fe400000000ff */
[----:B------:R-:W-:Y:S02]  /*52c0*/  PRMT R9, R2, 0x7772, RZ ;  /* 0x0000777202097816 */ /* 0x000fe400000000ff */
[----:B------:R-:W-:Y:S01]  /*52d0*/  HMMA.16816.F32.BF16 R160, R4, R48, R84 ;  /* 0x0000003004a0723c */ /* 0x000fe20000041854 */
[----:B------:R-:W3:Y:S01]  /*52e0*/  LDSM.16.MT88.4 R84, [R149+0xb400] ;  /* 0x00b400009554783b */ /* 0x000ee20000004200 */
[----:B------:R-:W-:-:S06]  /*52f0*/  PRMT R17, R9, 0x5410, R10 ;  /* 0x0000541009117816 */ /* 0x000fcc000000000a */
[----:B------:R-:W-:Y:S01]  /*5300*/  HMMA.16816.F32.BF16 R168, R4, R50, R92 ;  /* 0x0000003204a8723c */ /* 0x000fe2000004185c */
[----:B------:R-:W3:Y:S01]  /*5310*/  LDSM.16.MT88.4 R92, [R80+0xb400] ;  /* 0x00b40000505c783b */ /* 0x000ee20000004200 */
[----:B--2---:R-:W-:-:S04]  /*5320*/  FFMA.FTZ R0, R124, UR4, -R37 ;  /* 0x000000047c007c23 */ /* 0x004fc80008010825 */
[----:B------:R2:W-:Y:S02]  /*5330*/  MUFU.EX2 R189, R0 ;  /* 0x0000000000bd7308 */ /* 0x0005e40000000800 */
[C---:B------:R-:W-:Y:S08]  /*5340*/  HMMA.16816.F32.BF16 R164, R4.reuse, R54, R112 ;  /* 0x0000003604a4723c */ /* 0x040ff00000041870 */
[----:B-1----:R-:W-:Y:S01]  /*5350*/  HMMA.16816.F32.BF16 R156, R4, R44, R108 ;  /* 0x0000002c049c723c */ /* 0x002fe2000004186c */
[----:B--2---:R-:W-:-:S07]  /*5360*/  FFMA.FTZ R0, R82, UR4, -R37 ;  /* 0x0000000452007c23 */ /* 0x004fce0008010825 */
[C---:B------:R-:W-:Y:S01]  /*5370*/  HMMA.16816.F32.BF16 R140, R4.reuse, R46, R100 ;  /* 0x0000002e048c723c */ /* 0x040fe20000041864 */
[----:B------:R1:W2:Y:S07]  /*5380*/  MUFU.EX2 R194, R0 ;  /* 0x0000000000c27308 */ /* 0x0002ae0000000800 */
[C---:B----4-:R-:W-:Y:S08]  /*5390*/  HMMA.16816.F32.BF16 R132, R4.reuse, R40, R76 ;  /* 0x000000280484723c */ /* 0x050ff0000004184c */
[----:B---3--:R-:W-:Y:S01]  /*53a0*/  HMMA.16816.F32.BF16 R76, R4, R86, R64 ;  /* 0x00000056044c723c */ /* 0x008fe20000041840 */
[----:B-1----:R-:W-:-:S04]  /*53b0*/  FFMA.FTZ R0, R128, UR4, -R36 ;  /* 0x0000000480007c23 */ /* 0x002fc80008010824 */
[----:B------:R1:W-:Y:S03]  /*53c0*/  MUFU.EX2 R196, R0 ;  /* 0x0000000000c47308 */ /* 0x0003e60000000800 */
[----:B------:R-:W-:Y:S01]  /*53d0*/  HMMA.16816.F32.BF16 R112, R4, R42, R60 ;  /* 0x0000002a0470723c */ /* 0x000fe2000004183c */
[----:B------:R-:W-:Y:S02]  /*53e0*/  IMAD.MOV.U32 R61, RZ, RZ, R131 ;  /* 0x000000ffff3d7224 */ /* 0x000fe400078e0083 */
[----:B------:R-:W-:Y:S02]  /*53f0*/  IMAD.MOV.U32 R60, RZ, RZ, R130 ;  /* 0x000000ffff3c7224 */ /* 0x000fe400078e0082 */
[----:B------:R-:W-:-:S03]  /*5400*/  VIADD R63, R224, 0x9e3779b9 ;  /* 0x9e3779b9e03f7836 */ /* 0x000fc60000000000 */
[----:B------:R-:W-:Y:S01]  /*5410*/  HMMA.16816.F32.BF16 R108, R4, R84, R56 ;  /* 0x00000054046c723c */ /* 0x000fe20000041838 */
[----:B-1----:R-:W-:-:S07]  /*5420*/  FFMA.FTZ R0, R126, UR4, -R36 ;  /* 0x000000047e007c23 */ /* 0x002fce0008010824 */
[C---:B------:R-:W-:Y:S01]  /*5430*/  HMMA.16816.F32.BF16 R100, R4.reuse, R92, R32 ;  /* 0x0000005c0464723c */ /* 0x040fe20000041820 */
[----:B------:R1:W-:Y:S07]  /*5440*/  MUFU.EX2 R190, R0 ;  /* 0x0000000000be7308 */ /* 0x0003ee0000000800 */
[----:B------:R-:W-:Y:S01]  /*5450*/  HMMA.16816.F32.BF16 R64, R4, R94, R24 ;  /* 0x0000005e0440723c */ /* 0x000fe20000041818 */
[----:B------:R-:W-:-:S07]  /*5460*/  F2FP.BF16.F32.PACK_AB R4, R199, R211 ;  /* 0x000000d3c704723e */ /* 0x000fce00000010ff */
[----:B------:R-:W-:Y:S01]  /*5470*/  HMMA.16816.F32.BF16 R24, R12, R106, RZ ;  /* 0x0000006a0c18723c */ /* 0x000fe200000418ff */
[----:B-1----:R-:W-:-:S04]  /*5480*/  FFMA.FTZ R0, R83, UR4, -R36 ;  /* 0x0000000453007c23 */ /* 0x002fc80008010824 */
[----:B------:R1:W-:Y:S03]  /*5490*/  MUFU.EX2 R83, R0 ;  /* 0x0000000000537308 */ /* 0x0003e60000000800 */
[----:B------:R-:W-:Y:S01]  /*54a0*/  HMMA.16816.F32.BF16 R32, R12, R74, RZ ;  /* 0x0000004a0c20723c */ /* 0x000fe200000418ff */
[----:B-1----:R-:W-:Y:S01]  /*54b0*/  IMAD.MOV.U32 R0, RZ, RZ, R2 ;  /* 0x000000ffff007224 */ /* 0x002fe200078e0002 */
[----:B------:R-:W-:-:S06]  /*54c0*/  LOP3.LUT R2, R246, R28, R3, 0x96, !PT ;  /* 0x0000001cf6027212 */ /* 0x000fcc00078e9603 */
[----:B------:R-:W-:Y:S01]  /*54d0*/  HMMA.16816.F32.BF16 R28, R12, R104, RZ ;  /* 0x000000680c1c723c */ /* 0x000fe200000418ff */
[----:B------:R-:W-:Y:S01]  /*54e0*/  LOP3.LUT R8, R0, 0xff, RZ, 0xc0, !PT ;  /* 0x000000ff00087812 */ /* 0x000fe200078ec0ff */
[----:B------:R-:W-:Y:S01]  /*54f0*/  FFMA.FTZ R0, R129, UR4, -R36 ;  /* 0x0000000481007c23 */ /* 0x000fe20008010824 */
[----:B------:R-:W-:Y:S02]  /*5500*/  PRMT R3, R2, 0x7632, R3 ;  /* 0x0000763202037816 */ /* 0x000fe40000000003 */
[----:B------:R-:W-:Y:S01]  /*5510*/  PRMT R9, R8, 0x5410, R11 ;  /* 0x0000541008097816 */ /* 0x000fe2000000000b */
[----:B------:R1:W3:Y:S01]  /*5520*/  MUFU.EX2 R82, R0 ;  /* 0x0000000000527308 */ /* 0x0002e20000000800 */
[----:B------:R-:W-:Y:S02]  /*5530*/  LOP3.LUT R10, R2, 0xff, RZ, 0xc0, !PT ;  /* 0x000000ff020a7812 */ /* 0x000fe400078ec0ff */
[----:B------:R-:W-:Y:S02]  /*5540*/  SHF.R.U32.HI R11, RZ, 0x18, R2 ;  /* 0x00000018ff0b7819 */ /* 0x000fe40000011602 */
[----:B------:R-:W-:-:S04]  /*5550*/  LOP3.LUT R3, R3, 0xff, RZ, 0xc0, !PT ;  /* 0x000000ff03037812 */ /* 0x000fc800078ec0ff */
[----:B------:R-:W-:-:S05]  /*5560*/  PRMT R11, R3, 0x5410, R11 ;  /* 0x00005410030b7816 */ /* 0x000fca000000000b */
[--C-:B------:R-:W-:Y:S02]  /*5570*/  HSET2.LE.AND R5, R11, R16.reuse, PT ;  /* 0x000000100b057233 */ /* 0x100fe40003803000 */
[----:B-1----:R-:W-:Y:S02]  /*5580*/  LOP3.LUT R0, R2, 0xffff, RZ, 0xc0, !PT ;  /* 0x0000ffff02007812 */ /* 0x002fe400078ec0ff */
[----:B--2---:R-:W-:Y:S02]  /*5590*/  F2FP.BF16.F32.PACK_AB R2, R194, R189 ;  /* 0x000000bdc202723e */ /* 0x004fe400000010ff */
[----:B------:R-:W-:Y:S02]  /*55a0*/  SHF.R.U32.HI R8, RZ, 0x8, R0 ;  /* 0x00000008ff087819 */ /* 0x000fe40000011600 */
[----:B------:R-:W-:Y:S02]  /*55b0*/  HSET2.LE.AND R0, R9, R16, PT ;  /* 0x0000001009007233 */ /* 0x000fe40003803000 */
[----:B------:R-:W-:-:S02]  /*55c0*/  PRMT R9, R10, 0x5410, R8 ;  /* 0x000054100a097816 */ /* 0x000fc40000000008 */
[----:B------:R-:W-:Y:S02]  /*55d0*/  LOP3.LUT R8, R17, 0xff00ff, RZ, 0xc0, !PT ;  /* 0x00ff00ff11087812 */ /* 0x000fe400078ec0ff */
[----:B------:R-:W-:Y:S02]  /*55e0*/  LOP3.LUT R10, R2, R0, RZ, 0xc0, !PT ;  /* 0x00000000020a7212 */ /* 0x000fe400078ec0ff */
[--C-:B------:R-:W-:Y:S02]  /*55f0*/  HSET2.LE.AND R3, R9, R16.reuse, PT ;  /* 0x0000001009037233 */ /* 0x100fe40003803000 */
[----:B---3--:R-:W-:Y:S02]  /*5600*/  F2FP.BF16.F32.PACK_AB R6, R82, R196 ;  /* 0x000000c45206723e */ /* 0x008fe400000010ff */
[----:B------:R-:W-:Y:S02]  /*5610*/  HSET2.LE.AND R0, R8, R16, PT ;  /* 0x0000001008007233 */ /* 0x000fe40003803000 */
[----:B------:R-:W-:-:S02]  /*5620*/  F2FP.BF16.F32.PACK_AB R2, R83, R190 ;  /* 0x000000be5302723e */ /* 0x000fc400000010ff */
[----:B------:R-:W-:Y:S02]  /*5630*/  LOP3.LUT R8, R4, R3, RZ, 0xc0, !PT ;  /* 0x0000000304087212 */ /* 0x000fe400078ec0ff */
[----:B------:R-:W-:Y:S02]  /*5640*/  LOP3.LUT R9, R6, R5, RZ, 0xc0, !PT ;  /* 0x0000000506097212 */ /* 0x000fe400078ec0ff */
[----:B------:R-:W-:Y:S01]  /*5650*/  HMMA.16816.F32.BF16 R4, R12, R98, RZ ;  /* 0x000000620c04723c */ /* 0x000fe200000418ff */
[----:B------:R-:W-:Y:S02]  /*5660*/  LOP3.LUT R11, R2, R0, RZ, 0xc0, !PT ;  /* 0x00000000020b7212 */ /* 0x000fe400078ec0ff */
[----:B------:R-:W-:-:S04]  /*5670*/  IADD3 R0, PT, PT, R81, -0x1, RZ ;  /* 0xffffffff51007810 */ /* 0x000fc80007ffe0ff */
[----:B------:R-:W-:Y:S01]  /*5680*/  LOP3.LUT R0, R225, R0, R61, 0x96, !PT ;  /* 0x00000000e1007212 */ /* 0x000fe200078e963d */
[----:B------:R-:W-:Y:S01]  /*5690*/  HMMA.16816.F32.BF16 R128, R8, R48, R28 ;  /* 0x000000300880723c */ /* 0x000fe2000004181c */
[----:B------:R-:W-:Y:S03]  /*56a0*/  LDSM.16.MT88.4 R28, [R149+0x9800] ;  /* 0x00980000951c783b */ /* 0x000fe60000004200 */
[----:B------:R-:W-:-:S04]  /*56b0*/  IMAD.WIDE.U32 R48, R0, -0x326172a9, RZ ;  /* 0xcd9e8d5700307825 */ /* 0x000fc800078e00ff */
[----:B------:R-:W-:Y:S01]  /*56c0*/  HMMA.16816.F32.BF16 R172, R8, R52, R68 ;  /* 0x0000003408ac723c */ /* 0x000fe20000041844 */
[----:B------:R-:W-:Y:S02]  /*56d0*/  LOP3.LUT R0, R63, R176, R49, 0x96, !PT ;  /* 0x000000b03f007212 */ /* 0x000fe400078e9631 */
[----:B------:R-:W-:-:S05]  /*56e0*/  LOP3.LUT R2, R195, R48, R39, 0x96, !PT ;  /* 0x00000030c3027212 */ /* 0x000fca00078e9627 */
[----:B------:R-:W-:Y:S01]  /*56f0*/  HMMA.16816.F32.BF16 R96, R8, R46, R4 ;  /* 0x0000002e0860723c */ /* 0x000fe20000041804 */
[----:B------:R-:W-:-:S04]  /*5700*/  IMAD.WIDE.U32 R4, R0, -0x2daee0ad, RZ ;  /* 0xd2511f5300047825 */ /* 0x000fc800078e00ff */
[----:B------:R-:W-:Y:S01]  /*5710*/  IMAD.WIDE.U32 R2, R2, -0x2daee0ad, RZ ;  /* 0xd2511f5302027825 */ /* 0x000fe200078e00ff */
[----:B------:R-:W-:Y:S02]  /*5720*/  LOP3.LUT R5, R226, R72, R5, 0x96, !PT ;  /* 0x00000048e2057212 */ /* 0x000fe400078e9605 */
[----:B------:R-:W-:Y:S01]  /*5730*/  HMMA.16816.F32.BF16 R104, R8, R44, R20 ;  /* 0x0000002c0868723c */ /* 0x000fe20000041814 */
[----:B------:R-:W-:Y:S01]  /*5740*/  IMAD.MOV.U32 R47, RZ, RZ, R193 ;  /* 0x000000ffff2f7224 */ /* 0x000fe200078e00c1 */
[----:B------:R-:W-:Y:S01]  /*5750*/  LOP3.LUT R0, R221, R4, R3, 0x96, !PT ;  /* 0x00000004dd007212 */ /* 0x000fe200078e9603 */
[----:B------:R-:W-:-:S04]  /*5760*/  IMAD.WIDE.U32 R4, R5, -0x326172a9, RZ ;  /* 0xcd9e8d5705047825 */ /* 0x000fc800078e00ff */
[----:B------:R-:W-:Y:S01]  /*5770*/  IMAD.WIDE.U32 R52, R0, -0x326172a9, RZ ;  /* 0xcd9e8d5700347825 */ /* 0x000fe200078e00ff */
[----:B------:R-:W-:Y:S01]  /*5780*/  LOP3.LUT R0, R215, R38, R5, 0x96, !PT ;  /* 0x00000026d7007212 */ /* 0x000fe200078e9605 */
[----:B------:R-:W-:Y:S02]  /*5790*/  HMMA.16816.F32.BF16 R20, R12, R90, RZ ;  /* 0x0000005a0c14723c */ /* 0x000fe400000418ff */
[----:B------:R-:W-:Y:S01]  /*57a0*/  IMAD.MOV.U32 R46, RZ, RZ, R192 ;  /* 0x000000ffff2e7224 */ /* 0x000fe200078e00c0 */
[----:B------:R-:W-:Y:S01]  /*57b0*/  LOP3.LUT R3, R214, R4, R53, 0x96, !PT ;  /* 0x00000004d6037212 */ /* 0x000fe200078e9635 */
[----:B------:R-:W-:-:S04]  /*57c0*/  IMAD.WIDE.U32 R4, R0, -0x2daee0ad, RZ ;  /* 0xd2511f5300047825 */ /* 0x000fc800078e00ff */
[----:B------:R-:W-:Y:S01]  /*57d0*/  FFMA.FTZ R0, R180, UR4, -R19 ;  /* 0x00000004b4007c23 */ /* 0x000fe20008010813 */
[C---:B------:R-:W-:Y:S01]  /*57e0*/  HMMA.16816.F32.BF16 R124, R8.reuse, R50, R24 ;  /* 0x00000032087c723c */ /* 0x040fe20000041818 */
[----:B------:R-:W-:Y:S01]  /*57f0*/  IMAD.WIDE.U32 R50, R3, -0x2daee0ad, RZ ;  /* 0xd2511f5303327825 */ /* 0x000fe200078e00ff */
[----:B------:R-:W-:Y:S01]  /*5800*/  LOP3.LUT R7, R213, R2, R5, 0x96, !PT ;  /* 0x00000002d5077212 */ /* 0x000fe200078e9605 */
[----:B------:R1:W-:Y:S02]  /*5810*/  MUFU.EX2 R44, R0 ;  /* 0x00000000002c7308 */ /* 0x0003e40000000800 */
[----:B------:R-:W-:Y:S01]  /*5820*/  FFMA.FTZ R5, R144, UR4, -R19 ;  /* 0x0000000490057c23 */ /* 0x000fe20008010813 */
[----:B------:R-:W-:Y:S01]  /*5830*/  IMAD.MOV.U32 R53, RZ, RZ, R190 ;  /* 0x000000ffff357224 */ /* 0x000fe200078e00be */
[----:B------:R-:W-:Y:S01]  /*5840*/  LOP3.LUT R2, R219, R4, R51, 0x96, !PT ;  /* 0x00000004db027212 */ /* 0x000fe200078e9633 */
[----:B------:R-:W-:Y:S01]  /*5850*/  IMAD.WIDE.U32 R38, R7, -0x326172a9, RZ ;  /* 0xcd9e8d5707267825 */ /* 0x000fe200078e00ff */
[----:B------:R-:W-:Y:S03]  /*5860*/  HMMA.16816.F32.BF16 R136, R8, R54, R32 ;  /* 0x000000360888723c */ /* 0x000fe60000041820 */
[----:B------:R-:W-:-:S04]  /*5870*/  IMAD.WIDE.U32 R2, R2, -0x326172a9, RZ ;  /* 0xcd9e8d5702027825 */ /* 0x000fc800078e00ff */
[----:B------:R-:W-:Y:S01]  /*5880*/  IMAD.MOV.U32 R6, RZ, RZ, R2 ;  /* 0x000000ffff067224 */ /* 0x000fe200078e0002 */
[----:B------:R-:W-:Y:S01]  /*5890*/  HMMA.16816.F32.BF16 R32, R12, R88, RZ ;  /* 0x000000580c20723c */ /* 0x000fe200000418ff */
[----:B------:R-:W-:Y:S01]  /*58a0*/  PRMT R4, R2, 0x7773, RZ ;  /* 0x0000777302047816 */ /* 0x000fe200000000ff */
[----:B------:R-:W-:Y:S02]  /*58b0*/  IMAD.MOV.U32 R55, RZ, RZ, R194 ;  /* 0x000000ffff377224 */ /* 0x000fe400078e00c2 */
[----:B-1----:R-:W-:Y:S01]  /*58c0*/  FFMA.FTZ R0, R179, UR4, -R19 ;  /* 0x00000004b3007c23 */ /* 0x002fe20008010813 */
[----:B------:R-:W-:Y:S02]  /*58d0*/  IMAD.MOV.U32 R51, RZ, RZ, R53 ;  /* 0x000000ffff337224 */ /* 0x000fe400078e0035 */
[----:B------:R-:W-:Y:S01]  /*58e0*/  IMAD.MOV.U32 R53, RZ, RZ, R208 ;  /* 0x000000ffff357224 */ /* 0x000fe200078e00d0 */
[----:B------:R1:W-:Y:S01]  /*58f0*/  MUFU.EX2 R45, R0 ;  /* 0x00000000002d7308 */ /* 0x0003e20000000800 */
[----:B------:R-:W-:Y:S01]  /*5900*/  HMMA.16816.F32.BF16 R68, R8, R42, R20 ;  /* 0x0000002a0844723c */ /* 0x000fe20000041814 */
[----:B------:R-:W-:-:S07]  /*5910*/  IMAD.MOV.U32 R179, RZ, RZ, R202 ;  /* 0x000000ffffb37224 */ /* 0x000fce00078e00ca */
[----:B------:R-:W-:Y:S01]  /*5920*/  HMMA.16816.F32.BF16 R24, R12, R116, RZ ;  /* 0x000000740c18723c */ /* 0x000fe200000418ff */
[----:B------:R-:W-:Y:S02]  /*5930*/  IMAD.MOV.U32 R116, RZ, RZ, R185 ;  /* 0x000000ffff747224 */ /* 0x000fe400078e00b9 */
[----:B------:R-:W-:-:S04]  /*5940*/  IMAD.MOV.U32 R117, RZ, RZ, R191 ;  /* 0x000000ffff757224 */ /* 0x000fc800078e00bf */
[----:B------:R-:W-:Y:S01]  /*5950*/  IMAD.MOV.U32 R144, RZ, RZ, R117 ;  /* 0x000000ffff907224 */ /* 0x000fe200078e0075 */
[----:B-1----:R-:W-:Y:S01]  /*5960*/  PRMT R0, R2, 0x7772, RZ ;  /* 0x0000777202007816 */ /* 0x002fe200000000ff */
[----:B------:R-:W-:Y:S01]  /*5970*/  HMMA.16816.F32.BF16 R20, R12, R120, RZ ;  /* 0x000000780c14723c */ /* 0x000fe200000418ff */
[----:B------:R-:W-:Y:S02]  /*5980*/  IMAD.MOV.U32 R120, RZ, RZ, R189 ;  /* 0x000000ffff787224 */ /* 0x000fe400078e00bd */
[----:B------:R-:W-:Y:S01]  /*5990*/  PRMT R17, R0, 0x5410, R4 ;  /* 0x0000541000117816 */ /* 0x000fe20000000004 */
[----:B------:R-:W-:Y:S01]  /*59a0*/  FFMA.FTZ R0, R178, UR4, -R19 ;  /* 0x00000004b2007c23 */ /* 0x000fe20008010813 */
[----:B------:R-:W-:Y:S01]  /*59b0*/  PRMT R4, R2, 0x7771, RZ ;  /* 0x0000777102047816 */ /* 0x000fe200000000ff */
[----:B------:R-:W-:Y:S01]  /*59c0*/  IMAD.MOV.U32 R121, RZ, RZ, R188 ;  /* 0x000000ffff797224 */ /* 0x000fe200078e00bc */
[----:B------:R-:W-:Y:S01]  /*59d0*/  LOP3.LUT R2, R212, R38, R3, 0x96, !PT ;  /* 0x00000026d4027212 */ /* 0x000fe200078e9603 */
[----:B------:R-:W-:Y:S01]  /*59e0*/  HMMA.16816.F32.BF16 R88, R8, R40, R32 ;  /* 0x000000280858723c */ /* 0x000fe20000041820 */
[----:B------:R1:W-:Y:S01]  /*59f0*/  MUFU.EX2 R40, R5 ;  /* 0x0000000500287308 */ /* 0x0003e20000000800 */
[----:B------:R-:W-:Y:S01]  /*5a00*/  FFMA.FTZ R3, R183, UR4, -R18 ;  /* 0x00000004b7037c23 */ /* 0x000fe20008010812 */
[----:B------:R-:W-:Y:S01]  /*5a10*/  LDSM.16.MT88.4 R32, [R80+0xa800] ;  /* 0x00a800005020783b */ /* 0x000fe20000004200 */
[----:B------:R-:W-:-:S02]  /*5a20*/  IMAD.MOV.U32 R178, RZ, RZ, R46 ;  /* 0x000000ffffb27224 */ /* 0x000fc400078e002e */
[----:B------:R-:W-:Y:S02]  /*5a30*/  IMAD.MOV.U32 R117, RZ, RZ, R209 ;  /* 0x000000ffff757224 */ /* 0x000fe400078e00d1 */
[----:B------:R-:W-:Y:S01]  /*5a40*/  HMMA.16816.F32.BF16 R60, R8, R84, R24 ;  /* 0x00000054083c723c */ /* 0x000fe20000041818 */
[----:B------:R2:W3:Y:S01]  /*5a50*/  MUFU.EX2 R42, R0 ;  /* 0x00000000002a7308 */ /* 0x0004e20000000800 */
[----:B------:R-:W4:Y:S01]  /*5a60*/  LDSM.16.MT88.4 R24, [R80+0x9800] ;  /* 0x009800005018783b */ /* 0x000f220000004200 */
[----:B------:R-:W-:Y:S02]  /*5a70*/  IMAD.MOV.U32 R84, RZ, RZ, R186 ;  /* 0x000000ffff547224 */ /* 0x000fe400078e00ba */
[----:B------:R-:W-:-:S03]  /*5a80*/  IMAD.MOV.U32 R85, RZ, RZ, R187 ;  /* 0x000000ffff557224 */ /* 0x000fc600078e00bb */
[----:B------:R-:W-:Y:S01]  /*5a90*/  HMMA.16816.F32.BF16 R56, R8, R92, R20 ;  /* 0x0000005c0838723c */ /* 0x000fe20000041814 */
[----:B------:R3:W-:Y:S01]  /*5aa0*/  MUFU.EX2 R43, R3 ;  /* 0x00000003002b7308 */ /* 0x0007e20000000800 */
[----:B-1----:R-:W-:Y:S01]  /*5ab0*/  LOP3.LUT R5, R6, 0xff, RZ, 0xc0, !PT ;  /* 0x000000ff06057812 */ /* 0x002fe200078ec0ff */
[----:B------:R-:W1:Y:S03]  /*5ac0*/  LDSM.16.MT88.4 R20, [R149+0xa800] ;  /* 0x00a800009514783b */ /* 0x000e660000004200 */
[----:B------:R-:W-:Y:S01]  /*5ad0*/  PRMT R6, R5, 0x5410, R4 ;  /* 0x0000541005067816 */ /* 0x000fe20000000004 */
[----:B------:R-:W-:Y:S01]  /*5ae0*/  FFMA.FTZ R4, R181, UR4, -R18 ;  /* 0x00000004b5047c23 */ /* 0x000fe20008010812 */
[----:B--2---:R-:W-:-:S03]  /*5af0*/  LOP3.LUT R0, R2, 0xffff, RZ, 0xc0, !PT ;  /* 0x0000ffff02007812 */ /* 0x004fc600078ec0ff */
[----:B------:R2:W-:Y:S01]  /*5b00*/  MUFU.EX2 R41, R4 ;  /* 0x0000000400297308 */ /* 0x0005e20000000800 */
[----:B------:R-:W-:Y:S02]  /*5b10*/  SHF.R.U32.HI R0, RZ, 0x8, R0 ;  /* 0x00000008ff007819 */ /* 0x000fe40000011600 */
[----:B---3--:R-:W-:-:S04]  /*5b20*/  LOP3.LUT R3, R2, 0xff, RZ, 0xc0, !PT ;  /* 0x000000ff02037812 */ /* 0x008fc800078ec0ff */
[----:B--2---:R-:W-:Y:S01]  /*5b30*/  PRMT R4, R3, 0x5410, R0 ;  /* 0x0000541003047816 */ /* 0x004fe20000000000 */
[----:B------:R-:W-:Y:S01]  /*5b40*/  FFMA.FTZ R0, R182, UR4, -R18 ;  /* 0x00000004b6007c23 */ /* 0x000fe20008010812 */
[----:B------:R-:W-:Y:S02]  /*5b50*/  PRMT R3, R2, 0x7632, R3 ;  /* 0x0000763202037816 */ /* 0x000fe40000000003 */
[----:B------:R-:W-:Y:S01]  /*5b60*/  SHF.R.U32.HI R2, RZ, 0x18, R2 ;  /* 0x00000018ff027819 */ /* 0x000fe20000011602 */
[----:B------:R2:W3:Y:S02]  /*5b70*/  MUFU.EX2 R81, R0 ;  /* 0x0000000000517308 */ /* 0x0004e40000000800 */
[----:B--2---:R-:W-:Y:S01]  /*5b80*/  LOP3.LUT R0, R3, 0xff, RZ, 0xc0, !PT ;  /* 0x000000ff03007812 */ /* 0x004fe200078ec0ff */
[----:B------:R-:W-:-:S03]  /*5b90*/  FFMA.FTZ R3, R184, UR4, -R18 ;  /* 0x00000004b8037c23 */ /* 0x000fc60008010812 */
[----:B------:R-:W-:Y:S02]  /*5ba0*/  PRMT R5, R0, 0x5410, R2 ;  /* 0x0000541000057816 */ /* 0x000fe40000000002 */
[----:B------:R2:W4:Y:S01]  /*5bb0*/  MUFU.EX2 R54, R3 ;  /* 0x0000000300367308 */ /* 0x0005220000000800 */
[----:B------:R-:W-:Y:S02]  /*5bc0*/  HSET2.LE.AND R0, R6, R16, PT ;  /* 0x0000001006007233 */ /* 0x000fe40003803000 */
[----:B------:R-:W-:-:S04]  /*5bd0*/  F2FP.BF16.F32.PACK_AB R2, R42, R40 ;  /* 0x000000282a02723e */ /* 0x000fc800000010ff */
[----:B------:R-:W-:Y:S02]  /*5be0*/  LOP3.LUT R6, R2, R0, RZ, 0xc0, !PT ;  /* 0x0000000002067212 */ /* 0x000fe400078ec0ff */
[----:B---3--:R-:W-:Y:S02]  /*5bf0*/  F2FP.BF16.F32.PACK_AB R2, R81, R41 ;  /* 0x000000295102723e */ /* 0x008fe400000010ff */
[----:B--2---:R-:W-:Y:S01]  /*5c00*/  LOP3.LUT R3, R17, 0xff00ff, RZ, 0xc0, !PT ;  /* 0x00ff00ff11037812 */ /* 0x004fe200078ec0ff */
[----:B------:R-:W-:Y:S02]  /*5c10*/  IMAD.MOV.U32 R17, RZ, RZ, R55 ;  /* 0x000000ffff117224 */ /* 0x000fe400078e0037 */
[----:B------:R-:W-:Y:S02]  /*5c20*/  IMAD.MOV.U32 R55, RZ, RZ, R205 ;  /* 0x000000ffff377224 */ /* 0x000fe400078e00cd */
[----:B------:R-:W-:Y:S01]  /*5c30*/  HSET2.LE.AND R0, R3, R16, PT ;  /* 0x0000001003007233 */ /* 0x000fe20003803000 */
[----:B------:R-:W-:-:S04]  /*5c40*/  IMAD.MOV.U32 R3, RZ, RZ, R47 ;  /* 0x000000ffff037224 */ /* 0x000fc800078e002f */
[----:B------:R-:W-:Y:S02]  /*5c50*/  LOP3.LUT R7, R2, R0, RZ, 0xc0, !PT ;  /* 0x0000000002077212 */ /* 0x000fe400078ec0ff */
[----:B------:R-:W-:Y:S02]  /*5c60*/  HSET2.LE.AND R0, R4, R16, PT ;  /* 0x0000001004007233 */ /* 0x000fe40003803000 */
[----:B------:R-:W-:-:S04]  /*5c70*/  F2FP.BF16.F32.PACK_AB R2, R45, R44 ;  /* 0x0000002c2d02723e */ /* 0x000fc800000010ff */
[----:B------:R-:W-:Y:S02]  /*5c80*/  LOP3.LUT R4, R2, R0, RZ, 0xc0, !PT ;  /* 0x0000000002047212 */ /* 0x000fe400078ec0ff */
[----:B------:R-:W-:Y:S02]  /*5c90*/  HSET2.LE.AND R0, R5, R16, PT ;  /* 0x0000001005007233 */ /* 0x000fe40003803000 */
[----:B----4-:R-:W-:-:S04]  /*5ca0*/  F2FP.BF16.F32.PACK_AB R2, R54, R43 ;  /* 0x0000002b3602723e */ /* 0x010fc800000010ff */
[----:B------:R-:W-:Y:S01]  /*5cb0*/  LOP3.LUT R5, R2, R0, RZ, 0xc0, !PT ;  /* 0x0000000002057212 */ /* 0x000fe200078ec0ff */
[----:B------:R-:W-:Y:S02]  /*5cc0*/  VIADD R2, R224, 0x9e3779b9 ;  /* 0x9e3779b9e0027836 */ /* 0x000fe40000000000 */
[----:B------:R-:W-:Y:S02]  /*5cd0*/  IMAD.MOV.U32 R0, RZ, RZ, R83 ;  /* 0x000000ffff007224 */ /* 0x000fe400078e0053 */
[----:B------:R-:W-:Y:S01]  /*5ce0*/  IMAD.MOV.U32 R83, RZ, RZ, R210 ;  /* 0x000000ffff537224 */ /* 0x000fe200078e00d2 */
[----:B------:R-:W-:Y:S01]  /*5cf0*/  LOP3.LUT R2, R2, R150, R49, 0x96, !PT ;  /* 0x0000009602027212 */ /* 0x000fe200078e9631 */
[----:B------:R-:W-:Y:S01]  /*5d00*/  HMMA.16816.F32.BF16 R72, R4, R24, R160 ;  /* 0x000000180448723c */ /* 0x000fe200000418a0 */
[----:B------:R-:W-:Y:S02]  /*5d10*/  IMAD.MOV.U32 R160, RZ, RZ, R42 ;  /* 0x000000ffffa07224 */ /* 0x000fe400078e002a */
[----:B------:R-:W-:-:S02]  /*5d20*/  IMAD.MOV.U32 R163, RZ, RZ, R211 ;  /* 0x000000ffffa37224 */ /* 0x000fc400078e00d3 */
[----:B------:R-:W-:Y:S02]  /*5d30*/  IMAD.MOV.U32 R161, RZ, RZ, R201 ;  /* 0x000000ffffa17224 */ /* 0x000fe400078e00c9 */
[----:B------:R-:W-:Y:S01]  /*5d40*/  IMAD.MOV.U32 R162, RZ, RZ, R200 ;  /* 0x000000ffffa27224 */ /* 0x000fe200078e00c8 */
[C---:B-1----:R-:W-:Y:S01]  /*5d50*/  HMMA.16816.F32.BF16 R180, R4.reuse, R20, R156 ;  /* 0x0000001404b4723c */ /* 0x042fe2000004189c */
[----:B------:R-:W-:Y:S02]  /*5d60*/  IMAD.MOV.U32 R156, RZ, RZ, R41 ;  /* 0x000000ffff9c7224 */ /* 0x000fe400078e0029 */
[----:B------:R-:W-:Y:S02]  /*5d70*/  IMAD.MOV.U32 R159, RZ, RZ, R199 ;  /* 0x000000ffff9f7224 */ /* 0x000fe400078e00c7 */
[----:B------:R-:W-:Y:S02]  /*5d80*/  IMAD.MOV.U32 R158, RZ, RZ, R198 ;  /* 0x000000ffff9e7224 */ /* 0x000fe400078e00c6 */
[----:B------:R-:W-:Y:S01]  /*5d90*/  IMAD.MOV.U32 R157, RZ, RZ, R197 ;  /* 0x000000ffff9d7224 */ /* 0x000fe200078e00c5 */
[----:B------:R-:W-:Y:S01]  /*5da0*/  HMMA.16816.F32.BF16 R184, R4, R22, R140 ;  /* 0x0000001604b8723c */ /* 0x000fe2000004188c */
[----:B------:R-:W-:Y:S01]  /*5db0*/  IMAD.MOV.U32 R141, RZ, RZ, R43 ;  /* 0x000000ffff8d7224 */ /* 0x000fe200078e002b */
[----:B------:R-:W-:Y:S01]  /*5dc0*/  MOV R142, R196 ;  /* 0x000000c4008e7202 */ /* 0x000fe20000000f00 */
[----:B------:R-:W-:-:S02]  /*5dd0*/  IMAD.MOV.U32 R143, RZ, RZ, R40 ;  /* 0x000000ffff8f7224 */ /* 0x000fc400078e0028 */
[----:B------:R-:W1:Y:S01]  /*5de0*/  LDSM.16.MT88.4 R40, [R149+0xb800] ;  /* 0x00b800009528783b */ /* 0x000e620000004200 */
[----:B------:R-:W-:Y:S02]  /*5df0*/  IMAD.MOV.U32 R140, RZ, RZ, R44 ;  /* 0x000000ffff8c7224 */ /* 0x000fe400078e002c */
[C---:B------:R-:W-:Y:S01]  /*5e00*/  HMMA.16816.F32.BF16 R188, R4.reuse, R32, R132 ;  /* 0x0000002004bc723c */ /* 0x040fe20000041884 */
[----:B------:R-:W-:Y:S01]  /*5e10*/  IMAD.MOV.U32 R133, RZ, RZ, R204 ;  /* 0x000000ffff857224 */ /* 0x000fe200078e00cc */
[----:B------:R-:W-:Y:S01]  /*5e20*/  MOV R135, R45 ;  /* 0x0000002d00877202 */ /* 0x000fe20000000f00 */
[----:B------:R-:W-:Y:S01]  /*5e30*/  IMAD.MOV.U32 R134, RZ, RZ, R203 ;  /* 0x000000ffff867224 */ /* 0x000fe200078e00cb */
[----:B------:R-:W2:Y:S01]  /*5e40*/  LDSM.16.MT88.4 R44, [R80+0xb800] ;  /* 0x00b80000502c783b */ /* 0x000ea20000004200 */
[----:B------:R-:W-:Y:S02]  /*5e50*/  IMAD.MOV.U32 R132, RZ, RZ, R133 ;  /* 0x000000ffff847224 */ /* 0x000fe400078e0085 */
[----:B------:R-:W-:Y:S01]  /*5e60*/  IMAD.MOV.U32 R133, RZ, RZ, R134 ;  /* 0x000000ffff857224 */ /* 0x000fe200078e0086 */
[----:B------:R-:W-:Y:S01]  /*5e70*/  HMMA.16816.F32.BF16 R192, R4, R34, R112 ;  /* 0x0000002204c0723c */ /* 0x000fe20000041870 */
[----:B------:R-:W-:Y:S01]  /*5e80*/  IMAD.MOV.U32 R115, RZ, RZ, R207 ;  /* 0x000000ffff737224 */ /* 0x000fe200078e00cf */
[----:B------:R-:W-:Y:S01]  /*5e90*/  MOV R113, R85 ;  /* 0x0000005500717202 */ /* 0x000fe20000000f00 */
[----:B------:R-:W-:-:S02]  /*5ea0*/  IMAD.MOV.U32 R134, RZ, RZ, R140 ;  /* 0x000000ffff867224 */ /* 0x000fc400078e008c */
[----:B------:R-:W-:Y:S02]  /*5eb0*/  IMAD.MOV.U32 R140, RZ, RZ, R141 ;  /* 0x000000ffff8c7224 */ /* 0x000fe400078e008d */
[----:B------:R-:W-:Y:S01]  /*5ec0*/  IMAD.MOV.U32 R114, RZ, RZ, R206 ;  /* 0x000000ffff727224 */ /* 0x000fe200078e00ce */
[C---:B------:R-:W-:Y:S01]  /*5ed0*/  HMMA.16816.F32.BF16 R152, R4.reuse, R28, R152 ;  /* 0x0000001c0498723c */ /* 0x040fe20000041898 */
[----:B------:R-:W-:Y:S02]  /*5ee0*/  IMAD.MOV.U32 R141, RZ, RZ, R163 ;  /* 0x000000ffff8d7224 */ /* 0x000fe400078e00a3 */
[----:B------:R-:W-:Y:S02]  /*5ef0*/  IMAD.MOV.U32 R163, RZ, RZ, R0 ;  /* 0x000000ffffa37224 */ /* 0x000fe400078e0000 */
[----:B------:R-:W-:Y:S02]  /*5f00*/  VIADD R0, R224, 0x3c6ef372 ;  /* 0x3c6ef372e0007836 */ /* 0x000fe40000000000 */
[----:B------:R-:W-:Y:S01]  /*5f10*/  IMAD.MOV.U32 R112, RZ, RZ, R84 ;  /* 0x000000ffff707224 */ /* 0x000fe200078e0054 */
[----:B------:R-:W-:Y:S02]  /*5f20*/  HMMA.16816.F32.BF16 R164, R4, R30, R164 ;  /* 0x0000001e04a4723c */ /* 0x000fe400000418a4 */
[----:B------:R-:W-:-:S06]  /*5f30*/  LOP3.LUT R0, R0, R48, R113, 0x96, !PT ;  /* 0x0000003000007212 */ /* 0x000fcc00078e9671 */
[C---:B------:R-:W-:Y:S08]  /*5f40*/  HMMA.16816.F32.BF16 R168, R4.reuse, R26, R168 ;  /* 0x0000001a04a8723c */ /* 0x040ff000000418a8 */
[----:B-1----:R-:W-:Y:S01]  /*5f50*/  HMMA.16816.F32.BF16 R196, R4, R40, R108 ;  /* 0x0000002804c4723c */ /* 0x002fe2000004186c */
[----:B------:R-:W-:Y:S02]  /*5f60*/  IMAD.MOV.U32 R111, RZ, RZ, R115 ;  /* 0x000000ffff6f7224 */ /* 0x000fe400078e0073 */
[----:B------:R-:W-:-:S02]  /*5f70*/  IMAD.MOV.U32 R115, RZ, RZ, R132 ;  /* 0x000000ffff737224 */ /* 0x000fc400078e0084 */
[----:B------:R-:W-:Y:S02]  /*5f80*/  IMAD.MOV.U32 R132, RZ, RZ, R133 ;  /* 0x000000ffff847224 */ /* 0x000fe400078e0085 */
[----:B------:R-:W-:Y:S01]  /*5f90*/  IMAD.MOV.U32 R133, RZ, RZ, R134 ;  /* 0x000000ffff857224 */ /* 0x000fe200078e0086 */
[----:B------:R-:W-:Y:S01]  /*5fa0*/  MOV R134, R140 ;  /* 0x0000008c00867202 */ /* 0x000fe20000000f00 */
[----:B------:R-:W-:Y:S01]  /*5fb0*/  IMAD.MOV.U32 R140, RZ, RZ, R3 ;  /* 0x000000ffff8c7224 */ /* 0x000fe200078e0003 */
[----:B--2---:R-:W-:Y:S01]  /*5fc0*/  HMMA.16816.F32.BF16 R200, R4, R44, R100 ;  /* 0x0000002c04c8723c */ /* 0x004fe20000041864 */
[----:B------:R-:W-:Y:S02]  /*5fd0*/  IMAD.MOV.U32 R110, RZ, RZ, R114 ;  /* 0x000000ffff6e7224 */ /* 0x000fe400078e0072 */
[----:B------:R-:W-:-:S04]  /*5fe0*/  IMAD.WIDE.U32 R2, R2, -0x2daee0ad, RZ ;  /* 0xd2511f5302027825 */ /* 0x000fc800078e00ff */
[----:B------:R-:W-:Y:S01]  /*5ff0*/  IMAD.MOV.U32 R109, RZ, RZ, R133 ;  /* 0x000000ffff6d7224 */ /* 0x000fe200078e0085 */
[----:B------:R-:W-:Y:S01]  /*6000*/  LOP3.LUT R3, R226, R110, R3, 0x96, !PT ;  /* 0x0000006ee2037212 */ /* 0x000fe200078e9603 */
[----:B------:R-:W-:Y:S01]  /*6010*/  IMAD.MOV.U32 R110, RZ, RZ, R132 ;  /* 0x000000ffff6e7224 */ /* 0x000fe200078e0084 */
[C---:B------:R-:W-:Y:S01]  /*6020*/  HMMA.16816.F32.BF16 R204, R4.reuse, R42, R76 ;  /* 0x0000002a04cc723c */ /* 0x040fe2000004184c */
[----:B------:R-:W-:Y:S02]  /*6030*/  IMAD.MOV.U32 R132, RZ, RZ, R220 ;  /* 0x000000ffff847224 */ /* 0x000fe400078e00dc */
[----:B------:R-:W2:Y:S01]  /*6040*/  LDL.LU R220, [R1+0x7c] ;  /* 0x00007c0001dc7983 */ /* 0x000ea20000300800 */
[----:B------:R-:W-:Y:S02]  /*6050*/  IMAD.MOV.U32 R108, RZ, RZ, R134 ;  /* 0x000000ffff6c7224 */ /* 0x000fe400078e0086 */
[----:B------:R-:W-:Y:S02]  /*6060*/  IMAD.MOV.U32 R134, RZ, RZ, R54 ;  /* 0x000000ffff867224 */ /* 0x000fe400078e0036 */
[----:B------:R-:W-:Y:S01]  /*6070*/  HMMA.16816.F32.BF16 R208, R4, R46, R64 ;  /* 0x0000002e04d0723c */ /* 0x000fe20000041840 */
[----:B------:R-:W-:-:S02]  /*6080*/  IMAD.MOV.U32 R133, RZ, RZ, R55 ;  /* 0x000000ffff857224 */ /* 0x000fc400078e0037 */
[----:B------:R-:W-:-:S05]  /*6090*/  IMAD.MOV.U32 R111, RZ, RZ, R115 ;  /* 0x000000ffff6f7224 */ /* 0x000fca00078e0073 */
[C---:B------:R-:W-:Y:S08]  /*60a0*/  HMMA.16816.F32.BF16 R4, R12.reuse, R118, RZ ;  /* 0x000000760c04723c */ /* 0x040ff000000418ff */
[----:B------:R-:W-:-:S12]  /*60b0*/  HMMA.16816.F32.BF16 R12, R12, R122, RZ ;  /* 0x0000007a0c0c723c */ /* 0x000fd800000418ff */
[----:B------:R-:W-:Y:S01]  /*60c0*/  HMMA.16816.F32.BF16 R84, R8, R86, R4 ;  /* 0x000000560854723c */ /* 0x000fe20000041804 */
[----:B------:R-:W-:-:S05]  /*60d0*/  IMAD.WIDE.U32 R4, R0, -0x2daee0ad, RZ ;  /* 0xd2511f5300047825 */ /* 0x000fca00078e00ff */
[----:B------:R-:W-:Y:S01]  /*60e0*/  LOP3.LUT R0, R221, R2, R5, 0x96, !PT ;  /* 0x00000002dd007212 */ /* 0x000fe200078e9605 */
[----:B------:R-:W-:Y:S01]  /*60f0*/  IMAD.WIDE.U32 R2, R3, -0x326172a9, RZ ;  /* 0xcd9e8d5703027825 */ /* 0x000fe200078e00ff */
[----:B------:R-:W-:Y:S03]  /*6100*/  HMMA.16816.F32.BF16 R92, R8, R94, R12 ;  /* 0x0000005e085c723c */ /* 0x000fe6000004180c */
[----:B------:R-:W-:Y:S01]  /*6110*/  IMAD.WIDE.U32 R48, R0, -0x326172a9, RZ ;  /* 0xcd9e8d5700307825 */ /* 0x000fe200078e00ff */
[----:B------:R-:W-:-:S04]  /*6120*/  LOP3.LUT R3, R215, R112, R3, 0x96, !PT ;  /* 0x00000070d7037212 */ /* 0x000fc800078e9603 */
[----:B------:R-:W-:Y:S01]  /*6130*/  LOP3.LUT R0, R214, R2, R49, 0x96, !PT ;  /* 0x00000002d6007212 */ /* 0x000fe200078e9631 */
[----:B------:R-:W-:-:S04]  /*6140*/  IMAD.WIDE.U32 R2, R3, -0x2daee0ad, RZ ;  /* 0xd2511f5303027825 */ /* 0x000fc800078e00ff */
[----:B------:R-:W-:Y:S01]  /*6150*/  IMAD.WIDE.U32 R54, R0, -0x2daee0ad, RZ ;  /* 0xd2511f5300367825 */ /* 0x000fe200078e00ff */
[----:B------:R-:W-:-:S03]  /*6160*/  LOP3.LUT R3, R213, R4, R3, 0x96, !PT ;  /* 0x00000004d5037212 */ /* 0x000fc600078e9603 */
[----:B------:R-:W-:Y:S01]  /*6170*/  FFMA.FTZ R0, R234, UR4, -R37 ;  /* 0x00000004ea007c23 */ /* 0x000fe20008010825 */
[----:B------:R-:W-:-:S03]  /*6180*/  LOP3.LUT R2, R219, R2, R55, 0x96, !PT ;  /* 0x00000002db027212 */ /* 0x000fc600078e9637 */
[----:B------:R1:W-:Y:S01]  /*6190*/  MUFU.EX2 R215, R0 ;  /* 0x0000000000d77308 */ /* 0x0003e20000000800 */
[----:B------:R-:W-:-:S04]  /*61a0*/  IMAD.WIDE.U32 R14, R3, -0x326172a9, RZ ;  /* 0xcd9e8d57030e7825 */ /* 0x000fc800078e00ff */
[----:B------:R-:W-:-:S04]  /*61b0*/  IMAD.WIDE.U32 R2, R2, -0x326172a9, RZ ;  /* 0xcd9e8d5702027825 */ /* 0x000fc800078e00ff */
[----:B------:R-:W-:Y:S01]  /*61c0*/  IMAD.MOV.U32 R5, RZ, RZ, R2 ;  /* 0x000000ffff057224 */ /* 0x000fe200078e0002 */
[C---:B------:R-:W-:Y:S01]  /*61d0*/  PRMT R6, R2.reuse, 0x7771, RZ ;  /* 0x0000777102067816 */ /* 0x040fe200000000ff */
[----:B-1----:R-:W-:Y:S01]  /*61e0*/  FFMA.FTZ R0, R233, UR4, -R37 ;  /* 0x00000004e9007c23 */ /* 0x002fe20008010825 */
[----:B------:R-:W-:-:S03]  /*61f0*/  PRMT R4, R2, 0x7773, RZ ;  /* 0x0000777302047816 */ /* 0x000fc600000000ff */
[----:B------:R2:W-:Y:S01]  /*6200*/  MUFU.EX2 R219, R0 ;  /* 0x0000000000db7308 */ /* 0x0005e20000000800 */
[----:B------:R-:W-:-:S04]  /*6210*/  PRMT R2, R2, 0x7772, RZ ;  /* 0x0000777202027816 */ /* 0x000fc800000000ff */
[----:B------:R-:W-:Y:S02]  /*6220*/  PRMT R7, R2, 0x5410, R4 ;  /* 0x0000541002077816 */ /* 0x000fe40000000004 */
[----:B------:R-:W-:-:S04]  /*6230*/  LOP3.LUT R2, R5, 0xff, RZ, 0xc0, !PT ;  /* 0x000000ff05027812 */ /* 0x000fc800078ec0ff */
[----:B------:R-:W-:Y:S01]  /*6240*/  PRMT R6, R2, 0x5410, R6 ;  /* 0x0000541002067816 */ /* 0x000fe20000000006 */
[----:B------:R-:W-:-:S04]  /*6250*/  FFMA.FTZ R4, R231, UR4, -R36 ;  /* 0x00000004e7047c23 */ /* 0x000fc80008010824 */
[----:B------:R-:W-:Y:S01]  /*6260*/  MUFU.EX2 R213, R4 ;  /* 0x0000000400d57308 */ /* 0x000fe20000000800 */
[----:B------:R-:W-:Y:S02]  /*6270*/  IMAD.MOV.U32 R114, RZ, RZ, R143 ;  /* 0x000000ffff727224 */ /* 0x000fe400078e008f */
[----:B------:R-:W-:Y:S02]  /*6280*/  IMAD.MOV.U32 R143, RZ, RZ, R160 ;  /* 0x000000ffff8f7224 */ /* 0x000fe400078e00a0 */
[----:B------:R-:W-:Y:S02]  /*6290*/  IMAD.MOV.U32 R160, RZ, RZ, R161 ;  /* 0x000000ffffa07224 */ /* 0x000fe400078e00a1 */
[----:B------:R-:W-:Y:S02]  /*62a0*/  IMAD.MOV.U32 R161, RZ, RZ, R179 ;  /* 0x000000ffffa17224 */ /* 0x000fe400078e00b3 */
[----:B------:R-:W-:Y:S01]  /*62b0*/  IMAD.MOV.U32 R231, RZ, RZ, R135 ;  /* 0x000000ffffe77224 */ /* 0x000fe200078e0087 */
[----:B------:R-:W-:Y:S01]  /*62c0*/  MOV R135, R140 ;  /* 0x0000008c00877202 */ /* 0x000fe20000000f00 */
[----:B------:R-:W-:-:S02]  /*62d0*/  IMAD.MOV.U32 R112, RZ, RZ, R141 ;  /* 0x000000ffff707224 */ /* 0x000fc400078e008d */
[----:B------:R-:W-:Y:S02]  /*62e0*/  IMAD.MOV.U32 R113, RZ, RZ, R142 ;  /* 0x000000ffff717224 */ /* 0x000fe400078e008e */
[----:B------:R-:W-:Y:S02]  /*62f0*/  IMAD.MOV.U32 R115, RZ, RZ, R156 ;  /* 0x000000ffff737224 */ /* 0x000fe400078e009c */
[----:B------:R-:W-:Y:S02]  /*6300*/  IMAD.MOV.U32 R140, RZ, RZ, R157 ;  /* 0x000000ffff8c7224 */ /* 0x000fe400078e009d */
[----:B------:R-:W-:Y:S02]  /*6310*/  IMAD.MOV.U32 R141, RZ, RZ, R158 ;  /* 0x000000ffff8d7224 */ /* 0x000fe400078e009e */
[----:B------:R-:W-:Y:S02]  /*6320*/  IMAD.MOV.U32 R142, RZ, RZ, R159 ;  /* 0x000000ffff8e7224 */ /* 0x000fe400078e009f */
[----:B------:R-:W-:-:S02]  /*6330*/  IMAD.MOV.U32 R118, RZ, RZ, R144 ;  /* 0x000000ffff767224 */ /* 0x000fc400078e0090 */
[----:B------:R-:W-:Y:S02]  /*6340*/  IMAD.MOV.U32 R123, RZ, RZ, R178 ;  /* 0x000000ffff7b7224 */ /* 0x000fe400078e00b2 */
[----:B------:R-:W-:Y:S02]  /*6350*/  IMAD.MOV.U32 R119, RZ, RZ, R51 ;  /* 0x000000ffff777224 */ /* 0x000fe400078e0033 */
[--C-:B------:R-:W-:Y:S01]  /*6360*/  FFMA.FTZ R8, R244, UR4, -R18.reuse ;  /* 0x00000004f4087c23 */ /* 0x100fe20008010812 */
[----:B------:R-:W-:-:S04]  /*6370*/  FFMA.FTZ R9, R243, UR4, -R18 ;  /* 0x00000004f3097c23 */ /* 0x000fc80008010812 */
[----:B------:R-:W-:Y:S01]  /*6380*/  MUFU.EX2 R38, R9 ;  /* 0x0000000900267308 */ /* 0x000fe20000000800 */
[----:B------:R-:W-:Y:S02]  /*6390*/  IMAD.MOV.U32 R226, RZ, RZ, R143 ;  /* 0x000000ffffe27224 */ /* 0x000fe400078e008f */
[----:B------:R-:W-:Y:S02]  /*63a0*/  IMAD.MOV.U32 R122, RZ, RZ, R17 ;  /* 0x000000ffff7a7224 */ /* 0x000fe400078e0011 */
[----:B------:R-:W-:Y:S02]  /*63b0*/  IMAD.MOV.U32 R234, RZ, RZ, R142 ;  /* 0x000000ffffea7224 */ /* 0x000fe400078e008e */
[----:B--2---:R-:W-:-:S04]  /*63c0*/  FFMA.FTZ R0, R220, UR4, -R37 ;  /* 0x00000004dc007c23 */ /* 0x004fc80008010825 */
[----:B------:R1:W-:Y:S02]  /*63d0*/  MUFU.EX2 R220, R0 ;  /* 0x0000000000dc7308 */ /* 0x0003e40000000800 */
[----:B-1----:R-:W-:Y:S01]  /*63e0*/  LOP3.LUT R0, R212, R14, R3, 0x96, !PT ;  /* 0x0000000ed4007212 */ /* 0x002fe200078e9603 */
[----:B------:R-:W-:-:S05]  /*63f0*/  FFMA.FTZ R3, R230, UR4, -R37 ;  /* 0x00000004e6037c23 */ /* 0x000fca0008010825 */
[----:B------:R1:W2:Y:S01]  /*6400*/  MUFU.EX2 R221, R3 ;  /* 0x0000000300dd7308 */ /* 0x0002a20000000800 */
[----:B------:R-:W-:-:S04]  /*6410*/  LOP3.LUT R2, R0, 0xffff, RZ, 0xc0, !PT ;  /* 0x0000ffff00027812 */ /* 0x000fc800078ec0ff */
[----:B------:R-:W-:Y:S01]  /*6420*/  SHF.R.U32.HI R2, RZ, 0x8, R2 ;  /* 0x00000008ff027819 */ /* 0x000fe20000011602 */
[----:B-1----:R-:W-:-:S04]  /*6430*/  FFMA.FTZ R3, R235, UR4, -R36 ;  /* 0x00000004eb037c23 */ /* 0x002fc80008010824 */
[----:B------:R1:W-:Y:S02]  /*6440*/  MUFU.EX2 R212, R3 ;  /* 0x0000000300d47308 */ /* 0x0003e40000000800 */
[----:B-1----:R-:W-:-:S04]  /*6450*/  LOP3.LUT R3, R0, 0xff, RZ, 0xc0, !PT ;  /* 0x000000ff00037812 */ /* 0x002fc800078ec0ff */
[----:B------:R-:W-:Y:S01]  /*6460*/  PRMT R4, R3, 0x5410, R2 ;  /* 0x0000541003047816 */ /* 0x000fe20000000002 */
[----:B------:R-:W-:Y:S01]  /*6470*/  FFMA.FTZ R2, R232, UR4, -R36 ;  /* 0x00000004e8027c23 */ /* 0x000fe20008010824 */
[----:B------:R-:W-:-:S03]  /*6480*/  PRMT R3, R0, 0x7632, R3 ;  /* 0x0000763200037816 */ /* 0x000fc60000000003 */
[----:B------:R1:W3:Y:S01]  /*6490*/  MUFU.EX2 R214, R2 ;  /* 0x0000000200d67308 */ /* 0x0002e20000000800 */
[----:B------:R-:W-:Y:S02]  /*64a0*/  SHF.R.U32.HI R0, RZ, 0x18, R0 ;  /* 0x00000018ff007819 */ /* 0x000fe40000011600 */
[----:B-1----:R-:W-:Y:S01]  /*64b0*/  LOP3.LUT R2, R3, 0xff, RZ, 0xc0, !PT ;  /* 0x000000ff03027812 */ /* 0x002fe200078ec0ff */
[----:B------:R-:W-:-:S03]  /*64c0*/  FFMA.FTZ R3, R236, UR4, -R36 ;  /* 0x00000004ec037c23 */ /* 0x000fc60008010824 */
[----:B------:R-:W-:Y:S01]  /*64d0*/  PRMT R5, R2, 0x5410, R0 ;  /* 0x0000541002057816 */ /* 0x000fe20000000000 */
[----:B------:R1:W4:Y:S01]  /*64e0*/  MUFU.EX2 R179, R3 ;  /* 0x0000000300b37308 */ /* 0x0003220000000800 */
[----:B------:R-:W-:Y:S02]  /*64f0*/  HSET2.LE.AND R0, R6, R16, PT ;  /* 0x0000001006007233 */ /* 0x000fe40003803000 */
[----:B--2---:R-:W-:-:S04]  /*6500*/  F2FP.BF16.F32.PACK_AB R2, R221, R220 ;  /* 0x000000dcdd02723e */ /* 0x004fc800000010ff */
[----:B------:R-:W-:Y:S02]  /*6510*/  LOP3.LUT R6, R2, R0, RZ, 0xc0, !PT ;  /* 0x0000000002067212 */ /* 0x000fe400078ec0ff */
[----:B---3--:R-:W-:Y:S02]  /*6520*/  F2FP.BF16.F32.PACK_AB R2, R214, R213 ;  /* 0x000000d5d602723e */ /* 0x008fe400000010ff */
[----:B-1----:R-:W-:-:S05]  /*6530*/  LOP3.LUT R3, R7, 0xff00ff, RZ, 0xc0, !PT ;  /* 0x00ff00ff07037812 */ /* 0x002fca00078ec0ff */
[----:B------:R-:W-:-:S05]  /*6540*/  HSET2.LE.AND R0, R3, R16, PT ;  /* 0x0000001003007233 */ /* 0x000fca0003803000 */
[----:B------:R-:W-:Y:S02]  /*6550*/  LOP3.LUT R7, R2, R0, RZ, 0xc0, !PT ;  /* 0x0000000002077212 */ /* 0x000fe400078ec0ff */
[----:B------:R-:W-:Y:S02]  /*6560*/  HSET2.LE.AND R0, R4, R16, PT ;  /* 0x0000001004007233 */ /* 0x000fe40003803000 */
[----:B------:R-:W-:-:S04]  /*6570*/  F2FP.BF16.F32.PACK_AB R2, R219, R215 ;  /* 0x000000d7db02723e */ /* 0x000fc800000010ff */
[----:B------:R-:W-:Y:S02]  /*6580*/  LOP3.LUT R4, R2, R0, RZ, 0xc0, !PT ;  /* 0x0000000002047212 */ /* 0x000fe400078ec0ff */
[----:B------:R-:W-:Y:S02]  /*6590*/  HSET2.LE.AND R0, R5, R16, PT ;  /* 0x0000001005007233 */ /* 0x000fe40003803000 */
[----:B----4-:R-:W-:-:S04]  /*65a0*/  F2FP.BF16.F32.PACK_AB R2, R179, R212 ;  /* 0x000000d4b302723e */ /* 0x010fc800000010ff */
[----:B------:R-:W-:Y:S01]  /*65b0*/  LOP3.LUT R5, R2, R0, RZ, 0xc0, !PT ;  /* 0x0000000002057212 */ /* 0x000fe200078ec0ff */
[----:B------:R-:W-:Y:S02]  /*65c0*/  IMAD.MOV.U32 R232, RZ, RZ, R132 ;  /* 0x000000ffffe87224 */ /* 0x000fe400078e0084 */
[----:B------:R-:W-:Y:S01]  /*65d0*/  FFMA.FTZ R0, R240, UR4, -R19 ;  /* 0x00000004f0007c23 */ /* 0x000fe20008010813 */
[----:B------:R-:W-:Y:S02]  /*65e0*/  IMAD.MOV.U32 R236, RZ, RZ, R133 ;  /* 0x000000ffffec7224 */ /* 0x000fe400078e0085 */
[----:B------:R-:W-:Y:S01]  /*65f0*/  IMAD.MOV.U32 R235, RZ, RZ, R134 ;  /* 0x000000ffffeb7224 */ /* 0x000fe200078e0086 */
[----:B------:R-:W-:Y:S01]  /*6600*/  HMMA.16816.F32.BF16 R64, R4, R30, R136 ;  /* 0x0000001e0440723c */ /* 0x000fe20000041888 */
[----:B------:R-:W-:-:S07]  /*6610*/  IMAD.MOV.U32 R136, RZ, RZ, R135 ;  /* 0x000000ffff887224 */ /* 0x000fce00078e0087 */
[C---:B------:R-:W-:Y:S08]  /*6620*/  HMMA.16816.F32.BF16 R156, R4.reuse, R28, R172 ;  /* 0x0000001c049c723c */ /* 0x040ff000000418ac */
[----:B------:R-:W-:Y:S01]  /*6630*/  HMMA.16816.F32.BF16 R132, R4, R24, R128 ;  /* 0x000000180484723c */ /* 0x000fe20000041880 */
[----:B------:R-:W-:-:S07]  /*6640*/  LOP3.LUT R2, R245, R52, R39, 0x96, !PT ;  /* 0x00000034f5027212 */ /* 0x000fce00078e9627 */
[C---:B------:R-:W-:Y:S08]  /*6650*/  HMMA.16816.F32.BF16 R100, R4.reuse, R32, R88 ;  /* 0x000000200464723c */ /* 0x040ff00000041858 */
[C---:B------:R-:W-:Y:S08]  /*6660*/  HMMA.16816.F32.BF16 R172, R4.reuse, R26, R124 ;  /* 0x0000001a04ac723c */ /* 0x040ff0000004187c */
[C---:B------:R-:W-:Y:S08]  /*6670*/  HMMA.16816.F32.BF16 R60, R4.reuse, R40, R60 ;  /* 0x00000028043c723c */ /* 0x040ff0000004183c */
[C---:B------:R-:W-:Y:S01]  /*6680*/  HMMA.16816.F32.BF16 R56, R4.reuse, R44, R56 ;  /* 0x0000002c0438723c */ /* 0x040fe20000041838 */
[----:B------:R-:W-:Y:S01]  /*6690*/  MOV R230, R114 ;  /* 0x0000007200e67202 */ /* 0x000fe20000000f00 */
[----:B------:R-:W-:Y:S01]  /*66a0*/  IMAD.MOV.U32 R233, RZ, RZ, R115 ;  /* 0x000000ffffe97224 */ /* 0x000fe200078e0073 */
[----:B------:R-:W-:Y:S05]  /*66b0*/  LDSM.16.MT88.4 R128, [R149+0xbc00] ;  /* 0x00bc00009580783b */ /* 0x000fea0000004200 */
[----:B------:R-:W-:Y:S01]  /*66c0*/  HMMA.16816.F32.BF16 R24, R4, R20, R104 ;  /* 0x000000140418723c */ /* 0x000fe20000041868 */
[----:B------:R-:W-:-:S02]  /*66d0*/  MOV R106, R53 ;  /* 0x00000035006a7202 */ /* 0x000fc40000000f00 */
[----:B------:R1:W-:Y:S02]  /*66e0*/  MUFU.EX2 R53, R0 ;  /* 0x0000000000357308 */ /* 0x0003e40000000800 */
[----:B-1----:R-:W-:-:S06]  /*66f0*/  FFMA.FTZ R0, R239, UR4, -R19 ;  /* 0x00000004ef007c23 */ /* 0x002fcc0008010813 */
[----:B------:R1:W-:Y:S01]  /*6700*/  MUFU.EX2 R55, R0 ;  /* 0x0000000000377308 */ /* 0x0003e20000000800 */
[----:B------:R-:W-:-:S04]  /*6710*/  IMAD.WIDE.U32 R2, R2, -0x2daee0ad, RZ ;  /* 0xd2511f5302027825 */ /* 0x000fc800078e00ff */
[----:B-1----:R-:W-:-:S04]  /*6720*/  FFMA.FTZ R0, R238, UR4, -R19 ;  /* 0x00000004ee007c23 */ /* 0x002fc80008010813 */
[----:B------:R1:W-:Y:S02]  /*6730*/  MUFU.EX2 R144, R0 ;  /* 0x0000000000907308 */ /* 0x0003e40000000800 */
[----:B-1----:R-:W-:-:S06]  /*6740*/  FFMA.FTZ R0, R237, UR4, -R19 ;  /* 0x00000004ed007c23 */ /* 0x002fcc0008010813 */
[----:B------:R1:W-:Y:S01]  /*6750*/  MUFU.EX2 R178, R0 ;  /* 0x0000000000b27308 */ /* 0x0003e20000000800 */
[C---:B------:R-:W-:Y:S02]  /*6760*/  PRMT R13, R2.reuse, 0x7773, RZ ;  /* 0x00007773020d7816 */ /* 0x040fe400000000ff */
[----:B------:R-:W-:Y:S01]  /*6770*/  PRMT R11, R2, 0x7772, RZ ;  /* 0x00007772020b7816 */ /* 0x000fe200000000ff */
[----:B-1----:R-:W-:-:S04]  /*6780*/  FFMA.FTZ R0, R241, UR4, -R18 ;  /* 0x00000004f1007c23 */ /* 0x002fc80008010812 */
[----:B------:R1:W-:Y:S01]  /*6790*/  MUFU.EX2 R51, R0 ;  /* 0x0000000000337308 */ /* 0x0003e20000000800 */
[----:B------:R-:W-:-:S07]  /*67a0*/  PRMT R14, R2, 0x7771, RZ ;  /* 0x00007771020e7816 */ /* 0x000fce00000000ff */
[----:B------:R-:W2:Y:S01]  /*67b0*/  MUFU.EX2 R39, R8 ;  /* 0x0000000800277308 */ /* 0x000ea20000000800 */
[----:B-1----:R-:W-:-:S07]  /*67c0*/  FFMA.FTZ R0, R242, UR4, -R18 ;  /* 0x00000004f2007c23 */ /* 0x002fce0008010812 */
[----:B------:R1:W3:Y:S02]  /*67d0*/  MUFU.EX2 R49, R0 ;  /* 0x0000000000317308 */ /* 0x0002e40000000800 */
[----:B-1----:R-:W-:Y:S01]  /*67e0*/  LOP3.LUT R0, R246, R50, R3, 0x96, !PT ;  /* 0x00000032f6007212 */ /* 0x002fe200078e9603 */
[----:B------:R-:W-:-:S03]  /*67f0*/  IMAD.MOV.U32 R3, RZ, RZ, R2 ;  /* 0x000000ffff037224 */ /* 0x000fc600078e0002 */
[C---:B------:R-:W-:Y:S02]  /*6800*/  LOP3.LUT R2, R0.reuse, 0xffff, RZ, 0xc0, !PT ;  /* 0x0000ffff00027812 */ /* 0x040fe400078ec0ff */
[----:B------:R-:W-:Y:S02]  /*6810*/  LOP3.LUT R10, R3, 0xff, RZ, 0xc0, !PT ;  /* 0x000000ff030a7812 */ /* 0x000fe400078ec0ff */
[C---:B------:R-:W-:Y:S02]  /*6820*/  PRMT R3, R0.reuse, 0x7632, R3 ;  /* 0x0000763200037816 */ /* 0x040fe40000000003 */
[----:B------:R-:W-:Y:S02]  /*6830*/  LOP3.LUT R12, R0, 0xff, RZ, 0xc0, !PT ;  /* 0x000000ff000c7812 */ /* 0x000fe400078ec0ff */
[----:B------:R-:W-:Y:S02]  /*6840*/  SHF.R.U32.HI R9, RZ, 0x18, R0 ;  /* 0x00000018ff097819 */ /* 0x000fe40000011600 */
[----:B------:R-:W-:-:S04]  /*6850*/  PRMT R0, R11, 0x5410, R13 ;  /* 0x000054100b007816 */ /* 0x000fc8000000000d */
[----:B------:R-:W-:Y:S01]  /*6860*/  LOP3.LUT R0, R0, 0xff00ff, RZ, 0xc0, !PT ;  /* 0x00ff00ff00007812 */ /* 0x000fe200078ec0ff */
[C---:B------:R-:W-:Y:S08]  /*6870*/  HMMA.16816.F32.BF16 R28, R4.reuse, R22, R96 ;  /* 0x00000016041c723c */ /* 0x040ff00000041860 */
[C---:B------:R-:W-:Y:S01]  /*6880*/  HMMA.16816.F32.BF16 R32, R4.reuse, R34, R68 ;  /* 0x000000220420723c */ /* 0x040fe20000041844 */
[----:B------:R-:W-:Y:S01]  /*6890*/  HSET2.LE.AND R0, R0, R16, PT ;  /* 0x0000001000007233 */ /* 0x000fe20003803000 */
[----:B------:R-:W1:Y:S06]  /*68a0*/  LDSM.16.MT88.4 R20, [R80+0x9c00] ;  /* 0x009c00005014783b */ /* 0x000e6c0000004200 */
[C---:B------:R-:W-:Y:S08]  /*68b0*/  HMMA.16816.F32.BF16 R40, R4.reuse, R42, R84 ;  /* 0x0000002a0428723c */ /* 0x040ff00000041854 */
[----:B------:R-:W-:Y:S01]  /*68c0*/  HMMA.16816.F32.BF16 R44, R4, R46, R92 ;  /* 0x0000002e042c723c */ /* 0x000fe2000004185c */
[----:B--2---:R-:W-:Y:S01]  /*68d0*/  F2FP.BF16.F32.PACK_AB R4, R38, R39 ;  /* 0x000000272604723e */ /* 0x004fe200000010ff */
[----:B------:R-:W2:Y:S03]  /*68e0*/  LDSM.16.MT88.4 R96, [R149+0xac00] ;  /* 0x00ac00009560783b */ /* 0x000ea60000004200 */
[----:B------:R-:W-:Y:S01]  /*68f0*/  LOP3.LUT R143, R4, R0, RZ, 0xc0, !PT ;  /* 0x00000000048f7212 */ /* 0x000fe200078ec0ff */
[----:B------:R-:W-:-:S04]  /*6900*/  FFMA.FTZ R0, R248, UR4, -R37 ;  /* 0x00000004f8007c23 */ /* 0x000fc80008010825 */
[----:B------:R4:W-:Y:S01]  /*6910*/  MUFU.EX2 R17, R0 ;  /* 0x0000000000117308 */ /* 0x0009e20000000800 */
[----:B------:R-:W-:Y:S02]  /*6920*/  SHF.R.U32.HI R8, RZ, 0x8, R2 ;  /* 0x00000008ff087819 */ /* 0x000fe40000011602 */
[----:B------:R-:W-:Y:S02]  /*6930*/  LOP3.LUT R2, R3, 0xff, RZ, 0xc0, !PT ;  /* 0x000000ff03027812 */ /* 0x000fe400078ec0ff */
[----:B------:R-:W-:Y:S02]  /*6940*/  PRMT R10, R10, 0x5410, R14 ;  /* 0x000054100a0a7816 */ /* 0x000fe4000000000e */
[----:B------:R-:W-:Y:S01]  /*6950*/  PRMT R9, R2, 0x5410, R9 ;  /* 0x0000541002097816 */ /* 0x000fe20000000009 */
[----:B----4-:R-:W-:-:S04]  /*6960*/  FFMA.FTZ R0, R249, UR4, -R37 ;  /* 0x00000004f9007c23 */ /* 0x010fc80008010825 */
[----:B------:R4:W-:Y:S01]  /*6970*/  MUFU.EX2 R19, R0 ;  /* 0x0000000000137308 */ /* 0x0009e20000000800 */
[----:B------:R-:W-:Y:S02]  /*6980*/  HSET2.LE.AND R2, R10, R16, PT ;  /* 0x000000100a027233 */ /* 0x000fe40003803000 */
[----:B------:R-:W-:Y:S02]  /*6990*/  F2FP.BF16.F32.PACK_AB R3, R178, R144 ;  /* 0x00000090b203723e */ /* 0x000fe400000010ff */
[----:B------:R-:W-:Y:S02]  /*69a0*/  PRMT R8, R12, 0x5410, R8 ;  /* 0x000054100c087816 */ /* 0x000fe40000000008 */
[----:B------:R-:W-:Y:S01]  /*69b0*/  LOP3.LUT R142, R3, R2, RZ, 0xc0, !PT ;  /* 0x00000002038e7212 */ /* 0x000fe200078ec0ff */
[----:B----4-:R-:W-:-:S04]  /*69c0*/  FFMA.FTZ R0, R247, UR4, -R37 ;  /* 0x00000004f7007c23 */ /* 0x010fc80008010825 */
[----:B------:R4:W-:Y:S01]  /*69d0*/  MUFU.EX2 R18, R0 ;  /* 0x0000000000127308 */ /* 0x0009e20000000800 */
[----:B------:R-:W-:Y:S01]  /*69e0*/  LOP3.LUT R2, R245, R48, R15, 0x96, !PT ;  /* 0x00000030f5027212 */ /* 0x000fe200078e960f */
[----:B------:R-:W-:Y:S01]  /*69f0*/  IMAD.MOV.U32 R107, RZ, RZ, R160 ;  /* 0x000000ffff6b7224 */ /* 0x000fe200078e00a0 */
[----:B------:R-:W-:Y:S02]  /*6a00*/  HSET2.LE.AND R5, R8, R16, PT ;  /* 0x0000001008057233 */ /* 0x000fe40003803000 */
[----:B------:R-:W-:Y:S01]  /*6a10*/  F2FP.BF16.F32.PACK_AB R6, R55, R53 ;  /* 0x000000353706723e */ /* 0x000fe200000010ff */
[----:B------:R-:W-:-:S04]  /*6a20*/  IMAD.WIDE.U32 R2, R2, -0x2daee0ad, RZ ;  /* 0xd2511f5302027825 */ /* 0x000fc800078e00ff */
[----:B----4-:R-:W-:-:S04]  /*6a30*/  FFMA.FTZ R0, R250, UR4, -R37 ;  /* 0x00000004fa007c23 */ /* 0x010fc80008010825 */
[----:B------:R4:W2:Y:S01]  /*6a40*/  MUFU.EX2 R239, R0 ;  /* 0x0000000000ef7308 */ /* 0x0008a20000000800 */
[----:B------:R-:W-:Y:S02]  /*6a50*/  HSET2.LE.AND R7, R9, R16, PT ;  /* 0x0000001009077233 */ /* 0x000fe40003803000 */
[----:B---3--:R-:W-:Y:S01]  /*6a60*/  F2FP.BF16.F32.PACK_AB R8, R49, R51 ;  /* 0x000000333108723e */ /* 0x008fe200000010ff */
[----:B------:R-:W-:Y:S01]  /*6a70*/  IMAD.MOV.U32 R125, RZ, RZ, R140 ;  /* 0x000000ffff7d7224 */ /* 0x000fe200078e008c */
[----:B------:R-:W-:Y:S01]  /*6a80*/  LOP3.LUT R140, R6, R5, RZ, 0xc0, !PT ;  /* 0x00000005068c7212 */ /* 0x000fe200078ec0ff */
[----:B------:R-:W-:Y:S02]  /*6a90*/  IMAD.MOV.U32 R70, RZ, RZ, R107 ;  /* 0x000000ffff467224 */ /* 0x000fe400078e006b */
[----:B----4-:R-:W-:-:S04]  /*6aa0*/  FFMA.FTZ R0, R251, UR4, -R36 ;  /* 0x00000004fb007c23 */ /* 0x010fc80008010824 */
[----:B------:R3:W-:Y:S01]  /*6ab0*/  MUFU.EX2 R13, R0 ;  /* 0x00000000000d7308 */ /* 0x0007e20000000800 */
[----:B------:R-:W-:Y:S01]  /*6ac0*/  IMAD.MOV.U32 R124, RZ, RZ, R141 ;  /* 0x000000ffff7c7224 */ /* 0x000fe200078e008d */
[----:B------:R-:W-:Y:S01]  /*6ad0*/  LOP3.LUT R141, R8, R7, RZ, 0xc0, !PT ;  /* 0x00000007088d7212 */ /* 0x000fe200078ec0ff */
[----:B------:R-:W-:Y:S01]  /*6ae0*/  IMAD.MOV.U32 R5, RZ, RZ, R2 ;  /* 0x000000ffff057224 */ /* 0x000fe200078e0002 */
[C---:B------:R-:W-:Y:S01]  /*6af0*/  PRMT R7, R2.reuse, 0x7771, RZ ;  /* 0x0000777102077816 */ /* 0x040fe200000000ff */
[----:B------:R-:W-:Y:S01]  /*6b00*/  IMAD.MOV.U32 R127, RZ, RZ, R112 ;  /* 0x000000ffff7f7224 */ /* 0x000fe200078e0070 */
[C---:B------:R-:W-:Y:S01]  /*6b10*/  PRMT R6, R2.reuse, 0x7773, RZ ;  /* 0x0000777302067816 */ /* 0x040fe200000000ff */
[----:B------:R-:W-:Y:S01]  /*6b20*/  IMAD.MOV.U32 R126, RZ, RZ, R113 ;  /* 0x000000ffff7e7224 */ /* 0x000fe200078e0071 */
[----:B------:R-:W-:Y:S01]  /*6b30*/  PRMT R4, R2, 0x7772, RZ ;  /* 0x0000777202047816 */ /* 0x000fe200000000ff */
[--C-:B------:R-:W-:Y:S01]  /*6b40*/  FFMA.FTZ R2, R70, UR4, -R36.reuse ;  /* 0x0000000446027c23 */ /* 0x100fe20008010824 */
[----:B---3--:R-:W-:Y:S01]  /*6b50*/  FFMA.FTZ R0, R106, UR4, -R36 ;  /* 0x000000046a007c23 */ /* 0x008fe20008010824 */
[----:B-1----:R-:W-:Y:S01]  /*6b60*/  HMMA.16816.F32.BF16 R76, R140, R22, R168 ;  /* 0x000000168c4c723c */ /* 0x002fe200000418a8 */
[----:B------:R-:W-:Y:S01]  /*6b70*/  IMAD.MOV.U32 R240, RZ, RZ, R136 ;  /* 0x000000fffff07224 */ /* 0x000fe200078e0088 */
[----:B------:R-:W-:Y:S01]  /*6b80*/  LDSM.16.MT88.4 R112, [R80+0xac00] ;  /* 0x00ac00005070783b */ /* 0x000fe20000004200 */
[----:B------:R1:W-:Y:S01]  /*6b90*/  MUFU.EX2 R14, R0 ;  /* 0x00000000000e7308 */ /* 0x0003e20000000800 */
[----:B------:R-:W-:-:S02]  /*6ba0*/  PRMT R4, R4, 0x5410, R6 ;  /* 0x0000541004047816 */ /* 0x000fc40000000006 */
[----:B------:R3:W-:Y:S05]  /*6bb0*/  LDSM.16.MT88.4 R8, [R80+0xbc00] ;  /* 0x00bc00005008783b */ /* 0x0007ea0000004200 */
[----:B------:R4:W-:Y:S01]  /*6bc0*/  MUFU.EX2 R249, R2 ;  /* 0x0000000200f97308 */ /* 0x0009e20000000800 */
[----:B-1----:R-:W-:Y:S01]  /*6bd0*/  LOP3.LUT R0, R246, R54, R3, 0x96, !PT ;  /* 0x00000036f6007212 */ /* 0x002fe200078e9603 */
[----:B------:R-:W-:-:S06]  /*6be0*/  FFMA.FTZ R3, R252, UR4, -R36 ;  /* 0x00000004fc037c23 */ /* 0x000fcc0008010824 */
[----:B------:R1:W3:Y:S01]  /*6bf0*/  MUFU.EX2 R12, R3 ;  /* 0x00000003000c7308 */ /* 0x0002e20000000800 */
[----:B----4-:R-:W-:-:S04]  /*6c00*/  LOP3.LUT R2, R0, 0xffff, RZ, 0xc0, !PT ;  /* 0x0000ffff00027812 */ /* 0x010fc800078ec0ff */
[----:B------:R-:W-:Y:S02]  /*6c10*/  SHF.R.U32.HI R2, RZ, 0x8, R2 ;  /* 0x00000008ff027819 */ /* 0x000fe40000011602 */
[----:B-1----:R-:W-:-:S04]  /*6c20*/  LOP3.LUT R3, R5, 0xff, RZ, 0xc0, !PT ;  /* 0x000000ff05037812 */ /* 0x002fc800078ec0ff */
[----:B------:R-:W-:Y:S02]  /*6c30*/  PRMT R6, R3, 0x5410, R7 ;  /* 0x0000541003067816 */ /* 0x000fe40000000007 */
[C---:B------:R-:W-:Y:S02]  /*6c40*/  PRMT R3, R0.reuse, 0x7632, R3 ;  /* 0x0000763200037816 */ /* 0x040fe40000000003 */
[----:B------:R-:W-:Y:S02]  /*6c50*/  LOP3.LUT R5, R0, 0xff, RZ, 0xc0, !PT ;  /* 0x000000ff00057812 */ /* 0x000fe400078ec0ff */
[----:B------:R-:W-:Y:S02]  /*6c60*/  SHF.R.U32.HI R0, RZ, 0x18, R0 ;  /* 0x00000018ff007819 */ /* 0x000fe40000011600 */
[----:B------:R-:W-:Y:S02]  /*6c70*/  LOP3.LUT R3, R3, 0xff, RZ, 0xc0, !PT ;  /* 0x000000ff03037812 */ /* 0x000fe400078ec0ff */
[----:B------:R-:W-:-:S02]  /*6c80*/  LOP3.LUT R4, R4, 0xff00ff, RZ, 0xc0, !PT ;  /* 0x00ff00ff04047812 */ /* 0x000fc400078ec0ff */
[----:B------:R-:W-:Y:S02]  /*6c90*/  PRMT R2, R5, 0x5410, R2 ;  /* 0x0000541005027816 */ /* 0x000fe40000000002 */
[----:B------:R-:W-:Y:S02]  /*6ca0*/  PRMT R7, R3, 0x5410, R0 ;  /* 0x0000541003077816 */ /* 0x000fe40000000000 */
[--C-:B------:R-:W-:Y:S02]  /*6cb0*/  HSET2.LE.AND R0, R6, R16.reuse, PT ;  /* 0x0000001006007233 */ /* 0x100fe40003803000 */
[----:B--2---:R-:W-:Y:S02]  /*6cc0*/  F2FP.BF16.F32.PACK_AB R3, R239, R18 ;  /* 0x00000012ef03723e */ /* 0x004fe400000010ff */
[--C-:B------:R-:W-:Y:S02]  /*6cd0*/  HSET2.LE.AND R4, R4, R16.reuse, PT ;  /* 0x0000001004047233 */ /* 0x100fe40003803000 */
[----:B------:R-:W-:-:S02]  /*6ce0*/  HSET2.LE.AND R6, R2, R16, PT ;  /* 0x0000001002067233 */ /* 0x000fc40003803000 */
[----:B---3--:R-:W-:Y:S02]  /*6cf0*/  F2FP.BF16.F32.PACK_AB R2, R249, R12 ;  /* 0x0000000cf902723e */ /* 0x008fe400000010ff */
[----:B------:R-:W-:Y:S02]  /*6d00*/  HSET2.LE.AND R7, R7, R16, PT ;  /* 0x0000001007077233 */ /* 0x000fe40003803000 */
[----:B------:R-:W-:Y:S01]  /*6d10*/  LOP3.LUT R170, R3, R0, RZ, 0xc0, !PT ;  /* 0x0000000003aa7212 */ /* 0x000fe200078ec0ff */
[----:B------:R-:W-:Y:S01]  /*6d20*/  HMMA.16816.F32.BF16 R88, R140, R96, R180 ;  /* 0x000000608c58723c */ /* 0x000fe200000418b4 */
[----:B------:R-:W-:Y:S01]  /*6d30*/  MOV R136, R148 ;  /* 0x0000009400887202 */ /* 0x000fe20000000f00 */
[----:B------:R-:W-:Y:S01]  /*6d40*/  IMAD.MOV.U32 R80, RZ, RZ, R229 ;  /* 0x000000ffff507224 */ /* 0x000fe200078e00e5 */
[----:B------:R-:W-:Y:S01]  /*6d50*/  F2FP.BF16.F32.PACK_AB R0, R14, R13 ;  /* 0x0000000d0e00723e */ /* 0x000fe200000010ff */
[----:B------:R1:W5:Y:S01]  /*6d60*/  LDL.LU R148, [R1+0x78] ;  /* 0x0000780001947983 */ /* 0x0003620000300800 */
[----:B------:R-:W-:Y:S01]  /*6d70*/  IMAD.MOV.U32 R183, RZ, RZ, R228 ;  /* 0x000000ffffb77224 */ /* 0x000fe200078e00e4 */
[----:B------:R-:W-:-:S02]  /*6d80*/  F2FP.BF16.F32.PACK_AB R5, R19, R17 ;  /* 0x000000111305723e */ /* 0x000fc400000010ff */
[----:B------:R1:W5:Y:S01]  /*6d90*/  LDL.LU R229, [R1+0x74] ;  /* 0x0000740001e57983 */ /* 0x0003620000300800 */
[----:B------:R-:W-:Y:S01]  /*6da0*/  LOP3.LUT R171, R2, R4, RZ, 0xc0, !PT ;  /* 0x0000000402ab7212 */ /* 0x000fe200078ec0ff */
[----:B------:R-:W-:Y:S01]  /*6db0*/  FADD.FTZ R2, R223, R227 ;  /* 0x000000e3df027221 */ /* 0x000fe20000010000 */
[----:B------:R-:W-:Y:S01]  /*6dc0*/  LOP3.LUT R169, R0, R7, RZ, 0xc0, !PT ;  /* 0x0000000700a97212 */ /* 0x000fe200078ec0ff */
[----:B------:R1:W5:Y:S01]  /*6dd0*/  LDL.LU R228, [R1+0x70] ;  /* 0x0000700001e47983 */ /* 0x0003620000300800 */
[----:B------:R-:W-:Y:S01]  /*6de0*/  FADD.FTZ R0, R217, R218 ;  /* 0x000000dad9007221 */ /* 0x000fe20000010000 */
[----:B------:R-:W-:Y:S02]  /*6df0*/  LOP3.LUT R168, R5, R6, RZ, 0xc0, !PT ;  /* 0x0000000605a87212 */ /* 0x000fe400078ec0ff */
[----:B------:R1:W5:Y:S01]  /*6e00*/  LDL.LU R227, [R1+0x6c] ;  /* 0x00006c0001e37983 */ /* 0x0003620000300800 */
[----:B------:R-:W-:-:S03]  /*6e10*/  FADD.FTZ R5, R222, R216 ;  /* 0x000000d8de057221 */ /* 0x000fc60000010000 */
[----:B------:R1:W5:Y:S04]  /*6e20*/  LDL.LU R223, [R1+0x68] ;  /* 0x0000680001df7983 */ /* 0x0003680000300800 */
[----:B------:R1:W5:Y:S04]  /*6e30*/  LDL.LU R218, [R1+0x64] ;  /* 0x0000640001da7983 */ /* 0x0003680000300800 */
[----:B------:R1:W5:Y:S04]  /*6e40*/  LDL.LU R217, [R1+0x60] ;  /* 0x0000600001d97983 */ /* 0x0003680000300800 */
[----:B------:R1:W5:Y:S01]  /*6e50*/  LDL.LU R216, [R1+0x5c] ;  /* 0x00005c0001d87983 */ /* 0x0003620000300800 */
[----:B------:R-:W-:-:S02]  /*6e60*/  IMAD.MOV.U32 R138, RZ, RZ, R162 ;  /* 0x000000ffff8a7224 */ /* 0x000fc400078e00a2 */
[----:B------:R-:W-:Y:S01]  /*6e70*/  FADD.FTZ R3, R80, R183 ;  /* 0x000000b750037221 */ /* 0x000fe20000010000 */
        /* <DEDUP_REMOVED lines=8> */
[----:B------:R-:W-:Y:S02]  /*6f00*/  IMAD.MOV.U32 R125, RZ, RZ, R232 ;  /* 0x000000ffff7d7224 */ /* 0x000fe400078e00e8 */
[----:B------:R-:W-:Y:S02]  /*6f10*/  IMAD.MOV.U32 R15, RZ, RZ, R116 ;  /* 0x000000ffff0f7224 */ /* 0x000fe400078e0074 */
[----:B------:R-:W-:Y:S01]  /*6f20*/  FADD.FTZ R3, R245, R3 ;  /* 0x00000003f5037221 */ /* 0x000fe20000010000 */
[----:B------:R-:W-:Y:S02]  /*6f30*/  IMAD.MOV.U32 R124, RZ, RZ, R236 ;  /* 0x000000ffff7c7224 */ /* 0x000fe400078e00ec */
[----:B------:R-:W-:-:S02]  /*6f40*/  IMAD.MOV.U32 R250, RZ, RZ, R138 ;  /* 0x000000fffffa7224 */ /* 0x000fc400078e008a */
[----:B------:R-:W-:Y:S01]  /*6f50*/  FADD.FTZ R2, R48, R2 ;  /* 0x0000000230027221 */ /* 0x000fe20000010000 */
[----:B------:R-:W-:Y:S02]  /*6f60*/  IMAD.MOV.U32 R68, RZ, RZ, R127 ;  /* 0x000000ffff447224 */ /* 0x000fe400078e007f */
[----:B------:R-:W-:Y:S01]  /*6f70*/  FADD.FTZ R0, R15, R0 ;  /* 0x000000000f007221 */ /* 0x000fe20000010000 */
[----:B------:R-:W-:Y:S02]  /*6f80*/  IMAD.MOV.U32 R69, RZ, RZ, R126 ;  /* 0x000000ffff457224 */ /* 0x000fe400078e007e */
[----:B------:R-:W-:Y:S01]  /*6f90*/  FADD.FTZ R5, R250, R5 ;  /* 0x00000005fa057221 */ /* 0x000fe20000010000 */
[----:B------:R-:W-:Y:S02]  /*6fa0*/  IMAD.MOV.U32 R248, RZ, RZ, R71 ;  /* 0x000000fffff87224 */ /* 0x000fe400078e0047 */
[----:B------:R-:W-:Y:S02]  /*6fb0*/  IMAD.MOV.U32 R70, RZ, RZ, R125 ;  /* 0x000000ffff467224 */ /* 0x000fe400078e007d */
[----:B------:R-:W-:Y:S01]  /*6fc0*/  FADD.FTZ R3, R68, R3 ;  /* 0x0000000344037221 */ /* 0x000fe20000010000 */
[----:B------:R-:W-:-:S02]  /*6fd0*/  IMAD.MOV.U32 R137, RZ, RZ, R161 ;  /* 0x000000ffff897224 */ /* 0x000fc400078e00a1 */
[----:B------:R-:W-:Y:S02]  /*6fe0*/  IMAD.MOV.U32 R139, RZ, RZ, R163 ;  /* 0x000000ffff8b7224 */ /* 0x000fe400078e00a3 */
[----:B------:R-:W-:Y:S01]  /*6ff0*/  IMAD.MOV.U32 R71, RZ, RZ, R124 ;  /* 0x000000ffff477224 */ /* 0x000fe200078e007c */
[----:B------:R2:W3:Y:S01]  /*7000*/  LDSM.16.MT88.4 R160, [R149+0x9c00] ;  /* 0x009c000095a0783b */ /* 0x0004e20000004200 */
[----:B------:R-:W-:Y:S02]  /*7010*/  IMAD.MOV.U32 R37, RZ, RZ, R238 ;  /* 0x000000ffff257224 */ /* 0x000fe400078e00ee */
[----:B------:R-:W-:Y:S01]  /*7020*/  FADD.FTZ R2, R69, R2 ;  /* 0x0000000245027221 */ /* 0x000fe20000010000 */
[----:B------:R-:W-:Y:S02]  /*7030*/  IMAD.MOV.U32 R247, RZ, RZ, R241 ;  /* 0x000000fffff77224 */ /* 0x000fe400078e00f1 */
[----:B------:R-:W-:Y:S01]  /*7040*/  FADD.FTZ R0, R70, R0 ;  /* 0x0000000046007221 */ /* 0x000fe20000010000 */
[----:B------:R-:W-:Y:S01]  /*7050*/  FADD.FTZ R5, R71, R5 ;  /* 0x0000000547057221 */ /* 0x000fe20000010000 */
[----:B------:R-:W-:Y:S01]  /*7060*/  FADD.FTZ R3, R37, R3 ;  /* 0x0000000325037221 */ /* 0x000fe20000010000 */
[----:B------:R-:W-:-:S02]  /*7070*/  IMAD.MOV.U32 R50, RZ, RZ, R121 ;  /* 0x000000ffff327224 */ /* 0x000fc400078e0079 */
[----:B------:R-:W-:Y:S01]  /*7080*/  FADD.FTZ R0, R247, R0 ;  /* 0x00000000f7007221 */ /* 0x000fe20000010000 */
[----:B------:R-:W-:Y:S01]  /*7090*/  FADD.FTZ R5, R248, R5 ;  /* 0x00000005f8057221 */ /* 0x000fe20000010000 */
[----:B------:R-:W-:Y:S01]  /*70a0*/  FADD.FTZ R4, R234, R3 ;  /* 0x00000003ea047221 */ /* 0x000fe20000010000 */
[----:B------:R-:W-:Y:S02]  /*70b0*/  IMAD.MOV.U32 R243, RZ, RZ, R120 ;  /* 0x000000fffff37224 */ /* 0x000fe400078e0078 */
[----:B------:R-:W-:Y:S02]  /*70c0*/  IMAD.MOV.U32 R244, RZ, RZ, R119 ;  /* 0x000000fffff47224 */ /* 0x000fe400078e0077 */
[----:B--2---:R-:W-:-:S04]  /*70d0*/  IMAD.MOV.U32 R149, RZ, RZ, R237 ;  /* 0x000000ffff957224 */ /* 0x004fc800078e00ed */
[----:B------:R-:W-:Y:S01]  /*70e0*/  FADD.FTZ R2, R149, R2 ;  /* 0x0000000295027221 */ /* 0x000fe20000010000 */
[----:B------:R-:W-:-:S03]  /*70f0*/  IMAD.MOV.U32 R52, RZ, RZ, R123 ;  /* 0x000000ffff347224 */ /* 0x000fc600078e007b */
[----:B------:R-:W-:Y:S01]  /*7100*/  FADD.FTZ R3, R82, R2 ;  /* 0x0000000252037221 */ /* 0x000fe20000010000 */
[----:B------:R-:W-:Y:S01]  /*7110*/  FADD.FTZ R2, R83, R0 ;  /* 0x0000000053027221 */ /* 0x000fe20000010000 */
[----:B------:R-:W-:Y:S02]  /*7120*/  IMAD.MOV.U32 R242, RZ, RZ, R118 ;  /* 0x000000fffff27224 */ /* 0x000fe400078e0076 */
[----:B------:R-:W-:Y:S01]  /*7130*/  FADD.FTZ R0, R50, R5 ;  /* 0x0000000532007221 */ /* 0x000fe20000010000 */
[----:B------:R-:W-:Y:S01]  /*7140*/  MOV R237, R139 ;  /* 0x0000008b00ed7202 */ /* 0x000fe20000000f00 */
[----:B------:R-:W-:Y:S02]  /*7150*/  IMAD.MOV.U32 R241, RZ, RZ, R122 ;  /* 0x000000fffff17224 */ /* 0x000fe400078e007a */
[----:B------:R-:W-:Y:S01]  /*7160*/  FADD.FTZ R4, R243, R4 ;  /* 0x00000004f3047221 */ /* 0x000fe20000010000 */
[----:B------:R-:W-:Y:S01]  /*7170*/  FADD.FTZ R3, R244, R3 ;  /* 0x00000003f4037221 */ /* 0x000fe20000010000 */
[----:B------:R-:W-:-:S02]  /*7180*/  IMAD.MOV.U32 R240, RZ, RZ, R136 ;  /* 0x000000fffff07224 */ /* 0x000fc400078e0088 */
[----:B------:R-:W-:Y:S01]  /*7190*/  FADD.FTZ R2, R242, R2 ;  /* 0x00000002f2027221 */ /* 0x000fe20000010000 */
[----:B------:R-:W-:Y:S02]  /*71a0*/  IMAD.MOV.U32 R238, RZ, RZ, R137 ;  /* 0x000000ffffee7224 */ /* 0x000fe400078e0089 */
[----:B------:R-:W-:Y:S01]  /*71b0*/  FADD.FTZ R0, R52, R0 ;  /* 0x0000000034007221 */ /* 0x000fe20000010000 */
[----:B------:R-:W-:Y:S01]  /*71c0*/  FADD.FTZ R5, R241, R4 ;  /* 0x00000004f1057221 */ /* 0x000fe20000010000 */
[----:B------:R-:W-:Y:S01]  /*71d0*/  FADD.FTZ R4, R237, R3 ;  /* 0x00000003ed047221 */ /* 0x000fe20000010000 */
[----:B------:R-:W-:Y:S02]  /*71e0*/  IMAD.MOV.U32 R232, RZ, RZ, R108 ;  /* 0x000000ffffe87224 */ /* 0x000fe400078e006c */
[----:B------:R-:W-:Y:S01]  /*71f0*/  FADD.FTZ R3, R238, R2 ;  /* 0x00000002ee037221 */ /* 0x000fe20000010000 */
[----:B------:R-:W-:Y:S02]  /*7200*/  IMAD.MOV.U32 R236, RZ, RZ, R109 ;  /* 0x000000ffffec7224 */ /* 0x000fe400078e006d */
        /* <DEDUP_REMOVED lines=9> */
[----:B------:R-:W-:Y:S01]  /*72a0*/  IMAD.MOV.U32 R234, RZ, RZ, R226 ;  /* 0x000000ffffea7224 */ /* 0x000fe200078e00e2 */
[----:B------:R-:W2:Y:S01]  /*72b0*/  S2R R222, SR_TID.X ;  /* 0x0000000000de7919 */ /* 0x000ea20000002100 */
[----:B------:R-:W-:-:S02]  /*72c0*/  IMAD.MOV.U32 R226, RZ, RZ, R81 ;  /* 0x000000ffffe27224 */ /* 0x000fc400078e0051 */
        /* <DEDUP_REMOVED lines=16> */
[----:B---3--:R-:W-:Y:S01]  /*73d0*/  HMMA.16816.F32.BF16 R152, R140, R160, R152 ;  /* 0x000000a08c98723c */ /* 0x008fe20000041898 */
[----:B------:R-:W-:Y:S01]  /*73e0*/  FADD.FTZ R4, R18, R4 ;  /* 0x0000000412047221 */ /* 0x000fe20000010000 */
[----:B------:R-:W-:Y:S01]  /*73f0*/  FADD.FTZ R3, R12, R3 ;  /* 0x000000030c037221 */ /* 0x000fe20000010000 */
[----:B------:R-:W-:Y:S01]  /*7400*/  FADD.FTZ R2, R144, R2 ;  /* 0x0000000290027221 */ /* 0x000fe20000010000 */
[----:B------:R-:W-:-:S04]  /*7410*/  FADD.FTZ R0, R39, R0 ;  /* 0x0000000027007221 */ /* 0x000fc80000010000 */
[----:B------:R-:W-:Y:S01]  /*7420*/  HMMA.16816.F32.BF16 R164, R140, R162, R164 ;  /* 0x000000a28ca4723c */ /* 0x000fe200000418a4 */
[----:B------:R-:W-:Y:S01]  /*7430*/  FADD.FTZ R239, R239, R4 ;  /* 0x00000004efef7221 */ /* 0x000fe20000010000 */
[----:B------:R-:W-:Y:S01]  /*7440*/  FADD.FTZ R249, R249, R3 ;  /* 0x00000003f9f97221 */ /* 0x000fe20000010000 */
[----:B------:R-:W-:-:S05]  /*7450*/  FADD.FTZ R248, R178, R2 ;  /* 0x00000002b2f87221 */ /* 0x000fca0000010000 */
[----:B------:R-:W-:Y:S01]  /*7460*/  HMMA.16816.F32.BF16 R92, R140, R98, R184 ;  /* 0x000000628c5c723c */ /* 0x000fe200000418b8 */
[----:B------:R-:W-:-:S07]  /*7470*/  FADD.FTZ R250, R38, R0 ;  /* 0x0000000026fa7221 */ /* 0x000fce0000010000 */
        /* <DEDUP_REMOVED lines=19> */
[----:B------:R-:W-:-:S04]  /*75b0*/  NOP ;  /* 0x0000000000007918 */ /* 0x000fc80000000000 */
[----:B-12---:R-:W-:-:S15]  /*75c0*/  @!P0 BRA `(.L_x_483) ;  /* 0x0000004400a48947 */ /* 0x006fde0003800000 */
[----:B------:R-:W2:Y:S01]  /*75d0*/  LDL.LU R226, [R1] ;  /* 0x0000000001e27983 */ /* 0x000ea20000300800 */
[----:B------:R-:W1:Y:S01]  /*75e0*/  S2R R222, SR_TID.X ;  /* 0x0000000000de7919 */ /* 0x000e620000002100 */
[----:B------:R-:W-:Y:S01]  /*75f0*/  VIADD R233, R224, 0x9e3779b9 ;  /* 0x9e3779b9e0e97836 */ /* 0x000fe20000000000 */
[----:B------:R-:W3:Y:S01]  /*7600*/  S2UR UR5, SR_CgaCtaId ;  /* 0x00000000000579c3 */ /* 0x000ee20000008800 */
[----:B------:R-:W4:Y:S01]  /*7610*/  LDCU UR4, c[0x0][0x440] ;  /* 0x00008800ff0477ac */ /* 0x000f220008000800 */
[----:B------:R-:W2:Y:S01]  /*7620*/  LDL.64 R230, [R1+0x18] ;  /* 0x0000180001e67983 */ /* 0x000ea20000100a00 */
[----:B------:R-:W1:Y:S03]  /*7630*/  LDCU UR6, c[0x0][0x440] ;  /* 0x00008800ff0677ac */ /* 0x000e660008000800 */
[----:B------:R-:W2:Y:S01]  /*7640*/  LDL.64 R234, [R1+0x20] ;  /* 0x0000200001ea7983 */ /* 0x000ea20000100a00 */
[-C--:B------:R-:W-:Y:S01]  /*7650*/  LOP3.LUT R2, R150, R233.reuse, RZ, 0x3c, !PT ;  /* 0x000000e996027212 */ /* 0x080fe200078e3cff */
[----:B------:R-:W2:Y:S01]  /*7660*/  LDC.64 R242, c[0x0][0x3c0] ;  /* 0x0000f000fff27b82 */ /* 0x000ea20000000a00 */
[----:B------:R-:W-:Y:S01]  /*7670*/  LOP3.LUT R0, R176, R233, RZ, 0x3c, !PT ;  /* 0x000000e9b0007212 */ /* 0x000fe200078e3cff */
[----:B------:R-:W-:Y:S01]  /*7680*/  IMAD.MOV.U32 R221, RZ, RZ, 0x20 ;  /* 0x00000020ffdd7424 */ /* 0x000fe200078e00ff */
[----:B------:R-:W-:Y:S01]  /*7690*/  IADD3 R233, PT, PT, R224, 0x3c6ef372, RZ ;  /* 0x3c6ef372e0e97810 */ /* 0x000fe20007ffe0ff */
[----:B------:R-:W-:Y:S01]  /*76a0*/  STL [R1+0x8], R2 ;  /* 0x0000080201007387 */ /* 0x000fe20000100800 */
[----:B------:R-:W-:Y:S01]  /*76b0*/  IMAD.MOV.U32 R150, RZ, RZ, R145 ;  /* 0x000000ffff967224 */ /* 0x000fe200078e0091 */
[----:B------:R-:W-:Y:S01]  /*76c0*/  UMOV UR7, 0x400 ;  /* 0x0000040000077882 */ /* 0x000fe20000000000 */
[----:B------:R-:W-:Y:S01]  /*76d0*/  IMAD.MOV.U32 R149, RZ, RZ, R146 ;  /* 0x000000ffff957224 */ /* 0x000fe200078e0092 */
[----:B------:R1:W-:Y:S01]  /*76e0*/  STL [R1+0x10], R0 ;  /* 0x0000100001007387 */ /* 0x0003e20000100800 */
[----:B------:R-:W-:-:S02]  /*76f0*/  IMAD.MOV.U32 R144, RZ, RZ, R147 ;  /* 0x000000ffff907224 */ /* 0x000fc400078e0093 */
[----:B-----5:R-:W-:Y:S01]  /*7700*/  IMAD.MOV.U32 R3, RZ, RZ, R148 ;  /* 0x000000ffff037224 */ /* 0x020fe200078e0094 */
[----:B----4-:R-:W-:Y:S01]  /*7710*/  ISETP.GE.AND P5, PT, R227, UR4, PT ;  /* 0x00000004e3007c0c */ /* 0x010fe2000bfa6270 */
[----:B------:R-:W4:Y:S01]  /*7720*/  LDCU UR4, c[0x0][0x45c] ;  /* 0x00008b80ff0477ac */ /* 0x000f220008000800 */
[----:B---3--:R-:W-:Y:S01]  /*7730*/  ULEA UR5, UR5, UR7, 0x18 ;  /* 0x0000000705057291 */ /* 0x008fe2000f8ec0ff */
[C---:B-1----:R-:W-:Y:S01]  /*7740*/  IMAD.SHL.U32 R220, R222.reuse, 0x20, RZ ;  /* 0x00000020dedc7824 */ /* 0x042fe200078e00ff */
[----:B------:R-:W-:-:S04]  /*7750*/  LOP3.LUT P0, RZ, R222, 0x4, RZ, 0xc0, !PT ;  /* 0x00000004deff7812 */ /* 0x000fc8000780c0ff */
[----:B------:R-:W-:Y:S02]  /*7760*/  SEL R221, R221, 0xffffffe0, !P0 ;  /* 0xffffffe0dddd7807 */ /* 0x000fe40004000000 */
[----:B------:R-:W-:-:S04]  /*7770*/  SHF.L.U32 R0, R222, 0x4, RZ ;  /* 0x00000004de007819 */ /* 0x000fc800000006ff */
[----:B------:R-:W-:-:S04]  /*7780*/  LOP3.LUT R219, R0, 0x100, RZ, 0xc0, !PT ;  /* 0x0000010000db7812 */ /* 0x000fc800078ec0ff */
[----:B------:R-:W-:Y:S01]  /*7790*/  LOP3.LUT R219, R219, 0x20, R220, 0xf8, !PT ;  /* 0x00000020dbdb7812 */ /* 0x000fe200078ef8dc */
[----:B--2---:R-:W-:Y:S01]  /*77a0*/  VIADD R226, R226, 0xfffffffe ;  /* 0xfffffffee2e27836 */ /* 0x004fe20000000000 */
[-C--:B------:R-:W-:Y:S02]  /*77b0*/  LOP3.LUT R2, R231, R233.reuse, RZ, 0x3c, !PT ;  /* 0x000000e9e7027212 */ /* 0x080fe400078e3cff */
[----:B------:R-:W-:-:S03]  /*77c0*/  LOP3.LUT R0, R235, R233, RZ, 0x3c, !PT ;  /* 0x000000e9eb007212 */ /* 0x000fc600078e3cff */
[----:B------:R1:W-:Y:S04]  /*77d0*/  STL [R1+0x4], R2 ;  /* 0x0000040201007387 */ /* 0x0003e80000100800 */
[----:B------:R1:W-:Y:S01]  /*77e0*/  STL [R1+0xc], R0 ;  /* 0x00000c0001007387 */ /* 0x0003e20000100800 */
[----:B----4-:R-:W-:Y:S05]  /*77f0*/  BRA `(.L_x_484) ;  /* 0x0000000000c47947 */ /* 0x010fea0003800000 */
.L_x_486:
[----:B------:R-:W1:Y:S01]  /*7800*/  LDC.64 R172, c[0x0][0x3b8] ;  /* 0x0000ee00ffac7b82 */ /* 0x000e620000000a00 */
[----:B------:R-:W-:Y:S01]  /*7810*/  VIADD R0, R226, 0xffffffff ;  /* 0xffffffffe2007836 */ /* 0x000fe20000000000 */
[----:B------:R-:W-:Y:S03]  /*7820*/  ISETP.GE.AND P5, PT, R227, UR6, PT ;  /* 0x00000006e3007c0c */ /* 0x000fe6000bfa6270 */
        /* <DEDUP_REMOVED lines=8> */
[C---:B------:R-:W-:Y:S01]  /*78b0*/  LEA R145, P1, R172.reuse, R0, 0x5 ;  /* 0x00000000ac917211 */ /* 0x040fe200078228ff */
[----:B------:R-:W-:Y:S01]  /*78c0*/  @!PT LDS RZ, [RZ] ;  /* 0x00000000fffff984 */ /* 0x000fe20000000800 */
[----:B------:R-:W-:Y:S01]  /*78d0*/  @!PT LDS RZ, [RZ] ;  /* 0x00000000fffff984 */ /* 0x000fe20000000800 */
[----:B------:R-:W-:Y:S01]  /*78e0*/  @!PT LDS RZ, [RZ] ;  /* 0x00000000fffff984 */ /* 0x000fe20000000800 */
[----:B------:R1:W-:Y:S03]  /*78f0*/  @!P5 LDGSTS.E.BYPASS.LTC128B.128 [R223+0x6000], desc[UR16][R188.64] ;  /* 0x06000000bcdfdfae */ /* 0x0003e6000b981a10 */
[CC--:B------:R-:W-:Y:S01]  /*7900*/  LEA R146, P6, R145.reuse, R229.reuse, 0x1 ;  /* 0x000000e591927211 */ /* 0x0c0fe200078c08ff */
[----:B------:R1:W-:Y:S01]  /*7910*/  @P5 STS.128 [R223+0x6000], RZ ;  /* 0x006000ffdf005388 */ /* 0x0003e20000000c00 */
[----:B------:R-:W-:Y:S02]  /*7920*/  LEA.HI.X R147, R172, R2, R173, 0x5, P1 ;  /* 0x00000002ac937211 */ /* 0x000fe400008f2cad */
[C---:B------:R-:W-:Y:S01]  /*7930*/  @!P3 LEA R172, P1, R0.reuse, R229, 0x1 ;  /* 0x000000e500acb211 */ /* 0x040fe200078208ff */
        /* <DEDUP_REMOVED lines=29> */
.L_x_484:
[----:B------:R-:W2:Y:S01]  /*7b10*/  LDL R8, [R1+0x50] ;  /* 0x0000500001087983 */ /* 0x000ea20000100800 */
[----:B------:R-:W-:Y:S05]  /*7b20*/  DEPBAR.LE SB0, 0x0 ;  /* 0x000080000000791a */ /* 0x000fea0000000000 */
[----:B------:R-:W3:Y:S01]  /*7b30*/  LDL R10, [R1+0x4c] ;  /* 0x00004c00010a7983 */ /* 0x000ee20000100800 */
[----:B------:R-:W-:Y:S01]  /*7b40*/  IMAD.WIDE.U32 R4, R226, R242, RZ ;  /* 0x000000f2e2047225 */ /* 0x000fe200078e00ff */
[----:B------:R-:W-:Y:S01]  /*7b50*/  SHF.R.U32.HI R217, RZ, 0x1, R222 ;  /* 0x00000001ffd97819 */ /* 0x000fe200000116de */
[----:B------:R-:W-:Y:S02]  /*7b60*/  BAR.SYNC.DEFER_BLOCKING 0x0 ;  /* 0x0000000000007b1d */ /* 0x000fe40000010000 */
[----:B------:R-:W-:Y:S02]  /*7b70*/  IMAD.SHL.U32 R11, R222, 0x8, RZ ;  /* 0x00000008de0b7824 */ /* 0x000fe400078e00ff */
[----:B-1----:R-:W-:Y:S02]  /*7b80*/  IMAD R0, R226, R243, R5 ;  /* 0x000000f3e2007224 */ /* 0x002fe400078e0205 */
[----:B------:R-:W-:Y:S01]  /*7b90*/  IMAD.SHL.U32 R2, R4, 0x40, RZ ;  /* 0x0000004004027824 */ /* 0x000fe200078e00ff */
[----:B------:R-:W-:Y:S01]  /*7ba0*/  LOP3.LUT R227, R11, 0x18, RZ, 0xc0, !PT ;  /* 0x000000180be37812 */ /* 0x000fe200078ec0ff */
[----:B------:R-:W-:Y:S01]  /*7bb0*/  IMAD.SHL.U32 R216, R222, 0x4, RZ ;  /* 0x00000004ded87824 */ /* 0x000fe200078e00ff */
[--C-:B------:R-:W-:Y:S01]  /*7bc0*/  SHF.L.U64.HI R5, R4, 0x6, R0.reuse ;  /* 0x0000000604057819 */ /* 0x100fe20000010200 */
[----:B------:R-:W-:Y:S01]  /*7bd0*/  STL [R1+0x48], R11 ;  /* 0x0000480b01007387 */ /* 0x000fe20000100800 */
[C---:B------:R-:W-:Y:S04]  /*7be0*/  LEA R2, P1, R242.reuse, R2, 0x5 ;  /* 0x00000002f2027211 */ /* 0x040fe800078228ff */
[----:B------:R-:W-:Y:S02]  /*7bf0*/  LEA.HI.X R5, R242, R5, R243, 0x5, P1 ;  /* 0x00000005f2057211 */ /* 0x000fe400008f2cf3 */
[-C--:B--2---:R-:W-:Y:S02]  /*7c00*/  LEA R6, P2, R4, R8.reuse, 0x7 ;  /* 0x0000000804067211 */ /* 0x084fe400078438ff */
[----:B------:R-:W-:Y:S02]  /*7c10*/  LEA R8, P1, R2, R8, 0x1 ;  /* 0x0000000802087211 */ /* 0x000fe400078208ff */
[-C--:B---3--:R-:W-:Y:S02]  /*7c20*/  LEA.HI.X R7, R4, R10.reuse, R0, 0x7, P2 ;  /* 0x0000000a04077211 */ /* 0x088fe400010f3c00 */
[C---:B------:R-:W-:Y:S02]  /*7c30*/  LOP3.LUT R0, R227.reuse, 0x20, RZ, 0xfc, !PT ;  /* 0x00000020e3007812 */ /* 0x040fe400078efcff */
[----:B------:R-:W-:Y:S01]  /*7c40*/  LOP3.LUT R4, R227, 0x40, RZ, 0xfc, !PT ;  /* 0x00000040e3047812 */ /* 0x000fe200078efcff */
[----:B------:R-:W-:Y:S01]  /*7c50*/  @!PT LDS RZ, [RZ] ;  /* 0x00000000fffff984 */ /* 0x000fe20000000800 */
[----:B------:R-:W-:Y:S01]  /*7c60*/  @!PT LDS RZ, [RZ] ;  /* 0x00000000fffff984 */ /* 0x000fe20000000800 */
[----:B------:R-:W-:Y:S01]  /*7c70*/  @!PT LDS RZ, [RZ] ;  /* 0x00000000fffff984 */ /* 0x000fe20000000800 */
[----:B------:R-:W-:Y:S01]  /*7c80*/  @!P5 LDGSTS.E.BYPASS.LTC128B.128 [R223+0x9000], desc[UR16][R6.64] ;  /* 0x0900000006dfdfae */ /* 0x000fe2000b981a10 */
[----:B------:R-:W-:Y:S02]  /*7c90*/  ISETP.GE.AND P4, PT, R0, UR6, PT ;  /* 0x0000000600007c0c */ /* 0x000fe4000bf86270 */
[----:B------:R-:W-:Y:S03]  /*7ca0*/  ISETP.GE.AND P3, PT, R4, UR6, PT ;  /* 0x0000000604007c0c */ /* 0x000fe6000bf66270 */
[----:B------:R1:W-:Y:S01]  /*7cb0*/  STL [R1+0x28], R0 ;  /* 0x0000280001007387 */ /* 0x0003e20000100800 */
[----:B------:R-:W-:Y:S01]  /*7cc0*/  LEA.HI.X R9, R2, R10, R5, 0x1, P1 ;  /* 0x0000000a02097211 */ /* 0x000fe200008f0c05 */
[----:B------:R-:W-:Y:S01]  /*7cd0*/  IMAD.SHL.U32 R10, R222, 0x10, RZ ;  /* 0x00000010de0a7824 */ /* 0x000fe200078e00ff */
[----:B------:R-:W-:Y:S03]  /*7ce0*/  LOP3.LUT R2, R217, 0x8, RZ, 0xc0, !PT ;  /* 0x00000008d9027812 */ /* 0x000fe600078ec0ff */
[----:B------:R-:W-:Y:S01]  /*7cf0*/  @P5 STS.128 [R223+0x9000], RZ ;  /* 0x009000ffdf005388 */ /* 0x000fe20000000c00 */
[----:B------:R-:W-:Y:S02]  /*7d00*/  ISETP.NE.AND P1, PT, R226, RZ, PT ;  /* 0x000000ffe200720c */ /* 0x000fe40003f25270 */
[----:B------:R-:W-:Y:S03]  /*7d10*/  LOP3.LUT R218, R10, 0x3e00, RZ, 0xc0, !PT ;  /* 0x00003e000ada7812 */ /* 0x000fe600078ec0ff */
        /* <DEDUP_REMOVED lines=10> */
[----:B------:R-:W-:Y:S01]  /*7dc0*/  @P3 STS.128 [R223+0xb000], RZ ;  /* 0x00b000ffdf003388 */ /* 0x000fe20000000c00 */
[----:B-1----:R-:W-:Y:S05]  /*7dd0*/  LOP3.LUT R0, R216, 0x18, RZ, 0xc0, !PT ;  /* 0x00000018d8007812 */ /* 0x002fea00078ec0ff */
[----:B------:R-:W-:Y:S01]  /*7de0*/  @!PT LDS RZ, [RZ] ;  /* 0x00000000fffff984 */ /* 0x000fe20000000800 */
[----:B------:R-:W-:Y:S01]  /*7df0*/  @!PT LDS RZ, [RZ] ;  /* 0x00000000fffff984 */ /* 0x000fe20000000800 */
[----:B------:R-:W-:Y:S01]  /*7e00*/  @!PT LDS RZ, [RZ] ;  /* 0x00000000fffff984 */ /* 0x000fe20000000800 */
[----:B------:R-:W-:Y:S01]  /*7e10*/  @!P5 LDGSTS.E.BYPASS.LTC128B.128 [R223+0x9800], desc[UR16][R8.64] ;  /* 0x0980000008dfdfae */ /* 0x000fe2000b981a10 */
[--C-:B------:R-:W-:Y:S05]  /*7e20*/  LOP3.LUT R0, R0, 0xc0, R220.reuse, 0xf8, !PT ;  /* 0x000000c000007812 */ /* 0x100fea00078ef8dc */
[----:B------:R-:W-:Y:S01]  /*7e30*/  @P5 STS.128 [R223+0x9800], RZ ;  /* 0x009800ffdf005388 */ /* 0x000fe20000000c00 */
[----:B------:R-:W-:Y:S02]  /*7e40*/  LOP3.LUT R151, R0, R2, RZ, 0x3c, !PT ;  /* 0x0000000200977212 */ /* 0x000fe400078e3cff */
[----:B--2---:R-:W-:Y:S03]  /*7e50*/  LOP3.LUT R4, R218, 0x120, R220, 0xf8, !PT ;  /* 0x00000120da047812 */ /* 0x004fe600078ef8dc */
[----:B------:R-:W-:Y:S01]  /*7e60*/  @!PT LDS RZ, [RZ] ;  /* 0x00000000fffff984 */ /* 0x000fe20000000800 */
[----:B------:R-:W-:Y:S01]  /*7e70*/  @!PT LDS RZ, [RZ] ;  /* 0x00000000fffff984 */ /* 0x000fe20000000800 */
[----:B------:R-:W-:Y:S01]  /*7e80*/  @!PT LDS RZ, [RZ] ;  /* 0x00000000fffff984 */ /* 0x000fe20000000800 */
[----:B------:R-:W-:Y:S01]  /*7e90*/  @!P4 LDGSTS.E.BYPASS.LTC128B.128 [R223+0xa800], desc[UR16][R8.64+0x40] ;  /* 0x0a80004008dfcfae */ /* 0x000fe2000b981a10 */
[----:B------:R-:W-:Y:S02]  /*7ea0*/  LOP3.LUT R0, R0, 0x8, R222, 0x78, !PT ;  /* 0x0000000800007812 */ /* 0x000fe400078e78de */
[----:B------:R-:W-:Y:S03]  /*7eb0*/  LOP3.LUT R2, R4, R151, RZ, 0xfc, !PT ;  /* 0x0000009704027212 */ /* 0x000fe600078efcff */
[----:B------:R-:W-:Y:S01]  /*7ec0*/  @P4 STS.128 [R223+0xa800], RZ ;  /* 0x00a800ffdf004388 */ /* 0x000fe20000000c00 */
[----:B------:R-:W-:Y:S02]  /*7ed0*/  LOP3.LUT R0, R219, R0, RZ, 0xfc, !PT ;  /* 0x00000000db007212 */ /* 0x000fe400078efcff */
[----:B------:R-:W-:Y:S03]  /*7ee0*/  LEA R2, R2, UR5, 0x1 ;  /* 0x0000000502027c11 */ /* 0x000fe6000f8e08ff */
[----:B------:R-:W-:Y:S01]  /*7ef0*/  @!PT LDS RZ, [RZ] ;  /* 0x00000000fffff984 */ /* 0x000fe20000000800 */
[----:B------:R-:W-:Y:S01]  /*7f00*/  @!PT LDS RZ, [RZ] ;  /* 0x00000000fffff984 */ /* 0x000fe20000000800 */
[----:B------:R-:W-:Y:S01]  /*7f10*/  @!PT LDS RZ, [RZ] ;  /* 0x00000000fffff984 */ /* 0x000fe20000000800 */
[----:B------:R1:W-:Y:S01]  /*7f20*/  @!P3 LDGSTS.E.BYPASS.LTC128B.128 [R223+0xb800], desc[UR16][R8.64+0x80] ;  /* 0x0b80008008dfbfae */ /* 0x0003e2000b981a10 */
[----:B------:R-:W-:Y:S05]  /*7f30*/  LEA R0, R0, UR5, 0x1 ;  /* 0x0000000500007c11 */ /* 0x000fea000f8e08ff */
[----:B------:R-:W-:Y:S01]  /*7f40*/  @P3 STS.128 [R223+0xb800], RZ ;  /* 0x00b800ffdf003388 */ /* 0x000fe20000000c00 */
[C---:B------:R-:W-:Y:S02]  /*7f50*/  IMAD.IADD R145, R221.reuse, 0x1, R2 ;  /* 0x00000001dd917824 */ /* 0x040fe400078e0202 */
[----:B------:R-:W-:Y:S03]  /*7f60*/  IMAD.IADD R212, R221, 0x1, R0 ;  /* 0x00000001ddd47824 */ /* 0x000fe600078e0200 */
[----:B------:R-:W-:Y:S06]  /*7f70*/  LDSM.16.M88.4 R64, [R2] ;  /* 0x000000000240783b */ /* 0x000fec0000000200 */
[----:B------:R-:W3:Y:S06]  /*7f80*/  LDSM.16.M88.4 R16, [R0+0x6000] ;  /* 0x006000000010783b */ /* 0x000eec0000000200 */
[----:B------:R-:W1:Y:S06]  /*7f90*/  LDSM.16.M88.4 R60, [R2+0x1000] ;  /* 0x00100000023c783b */ /* 0x000e6c0000000200 */
[----:B------:R-:W2:Y:S06]  /*7fa0*/  LDSM.16.M88.4 R32, [R0+0x6400] ;  /* 0x006400000020783b */ /* 0x000eac0000000200 */
[----:B------:R-:W4:Y:S06]  /*7fb0*/  LDL R251, [R1+0x8] ;  /* 0x0000080001fb7983 */ /* 0x000f2c0000100800 */
[----:B------:R-:W5:Y:S06]  /*7fc0*/  LDSM.16.M88.4 R48, [R0+0x6800] ;  /* 0x006800000030783b */ /* 0x000f6c0000000200 */
[----:B------:R-:W4:Y:S06]  /*7fd0*/  LDL.64 R246, [R1+0x38] ;  /* 0x0000380001f67983 */ /* 0x000f2c0000100a00 */
[----:B------:R-:W5:Y:S06]  /*7fe0*/  LDSM.16.M88.4 R172, [R0+0x6c00] ;  /* 0x006c000000ac783b */ /* 0x000f6c0000000200 */
[----:B------:R-:W4:Y:S01]  /*7ff0*/  LDL R231, [R1+0x4] ;  /* 0x0000040001e77983 */ /* 0x000f220000100800 */
[-C--:B---3--:R-:W-:Y:S05]  /*8000*/  HMMA.16816.F32.BF16 R4, R64, R16.reuse, RZ ;  /* 0x000000104004723c */ /* 0x088fea00000418ff */
[----:B------:R-:W-:Y:S03]  /*8010*/  LDSM.16.M88.4 R176, [R145] ;  /* 0x0000000091b0783b */ /* 0x000fe60000000200 */
[C---:B-1----:R-:W-:Y:S03]  /*8020*/  HMMA.16816.F32.BF16 R8, R60.reuse, R16, RZ ;  /* 0x000000103c08723c */ /* 0x042fe600000418ff */
[----:B------:R-:W3:Y:S06]  /*8030*/  LDL R241, [R1+0x10] ;  /* 0x0000100001f17983 */ /* 0x000eec0000100800 */
[----:B------:R-:W1:Y:S01]  /*8040*/  LDSM.16.M88.4 R180, [R212+0x6000] ;  /* 0x00600000d4b4783b */ /* 0x000e620000000200 */
[-C--:B------:R-:W-:Y:S05]  /*8050*/  HMMA.16816.F32.BF16 R12, R60, R18.reuse, RZ ;  /* 0x000000123c0c723c */ /* 0x080fea00000418ff */
[----:B------:R-:W3:Y:S06]  /*8060*/  LDL R240, [R1+0xc] ;  /* 0x00000c0001f07983 */ /* 0x000eec0000100800 */
[----:B------:R-:W1:Y:S01]  /*8070*/  LDSM.16.M88.4 R184, [R145+0x1000] ;  /* 0x0010000091b8783b */ /* 0x000e620000000200 */
[C---:B------:R-:W-:Y:S05]  /*8080*/  HMMA.16816.F32.BF16 R16, R64.reuse, R18, RZ ;  /* 0x000000124010723c */ /* 0x040fea00000418ff */
[----:B------:R-:W3:Y:S03]  /*8090*/  LDL.64 R236, [R1+0x40] ;  /* 0x0000400001ec7983 */ /* 0x000ee60000100a00 */
[-C--:B--2---:R-:W-:Y:S03]  /*80a0*/  HMMA.16816.F32.BF16 R20, R64, R32.reuse, RZ ;  /* 0x000000204014723c */ /* 0x084fe600000418ff */
[----:B------:R-:W2:Y:S06]  /*80b0*/  LDSM.16.M88.4 R188, [R212+0x6400] ;  /* 0x00640000d4bc783b */ /* 0x000eac0000000200 */
[----:B------:R-:W3:Y:S01]  /*80c0*/  LDL.64 R244, [R1+0x18] ;  /* 0x0000180001f47983 */ /* 0x000ee20000100a00 */
[C---:B------:R-:W-:Y:S05]  /*80d0*/  HMMA.16816.F32.BF16 R24, R60.reuse, R32, RZ ;  /* 0x000000203c18723c */ /* 0x040fea00000418ff */
[----:B------:R-:W-:Y:S03]  /*80e0*/  LDSM.16.M88.4 R192, [R212+0x6c00] ;  /* 0x006c0000d4c0783b */ /* 0x000fe60000000200 */
[-C--:B------:R-:W-:Y:S03]  /*80f0*/  HMMA.16816.F32.BF16 R28, R60, R34.reuse, RZ ;  /* 0x000000223c1c723c */ /* 0x080fe600000418ff */
[----:B------:R-:W3:Y:S06]  /*8100*/  LDL.64 R234, [R1+0x20] ;  /* 0x0000200001ea7983 */ /* 0x000eec0000100a00 */
[----:B------:R-:W-:Y:S01]  /*8110*/  LDSM.16.M88.4 R196, [R0+0x7000] ;  /* 0x0070000000c4783b */ /* 0x000fe20000000200 */
[C---:B------:R-:W-:Y:S05]  /*8120*/  HMMA.16816.F32.BF16 R32, R64.reuse, R34, RZ ;  /* 0x000000224020723c */ /* 0x040fea00000418ff */
[----:B------:R-:W0:Y:S06]  /*8130*/  LDGDEPBAR ;  /* 0x00000000000079af */ /* 0x000e2c0000000000 */
[----:B------:R-:W-:Y:S01]  /*8140*/  LDSM.16.M88.4 R200, [R2+0x3000] ;  /* 0x0030000002c8783b */ /* 0x000fe20000000200 */
[-C--:B-----5:R-:W-:Y:S05]  /*8150*/  HMMA.16816.F32.BF16 R36, R64, R48.reuse, RZ ;  /* 0x000000304024723c */ /* 0x0a0fea00000418ff */
[----:B------:R-:W-:Y:S03]  /*8160*/  LDSM.16.M88.4 R204, [R0+0x7400] ;  /* 0x0074000000cc783b */ /* 0x000fe60000000200 */
[C---:B------:R-:W-:Y:S03]  /*8170*/  HMMA.16816.F32.BF16 R40, R60.reuse, R48, RZ ;  /* 0x000000303c28723c */ /* 0x040fe600000418ff */
[----:B------:R-:W-:Y:S05]  /*8180*/  LDSM.16.M88.4 R208, [R0+0x7800] ;  /* 0x0078000000d0783b */ /* 0x000fea0000000200 */
[-C--:B------:R-:W-:Y:S08]  /*8190*/  HMMA.16816.F32.BF16 R44, R60, R50.reuse, RZ ;  /* 0x000000323c2c723c */ /* 0x080ff000000418ff */
[C---:B------:R-:W-:Y:S08]  /*81a0*/  HMMA.16816.F32.BF16 R48, R64.reuse, R50, RZ ;  /* 0x000000324030723c */ /* 0x040ff000000418ff */
[-C--:B------:R-:W-:Y:S08]  /*81b0*/  HMMA.16816.F32.BF16 R52, R64, R172.reuse, RZ ;  /* 0x000000ac4034723c */ /* 0x080ff000000418ff */
[C---:B------:R-:W-:Y:S08]  /*81c0*/  HMMA.16816.F32.BF16 R56, R60.reuse, R172, RZ ;  /* 0x000000ac3c38723c */ /* 0x040ff000000418ff */
[-C--:B------:R-:W-:Y:S08]  /*81d0*/  HMMA.16816.F32.BF16 R60, R60, R174.reuse, RZ ;  /* 0x000000ae3c3c723c */ /* 0x080ff000000418ff */
[----:B------:R-:W-:Y:S01]  /*81e0*/  HMMA.16816.F32.BF16 R64, R64, R174, RZ ;  /* 0x000000ae4040723c */ /* 0x000fe200000418ff */
[----:B------:R-:W5:Y:S07]  /*81f0*/  LDSM.16.M88.4 R172, [R212+0x6800] ;  /* 0x00680000d4ac783b */ /* 0x000f6e0000000200 */
        /* <DEDUP_REMOVED lines=17> */
[-C--:B------:R-:W-:Y:S01]  /*8310*/  HMMA.16816.F32.BF16 R60, R184, R194.reuse, R60 ;  /* 0x000000c2b83c723c */ /* 0x080fe2000004183c */
[----:B------:R-:W-:Y:S07]  /*8320*/  LDSM.16.M88.4 R184, [R212+0x7000] ;  /* 0x00700000d4b8783b */ /* 0x000fee0000000200 */
[----:B------:R-:W-:Y:S01]  /*8330*/  HMMA.16816.F32.BF16 R64, R176, R194, R64 ;  /* 0x000000c2b040723c */ /* 0x000fe20000041840 */
[----:B------:R-:W5:Y:S06]  /*8340*/  LDSM.16.M88.4 R176, [R145+0x2000] ;  /* 0x0020000091b0783b */ /* 0x000f6c0000000200 */
[----:B------:R-:W4:Y:S01]  /*8350*/  LDSM.16.M88.4 R192, [R212+0x7400] ;  /* 0x00740000d4c0783b */ /* 0x000f220000000200 */
[-C--:B-1----:R-:W-:Y:S08]  /*8360*/  HMMA.16816.F32.BF16 R4, R180, R196.reuse, R4 ;  /* 0x000000c4b404723c */ /* 0x082ff00000041804 */
        /* <DEDUP_REMOVED lines=14> */
[-C--:B--2---:R-:W-:Y:S08]  /*8450*/  HMMA.16816.F32.BF16 R52, R180, R172.reuse, R52 ;  /* 0x000000acb434723c */ /* 0x084ff00000041834 */
[C---:B------:R-:W-:Y:S08]  /*8460*/  HMMA.16816.F32.BF16 R56, R200.reuse, R172, R56 ;  /* 0x000000acc838723c */ /* 0x040ff00000041838 */
[-C--:B------:R-:W-:Y:S01]  /*8470*/  HMMA.16816.F32.BF16 R60, R200, R174.reuse, R60 ;  /* 0x000000aec83c723c */ /* 0x080fe2000004183c */
[----:B------:R-:W2:Y:S07]  /*8480*/  LDSM.16.M88.4 R200, [R2+0x4000] ;  /* 0x0040000002c8783b */ /* 0x000eae0000000200 */
[----:B------:R-:W-:Y:S01]  /*8490*/  HMMA.16816.F32.BF16 R64, R180, R174, R64 ;  /* 0x000000aeb440723c */ /* 0x000fe20000041840 */
[----:B------:R-:W2:Y:S06]  /*84a0*/  LDSM.16.M88.4 R172, [R2+0x5000] ;  /* 0x0050000002ac783b */ /* 0x000eac0000000200 */
[----:B------:R-:W2:Y:S01]  /*84b0*/  LDSM.16.M88.4 R180, [R0+0x8400] ;  /* 0x0084000000b4783b */ /* 0x000ea20000000200 */
[-C--:B-----5:R-:W-:Y:S08]  /*84c0*/  HMMA.16816.F32.BF16 R4, R176, R184.reuse, R4 ;  /* 0x000000b8b004723c */ /* 0x0a0ff00000041804 */
        /* <DEDUP_REMOVED lines=19> */
[----:B------:R-:W1:Y:S06]  /*8600*/  LDSM.16.M88.4 R176, [R0+0x8800] ;  /* 0x0088000000b0783b */ /* 0x000e6c0000000200 */
[----:B------:R-:W3:Y:S01]  /*8610*/  LDSM.16.M88.4 R204, [R212+0x8400] ;  /* 0x00840000d4cc783b */ /* 0x000ee20000000200 */
[-C--:B--2---:R-:W-:Y:S08]  /*8620*/  HMMA.16816.F32.BF16 R4, R200, R208.reuse, R4 ;  /* 0x000000d0c804723c */ /* 0x084ff00000041804 */
[C---:B------:R-:W-:Y:S08]  /*8630*/  HMMA.16816.F32.BF16 R8, R172.reuse, R208, R8 ;  /* 0x000000d0ac08723c */ /* 0x040ff00000041808 */
[-C--:B------:R-:W-:Y:S08]  /*8640*/  HMMA.16816.F32.BF16 R12, R172, R210.reuse, R12 ;  /* 0x000000d2ac0c723c */ /* 0x080ff0000004180c */
[C---:B------:R-:W-:Y:S01]  /*8650*/  HMMA.16816.F32.BF16 R16, R200.reuse, R210, R16 ;  /* 0x000000d2c810723c */ /* 0x040fe20000041810 */
[----:B------:R-:W2:Y:S06]  /*8660*/  LDSM.16.M88.4 R208, [R212+0x8800] ;  /* 0x00880000d4d0783b */ /* 0x000eac0000000200 */
[----:B------:R-:W4:Y:S01]  /*8670*/  LDSM.16.M88.4 R212, [R212+0x8c00] ;  /* 0x008c0000d4d4783b */ /* 0x000f220000000200 */
[-C--:B------:R-:W-:Y:S01]  /*8680*/  HMMA.16816.F32.BF16 R20, R200, R180.reuse, R20 ;  /* 0x000000b4c814723c */ /* 0x080fe20000041814 */
[----:B------:R-:W-:Y:S04]  /*8690*/  DEPBAR.LE SB0, 0x0 ;  /* 0x000080000000791a */ /* 0x000fe80000000000 */
[----:B------:R-:W-:Y:S03]  /*86a0*/  BAR.SYNC.DEFER_BLOCKING 0x0 ;  /* 0x0000000000007b1d */ /* 0x000fe60000010000 */
[C---:B------:R-:W-:Y:S08]  /*86b0*/  HMMA.16816.F32.BF16 R24, R172.reuse, R180, R24 ;  /* 0x000000b4ac18723c */ /* 0x040ff00000041818 */
[-C--:B------:R-:W-:Y:S08]  /*86c0*/  HMMA.16816.F32.BF16 R28, R172, R182.reuse, R28 ;  /* 0x000000b6ac1c723c */ /* 0x080ff0000004181c */
[C---:B------:R-:W-:Y:S08]  /*86d0*/  HMMA.16816.F32.BF16 R32, R200.reuse, R182, R32 ;  /* 0x000000b6c820723c */ /* 0x040ff00000041820 */
[-C--:B-1----:R-:W-:Y:S08]  /*86e0*/  HMMA.16816.F32.BF16 R36, R200, R176.reuse, R36 ;  /* 0x000000b0c824723c */ /* 0x082ff00000041824 */
[C---:B------:R-:W-:Y:S08]  /*86f0*/  HMMA.16816.F32.BF16 R40, R172.reuse, R176, R40 ;  /* 0x000000b0ac28723c */ /* 0x040ff00000041828 */
[-C--:B------:R-:W-:Y:S08]  /*8700*/  HMMA.16816.F32.BF16 R44, R172, R178.reuse, R44 ;  /* 0x000000b2ac2c723c */ /* 0x080ff0000004182c */
[C---:B------:R-:W-:Y:S08]  /*8710*/  HMMA.16816.F32.BF16 R48, R200.reuse, R178, R48 ;  /* 0x000000b2c830723c */ /* 0x040ff00000041830 */
[-C--:B------:R-:W-:Y:S08]  /*8720*/  HMMA.16816.F32.BF16 R52, R200, R184.reuse, R52 ;  /* 0x000000b8c834723c */ /* 0x080ff00000041834 */
[C---:B------:R-:W-:Y:S04]  /*8730*/  HMMA.16816.F32.BF16 R56, R172.reuse, R184, R56 ;  /* 0x000000b8ac38723c */ /* 0x040fe80000041838 */
[C---:B------:R-:W-:Y:S04]  /*8740*/  VIADD R185, R224.reuse, 0xdaa66d2b ;  /* 0xdaa66d2be0b97836 */ /* 0x040fe80000000000 */
[-C--:B------:R-:W-:Y:S08]  /*8750*/  HMMA.16816.F32.BF16 R60, R172, R186.reuse, R60 ;  /* 0x000000baac3c723c */ /* 0x080ff0000004183c */
[----:B------:R-:W-:Y:S04]  /*8760*/  HMMA.16816.F32.BF16 R64, R200, R186, R64 ;  /* 0x000000bac840723c */ /* 0x000fe80000041840 */
[C---:B------:R-:W-:Y:S02]  /*8770*/  VIADD R187, R225.reuse, 0x32370b8f ;  /* 0x32370b8fe1bb7836 */ /* 0x040fe40000000000 */
[----:B------:R-:W-:Y:S02]  /*8780*/  VIADD R186, R224, 0x78dde6e4 ;  /* 0x78dde6e4e0ba7836 */ /* 0x000fe40000000000 */
[-C--:B------:R-:W-:Y:S08]  /*8790*/  HMMA.16816.F32.BF16 R4, R188, R192.reuse, R4 ;  /* 0x000000c0bc04723c */ /* 0x080ff00000041804 */
[C---:B------:R-:W-:Y:S04]  /*87a0*/  HMMA.16816.F32.BF16 R8, R196.reuse, R192, R8 ;  /* 0x000000c0c408723c */ /* 0x040fe80000041808 */
[----:B------:R-:W-:Y:S02]  /*87b0*/  IMAD.SHL.U32 R193, R226, 0x2, RZ ;  /* 0x00000002e2c17824 */ /* 0x000fe400078e00ff */
[----:B------:R-:W-:Y:S02]  /*87c0*/  VIADD R192, R225, 0x76cf5d0a ;  /* 0x76cf5d0ae1c07836 */ /* 0x000fe40000000000 */
[-C--:B------:R-:W-:Y:S03]  /*87d0*/  HMMA.16816.F32.BF16 R12, R196, R194.reuse, R12 ;  /* 0x000000c2c40c723c */ /* 0x080fe6000004180c */
[----:B------:R-:W-:Y:S05]  /*87e0*/  FMNMX3.FTZ R0, R3, R4, R5, !PT ;  /* 0x0000000403007276 */ /* 0x000fea0007810005 */
[C---:B------:R-:W-:Y:S08]  /*87f0*/  HMMA.16816.F32.BF16 R16, R188.reuse, R194, R16 ;  /* 0x000000c2bc10723c */ /* 0x040ff00000041810 */
[-C--:B---3--:R-:W-:Y:S08]  /*8800*/  HMMA.16816.F32.BF16 R20, R188, R204.reuse, R20 ;  /* 0x000000ccbc14723c */ /* 0x088ff00000041814 */
[C---:B------:R-:W-:Y:S04]  /*8810*/  HMMA.16816.F32.BF16 R24, R196.reuse, R204, R24 ;  /* 0x000000ccc418723c */ /* 0x040fe80000041818 */
[----:B------:R-:W-:Y:S04]  /*8820*/  FMNMX3.FTZ R0, R0, R16, R17, !PT ;  /* 0x0000001000007276 */ /* 0x000fe80007810011 */
[-C--:B------:R-:W-:Y:S03]  /*8830*/  HMMA.16816.F32.BF16 R28, R196, R206.reuse, R28 ;  /* 0x000000cec41c723c */ /* 0x080fe6000004181c */
[----:B------:R-:W-:Y:S05]  /*8840*/  FMNMX3.FTZ R0, R0, R20, R21, !PT ;  /* 0x0000001400007276 */ /* 0x000fea0007810015 */
[C---:B------:R-:W-:Y:S01]  /*8850*/  HMMA.16816.F32.BF16 R32, R188.reuse, R206, R32 ;  /* 0x000000cebc20723c */ /* 0x040fe20000041820 */
[----:B------:R-:W3:Y:S07]  /*8860*/  LDL.64 R206, [R1+0x30] ;  /* 0x0000300001ce7983 */ /* 0x000eee0000100a00 */
[-C--:B--2---:R-:W-:Y:S08]  /*8870*/  HMMA.16816.F32.BF16 R36, R188, R208.reuse, R36 ;  /* 0x000000d0bc24723c */ /* 0x084ff00000041824 */
[C---:B------:R-:W-:Y:S04]  /*8880*/  HMMA.16816.F32.BF16 R40, R196.reuse, R208, R40 ;  /* 0x000000d0c428723c */ /* 0x040fe80000041828 */
[----:B------:R-:W-:Y:S04]  /*8890*/  FMNMX3.FTZ R0, R0, R32, R33, !PT ;  /* 0x0000002000007276 */ /* 0x000fe80007810021 */
[-C--:B------:R-:W-:Y:S03]  /*88a0*/  HMMA.16816.F32.BF16 R44, R196, R210.reuse, R44 ;  /* 0x000000d2c42c723c */ /* 0x080fe6000004182c */
[----:B------:R-:W-:Y:S05]  /*88b0*/  FMNMX3.FTZ R0, R0, R36, R37, !PT ;  /* 0x0000002400007276 */ /* 0x000fea0007810025 */
[C---:B------:R-:W-:Y:S08]  /*88c0*/  HMMA.16816.F32.BF16 R48, R188.reuse, R210, R48 ;  /* 0x000000d2bc30723c */ /* 0x040ff00000041830 */
[-C--:B----4-:R-:W-:Y:S08]  /*88d0*/  HMMA.16816.F32.BF16 R52, R188, R212.reuse, R52 ;  /* 0x000000d4bc34723c */ /* 0x090ff00000041834 */
[C---:B------:R-:W-:Y:S04]  /*88e0*/  HMMA.16816.F32.BF16 R56, R196.reuse, R212, R56 ;  /* 0x000000d4c438723c */ /* 0x040fe80000041838 */
[----:B------:R-:W-:Y:S04]  /*88f0*/  FMNMX3.FTZ R148, R0, R48, R49, !PT ;  /* 0x0000003000947276 */ /* 0x000fe80007810031 */
[-C--:B------:R-:W-:Y:S03]  /*8900*/  HMMA.16816.F32.BF16 R60, R196, R214.reuse, R60 ;  /* 0x000000d6c43c723c */ /* 0x080fe6000004183c */
[----:B------:R-:W-:Y:S05]  /*8910*/  FMNMX3.FTZ R148, R148, R52, R53, !PT ;  /* 0x0000003494947276 */ /* 0x000fea0007810035 */
[----:B------:R-:W-:Y:S11]  /*8920*/  HMMA.16816.F32.BF16 R64, R188, R214, R64 ;  /* 0x000000d6bc40723c */ /* 0x000ff60000041840 */
[----:B------:R-:W-:Y:S08]  /*8930*/  @!UPT UIADD3 URZ, UPT, UPT, URZ, URZ, URZ ;  /* 0x000000fffffff290 */ /* 0x000ff0000fffe0ff */
[----:B------:R-:W-:Y:S02]  /*8940*/  FMNMX3.FTZ R148, R148, R64, R65, !PT ;  /* 0x0000004094947276 */ /* 0x000fe40007810041 */
[----:B---3--:R-:W-:Y:S05]  /*8950*/  LOP3.LUT R146, R193, R207, R225, 0x96, !PT ;  /* 0x000000cfc1927212 */ /* 0x008fea00078e96e1 */
[----:B------:R-:W-:Y:S05]  /*8960*/  IMAD.WIDE.U32 R146, R146, -0x326172a9, RZ ;  /* 0xcd9e8d5792927825 */ /* 0x000fea00078e00ff */
[C---:B------:R-:W-:Y:S02]  /*8970*/  LOP3.LUT R172, R147.reuse, R251, RZ, 0x3c, !PT ;  /* 0x000000fb93ac7212 */ /* 0x040fe400078e3cff */
[----:B------:R-:W-:Y:S02]  /*8980*/  LOP3.LUT R194, R146, R231, RZ, 0x3c, !PT ;  /* 0x000000e792c27212 */ /* 0x000fe400078e3cff */
[----:B------:R-:W-:Y:S01]  /*8990*/  LOP3.LUT R147, R147, R241, RZ, 0x3c, !PT ;  /* 0x000000f193937212 */ /* 0x000fe200078e3cff */
[----:B------:R-:W-:Y:S01]  /*89a0*/  IMAD.WIDE.U32 R172, R172, -0x2daee0ad, RZ ;  /* 0xd2511f53acac7825 */ /* 0x000fe200078e00ff */
[----:B------:R-:W-:Y:S03]  /*89b0*/  LOP3.LUT R182, R146, R240, RZ, 0x3c, !PT ;  /* 0x000000f092b67212 */ /* 0x000fe600078e3cff */
[----:B------:R-:W-:Y:S01]  /*89c0*/  IMAD.WIDE.U32 R194, R194, -0x2daee0ad, RZ ;  /* 0xd2511f53c2c27825 */ /* 0x000fe200078e00ff */
[----:B------:R-:W-:Y:S03]  /*89d0*/  LOP3.LUT R2, R246, R192, R173, 0x96, !PT ;  /* 0x000000c0f6027212 */ /* 0x000fe600078e96ad */
[----:B------:R-:W-:Y:S01]  /*89e0*/  IMAD.WIDE.U32 R146, R147, -0x2daee0ad, RZ ;  /* 0xd2511f5393927825 */ /* 0x000fe200078e00ff */
[C---:B------:R-:W-:Y:S03]  /*89f0*/  LOP3.LUT R180, R187.reuse, R172, R195, 0x96, !PT ;  /* 0x000000acbbb47212 */ /* 0x040fe600078e96c3 */
[----:B------:R-:W-:Y:S01]  /*8a00*/  IMAD.WIDE.U32 R196, R2, -0x326172a9, RZ ;  /* 0xcd9e8d5702c47825 */ /* 0x000fe200078e00ff */
[----:B------:R-:W-:Y:S02]  /*8a10*/  FMNMX3.FTZ R2, R144, R6, R7, !PT ;  /* 0x0000000690027276 */ /* 0x000fe40007810007 */
[----:B------:R-:W-:Y:S01]  /*8a20*/  LOP3.LUT R176, R236, R192, R147, 0x96, !PT ;  /* 0x000000c0ecb07212 */ /* 0x000fe200078e9693 */
[----:B------:R-:W-:Y:S01]  /*8a30*/  IMAD.WIDE.U32 R182, R182, -0x2daee0ad, RZ ;  /* 0xd2511f53b6b67825 */ /* 0x000fe200078e00ff */
[----:B------:R-:W-:Y:S02]  /*8a40*/  FMNMX3.FTZ R2, R2, R18, R19, !PT ;  /* 0x0000001202027276 */ /* 0x000fe40007810013 */
[-C--:B------:R-:W-:Y:S01]  /*8a50*/  LOP3.LUT R191, R244, R185.reuse, R197, 0x96, !PT ;  /* 0x000000b9f4bf7212 */ /* 0x080fe200078e96c5 */
[----:B------:R-:W-:Y:S01]  /*8a60*/  IMAD.WIDE.U32 R180, R180, -0x326172a9, RZ ;  /* 0xcd9e8d57b4b47825 */ /* 0x000fe200078e00ff */
[----:B------:R-:W-:Y:S02]  /*8a70*/  FMNMX3.FTZ R2, R2, R22, R23, !PT ;  /* 0x0000001602027276 */ /* 0x000fe40007810017 */
[----:B------:R-:W-:Y:S01]  /*8a80*/  LOP3.LUT R178, R187, R146, R183, 0x96, !PT ;  /* 0x00000092bbb27212 */ /* 0x000fe200078e96b7 */
[----:B------:R-:W-:Y:S01]  /*8a90*/  IMAD.WIDE.U32 R176, R176, -0x326172a9, RZ ;  /* 0xcd9e8d57b0b07825 */ /* 0x000fe200078e00ff */
[----:B------:R-:W-:Y:S02]  /*8aa0*/  FMNMX3.FTZ R0, R2, R34, R35, !PT ;  /* 0x0000002202007276 */ /* 0x000fe40007810023 */
[----:B------:R-:W-:Y:S01]  /*8ab0*/  LOP3.LUT R196, R186, R196, R181, 0x96, !PT ;  /* 0x000000c4bac47212 */ /* 0x000fe200078e96b5 */
[----:B------:R-:W-:Y:S01]  /*8ac0*/  IMAD.WIDE.U32 R178, R178, -0x326172a9, RZ ;  /* 0xcd9e8d57b2b27825 */ /* 0x000fe200078e00ff */
[----:B------:R-:W-:Y:S02]  /*8ad0*/  LOP3.LUT R190, R234, R185, R177, 0x96, !PT ;  /* 0x000000b9eabe7212 */ /* 0x000fe400078e96b1 */
[----:B------:R-:W-:Y:S01]  /*8ae0*/  FMNMX3.FTZ R184, R0, R38, R39, !PT ;  /* 0x0000002600b87276 */ /* 0x000fe20007810027 */
[----:B------:R-:W-:Y:S06]  /*8af0*/  @P1 BRA `(.L_x_486) ;  /* 0xffffffec00401947 */ /* 0x000fec000383ffff */
.L_x_485:
[----:B------:R-:W2:Y:S01]  /*8b00*/  SHFL.BFLY PT, R145, R148, 0x2, 0x1f ;  /* 0x0c401f0094917f89 */ /* 0x000ea200000e0000 */
[----:B------:R-:W-:Y:S01]  /*8b10*/  FMNMX3.FTZ R0, R184, R50, R51, !PT ;  /* 0x00000032b8007276 */ /* 0x000fe20007810033 */
[----:B------:R-:W-:Y:S01]  /*8b20*/  VIADD R197, R225, 0xed9eba14 ;  /* 0xed9eba14e1c57836 */ /* 0x000fe20000000000 */
[----:B------:R-:W-:Y:S01]  /*8b30*/  LOP3.LUT R2, R186, R176, R179, 0x96, !PT ;  /* 0x000000b0ba027212 */ /* 0x000fe200078e96b3 */
[----:B-1----:R-:W-:Y:S01]  /*8b40*/  IMAD.WIDE.U32 R146, R191, -0x2daee0ad, RZ ;  /* 0xd2511f53bf927825 */ /* 0x002fe200078e00ff */
[----:B------:R-:W-:Y:S03]  /*8b50*/  FMNMX3.FTZ R0, R0, R54, R55, !PT ;  /* 0x0000003600007276 */ /* 0x000fe60007810037 */
[----:B------:R-:W-:Y:S01]  /*8b60*/  IMAD.WIDE.U32 R176, R196, -0x2daee0ad, RZ ;  /* 0xd2511f53c4b07825 */ /* 0x000fe200078e00ff */
[----:B------:R-:W-:Y:S02]  /*8b70*/  LOP3.LUT R183, R197, R194, R147, 0x96, !PT ;  /* 0x000000c2c5b77212 */ /* 0x000fe400078e9693 */
[----:B------:R-:W-:Y:S01]  /*8b80*/  FMNMX3.FTZ R147, R0, R66, R67, !PT ;  /* 0x0000004200937276 */ /* 0x000fe20007810043 */
[----:B------:R-:W-:Y:S01]  /*8b90*/  VIADD R196, R225, 0xa9066899 ;  /* 0xa9066899e1c47836 */ /* 0x000fe20000000000 */
[----:B------:R-:W-:Y:S01]  /*8ba0*/  FMNMX3.FTZ R0, R149, R8, R9, !PT ;  /* 0x0000000895007276 */ /* 0x000fe20007810009 */
[----:B------:R-:W-:Y:S03]  /*8bb0*/  IMAD.WIDE.U32 R172, R190, -0x2daee0ad, RZ ;  /* 0xd2511f53beac7825 */ /* 0x000fe600078e00ff */
[----:B------:R-:W-:Y:S01]  /*8bc0*/  LOP3.LUT R174, R196, R146, R177, 0x96, !PT ;  /* 0x00000092c4ae7212 */ /* 0x000fe200078e96b1 */
[----:B------:R-:W-:Y:S01]  /*8bd0*/  IMAD.WIDE.U32 R198, R2, -0x2daee0ad, RZ ;  /* 0xd2511f5302c67825 */ /* 0x000fe200078e00ff */
[----:B------:R-:W1:Y:S02]  /*8be0*/  SHFL.BFLY PT, R177, R147, 0x2, 0x1f ;  /* 0x0c401f0093b17f89 */ /* 0x000e6400000e0000 */
[----:B------:R-:W-:Y:S01]  /*8bf0*/  LOP3.LUT R188, R197, R182, R173, 0x96, !PT ;  /* 0x000000b6c5bc7212 */ /* 0x000fe200078e96ad */
[----:B------:R-:W-:Y:S01]  /*8c00*/  VIADD R210, R224, 0x1715609d ;  /* 0x1715609de0d27836 */ /* 0x000fe20000000000 */
[----:B------:R-:W-:Y:S01]  /*8c10*/  LOP3.LUT R172, R196, R172, R199, 0x96, !PT ;  /* 0x000000acc4ac7212 */ /* 0x000fe200078e96c7 */
[----:B------:R-:W-:Y:S01]  /*8c20*/  VIADD R195, R224, 0xb54cda56 ;  /* 0xb54cda56e0c37836 */ /* 0x000fe20000000000 */
[----:B------:R-:W-:Y:S01]  /*8c30*/  FMNMX3.FTZ R0, R0, R12, R13, !PT ;  /* 0x0000000c00007276 */ /* 0x000fe2000781000d */
[----:B------:R-:W-:Y:S01]  /*8c40*/  IMAD.WIDE.U32 R188, R188, -0x326172a9, RZ ;  /* 0xcd9e8d57bcbc7825 */ /* 0x000fe200078e00ff */
[----:B------:R-:W-:Y:S03]  /*8c50*/  FMNMX3.FTZ R2, R150, R10, R11, !PT ;  /* 0x0000000a96027276 */ /* 0x000fe6000781000b */
[----:B------:R-:W-:Y:S01]  /*8c60*/  IMAD.WIDE.U32 R182, R183, -0x326172a9, RZ ;  /* 0xcd9e8d57b7b67825 */ /* 0x000fe200078e00ff */
[----:B------:R-:W-:Y:S03]  /*8c70*/  LOP3.LUT R181, R210, R178, R189, 0x96, !PT ;  /* 0x000000b2d2b57212 */ /* 0x000fe600078e96bd */
[----:B------:R-:W-:Y:S01]  /*8c80*/  IMAD.WIDE.U32 R174, R174, -0x326172a9, RZ ;  /* 0xcd9e8d57aeae7825 */ /* 0x000fe200078e00ff */
[----:B------:R-:W-:Y:S03]  /*8c90*/  LOP3.LUT R180, R210, R180, R183, 0x96, !PT ;  /* 0x000000b4d2b47212 */ /* 0x000fe600078e96b7 */
[----:B------:R-:W-:Y:S01]  /*8ca0*/  IMAD.WIDE.U32 R172, R172, -0x326172a9, RZ ;  /* 0xcd9e8d57acac7825 */ /* 0x000fe200078e00ff */
[----:B------:R-:W-:Y:S02]  /*8cb0*/  LOP3.LUT R146, R195, R182, R175, 0x96, !PT ;  /* 0x000000b6c3927212 */ /* 0x000fe400078e96af */
[----:B------:R-:W-:Y:S01]  /*8cc0*/  PRMT R178, R174, 0x7773, RZ ;  /* 0x00007773aeb27816 */ /* 0x000fe200000000ff */
[----:B------:R-:W-:Y:S01]  /*8cd0*/  VIADD R209, R225, 0x646e171e ;  /* 0x646e171ee1d17836 */ /* 0x000fe20000000000 */
[----:B--2---:R-:W-:Y:S01]  /*8ce0*/  FMNMX.FTZ R148, R148, R145, !PT ;  /* 0x0000009194947209 */ /* 0x004fe20007810000 */
[----:B------:R-:W-:Y:S01]  /*8cf0*/  IMAD.MOV.U32 R184, RZ, RZ, R172 ;  /* 0x000000ffffb87224 */ /* 0x000fe200078e00ac */
[----:B------:R-:W-:Y:S02]  /*8d00*/  PRMT R175, R174, 0x7772, RZ ;  /* 0x00007772aeaf7816 */ /* 0x000fe400000000ff */
[----:B------:R-:W-:Y:S01]  /*8d10*/  LOP3.LUT R145, R195, R188, R173, 0x96, !PT ;  /* 0x000000bcc3917212 */ /* 0x000fe200078e96ad */
[----:B------:R-:W2:Y:S01]  /*8d20*/  SHFL.BFLY PT, R179, R148, 0x1, 0x1f ;  /* 0x0c201f0094b37f89 */ /* 0x000ea200000e0000 */
[----:B-1----:R-:W-:Y:S02]  /*8d30*/  FMNMX.FTZ R147, R147, R177, !PT ;  /* 0x000000b193937209 */ /* 0x002fe40007810000 */
[----:B------:R-:W-:Y:S02]  /*8d40*/  FMNMX3.FTZ R173, R0, R24, R25, !PT ;  /* 0x0000001800ad7276 */ /* 0x000fe40007810019 */
[----:B------:R-:W-:Y:S02]  /*8d50*/  PRMT R194, R175, 0x5410, R178 ;  /* 0x00005410afc27816 */ /* 0x000fe400000000b2 */
[----:B------:R-:W-:Y:S01]  /*8d60*/  FMNMX3.FTZ R0, R2, R14, R15, !PT ;  /* 0x0000000e02007276 */ /* 0x000fe2000781000f */
[----:B------:R-:W1:Y:S01]  /*8d70*/  SHFL.BFLY PT, R178, R147, 0x1, 0x1f ;  /* 0x0c201f0093b27f89 */ /* 0x000e6200000e0000 */
[----:B------:R-:W-:Y:S02]  /*8d80*/  FMNMX3.FTZ R2, R173, R28, R29, !PT ;  /* 0x0000001cad027276 */ /* 0x000fe4000781001d */
[----:B------:R-:W-:Y:S02]  /*8d90*/  MOV R190, R174 ;  /* 0x000000ae00be7202 */ /* 0x000fe40000000f00 */
[----:B------:R-:W-:Y:S02]  /*8da0*/  FMNMX3.FTZ R2, R2, R40, R41, !PT ;  /* 0x0000002802027276 */ /* 0x000fe40007810029 */
[----:B------:R-:W-:Y:S01]  /*8db0*/  PRMT R191, R174, 0x7771, RZ ;  /* 0x00007771aebf7816 */ /* 0x000fe200000000ff */
[----:B------:R-:W-:Y:S01]  /*8dc0*/  IMAD.WIDE.U32 R174, R180, -0x2daee0ad, RZ ;  /* 0xd2511f53b4ae7825 */ /* 0x000fe200078e00ff */
[----:B------:R-:W-:Y:S02]  /*8dd0*/  FMNMX3.FTZ R2, R2, R44, R45, !PT ;  /* 0x0000002c02027276 */ /* 0x000fe4000781002d */
[C---:B------:R-:W-:Y:S01]  /*8de0*/  PRMT R183, R172.reuse, 0x7773, RZ ;  /* 0x00007773acb77816 */ /* 0x040fe200000000ff */
[----:B------:R-:W-:Y:S01]  /*8df0*/  IMAD.MOV.U32 R202, RZ, RZ, R174 ;  /* 0x000000ffffca7224 */ /* 0x000fe200078e00ae */
[C---:B------:R-:W-:Y:S02]  /*8e00*/  PRMT R182, R172.reuse, 0x7772, RZ ;  /* 0x00007772acb67816 */ /* 0x040fe400000000ff */
[----:B------:R-:W-:Y:S02]  /*8e10*/  PRMT R189, R172, 0x7771, RZ ;  /* 0x00007771acbd7816 */ /* 0x000fe400000000ff */
[----:B--2---:R-:W-:Y:S02]  /*8e20*/  FMNMX.FTZ R148, R148, R179, !PT ;  /* 0x000000b394947209 */ /* 0x004fe40007810000 */
[----:B------:R-:W-:Y:S01]  /*8e30*/  LOP3.LUT R172, R209, R176, R175, 0x96, !PT ;  /* 0x000000b0d1ac7212 */ /* 0x000fe200078e96af */
[----:B------:R-:W-:Y:S01]  /*8e40*/  IMAD.WIDE.U32 R176, R181, -0x2daee0ad, RZ ;  /* 0xd2511f53b5b07825 */ /* 0x000fe200078e00ff */
[----:B------:R-:W-:Y:S03]  /*8e50*/  FMNMX3.FTZ R173, R2, R56, R57, !PT ;  /* 0x0000003802ad7276 */ /* 0x000fe60007810039 */
[----:B------:R-:W-:Y:S01]  /*8e60*/  FMUL.FTZ R181, R148, UR4 ;  /* 0x0000000494b57c20 */ /* 0x000fe20008410000 */
[----:B------:R-:W-:Y:S01]  /*8e70*/  FMNMX3.FTZ R0, R0, R26, R27, !PT ;  /* 0x0000001a00007276 */ /* 0x000fe2000781001b */
[----:B------:R-:W-:Y:S01]  /*8e80*/  IMAD.MOV.U32 R199, RZ, RZ, R176 ;  /* 0x000000ffffc77224 */ /* 0x000fe200078e00b0 */
[----:B------:R-:W-:Y:S02]  /*8e90*/  FSETP.NEU.FTZ.AND P1, PT, R148, -INF , PT ;  /* 0xff8000009400780b */ /* 0x000fe40003f3d000 */
[----:B------:R-:W-:Y:S02]  /*8ea0*/  FMNMX3.FTZ R173, R173, R60, R61, !PT ;  /* 0x0000003cadad7276 */ /* 0x000fe4000781003d */
[----:B------:R-:W-:Y:S02]  /*8eb0*/  FMNMX3.FTZ R0, R0, R30, R31, !PT ;  /* 0x0000001e00007276 */ /* 0x000fe4000781001f */
[----:B------:R-:W-:Y:S01]  /*8ec0*/  FSEL R181, R181, RZ, P1 ;  /* 0x000000ffb5b57208 */ /* 0x000fe20000800000 */
[----:B------:R-:W2:Y:S01]  /*8ed0*/  SHFL.BFLY PT, R175, R173, 0x2, 0x1f ;  /* 0x0c401f00adaf7f89 */ /* 0x000ea200000e0000 */
[----:B------:R-:W-:Y:S02]  /*8ee0*/  FMNMX3.FTZ R0, R0, R42, R43, !PT ;  /* 0x0000002a00007276 */ /* 0x000fe4000781002b */
[----:B-1----:R-:W-:Y:S01]  /*8ef0*/  FMNMX.FTZ R147, R147, R178, !PT ;  /* 0x000000b293937209 */ /* 0x002fe20007810000 */
[----:B------:R-:W-:Y:S01]  /*8f00*/  FFMA.FTZ R16, R16, UR4, -R181 ;  /* 0x0000000410107c23 */ /* 0x000fe200080108b5 */
[----:B------:R-:W-:Y:S01]  /*8f10*/  FMNMX3.FTZ R0, R0, R46, R47, !PT ;  /* 0x0000002e00007276 */ /* 0x000fe2000781002f */
[----:B------:R-:W-:Y:S01]  /*8f20*/  FFMA.FTZ R17, R17, UR4, -R181 ;  /* 0x0000000411117c23 */ /* 0x000fe200080108b5 */
[----:B------:R-:W-:Y:S01]  /*8f30*/  PRMT R200, R182, 0x5410, R183 ;  /* 0x00005410b6c87816 */ /* 0x000fe200000000b7 */
[----:B------:R2:W-:Y:S01]  /*8f40*/  MUFU.EX2 R215, R16 ;  /* 0x0000001000d77308 */ /* 0x0005e20000000800 */
[C---:B------:R-:W-:Y:S01]  /*8f50*/  FMUL.FTZ R182, R147.reuse, UR4 ;  /* 0x0000000493b67c20 */ /* 0x040fe20008410000 */
[----:B------:R-:W-:Y:S01]  /*8f60*/  FSETP.NEU.FTZ.AND P1, PT, R147, -INF , PT ;  /* 0xff8000009300780b */ /* 0x000fe20003f3d000 */
[----:B------:R-:W-:Y:S01]  /*8f70*/  FFMA.FTZ R4, R4, UR4, -R181 ;  /* 0x0000000404047c23 */ /* 0x000fe200080108b5 */
[----:B------:R-:W-:Y:S01]  /*8f80*/  FMNMX3.FTZ R0, R0, R58, R59, !PT ;  /* 0x0000003a00007276 */ /* 0x000fe2000781003b */
[--C-:B------:R-:W-:Y:S01]  /*8f90*/  FFMA.FTZ R5, R5, UR4, -R181.reuse ;  /* 0x0000000405057c23 */ /* 0x100fe200080108b5 */
[----:B------:R-:W-:Y:S01]  /*8fa0*/  FSEL R182, R182, RZ, P1 ;  /* 0x000000ffb6b67208 */ /* 0x000fe20000800000 */
[----:B------:R-:W-:Y:S01]  /*8fb0*/  FFMA.FTZ R32, R32, UR4, -R181 ;  /* 0x0000000420207c23 */ /* 0x000fe200080108b5 */
[----:B------:R-:W-:Y:S02]  /*8fc0*/  FMNMX3.FTZ R0, R0, R62, R63, !PT ;  /* 0x0000003e00007276 */ /* 0x000fe4000781003f */
[----:B------:R1:W3:Y:S01]  /*8fd0*/  MUFU.EX2 R232, R17 ;  /* 0x0000001100e87308 */ /* 0x0002e20000000800 */
[----:B------:R-:W-:Y:S01]  /*8fe0*/  PRMT R203, R174, 0x7773, RZ ;  /* 0x00007773aecb7816 */ /* 0x000fe200000000ff */
[--C-:B------:R-:W-:Y:S01]  /*8ff0*/  FFMA.FTZ R18, R18, UR4, -R182.reuse ;  /* 0x0000000412127c23 */ /* 0x100fe200080108b6 */
[C---:B------:R-:W-:Y:S01]  /*9000*/  PRMT R201, R174.reuse, 0x7772, RZ ;  /* 0x00007772aec97816 */ /* 0x040fe200000000ff */
[----:B------:R-:W4:Y:S01]  /*9010*/  SHFL.BFLY PT, R2, R0, 0x2, 0x1f ;  /* 0x0c401f0000027f89 */ /* 0x000f2200000e0000 */
[----:B------:R-:W-:Y:S01]  /*9020*/  PRMT R204, R174, 0x7771, RZ ;  /* 0x00007771aecc7816 */ /* 0x000fe200000000ff */
[--C-:B------:R-:W-:Y:S01]  /*9030*/  FFMA.FTZ R6, R6, UR4, -R182.reuse ;  /* 0x0000000406067c23 */ /* 0x100fe200080108b6 */
[----:B------:R-:W-:Y:S03]  /*9040*/  LOP3.LUT R174, R190, 0xff, RZ, 0xc0, !PT ;  /* 0x000000ffbeae7812 */ /* 0x000fe600078ec0ff */
[----:B------:R5:W-:Y:S01]  /*9050*/  MUFU.EX2 R230, R18 ;  /* 0x0000001200e67308 */ /* 0x000be20000000800 */
[----:B--2---:R-:W-:Y:S01]  /*9060*/  FMNMX.FTZ R16, R173, R175, !PT ;  /* 0x000000afad107209 */ /* 0x004fe20007810000 */
[--C-:B------:R-:W-:Y:S01]  /*9070*/  FFMA.FTZ R19, R19, UR4, -R182.reuse ;  /* 0x0000000413137c23 */ /* 0x100fe200080108b6 */
[----:B------:R-:W-:Y:S01]  /*9080*/  PRMT R179, R174, 0x5410, R191 ;  /* 0x00005410aeb37816 */ /* 0x000fe200000000bf */
[----:B------:R-:W-:Y:S01]  /*9090*/  FFMA.FTZ R33, R33, UR4, -R181 ;  /* 0x0000000421217c23 */ /* 0x000fe200080108b5 */
[----:B------:R-:W-:Y:S01]  /*90a0*/  LOP3.LUT R174, R184, 0xff, RZ, 0xc0, !PT ;  /* 0x000000ffb8ae7812 */ /* 0x000fe200078ec0ff */
[----:B------:R-:W2:Y:S01]  /*90b0*/  SHFL.BFLY PT, R175, R16, 0x1, 0x1f ;  /* 0x0c201f0010af7f89 */ /* 0x000ea200000e0000 */
[C---:B------:R-:W-:Y:S03]  /*90c0*/  LOP3.LUT R173, R146.reuse, 0xff, RZ, 0xc0, !PT ;  /* 0x000000ff92ad7812 */ /* 0x040fe600078ec0ff */
[----:B------:R-:W-:Y:S01]  /*90d0*/  MUFU.EX2 R211, R6 ;  /* 0x0000000600d37308 */ /* 0x000fe20000000800 */
[----:B-1----:R-:W-:Y:S01]  /*90e0*/  LOP3.LUT R17, R146, 0xffff, RZ, 0xc0, !PT ;  /* 0x0000ffff92117812 */ /* 0x002fe200078ec0ff */
[--C-:B------:R-:W-:Y:S01]  /*90f0*/  FFMA.FTZ R34, R34, UR4, -R182.reuse ;  /* 0x0000000422227c23 */ /* 0x100fe200080108b6 */
[----:B------:R-:W-:Y:S01]  /*9100*/  PRMT R189, R174, 0x5410, R189 ;  /* 0x00005410aebd7816 */ /* 0x000fe200000000bd */
[--C-:B------:R-:W-:Y:S01]  /*9110*/  FFMA.FTZ R35, R35, UR4, -R182.reuse ;  /* 0x0000000423237c23 */ /* 0x100fe200080108b6 */
[----:B------:R-:W-:Y:S01]  /*9120*/  LOP3.LUT R188, R209, R198, R177, 0x96, !PT ;  /* 0x000000c6d1bc7212 */ /* 0x000fe200078e96b1 */
[----:B------:R-:W-:Y:S01]  /*9130*/  FFMA.FTZ R20, R20, UR4, -R181 ;  /* 0x0000000414147c23 */ /* 0x000fe200080108b5 */
[----:B------:R-:W-:Y:S03]  /*9140*/  PRMT R198, R176, 0x7773, RZ ;  /* 0x00007773b0c67816 */ /* 0x000fe600000000ff */
[----:B------:R1:W-:Y:S01]  /*9150*/  MUFU.EX2 R233, R19 ;  /* 0x0000001300e97308 */ /* 0x0003e20000000800 */
[----:B-----5:R-:W-:Y:S01]  /*9160*/  SHF.R.U32.HI R18, RZ, 0x8, R17 ;  /* 0x00000008ff127819 */ /* 0x020fe20000011611 */
[----:B------:R-:W-:Y:S01]  /*9170*/  FFMA.FTZ R21, R21, UR4, -R181 ;  /* 0x0000000415157c23 */ /* 0x000fe200080108b5 */
[----:B------:R-:W-:Y:S01]  /*9180*/  IADD3 R17, PT, PT, R193, 0x1, RZ ;  /* 0x00000001c1117810 */ /* 0x000fe20007ffe0ff */
[--C-:B------:R-:W-:Y:S01]  /*9190*/  FFMA.FTZ R22, R22, UR4, -R182.reuse ;  /* 0x0000000416167c23 */ /* 0x100fe200080108b6 */
[----:B----4-:R-:W-:Y:S01]  /*91a0*/  FMNMX.FTZ R0, R0, R2, !PT ;  /* 0x0000000200007209 */ /* 0x010fe20007810000 */
[----:B------:R-:W-:Y:S01]  /*91b0*/  FFMA.FTZ R23, R23, UR4, -R182 ;  /* 0x0000000417177c23 */ /* 0x000fe200080108b6 */
[----:B------:R-:W-:Y:S03]  /*91c0*/  LOP3.LUT R174, R207, R225, R17, 0x96, !PT ;  /* 0x000000e1cfae7212 */ /* 0x000fe600078e9611 */
[----:B------:R4:W-:Y:S01]  /*91d0*/  MUFU.EX2 R238, R4 ;  /* 0x0000000400ee7308 */ /* 0x0009e20000000800 */
[----:B------:R-:W-:Y:S01]  /*91e0*/  LOP3.LUT R2, R145, 0xffff, RZ, 0xc0, !PT ;  /* 0x0000ffff91027812 */ /* 0x000fe200078ec0ff */
[----:B------:R-:W-:Y:S01]  /*91f0*/  FFMA.FTZ R48, R48, UR4, -R181 ;  /* 0x0000000430307c23 */ /* 0x000fe200080108b5 */
[--C-:B------:R-:W-:Y:S01]  /*9200*/  PRMT R178, R173, 0x5410, R18.reuse ;  /* 0x00005410adb27816 */ /* 0x100fe20000000012 */
[----:B------:R-:W-:Y:S01]  /*9210*/  IMAD.WIDE.U32 R206, R174, -0x326172a9, RZ ;  /* 0xcd9e8d57aece7825 */ /* 0x000fe200078e00ff */
[----:B------:R-:W-:Y:S02]  /*9220*/  PRMT R18, R146, 0x7632, R18 ;  /* 0x0000763292127816 */ /* 0x000fe40000000012 */
[----:B------:R-:W-:Y:S03]  /*9230*/  SHF.R.U32.HI R173, RZ, 0x18, R146 ;  /* 0x00000018ffad7819 */ /* 0x000fe60000011692 */
[----:B------:R5:W3:Y:S01]  /*9240*/  MUFU.EX2 R213, R5 ;  /* 0x0000000500d57308 */ /* 0x000ae20000000800 */
[----:B------:R-:W-:Y:S01]  /*9250*/  LOP3.LUT R146, R145, 0xff, RZ, 0xc0, !PT ;  /* 0x000000ff91927812 */ /* 0x000fe200078ec0ff */
[----:B------:R-:W-:Y:S01]  /*9260*/  FFMA.FTZ R50, R50, UR4, -R182 ;  /* 0x0000000432327c23 */ /* 0x000fe200080108b6 */
[----:B------:R-:W-:Y:S01]  /*9270*/  SHF.R.U32.HI R17, RZ, 0x8, R2 ;  /* 0x00000008ff117819 */ /* 0x000fe20000011602 */
[--C-:B------:R-:W-:Y:S01]  /*9280*/  FFMA.FTZ R51, R51, UR4, -R182.reuse ;  /* 0x0000000433337c23 */ /* 0x100fe200080108b6 */
[C---:B------:R-:W-:Y:S01]  /*9290*/  PRMT R180, R176.reuse, 0x7772, RZ ;  /* 0x00007772b0b47816 */ /* 0x040fe200000000ff */
[----:B------:R-:W3:Y:S01]  /*92a0*/  SHFL.BFLY PT, R2, R0, 0x1, 0x1f ;  /* 0x0c201f0000027f89 */ /* 0x000ee200000e0000 */
[----:B------:R-:W-:Y:S03]  /*92b0*/  PRMT R190, R176, 0x7771, RZ ;  /* 0x00007771b0be7816 */ /* 0x000fe600000000ff */
[----:B------:R-:W-:Y:S01]  /*92c0*/  MUFU.EX2 R237, R33 ;  /* 0x0000002100ed7308 */ /* 0x000fe20000000800 */
[----:B------:R-:W-:Y:S01]  /*92d0*/  PRMT R176, R146, 0x5410, R17 ;  /* 0x0000541092b07816 */ /* 0x000fe20000000011 */
[--C-:B------:R-:W-:Y:S01]  /*92e0*/  FFMA.FTZ R17, R7, UR4, -R182.reuse ;  /* 0x0000000407117c23 */ /* 0x100fe200080108b6 */
[----:B--2---:R-:W-:Y:S01]  /*92f0*/  FMNMX.FTZ R146, R16, R175, !PT ;  /* 0x000000af10927209 */ /* 0x004fe20007810000 */
[----:B------:R-:W-:Y:S01]  /*9300*/  FFMA.FTZ R52, R52, UR4, -R181 ;  /* 0x0000000434347c23 */ /* 0x000fe200080108b5 */
[----:B------:R-:W-:Y:S01]  /*9310*/  LOP3.LUT R16, R206, R231, RZ, 0x3c, !PT ;  /* 0x000000e7ce107212 */ /* 0x000fe200078e3cff */
[--C-:B------:R-:W-:Y:S01]  /*9320*/  FFMA.FTZ R38, R38, UR4, -R182.reuse ;  /* 0x0000000426267c23 */ /* 0x100fe200080108b6 */
[C---:B------:R-:W-:Y:S01]  /*9330*/  FSETP.NEU.FTZ.AND P1, PT, R146.reuse, -INF , PT ;  /* 0xff8000009200780b */ /* 0x040fe20003f3d000 */
[----:B------:R-:W-:Y:S01]  /*9340*/  FMUL.FTZ R183, R146, UR4 ;  /* 0x0000000492b77c20 */ /* 0x000fe20008410000 */
[----:B-1----:R-:W-:Y:S01]  /*9350*/  PRMT R19, R145, 0x7632, R19 ;  /* 0x0000763291137816 */ /* 0x002fe20000000013 */
[----:B------:R-:W-:Y:S01]  /*9360*/  IMAD.WIDE.U32 R6, R16, -0x2daee0ad, RZ ;  /* 0xd2511f5310067825 */ /* 0x000fe200078e00ff */
[----:B------:R-:W-:Y:S01]  /*9370*/  SHF.R.U32.HI R145, RZ, 0x18, R145 ;  /* 0x00000018ff917819 */ /* 0x000fe20000011691 */
[----:B------:R-:W1:Y:S01]  /*9380*/  LDC R16, c[0x0][0x4f8] ;  /* 0x00013e00ff107b82 */ /* 0x000e620000000800 */
[----:B------:R-:W-:Y:S01]  /*9390*/  FSEL R183, R183, RZ, P1 ;  /* 0x000000ffb7b77208 */ /* 0x000fe20000800000 */
[----:B------:R-:W2:Y:S01]  /*93a0*/  MUFU.EX2 R214, R17 ;  /* 0x0000001100d67308 */ /* 0x000ea20000000800 */
[----:B----4-:R-:W-:Y:S01]  /*93b0*/  LOP3.LUT R4, R19, 0xff, RZ, 0xc0, !PT ;  /* 0x000000ff13047812 */ /* 0x010fe200078ec0ff */
[----:B------:R-:W-:Y:S01]  /*93c0*/  FFMA.FTZ R39, R39, UR4, -R182 ;  /* 0x0000000427277c23 */ /* 0x000fe200080108b6 */
[----:B------:R-:W-:Y:S01]  /*93d0*/  PRMT R201, R201, 0x5410, R203 ;  /* 0x00005410c9c97816 */ /* 0x000fe200000000cb */
[--C-:B------:R-:W-:Y:S01]  /*93e0*/  FFMA.FTZ R8, R8, UR4, -R183.reuse ;  /* 0x0000000408087c23 */ /* 0x100fe200080108b7 */
[----:B------:R-:W-:Y:S01]  /*93f0*/  FFMA.FTZ R9, R9, UR4, -R183 ;  /* 0x0000000409097c23 */ /* 0x000fe200080108b7 */
[----:B------:R-:W-:Y:S01]  /*9400*/  PRMT R177, R4, 0x5410, R145 ;  /* 0x0000541004b17816 */ /* 0x000fe20000000091 */
[--C-:B------:R-:W-:Y:S03]  /*9410*/  FFMA.FTZ R12, R12, UR4, -R183.reuse ;  /* 0x000000040c0c7c23 */ /* 0x100fe600080108b7 */
[----:B------:R-:W-:Y:S01]  /*9420*/  MUFU.EX2 R19, R8 ;  /* 0x0000000800137308 */ /* 0x000fe20000000800 */
[----:B---3--:R-:W-:Y:S01]  /*9430*/  FMNMX.FTZ R145, R0, R2, !PT ;  /* 0x0000000200917209 */ /* 0x008fe20007810000 */
[--C-:B------:R-:W-:Y:S01]  /*9440*/  FFMA.FTZ R13, R13, UR4, -R183.reuse ;  /* 0x000000040d0d7c23 */ /* 0x100fe200080108b7 */
[----:B------:R-:W-:Y:S01]  /*9450*/  LOP3.LUT R4, R207, R251, RZ, 0x3c, !PT ;  /* 0x000000fbcf047212 */ /* 0x000fe200078e3cff */
[--C-:B------:R-:W-:Y:S01]  /*9460*/  FFMA.FTZ R29, R29, UR4, -R183.reuse ;  /* 0x000000041d1d7c23 */ /* 0x100fe200080108b7 */
[----:B------:R-:W-:Y:S01]  /*9470*/  LOP3.LUT R0, R199, 0xff, RZ, 0xc0, !PT ;  /* 0x000000ffc7007812 */ /* 0x000fe200078ec0ff */
[C---:B------:R-:W-:Y:S01]  /*9480*/  FMUL.FTZ R184, R145.reuse, UR4 ;  /* 0x0000000491b87c20 */ /* 0x040fe20008410000 */
[----:B------:R-:W-:Y:S03]  /*9490*/  PRMT R203, R180, 0x5410, R198 ;  /* 0x00005410b4cb7816 */ /* 0x000fe600000000c6 */
[----:B------:R3:W4:Y:S01]  /*94a0*/  MUFU.EX2 R17, R9 ;  /* 0x0000000900117308 */ /* 0x0007220000000800 */
[----:B------:R-:W-:Y:S01]  /*94b0*/  PRMT R199, R0, 0x5410, R190 ;  /* 0x0000541000c77816 */ /* 0x000fe200000000be */
[----:B-----5:R-:W-:Y:S01]  /*94c0*/  IMAD.WIDE.U32 R4, R4, -0x2daee0ad, RZ ;  /* 0xd2511f5304047825 */ /* 0x020fe200078e00ff */
[----:B------:R-:W-:Y:S02]  /*94d0*/  LOP3.LUT R2, R202, 0xff, RZ, 0xc0, !PT ;  /* 0x000000ffca027812 */ /* 0x000fe400078ec0ff */
[----:B------:R-:W-:Y:S01]  /*94e0*/  LOP3.LUT R0, R172, 0xffff, RZ, 0xc0, !PT ;  /* 0x0000ffffac007812 */ /* 0x000fe200078ec0ff */
[--C-:B------:R-:W-:Y:S01]  /*94f0*/  FFMA.FTZ R24, R24, UR4, -R183.reuse ;  /* 0x0000000418187c23 */ /* 0x100fe200080108b7 */
[----:B-1----:R-:W-:Y:S03]  /*9500*/  LOP3.LUT R180, R16, 0xff, RZ, 0xc0, !PT ;  /* 0x000000ff10b47812 */ /* 0x002fe600078ec0ff */
[----:B------:R-:W-:Y:S01]  /*9510*/  MUFU.EX2 R231, R12 ;  /* 0x0000000c00e77308 */ /* 0x000fe20000000800 */
[----:B------:R-:W-:Y:S01]  /*9520*/  FSETP.NEU.FTZ.AND P1, PT, R145, -INF , PT ;  /* 0xff8000009100780b */ /* 0x000fe20003f3d000 */
[--C-:B------:R-:W-:Y:S01]  /*9530*/  FFMA.FTZ R28, R28, UR4, -R183.reuse ;  /* 0x000000041c1c7c23 */ /* 0x100fe200080108b7 */
[----:B------:R-:W-:Y:S01]  /*9540*/  PRMT R204, R2, 0x5410, R204 ;  /* 0x0000541002cc7816 */ /* 0x000fe200000000cc */
[----:B------:R-:W-:Y:S01]  /*9550*/  IMAD R180, R180, 0x10000, R180 ;  /* 0x00010000b4b47824 */ /* 0x000fe200078e02b4 */
[----:B------:R-:W-:Y:S01]  /*9560*/  LOP3.LUT R2, R172, 0xff, RZ, 0xc0, !PT ;  /* 0x000000ffac027812 */ /* 0x000fe200078ec0ff */
[--C-:B------:R-:W-:Y:S01]  /*9570*/  FFMA.FTZ R40, R40, UR4, -R183.reuse ;  /* 0x0000000428287c23 */ /* 0x100fe200080108b7 */
[----:B------:R-:W-:Y:S01]  /*9580*/  SHF.R.U32.HI R0, RZ, 0x8, R0 ;  /* 0x00000008ff007819 */ /* 0x000fe20000011600 */
[--C-:B------:R-:W-:Y:S01]  /*9590*/  FFMA.FTZ R41, R41, UR4, -R183.reuse ;  /* 0x0000000429297c23 */ /* 0x100fe200080108b7 */
[----:B------:R-:W-:Y:S01]  /*95a0*/  FSEL R184, R184, RZ, P1 ;  /* 0x000000ffb8b87208 */ /* 0x000fe20000800000 */
[----:B------:R-:W-:Y:S01]  /*95b0*/  FFMA.FTZ R44, R44, UR4, -R183 ;  /* 0x000000042c2c7c23 */ /* 0x000fe200080108b7 */
[----:B------:R-:W-:Y:S01]  /*95c0*/  LOP3.LUT R7, R187, R4, R7, 0x96, !PT ;  /* 0x00000004bb077212 */ /* 0x000fe200078e9607 */
[----:B------:R-:W-:Y:S01]  /*95d0*/  FFMA.FTZ R49, R49, UR4, -R181 ;  /* 0x0000000431317c23 */ /* 0x000fe200080108b5 */
[----:B------:R-:W-:Y:S01]  /*95e0*/  LOP3.LUT R5, R246, R192, R5, 0x96, !PT ;  /* 0x000000c0f6057212 */ /* 0x000fe200078e9605 */
[----:B------:R-:W-:Y:S01]  /*95f0*/  FFMA.FTZ R11, R11, UR4, -R184 ;  /* 0x000000040b0b7c23 */ /* 0x000fe200080108b8 */
[----:B------:R-:W-:Y:S01]  /*9600*/  PRMT R4, R172, 0x7632, R4 ;  /* 0x00007632ac047816 */ /* 0x000fe20000000004 */
[----:B------:R-:W-:Y:S01]  /*9610*/  FFMA.FTZ R10, R10, UR4, -R184 ;  /* 0x000000040a0a7c23 */ /* 0x000fe200080108b8 */
[----:B------:R-:W-:Y:S01]  /*9620*/  PRMT R198, R2, 0x5410, R0 ;  /* 0x0000541002c67816 */ /* 0x000fe20000000000 */
[----:B---3--:R-:W-:Y:S01]  /*9630*/  IMAD.WIDE.U32 R8, R5, -0x326172a9, RZ ;  /* 0xcd9e8d5705087825 */ /* 0x008fe200078e00ff */
[--C-:B------:R-:W-:Y:S01]  /*9640*/  HSET2.LE.AND R174, R179, R180.reuse, PT ;  /* 0x000000b4b3ae7233 */ /* 0x100fe20003803000 */
[----:B------:R-:W-:Y:S01]  /*9650*/  MUFU.EX2 R212, R10 ;  /* 0x0000000a00d47308 */ /* 0x000fe20000000800 */
[----:B------:R-:W-:Y:S01]  /*9660*/  F2FP.BF16.F32.PACK_AB R0, R232, R215 ;  /* 0x000000d7e800723e */ /* 0x000fe200000010ff */
[----:B------:R-:W-:Y:S01]  /*9670*/  FFMA.FTZ R14, R14, UR4, -R184 ;  /* 0x000000040e0e7c23 */ /* 0x000fe200080108b8 */
[----:B------:R-:W-:Y:S01]  /*9680*/  SHF.R.U32.HI R172, RZ, 0x18, R172 ;  /* 0x00000018ffac7819 */ /* 0x000fe200000116ac */
[--C-:B------:R-:W-:Y:S01]  /*9690*/  FFMA.FTZ R15, R15, UR4, -R184.reuse ;  /* 0x000000040f0f7c23 */ /* 0x100fe200080108b8 */
[----:B------:R-:W-:Y:S01]  /*96a0*/  LOP3.LUT R4, R4, 0xff, RZ, 0xc0, !PT ;  /* 0x000000ff04047812 */ /* 0x000fe200078ec0ff */
[--C-:B------:R-:W-:Y:S01]  /*96b0*/  FFMA.FTZ R31, R31, UR4, -R184.reuse ;  /* 0x000000041f1f7c23 */ /* 0x100fe200080108b8 */
[----:B------:R-:W-:Y:S03]  /*96c0*/  LOP3.LUT R2, R194, 0xff00ff, RZ, 0xc0, !PT ;  /* 0x00ff00ffc2027812 */ /* 0x000fe600078ec0ff */
[----:B------:R-:W1:Y:S01]  /*96d0*/  MUFU.EX2 R252, R11 ;  /* 0x0000000b00fc7308 */ /* 0x000e620000000800 */
[----:B------:R-:W-:Y:S01]  /*96e0*/  LOP3.LUT R18, R18, 0xff, RZ, 0xc0, !PT ;  /* 0x000000ff12127812 */ /* 0x000fe200078ec0ff */
[--C-:B------:R-:W-:Y:S01]  /*96f0*/  FFMA.FTZ R30, R30, UR4, -R184.reuse ;  /* 0x000000041e1e7c23 */ /* 0x100fe200080108b8 */
[----:B------:R-:W-:Y:S01]  /*9700*/  LOP3.LUT R174, R0, R174, RZ, 0xc0, !PT ;  /* 0x000000ae00ae7212 */ /* 0x000fe200078ec0ff */
[----:B------:R-:W-:Y:S01]  /*9710*/  FFMA.FTZ R42, R42, UR4, -R184 ;  /* 0x000000042a2a7c23 */ /* 0x000fe200080108b8 */
[----:B------:R-:W-:Y:S01]  /*9720*/  PRMT R194, R4, 0x5410, R172 ;  /* 0x0000541004c27816 */ /* 0x000fe200000000ac */
[--C-:B------:R-:W-:Y:S01]  /*9730*/  FFMA.FTZ R43, R43, UR4, -R184.reuse ;  /* 0x000000042b2b7c23 */ /* 0x100fe200080108b8 */
[--C-:B------:R-:W-:Y:S03]  /*9740*/  HSET2.LE.AND R0, R178, R180.reuse, PT ;  /* 0x000000b4b2007233 */ /* 0x100fe60003803000 */
[----:B------:R-:W3:Y:S01]  /*9750*/  MUFU.EX2 R10, R13 ;  /* 0x0000000d000a7308 */ /* 0x000ee20000000800 */
[----:B------:R-:W-:Y:S01]  /*9760*/  PRMT R18, R18, 0x5410, R173 ;  /* 0x0000541012127816 */ /* 0x000fe200000000ad */
[--C-:B------:R-:W-:Y:S01]  /*9770*/  FFMA.FTZ R47, R47, UR4, -R184.reuse ;  /* 0x000000042f2f7c23 */ /* 0x100fe200080108b8 */
[----:B------:R-:W-:Y:S01]  /*9780*/  F2FP.BF16.F32.PACK_AB R172, R213, R238 ;  /* 0x000000eed5ac723e */ /* 0x000fe200000010ff */
[----:B------:R-:W-:Y:S01]  /*9790*/  FFMA.FTZ R46, R46, UR4, -R184 ;  /* 0x000000042e2e7c23 */ /* 0x000fe200080108b8 */
[----:B------:R-:W-:Y:S01]  /*97a0*/  LOP3.LUT R4, R244, R185, R9, 0x96, !PT ;  /* 0x000000b9f4047212 */ /* 0x000fe200078e9609 */
[----:B------:R-:W-:Y:S01]  /*97b0*/  IMAD.WIDE.U32 R244, R7, -0x326172a9, RZ ;  /* 0xcd9e8d5707f47825 */ /* 0x000fe200078e00ff */
[--C-:B------:R-:W-:Y:S03]  /*97c0*/  HSET2.LE.AND R2, R2, R180.reuse, PT ;  /* 0x000000b402027233 */ /* 0x100fe60003803000 */
[----:B------:R-:W-:Y:S01]  /*97d0*/  MUFU.EX2 R251, R14 ;  /* 0x0000000e00fb7308 */ /* 0x000fe20000000800 */
[----:B------:R-:W-:Y:S01]  /*97e0*/  F2FP.BF16.F32.PACK_AB R175, R233, R230 ;  /* 0x000000e6e9af723e */ /* 0x000fe200000010ff */
[----:B------:R-:W-:Y:S01]  /*97f0*/  IMAD.WIDE.U32 R4, R4, -0x2daee0ad, RZ ;  /* 0xd2511f5304047825 */ /* 0x000fe200078e00ff */
[----:B------:R-:W-:Y:S02]  /*9800*/  LOP3.LUT R172, R172, R0, RZ, 0xc0, !PT ;  /* 0x00000000acac7212 */ /* 0x000fe400078ec0ff */
[--C-:B------:R-:W-:Y:S01]  /*9810*/  HSET2.LE.AND R0, R18, R180.reuse, PT ;  /* 0x000000b412007233 */ /* 0x100fe20003803000 */
[----:B------:R-:W-:Y:S01]  /*9820*/  FFMA.FTZ R37, R37, UR4, -R181 ;  /* 0x0000000425257c23 */ /* 0x000fe200080108b5 */
[----:B------:R-:W-:Y:S01]  /*9830*/  LOP3.LUT R175, R175, R2, RZ, 0xc0, !PT ;  /* 0x00000002afaf7212 */ /* 0x000fe200078ec0ff */
[----:B------:R-:W-:Y:S01]  /*9840*/  FFMA.FTZ R45, R45, UR4, -R183 ;  /* 0x000000042d2d7c23 */ /* 0x000fe200080108b7 */
[----:B--2---:R-:W-:Y:S01]  /*9850*/  F2FP.BF16.F32.PACK_AB R173, R214, R211 ;  /* 0x000000d3d6ad723e */ /* 0x004fe200000010ff */
[----:B------:R-:W-:Y:S01]  /*9860*/  FFMA.FTZ R65, R65, UR4, -R181 ;  /* 0x0000000441417c23 */ /* 0x000fe200080108b5 */
[----:B------:R-:W-:Y:S01]  /*9870*/  LOP3.LUT R2, R186, R8, R245, 0x96, !PT ;  /* 0x00000008ba027212 */ /* 0x000fe200078e96f5 */
[--C-:B------:R-:W-:Y:S01]  /*9880*/  FFMA.FTZ R54, R54, UR4, -R182.reuse ;  /* 0x0000000436367c23 */ /* 0x100fe200080108b6 */
[----:B------:R-:W2:Y:S01]  /*9890*/  MUFU.EX2 R245, R15 ;  /* 0x0000000f00f57308 */ /* 0x000ea20000000800 */
[----:B------:R-:W-:Y:S01]  /*98a0*/  LOP3.LUT R173, R173, R0, RZ, 0xc0, !PT ;  /* 0x00000000adad7212 */ /* 0x000fe200078ec0ff */
[--C-:B------:R-:W-:Y:S01]  /*98b0*/  FFMA.FTZ R36, R36, UR4, -R181.reuse ;  /* 0x0000000424247c23 */ /* 0x100fe200080108b5 */
[--C-:B------:R-:W-:Y:S01]  /*98c0*/  HSET2.LE.AND R176, R176, R180.reuse, PT ;  /* 0x000000b4b0b07233 */ /* 0x100fe20003803000 */
[----:B------:R-:W-:Y:S01]  /*98d0*/  IMAD.WIDE.U32 R246, R2, -0x2daee0ad, RZ ;  /* 0xd2511f5302f67825 */ /* 0x000fe200078e00ff */
[----:B----4-:R-:W-:Y:S02]  /*98e0*/  F2FP.BF16.F32.PACK_AB R0, R17, R19 ;  /* 0x000000131100723e */ /* 0x010fe400000010ff */
[--C-:B------:R-:W-:Y:S01]  /*98f0*/  HSET2.LE.AND R177, R177, R180.reuse, PT ;  /* 0x000000b4b1b17233 */ /* 0x100fe20003803000 */
[--C-:B------:R-:W-:Y:S01]  /*9900*/  FFMA.FTZ R64, R64, UR4, -R181.reuse ;  /* 0x0000000440407c23 */ /* 0x100fe200080108b5 */
[----:B------:R-:W-:Y:S01]  /*9910*/  LOP3.LUT R176, R0, R176, RZ, 0xc0, !PT ;  /* 0x000000b000b07212 */ /* 0x000fe200078ec0ff */
[--C-:B------:R-:W-:Y:S01]  /*9920*/  FFMA.FTZ R66, R66, UR4, -R182.reuse ;  /* 0x0000000442427c23 */ /* 0x100fe200080108b6 */
[----:B-1----:R-:W-:Y:S01]  /*9930*/  F2FP.BF16.F32.PACK_AB R0, R252, R212 ;  /* 0x000000d4fc00723e */ /* 0x002fe200000010ff */
[--C-:B------:R-:W-:Y:S01]  /*9940*/  FFMA.FTZ R67, R67, UR4, -R182.reuse ;  /* 0x0000000443437c23 */ /* 0x100fe200080108b6 */
[--C-:B------:R-:W-:Y:S01]  /*9950*/  HSET2.LE.AND R178, R189, R180.reuse, PT ;  /* 0x000000b4bdb27233 */ /* 0x100fe20003803000 */
[----:B------:R-:W-:Y:S01]  /*9960*/  FFMA.FTZ R182, R55, UR4, -R182 ;  /* 0x0000000437b67c23 */ /* 0x000fe200080108b6 */
[----:B------:R-:W-:Y:S01]  /*9970*/  LOP3.LUT R177, R0, R177, RZ, 0xc0, !PT ;  /* 0x000000b100b17212 */ /* 0x000fe200078ec0ff */
[----:B------:R-:W-:Y:S01]  /*9980*/  MUFU.EX2 R66, R66 ;  /* 0x0000004200427308 */ /* 0x000fe20000000800 */
[----:B------:R-:W-:Y:S01]  /*9990*/  LOP3.LUT R179, R200, 0xff00ff, RZ, 0xc0, !PT ;  /* 0x00ff00ffc8b37812 */ /* 0x000fe200078ec0ff */
[----:B------:R-:W-:Y:S01]  /*99a0*/  FFMA.FTZ R181, R53, UR4, -R181 ;  /* 0x0000000435b57c23 */ /* 0x000fe200080108b5 */
[----:B---3--:R-:W-:Y:S01]  /*99b0*/  F2FP.BF16.F32.PACK_AB R0, R10, R231 ;  /* 0x000000e70a00723e */ /* 0x008fe200000010ff */
[----:B------:R-:W-:Y:S01]  /*99c0*/  FFMA.FTZ R57, R57, UR4, -R183 ;  /* 0x0000000439397c23 */ /* 0x000fe200080108b7 */
[----:B------:R-:W-:Y:S01]  /*99d0*/  LOP3.LUT R4, R196, R4, R247, 0x96, !PT ;  /* 0x00000004c4047212 */ /* 0x000fe200078e96f7 */
[--C-:B------:R-:W-:Y:S01]  /*99e0*/  FFMA.FTZ R56, R56, UR4, -R183.reuse ;  /* 0x0000000438387c23 */ /* 0x100fe200080108b7 */
[----:B------:R-:W-:Y:S03]  /*99f0*/  LOP3.LUT R178, R0, R178, RZ, 0xc0, !PT ;  /* 0x000000b200b27212 */ /* 0x000fe600078ec0ff */
[----:B------:R-:W-:Y:S01]  /*9a00*/  MUFU.EX2 R67, R67 ;  /* 0x0000004300437308 */ /* 0x000fe20000000800 */
[--C-:B------:R-:W-:Y:S01]  /*9a10*/  HSET2.LE.AND R179, R179, R180.reuse, PT ;  /* 0x000000b4b3b37233 */ /* 0x100fe20003803000 */
[----:B------:R-:W-:Y:S01]  /*9a20*/  FFMA.FTZ R60, R60, UR4, -R183 ;  /* 0x000000043c3c7c23 */ /* 0x000fe200080108b7 */
[----:B------:R-:W-:Y:S01]  /*9a30*/  LOP3.LUT R6, R197, R6, R5, 0x96, !PT ;  /* 0x00000006c5067212 */ /* 0x000fe200078e9605 */
[----:B------:R-:W-:Y:S01]  /*9a40*/  IMAD.WIDE.U32 R4, R4, -0x326172a9, RZ ;  /* 0xcd9e8d5704047825 */ /* 0x000fe200078e00ff */
[----:B--2---:R-:W-:Y:S02]  /*9a50*/  F2FP.BF16.F32.PACK_AB R0, R245, R251 ;  /* 0x000000fbf500723e */ /* 0x004fe400000010ff */
[----:B------:R-:W-:Y:S01]  /*9a60*/  ISETP.GT.AND P1, PT, R226, RZ, PT ;  /* 0x000000ffe200720c */ /* 0x000fe20003f24270 */
[----:B------:R-:W-:Y:S01]  /*9a70*/  IMAD.WIDE.U32 R190, R6, -0x326172a9, RZ ;  /* 0xcd9e8d5706be7825 */ /* 0x000fe200078e00ff */
[----:B------:R-:W-:Y:S01]  /*9a80*/  LOP3.LUT R179, R0, R179, RZ, 0xc0, !PT ;  /* 0x000000b300b37212 */ /* 0x000fe200078ec0ff */
[----:B------:R-:W-:Y:S01]  /*9a90*/  MUFU.EX2 R181, R181 ;  /* 0x000000b500b57308 */ /* 0x000fe20000000800 */
[----:B------:R-:W-:Y:S01]  /*9aa0*/  PRMT R2, R4, 0x7771, RZ ;  /* 0x0000777104027816 */ /* 0x000fe200000000ff */
[----:B------:R-:W-:Y:S02]  /*9ab0*/  IMAD.MOV.U32 R0, RZ, RZ, R4 ;  /* 0x000000ffff007224 */ /* 0x000fe400078e0004 */
[--C-:B------:R-:W-:Y:S01]  /*9ac0*/  FFMA.FTZ R58, R58, UR4, -R184.reuse ;  /* 0x000000043a3a7c23 */ /* 0x100fe200080108b8 */
[--C-:B------:R-:W-:Y:S01]  /*9ad0*/  FFMA.FTZ R59, R59, UR4, -R184.reuse ;  /* 0x000000043b3b7c23 */ /* 0x100fe200080108b8 */
[----:B------:R-:W-:Y:S01]  /*9ae0*/  FFMA.FTZ R62, R62, UR4, -R184 ;  /* 0x000000043e3e7c23 */ /* 0x000fe200080108b8 */
[----:B------:R-:W-:Y:S03]  /*9af0*/  LOP3.LUT R0, R0, 0xff, RZ, 0xc0, !PT ;  /* 0x000000ff00007812 */ /* 0x000fe600078ec0ff */
[----:B------:R-:W-:Y:S01]  /*9b00*/  MUFU.EX2 R182, R182 ;  /* 0x000000b600b67308 */ /* 0x000fe20000000800 */
[----:B------:R-:W-:Y:S02]  /*9b10*/  PRMT R202, R0, 0x5410, R2 ;  /* 0x0000541000ca7816 */ /* 0x000fe40000000002 */
[C---:B------:R-:W-:Y:S02]  /*9b20*/  PRMT R2, R4.reuse, 0x7773, RZ ;  /* 0x0000777304027816 */ /* 0x040fe400000000ff */
[----:B------:R-:W-:Y:S05]  /*9b30*/  PRMT R4, R4, 0x7772, RZ ;  /* 0x0000777204047816 */ /* 0x000fea00000000ff */
[----:B------:R-:W-:Y:S01]  /*9b40*/  MUFU.EX2 R57, R57 ;  /* 0x0000003900397308 */ /* 0x000fe20000000800 */
[----:B------:R-:W-:Y:S02]  /*9b50*/  LOP3.LUT R0, R195, R190, R5, 0x96, !PT ;  /* 0x000000bec3007212 */ /* 0x000fe400078e9605 */
[----:B------:R-:W-:Y:S02]  /*9b60*/  PRMT R200, R4, 0x5410, R2 ;  /* 0x0000541004c87816 */ /* 0x000fe40000000002 */
[C---:B------:R-:W-:Y:S02]  /*9b70*/  LOP3.LUT R2, R0.reuse, 0xffff, RZ, 0xc0, !PT ;  /* 0x0000ffff00027812 */ /* 0x040fe400078ec0ff */
[----:B------:R-:W-:Y:S03]  /*9b80*/  LOP3.LUT R4, R0, 0xff, RZ, 0xc0, !PT ;  /* 0x000000ff00047812 */ /* 0x000fe600078ec0ff */
[----:B------:R-:W-:Y:S01]  /*9b90*/  MUFU.EX2 R58, R58 ;  /* 0x0000003a003a7308 */ /* 0x000fe20000000800 */
[----:B------:R-:W-:Y:S04]  /*9ba0*/  SHF.R.U32.HI R2, RZ, 0x8, R2 ;  /* 0x00000008ff027819 */ /* 0x000fe80000011602 */
[--C-:B------:R-:W-:Y:S02]  /*9bb0*/  PRMT R208, R4, 0x5410, R2.reuse ;  /* 0x0000541004d07816 */ /* 0x100fe40000000002 */
[----:B------:R-:W-:Y:S03]  /*9bc0*/  PRMT R2, R0, 0x7632, R2 ;  /* 0x0000763200027816 */ /* 0x000fe60000000002 */
[----:B------:R-:W-:Y:S01]  /*9bd0*/  MUFU.EX2 R59, R59 ;  /* 0x0000003b003b7308 */ /* 0x000fe20000000800 */
[----:B------:R-:W-:Y:S02]  /*9be0*/  SHF.R.U32.HI R0, RZ, 0x18, R0 ;  /* 0x00000018ff007819 */ /* 0x000fe40000011600 */
[----:B------:R-:W-:Y:S04]  /*9bf0*/  LOP3.LUT R2, R2, 0xff, RZ, 0xc0, !PT ;  /* 0x000000ff02027812 */ /* 0x000fe800078ec0ff */
[----:B------:R-:W-:Y:S03]  /*9c00*/  PRMT R205, R2, 0x5410, R0 ;  /* 0x0000541002cd7816 */ /* 0x000fe60000000000 */
[----:B------:R-:W-:Y:S01]  /*9c10*/  MUFU.EX2 R60, R60 ;  /* 0x0000003c003c7308 */ /* 0x000fe20000000800 */
[----:B------:R-:W-:Y:S02]  /*9c20*/  LOP3.LUT R0, R207, R241, RZ, 0x3c, !PT ;  /* 0x000000f1cf007212 */ /* 0x000fe400078e3cff */
[----:B------:R-:W-:Y:S03]  /*9c30*/  LOP3.LUT R2, R206, R240, RZ, 0x3c, !PT ;  /* 0x000000f0ce027212 */ /* 0x000fe600078e3cff */
[----:B------:R-:W-:Y:S04]  /*9c40*/  IMAD.WIDE.U32 R6, R0, -0x2daee0ad, RZ ;  /* 0xd2511f5300067825 */ /* 0x000fe800078e00ff */
[----:B------:R1:W-:Y:S01]  /*9c50*/  MUFU.EX2 R207, R24 ;  /* 0x0000001800cf7308 */ /* 0x0003e20000000800 */
[----:B------:R-:W-:Y:S01]  /*9c60*/  IMAD.WIDE.U32 R4, R2, -0x2daee0ad, RZ ;  /* 0xd2511f5302047825 */ /* 0x000fe200078e00ff */
[----:B------:R-:W-:Y:S04]  /*9c70*/  LOP3.LUT R192, R236, R192, R7, 0x96, !PT ;  /* 0x000000c0ecc07212 */ /* 0x000fe800078e9607 */
[----:B------:R-:W-:Y:S01]  /*9c80*/  LOP3.LUT R187, R187, R6, R5, 0x96, !PT ;  /* 0x00000006bbbb7212 */ /* 0x000fe200078e9605 */
[----:B------:R-:W-:Y:S03]  /*9c90*/  IMAD.WIDE.U32 R192, R192, -0x326172a9, RZ ;  /* 0xcd9e8d57c0c07825 */ /* 0x000fe600078e00ff */
[----:B------:R-:W-:Y:S02]  /*9ca0*/  MUFU.EX2 R236, R32 ;  /* 0x0000002000ec7308 */ /* 0x000fe40000000800 */
[----:B------:R-:W-:Y:S01]  /*9cb0*/  LOP3.LUT R185, R234, R185, R193, 0x96, !PT ;  /* 0x000000b9eab97212 */ /* 0x000fe200078e96c1 */
[----:B------:R-:W-:Y:S01]  /*9cc0*/  IMAD.WIDE.U32 R234, R187, -0x326172a9, RZ ;  /* 0xcd9e8d57bbea7825 */ /* 0x000fe200078e00ff */
[----:B-1----:R-:W-:Y:S03]  /*9cd0*/  LOP3.LUT R24, R188, 0xffff, RZ, 0xc0, !PT ;  /* 0x0000ffffbc187812 */ /* 0x002fe600078ec0ff */
[----:B------:R-:W-:Y:S01]  /*9ce0*/  IMAD.WIDE.U32 R6, R185, -0x2daee0ad, RZ ;  /* 0xd2511f53b9067825 */ /* 0x000fe200078e00ff */
[----:B------:R-:W-:Y:S02]  /*9cf0*/  LOP3.LUT R186, R186, R192, R235, 0x96, !PT ;  /* 0x000000c0baba7212 */ /* 0x000fe400078e96eb */
[----:B------:R1:W-:Y:S02]  /*9d00*/  MUFU.EX2 R193, R39 ;  /* 0x0000002700c17308 */ /* 0x0003e40000000800 */
[----:B------:R-:W-:Y:S01]  /*9d10*/  LOP3.LUT R0, R197, R4, R7, 0x96, !PT ;  /* 0x00000004c5007212 */ /* 0x000fe200078e9607 */
[----:B------:R-:W-:Y:S04]  /*9d20*/  IMAD.WIDE.U32 R240, R186, -0x2daee0ad, RZ ;  /* 0xd2511f53baf07825 */ /* 0x000fe800078e00ff */
[----:B------:R-:W-:Y:S01]  /*9d30*/  IMAD.WIDE.U32 R186, R0, -0x326172a9, RZ ;  /* 0xcd9e8d5700ba7825 */ /* 0x000fe200078e00ff */
[----:B------:R-:W-:Y:S02]  /*9d40*/  LOP3.LUT R4, R196, R6, R241, 0x96, !PT ;  /* 0x00000006c4047212 */ /* 0x000fe400078e96f1 */
[----:B------:R2:W-:Y:S03]  /*9d50*/  MUFU.EX2 R235, R35 ;  /* 0x0000002300eb7308 */ /* 0x0005e60000000800 */
[----:B------:R-:W-:Y:S01]  /*9d60*/  IMAD.WIDE.U32 R4, R4, -0x326172a9, RZ ;  /* 0xcd9e8d5704047825 */ /* 0x000fe200078e00ff */
[----:B-1----:R-:W-:Y:S03]  /*9d70*/  LOP3.LUT R39, R200, 0xff00ff, RZ, 0xc0, !PT ;  /* 0x00ff00ffc8277812 */ /* 0x002fe600078ec0ff */
[----:B------:R-:W-:Y:S01]  /*9d80*/  IMAD.MOV.U32 R6, RZ, RZ, R4 ;  /* 0x000000ffff067224 */ /* 0x000fe200078e0004 */
[----:B------:R-:W-:Y:S02]  /*9d90*/  LOP3.LUT R0, R195, R186, R5, 0x96, !PT ;  /* 0x000000bac3007212 */ /* 0x000fe400078e9605 */
[----:B------:R-:W-:Y:S01]  /*9da0*/  MUFU.EX2 R197, R48 ;  /* 0x0000003000c57308 */ /* 0x000fe20000000800 */
[----:B------:R-:W-:Y:S02]  /*9db0*/  PRMT R7, R4, 0x7771, RZ ;  /* 0x0000777104077816 */ /* 0x000fe400000000ff */
[C---:B------:R-:W-:Y:S02]  /*9dc0*/  LOP3.LUT R2, R0.reuse, 0xffff, RZ, 0xc0, !PT ;  /* 0x0000ffff00027812 */ /* 0x040fe400078ec0ff */
[----:B------:R-:W-:Y:S02]  /*9dd0*/  LOP3.LUT R5, R0, 0xff, RZ, 0xc0, !PT ;  /* 0x000000ff00057812 */ /* 0x000fe400078ec0ff */
[----:B------:R-:W-:Y:S03]  /*9de0*/  SHF.R.U32.HI R2, RZ, 0x8, R2 ;  /* 0x00000008ff027819 */ /* 0x000fe60000011602 */
[----:B------:R-:W-:Y:S01]  /*9df0*/  MUFU.EX2 R196, R50 ;  /* 0x0000003200c47308 */ /* 0x000fe20000000800 */
[----:B--2---:R-:W-:Y:S02]  /*9e00*/  LOP3.LUT R35, R203, 0xff00ff, RZ, 0xc0, !PT ;  /* 0x00ff00ffcb237812 */ /* 0x004fe400078ec0ff */
[----:B------:R-:W-:Y:S02]  /*9e10*/  PRMT R185, R5, 0x5410, R2 ;  /* 0x0000541005b97816 */ /* 0x000fe40000000002 */
[C---:B------:R-:W-:Y:S02]  /*9e20*/  PRMT R5, R4.reuse, 0x7773, RZ ;  /* 0x0000777304057816 */ /* 0x040fe400000000ff */
[----:B------:R-:W-:Y:S01]  /*9e30*/  PRMT R2, R4, 0x7772, RZ ;  /* 0x0000777204027816 */ /* 0x000fe200000000ff */
[----:B------:R-:W-:Y:S01]  /*9e40*/  FADD.FTZ R4, -R148, R3 ;  /* 0x0000000394047221 */ /* 0x000fe20000010100 */
[----:B------:R-:W-:Y:S01]  /*9e50*/  FADD.FTZ R3, -R147, R144 ;  /* 0x0000009093037221 */ /* 0x000fe20000010100 */
[--C-:B------:R-:W-:Y:S01]  /*9e60*/  HSET2.LE.AND R35, R35, R180.reuse, PT ;  /* 0x000000b423237233 */ /* 0x100fe20003803000 */
[----:B------:R1:W-:Y:S01]  /*9e70*/  MUFU.EX2 R195, R37 ;  /* 0x0000002500c37308 */ /* 0x0003e20000000800 */
[----:B------:R-:W-:Y:S01]  /*9e80*/  PRMT R189, R2, 0x5410, R5 ;  /* 0x0000541002bd7816 */ /* 0x000fe20000000005 */
[----:B------:R-:W-:Y:S01]  /*9e90*/  FMUL.FTZ R4, R4, UR4 ;  /* 0x0000000404047c20 */ /* 0x000fe20008410000 */
[----:B------:R-:W-:Y:S01]  /*9ea0*/  PRMT R2, R0, 0x7632, R2 ;  /* 0x0000763200027816 */ /* 0x000fe20000000002 */
[----:B------:R-:W-:Y:S01]  /*9eb0*/  FMUL.FTZ R3, R3, UR4 ;  /* 0x0000000403037c20 */ /* 0x000fe20008410000 */
[----:B------:R-:W-:Y:S02]  /*9ec0*/  SHF.R.U32.HI R0, RZ, 0x18, R0 ;  /* 0x00000018ff007819 */ /* 0x000fe40000011600 */
[----:B------:R-:W-:Y:S03]  /*9ed0*/  LOP3.LUT R2, R2, 0xff, RZ, 0xc0, !PT ;  /* 0x000000ff02027812 */ /* 0x000fe600078ec0ff */
[----:B------:R-:W2:Y:S01]  /*9ee0*/  MUFU.EX2 R144, R4 ;  /* 0x0000000400907308 */ /* 0x000ea20000000800 */
[----:B------:R-:W-:Y:S02]  /*9ef0*/  LOP3.LUT R5, R151, 0x120, R220, 0xf8, !PT ;  /* 0x0000012097057812 */ /* 0x000fe400078ef8dc */
[----:B------:R-:W-:Y:S01]  /*9f00*/  PRMT R190, R2, 0x5410, R0 ;  /* 0x0000541002be7816 */ /* 0x000fe20000000000 */
[----:B------:R-:W-:Y:S01]  /*9f10*/  FADD.FTZ R2, -R146, R149 ;  /* 0x0000009592027221 */ /* 0x000fe20000010100 */
[----:B------:R-:W-:Y:S02]  /*9f20*/  LOP3.LUT R0, R6, 0xff, RZ, 0xc0, !PT ;  /* 0x000000ff06007812 */ /* 0x000fe400078ec0ff */
[--C-:B------:R-:W-:Y:S01]  /*9f30*/  HSET2.LE.AND R39, R39, R180.reuse, PT ;  /* 0x000000b427277233 */ /* 0x100fe20003803000 */
[----:B------:R-:W-:Y:S01]  /*9f40*/  FMUL.FTZ R2, R2, UR4 ;  /* 0x0000000402027c20 */ /* 0x000fe20008410000 */
[----:B------:R-:W-:Y:S01]  /*9f50*/  PRMT R186, R0, 0x5410, R7 ;  /* 0x0000541000ba7816 */ /* 0x000fe20000000007 */
[----:B------:R-:W-:Y:S01]  /*9f60*/  FADD.FTZ R0, -R145, R150 ;  /* 0x0000009691007221 */ /* 0x000fe20000010100 */
[----:B------:R-:W-:Y:S01]  /*9f70*/  LEA R150, R5, UR5, 0x1 ;  /* 0x0000000505967c11 */ /* 0x000fe2000f8e08ff */
[----:B------:R-:W3:Y:S01]  /*9f80*/  MUFU.EX2 R3, R3 ;  /* 0x0000000300037308 */ /* 0x000ee20000000800 */
[--C-:B-1----:R-:W-:Y:S01]  /*9f90*/  HSET2.LE.AND R37, R205, R180.reuse, PT ;  /* 0x000000b4cd257233 */ /* 0x102fe20003803000 */
[----:B------:R-:W-:Y:S02]  /*9fa0*/  FMUL.FTZ R0, R0, UR4 ;  /* 0x0000000400007c20 */ /* 0x000fe40008410000 */
[----:B------:R-:W-:Y:S02]  /*9fb0*/  VIADD R151, R150, 0x9000 ;  /* 0x0000900096977836 */ /* 0x000fe40000000000 */
[C---:B--2---:R-:W-:Y:S01]  /*9fc0*/  FMUL.FTZ R5, R144.reuse, R157 ;  /* 0x0000009d90057220 */ /* 0x044fe20000410000 */
[----:B------:R-:W-:Y:S01]  /*9fd0*/  MOV R157, R10 ;  /* 0x0000000a009d7202 */ /* 0x000fe20000000f00 */
[C---:B------:R-:W-:Y:S02]  /*9fe0*/  FMUL.FTZ R4, R144.reuse, R156 ;  /* 0x0000009c90047220 */ /* 0x040fe40000410000 */
[----:B------:R-:W1:Y:S01]  /*9ff0*/  MUFU.EX2 R2, R2 ;  /* 0x0000000200027308 */ /* 0x000e620000000800 */
[----:B------:R-:W-:Y:S01]  /*a000*/  FMUL.FTZ R16, R144, R160 ;  /* 0x000000a090107220 */ /* 0x000fe20000410000 */
[----:B------:R-:W-:Y:S01]  /*a010*/  VIADD R149, R150, 0x9020 ;  /* 0x0000902096957836 */ /* 0x000fe20000000000 */
[----:B------:R-:W-:Y:S01]  /*a020*/  @P0 IADD3 R149, PT, PT, R151, -0x20, RZ ;  /* 0xffffffe097950810 */ /* 0x000fe20007ffe0ff */
[C---:B------:R-:W-:Y:S01]  /*a030*/  FMUL.FTZ R68, R144.reuse, R68 ;  /* 0x0000004490447220 */ /* 0x040fe20000410000 */
[C---:B------:R-:W-:Y:S01]  /*a040*/  FMUL.FTZ R69, R144.reuse, R69 ;  /* 0x0000004590457220 */ /* 0x040fe20000410000 */
[C---:B------:R-:W-:Y:S01]  /*a050*/  FMUL.FTZ R80, R144.reuse, R80 ;  /* 0x0000005090507220 */ /* 0x040fe20000410000 */
[----:B------:R-:W-:Y:S03]  /*a060*/  FMUL.FTZ R81, R144, R81 ;  /* 0x0000005190517220 */ /* 0x000fe60000410000 */
[----:B------:R-:W2:Y:S01]  /*a070*/  MUFU.EX2 R0, R0 ;  /* 0x0000000000007308 */ /* 0x000ea20000000800 */
[C---:B---3--:R-:W-:Y:S01]  /*a080*/  FMUL.FTZ R6, R3.reuse, R158 ;  /* 0x0000009e03067220 */ /* 0x048fe20000410000 */
[C---:B------:R-:W-:Y:S01]  /*a090*/  FMUL.FTZ R7, R3.reuse, R159 ;  /* 0x0000009f03077220 */ /* 0x040fe20000410000 */
[C---:B------:R-:W-:Y:S01]  /*a0a0*/  FMUL.FTZ R18, R3.reuse, R162 ;  /* 0x000000a203127220 */ /* 0x040fe20000410000 */
[----:B------:R-:W-:Y:S01]  /*a0b0*/  MOV R162, R19 ;  /* 0x0000001300a27202 */ /* 0x000fe20000000f00 */
[C---:B------:R-:W-:Y:S01]  /*a0c0*/  FMUL.FTZ R19, R3.reuse, R163 ;  /* 0x000000a303137220 */ /* 0x040fe20000410000 */
[C---:B------:R-:W-:Y:S01]  /*a0d0*/  FMUL.FTZ R70, R3.reuse, R70 ;  /* 0x0000004603467220 */ /* 0x040fe20000410000 */
[C---:B------:R-:W-:Y:S01]  /*a0e0*/  FMUL.FTZ R71, R3.reuse, R71 ;  /* 0x0000004703477220 */ /* 0x040fe20000410000 */
[C---:B------:R-:W-:Y:S01]  /*a0f0*/  FMUL.FTZ R82, R3.reuse, R82 ;  /* 0x0000005203527220 */ /* 0x040fe20000410000 */
[C---:B-1----:R-:W-:Y:S01]  /*a100*/  FMUL.FTZ R8, R2.reuse, R152 ;  /* 0x0000009802087220 */ /* 0x042fe20000410000 */
[C---:B------:R-:W-:Y:S01]  /*a110*/  FMUL.FTZ R9, R2.reuse, R153 ;  /* 0x0000009902097220 */ /* 0x040fe20000410000 */
[C---:B------:R-:W-:Y:S01]  /*a120*/  FMUL.FTZ R12, R2.reuse, R164 ;  /* 0x000000a4020c7220 */ /* 0x040fe20000410000 */
[C---:B------:R-:W-:Y:S01]  /*a130*/  FMUL.FTZ R13, R2.reuse, R165 ;  /* 0x000000a5020d7220 */ /* 0x040fe20000410000 */
[C---:B------:R-:W-:Y:S01]  /*a140*/  FMUL.FTZ R72, R2.reuse, R72 ;  /* 0x0000004802487220 */ /* 0x040fe20000410000 */
[C---:B------:R-:W-:Y:S01]  /*a150*/  FMUL.FTZ R73, R2.reuse, R73 ;  /* 0x0000004902497220 */ /* 0x040fe20000410000 */
[C---:B------:R-:W-:Y:S01]  /*a160*/  FMUL.FTZ R76, R2.reuse, R76 ;  /* 0x0000004c024c7220 */ /* 0x040fe20000410000 */
[----:B------:R-:W-:Y:S01]  /*a170*/  FMUL.FTZ R77, R2, R77 ;  /* 0x0000004d024d7220 */ /* 0x000fe20000410000 */
[C---:B--2---:R-:W-:Y:S01]  /*a180*/  FMUL.FTZ R10, R0.reuse, R154 ;  /* 0x0000009a000a7220 */ /* 0x044fe20000410000 */
[C---:B------:R-:W-:Y:S01]  /*a190*/  FMUL.FTZ R11, R0.reuse, R155 ;  /* 0x0000009b000b7220 */ /* 0x040fe20000410000 */
[C---:B------:R-:W-:Y:S01]  /*a1a0*/  FMUL.FTZ R14, R0.reuse, R166 ;  /* 0x000000a6000e7220 */ /* 0x040fe20000410000 */
[----:B------:R-:W1:Y:S01]  /*a1b0*/  LDSM.16.MT88.4 R152, [R150+0x9000] ;  /* 0x009000009698783b */ /* 0x000e620000004200 */
[----:B------:R-:W-:Y:S02]  /*a1c0*/  IMAD.MOV.U32 R163, RZ, RZ, R211 ;  /* 0x000000ffffa37224 */ /* 0x000fe400078e00d3 */
[C---:B------:R-:W-:Y:S01]  /*a1d0*/  FMUL.FTZ R15, R0.reuse, R167 ;  /* 0x000000a7000f7220 */ /* 0x040fe20000410000 */
[----:B------:R-:W-:Y:S02]  /*a1e0*/  IMAD.MOV.U32 R160, RZ, RZ, R213 ;  /* 0x000000ffffa07224 */ /* 0x000fe400078e00d5 */
        /* <DEDUP_REMOVED lines=36> */
[-C--:B-1----:R-:W-:Y:S01]  /*a430*/  HMMA.16816.F32.BF16 R4, R172, R152.reuse, R4 ;  /* 0x00000098ac04723c */ /* 0x082fe20000041804 */
[----:B------:R-:W-:Y:S04]  /*a440*/  MUFU.EX2 R211, R20 ;  /* 0x0000001400d37308 */ /* 0x000fe80000000800 */
[C---:B------:R-:W-:Y:S01]  /*a450*/  FMUL.FTZ R115, R3.reuse, R115 ;  /* 0x0000007303737220 */ /* 0x040fe20000410000 */
[----:B------:R-:W-:Y:S02]  /*a460*/  IMAD.MOV.U32 R158, RZ, RZ, R232 ;  /* 0x000000ffff9e7224 */ /* 0x000fe400078e00e8 */
[C---:B------:R-:W-:Y:S01]  /*a470*/  FMUL.FTZ R116, R144.reuse, R116 ;  /* 0x0000007490747220 */ /* 0x040fe20000410000 */
[C---:B------:R-:W-:Y:S02]  /*a480*/  HMMA.16816.F32.BF16 R8, R176.reuse, R152, R8 ;  /* 0x00000098b008723c */ /* 0x040fe40000041808 */
[----:B------:R-:W-:Y:S02]  /*a490*/  MUFU.EX2 R232, R29 ;  /* 0x0000001d00e87308 */ /* 0x000fe40000000800 */
[----:B------:R-:W-:Y:S02]  /*a4a0*/  IMAD.MOV.U32 R159, RZ, RZ, R231 ;  /* 0x000000ffff9f7224 */ /* 0x000fe400078e00e7 */
[C---:B------:R-:W-:Y:S01]  /*a4b0*/  FMUL.FTZ R117, R144.reuse, R117 ;  /* 0x0000007590757220 */ /* 0x040fe20000410000 */
[C---:B------:R-:W-:Y:S01]  /*a4c0*/  FMUL.FTZ R118, R3.reuse, R118 ;  /* 0x0000007603767220 */ /* 0x040fe20000410000 */
[C---:B------:R-:W-:Y:S01]  /*a4d0*/  FMUL.FTZ R119, R3.reuse, R119 ;  /* 0x0000007703777220 */ /* 0x040fe20000410000 */
[-C--:B------:R-:W-:Y:S03]  /*a4e0*/  HMMA.16816.F32.BF16 R12, R176, R154.reuse, R12 ;  /* 0x0000009ab00c723c */ /* 0x080fe6000004180c */
[----:B------:R1:W-:Y:S01]  /*a4f0*/  MUFU.EX2 R231, R28 ;  /* 0x0000001c00e77308 */ /* 0x0003e20000000800 */
[----:B------:R-:W-:Y:S01]  /*a500*/  MOV R166, R17 ;  /* 0x0000001100a67202 */ /* 0x000fe20000000f00 */
[----:B------:R-:W-:Y:S01]  /*a510*/  FMUL.FTZ R17, R144, R161 ;  /* 0x000000a190117220 */ /* 0x000fe20000410000 */
[----:B------:R-:W-:Y:S02]  /*a520*/  IMAD.MOV.U32 R161, RZ, RZ, R212 ;  /* 0x000000ffffa17224 */ /* 0x000fe400078e00d4 */
[C---:B------:R-:W-:Y:S01]  /*a530*/  FMUL.FTZ R120, R2.reuse, R120 ;  /* 0x0000007802787220 */ /* 0x040fe20000410000 */
[----:B------:R-:W-:Y:S01]  /*a540*/  FMUL.FTZ R121, R2, R121 ;  /* 0x0000007902797220 */ /* 0x000fe20000410000 */
[C---:B------:R-:W-:Y:S01]  /*a550*/  FMUL.FTZ R122, R0.reuse, R122 ;  /* 0x0000007a007a7220 */ /* 0x040fe20000410000 */
[----:B------:R-:W-:Y:S01]  /*a560*/  FMUL.FTZ R123, R0, R123 ;  /* 0x0000007b007b7220 */ /* 0x000fe20000410000 */
[C---:B------:R-:W-:Y:S01]  /*a570*/  FMUL.FTZ R124, R2.reuse, R124 ;  /* 0x0000007c027c7220 */ /* 0x040fe20000410000 */
[C---:B------:R-:W-:Y:S01]  /*a580*/  HMMA.16816.F32.BF16 R16, R172.reuse, R154, R16 ;  /* 0x0000009aac10723c */ /* 0x040fe20000041810 */
[----:B------:R-:W2:Y:S01]  /*a590*/  LDSM.16.MT88.4 R152, [R149] ;  /* 0x000000009598783b */ /* 0x000ea20000004200 */
[----:B------:R3:W-:Y:S02]  /*a5a0*/  MUFU.EX2 R212, R22 ;  /* 0x0000001600d47308 */ /* 0x0007e40000000800 */
[----:B------:R-:W-:Y:S01]  /*a5b0*/  FMUL.FTZ R125, R2, R125 ;  /* 0x0000007d027d7220 */ /* 0x000fe20000410000 */
[C---:B------:R-:W-:Y:S01]  /*a5c0*/  FMUL.FTZ R126, R0.reuse, R126 ;  /* 0x0000007e007e7220 */ /* 0x040fe20000410000 */
[----:B------:R-:W-:Y:S01]  /*a5d0*/  FMUL.FTZ R127, R0, R127 ;  /* 0x0000007f007f7220 */ /* 0x000fe20000410000 */
[----:B-1----:R-:W-:Y:S01]  /*a5e0*/  PRMT R28, R188, 0x7632, R28 ;  /* 0x00007632bc1c7816 */ /* 0x002fe2000000001c */
[----:B------:R-:W-:Y:S02]  /*a5f0*/  IMAD.MOV.U32 R156, RZ, RZ, R233 ;  /* 0x000000ffff9c7224 */ /* 0x000fe400078e00e9 */
        /* <DEDUP_REMOVED lines=12> */
[----:B------:R-:W-:Y:S01]  /*a6c0*/  FFMA.FTZ R2, R2, R248, R162 ;  /* 0x000000f802027223 */ /* 0x000fe200000100a2 */
[C---:B------:R-:W-:Y:S01]  /*a6d0*/  FMUL.FTZ R142, R0.reuse, R142 ;  /* 0x0000008e008e7220 */ /* 0x040fe20000410000 */
[C---:B------:R-:W-:Y:S01]  /*a6e0*/  FMUL.FTZ R143, R0.reuse, R143 ;  /* 0x0000008f008f7220 */ /* 0x040fe20000410000 */
[----:B------:R-:W-:Y:S01]  /*a6f0*/  FFMA.FTZ R0, R0, R250, R161 ;  /* 0x000000fa00007223 */ /* 0x000fe200000100a1 */
[----:B---3--:R-:W-:Y:S01]  /*a700*/  FMUL.FTZ R22, R3, R170 ;  /* 0x000000aa03167220 */ /* 0x008fe20000410000 */
[----:B------:R-:W-:Y:S01]  /*a710*/  FADD.FTZ R2, R166, R2 ;  /* 0x00000002a6027221 */ /* 0x000fe20000010000 */
[----:B------:R-:W-:Y:S02]  /*a720*/  IMAD.MOV.U32 R203, RZ, RZ, R157 ;  /* 0x000000ffffcb7224 */ /* 0x000fe400078e009d */
[----:B------:R-:W-:Y:S01]  /*a730*/  FFMA.FTZ R29, R25, UR4, -R183 ;  /* 0x00000004191d7c23 */ /* 0x000fe200080108b7 */
[----:B------:R-:W-:Y:S01]  /*a740*/  SHF.R.U32.HI R25, RZ, 0x8, R24 ;  /* 0x00000008ff197819 */ /* 0x000fe20000011618 */
[----:B------:R-:W-:Y:S01]  /*a750*/  FADD.FTZ R55, R159, R2 ;  /* 0x000000029f377221 */ /* 0x000fe20000010000 */
[----:B------:R-:W-:Y:S01]  /*a760*/  LOP3.LUT R24, R28, 0xff, RZ, 0xc0, !PT ;  /* 0x000000ff1c187812 */ /* 0x000fe200078ec0ff */
[----:B------:R1:W-:Y:S01]  /*a770*/  MUFU.EX2 R206, R29 ;  /* 0x0000001d00ce7308 */ /* 0x0003e20000000800 */
[----:B------:R-:W-:Y:S02]  /*a780*/  IMAD.MOV.U32 R165, RZ, RZ, R215 ;  /* 0x000000ffffa57224 */ /* 0x000fe400078e00d7 */
[----:B------:R-:W-:Y:S01]  /*a790*/  FFMA.FTZ R28, R26, UR4, -R184 ;  /* 0x000000041a1c7c23 */ /* 0x000fe200080108b8 */
[--C-:B------:R-:W-:Y:S01]  /*a7a0*/  HSET2.LE.AND R26, R204, R180.reuse, PT ;  /* 0x000000b4cc1a7233 */ /* 0x100fe20003803000 */
[C---:B------:R-:W-:Y:S01]  /*a7b0*/  FMUL.FTZ R132, R144.reuse, R132 ;  /* 0x0000008490847220 */ /* 0x040fe20000410000 */
[C---:B------:R-:W-:Y:S01]  /*a7c0*/  FMUL.FTZ R133, R144.reuse, R133 ;  /* 0x0000008590857220 */ /* 0x040fe20000410000 */
[----:B------:R-:W-:Y:S01]  /*a7d0*/  FMUL.FTZ R20, R144, R168 ;  /* 0x000000a890147220 */ /* 0x000fe20000410000 */
[----:B------:R-:W-:Y:S02]  /*a7e0*/  IMAD.MOV.U32 R164, RZ, RZ, R230 ;  /* 0x000000ffffa47224 */ /* 0x000fe400078e00e6 */
[----:B------:R-:W-:Y:S01]  /*a7f0*/  MUFU.EX2 R204, R28 ;  /* 0x0000001c00cc7308 */ /* 0x000fe20000000800 */
[-C--:B--2---:R-:W-:Y:S03]  /*a800*/  HMMA.16816.F32.BF16 R68, R172, R152.reuse, R68 ;  /* 0x00000098ac44723c */ /* 0x084fe60000041844 */
[----:B------:R-:W-:Y:S02]  /*a810*/  IMAD.MOV.U32 R167, RZ, RZ, R214 ;  /* 0x000000ffffa77224 */ /* 0x000fe400078e00d6 */
[----:B------:R-:W-:Y:S01]  /*a820*/  FADD.FTZ R0, R252, R0 ;  /* 0x00000000fc007221 */ /* 0x000fe20000010000 */
[----:B------:R-:W-:Y:S03]  /*a830*/  FFMA.FTZ R183, R61, UR4, -R183 ;  /* 0x000000043db77c23 */ /* 0x000fe600080108b7 */
[----:B------:R2:W-:Y:S01]  /*a840*/  MUFU.EX2 R230, R31 ;  /* 0x0000001f00e67308 */ /* 0x0005e20000000800 */
[C---:B------:R-:W-:Y:S04]  /*a850*/  HMMA.16816.F32.BF16 R72, R176.reuse, R152, R72 ;  /* 0x00000098b048723c */ /* 0x040fe80000041848 */
[----:B-1----:R-:W-:Y:S01]  /*a860*/  LOP3.LUT R29, R201, 0xff00ff, RZ, 0xc0, !PT ;  /* 0x00ff00ffc91d7812 */ /* 0x002fe200078ec0ff */
[----:B------:R-:W-:Y:S04]  /*a870*/  FADD.FTZ R53, R251, R0 ;  /* 0x00000000fb357221 */ /* 0x000fe80000010000 */
[----:B------:R1:W-:Y:S01]  /*a880*/  MUFU.EX2 R215, R30 ;  /* 0x0000001e00d77308 */ /* 0x0003e20000000800 */
[-C--:B------:R-:W-:Y:S09]  /*a890*/  HMMA.16816.F32.BF16 R76, R176, R154.reuse, R76 ;  /* 0x0000009ab04c723c */ /* 0x080ff2000004184c */
[----:B------:R-:W3:Y:S01]  /*a8a0*/  MUFU.EX2 R233, R34 ;  /* 0x0000002200e97308 */ /* 0x000ee20000000800 */
[C---:B------:R-:W-:Y:S01]  /*a8b0*/  HMMA.16816.F32.BF16 R80, R172.reuse, R154, R80 ;  /* 0x0000009aac50723c */ /* 0x040fe20000041850 */
[----:B------:R-:W4:Y:S03]  /*a8c0*/  LDSM.16.MT88.4 R152, [R150+0xa000] ;  /* 0x00a000009698783b */ /* 0x000f260000004200 */
[----:B--2---:R-:W-:Y:S05]  /*a8d0*/  LOP3.LUT R31, R188, 0xff, RZ, 0xc0, !PT ;  /* 0x000000ffbc1f7812 */ /* 0x004fea00078ec0ff */
[----:B------:R2:W5:Y:S01]  /*a8e0*/  MUFU.EX2 R214, R21 ;  /* 0x0000001500d67308 */ /* 0x0005620000000800 */
[----:B------:R-:W-:Y:S02]  /*a8f0*/  PRMT R31, R31, 0x5410, R25 ;  /* 0x000054101f1f7816 */ /* 0x000fe40000000019 */
[--C-:B------:R-:W-:Y:S01]  /*a900*/  HSET2.LE.AND R25, R29, R180.reuse, PT ;  /* 0x000000b41d197233 */ /* 0x100fe20003803000 */
[----:B------:R-:W-:Y:S01]  /*a910*/  FFMA.FTZ R29, R27, UR4, -R184 ;  /* 0x000000041b1d7c23 */ /* 0x000fe200080108b8 */
[----:B-1----:R-:W-:Y:S01]  /*a920*/  SHF.R.U32.HI R30, RZ, 0x18, R188 ;  /* 0x00000018ff1e7819 */ /* 0x002fe200000116bc */
[----:B------:R-:W-:Y:S01]  /*a930*/  FFMA.FTZ R184, R63, UR4, -R184 ;  /* 0x000000043fb87c23 */ /* 0x000fe200080108b8 */
[--C-:B------:R-:W-:Y:S03]  /*a940*/  HSET2.LE.AND R32, R31, R180.reuse, PT ;  /* 0x000000b41f207233 */ /* 0x100fe60003803000 */
[----:B------:R-:W-:Y:S01]  /*a950*/  MUFU.EX2 R188, R43 ;  /* 0x0000002b00bc7308 */ /* 0x000fe20000000800 */
[----:B------:R-:W-:Y:S02]  /*a960*/  PRMT R30, R24, 0x5410, R30 ;  /* 0x00005410181e7816 */ /* 0x000fe4000000001e */
[----:B------:R-:W-:Y:S02]  /*a970*/  F2FP.BF16.F32.PACK_AB R24, R237, R236 ;  /* 0x000000eced18723e */ /* 0x000fe400000010ff */
[----:B---3--:R-:W-:Y:S02]  /*a980*/  F2FP.BF16.F32.PACK_AB R28, R235, R233 ;  /* 0x000000e9eb1c723e */ /* 0x008fe400000010ff */
[----:B------:R-:W-:Y:S03]  /*a990*/  LOP3.LUT R26, R24, R26, RZ, 0xc0, !PT ;  /* 0x0000001a181a7212 */ /* 0x000fe600078ec0ff */
[----:B------:R-:W-:Y:S01]  /*a9a0*/  MUFU.EX2 R201, R29 ;  /* 0x0000001d00c97308 */ /* 0x000fe20000000800 */
[----:B------:R-:W-:Y:S01]  /*a9b0*/  LOP3.LUT R27, R28, R25, RZ, 0xc0, !PT ;  /* 0x000000191c1b7212 */ /* 0x000fe200078ec0ff */
[C---:B--2---:R-:W-:Y:S01]  /*a9c0*/  FMUL.FTZ R21, R144.reuse, R169 ;  /* 0x000000a990157220 */ /* 0x044fe20000410000 */
[--C-:B------:R-:W-:Y:S01]  /*a9d0*/  HSET2.LE.AND R33, R30, R180.reuse, PT ;  /* 0x000000b41e217233 */ /* 0x100fe20003803000 */
[----:B------:R-:W-:Y:S01]  /*a9e0*/  FFMA.FTZ R144, R144, R239, R238 ;  /* 0x000000ef90907223 */ /* 0x000fe200000100ee */
[--C-:B------:R-:W-:Y:S02]  /*a9f0*/  HSET2.LE.AND R24, R198, R180.reuse, PT ;  /* 0x000000b4c6187233 */ /* 0x100fe40003803000 */
[--C-:B------:R-:W-:Y:S03]  /*aa00*/  HSET2.LE.AND R28, R194, R180.reuse, PT ;  /* 0x000000b4c21c7233 */ /* 0x100fe60003803000 */
[----:B------:R-:W1:Y:S01]  /*aa10*/  MUFU.EX2 R213, R23 ;  /* 0x0000001700d57308 */ /* 0x000e620000000800 */
[----:B-----5:R-:W-:Y:S02]  /*aa20*/  F2FP.BF16.F32.PACK_AB R25, R214, R211 ;  /* 0x000000d3d619723e */ /* 0x020fe400000010ff */
[----:B------:R-:W-:Y:S02]  /*aa30*/  MOV R238, R156 ;  /* 0x0000009c00ee7202 */ /* 0x000fe40000000f00 */
[----:B------:R-:W-:Y:S02]  /*aa40*/  LOP3.LUT R24, R25, R24, RZ, 0xc0, !PT ;  /* 0x0000001819187212 */ /* 0x000fe400078ec0ff */
[--C-:B------:R-:W-:Y:S03]  /*aa50*/  HSET2.LE.AND R34, R199, R180.reuse, PT ;  /* 0x000000b4c7227233 */ /* 0x100fe60003803000 */
[----:B------:R-:W-:Y:S01]  /*aa60*/  MUFU.EX2 R194, R41 ;  /* 0x0000002900c27308 */ /* 0x000fe20000000800 */
[-C--:B----4-:R-:W-:Y:S09]  /*aa70*/  HMMA.16816.F32.BF16 R84, R172, R152.reuse, R84 ;  /* 0x00000098ac54723c */ /* 0x090ff20000041854 */
[----:B------:R-:W-:Y:S01]  /*aa80*/  MUFU.EX2 R199, R51 ;  /* 0x0000003300c77308 */ /* 0x000fe20000000800 */
[----:B-1----:R-:W-:Y:S01]  /*aa90*/  F2FP.BF16.F32.PACK_AB R29, R213, R212 ;  /* 0x000000d4d51d723e */ /* 0x002fe200000010ff */
[C---:B------:R-:W-:Y:S04]  /*aaa0*/  HMMA.16816.F32.BF16 R88, R176.reuse, R152, R88 ;  /* 0x00000098b058723c */ /* 0x040fe80000041858 */
[----:B------:R-:W-:Y:S01]  /*aab0*/  LOP3.LUT R25, R29, R28, RZ, 0xc0, !PT ;  /* 0x0000001c1d197212 */ /* 0x000fe200078ec0ff */
[C---:B------:R-:W-:Y:S01]  /*aac0*/  FMUL.FTZ R23, R3.reuse, R171 ;  /* 0x000000ab03177220 */ /* 0x040fe20000410000 */
[----:B------:R-:W-:Y:S01]  /*aad0*/  FFMA.FTZ R3, R3, R249, R163 ;  /* 0x000000f903037223 */ /* 0x000fe200000100a3 */
[----:B------:R-:W-:Y:S01]  /*aae0*/  F2FP.BF16.F32.PACK_AB R28, R232, R231 ;  /* 0x000000e7e81c723e */ /* 0x000fe200000010ff */
[-C--:B------:R-:W-:Y:S01]  /*aaf0*/  HMMA.16816.F32.BF16 R92, R176, R154.reuse, R92 ;  /* 0x0000009ab05c723c */ /* 0x080fe2000004185c */
[----:B------:R-:W-:Y:S02]  /*ab00*/  MUFU.EX2 R198, R49 ;  /* 0x0000003100c67308 */ /* 0x000fe40000000800 */
[----:B------:R-:W-:Y:S02]  /*ab10*/  F2FP.BF16.F32.PACK_AB R29, R230, R215 ;  /* 0x000000d7e61d723e */ /* 0x000fe400000010ff */
[----:B------:R-:W-:Y:S02]  /*ab20*/  LOP3.LUT R34, R28, R34, RZ, 0xc0, !PT ;  /* 0x000000221c227212 */ /* 0x000fe400078ec0ff */
[----:B------:R-:W-:Y:S01]  /*ab30*/  LOP3.LUT R35, R29, R35, RZ, 0xc0, !PT ;  /* 0x000000231d237212 */ /* 0x000fe200078ec0ff */
[C---:B------:R-:W-:Y:S01]  /*ab40*/  HMMA.16816.F32.BF16 R96, R172.reuse, R154, R96 ;  /* 0x0000009aac60723c */ /* 0x040fe20000041860 */
[----:B------:R-:W1:Y:S02]  /*ab50*/  LDSM.16.MT88.4 R152, [R149+0x1000] ;  /* 0x001000009598783b */ /* 0x000e640000004200 */
[----:B------:R2:W-:Y:S01]  /*ab60*/  MUFU.EX2 R192, R36 ;  /* 0x0000002400c07308 */ /* 0x0005e20000000800 */
[----:B------:R-:W-:Y:S02]  /*ab70*/  F2FP.BF16.F32.PACK_AB R28, R206, R207 ;  /* 0x000000cfce1c723e */ /* 0x000fe400000010ff */
[----:B------:R-:W-:Y:S02]  /*ab80*/  F2FP.BF16.F32.PACK_AB R29, R201, R204 ;  /* 0x000000ccc91d723e */ /* 0x000fe400000010ff */
[----:B------:R-:W-:Y:S02]  /*ab90*/  LOP3.LUT R32, R28, R32, RZ, 0xc0, !PT ;  /* 0x000000201c207212 */ /* 0x000fe400078ec0ff */
[----:B------:R-:W-:Y:S03]  /*aba0*/  LOP3.LUT R33, R29, R33, RZ, 0xc0, !PT ;  /* 0x000000211d217212 */ /* 0x000fe600078ec0ff */
[----:B------:R-:W-:Y:S01]  /*abb0*/  MUFU.EX2 R151, R64 ;  /* 0x0000004000977308 */ /* 0x000fe20000000800 */
[----:B------:R-:W-:Y:S01]  /*abc0*/  LDSM.16.MT88.4 R28, [R150+0x9400] ;  /* 0x00940000961c783b */ /* 0x000fe20000004200 */
[----:B------:R-:W-:Y:S02]  /*abd0*/  F2FP.BF16.F32.PACK_AB R171, R67, R66 ;  /* 0x0000004243ab723e */ /* 0x000fe400000010ff */
[--C-:B--2---:R-:W-:Y:S06]  /*abe0*/  HSET2.LE.AND R36, R208, R180.reuse, PT ;  /* 0x000000b4d0247233 */ /* 0x104fec0003803000 */
[----:B------:R-:W2:Y:S10]  /*abf0*/  MUFU.EX2 R64, R54 ;  /* 0x0000003600407308 */ /* 0x000eb40000000800 */
[----:B------:R-:W-:Y:S10]  /*ac00*/  MUFU.EX2 R61, R56 ;  /* 0x00000038003d7308 */ /* 0x000ff40000000800 */
[----:B------:R-:W-:Y:S01]  /*ac10*/  MUFU.EX2 R183, R183 ;  /* 0x000000b700b77308 */ /* 0x000fe20000000800 */
[----:B--2---:R-:W-:Y:S01]  /*ac20*/  F2FP.BF16.F32.PACK_AB R169, R182, R64 ;  /* 0x00000040b6a9723e */ /* 0x004fe200000010ff */
[-C--:B-1----:R-:W-:Y:S08]  /*ac30*/  HMMA.16816.F32.BF16 R100, R172, R152.reuse, R100 ;  /* 0x00000098ac64723c */ /* 0x082ff00000041864 */
[----:B------:R-:W-:Y:S01]  /*ac40*/  MUFU.EX2 R62, R62 ;  /* 0x0000003e003e7308 */ /* 0x000fe20000000800 */
[C---:B------:R-:W-:Y:S09]  /*ac50*/  HMMA.16816.F32.BF16 R104, R176.reuse, R152, R104 ;  /* 0x00000098b068723c */ /* 0x040ff20000041868 */
[----:B------:R-:W-:Y:S01]  /*ac60*/  MUFU.EX2 R184, R184 ;  /* 0x000000b800b87308 */ /* 0x000fe20000000800 */
[-C--:B------:R-:W-:Y:S08]  /*ac70*/  HMMA.16816.F32.BF16 R108, R176, R154.reuse, R108 ;  /* 0x0000009ab06c723c */ /* 0x080ff0000004186c */
[C---:B------:R-:W-:Y:S01]  /*ac80*/  HMMA.16816.F32.BF16 R112, R172.reuse, R154, R112 ;  /* 0x0000009aac70723c */ /* 0x040fe20000041870 */
[----:B------:R-:W1:Y:S07]  /*ac90*/  LDSM.16.MT88.4 R152, [R150+0xb000] ;  /* 0x00b000009698783b */ /* 0x000e6e0000004200 */
[-C--:B-1----:R-:W-:Y:S08]  /*aca0*/  HMMA.16816.F32.BF16 R116, R172, R152.reuse, R116 ;  /* 0x00000098ac74723c */ /* 0x082ff00000041874 */
[C---:B------:R-:W-:Y:S08]  /*acb0*/  HMMA.16816.F32.BF16 R120, R176.reuse, R152, R120 ;  /* 0x00000098b078723c */ /* 0x040ff00000041878 */
[-C--:B------:R-:W-:Y:S08]  /*acc0*/  HMMA.16816.F32.BF16 R124, R176, R154.reuse, R124 ;  /* 0x0000009ab07c723c */ /* 0x080ff0000004187c */
[C---:B------:R-:W-:Y:S01]  /*acd0*/  HMMA.16816.F32.BF16 R128, R172.reuse, R154, R128 ;  /* 0x0000009aac80723c */ /* 0x040fe20000041880 */
[----:B------:R-:W1:Y:S07]  /*ace0*/  LDSM.16.MT88.4 R152, [R149+0x2000] ;  /* 0x002000009598783b */ /* 0x000e6e0000004200 */
[-C--:B-1----:R-:W-:Y:S08]  /*acf0*/  HMMA.16816.F32.BF16 R132, R172, R152.reuse, R132 ;  /* 0x00000098ac84723c */ /* 0x082ff00000041884 */
[C---:B------:R-:W-:Y:S08]  /*ad00*/  HMMA.16816.F32.BF16 R136, R176.reuse, R152, R136 ;  /* 0x00000098b088723c */ /* 0x040ff00000041888 */
[-C--:B------:R-:W-:Y:S01]  /*ad10*/  HMMA.16816.F32.BF16 R140, R176, R154.reuse, R140 ;  /* 0x0000009ab08c723c */ /* 0x080fe2000004188c */
[----:B------:R-:W-:Y:S07]  /*ad20*/  MUFU.EX2 R178, R40 ;  /* 0x0000002800b27308 */ /* 0x000fee0000000800 */
[----:B------:R-:W-:Y:S03]  /*ad30*/  HMMA.16816.F32.BF16 R20, R172, R154, R20 ;  /* 0x0000009aac14723c */ /* 0x000fe60000041814 */
[----:B------:R1:W-:Y:S05]  /*ad40*/  MUFU.EX2 R175, R42 ;  /* 0x0000002a00af7308 */ /* 0x0003ea0000000800 */
[-C--:B------:R-:W-:Y:S05]  /*ad50*/  HMMA.16816.F32.BF16 R4, R24, R28.reuse, R4 ;  /* 0x0000001c1804723c */ /* 0x080fea0000041804 */
[----:B------:R-:W-:Y:S03]  /*ad60*/  MUFU.EX2 R173, R47 ;  /* 0x0000002f00ad7308 */ /* 0x000fe60000000800 */
[C---:B------:R-:W-:Y:S07]  /*ad70*/  HMMA.16816.F32.BF16 R8, R32.reuse, R28, R8 ;  /* 0x0000001c2008723c */ /* 0x040fee0000041808 */
[----:B------:R2:W-:Y:S01]  /*ad80*/  MUFU.EX2 R179, R38 ;  /* 0x0000002600b37308 */ /* 0x0005e20000000800 */
[----:B-1----:R-:W-:Y:S01]  /*ad90*/  LDSM.16.MT88.4 R40, [R150+0x9800] ;  /* 0x009800009628783b */ /* 0x002fe20000004200 */
[-C--:B------:R-:W-:Y:S08]  /*ada0*/  HMMA.16816.F32.BF16 R12, R32, R30.reuse, R12 ;  /* 0x0000001e200c723c */ /* 0x080ff0000004180c */
[----:B------:R1:W-:Y:S01]  /*adb0*/  MUFU.EX2 R176, R45 ;  /* 0x0000002d00b07308 */ /* 0x0003e20000000800 */
[C---:B------:R-:W-:Y:S01]  /*adc0*/  HMMA.16816.F32.BF16 R16, R24.reuse, R30, R16 ;  /* 0x0000001e1810723c */ /* 0x040fe20000041810 */
[----:B------:R-:W3:Y:S08]  /*add0*/  LDSM.16.MT88.4 R28, [R149+0x400] ;  /* 0x00040000951c783b */ /* 0x000ef00000004200 */
[----:B------:R-:W4:Y:S01]  /*ade0*/  MUFU.EX2 R177, R44 ;  /* 0x0000002c00b17308 */ /* 0x000f220000000800 */
[--C-:B--2---:R-:W-:Y:S09]  /*adf0*/  HSET2.LE.AND R38, R202, R180.reuse, PT ;  /* 0x000000b4ca267233 */ /* 0x104ff20003803000 */
[----:B------:R-:W2:Y:S01]  /*ae00*/  MUFU.EX2 R174, R46 ;  /* 0x0000002e00ae7308 */ /* 0x000ea20000000800 */
[----:B-1----:R-:W-:Y:S05]  /*ae10*/  LOP3.LUT R45, R189, 0xff00ff, RZ, 0xc0, !PT ;  /* 0x00ff00ffbd2d7812 */ /* 0x002fea00078ec0ff */
[--C-:B------:R-:W-:Y:S04]  /*ae20*/  HSET2.LE.AND R45, R45, R180.reuse, PT ;  /* 0x000000b42d2d7233 */ /* 0x100fe80003803000 */
[----:B------:R-:W1:Y:S01]  /*ae30*/  MUFU.EX2 R172, R65 ;  /* 0x0000004100ac7308 */ /* 0x000e620000000800 */
[----:B----4-:R-:W-:Y:S09]  /*ae40*/  F2FP.BF16.F32.PACK_AB R44, R176, R177 ;  /* 0x000000b1b02c723e */ /* 0x010ff200000010ff */
[----:B------:R-:W4:Y:S01]  /*ae50*/  MUFU.EX2 R65, R52 ;  /* 0x0000003400417308 */ /* 0x000f220000000800 */
[----:B--2---:R-:W-:Y:S02]  /*ae60*/  F2FP.BF16.F32.PACK_AB R46, R173, R174 ;  /* 0x000000aead2e723e */ /* 0x004fe400000010ff */
[----:B-1----:R-:W-:Y:S01]  /*ae70*/  F2FP.BF16.F32.PACK_AB R0, R172, R151 ;  /* 0x00000097ac00723e */ /* 0x002fe200000010ff */
[-C--:B---3--:R-:W-:Y:S03]  /*ae80*/  HMMA.16816.F32.BF16 R68, R24, R28.reuse, R68 ;  /* 0x0000001c1844723c */ /* 0x088fe60000041844 */
[----:B----4-:R-:W-:Y:S05]  /*ae90*/  F2FP.BF16.F32.PACK_AB R168, R181, R65 ;  /* 0x00000041b5a8723e */ /* 0x010fea00000010ff */
[C---:B------:R-:W-:Y:S08]  /*aea0*/  HMMA.16816.F32.BF16 R72, R32.reuse, R28, R72 ;  /* 0x0000001c2048723c */ /* 0x040ff00000041848 */
        /* <DEDUP_REMOVED lines=19> */
[C---:B------:R-:W-:Y:S04]  /*afe0*/  HMMA.16816.F32.BF16 R136, R32.reuse, R28, R136 ;  /* 0x0000001c2088723c */ /* 0x040fe80000041888 */
[----:B------:R-:W-:Y:S02]  /*aff0*/  F2FP.BF16.F32.PACK_AB R28, R198, R197 ;  /* 0x000000c5c61c723e */ /* 0x000fe400000010ff */
[----:B------:R-:W-:Y:S02]  /*b000*/  F2FP.BF16.F32.PACK_AB R29, R195, R192 ;  /* 0x000000c0c31d723e */ /* 0x000fe400000010ff */
[-C--:B------:R-:W-:Y:S03]  /*b010*/  HMMA.16816.F32.BF16 R140, R32, R30.reuse, R140 ;  /* 0x0000001e208c723c */ /* 0x080fe6000004188c */
[----:B------:R-:W-:Y:S02]  /*b020*/  LOP3.LUT R38, R28, R38, RZ, 0xc0, !PT ;  /* 0x000000261c267212 */ /* 0x000fe400078ec0ff */
[----:B------:R-:W-:Y:S02]  /*b030*/  F2FP.BF16.F32.PACK_AB R32, R193, R179 ;  /* 0x000000b3c120723e */ /* 0x000fe400000010ff */
[----:B------:R-:W-:Y:S01]  /*b040*/  F2FP.BF16.F32.PACK_AB R28, R199, R196 ;  /* 0x000000c4c71c723e */ /* 0x000fe200000010ff */
[----:B------:R-:W-:Y:S01]  /*b050*/  HMMA.16816.F32.BF16 R20, R24, R30, R20 ;  /* 0x0000001e1814723c */ /* 0x000fe20000041814 */
[----:B------:R-:W1:Y:S03]  /*b060*/  LDSM.16.MT88.4 R24, [R149+0x800] ;  /* 0x000800009518783b */ /* 0x000e660000004200 */
[----:B------:R-:W-:Y:S02]  /*b070*/  LOP3.LUT R37, R32, R37, RZ, 0xc0, !PT ;  /* 0x0000002520257212 */ /* 0x000fe400078ec0ff */
[----:B------:R-:W-:Y:S02]  /*b080*/  LOP3.LUT R39, R28, R39, RZ, 0xc0, !PT ;  /* 0x000000271c277212 */ /* 0x000fe400078ec0ff */
[----:B------:R-:W-:Y:S02]  /*b090*/  LOP3.LUT R36, R29, R36, RZ, 0xc0, !PT ;  /* 0x000000241d247212 */ /* 0x000fe400078ec0ff */
[--C-:B------:R-:W-:Y:S02]  /*b0a0*/  HSET2.LE.AND R29, R190, R180.reuse, PT ;  /* 0x000000b4be1d7233 */ /* 0x100fe40003803000 */
[--C-:B------:R-:W-:Y:S02]  /*b0b0*/  HSET2.LE.AND R31, R186, R180.reuse, PT ;  /* 0x000000b4ba1f7233 */ /* 0x100fe40003803000 */
[----:B------:R-:W-:Y:S01]  /*b0c0*/  F2FP.BF16.F32.PACK_AB R30, R188, R175 ;  /* 0x000000afbc1e723e */ /* 0x000fe200000010ff */
[-C--:B------:R-:W-:Y:S05]  /*b0d0*/  HMMA.16816.F32.BF16 R4, R36, R40.reuse, R4 ;  /* 0x000000282404723c */ /* 0x080fea0000041804 */
[--C-:B------:R-:W-:Y:S02]  /*b0e0*/  HSET2.LE.AND R33, R185, R180.reuse, PT ;  /* 0x000000b4b9217233 */ /* 0x100fe40003803000 */
[----:B------:R-:W-:Y:S02]  /*b0f0*/  F2FP.BF16.F32.PACK_AB R34, R194, R178 ;  /* 0x000000b2c222723e */ /* 0x000fe400000010ff */
[----:B------:R-:W-:Y:S02]  /*b100*/  LOP3.LUT R29, R30, R29, RZ, 0xc0, !PT ;  /* 0x0000001d1e1d7212 */ /* 0x000fe400078ec0ff */
[----:B------:R-:W-:Y:S02]  /*b110*/  LOP3.LUT R30, R44, R31, RZ, 0xc0, !PT ;  /* 0x0000001f2c1e7212 */ /* 0x000fe400078ec0ff */
[----:B------:R-:W-:Y:S02]  /*b120*/  LOP3.LUT R28, R34, R33, RZ, 0xc0, !PT ;  /* 0x00000021221c7212 */ /* 0x000fe400078ec0ff */
[----:B------:R-:W-:Y:S01]  /*b130*/  LOP3.LUT R31, R46, R45, RZ, 0xc0, !PT ;  /* 0x0000002d2e1f7212 */ /* 0x000fe200078ec0ff */
[----:B------:R-:W2:Y:S06]  /*b140*/  LDSM.16.MT88.4 R32, [R150+0xa800] ;  /* 0x00a800009620783b */ /* 0x000eac0000004200 */
[C---:B------:R-:W-:Y:S02]  /*b150*/  HMMA.16816.F32.BF16 R8, R28.reuse, R40, R8 ;  /* 0x000000281c08723c */ /* 0x040fe40000041808 */
[----:B------:R-:W3:Y:S06]  /*b160*/  LDSM.16.MT88.4 R44, [R149+0x1800] ;  /* 0x00180000952c783b */ /* 0x000eec0000004200 */
        /* <DEDUP_REMOVED lines=13> */
[----:B------:R-:W-:Y:S02]  /*b240*/  LOP3.LUT R34, R210, R234, R187, 0x96, !PT ;  /* 0x000000ead2227212 */ /* 0x000fe400078e96bb */
[C---:B------:R-:W-:Y:S02]  /*b250*/  LOP3.LUT R41, R209.reuse, R246, R33, 0x96, !PT ;  /* 0x000000f6d1297212 */ /* 0x040fe400078e9621 */
[-C--:B---3--:R-:W-:Y:S03]  /*b260*/  HMMA.16816.F32.BF16 R100, R36, R44.reuse, R100 ;  /* 0x0000002c2464723c */ /* 0x088fe60000041864 */
[----:B------:R-:W-:Y:S01]  /*b270*/  IMAD.WIDE.U32 R34, R34, -0x2daee0ad, RZ ;  /* 0xd2511f5322227825 */ /* 0x000fe200078e00ff */
[C---:B------:R-:W-:Y:S02]  /*b280*/  PRMT R33, R32.reuse, 0x7772, RZ ;  /* 0x0000777220217816 */ /* 0x040fe400000000ff */
[----:B------:R-:W-:Y:S02]  /*b290*/  PRMT R49, R32, 0x7771, RZ ;  /* 0x0000777120317816 */ /* 0x000fe400000000ff */
[C---:B------:R-:W-:Y:S04]  /*b2a0*/  HMMA.16816.F32.BF16 R104, R28.reuse, R44, R104 ;  /* 0x0000002c1c68723c */ /* 0x040fe80000041868 */
[----:B------:R-:W-:Y:S01]  /*b2b0*/  PRMT R48, R34, 0x7773, RZ ;  /* 0x0000777322307816 */ /* 0x000fe200000000ff */
[----:B------:R-:W-:Y:S01]  /*b2c0*/  IMAD.MOV.U32 R45, RZ, RZ, R32 ;  /* 0x000000ffff2d7224 */ /* 0x000fe200078e0020 */
[----:B------:R-:W-:Y:S02]  /*b2d0*/  LOP3.LUT R40, R209, R240, R35, 0x96, !PT ;  /* 0x000000f0d1287212 */ /* 0x000fe400078e9623 */
[-C--:B------:R-:W-:Y:S03]  /*b2e0*/  HMMA.16816.F32.BF16 R108, R28, R46.reuse, R108 ;  /* 0x0000002e1c6c723c */ /* 0x080fe6000004186c */
[----:B------:R-:W-:Y:S01]  /*b2f0*/  PRMT R35, R32, 0x7773, RZ ;  /* 0x0000777320237816 */ /* 0x000fe200000000ff */
[----:B------:R-:W-:Y:S01]  /*b300*/  IMAD.MOV.U32 R32, RZ, RZ, R34 ;  /* 0x000000ffff207224 */ /* 0x000fe200078e0022 */
[----:B------:R-:W-:Y:S02]  /*b310*/  LOP3.LUT R43, R41, 0xff, RZ, 0xc0, !PT ;  /* 0x000000ff292b7812 */ /* 0x000fe400078ec0ff */
[----:B------:R-:W-:Y:S01]  /*b320*/  PRMT R50, R33, 0x5410, R35 ;  /* 0x0000541021327816 */ /* 0x000fe20000000023 */
[C---:B------:R-:W-:Y:S04]  /*b330*/  HMMA.16816.F32.BF16 R112, R36.reuse, R46, R112 ;  /* 0x0000002e2470723c */ /* 0x040fe80000041870 */
[C---:B------:R-:W-:Y:S02]  /*b340*/  PRMT R47, R34.reuse, 0x7772, RZ ;  /* 0x00007772222f7816 */ /* 0x040fe400000000ff */
[----:B------:R-:W-:Y:S02]  /*b350*/  PRMT R46, R34, 0x7771, RZ ;  /* 0x00007771222e7816 */ /* 0x000fe400000000ff */
[-C--:B-1----:R-:W-:Y:S03]  /*b360*/  HMMA.16816.F32.BF16 R116, R36, R24.reuse, R116 ;  /* 0x000000182474723c */ /* 0x082fe60000041874 */
[----:B------:R-:W-:Y:S02]  /*b370*/  LOP3.LUT R44, R32, 0xff, RZ, 0xc0, !PT ;  /* 0x000000ff202c7812 */ /* 0x000fe400078ec0ff */
[----:B------:R-:W1:Y:S01]  /*b380*/  LDSM.16.MT88.4 R32, [R149+0x2800] ;  /* 0x002800009520783b */ /* 0x000e620000004200 */
[----:B------:R-:W-:Y:S02]  /*b390*/  LOP3.LUT R2, R50, 0xff00ff, RZ, 0xc0, !PT ;  /* 0x00ff00ff32027812 */ /* 0x000fe400078ec0ff */
[C---:B------:R-:W-:Y:S04]  /*b3a0*/  HMMA.16816.F32.BF16 R120, R28.reuse, R24, R120 ;  /* 0x000000181c78723c */ /* 0x040fe80000041878 */
[----:B------:R-:W-:Y:S02]  /*b3b0*/  LOP3.LUT R42, R41, 0xffff, RZ, 0xc0, !PT ;  /* 0x0000ffff292a7812 */ /* 0x000fe400078ec0ff */
[C---:B------:R-:W-:Y:S02]  /*b3c0*/  LOP3.LUT R24, R40.reuse, 0xffff, RZ, 0xc0, !PT ;  /* 0x0000ffff28187812 */ /* 0x040fe400078ec0ff */
[-C--:B------:R-:W-:Y:S03]  /*b3d0*/  HMMA.16816.F32.BF16 R124, R28, R26.reuse, R124 ;  /* 0x0000001a1c7c723c */ /* 0x080fe6000004187c */
[----:B------:R-:W-:Y:S02]  /*b3e0*/  SHF.R.U32.HI R42, RZ, 0x8, R42 ;  /* 0x00000008ff2a7819 */ /* 0x000fe4000001162a */
[----:B------:R-:W-:Y:S02]  /*b3f0*/  LOP3.LUT R45, R45, 0xff, RZ, 0xc0, !PT ;  /* 0x000000ff2d2d7812 */ /* 0x000fe400078ec0ff */
[----:B------:R-:W-:Y:S01]  /*b400*/  PRMT R51, R43, 0x5410, R42 ;  /* 0x000054102b337816 */ /* 0x000fe2000000002a */
[C---:B------:R-:W-:Y:S04]  /*b410*/  HMMA.16816.F32.BF16 R128, R36.reuse, R26, R128 ;  /* 0x0000001a2480723c */ /* 0x040fe80000041880 */
[----:B------:R-:W-:Y:S01]  /*b420*/  LOP3.LUT R42, R40, 0xff, RZ, 0xc0, !PT ;  /* 0x000000ff282a7812 */ /* 0x000fe200078ec0ff */
[----:B------:R-:W-:Y:S01]  /*b430*/  FADD.FTZ R26, R167, R3 ;  /* 0x00000003a71a7221 */ /* 0x000fe20000010000 */
[----:B------:R-:W-:Y:S02]  /*b440*/  SHF.R.U32.HI R24, RZ, 0x8, R24 ;  /* 0x00000008ff187819 */ /* 0x000fe40000011618 */
[----:B------:R-:W-:Y:S01]  /*b450*/  PRMT R45, R45, 0x5410, R49 ;  /* 0x000054102d2d7816 */ /* 0x000fe20000000031 */
[----:B------:R-:W-:Y:S01]  /*b460*/  FADD.FTZ R56, R164, R26 ;  /* 0x0000001aa4387221 */ /* 0x000fe20000010000 */
[----:B------:R-:W-:Y:S01]  /*b470*/  PRMT R49, R42, 0x5410, R24 ;  /* 0x000054102a317816 */ /* 0x000fe20000000018 */
[----:B------:R-:W-:Y:S01]  /*b480*/  FADD.FTZ R24, R160, R144 ;  /* 0x00000090a0187221 */ /* 0x000fe20000010000 */
[----:B------:R-:W-:Y:S01]  /*b490*/  SHF.R.U32.HI R43, RZ, 0x18, R41 ;  /* 0x00000018ff2b7819 */ /* 0x000fe20000011629 */
[----:B------:R-:W2:Y:S01]  /*b4a0*/  LDSM.16.MT88.4 R160, [R150+0x9c00] ;  /* 0x009c000096a0783b */ /* 0x000ea20000004200 */
[----:B------:R-:W-:Y:S01]  /*b4b0*/  PRMT R47, R47, 0x5410, R48 ;  /* 0x000054102f2f7816 */ /* 0x000fe20000000030 */
[----:B------:R-:W-:Y:S01]  /*b4c0*/  FADD.FTZ R3, R165, R24 ;  /* 0x00000018a5037221 */ /* 0x000fe20000010000 */
[--C-:B------:R-:W-:Y:S01]  /*b4d0*/  HSET2.LE.AND R170, R45, R180.reuse, PT ;  /* 0x000000b42daa7233 */ /* 0x100fe20003803000 */
[----:B------:R-:W-:Y:S01]  /*b4e0*/  IMAD.MOV.U32 R144, RZ, RZ, R147 ;  /* 0x000000ffff907224 */ /* 0x000fe200078e0093 */
[----:B------:R-:W-:Y:S01]  /*b4f0*/  PRMT R44, R44, 0x5410, R46 ;  /* 0x000054102c2c7816 */ /* 0x000fe2000000002e */
[----:B------:R-:W-:Y:S01]  /*b500*/  FADD.FTZ R54, R158, R3 ;  /* 0x000000039e367221 */ /* 0x000fe20000010000 */
[--C-:B------:R-:W-:Y:S01]  /*b510*/  HSET2.LE.AND R3, R51, R180.reuse, PT ;  /* 0x000000b433037233 */ /* 0x100fe20003803000 */
[-C--:B-1----:R-:W-:Y:S03]  /*b520*/  HMMA.16816.F32.BF16 R132, R36, R32.reuse, R132 ;  /* 0x000000202484723c */ /* 0x082fe60000041884 */
[----:B------:R-:W-:Y:S02]  /*b530*/  PRMT R25, R41, 0x7632, R25 ;  /* 0x0000763229197816 */ /* 0x000fe40000000019 */
[----:B------:R-:W-:Y:S02]  /*b540*/  LOP3.LUT R52, R47, 0xff00ff, RZ, 0xc0, !PT ;  /* 0x00ff00ff2f347812 */ /* 0x000fe400078ec0ff */
[--C-:B------:R-:W-:Y:S01]  /*b550*/  HSET2.LE.AND R27, R49, R180.reuse, PT ;  /* 0x000000b4311b7233 */ /* 0x100fe20003803000 */
[C---:B------:R-:W-:Y:S04]  /*b560*/  HMMA.16816.F32.BF16 R136, R28.reuse, R32, R136 ;  /* 0x000000201c88723c */ /* 0x040fe80000041888 */
[----:B------:R-:W-:Y:S02]  /*b570*/  LOP3.LUT R25, R25, 0xff, RZ, 0xc0, !PT ;  /* 0x000000ff19197812 */ /* 0x000fe400078ec0ff */
[----:B------:R-:W-:Y:S02]  /*b580*/  PRMT R41, R40, 0x7632, R41 ;  /* 0x0000763228297816 */ /* 0x000fe40000000029 */
[-C--:B------:R-:W-:Y:S01]  /*b590*/  HMMA.16816.F32.BF16 R140, R28, R34.reuse, R140 ;  /* 0x000000221c8c723c */ /* 0x080fe2000004188c */
[----:B------:R-:W-:Y:S02]  /*b5a0*/  LDSM.16.MT88.4 R28, [R149+0x1c00] ;  /* 0x001c0000951c783b */ /* 0x000fe40000004200 */
[----:B------:R-:W-:Y:S02]  /*b5b0*/  PRMT R25, R25, 0x5410, R43 ;  /* 0x0000541019197816 */ /* 0x000fe4000000002b */
[----:B------:R-:W-:Y:S02]  /*b5c0*/  SHF.R.U32.HI R40, RZ, 0x18, R40 ;  /* 0x00000018ff287819 */ /* 0x000fe40000011628 */
[----:B------:R-:W-:Y:S01]  /*b5d0*/  LOP3.LUT R41, R41, 0xff, RZ, 0xc0, !PT ;  /* 0x000000ff29297812 */ /* 0x000fe200078ec0ff */
[----:B------:R-:W-:Y:S04]  /*b5e0*/  HMMA.16816.F32.BF16 R20, R36, R34, R20 ;  /* 0x000000222414723c */ /* 0x000fe80000041814 */
[--C-:B------:R-:W-:Y:S02]  /*b5f0*/  HSET2.LE.AND R2, R2, R180.reuse, PT ;  /* 0x000000b402027233 */ /* 0x100fe40003803000 */
[--C-:B------:R-:W-:Y:S02]  /*b600*/  HSET2.LE.AND R25, R25, R180.reuse, PT ;  /* 0x000000b419197233 */ /* 0x100fe40003803000 */
[----:B------:R-:W-:Y:S02]  /*b610*/  PRMT R48, R41, 0x5410, R40 ;  /* 0x0000541029307816 */ /* 0x000fe40000000028 */
[----:B------:R-:W1:Y:S01]  /*b620*/  LDSM.16.MT88.4 R40, [R149+0xc00] ;  /* 0x000c00009528783b */ /* 0x000e620000004200 */
[----:B------:R-:W-:Y:S02]  /*b630*/  F2FP.BF16.F32.PACK_AB R24, R57, R61 ;  /* 0x0000003d3918723e */ /* 0x000fe400000010ff */
        /* <DEDUP_REMOVED lines=11> */
[----:B------:R-:W3:Y:S01]  /*b6f0*/  LDSM.16.MT88.4 R44, [R150+0xac00] ;  /* 0x00ac0000962c783b */ /* 0x000ee20000004200 */
[----:B------:R-:W-:Y:S01]  /*b700*/  HSET2.LE.AND R52, R52, R180, PT ;  /* 0x000000b434347233 */ /* 0x000fe20003803000 */
[-C--:B--2---:R-:W-:Y:S05]  /*b710*/  HMMA.16816.F32.BF16 R156, R168, R160.reuse, R4 ;  /* 0x000000a0a89c723c */ /* 0x084fea0000041804 */
[----:B------:R-:W-:Y:S01]  /*b720*/  LOP3.LUT R24, R24, R27, RZ, 0xc0, !PT ;  /* 0x0000001b18187212 */ /* 0x000fe200078ec0ff */
[----:B------:R2:W4:Y:S01]  /*b730*/  LDSM.16.MT88.4 R48, [R150+0xbc00] ;  /* 0x00bc00009630783b */ /* 0x0005220000004200 */
[----:B------:R-:W-:Y:S01]  /*b740*/  F2FP.BF16.F32.PACK_AB R25, R59, R58 ;  /* 0x0000003a3b19723e */ /* 0x000fe200000010ff */
[----:B------:R-:W-:Y:S01]  /*b750*/  FADD.FTZ R0, R204, R0 ;  /* 0x00000000cc007221 */ /* 0x000fe20000010000 */
[----:B------:R-:W-:Y:S02]  /*b760*/  F2FP.BF16.F32.PACK_AB R26, R183, R60 ;  /* 0x0000003cb71a723e */ /* 0x000fe400000010ff */
[----:B------:R-:W-:Y:S02]  /*b770*/  F2FP.BF16.F32.PACK_AB R27, R184, R62 ;  /* 0x0000003eb81b723e */ /* 0x000fe400000010ff */
[----:B------:R-:W-:Y:S01]  /*b780*/  LOP3.LUT R25, R25, R32, RZ, 0xc0, !PT ;  /* 0x0000002019197212 */ /* 0x000fe200078ec0ff */
[----:B------:R5:W4:Y:S01]  /*b790*/  LDSM.16.MT88.4 R4, [R149+0x2c00] ;  /* 0x002c00009504783b */ /* 0x000b220000004200 */
[----:B------:R-:W-:Y:S02]  /*b7a0*/  LOP3.LUT R26, R26, R33, RZ, 0xc0, !PT ;  /* 0x000000211a1a7212 */ /* 0x000fe400078ec0ff */
[----:B------:R-:W-:Y:S07]  /*b7b0*/  LOP3.LUT R27, R27, R52, RZ, 0xc0, !PT ;  /* 0x000000341b1b7212 */ /* 0x000fee00078ec0ff */
        /* <DEDUP_REMOVED lines=40> */
[----:B--2---:R-:W-:Y:S01]  /*ba40*/  IMAD.MOV.U32 R150, RZ, RZ, R145 ;  /* 0x000000ffff967224 */ /* 0x004fe200078e0091 */
[----:B-----5:R-:W-:Y:S03]  /*ba50*/  MOV R149, R146 ;  /* 0x0000009200957202 */ /* 0x020fe60000000f00 */
        /* <DEDUP_REMOVED lines=24> */
[----:B------:R-:W-:Y:S02]  /*bbe0*/  VIADD R0, R226, 0xffffffff ;  /* 0xffffffffe2007836 */ /* 0x000fe40000000000 */
[----:B------:R-:W-:Y:S01]  /*bbf0*/  FADD.FTZ R2, R62, R4 ;  /* 0x000000043e027221 */ /* 0x000fe20000010000 */
[----:B------:R-:W-:Y:S01]  /*bc00*/  FADD.FTZ R248, R183, R3 ;  /* 0x00000003b7f87221 */ /* 0x000fe20000010000 */
[----:B------:R-:W-:Y:S02]  /*bc10*/  IMAD.MOV.U32 R3, RZ, RZ, R148 ;  /* 0x000000ffff037224 */ /* 0x000fe400078e0094 */
[----:B------:R-:W-:Y:S01]  /*bc20*/  FADD.FTZ R249, R67, R5 ;  /* 0x0000000543f97221 */ /* 0x000fe20000010000 */
[----:B------:R-:W-:Y:S02]  /*bc30*/  IMAD.MOV.U32 R226, RZ, RZ, R0 ;  /* 0x000000ffffe27224 */ /* 0x000fe400078e0000 */
[----:B------:R-:W-:Y:S01]  /*bc40*/  FADD.FTZ R250, R184, R2 ;  /* 0x00000002b8fa7221 */ /* 0x000fe20000010000 */
[----:B------:R-:W-:Y:S06]  /*bc50*/  @P1 BRA `(.L_x_484) ;  /* 0xffffffbc00ac1947 */ /* 0x000fec000383ffff */
.L_x_483:
[----:B------:R-:W2:Y:S01]  /*bc60*/  LDL.LU R6, [R1+0x48] ;  /* 0x0000480001067983 */ /* 0x000ea20000300800 */
[----:B------:R-:W1:Y:S03]  /*bc70*/  LDCU UR4, c[0x0][0x4fc] ;  /* 0x00009f80ff0477ac */ /* 0x000e660008000800 */
[----:B------:R-:W3:Y:S04]  /*bc80*/  LDL R53, [R1+0x54] ;  /* 0x0000540001357983 */ /* 0x000ee80000100800 */
[----:B------:R-:W4:Y:S04]  /*bc90*/  SHFL.BFLY PT, R4, R239, 0x2, 0x1f ;  /* 0x0c401f00ef047f89 */ /* 0x000f2800000e0000 */
[----:B------:R-:W1:Y:S04]  /*bca0*/  SHFL.BFLY PT, R3, R249, 0x2, 0x1f ;  /* 0x0c401f00f9037f89 */ /* 0x000e6800000e0000 */
[----:B------:R-:W1:Y:S04]  /*bcb0*/  SHFL.BFLY PT, R0, R250, 0x2, 0x1f ;  /* 0x0c401f00fa007f89 */ /* 0x000e6800000e0000 */
[----:B------:R-:W1:Y:S01]  /*bcc0*/  SHFL.BFLY PT, R2, R248, 0x2, 0x1f ;  /* 0x0c401f00f8027f89 */ /* 0x000e6200000e0000 */
[----:B----4-:R-:W-:Y:S01]  /*bcd0*/  FADD.FTZ R4, R4, R239 ;  /* 0x000000ef04047221 */ /* 0x010fe20000010000 */
[----:B-1----:R-:W-:-:S04]  /*bce0*/  FADD.FTZ R3, R3, R249 ;  /* 0x000000f903037221 */ /* 0x002fc80000010000 */
[----:B------:R-:W1:Y:S01]  /*bcf0*/  SHFL.BFLY PT, R49, R4, 0x1, 0x1f ;  /* 0x0c201f0004317f89 */ /* 0x000e6200000e0000 */
[----:B------:R-:W-:-:S03]  /*bd00*/  FADD.FTZ R0, R0, R250 ;  /* 0x000000fa00007221 */ /* 0x000fc60000010000 */
[----:B------:R-:W4:Y:S01]  /*bd10*/  SHFL.BFLY PT, R50, R3, 0x1, 0x1f ;  /* 0x0c201f0003327f89 */ /* 0x000f2200000e0000 */
[----:B------:R-:W-:-:S03]  /*bd20*/  FADD.FTZ R2, R2, R248 ;  /* 0x000000f802027221 */ /* 0x000fc60000010000 */
[----:B------:R-:W4:Y:S04]  /*bd30*/  SHFL.BFLY PT, R52, R0, 0x1, 0x1f ;  /* 0x0c201f0000347f89 */ /* 0x000f2800000e0000 */
[----:B------:R-:W4:Y:S01]  /*bd40*/  SHFL.BFLY PT, R51, R2, 0x1, 0x1f ;  /* 0x0c201f0002337f89 */ /* 0x000f2200000e0000 */
[----:B-1----:R-:W-:-:S04]  /*bd50*/  FADD.FTZ R49, R4, R49 ;  /* 0x0000003104317221 */ /* 0x002fc80000010000 */
[----:B------:R-:W1:Y:S01]  /*bd60*/  MUFU.RCP R4, R49 ;  /* 0x0000003100047308 */ /* 0x000e620000001000 */
[----:B----4-:R-:W-:Y:S01]  /*bd70*/  FADD.FTZ R50, R3, R50 ;  /* 0x0000003203327221 */ /* 0x010fe20000010000 */
[----:B------:R-:W-:Y:S02]  /*bd80*/  FSETP.NE.FTZ.AND P6, PT, R49, RZ, PT ;  /* 0x000000ff3100720b */ /* 0x000fe40003fd5000 */
[----:B------:R-:W-:-:S04]  /*bd90*/  SHF.L.U32 R3, R222, 0x1, RZ ;  /* 0x00000001de037819 */ /* 0x000fc800000006ff */
[----:B------:R-:W4:Y:S01]  /*bda0*/  MUFU.RCP R5, R50 ;  /* 0x0000003200057308 */ /* 0x000f220000001000 */
[----:B-----5:R-:W-:Y:S01]  /*bdb0*/  LOP3.LUT R218, R218, 0x6, R3, 0xf8, !PT ;  /* 0x00000006dada7812 */ /* 0x020fe200078ef803 */
[----:B------:R-:W-:Y:S01]  /*bdc0*/  FADD.FTZ R52, R0, R52 ;  /* 0x0000003400347221 */ /* 0x000fe20000010000 */
[----:B------:R-:W-:Y:S02]  /*bdd0*/  FSETP.NE.FTZ.AND P5, PT, R50, RZ, PT ;  /* 0x000000ff3200720b */ /* 0x000fe40003fb5000 */
[----:B-1----:R-:W-:Y:S01]  /*bde0*/  FSEL R4, R4, 1, P6 ;  /* 0x3f80000004047808 */ /* 0x002fe20003000000 */
[----:B------:R-:W-:-:S04]  /*bdf0*/  FADD.FTZ R51, R2, R51 ;  /* 0x0000003302337221 */ /* 0x000fc80000010000 */
[----:B------:R-:W-:-:S04]  /*be00*/  FMUL.FTZ R0, R4, UR4 ;  /* 0x0000000404007c20 */ /* 0x000fc80008410000 */
        /* <DEDUP_REMOVED lines=23> */
[----:B------:R-:W-:-:S02]  /*bf80*/  FSETP.NE.FTZ.AND P3, PT, R52, RZ, PT ;  /* 0x000000ff3400720b */ /* 0x000fc40003f75000 */
[----:B------:R-:W-:Y:S02]  /*bf90*/  FSETP.NE.FTZ.AND P4, PT, R51, RZ, PT ;  /* 0x000000ff3300720b */ /* 0x000fe40003f95000 */
[----:B------:R-:W-:Y:S02]  /*bfa0*/  F2FP.BF16.F32.PACK_AB R44, R44, R156 ;  /* 0x0000009c2c2c723e */ /* 0x000fe400000010ff */
[----:B------:R-:W-:Y:S02]  /*bfb0*/  F2FP.BF16.F32.PACK_AB R43, R43, R68 ;  /* 0x000000442b2b723e */ /* 0x000fe400000010ff */
[----:B------:R-:W-:Y:S02]  /*bfc0*/  F2FP.BF16.F32.PACK_AB R39, R39, R80 ;  /* 0x000000502727723e */ /* 0x000fe400000010ff */
[----:B------:R-:W-:Y:S02]  /*bfd0*/  F2FP.BF16.F32.PACK_AB R35, R35, R84 ;  /* 0x000000542323723e */ /* 0x000fe400000010ff */
[----:B------:R-:W-:-:S02]  /*bfe0*/  F2FP.BF16.F32.PACK_AB R31, R31, R96 ;  /* 0x000000601f1f723e */ /* 0x000fc400000010ff */
[----:B------:R-:W-:Y:S02]  /*bff0*/  F2FP.BF16.F32.PACK_AB R27, R27, R100 ;  /* 0x000000641b1b723e */ /* 0x000fe400000010ff */
[----:B------:R-:W-:Y:S02]  /*c000*/  F2FP.BF16.F32.PACK_AB R23, R23, R112 ;  /* 0x000000701717723e */ /* 0x000fe400000010ff */
[----:B------:R-:W-:Y:S02]  /*c010*/  F2FP.BF16.F32.PACK_AB R19, R19, R116 ;  /* 0x000000741313723e */ /* 0x000fe400000010ff */
[----:B------:R-:W-:Y:S02]  /*c020*/  F2FP.BF16.F32.PACK_AB R15, R15, R128 ;  /* 0x000000800f0f723e */ /* 0x000fe400000010ff */
[----:B------:R-:W-:Y:S02]  /*c030*/  F2FP.BF16.F32.PACK_AB R11, R11, R132 ;  /* 0x000000840b0b723e */ /* 0x000fe400000010ff */
[----:B------:R-:W-:-:S02]  /*c040*/  F2FP.BF16.F32.PACK_AB R7, R7, R168 ;  /* 0x000000a80707723e */ /* 0x000fc400000010ff */
[----:B--2---:R-:W-:Y:S02]  /*c050*/  LOP3.LUT R3, R6, 0xc0, RZ, 0xc0, !PT ;  /* 0x000000c006037812 */ /* 0x004fe400078ec0ff */
[----:B------:R-:W-:Y:S02]  /*c060*/  LOP3.LUT R218, R218, 0x20, R6, 0xf8, !PT ;  /* 0x00000020dada7812 */ /* 0x000fe400078ef806 */
[----:B------:R-:W-:Y:S02]  /*c070*/  LOP3.LUT R2, R3, 0x18, R222, 0xf8, !PT ;  /* 0x0000001803027812 */ /* 0x000fe400078ef8de */
[----:B----4-:R-:W-:Y:S01]  /*c080*/  FSEL R3, R5, 1, P5 ;  /* 0x3f80000005037808 */ /* 0x010fe20002800000 */
[----:B------:R-:W-:Y:S02]  /*c090*/  FMUL.FTZ R5, R0, R161 ;  /* 0x000000a100057220 */ /* 0x000fe40000410000 */
[----:B------:R-:W1:Y:S01]  /*c0a0*/  MUFU.RCP R0, R52 ;  /* 0x0000003400007308 */ /* 0x000e620000001000 */
[----:B------:R-:W-:Y:S01]  /*c0b0*/  LOP3.LUT R4, R218, R2, RZ, 0xfc, !PT ;  /* 0x00000002da047212 */ /* 0x000fe200078efcff */
[----:B------:R-:W-:-:S06]  /*c0c0*/  FMUL.FTZ R3, R3, UR4 ;  /* 0x0000000403037c20 */ /* 0x000fcc0008410000 */
[----:B------:R-:W2:Y:S01]  /*c0d0*/  MUFU.RCP R2, R51 ;  /* 0x0000003300027308 */ /* 0x000ea20000001000 */
        /* <DEDUP_REMOVED lines=8> */
[----:B------:R-:W-:Y:S01]  /*c160*/  FMUL.FTZ R0, R0, UR4 ;  /* 0x0000000400007c20 */ /* 0x000fe20008410000 */
        /* <DEDUP_REMOVED lines=45> */
[----:B------:R-:W-:Y:S01]  /*c440*/  IADD3 R3, PT, PT, R4, -R3, RZ ;  /* 0x8000000304037210 */ /* 0x000fe20007ffe0ff */
[----:B------:R-:W-:Y:S01]  /*c450*/  STS [R4], R44 ;  /* 0x0000002c04007388 */ /* 0x000fe20000000800 */
[----:B--2---:R-:W-:-:S03]  /*c460*/  FSEL R2, R2, 1, P4 ;  /* 0x3f80000002027808 */ /* 0x004fc60002000000 */
[----:B------:R-:W-:Y:S04]  /*c470*/  STS [R4+0x200], R0 ;  /* 0x0002000004007388 */ /* 0x000fe80000000800 */
[----:B------:R1:W-:Y:S01]  /*c480*/  STS [R3+0x10], R5 ;  /* 0x0000100503007388 */ /* 0x0003e20000000800 */
        /* <DEDUP_REMOVED lines=16> */
[----:B-1----:R-:W1:Y:S01]  /*c590*/  LDC.U8 R5, c[0x0][0x549] ;  /* 0x00015240ff057b82 */ /* 0x002e620000000000 */
        /* <DEDUP_REMOVED lines=11> */
[----:B------:R-:W-:Y:S01]  /*c650*/  F2FP.BF16.F32.PACK_AB R48, R48, R152 ;  /* 0x000000983030723e */ /* 0x000fe200000010ff */
[----:B------:R2:W-:Y:S01]  /*c660*/  STS [R3+0x210], R2 ;  /* 0x0002100203007388 */ /* 0x0005e20000000800 */
[----:B------:R-:W-:Y:S02]  /*c670*/  F2FP.BF16.F32.PACK_AB R154, R155, R154 ;  /* 0x0000009a9b9a723e */ /* 0x000fe400000010ff */
[----:B------:R-:W-:Y:S02]  /*c680*/  F2FP.BF16.F32.PACK_AB R47, R47, R164 ;  /* 0x000000a42f2f723e */ /* 0x000fe400000010ff */
[----:B------:R-:W-:Y:S02]  /*c690*/  F2FP.BF16.F32.PACK_AB R167, R167, R166 ;  /* 0x000000a6a7a7723e */ /* 0x000fe400000010ff */
        /* <DEDUP_REMOVED lines=10> */
[-C--:B--2---:R-:W-:Y:S02]  /*c740*/  IADD3 R2, PT, PT, R4, -R0.reuse, RZ ;  /* 0x8000000004027210 */ /* 0x084fe40007ffe0ff */
[----:B------:R-:W-:Y:S01]  /*c750*/  IADD3 R0, PT, PT, R3, -R0, RZ ;  /* 0x8000000003007210 */ /* 0x000fe20007ffe0ff */
[----:B------:R-:W-:Y:S01]  /*c760*/  STS [R3+0x1210], R167 ;  /* 0x001210a703007388 */ /* 0x000fe20000000800 */
[----:B------:R-:W-:Y:S02]  /*c770*/  F2FP.BF16.F32.PACK_AB R30, R30, R98 ;  /* 0x000000621e1e723e */ /* 0x000fe400000010ff */
        /* <DEDUP_REMOVED lines=19> */
[----:B-1----:R-:W-:-:S03]  /*c8b0*/  ISETP.NE.AND P0, PT, R5, RZ, PT ;  /* 0x000000ff0500720c */ /* 0x002fc60003f05270 */
        /* <DEDUP_REMOVED lines=15> */
[----:B---3--:R-:W-:-:S03]  /*c9b0*/  ISETP.NE.AND P2, PT, R53, -0x1, PT ;  /* 0xffffffff3500780c */ /* 0x008fc60003f45270 */
[----:B------:R-:W-:Y:S01]  /*c9c0*/  STS [R2+0x2220], R26 ;  /* 0x0022201a02007388 */ /* 0x000fe20000000800 */
[----:B------:R-:W-:-:S03]  /*c9d0*/  F2FP.BF16.F32.PACK_AB R6, R6, R170 ;  /* 0x000000aa0606723e */ /* 0x000fc600000010ff */
[----:B------:R-:W-:Y:S04]  /*c9e0*/  STS [R0+0x2030], R23 ;  /* 0x0020301700007388 */ /* 0x000fe80000000800 */
        /* <DEDUP_REMOVED lines=12> */
[----:B------:R2:W-:Y:S01]  /*cab0*/  STS [R4+0x5200], R16 ;  /* 0x0052001004007388 */ /* 0x0005e20000000800 */
[----:B------:R-:W-:-:S03]  /*cac0*/  F2FP.BF16.F32.PACK_AB R46, R46, R140 ;  /* 0x0000008c2e2e723e */ /* 0x000fc600000010ff */
[----:B------:R-:W-:Y:S01]  /*cad0*/  STS [R3+0x5010], R13 ;  /* 0x0050100d03007388 */ /* 0x000fe20000000800 */
[----:B------:R-:W-:-:S03]  /*cae0*/  F2FP.BF16.F32.PACK_AB R45, R45, R142 ;  /* 0x0000008e2d2d723e */ /* 0x000fc600000010ff */
[----:B------:R3:W-:Y:S01]  /*caf0*/  STS [R3+0x5210], R12 ;  /* 0x0052100c03007388 */ /* 0x0007e20000000800 */
[----:B-1----:R-:W1:Y:S03]  /*cb00*/  LDC R18, c[0x0][0x434] ;  /* 0x00010d00ff127b82 */ /* 0x002e660000000800 */
[----:B------:R-:W-:Y:S04]  /*cb10*/  STS [R2+0x4020], R11 ;  /* 0x0040200b02007388 */ /* 0x000fe80000000800 */
[----:B------:R4:W-:Y:S04]  /*cb20*/  STS [R2+0x4220], R10 ;  /* 0x0042200a02007388 */ /* 0x0009e80000000800 */
[----:B------:R-:W-:Y:S04]  /*cb30*/  STS [R0+0x4030], R7 ;  /* 0x0040300700007388 */ /* 0x000fe80000000800 */
[----:B------:R-:W-:Y:S01]  /*cb40*/  STS [R0+0x4230], R6 ;  /* 0x0042300600007388 */ /* 0x000fe20000000800 */
[----:B--2---:R-:W2:Y:S03]  /*cb50*/  @!P2 LDC.64 R4, c[0x0][0x400] ;  /* 0x00010000ff04ab82 */ /* 0x004ea60000000a00 */
[----:B------:R-:W-:Y:S04]  /*cb60*/  STS [R2+0x5020], R9 ;  /* 0x0050200902007388 */ /* 0x000fe80000000800 */
[----:B------:R1:W-:Y:S01]  /*cb70*/  STS [R2+0x5220], R8 ;  /* 0x0052200802007388 */ /* 0x0003e20000000800 */
[----:B---3--:R-:W3:Y:S03]  /*cb80*/  @P0 LDC R3, c[0x0][0x430] ;  /* 0x00010c00ff030b82 */ /* 0x008ee60000000800 */
[----:B------:R-:W-:Y:S04]  /*cb90*/  STS [R0+0x5030], R46 ;  /* 0x0050302e00007388 */ /* 0x000fe80000000800 */
[----:B------:R2:W-:Y:S01]  /*cba0*/  STS [R0+0x5230], R45 ;  /* 0x0052302d00007388 */ /* 0x0005e20000000800 */
[----:B------:R-:W3:Y:S01]  /*cbb0*/  @P2 LDC.64 R12, c[0x0][0x408] ;  /* 0x00010200ff0c2b82 */ /* 0x000ee20000000a00 */
[----:B------:R-:W2:Y:S01]  /*cbc0*/  S2R R33, SR_CTAID.X ;  /* 0x0000000000217919 */ /* 0x000ea20000002500 */
[----:B------:R-:W2:Y:S06]  /*cbd0*/  S2R R17, SR_CTAID.Y ;  /* 0x0000000000117919 */ /* 0x000eac0000002600 */
[----:B----4-:R-:W4:Y:S01]  /*cbe0*/  @P6 LDC R10, c[0x0][0x458] ;  /* 0x00011600ff0a6b82 */ /* 0x010f220000000800 */
[----:B------:R-:W3:Y:S07]  /*cbf0*/  S2R R32, SR_CTAID.Z ;  /* 0x0000000000207919 */ /* 0x000eee0000002700 */
[----:B-1----:R-:W3:Y:S08]  /*cc00*/  LDC R2, c[0x0][0x434] ;  /* 0x00010d00ff027b82 */ /* 0x002ef00000000800 */
[----:B------:R-:W1:Y:S08]  /*cc10*/  LDC.U8 R9, c[0x0][0x548] ;  /* 0x00015200ff097b82 */ /* 0x000e700000000000 */
[----:B------:R-:W4:Y:S08]  /*cc20*/  @P5 LDC R11, c[0x0][0x458] ;  /* 0x00011600ff0b5b82 */ /* 0x000f300000000800 */
[----:B--2---:R-:W2:Y:S01]  /*cc30*/  @P0 LDC R0, c[0x0][0x430] ;  /* 0x00010c00ff000b82 */ /* 0x004ea20000000800 */
[----:B------:R1:W1:Y:S08]  /*cc40*/  @P6 MUFU.LG2 R6, R49 ;  /* 0x0000003100066308 */ /* 0x0002700000000c00 */
[----:B------:R1:W1:Y:S01]  /*cc50*/  @P5 MUFU.LG2 R7, R50 ;  /* 0x0000003200075308 */ /* 0x0002620000000c00 */
[----:B---3--:R-:W-:Y:S01]  /*cc60*/  @P0 IMAD R2, R3, R18, RZ ;  /* 0x0000001203020224 */ /* 0x008fe200078e02ff */
[----:B-1----:R-:W-:-:S02]  /*cc70*/  ISETP.NE.AND P1, PT, R9, RZ, !P0 ;  /* 0x000000ff0900720c */ /* 0x002fc40004725270 */
[----:B------:R-:W-:Y:S01]  /*cc80*/  @P0 MOV R3, 0x1 ;  /* 0x0000000100030802 */ /* 0x000fe20000000f00 */
[----:B------:R-:W-:Y:S10]  /*cc90*/  @P0 BRA `(.L_x_487) ;  /* 0x0000000000200947 */ /* 0x000ff40003800000 */
        /* <DEDUP_REMOVED lines=8> */
.L_x_487:
[----:B------:R-:W-:Y:S01]  /*cd20*/  BAR.SYNC.DEFER_BLOCKING 0x0 ;  /* 0x0000000000007b1d */ /* 0x000fe20000010000 */
[----:B------:R-:W-:Y:S01]  /*cd30*/  ISETP.NE.AND P0, PT, R53, -0x1, PT ;  /* 0xffffffff3500780c */ /* 0x000fe20003f05270 */
[----:B------:R-:W-:-:S04]  /*cd40*/  @!P2 IMAD.WIDE.U32 R8, R17, R4, RZ ;  /* 0x000000041108a225 */ /* 0x000fc800078e00ff */
[----:B------:R-:W-:Y:S02]  /*cd50*/  @P2 IMAD.WIDE.U32 R24, R53, R12, RZ ;  /* 0x0000000c35182225 */ /* 0x000fe400078e00ff */
[----:B------:R-:W1:Y:S01]  /*cd60*/  @P4 LDC R16, c[0x0][0x458] ;  /* 0x00011600ff104b82 */ /* 0x000e620000000800 */
[----:B------:R-:W2:Y:S01]  /*cd70*/  @P4 MUFU.LG2 R14, R51 ;  /* 0x00000033000e4308 */ /* 0x000ea20000000c00 */
[----:B------:R1:W5:Y:S01]  /*cd80*/  LDL R35, [R1+0x58] ;  /* 0x0000580001237983 */ /* 0x0003620000100800 */
[----:B------:R-:W-:Y:S02]  /*cd90*/  @!P2 IMAD R27, R17, R5, R9 ;  /* 0x00000005111ba224 */ /* 0x000fe400078e0209 */
[----:B------:R-:W-:Y:S01]  /*cda0*/  @P6 FMUL.FTZ R4, R6, 0.69314718246459960938 ;  /* 0x3f31721806046820 */ /* 0x000fe20000410000 */
[----:B------:R-:W-:Y:S01]  /*cdb0*/  @P2 IMAD R27, R53, R13, R25 ;  /* 0x0000000d351b2224 */ /* 0x000fe200078e0219 */
[----:B------:R-:W-:Y:S01]  /*cdc0*/  MOV R26, 0x7f800000 ;  /* 0x7f800000001a7802 */ /* 0x000fe20000000f00 */
[----:B------:R-:W-:Y:S01]  /*cdd0*/  @!P0 IMAD R53, R17, R18, RZ ;  /* 0x0000001211358224 */ /* 0x000fe200078e02ff */
[----:B------:R-:W1:Y:S01]  /*cde0*/  @P3 LDC R15, c[0x0][0x458] ;  /* 0x00011600ff0f3b82 */ /* 0x000e620000000800 */
[----:B------:R-:W2:Y:S01]  /*cdf0*/  @P3 MUFU.LG2 R9, R52 ;  /* 0x0000003400093308 */ /* 0x000ea20000000c00 */
[----:B---3--:R-:W-:-:S02]  /*ce00*/  IMAD R2, R32, R2, RZ ;  /* 0x0000000220027224 */ /* 0x008fc400078e02ff */
[----:B----4-:R-:W-:Y:S01]  /*ce10*/  @P6 FFMA.FTZ R26, R148, R10, R4 ;  /* 0x0000000a941a6223 */ /* 0x010fe20000010004 */
[----:B------:R3:W-:Y:S01]  /*ce20*/  @!P0 STL [R1+0x54], R53 ;  /* 0x0000543501008387 */ /* 0x0007e20000100800 */
[----:B------:R-:W-:Y:S01]  /*ce30*/  LOP3.LUT P0, RZ, R222, 0x3, RZ, 0xc0, !PT ;  /* 0x00000003deff7812 */ /* 0x000fe2000780c0ff */
[----:B------:R-:W-:Y:S02]  /*ce40*/  @!P1 IMAD R2, R17, R3, R2 ;  /* 0x0000000311029224 */ /* 0x000fe400078e0202 */
[----:B------:R-:W-:Y:S01]  /*ce50*/  @P5 FMUL.FTZ R5, R7, 0.69314718246459960938 ;  /* 0x3f31721807055820 */ /* 0x000fe20000410000 */
[----:B--2---:R-:W-:Y:S01]  /*ce60*/  IMAD R3, R33, R0, RZ ;  /* 0x0000000021037224 */ /* 0x004fe200078e02ff */
[----:B------:R3:W2:Y:S01]  /*ce70*/  LDS.128 R28, [R223+0x1800] ;  /* 0x00180000df1c7984 */ /* 0x0006a20000000c00 */
[----:B------:R-:W-:Y:S01]  /*ce80*/  SHF.R.S32.HI R4, RZ, 0x1f, R53 ;  /* 0x0000001fff047819 */ /* 0x000fe20000011435 */
[----:B------:R-:W-:Y:S01]  /*ce90*/  @P4 FMUL.FTZ R6, R14, 0.69314718246459960938 ;  /* 0x3f3172180e064820 */ /* 0x000fe20000410000 */
[----:B------:R-:W-:Y:S01]  /*cea0*/  SEL R7, R53, RZ, P1 ;  /* 0x000000ff35077207 */ /* 0x000fe20000800000 */
[----:B------:R-:W-:Y:S01]  /*ceb0*/  BSSY.RECONVERGENT B0, `(.L_x_488) ;  /* 0x0000036000007945 */ /* 0x000fe20003800200 */
[----:B------:R-:W-:-:S02]  /*cec0*/  SHF.L.U32 R3, R3, 0x7, RZ ;  /* 0x0000000703037819 */ /* 0x000fc400000006ff */
[----:B------:R-:W-:Y:S01]  /*ced0*/  MOV R23, 0x7f800000 ;  /* 0x7f80000000177802 */ /* 0x000fe20000000f00 */
[----:B------:R-:W-:Y:S01]  /*cee0*/  @P5 FFMA.FTZ R23, R147, R11, R5 ;  /* 0x0000000b93175223 */ /* 0x000fe20000010005 */
[----:B------:R-:W-:Y:S01]  /*cef0*/  SEL R4, R4, RZ, P1 ;  /* 0x000000ff04047207 */ /* 0x000fe20000800000 */
[----:B------:R-:W-:Y:S01]  /*cf00*/  @P3 FMUL.FTZ R5, R9, 0.69314718246459960938 ;  /* 0x3f31721809053820 */ /* 0x000fe20000410000 */
[--C-:B------:R-:W-:Y:S02]  /*cf10*/  IADD3 R7, P5, P1, R3, R7, R2.reuse ;  /* 0x0000000703077210 */ /* 0x100fe400079be002 */
[----:B------:R-:W-:Y:S02]  /*cf20*/  SHF.R.S32.HI R2, RZ, 0x1f, R2 ;  /* 0x0000001fff027819 */ /* 0x000fe40000011402 */
[----:B------:R-:W-:Y:S02]  /*cf30*/  SHF.R.S32.HI R3, RZ, 0x1f, R3 ;  /* 0x0000001fff037819 */ /* 0x000fe40000011403 */
[----:B------:R-:W-:Y:S01]  /*cf40*/  MOV R22, 0x7f800000 ;  /* 0x7f80000000167802 */ /* 0x000fe20000000f00 */
[----:B-1----:R-:W-:Y:S01]  /*cf50*/  @P4 FFMA.FTZ R22, R146, R16, R6 ;  /* 0x0000001092164223 */ /* 0x002fe20000010006 */
[----:B------:R-:W-:Y:S01]  /*cf60*/  MOV R17, 0x7f800000 ;  /* 0x7f80000000117802 */ /* 0x000fe20000000f00 */
[----:B------:R-:W-:Y:S01]  /*cf70*/  @P3 FFMA.FTZ R17, R145, R15, R5 ;  /* 0x0000000f91113223 */ /* 0x000fe20000010005 */
[----:B------:R-:W-:-:S02]  /*cf80*/  IADD3.X R3, PT, PT, R3, R4, R2, P5, P1 ;  /* 0x0000000403037210 */ /* 0x000fc40002fe2402 */
[----:B------:R-:W-:Y:S02]  /*cf90*/  @!P2 MOV R16, R8 ;  /* 0x000000080010a202 */ /* 0x000fe40000000f00 */
[----:B------:R-:W-:Y:S01]  /*cfa0*/  SHF.R.U32.HI R2, RZ, 0x2, R222 ;  /* 0x00000002ff027819 */ /* 0x000fe200000116de */
[----:B--23--:R-:W-:Y:S06]  /*cfb0*/  @P0 BRA `(.L_x_489) ;  /* 0x0000000000940947 */ /* 0x00cfec0003800000 */
[----:B------:R-:W-:-:S04]  /*cfc0*/  LOP3.LUT R4, R217, 0x30, RZ, 0xc0, !PT ;  /* 0x00000030d9047812 */ /* 0x000fc800078ec0ff */
[----:B------:R-:W-:-:S04]  /*cfd0*/  LOP3.LUT R4, R4, 0x7, R2, 0xf8, !PT ;  /* 0x0000000704047812 */ /* 0x000fc800078ef802 */
[C---:B-----5:R-:W-:Y:S01]  /*cfe0*/  ISETP.GE.AND P6, PT, R4.reuse, R35, PT ;  /* 0x000000230400720c */ /* 0x060fe20003fc6270 */
        /* <DEDUP_REMOVED lines=9> */
[-C--:B------:R-:W-:Y:S01]  /*d080*/  @!P5 IMAD R6, R6, R0.reuse, RZ ;  /* 0x000000000606d224 */ /* 0x080fe200078e02ff */
[----:B------:R-:W2:Y:S01]  /*d090*/  @!P5 LDC.64 R14, c[0x0][0x420] ;  /* 0x00010800ff0edb82 */ /* 0x000ea20000000a00 */
[-C--:B------:R-:W-:Y:S01]  /*d0a0*/  @!P4 IMAD R12, R9, R0.reuse, RZ ;  /* 0x00000000090cc224 */ /* 0x080fe200078e02ff */
[----:B------:R-:W-:Y:S01]  /*d0b0*/  @!P6 LEA.HI.X.SX32 R8, R4, R3, 0x1, P0 ;  /* 0x000000030408e211 */ /* 0x000fe200000f0eff */
[----:B------:R-:W-:Y:S01]  /*d0c0*/  @!P3 IMAD R13, R13, R0, RZ ;  /* 0x000000000d0db224 */ /* 0x000fe200078e02ff */
[----:B------:R-:W-:-:S04]  /*d0d0*/  @!P5 IADD3 R4, P0, PT, R6, R7, RZ ;  /* 0x000000070604d210 */ /* 0x000fc80007f1e0ff */
[----:B------:R-:W3:Y:S01]  /*d0e0*/  @!P4 LDC.64 R18, c[0x0][0x420] ;  /* 0x00010800ff12cb82 */ /* 0x000ee20000000a00 */
[----:B------:R-:W-:-:S07]  /*d0f0*/  @!P5 LEA.HI.X.SX32 R6, R6, R3, 0x1, P0 ;  /* 0x000000030606d211 */ /* 0x000fce00000f0eff */
[----:B------:R-:W4:Y:S01]  /*d100*/  @!P3 LDC.64 R20, c[0x0][0x420] ;  /* 0x00010800ff14bb82 */ /* 0x000f220000000a00 */
[----:B-1----:R-:W-:-:S04]  /*d110*/  @!P6 LEA R10, P1, R5, R10, 0x2 ;  /* 0x0000000a050ae211 */ /* 0x002fc800078210ff */
[----:B------:R-:W-:Y:S02]  /*d120*/  @!P6 LEA.HI.X R11, R5, R11, R8, 0x2, P1 ;  /* 0x0000000b050be211 */ /* 0x000fe400008f1408 */
[----:B------:R-:W-:Y:S02]  /*d130*/  @!P4 IADD3 R0, P1, PT, R12, R7, RZ ;  /* 0x000000070c00c210 */ /* 0x000fe40007f3e0ff */
[C---:B--2---:R-:W-:Y:S01]  /*d140*/  @!P5 LEA R8, P0, R4.reuse, R14, 0x2 ;  /* 0x0000000e0408d211 */ /* 0x044fe200078010ff */
[----:B------:R1:W-:Y:S03]  /*d150*/  @!P6 STG.E desc[UR16][R10.64], R26 ;  /* 0x0000001a0a00e986 */ /* 0x0003e6000c101910 */
[----:B------:R-:W-:Y:S02]  /*d160*/  @!P5 LEA.HI.X R9, R4, R15, R6, 0x2, P0 ;  /* 0x0000000f0409d211 */ /* 0x000fe400000f1406 */
[----:B------:R-:W-:-:S02]  /*d170*/  @!P4 LEA.HI.X.SX32 R4, R12, R3, 0x1, P1 ;  /* 0x000000030c04c211 */ /* 0x000fc400008f0eff */
[C---:B------:R-:W-:Y:S01]  /*d180*/  @!P3 IADD3 R5, P0, PT, R13.reuse, R7, RZ ;  /* 0x000000070d05b210 */ /* 0x040fe20007f1e0ff */
        /* <DEDUP_REMOVED lines=8> */
.L_x_489:
[----:B------:R-:W-:Y:S05]  /*d210*/  BSYNC.RECONVERGENT B0 ;  /* 0x0000000000007941 */ /* 0x000fea0003800200 */
.L_x_488:
[----:B------:R2:W5:Y:S04]  /*d220*/  LDL R34, [R1+0x28] ;  /* 0x0000280001227983 */ /* 0x0005680000100800 */
[----:B-1----:R2:W5:Y:S01]  /*d230*/  LDL R26, [R1+0x2c] ;  /* 0x00002c00011a7983 */ /* 0x0025620000100800 */
[----:B------:R-:W-:Y:S01]  /*d240*/  @P2 IMAD.MOV.U32 R16, RZ, RZ, R24 ;  /* 0x000000ffff102224 */ /* 0x000fe200078e0018 */
[----:B------:R-:W1:Y:S01]  /*d250*/  LDCU.64 UR4, c[0x0][0x410] ;  /* 0x00008200ff0477ac */ /* 0x000e620008000a00 */
[CC--:B-----5:R-:W-:Y:S01]  /*d260*/  ISETP.GE.AND P3, PT, R2.reuse, R35.reuse, PT ;  /* 0x000000230200720c */ /* 0x0e0fe20003f66270 */
[----:B------:R2:W3:Y:S01]  /*d270*/  LDS.128 R20, [R223] ;  /* 0x00000000df147984 */ /* 0x0004e20000000c00 */
[C---:B------:R-:W-:Y:S01]  /*d280*/  IADD3 R3, PT, PT, R2.reuse, 0x40, RZ ;  /* 0x0000004002037810 */ /* 0x040fe20007ffe0ff */
[C---:B------:R-:W-:Y:S01]  /*d290*/  VIADD R6, R2.reuse, 0x20 ;  /* 0x0000002002067836 */ /* 0x040fe20000000000 */
[----:B------:R-:W-:Y:S01]  /*d2a0*/  IADD3 R4, P0, PT, R227, R16, RZ ;  /* 0x00000010e3047210 */ /* 0x000fe20007f1e0ff */
[----:B------:R2:W4:Y:S01]  /*d2b0*/  LDS.128 R12, [R223+0x4000] ;  /* 0x00400000df0c7984 */ /* 0x0005220000000c00 */
[----:B------:R-:W-:Y:S01]  /*d2c0*/  VIADD R0, R2, 0x60 ;  /* 0x0000006002007836 */ /* 0x000fe20000000000 */
[----:B------:R-:W-:Y:S01]  /*d2d0*/  ISETP.GE.AND P1, PT, R3, R35, PT ;  /* 0x000000230300720c */ /* 0x000fe20003f26270 */
[----:B------:R-:W-:Y:S01]  /*d2e0*/  IMAD.MOV.U32 R3, RZ, RZ, RZ ;  /* 0x000000ffff037224 */ /* 0x000fe200078e00ff */
[----:B------:R2:W2:Y:S01]  /*d2f0*/  LDS.128 R16, [R223+0x2000] ;  /* 0x00200000df107984 */ /* 0x0004a20000000c00 */
[----:B------:R-:W-:Y:S01]  /*d300*/  IADD3.X R5, PT, PT, RZ, R27, RZ, P0, !PT ;  /* 0x0000001bff057210 */ /* 0x000fe200007fe4ff */
[----:B------:R-:W-:Y:S01]  /*d310*/  BSSY.RECONVERGENT B0, `(.L_x_490) ;  /* 0x0000017000007945 */ /* 0x000fe20003800200 */
[-C--:B------:R-:W-:Y:S01]  /*d320*/  ISETP.GE.AND P2, PT, R6, R35.reuse, PT ;  /* 0x000000230600720c */ /* 0x080fe20003f46270 */
[----:B------:R-:W-:Y:S01]  /*d330*/  IMAD.WIDE.U32 R2, R33, 0x80, R2 ;  /* 0x0000008021027825 */ /* 0x000fe200078e0002 */
[----:B------:R-:W-:-:S03]  /*d340*/  ISETP.GE.AND P0, PT, R0, R35, PT ;  /* 0x000000230000720c */ /* 0x000fc60003f06270 */
[----:B-1----:R-:W-:-:S04]  /*d350*/  IMAD.WIDE.U32 R10, R32, UR4, R4 ;  /* 0x00000004200a7c25 */ /* 0x002fc8000f8e0004 */
[----:B------:R-:W-:Y:S01]  /*d360*/  IMAD R9, R32, UR5, R11 ;  /* 0x0000000520097c24 */ /* 0x000fe2000f8e020b */
        /* <DEDUP_REMOVED lines=14> */
[----:B------:R1:W-:Y:S04]  /*d450*/  @!P5 STG.E.128 desc[UR16][R4.64], R20 ;  /* 0x000000140400d986 */ /* 0x0003e8000c101d10 */
[----:B--2---:R1:W-:Y:S04]  /*d460*/  @!P4 STG.E.128 desc[UR16][R4.64+0x40], R16 ;  /* 0x000040100400c986 */ /* 0x0043e8000c101d10 */
[----:B----4-:R1:W-:Y:S02]  /*d470*/  @!P3 STG.E.128 desc[UR16][R4.64+0x80], R12 ;  /* 0x0000800c0400b986 */ /* 0x0103e4000c101d10 */
.L_x_491:
[----:B------:R-:W-:Y:S05]  /*d480*/  BSYNC.RECONVERGENT B0 ;  /* 0x0000000000007941 */ /* 0x000fea0003800200 */
.L_x_490:
[----:B-1-3--:R1:W3:Y:S01]  /*d490*/  LDS.128 R20, [R223+0x800] ;  /* 0x00080000df147984 */ /* 0x00a2e20000000c00 */
[----:B------:R-:W-:Y:S03]  /*d4a0*/  BSSY.RECONVERGENT B0, `(.L_x_492) ;  /* 0x0000017000007945 */ /* 0x000fe60003800200 */
[----:B--2---:R1:W2:Y:S04]  /*d4b0*/  LDS.128 R16, [R223+0x2800] ;  /* 0x00280000df107984 */ /* 0x0042a80000000c00 */
[----:B----4-:R1:W4:Y:S01]  /*d4c0*/  LDS.128 R12, [R223+0x4800] ;  /* 0x00480000df0c7984 */ /* 0x0103220000000c00 */
[----:B------:R-:W-:Y:S05]  /*d4d0*/  @P2 BRA `(.L_x_493) ;  /* 0x00000000004c2947 */ /* 0x000fea0003800000 */
[----:B------:R-:W5:Y:S01]  /*d4e0*/  LDCU.64 UR6, c[0x0][0x408] ;  /* 0x00008100ff0677ac */ /* 0x000f620008000a00 */
[----:B------:R-:W-:Y:S01]  /*d4f0*/  IADD3 R0, P2, PT, R2, 0x20, RZ ;  /* 0x0000002002007810 */ /* 0x000fe20007f5e0ff */
        /* <DEDUP_REMOVED lines=17> */
.L_x_493:
[----:B------:R-:W-:Y:S05]  /*d610*/  BSYNC.RECONVERGENT B0 ;  /* 0x0000000000007941 */ /* 0x000fea0003800200 */
.L_x_492:
        /* <DEDUP_REMOVED lines=24> */
.L_x_495:
[----:B------:R-:W-:Y:S05]  /*d7a0*/  BSYNC.RECONVERGENT B0 ;  /* 0x0000000000007941 */ /* 0x000fea0003800200 */
.L_x_494:
[----:B-12---:R1:W2:Y:S01]  /*d7b0*/  LDS.128 R16, [R223+0x3800] ;  /* 0x00380000df107984 */ /* 0x0062a20000000c00 */
[----:B------:R-:W-:Y:S05]  /*d7c0*/  @P0 EXIT ;  /* 0x000000000000094d */ /* 0x000fea0003800000 */
[----:B------:R-:W5:Y:S01]  /*d7d0*/  LDCU.64 UR6, c[0x0][0x408] ;  /* 0x00008100ff0677ac */ /* 0x000f620008000a00 */
[----:B----4-:R4:W1:Y:S01]  /*d7e0*/  LDS.128 R12, [R223+0x5800] ;  /* 0x00580000df0c7984 */ /* 0x0108620000000c00 */
[----:B------:R-:W-:Y:S01]  /*d7f0*/  IADD3 R0, P0, PT, R2, 0x60, RZ ;  /* 0x0000006002007810 */ /* 0x000fe20007f1e0ff */
[----:B------:R-:W3:Y:S04]  /*d800*/  LDCU UR8, c[0x0][0x440] ;  /* 0x00008800ff0877ac */ /* 0x000ee80008000800 */
[----:B------:R-:W-:Y:S01]  /*d810*/  IMAD.X R2, RZ, RZ, R3, P0 ;  /* 0x000000ffff027224 */ /* 0x000fe200000e0603 */
[----:B------:R-:W4:Y:S01]  /*d820*/  LDCU.64 UR4, c[0x0][0x3f0] ;  /* 0x00007e00ff0477ac */ /* 0x000f220008000a00 */
[----:B------:R-:W-:Y:S02]  /*d830*/  MOV R3, R9 ;  /* 0x0000000900037202 */ /* 0x000fe40000000f00 */
[----:B-----5:R-:W-:-:S02]  /*d840*/  IMAD R6, R2, UR6, RZ ;  /* 0x0000000602067c24 */ /* 0x020fc4000f8e02ff */
[----:B------:R-:W-:Y:S01]  /*d850*/  IMAD.MOV.U32 R2, RZ, RZ, R10 ;  /* 0x000000ffff027224 */ /* 0x000fe200078e000a */
[----:B---3--:R-:W-:-:S03]  /*d860*/  ISETP.GE.AND P2, PT, R227, UR8, PT ;  /* 0x00000008e3007c0c */ /* 0x008fc6000bf46270 */
[----:B------:R-:W-:Y:S01]  /*d870*/  IMAD.WIDE.U32 R4, R0, UR6, R2 ;  /* 0x0000000600047c25 */ /* 0x000fe2000f8e0002 */
[----:B------:R-:W-:Y:S02]  /*d880*/  ISETP.GE.AND P1, PT, R34, UR8, PT ;  /* 0x0000000822007c0c */ /* 0x000fe4000bf26270 */
[----:B------:R-:W-:Y:S01]  /*d890*/  ISETP.GE.AND P0, PT, R26, UR8, PT ;  /* 0x000000081a007c0c */ /* 0x000fe2000bf06270 */
[----:B------:R-:W-:Y:S01]  /*d8a0*/  IMAD R0, R0, UR7, R6 ;  /* 0x0000000700007c24 */ /* 0x000fe2000f8e0206 */
[----:B----4-:R-:W-:-:S03]  /*d8b0*/  LEA R2, P3, R4, UR4, 0x1 ;  /* 0x0000000404027c11 */ /* 0x010fc6000f8608ff */
[----:B------:R-:W-:-:S05]  /*d8c0*/  IMAD.IADD R0, R0, 0x1, R5 ;  /* 0x0000000100007824 */ /* 0x000fca00078e0205 */
[----:B------:R-:W-:-:S05]  /*d8d0*/  LEA.HI.X R3, R4, UR5, R0, 0x1, P3 ;  /* 0x0000000504037c11 */ /* 0x000fca00098f0c00 */
[----:B------:R3:W-:Y:S04]  /*d8e0*/  @!P2 STG.E.128 desc[UR16][R2.64], R28 ;  /* 0x0000001c0200a986 */ /* 0x0007e8000c101d10 */
[----:B--2---:R3:W-:Y:S01]  /*d8f0*/  @!P1 STG.E.128 desc[UR16][R2.64+0x40], R16 ;  /* 0x0000401002009986 */ /* 0x0047e2000c101d10 */
[----:B-1----:R-:W-:Y:S05]  /*d900*/  @P0 EXIT ;  /* 0x000000000000094d */ /* 0x002fea0003800000 */
[----:B------:R-:W-:Y:S01]  /*d910*/  STG.E.128 desc[UR16][R2.64+0x80], R12 ;  /* 0x0000800c02007986 */ /* 0x000fe2000c101d10 */
[----:B------:R-:W-:Y:S05]  /*d920*/  EXIT ;  /* 0x000000000000794d */ /* 0x000fea0003800000 */
.L_x_496:
        /* <DEDUP_REMOVED lines=13> */
.L_x_1356:


//--------------------- .text._ZN5flash16flash_fwd_kernelI23Flash_fwd_kernel_traitsILi96ELi128ELi64ELi4ELb0ELb0EN7cutlass10bfloat16_tE19Flash_kernel_traitsILi96ELi128ELi64ELi4ES3_EELb1ELb0ELb1ELb0ELb0ELb0ELb0ELb0EEEvNS_16Flash_fwd_paramsE --------------------------
	.section	.text._ZN5flash16flash_fwd_kernelI23Flash_fwd_kernel_traitsILi96ELi128ELi64ELi4ELb0ELb0EN7cutlass10bfloat16_tE19Flash_kernel_traitsILi96ELi128ELi64ELi4ES3_EELb1ELb0ELb1ELb0ELb0ELb0ELb0ELb0EEEvNS_16Flash_fwd_paramsE,"ax",@progbits
	.align	128
        .global         _ZN5flash16flash_fwd_kernelI23Flash_fwd_kernel_traitsILi96ELi128ELi64ELi4ELb0ELb0EN7cutlass10bfloat16_tE19Flash_kernel_traitsILi96ELi128ELi64ELi4ES3_EELb1ELb0ELb1ELb0ELb0ELb0ELb0ELb0EEEvNS_16Flash_fwd_paramsE
        .type           _ZN5flash16flash_fwd_kernelI23Flash_fwd_kernel_traitsILi96ELi128ELi64ELi4ELb0ELb0EN7cutlass10bfloat16_tE19Flash_kernel_traitsILi96ELi128ELi64ELi4ES3_EELb1ELb0ELb1ELb0ELb0ELb0ELb0ELb0EEEvNS_16Flash_fwd_paramsE,@function
        .size           _ZN5flash16flash_fwd_kernelI23Flash_fwd_kernel_traitsILi96ELi128ELi64ELi4ELb0ELb0EN7cutlass10bfloat16_tE19Flash_kernel_traitsILi96ELi128ELi64ELi4ES3_EELb1ELb0ELb1ELb0ELb0ELb0ELb0ELb0EEEvNS_16Flash_fwd_paramsE,(.L_x_1357 - _ZN5flash16flash_fwd_kernelI23Flash_fwd_kernel_traitsILi96ELi128ELi64ELi4ELb0ELb0EN7cutlass10bfloat16_tE19Flash_kernel_traitsILi96ELi128ELi64ELi4ES3_EELb1ELb0ELb1ELb0ELb0ELb0ELb0ELb0EEEvNS_16Flash_fwd_paramsE)
        .other          _ZN5flash16flash_fwd_kernelI23Flash_fwd_kernel_traitsILi96ELi128ELi64ELi4ELb0ELb0EN7cutlass10bfloat16_tE19Flash_kernel_traitsILi96ELi128ELi64ELi4ES3_EELb1ELb0ELb1ELb0ELb0ELb0ELb0ELb0EEEvNS_16Flash_fwd_paramsE,@"STO_CUDA_ENTRY STV_DEFAULT"
_ZN5flash16flash_fwd_kernelI23Flash_fwd_kernel_traitsILi96ELi128ELi64ELi4ELb0ELb0EN7cutlass10bfloat16_tE19Flash_kernel_traitsILi96ELi128ELi64ELi4ES3_EELb1ELb0ELb1ELb0ELb0ELb0ELb0ELb0EEEvNS_16Flash_fwd_paramsE:
.text._ZN5flash16flash_fwd_kernelI23Flash_fwd_kernel_traitsILi96ELi128ELi64ELi4ELb0ELb0EN7cutlass10bfloat16_tE19Flash_kernel_traitsILi96ELi128ELi64ELi4ES3_EELb1ELb0ELb1ELb0ELb0ELb0ELb0ELb0EEEvNS_16Flash_fwd_paramsE:
[----:B------:R-:W1:Y:S01]  /*0000*/  LDC R1, c[0x0][0x37c] ;  /* 0x0000df00ff017b82 */ /* 0x000e620000000800 */
[----:B------:R-:W2:Y:S07]  /*0010*/  LDCU.U8 UR4, c[0x0][0x524] ;  /* 0x0000a480ff0477ac */ /* 0x000eae0008000000 */
[----:B------:R-:W3:Y:S01]  /*0020*/  LDC R17, c[0x0][0x518] ;  /* 0x00014600ff117b82 */ /* 0x000ee20000000800 */
[----:B-1----:R-:W-:Y:S01]  /*0030*/  VIADD R1, R1, 0xffffff58 ;  /* 0xffffff5801017836 */ /* 0x002fe20000000000 */
[----:B------:R-:W1:Y:S06]  /*0040*/  LDCU.64 UR26, c[0x0][0x358] ;  /* 0x00006b00ff1a77ac */ /* 0x000e6c0008000a00 */
[----:B------:R-:W4:Y:S01]  /*0050*/  LDC R16, c[0x0][0x51c] ;  /* 0x00014700ff107b82 */ /* 0x000f220000000800 */
[----:B------:R-:W1:Y:S01]  /*0060*/  S2R R213, SR_TID.X ;  /* 0x0000000000d57919 */ /* 0x000e620000002100 */
[----:B------:R-:W1:Y:S01]  /*0070*/  LDCU.64 UR10, c[0x0][0x460] ;  /* 0x00008c00ff0a77ac */ /* 0x000e620008000a00 */
[----:B------:R-:W1:Y:S01]  /*0080*/  LDCU.64 UR8, c[0x0][0x470] ;  /* 0x00008e00ff0877ac */ /* 0x000e620008000a00 */
[----:B--2---:R-:W-:Y:S01]  /*0090*/  ISETP.NE.AND P1, PT, RZ, UR4, PT ;  /* 0x00000004ff007c0c */ /* 0x004fe2000bf25270 */
[----:B------:R-:W2:Y:S03]  /*00a0*/  LDCU.64 UR4, c[0x0][0x510] ;  /* 0x0000a200ff0477ac */ /* 0x000ea60008000a00 */
[----:B------:R-:W-:Y:S01]  /*00b0*/  S2UR UR14, SR_CTAID.X ;  /* 0x00000000000e79c3 */ /* 0x000fe20000002500 */
[----:B------:R-:W2:Y:S07]  /*00c0*/  LDCU.64 UR16, c[0x0][0x460] ;  /* 0x00008c00ff1077ac */ /* 0x000eae0008000a00 */
[----:B------:R-:W-:Y:S08]  /*00d0*/  S2UR UR24, SR_CTAID.Y ;  /* 0x00000000001879c3 */ /* 0x000ff00000002600 */
[----:B------:R-:W2:Y:S01]  /*00e0*/  S2UR UR23, SR_CTAID.Z ;  /* 0x00000000001779c3 */ /* 0x000ea20000002700 */
[----:B---3--:R-:W-:Y:S01]  /*00f0*/  @P1 IMAD.MOV.U32 R2, RZ, RZ, R17 ;  /* 0x000000ffff021224 */ /* 0x008fe200078e0011 */
[----:B------:R-:W3:Y:S01]  /*0100*/  LDCU.U8 UR12, c[0x0][0x532] ;  /* 0x0000a640ff0c77ac */ /* 0x000ee20008000000 */
[----:B----4-:R-:W-:Y:S01]  /*0110*/  @P1 IMAD.MOV.U32 R3, RZ, RZ, R16 ;  /* 0x000000ffff031224 */ /* 0x010fe200078e0010 */
[----:B------:R-:W4:Y:S04]  /*0120*/  LDCU.64 UR6, c[0x0][0x468] ;  /* 0x00008d00ff0677ac */ /* 0x000f280008000a00 */
[----:B------:R-:W4:Y:S01]  /*0130*/  @P1 LDC R0, c[0x0][0x520] ;  /* 0x00014800ff001b82 */ /* 0x000f220000000800 */
[----:B-1----:R-:W4:Y:S01]  /*0140*/  @P1 LDG.E.64 R2, desc[UR26][R2.64] ;  /* 0x0000001a02021981 */ /* 0x002f22000c1e1b00 */
[----:B--2---:R-:W-:-:S02]  /*0150*/  IMAD.U32 R226, RZ, RZ, UR4 ;  /* 0x00000004ffe27e24 */ /* 0x004fc4000f8e00ff */
[----:B------:R-:W-:-:S06]  /*0160*/  IMAD.U32 R227, RZ, RZ, UR5 ;  /* 0x00000005ffe37e24 */ /* 0x000fcc000f8e00ff */
[----:B------:R-:W2:Y:S01]  /*0170*/  @P1 LDG.E.64 R226, desc[UR26][R226.64] ;  /* 0x0000001ae2e21981 */ /* 0x000ea2000c1e1b00 */
[----:B------:R-:W-:Y:S01]  /*0180*/  UISETP.NE.U32.AND UP4, UPT, UR10, URZ, UPT ;  /* 0x000000ff0a00728c */ /* 0x000fe2000bf85070 */
[----:B------:R-:W-:Y:S01]  /*0190*/  ISETP.NE.U32.AND P4, PT, RZ, UR10, PT ;  /* 0x0000000aff007c0c */ /* 0x000fe2000bf85070 */
[----:B------:R-:W-:Y:S02]  /*01a0*/  UISETP.NE.U32.AND UP3, UPT, UR8, URZ, UPT ;  /* 0x000000ff0800728c */ /* 0x000fe4000bf65070 */
[----:B------:R-:W-:Y:S01]  /*01b0*/  UISETP.NE.AND.EX UP4, UPT, UR11, URZ, UPT, UP4 ;  /* 0x000000ff0b00728c */ /* 0x000fe2000bf85340 */
[----:B------:R-:W-:Y:S01]  /*01c0*/  ISETP.NE.AND.EX P4, PT, RZ, UR11, PT, P4 ;  /* 0x0000000bff007c0c */ /* 0x000fe2000bf85340 */
[----:B------:R-:W-:Y:S02]  /*01d0*/  ULOP3.LUT UR4, UR23, UR14, UR24, 0xfe, !UPT ;  /* 0x0000000e17047292 */ /* 0x000fe4000f8efe18 */
[----:B------:R-:W-:Y:S02]  /*01e0*/  UISETP.NE.AND.EX UP3, UPT, UR9, URZ, UPT, UP3 ;  /* 0x000000ff0900728c */ /* 0x000fe4000bf65330 */
[----:B------:R-:W-:Y:S01]  /*01f0*/  PLOP3.LUT P2, PT, PT, PT, UP4, 0x80, 0x8 ;  /* 0x000000000008781c */ /* 0x000fe20003f4f048 */
[----:B------:R-:W-:Y:S01]  /*0200*/  USHF.L.U32 UR11, UR24, 0x2, URZ ;  /* 0x00000002180b7899 */ /* 0x000fe200080006ff */
[----:B------:R-:W-:Y:S01]  /*0210*/  LOP3.LUT P3, RZ, R213, UR4, RZ, 0xfc, !PT ;  /* 0x00000004d5ff7c12 */ /* 0x000fe2000f86fcff */
[----:B------:R-:W-:-:S02]  /*0220*/  UIMAD.WIDE.U32 UR16, UR24, 0x4, UR16 ;  /* 0x00000004181078a5 */ /* 0x000fc4000f8e0010 */
[----:B---3--:R-:W-:Y:S02]  /*0230*/  UISETP.NE.AND UP5, UPT, UR12, URZ, UPT ;  /* 0x000000ff0c00728c */ /* 0x008fe4000bfa5270 */
[----:B------:R-:W1:Y:S01]  /*0240*/  LDCU.64 UR4, c[0x0][0x478] ;  /* 0x00008f00ff0477ac */ /* 0x000e620008000a00 */
[----:B----4-:R-:W-:Y:S02]  /*0250*/  UISETP.EQ.U32.AND UP2, UPT, UR6, URZ, UPT ;  /* 0x000000ff0600728c */ /* 0x010fe4000bf42070 */
[----:B------:R-:W-:-:S05]  /*0260*/  USHF.R.U32.HI UR10, URZ, 0x1e, UR24 ;  /* 0x0000001eff0a7899 */ /* 0x000fca0008011618 */
[----:B------:R-:W2:Y:S01]  /*0270*/  @!P3 LDC.64 R6, c[0x0][0x528] ;  /* 0x00014a00ff06bb82 */ /* 0x000ea20000000a00 */
[----:B------:R-:W-:Y:S02]  /*0280*/  @UP3 UIADD3 UR12, UP1, UPT, UR11, UR8, URZ ;  /* 0x000000080b0c3290 */ /* 0x000fe4000ff3e0ff */
[----:B------:R-:W-:Y:S02]  /*0290*/  UISETP.EQ.OR.EX UP2, UPT, UR7, URZ, !UP5, UP2 ;  /* 0x000000ff0700728c */ /* 0x000fe4000ef42720 */
[----:B------:R-:W-:Y:S02]  /*02a0*/  @UP3 UIADD3.X UR13, UPT, UPT, UR10, UR9, URZ, UP1, !UPT ;  /* 0x000000090a0d3290 */ /* 0x000fe40008ffe4ff */
[----:B------:R-:W-:Y:S02]  /*02b0*/  UIADD3 UR8, UP1, UPT, UR11, UR6, URZ ;  /* 0x000000060b087290 */ /* 0x000fe4000ff3e0ff */
[----:B-1----:R-:W-:Y:S02]  /*02c0*/  UISETP.NE.U32.AND UP0, UPT, UR4, URZ, UPT ;  /* 0x000000ff0400728c */ /* 0x002fe4000bf05070 */
[----:B------:R-:W-:-:S02]  /*02d0*/  UIADD3.X UR9, UPT, UPT, UR10, UR7, URZ, UP1, !UPT ;  /* 0x000000070a097290 */ /* 0x000fc40008ffe4ff */
[----:B------:R-:W-:-:S11]  /*02e0*/  UISETP.NE.AND.EX UP0, UPT, UR5, URZ, UPT, UP0 ;  /* 0x000000ff0500728c */ /* 0x000fd6000bf05300 */
[----:B------:R-:W-:-:S04]  /*02f0*/  @UP0 UIADD3 UR4, UP1, UPT, UR11, UR4, URZ ;  /* 0x000000040b040290 */ /* 0x000fc8000ff3e0ff */
[----:B------:R-:W-:Y:S01]  /*0300*/  @UP0 UIADD3.X UR5, UPT, UPT, UR10, UR5, URZ, UP1, !UPT ;  /* 0x000000050a050290 */ /* 0x000fe20008ffe4ff */
[----:B------:R-:W-:Y:S01]  /*0310*/  @P1 IADD3 R17, P0, PT, R2, R0, RZ ;  /* 0x0000000002111210 */ /* 0x000fe20007f1e0ff */
[----:B------:R-:W-:-:S03]  /*0320*/  IMAD.U32 R2, RZ, RZ, UR16 ;  /* 0x00000010ff027e24 */ /* 0x000fc6000f8e00ff */
[----:B------:R-:W-:Y:S01]  /*0330*/  @!P3 MOV R4, R17 ;  /* 0x000000110004b202 */ /* 0x000fe20000000f00 */
[----:B------:R-:W-:Y:S01]  /*0340*/  @P1 IMAD.X R16, RZ, RZ, R3, P0 ;  /* 0x000000ffff101224 */ /* 0x000fe200000e0603 */
[----:B------:R-:W-:Y:S01]  /*0350*/  PLOP3.LUT P1, PT, PT, PT, UP3, 0x80, 0x8 ;  /* 0x000000000008781c */ /* 0x000fe20003f2f038 */
[----:B------:R-:W-:Y:S02]  /*0360*/  IMAD.U32 R3, RZ, RZ, UR17 ;  /* 0x00000011ff037e24 */ /* 0x000fe4000f8e00ff */
[----:B------:R-:W-:Y:S01]  /*0370*/  @!P3 IMAD.MOV.U32 R5, RZ, RZ, R16 ;  /* 0x000000ffff05b224 */ /* 0x000fe200078e0010 */
[----:B--2---:R-:W-:Y:S04]  /*0380*/  @!P3 STG.E.64 desc[UR26][R6.64], R226 ;  /* 0x000000e20600b986 */ /* 0x004fe8000c101b1a */
[----:B------:R1:W-:Y:S01]  /*0390*/  @!P3 STG.E.64 desc[UR26][R6.64+0x8], R4 ;  /* 0x000008040600b986 */ /* 0x0003e2000c101b1a */
[----:B------:R-:W-:-:S03]  /*03a0*/  PLOP3.LUT P3, PT, PT, PT, UP2, 0x80, 0x8 ;  /* 0x000000000008781c */ /* 0x000fc60003f6f028 */
[----:B------:R-:W2:Y:S01]  /*03b0*/  @P4 LDG.E R8, desc[UR26][R2.64] ;  /* 0x0000001a02084981 */ /* 0x000ea2000c1e1900 */
[----:B------:R-:W-:-:S03]  /*03c0*/  PLOP3.LUT P0, PT, PT, PT, UP0, 0x80, 0x8 ;  /* 0x000000000008781c */ /* 0x000fc60003f0f008 */
[----:B-1----:R1:W3:Y:S01]  /*03d0*/  @P2 LDG.E R7, desc[UR26][R2.64+0x4] ;  /* 0x0000041a02072981 */ /* 0x0022e2000c1e1900 */
[----:B------:R-:W-:Y:S02]  /*03e0*/  IMAD.U32 R4, RZ, RZ, UR4 ;  /* 0x00000004ff047e24 */ /* 0x000fe4000f8e00ff */
[----:B------:R-:W-:Y:S01]  /*03f0*/  IMAD.U32 R5, RZ, RZ, UR5 ;  /* 0x00000005ff057e24 */ /* 0x000fe2000f8e00ff */
[----:B------:R-:W4:Y:S06]  /*0400*/  @!UP4 LDCU UR29, c[0x0][0x434] ;  /* 0x00008680ff1dc7ac */ /* 0x000f2c0008000800 */
[----:B------:R-:W5:Y:S01]  /*0410*/  @P0 LDG.E R4, desc[UR26][R4.64] ;  /* 0x0000001a04040981 */ /* 0x000f62000c1e1900 */
[----:B------:R-:W-:Y:S01]  /*0420*/  UMOV UR19, 0xffffffff ;  /* 0xffffffff00137882 */ /* 0x000fe20000000000 */
[----:B------:R-:W4:Y:S01]  /*0430*/  @!UP0 LDCU.64 UR4, c[0x0][0x488] ;  /* 0x00009100ff0487ac */ /* 0x000f220008000a00 */
[----:B-1----:R-:W-:-:S02]  /*0440*/  IMAD.U32 R2, RZ, RZ, UR12 ;  /* 0x0000000cff027e24 */ /* 0x002fc4000f8e00ff */
[----:B------:R-:W-:-:S05]  /*0450*/  IMAD.U32 R3, RZ, RZ, UR13 ;  /* 0x0000000dff037e24 */ /* 0x000fca000f8e00ff */
[----:B------:R1:W4:Y:S02]  /*0460*/  @P1 LDG.E R0, desc[UR26][R2.64] ;  /* 0x0000001a02001981 */ /* 0x000324000c1e1900 */
[----:B-1----:R-:W-:Y:S01]  /*0470*/  IMAD.U32 R2, RZ, RZ, UR8 ;  /* 0x00000008ff027e24 */ /* 0x002fe2000f8e00ff */
[----:B------:R-:W-:-:S05]  /*0480*/  MOV R3, UR9 ;  /* 0x0000000900037c02 */ /* 0x000fca0008000f00 */
[----:B------:R-:W4:Y:S01]  /*0490*/  @!P3 LDG.E R6, desc[UR26][R2.64] ;  /* 0x0000001a0206b981 */ /* 0x000f22000c1e1900 */
[----:B------:R-:W-:Y:S01]  /*04a0*/  UISETP.NE.U32.AND UP1, UPT, UR6, URZ, UPT ;  /* 0x000000ff0600728c */ /* 0x000fe2000bf25070 */
[----:B------:R-:W-:Y:S01]  /*04b0*/  UMOV UR13, 0xffffffff ;  /* 0xffffffff000d7882 */ /* 0x000fe20000000000 */
[----:B------:R-:W-:Y:S02]  /*04c0*/  USHF.L.U32 UR25, UR14, 0x7, URZ ;  /* 0x000000070e197899 */ /* 0x000fe400080006ff */
[----:B------:R-:W-:Y:S01]  /*04d0*/  UISETP.NE.AND.EX UP1, UPT, UR7, URZ, UPT, UP1 ;  /* 0x000000ff0700728c */ /* 0x000fe2000bf25310 */
[----:B------:R-:W-:Y:S01]  /*04e0*/  UMOV UR12, URZ ;  /* 0x000000ff000c7c82 */ /* 0x000fe20008000000 */
[----:B------:R-:W1:Y:S01]  /*04f0*/  @!UP0 LDCU UR6, c[0x0][0x43c] ;  /* 0x00008780ff0687ac */ /* 0x000e620008000800 */
[----:B--2---:R-:W-:Y:S02]  /*0500*/  @P4 R2UR UR19, R8 ;  /* 0x00000000081342ca */ /* 0x004fe400000e0000 */
[----:B---3--:R-:W-:-:S13]  /*0510*/  @P2 R2UR UR8, R7 ;  /* 0x00000000070822ca */ /* 0x008fda00000e0000 */
[----:B----4-:R-:W-:-:S04]  /*0520*/  @UP4 UIADD3 UR29, UPT, UPT, UR8, -UR19, URZ ;  /* 0x80000013081d4290 */ /* 0x010fc8000fffe0ff */
[----:B------:R-:W-:Y:S01]  /*0530*/  UISETP.GT.AND UP2, UPT, UR29, UR25, UPT ;  /* 0x000000191d00728c */ /* 0x000fe2000bf44270 */
[----:B------:R-:W-:-:S05]  /*0540*/  @P1 R2UR UR12, R0 ;  /* 0x00000000000c12ca */ /* 0x000fca00000e0000 */
[----:B------:R-:W-:Y:S01]  /*0550*/  PLOP3.LUT P1, PT, PT, PT, UP2, 0x80, 0x8 ;  /* 0x000000000008781c */ /* 0x000fe20003f2f028 */
[----:B------:R-:W-:Y:S01]  /*0560*/  @!UP0 UISETP.NE.U32.AND UP2, UPT, UR4, URZ, UPT ;  /* 0x000000ff0400828c */ /* 0x000fe2000bf45070 */
[----:B------:R-:W2:Y:S01]  /*0570*/  @!UP1 LDCU UR4, c[0x0][0x438] ;  /* 0x00008700ff0497ac */ /* 0x000ea20008000800 */
        /* <DEDUP_REMOVED lines=8> */
.L_x_497:
[----:B-----5:R-:W-:Y:S01]  /*0600*/  @P0 R2UR UR28, R4 ;  /* 0x00000000041c02ca */ /* 0x020fe200000e0000 */
[----:B------:R-:W-:Y:S01]  /*0610*/  @!UP0 UISETP.NE.AND.EX UP2, UPT, UR5, URZ, UPT, UP2 ;  /* 0x000000ff0500828c */ /* 0x000fe2000bf45320 */
[----:B------:R-:W-:-:S13]  /*0620*/  @!P1 EXIT ;  /* 0x000000000000994d */ /* 0x000fda0003800000 */
[----:B------:R-:W1:Y:S01]  /*0630*/  LDCU UR21, c[0x0][0x504] ;  /* 0x0000a080ff1577ac */ /* 0x000e620008000800 */
[----:B------:R-:W2:Y:S01]  /*0640*/  LDCU UR22, c[0x0][0x508] ;  /* 0x0000a100ff1677ac */ /* 0x000ea20008000800 */
[----:B------:R-:W-:Y:S02]  /*0650*/  @!UP0 USEL UR6, UR6, URZ, UP2 ;  /* 0x000000ff06068287 */ /* 0x000fe40009000000 */
[----:B------:R-:W-:Y:S02]  /*0660*/  @UP0 UIADD3 UR28, UPT, UPT, UR28, -UR12, URZ ;  /* 0x8000000c1c1c0290 */ /* 0x000fe4000fffe0ff */
[----:B------:R-:W-:-:S04]  /*0670*/  @!UP0 UIADD3 UR28, UPT, UPT, UR6, UR4, -UR12 ;  /* 0x00000004061c8290 */ /* 0x000fc8000fffe80c */
[----:B------:R-:W-:Y:S02]  /*0680*/  UIADD3 UR7, UPT, UPT, UR28, 0x3f, URZ ;  /* 0x0000003f1c077890 */ /* 0x000fe4000fffe0ff */
[----:B-1----:R-:W-:Y:S02]  /*0690*/  UIADD3 UR21, UPT, UPT, UR29, UR21, URZ ;  /* 0x000000151d157290 */ /* 0x002fe4000fffe0ff */
[----:B------:R-:W-:Y:S02]  /*06a0*/  UIADD3 UR5, UPT, UPT, UR7, UR25, -UR29 ;  /* 0x0000001907057290 */ /* 0x000fe4000fffe81d */
[----:B------:R-:W-:Y:S02]  /*06b0*/  UIADD3 UR9, UPT, UPT, -UR21, UR25, UR28 ;  /* 0x0000001915097290 */ /* 0x000fe4000fffe11c */
[----:B--2---:R-:W-:Y:S02]  /*06c0*/  UIADD3 UR5, UPT, UPT, UR5, 0x80, UR22 ;  /* 0x0000008005057890 */ /* 0x004fe4000fffe016 */
        /* <DEDUP_REMOVED lines=14> */
[----:B------:R-:W-:Y:S05]  /*07b0*/  BRA.U UP0, `(.L_x_498) ;  /* 0x0000000d00147547 */ /* 0x000fea000b800000 */
        /* <DEDUP_REMOVED lines=27> */
.L_x_499:
        /* <DEDUP_REMOVED lines=55> */
.L_x_501:
[----:B------:R-:W-:Y:S05]  /*0ce0*/  BSYNC.RECONVERGENT B0 ;  /* 0x0000000000007941 */ /* 0x000fea0003800200 */
.L_x_500:
        /* <DEDUP_REMOVED lines=22> */
.L_x_503:
[----:B------:R-:W-:Y:S05]  /*0e50*/  BSYNC.RECONVERGENT B0 ;  /* 0x0000000000007941 */ /* 0x000fea0003800200 */
.L_x_502:
        /* <DEDUP_REMOVED lines=22> */
.L_x_505:
[----:B------:R-:W-:Y:S05]  /*0fc0*/  BSYNC.RECONVERGENT B0 ;  /* 0x0000000000007941 */ /* 0x000fea0003800200 */
.L_x_504:
        /* <DEDUP_REMOVED lines=24> */
.L_x_507:
[----:B------:R-:W-:Y:S05]  /*1150*/  BSYNC.RECONVERGENT B0 ;  /* 0x0000000000007941 */ /* 0x000fea0003800200 */
.L_x_506:
        /* <DEDUP_REMOVED lines=10> */
.L_x_509:
[----:B------:R-:W-:Y:S05]  /*1200*/  BSYNC.RECONVERGENT B0 ;  /* 0x0000000000007941 */ /* 0x000fea0003800200 */
.L_x_508:
        /* <DEDUP_REMOVED lines=10> */
.L_x_511:
[----:B------:R-:W-:Y:S05]  /*12b0*/  BSYNC.RECONVERGENT B0 ;  /* 0x0000000000007941 */ /* 0x000fea0003800200 */
.L_x_510:
        /* <DEDUP_REMOVED lines=10> */
.L_x_513:
[----:B------:R-:W-:Y:S05]  /*1360*/  BSYNC.RECONVERGENT B0 ;  /* 0x0000000000007941 */ /* 0x000fea0003800200 */
.L_x_512:
        /* <DEDUP_REMOVED lines=10> */
.L_x_498:
        /* <DEDUP_REMOVED lines=21> */
.L_x_514:
[----:B------:R-:W1:Y:S01]  /*1560*/  LDCU.64 UR10, c[0x0][0x3b8] ;  /* 0x00007700ff0a77ac */ /* 0x000e620008000a00 */
[----:B------:R-:W-:-:S04]  /*1570*/  UIADD3 UR6, UPT, UPT, UR12, UR13, URZ ;  /* 0x0000000d0c067290 */ /* 0x000fc8000fffe0ff */
[----:B-1----:R-:W-:Y:S02]  /*1580*/  UIMAD.WIDE.U32 UR14, UR6, UR10, URZ ;  /* 0x0000000a060e72a5 */ /* 0x002fe4000f8e00ff */
[----:B------:R-:W-:-:S04]  /*1590*/  UIMAD UR6, UR6, UR11, URZ ;  /* 0x0000000b060672a4 */ /* 0x000fc8000f8e02ff */
[----:B------:R-:W-:Y:S02]  /*15a0*/  UIADD3 UR6, UPT, UPT, UR15, UR6, URZ ;  /* 0x000000060f067290 */ /* 0x000fe4000fffe0ff */
.L_x_515:
        /* <DEDUP_REMOVED lines=38> */
.L_x_516:
[----:B------:R-:W1:Y:S01]  /*1810*/  LDCU.64 UR8, c[0x0][0x3c0] ;  /* 0x00007800ff0877ac */ /* 0x000e620008000a00 */
[----:B------:R-:W-:-:S04]  /*1820*/  UIADD3 UR12, UPT, UPT, UR12, UR13, URZ ;  /* 0x0000000d0c0c7290 */ /* 0x000fc8000fffe0ff */
[----:B-1----:R-:W-:Y:S02]  /*1830*/  UIMAD.WIDE.U32 UR4, UR12, UR8, URZ ;  /* 0x000000080c0472a5 */ /* 0x002fe4000f8e00ff */
[----:B------:R-:W-:-:S04]  /*1840*/  UIMAD UR12, UR12, UR9, URZ ;  /* 0x000000090c0c72a4 */ /* 0x000fc8000f8e02ff */
[----:B------:R-:W-:-:S12]  /*1850*/  UIADD3 UR5, UPT, UPT, UR5, UR12, URZ ;  /* 0x0000000c05057290 */ /* 0x000fd8000fffe0ff */
.L_x_517:
[----:B------:R-:W1:Y:S01]  /*1860*/  S2R R10, SR_CTAID.X ;  /* 0x00000000000a7919 */ /* 0x000e620000002500 */
[----:B------:R-:W-:Y:S01]  /*1870*/  IMAD.SHL.U32 R13, R213, 0x8, RZ ;  /* 0x00000008d50d7824 */ /* 0x000fe200078e00ff */
[--C-:B------:R-:W-:Y:S01]  /*1880*/  SHF.R.U32.HI R2, RZ, 0x2, R213.reuse ;  /* 0x00000002ff027819 */ /* 0x100fe200000116d5 */
[----:B------:R-:W-:Y:S01]  /*1890*/  IMAD.MOV.U32 R3, RZ, RZ, RZ ;  /* 0x000000ffff037224 */ /* 0x000fe200078e00ff */
[----:B------:R-:W2:Y:S01]  /*18a0*/  LDCU.64 UR16, c[0x0][0x388] ;  /* 0x00007100ff1077ac */ /* 0x000ea20008000a00 */
[----:B------:R-:W3:Y:S01]  /*18b0*/  S2UR UR31, SR_CgaCtaId ;  /* 0x00000000001f79c3 */ /* 0x000ee20000008800 */
[C---:B------:R-:W-:Y:S01]  /*18c0*/  LOP3.LUT R158, R13.reuse, 0x18, RZ, 0xc0, !PT ;  /* 0x000000180d9e7812 */ /* 0x040fe200078ec0ff */
[----:B------:R4:W-:Y:S01]  /*18d0*/  STL [R1+0x30], R13 ;  /* 0x0000300d01007387 */ /* 0x0009e20000100800 */
[----:B------:R-:W-:Y:S01]  /*18e0*/  LOP3.LUT R11, R13, 0xd8, RZ, 0xc0, !PT ;  /* 0x000000d80d0b7812 */ /* 0x000fe200078ec0ff */
[----:B------:R-:W5:Y:S01]  /*18f0*/  LDCU.64 UR12, c[0x0][0x3c8] ;  /* 0x00007900ff0c77ac */ /* 0x000f620008000a00 */
[C---:B------:R-:W-:Y:S01]  /*1900*/  IADD3 R6, P1, PT, R158.reuse, UR14, RZ ;  /* 0x0000000e9e067c10 */ /* 0x040fe2000ff3e0ff */
[----:B------:R2:W-:Y:S01]  /*1910*/  STL [R1+0x10], R158 ;  /* 0x0000109e01007387 */ /* 0x0005e20000100800 */
[C---:B------:R-:W-:Y:S01]  /*1920*/  IADD3 R4, P0, PT, R158.reuse, UR4, RZ ;  /* 0x000000049e047c10 */ /* 0x040fe2000ff1e0ff */
[----:B------:R-:W3:Y:S01]  /*1930*/  LDCU.64 UR14, c[0x0][0x390] ;  /* 0x00007200ff0e77ac */ /* 0x000ee20008000a00 */
[----:B------:R-:W-:Y:S01]  /*1940*/  LOP3.LUT R11, R11, 0x18, R213, 0x78, !PT ;  /* 0x000000180b0b7812 */ /* 0x000fe200078e78d5 */
[----:B------:R-:W-:Y:S01]  /*1950*/  IMAD.X R7, RZ, RZ, UR6, P1 ;  /* 0x00000006ff077e24 */ /* 0x000fe200088e06ff */
[----:B------:R-:W-:Y:S01]  /*1960*/  LOP3.LUT R157, R158, 0x20, RZ, 0xfc, !PT ;  /* 0x000000209e9d7812 */ /* 0x000fe200078efcff */
[----:B------:R-:W-:Y:S01]  /*1970*/  IMAD.X R5, RZ, RZ, UR5, P0 ;  /* 0x00000005ff057e24 */ /* 0x000fe200080e06ff */
[----:B------:R-:W5:Y:S01]  /*1980*/  LDCU.128 UR4, c[0x0][0x3d0] ;  /* 0x00007a00ff0477ac */ /* 0x000f620008000c00 */
[----:B------:R-:W-:Y:S01]  /*1990*/  IMAD.WIDE.U32 R8, R2, UR10, R6 ;  /* 0x0000000a02087c25 */ /* 0x000fe2000f8e0006 */
[----:B------:R-:W-:Y:S01]  /*19a0*/  LOP3.LUT R156, R158, 0x40, RZ, 0xfc, !PT ;  /* 0x000000409e9c7812 */ /* 0x000fe200078efcff */
[----:B------:R-:W-:Y:S01]  /*19b0*/  BSSY.RECONVERGENT B0, `(.L_x_518) ;  /* 0x000004a000007945 */ /* 0x000fe20003800200 */
[----:B------:R-:W-:Y:S01]  /*19c0*/  SHF.L.U32 R153, R213, 0x5, RZ ;  /* 0x00000005d5997819 */ /* 0x000fe200000006ff */
[----:B------:R-:W-:Y:S01]  /*19d0*/  IMAD.WIDE.U32 R6, R2, UR8, R4 ;  /* 0x0000000802067c25 */ /* 0x000fe2000f8e0004 */
[----:B------:R-:W-:-:S03]  /*19e0*/  SHF.R.U32.HI R209, RZ, 0x1, R213 ;  /* 0x00000001ffd17819 */ /* 0x000fc600000116d5 */
[C---:B------:R-:W-:Y:S02]  /*19f0*/  IMAD R9, R2.reuse, UR11, R9 ;  /* 0x0000000b02097c24 */ /* 0x040fe4000f8e0209 */
[----:B------:R-:W-:Y:S02]  /*1a00*/  IMAD R7, R2, UR9, R7 ;  /* 0x0000000902077c24 */ /* 0x000fe4000f8e0207 */
[----:B------:R-:W-:Y:S01]  /*1a10*/  IMAD.SHL.U32 R211, R213, 0x4, RZ ;  /* 0x00000004d5d37824 */ /* 0x000fe200078e00ff */
[----:B----4-:R-:W-:Y:S01]  /*1a20*/  LOP3.LUT R13, R13, 0x1f20, RZ, 0xc0, !PT ;  /* 0x00001f200d0d7812 */ /* 0x010fe200078ec0ff */
[----:B-1----:R-:W-:Y:S01]  /*1a30*/  IMAD.WIDE.U32 R4, R10, 0x80, R2 ;  /* 0x000000800a047825 */ /* 0x002fe200078e0002 */
[----:B------:R-:W-:Y:S02]  /*1a40*/  SHF.R.S32.HI R10, RZ, 0x1f, R0 ;  /* 0x0000001fff0a7819 */ /* 0x000fe40000011400 */
[----:B------:R-:W-:Y:S01]  /*1a50*/  LOP3.LUT R11, R13, R11, RZ, 0xfc, !PT ;  /* 0x0000000b0d0b7212 */ /* 0x000fe200078efcff */
[----:B-----5:R-:W-:-:S04]  /*1a60*/  IMAD.WIDE.U32 R8, R0, UR4, R8 ;  /* 0x0000000400087c25 */ /* 0x020fc8000f8e0008 */
[----:B------:R-:W-:Y:S01]  /*1a70*/  IMAD R12, R10, UR4, RZ ;  /* 0x000000040a0c7c24 */ /* 0x000fe2000f8e02ff */
[----:B--2---:R-:W-:Y:S01]  /*1a80*/  LEA R155, P1, R8, UR16, 0x1 ;  /* 0x00000010089b7c11 */ /* 0x004fe2000f8208ff */
[----:B------:R-:W-:Y:S02]  /*1a90*/  IMAD R10, R10, UR6, RZ ;  /* 0x000000060a0a7c24 */ /* 0x000fe4000f8e02ff */
[----:B------:R-:W-:Y:S01]  /*1aa0*/  IMAD R14, R0, UR5, R12 ;  /* 0x00000005000e7c24 */ /* 0x000fe2000f8e020c */
[----:B------:R-:W-:Y:S01]  /*1ab0*/  IADD3 R12, P0, PT, R158, UR32, RZ ;  /* 0x000000209e0c7c10 */ /* 0x000fe2000ff1e0ff */
[C---:B------:R-:W-:Y:S01]  /*1ac0*/  IMAD R10, R0.reuse, UR7, R10 ;  /* 0x00000007000a7c24 */ /* 0x040fe2000f8e020a */
[----:B------:R1:W-:Y:S01]  /*1ad0*/  STL [R1+0x18], R155 ;  /* 0x0000189b01007387 */ /* 0x0003e20000100800 */
[----:B------:R-:W-:Y:S01]  /*1ae0*/  IMAD.WIDE.U32 R6, R0, UR6, R6 ;  /* 0x0000000600067c25 */ /* 0x000fe2000f8e0006 */
[----:B------:R-:W-:Y:S01]  /*1af0*/  MOV R0, UR12 ;  /* 0x0000000c00007c02 */ /* 0x000fe20008000f00 */
[----:B------:R-:W-:-:S02]  /*1b00*/  UMOV UR5, 0x400 ;  /* 0x0000040000057882 */ /* 0x000fc40000000000 */
[----:B------:R-:W-:Y:S01]  /*1b10*/  IMAD.IADD R9, R9, 0x1, R14 ;  /* 0x0000000109097824 */ /* 0x000fe200078e020e */
[----:B------:R-:W-:Y:S01]  /*1b20*/  IADD3 R7, PT, PT, R7, R10, RZ ;  /* 0x0000000a07077210 */ /* 0x000fe20007ffe0ff */
[----:B------:R-:W-:Y:S01]  /*1b30*/  IMAD.X R13, RZ, RZ, UR30, P0 ;  /* 0x0000001eff0d7e24 */ /* 0x000fe200080e06ff */
[----:B---3--:R-:W-:Y:S01]  /*1b40*/  LEA R20, P0, R6, UR14, 0x1 ;  /* 0x0000000e06147c11 */ /* 0x008fe2000f8008ff */
[----:B------:R-:W-:Y:S01]  /*1b50*/  UIADD3 UR14, UPT, UPT, -UR25, UR29, URZ ;  /* 0x0000001d190e7290 */ /* 0x000fe2000fffe1ff */
[----:B------:R-:W-:Y:S01]  /*1b60*/  LEA.HI.X R154, R8, UR17, R9, 0x1, P1 ;  /* 0x00000011089a7c11 */ /* 0x000fe200088f0c09 */
[----:B------:R-:W-:Y:S01]  /*1b70*/  ULEA UR5, UR31, UR5, 0x18 ;  /* 0x000000051f057291 */ /* 0x000fe2000f8ec0ff */
[----:B------:R-:W-:Y:S01]  /*1b80*/  LEA.HI.X R19, R6, UR15, R7, 0x1, P0 ;  /* 0x0000000f06137c11 */ /* 0x000fe200080f0c07 */
[----:B------:R1:W-:Y:S01]  /*1b90*/  STL [R1+0x34], R20 ;  /* 0x0000341401007387 */ /* 0x0003e20000100800 */
[----:B------:R-:W-:Y:S01]  /*1ba0*/  IMAD.WIDE.U32 R12, R0, UR23, R12 ;  /* 0x00000017000c7c25 */ /* 0x000fe2000f8e000c */
[----:B------:R-:W-:-:S02]  /*1bb0*/  ISETP.GE.AND P0, PT, R2, UR14, PT ;  /* 0x0000000e02007c0c */ /* 0x000fc4000bf06270 */
[----:B------:R1:W-:Y:S01]  /*1bc0*/  STL [R1+0x14], R154 ;  /* 0x0000149a01007387 */ /* 0x0003e20000100800 */
[----:B------:R-:W-:Y:S01]  /*1bd0*/  IMAD.U32 R6, RZ, RZ, UR13 ;  /* 0x0000000dff067e24 */ /* 0x000fe2000f8e00ff */
[----:B------:R-:W-:Y:S01]  /*1be0*/  LOP3.LUT R0, R211, 0x18, RZ, 0xc0, !PT ;  /* 0x00000018d3007812 */ /* 0x000fe200078ec0ff */
[----:B------:R-:W-:Y:S01]  /*1bf0*/  IMAD.SHL.U32 R18, R213, 0x10, RZ ;  /* 0x00000010d5127824 */ /* 0x000fe200078e00ff */
[----:B------:R1:W-:Y:S01]  /*1c00*/  STL [R1+0x2c], R19 ;  /* 0x00002c1301007387 */ /* 0x0003e20000100800 */
[----:B------:R-:W-:Y:S01]  /*1c10*/  LEA R216, R11, UR5, 0x1 ;  /* 0x000000050bd87c11 */ /* 0x000fe2000f8e08ff */
[----:B------:R-:W-:Y:S01]  /*1c20*/  IMAD R7, R6, UR23, R13 ;  /* 0x0000001706077c24 */ /* 0x000fe2000f8e020d */
[----:B------:R-:W-:Y:S01]  /*1c30*/  LOP3.LUT R15, R0, 0xc0, R153, 0xf8, !PT ;  /* 0x000000c0000f7812 */ /* 0x000fe200078ef899 */
        /* <DEDUP_REMOVED lines=32> */
.L_x_520:
[----:B------:R3:W-:Y:S02]  /*1e40*/  STS.128 [R216+0x4000], RZ ;  /* 0x004000ffd8007388 */ /* 0x0007e40000000c00 */
.L_x_519:
[----:B------:R-:W-:Y:S05]  /*1e50*/  BSYNC.RECONVERGENT B0 ;  /* 0x0000000000007941 */ /* 0x000fea0003800200 */
.L_x_518:
        /* <DEDUP_REMOVED lines=36> */
.L_x_523:
[----:B------:R2:W-:Y:S02]  /*20a0*/  STS.128 [R216+0x4800], RZ ;  /* 0x004800ffd8007388 */ /* 0x0005e40000000c00 */
.L_x_522:
[----:B------:R-:W-:Y:S05]  /*20b0*/  BSYNC.RECONVERGENT B0 ;  /* 0x0000000000007941 */ /* 0x000fea0003800200 */
.L_x_521:
        /* <DEDUP_REMOVED lines=36> */
.L_x_526:
[----:B------:R2:W-:Y:S02]  /*2300*/  STS.128 [R216+0x5000], RZ ;  /* 0x005000ffd8007388 */ /* 0x0005e40000000c00 */
.L_x_525:
[----:B------:R-:W-:Y:S05]  /*2310*/  BSYNC.RECONVERGENT B0 ;  /* 0x0000000000007941 */ /* 0x000fea0003800200 */
.L_x_524:
        /* <DEDUP_REMOVED lines=37> */
.L_x_529:
[----:B------:R2:W-:Y:S02]  /*2570*/  STS.128 [R216+0x5800], RZ ;  /* 0x005800ffd8007388 */ /* 0x0005e40000000c00 */
.L_x_528:
[----:B------:R-:W-:Y:S05]  /*2580*/  BSYNC.RECONVERGENT B0 ;  /* 0x0000000000007941 */ /* 0x000fea0003800200 */
.L_x_527:
        /* <DEDUP_REMOVED lines=33> */
.L_x_532:
[----:B------:R2:W-:Y:S02]  /*27a0*/  STS.128 [R216+0x8000], RZ ;  /* 0x008000ffd8007388 */ /* 0x0005e40000000c00 */
.L_x_531:
[----:B------:R-:W-:Y:S05]  /*27b0*/  BSYNC.RECONVERGENT B0 ;  /* 0x0000000000007941 */ /* 0x000fea0003800200 */
.L_x_530:
        /* <DEDUP_REMOVED lines=33> */
.L_x_535:
[----:B------:R2:W-:Y:S02]  /*29d0*/  STS.128 [R216+0x8800], RZ ;  /* 0x008800ffd8007388 */ /* 0x0005e40000000c00 */
.L_x_534:
[----:B------:R-:W-:Y:S05]  /*29e0*/  BSYNC.RECONVERGENT B0 ;  /* 0x0000000000007941 */ /* 0x000fea0003800200 */
.L_x_533:
[----:B------:R-:W5:Y:S01]  /*29f0*/  LDCU UR6, c[0x0][0x3e0] ;  /* 0x00007c00ff0677ac */ /* 0x000f620008000800 */
[----:B------:R-:W0:Y:S01]  /*2a00*/  LDGDEPBAR ;  /* 0x00000000000079af */ /* 0x000e220000000000 */
[----:B------:R-:W-:Y:S01]  /*2a10*/  LOP3.LUT R0, R213, 0x1f, RZ, 0xc0, !PT ;  /* 0x0000001fd5007812 */ /* 0x000fe200078ec0ff */
[----:B------:R-:W-:Y:S01]  /*2a20*/  BSSY.RECONVERGENT B0, `(.L_x_536) ;  /* 0x000002c000007945 */ /* 0x000fe20003800200 */
[----:B------:R-:W-:Y:S01]  /*2a30*/  UIMAD.WIDE.U32 UR16, UR33, UR13, URZ ;  /* 0x0000000d211072a5 */ /* 0x000fe2000f8e00ff */
[----:B------:R-:W-:Y:S01]  /*2a40*/  LOP3.LUT R151, R209, 0x1f0, RZ, 0xc0, !PT ;  /* 0x000001f0d1977812 */ /* 0x000fe200078ec0ff */
[----:B------:R-:W-:Y:S02]  /*2a50*/  UIMAD UR32, UR32, UR13, URZ ;  /* 0x0000000d202072a4 */ /* 0x000fe4000f8e02ff */
[----:B------:R-:W-:Y:S02]  /*2a60*/  UIADD3 UR22, UPT, UPT, UR28, UR22, -UR29 ;  /* 0x000000161c167290 */ /* 0x000fe4000fffe81d */
[----:B------:R-:W-:-:S02]  /*2a70*/  UIADD3 UR32, UPT, UPT, UR17, UR32, URZ ;  /* 0x0000002011207290 */ /* 0x000fc4000fffe0ff */
[----:B-----5:R-:W-:-:S04]  /*2a80*/  UIMAD UR6, UR24, UR6, UR23 ;  /* 0x00000006180672a4 */ /* 0x020fc8000f8e0217 */
[----:B------:R-:W-:Y:S01]  /*2a90*/  USHF.L.U32 UR6, UR6, 0x5, URZ ;  /* 0x0000000506067899 */ /* 0x000fe200080006ff */
[----:B------:R-:W-:-:S04]  /*2aa0*/  DEPBAR.LE SB0, 0x0 ;  /* 0x000080000000791a */ /* 0x000fc80000000000 */
[----:B------:R-:W-:Y:S01]  /*2ab0*/  USHF.R.S32.HI UR12, URZ, 0x1f, UR6 ;  /* 0x0000001fff0c7899 */ /* 0x000fe20008011406 */
[----:B------:R-:W-:Y:S01]  /*2ac0*/  BAR.SYNC.DEFER_BLOCKING 0x0 ;  /* 0x0000000000007b1d */ /* 0x000fe20000010000 */
[----:B------:R-:W-:-:S04]  /*2ad0*/  IADD3 R152, P1, P0, R17, UR6, R0 ;  /* 0x0000000611987c10 */ /* 0x000fc8000f83e000 */
[----:B------:R-:W-:Y:S01]  /*2ae0*/  IADD3.X R164, PT, PT, R16, UR12, RZ, P1, P0 ;  /* 0x0000000c10a47c10 */ /* 0x000fe20008fe04ff */
[----:B------:R-:W-:Y:S08]  /*2af0*/  @P3 BRA `(.L_x_537) ;  /* 0x00000000006c3947 */ /* 0x000ff00003800000 */
        /* <DEDUP_REMOVED lines=25> */
.L_x_538:
[----:B------:R2:W-:Y:S01]  /*2c90*/  STS.128 [R216+0xb000], RZ ;  /* 0x00b000ffd8007388 */ /* 0x0005e20000000c00 */
[----:B------:R-:W-:Y:S05]  /*2ca0*/  BRA `(.L_x_539) ;  /* 0x00000000000c7947 */ /* 0x000fea0003800000 */
.L_x_537:
[----:B------:R1:W-:Y:S04]  /*2cb0*/  STS.128 [R216+0x9000], RZ ;  /* 0x009000ffd8007388 */ /* 0x0003e80000000c00 */
[----:B------:R1:W-:Y:S04]  /*2cc0*/  STS.128 [R216+0xa000], RZ ;  /* 0x00a000ffd8007388 */ /* 0x0003e80000000c00 */
[----:B------:R1:W-:Y:S02]  /*2cd0*/  STS.128 [R216+0xb000], RZ ;  /* 0x00b000ffd8007388 */ /* 0x0003e40000000c00 */
.L_x_539:
[----:B------:R-:W-:Y:S05]  /*2ce0*/  BSYNC.RECONVERGENT B0 ;  /* 0x0000000000007941 */ /* 0x000fea0003800200 */
.L_x_536:
[----:B------:R-:W-:Y:S01]  /*2cf0*/  ISETP.GE.AND P0, PT, R14, UR7, PT ;  /* 0x000000070e007c0c */ /* 0x000fe2000bf06270 */
[----:B------:R-:W-:Y:S01]  /*2d00*/  BSSY.RECONVERGENT B0, `(.L_x_540) ;  /* 0x0000025000007945 */ /* 0x000fe20003800200 */
[----:B------:R-:W-:Y:S02]  /*2d10*/  LOP3.LUT R150, R2, 0x7, RZ, 0xc0, !PT ;  /* 0x0000000702967812 */ /* 0x000fe400078ec0ff */
[----:B------:R-:W-:Y:S02]  /*2d20*/  LOP3.LUT R210, R18, 0x3e00, RZ, 0xc0, !PT ;  /* 0x00003e0012d27812 */ /* 0x000fe400078ec0ff */
[----:B-12---:R-:W-:Y:S02]  /*2d30*/  LOP3.LUT R5, R213, 0x8, RZ, 0xc0, !PT ;  /* 0x00000008d5057812 */ /* 0x006fe400078ec0ff */
        /* <DEDUP_REMOVED lines=32> */
.L_x_542:
[----:B------:R1:W-:Y:S02]  /*2f40*/  STS.128 [R216+0xb800], RZ ;  /* 0x00b800ffd8007388 */ /* 0x0003e40000000c00 */
.L_x_541:
[----:B------:R-:W-:Y:S05]  /*2f50*/  BSYNC.RECONVERGENT B0 ;  /* 0x0000000000007941 */ /* 0x000fea0003800200 */
.L_x_540:
[----:B------:R-:W-:Y:S01]  /*2f60*/  LOP3.LUT R0, R18, 0x100, RZ, 0xc0, !PT ;  /* 0x0000010012007812 */ /* 0x000fe200078ec0ff */
[----:B------:R-:W0:Y:S01]  /*2f70*/  LDGDEPBAR ;  /* 0x00000000000079af */ /* 0x000e220000000000 */
[----:B-12---:R-:W-:Y:S01]  /*2f80*/  LOP3.LUT R2, R15, R5, RZ, 0x3c, !PT ;  /* 0x000000050f027212 */ /* 0x006fe200078e3cff */
[----:B------:R-:W-:Y:S01]  /*2f90*/  UISETP.GT.U32.AND UP0, UPT, UR13, UR18, UPT ;  /* 0x000000120d00728c */ /* 0x000fe2000bf04070 */
[----:B------:R-:W-:Y:S02]  /*2fa0*/  LOP3.LUT R0, R0, 0x20, R153, 0xf8, !PT ;  /* 0x0000002000007812 */ /* 0x000fe400078ef899 */
[----:B------:R-:W-:Y:S02]  /*2fb0*/  IADD3 R3, PT, PT, R149, R4, R210 ;  /* 0x0000000495037210 */ /* 0x000fe40007ffe0d2 */
[----:B------:R-:W-:Y:S01]  /*2fc0*/  LOP3.LUT P4, RZ, R213, 0x4, RZ, 0xc0, !PT ;  /* 0x00000004d5ff7812 */ /* 0x000fe2000788c0ff */
[----:B------:R-:W-:Y:S01]  /*2fd0*/  IMAD.IADD R2, R2, 0x1, R0 ;  /* 0x0000000102027824 */ /* 0x000fe200078e0200 */
[----:B------:R-:W-:Y:S01]  /*2fe0*/  LEA R148, R3, UR5, 0x1 ;  /* 0x0000000503947c11 */ /* 0x000fe2000f8e08ff */
[----:B------:R-:W-:-:S03]  /*2ff0*/  IMAD.MOV.U32 R0, RZ, RZ, 0x20 ;  /* 0x00000020ff007424 */ /* 0x000fc600078e00ff */
[----:B------:R-:W-:Y:S01]  /*3000*/  LEA R2, R2, UR5, 0x1 ;  /* 0x0000000502027c11 */ /* 0x000fe2000f8e08ff */
[----:B------:R-:W-:Y:S01]  /*3010*/  LDSM.16.M88.4 R12, [R148] ;  /* 0x00000000940c783b */ /* 0x000fe20000000200 */
[----:B------:R-:W-:-:S03]  /*3020*/  SEL R5, R0, 0xffffffe0, !P4 ;  /* 0xffffffe000057807 */ /* 0x000fc60006000000 */
[----:B------:R-:W1:Y:S02]  /*3030*/  LDSM.16.M88.4 R32, [R2+0x6000] ;  /* 0x006000000220783b */ /* 0x000e640000000200 */
[--C-:B------:R-:W-:Y:S02]  /*3040*/  IMAD.IADD R3, R148, 0x1, R5.reuse ;  /* 0x0000000194037824 */ /* 0x100fe400078e0205 */
[----:B----4-:R-:W2:Y:S01]  /*3050*/  LDSM.16.M88.4 R8, [R148+0x1000] ;  /* 0x001000009408783b */ /* 0x010ea20000000200 */
[----:B------:R-:W-:-:S03]  /*3060*/  IMAD.IADD R0, R2, 0x1, R5 ;  /* 0x0000000102007824 */ /* 0x000fc600078e0205 */
[----:B------:R-:W4:Y:S04]  /*3070*/  LDSM.16.M88.4 R28, [R2+0x6400] ;  /* 0x00640000021c783b */ /* 0x000f280000000200 */
[----:B------:R-:W5:Y:S04]  /*3080*/  LDSM.16.M88.4 R24, [R2+0x6800] ;  /* 0x006800000218783b */ /* 0x000f680000000200 */
[----:B------:R-:W3:Y:S04]  /*3090*/  LDSM.16.M88.4 R20, [R2+0x6c00] ;  /* 0x006c00000214783b */ /* 0x000ee80000000200 */
[----:B------:R-:W-:Y:S04]  /*30a0*/  LDSM.16.M88.4 R4, [R3+0x1000] ;  /* 0x001000000304783b */ /* 0x000fe80000000200 */
[----:B------:R-:W3:Y:S04]  /*30b0*/  LDSM.16.M88.4 R48, [R0+0x6000] ;  /* 0x006000000030783b */ /* 0x000ee80000000200 */
[----:B------:R-:W-:Y:S04]  /*30c0*/  LDSM.16.M88.4 R44, [R0+0x6400] ;  /* 0x00640000002c783b */ /* 0x000fe80000000200 */
[----:B------:R-:W3:Y:S04]  /*30d0*/  LDSM.16.M88.4 R16, [R3] ;  /* 0x000000000310783b */ /* 0x000ee80000000200 */
[----:B------:R-:W-:Y:S04]  /*30e0*/  LDSM.16.M88.4 R52, [R0+0x6800] ;  /* 0x006800000034783b */ /* 0x000fe80000000200 */
[----:B------:R-:W3:Y:S01]  /*30f0*/  LDSM.16.M88.4 R64, [R0+0x6c00] ;  /* 0x006c00000040783b */ /* 0x000ee20000000200 */
[-C--:B-1----:R-:W-:Y:S08]  /*3100*/  HMMA.16816.F32.BF16 R80, R12, R32.reuse, RZ ;  /* 0x000000200c50723c */ /* 0x082ff000000418ff */
[C---:B--2---:R-:W-:Y:S08]  /*3110*/  HMMA.16816.F32.BF16 R76, R8.reuse, R32, RZ ;  /* 0x00000020084c723c */ /* 0x044ff000000418ff */
[-C--:B------:R-:W-:Y:S08]  /*3120*/  HMMA.16816.F32.BF16 R72, R8, R34.reuse, RZ ;  /* 0x000000220848723c */ /* 0x080ff000000418ff */
[----:B------:R-:W-:Y:S08]  /*3130*/  HMMA.16816.F32.BF16 R92, R12, R34, RZ ;  /* 0x000000220c5c723c */ /* 0x000ff000000418ff */
[C---:B----4-:R-:W-:Y:S08]  /*3140*/  HMMA.16816.F32.BF16 R68, R8.reuse, R28, RZ ;  /* 0x0000001c0844723c */ /* 0x050ff000000418ff */
[C---:B-----5:R-:W-:Y:S08]  /*3150*/  HMMA.16816.F32.BF16 R56, R8.reuse, R24, RZ ;  /* 0x000000180838723c */ /* 0x060ff000000418ff */
[C---:B---3--:R-:W-:Y:S08]  /*3160*/  HMMA.16816.F32.BF16 R36, R8.reuse, R20, RZ ;  /* 0x000000140824723c */ /* 0x048ff000000418ff */
        /* <DEDUP_REMOVED lines=8> */
[----:B------:R-:W-:Y:S08]  /*31f0*/  HMMA.16816.F32.BF16 R96, R4, R48, R76 ;  /* 0x000000300460723c */ /* 0x000ff0000004184c */
[----:B------:R-:W-:Y:S01]  /*3200*/  HMMA.16816.F32.BF16 R112, R16, R44, R8 ;  /* 0x0000002c1070723c */ /* 0x000fe20000041808 */
[----:B------:R-:W1:Y:S07]  /*3210*/  LDSM.16.M88.4 R8, [R148+0x3000] ;  /* 0x003000009408783b */ /* 0x000e6e0000000200 */
[C---:B------:R-:W-:Y:S08]  /*3220*/  HMMA.16816.F32.BF16 R24, R12.reuse, R20, RZ ;  /* 0x000000140c18723c */ /* 0x040ff000000418ff */
[----:B------:R-:W-:Y:S01]  /*3230*/  HMMA.16816.F32.BF16 R100, R12, R22, RZ ;  /* 0x000000160c64723c */ /* 0x000fe200000418ff */
[----:B------:R-:W-:Y:S04]  /*3240*/  LDSM.16.M88.4 R12, [R148+0x2000] ;  /* 0x00200000940c783b */ /* 0x000fe80000000200 */
[----:B------:R-:W-:Y:S03]  /*3250*/  LDSM.16.M88.4 R20, [R3+0x2000] ;  /* 0x002000000314783b */ /* 0x000fe60000000200 */
[C---:B------:R-:W-:Y:S01]  /*3260*/  HMMA.16816.F32.BF16 R76, R4.reuse, R64, R36 ;  /* 0x00000040044c723c */ /* 0x040fe20000041824 */
[----:B------:R-:W-:Y:S07]  /*3270*/  LDSM.16.M88.4 R36, [R2+0x7400] ;  /* 0x007400000224783b */ /* 0x000fee0000000200 */
[C---:B------:R-:W-:Y:S01]  /*3280*/  HMMA.16816.F32.BF16 R124, R4.reuse, R54, R40 ;  /* 0x00000036047c723c */ /* 0x040fe20000041828 */
[----:B------:R-:W2:Y:S07]  /*3290*/  LDSM.16.M88.4 R40, [R2+0x7000] ;  /* 0x007000000228783b */ /* 0x000eae0000000200 */
[----:B------:R-:W-:Y:S01]  /*32a0*/  HMMA.16816.F32.BF16 R108, R4, R66, R32 ;  /* 0x00000042046c723c */ /* 0x000fe20000041820 */
[----:B------:R-:W3:Y:S07]  /*32b0*/  LDSM.16.M88.4 R32, [R2+0x7800] ;  /* 0x007800000220783b */ /* 0x000eee0000000200 */
[----:B------:R-:W-:Y:S01]  /*32c0*/  HMMA.16816.F32.BF16 R120, R16, R64, R24 ;  /* 0x000000401078723c */ /* 0x000fe20000041818 */
[----:B------:R-:W4:Y:S07]  /*32d0*/  LDSM.16.M88.4 R24, [R0+0x7000] ;  /* 0x007000000018783b */ /* 0x000f2e0000000200 */
[C---:B------:R-:W-:Y:S08]  /*32e0*/  HMMA.16816.F32.BF16 R136, R4.reuse, R44, R68 ;  /* 0x0000002c0488723c */ /* 0x040ff00000041844 */
[C---:B------:R-:W-:Y:S08]  /*32f0*/  HMMA.16816.F32.BF16 R128, R4.reuse, R52, R56 ;  /* 0x000000340480723c */ /* 0x040ff00000041838 */
[C---:B------:R-:W-:Y:S08]  /*3300*/  HMMA.16816.F32.BF16 R140, R4.reuse, R50, R72 ;  /* 0x00000032048c723c */ /* 0x040ff00000041848 */
[----:B------:R-:W-:Y:S01]  /*3310*/  HMMA.16816.F32.BF16 R132, R4, R46, R60 ;  /* 0x0000002e0484723c */ /* 0x000fe2000004183c */
[----:B------:R-:W5:Y:S04]  /*3320*/  LDSM.16.M88.4 R4, [R3+0x3000] ;  /* 0x003000000304783b */ /* 0x000f680000000200 */
[----:B------:R-:W-:Y:S03]  /*3330*/  LDSM.16.M88.4 R60, [R0+0x7c00] ;  /* 0x007c0000003c783b */ /* 0x000fe60000000200 */
[C---:B------:R-:W-:Y:S08]  /*3340*/  HMMA.16816.F32.BF16 R104, R16.reuse, R48, R80 ;  /* 0x000000301068723c */ /* 0x040ff00000041850 */
[C---:B------:R-:W-:Y:S01]  /*3350*/  HMMA.16816.F32.BF16 R68, R16.reuse, R46, R88 ;  /* 0x0000002e1044723c */ /* 0x040fe20000041858 */
[----:B------:R-:W5:Y:S07]  /*3360*/  LDSM.16.M88.4 R44, [R0+0x7400] ;  /* 0x00740000002c783b */ /* 0x000f6e0000000200 */
        /* <DEDUP_REMOVED lines=22> */
[----:B------:R-:W1:Y:S04]  /*34d0*/  LDSM.16.M88.4 R12, [R148+0x5000] ;  /* 0x00500000940c783b */ /* 0x000e680000000200 */
[----:B------:R-:W-:Y:S03]  /*34e0*/  LDSM.16.M88.4 R28, [R2+0x8400] ;  /* 0x00840000021c783b */ /* 0x000fe60000000200 */
[-C--:B----4-:R-:W-:Y:S01]  /*34f0*/  HMMA.16816.F32.BF16 R120, R20, R24.reuse, R16 ;  /* 0x000000181478723c */ /* 0x090fe20000041810 */
[----:B------:R-:W2:Y:S07]  /*3500*/  LDSM.16.M88.4 R16, [R148+0x4000] ;  /* 0x004000009410783b */ /* 0x000eae0000000200 */
[C---:B-----5:R-:W-:Y:S08]  /*3510*/  HMMA.16816.F32.BF16 R100, R4.reuse, R24, R96 ;  /* 0x000000180464723c */ /* 0x060ff00000041860 */
[-C--:B------:R-:W-:Y:S08]  /*3520*/  HMMA.16816.F32.BF16 R96, R4, R26.reuse, R92 ;  /* 0x0000001a0460723c */ /* 0x080ff0000004185c */
[C---:B------:R-:W-:Y:S01]  /*3530*/  HMMA.16816.F32.BF16 R116, R20.reuse, R26, R40 ;  /* 0x0000001a1474723c */ /* 0x040fe20000041828 */
[----:B------:R-:W3:Y:S04]  /*3540*/  LDSM.16.M88.4 R24, [R2+0x8800] ;  /* 0x008800000218783b */ /* 0x000ee80000000200 */
[----:B------:R-:W-:Y:S03]  /*3550*/  LDSM.16.M88.4 R40, [R0+0x8800] ;  /* 0x008800000028783b */ /* 0x000fe60000000200 */
[----:B------:R-:W-:Y:S01]  /*3560*/  HMMA.16816.F32.BF16 R112, R20, R46, R36 ;  /* 0x0000002e1470723c */ /* 0x000fe20000041824 */
[----:B------:R4:W5:Y:S07]  /*3570*/  LDSM.16.M88.4 R36, [R2+0x8c00] ;  /* 0x008c00000224783b */ /* 0x00096e0000000200 */
[C---:B------:R-:W-:Y:S08]  /*3580*/  HMMA.16816.F32.BF16 R92, R4.reuse, R44, R88 ;  /* 0x0000002c045c723c */ /* 0x040ff00000041858 */
[C---:B------:R-:W-:Y:S08]  /*3590*/  HMMA.16816.F32.BF16 R88, R4.reuse, R46, R84 ;  /* 0x0000002e0458723c */ /* 0x040ff00000041854 */
[----:B------:R-:W-:Y:S01]  /*35a0*/  HMMA.16816.F32.BF16 R84, R4, R48, R80 ;  /* 0x000000300454723c */ /* 0x000fe20000041850 */
[----:B----4-:R-:W-:-:S07]  /*35b0*/  IMAD.U32 R2, RZ, RZ, UR28 ;  /* 0x0000001cff027e24 */ /* 0x010fce000f8e00ff */
[C---:B------:R-:W-:Y:S08]  /*35c0*/  HMMA.16816.F32.BF16 R80, R4.reuse, R50, R76 ;  /* 0x000000320450723c */ /* 0x040ff0000004184c */
[C---:B------:R-:W-:Y:S08]  /*35d0*/  HMMA.16816.F32.BF16 R76, R4.reuse, R60, R64 ;  /* 0x0000003c044c723c */ /* 0x040ff00000041840 */
[----:B------:R-:W-:Y:S01]  /*35e0*/  HMMA.16816.F32.BF16 R64, R4, R62, R52 ;  /* 0x0000003e0440723c */ /* 0x000fe20000041834 */
[----:B------:R-:W-:Y:S07]  /*35f0*/  LDSM.16.M88.4 R4, [R3+0x5000] ;  /* 0x005000000304783b */ /* 0x000fee0000000200 */
[C---:B------:R-:W-:Y:S08]  /*3600*/  HMMA.16816.F32.BF16 R108, R20.reuse, R48, R56 ;  /* 0x00000030146c723c */ /* 0x040ff00000041838 */
[C---:B------:R-:W-:Y:S01]  /*3610*/  HMMA.16816.F32.BF16 R72, R20.reuse, R50, R72 ;  /* 0x000000321448723c */ /* 0x040fe20000041848 */
[----:B------:R-:W4:Y:S07]  /*3620*/  LDSM.16.M88.4 R48, [R0+0x8000] ;  /* 0x008000000030783b */ /* 0x000f2e0000000200 */
[C---:B------:R-:W-:Y:S01]  /*3630*/  HMMA.16816.F32.BF16 R52, R20.reuse, R44, R8 ;  /* 0x0000002c1434723c */ /* 0x040fe20000041808 */
[----:B------:R-:W4:Y:S04]  /*3640*/  LDSM.16.M88.4 R44, [R0+0x8400] ;  /* 0x00840000002c783b */ /* 0x000f280000000200 */
[----:B------:R2:W-:Y:S03]  /*3650*/  LDSM.16.M88.4 R8, [R3+0x4000] ;  /* 0x004000000308783b */ /* 0x0005e60000000200 */
[C---:B------:R-:W-:Y:S08]  /*3660*/  HMMA.16816.F32.BF16 R104, R20.reuse, R60, R104 ;  /* 0x0000003c1468723c */ /* 0x040ff00000041868 */
[----:B------:R-:W-:Y:S01]  /*3670*/  HMMA.16816.F32.BF16 R68, R20, R62, R68 ;  /* 0x0000003e1444723c */ /* 0x000fe20000041844 */
[----:B------:R3:W4:Y:S01]  /*3680*/  LDSM.16.M88.4 R20, [R0+0x8c00] ;  /* 0x008c00000014783b */ /* 0x0007220000000200 */
[----:B------:R-:W-:-:S06]  /*3690*/  DEPBAR.LE SB0, 0x0 ;  /* 0x000080000000791a */ /* 0x000fcc0000000000 */
[----:B-1----:R-:W-:Y:S01]  /*36a0*/  HMMA.16816.F32.BF16 R100, R12, R32, R100 ;  /* 0x000000200c64723c */ /* 0x002fe20000041864 */
[----:B--2---:R-:W-:-:S07]  /*36b0*/  IMAD.U32 R3, RZ, RZ, UR22 ;  /* 0x00000016ff037e24 */ /* 0x004fce000f8e00ff */
[----:B------:R-:W-:Y:S08]  /*36c0*/  HMMA.16816.F32.BF16 R96, R12, R34, R96 ;  /* 0x000000220c60723c */ /* 0x000ff00000041860 */
[----:B------:R-:W-:Y:S01]  /*36d0*/  HMMA.16816.F32.BF16 R60, R16, R32, R120 ;  /* 0x00000020103c723c */ /* 0x000fe20000041878 */
[----:B---3--:R-:W-:-:S04]  /*36e0*/  IADD3 R0, PT, PT, R150, UR25, R151 ;  /* 0x0000001996007c10 */ /* 0x008fc8000fffe097 */
[----:B------:R-:W-:-:S03]  /*36f0*/  IADD3 R3, PT, PT, R0, 0x1, R3 ;  /* 0x0000000100037810 */ /* 0x000fc60007ffe003 */
[----:B------:R-:W-:Y:S01]  /*3700*/  HMMA.16816.F32.BF16 R56, R16, R34, R116 ;  /* 0x000000221038723c */ /* 0x000fe20000041874 */
[C-C-:B------:R-:W-:Y:S02]  /*3710*/  VIADDMNMX R224, R3.reuse, 0x8, R2.reuse, PT ;  /* 0x0000000803e07846 */ /* 0x140fe40003800102 */
[C-C-:B------:R-:W-:Y:S02]  /*3720*/  VIADDMNMX R219, R3.reuse, 0x40, R2.reuse, PT ;  /* 0x0000004003db7846 */ /* 0x140fe40003800102 */
[C---:B------:R-:W-:Y:S02]  /*3730*/  VIADDMNMX R223, R3.reuse, 0x48, R2, PT ;  /* 0x0000004803df7846 */ /* 0x040fe40003800102 */
[----:B------:R-:W-:Y:S01]  /*3740*/  VIMNMX R218, PT, PT, R3, UR28, PT ;  /* 0x0000001c03da7c48 */ /* 0x000fe2000bfe0100 */
[C---:B------:R-:W-:Y:S08]  /*3750*/  HMMA.16816.F32.BF16 R92, R12.reuse, R28, R92 ;  /* 0x0000001c0c5c723c */ /* 0x040ff0000004185c */
[----:B------:R-:W-:Y:S08]  /*3760*/  HMMA.16816.F32.BF16 R88, R12, R30, R88 ;  /* 0x0000001e0c58723c */ /* 0x000ff00000041858 */
[C---:B------:R-:W-:Y:S08]  /*3770*/  HMMA.16816.F32.BF16 R52, R16.reuse, R28, R52 ;  /* 0x0000001c1034723c */ /* 0x040ff00000041834 */
[----:B------:R-:W-:Y:S08]  /*3780*/  HMMA.16816.F32.BF16 R32, R16, R30, R112 ;  /* 0x0000001e1020723c */ /* 0x000ff00000041870 */
[C---:B------:R-:W-:Y:S08]  /*3790*/  HMMA.16816.F32.BF16 R84, R12.reuse, R24, R84 ;  /* 0x000000180c54723c */ /* 0x040ff00000041854 */
[C---:B------:R-:W-:Y:S08]  /*37a0*/  HMMA.16816.F32.BF16 R80, R12.reuse, R26, R80 ;  /* 0x0000001a0c50723c */ /* 0x040ff00000041850 */
[C---:B-----5:R-:W-:Y:S08]  /*37b0*/  HMMA.16816.F32.BF16 R76, R12.reuse, R36, R76 ;  /* 0x000000240c4c723c */ /* 0x060ff0000004184c */
[----:B------:R-:W-:Y:S08]  /*37c0*/  HMMA.16816.F32.BF16 R64, R12, R38, R64 ;  /* 0x000000260c40723c */ /* 0x000ff00000041840 */
        /* <DEDUP_REMOVED lines=75> */
.L_x_545:
[----:B------:R3:W-:Y:S02]  /*3c80*/  STS.128 [R216+0x8800], RZ ;  /* 0x008800ffd8007388 */ /* 0x0007e40000000c00 */
.L_x_546:
[----:B------:R-:W-:Y:S05]  /*3c90*/  BSYNC.RECONVERGENT B0 ;  /* 0x0000000000007941 */ /* 0x000fea0003800200 */
.L_x_544:
[----:B------:R-:W0:Y:S02]  /*3ca0*/  LDGDEPBAR ;  /* 0x00000000000079af */ /* 0x000e240000000000 */
.L_x_543:
[----:B-12---:R-:W1:Y:S01]  /*3cb0*/  S2R R3, SR_CTAID.X ;  /* 0x0000000000037919 */ /* 0x006e620000002500 */
[----:B------:R-:W-:Y:S01]  /*3cc0*/  IMAD.SHL.U32 R2, R213, 0x2, RZ ;  /* 0x00000002d5027824 */ /* 0x000fe200078e00ff */
[----:B------:R-:W-:Y:S01]  /*3cd0*/  LOP3.LUT R0, R149, 0x120, R153, 0xf8, !PT ;  /* 0x0000012095007812 */ /* 0x000fe200078ef899 */
[C---:B------:R-:W-:Y:S01]  /*3ce0*/  VIADD R17, R217.reuse, 0x8 ;  /* 0x00000008d9117836 */ /* 0x040fe20000000000 */
[----:B------:R-:W-:Y:S01]  /*3cf0*/  SHF.R.U32.HI R120, RZ, 0x5, R213 ;  /* 0x00000005ff787819 */ /* 0x000fe200000116d5 */
[C---:B------:R-:W-:Y:S01]  /*3d00*/  VIADD R16, R217.reuse, 0x40 ;  /* 0x00000040d9107836 */ /* 0x040fe20000000000 */
[----:B------:R-:W-:Y:S01]  /*3d10*/  LEA R212, R0, UR5, 0x1 ;  /* 0x0000000500d47c11 */ /* 0x000fe2000f8e08ff */
[----:B------:R-:W-:Y:S01]  /*3d20*/  IMAD.U32 R0, RZ, RZ, UR13 ;  /* 0x0000000dff007e24 */ /* 0x000fe2000f8e00ff */
[----:B------:R-:W-:Y:S01]  /*3d30*/  LOP3.LUT R4, R2, 0x6, RZ, 0xc0, !PT ;  /* 0x0000000602047812 */ /* 0x000fe200078ec0ff */
[----:B------:R-:W-:Y:S01]  /*3d40*/  VIADD R15, R217, 0x48 ;  /* 0x00000048d90f7836 */ /* 0x000fe20000000000 */
[----:B------:R-:W-:Y:S01]  /*3d50*/  USHF.L.U32 UR7, UR13, 0x1, URZ ;  /* 0x000000010d077899 */ /* 0x000fe200080006ff */
[----:B------:R-:W-:Y:S01]  /*3d60*/  VIADD R2, R212, 0x9000 ;  /* 0x00009000d4027836 */ /* 0x000fe20000000000 */
[----:B------:R-:W2:Y:S01]  /*3d70*/  LDCU UR6, c[0x0][0x45c] ;  /* 0x00008b80ff0677ac */ /* 0x000ea20008000800 */
[----:B------:R-:W-:Y:S01]  /*3d80*/  IMAD R14, R0, 0x40, R4 ;  /* 0x00000040000e7824 */ /* 0x000fe200078e0204 */
[----:B------:R4:W-:Y:S01]  /*3d90*/  STL [R1+0x5c], R4 ;  /* 0x00005c0401007387 */ /* 0x0009e20000100800 */
[----:B------:R-:W-:Y:S01]  /*3da0*/  VIADD R50, R212, 0x9020 ;  /* 0x00009020d4327836 */ /* 0x000fe20000000000 */
[----:B------:R-:W-:Y:S01]  /*3db0*/  UISETP.GT.U32.AND UP0, UPT, UR13, UR18, UPT ;  /* 0x000000120d00728c */ /* 0x000fe2000bf04070 */
[C---:B------:R-:W-:Y:S01]  /*3dc0*/  VIADD R10, R14.reuse, 0x8 ;  /* 0x000000080e0a7836 */ /* 0x040fe20000000000 */
[----:B------:R-:W-:Y:S01]  /*3dd0*/  LDSM.16.MT88.4 R128, [R212+0xb000] ;  /* 0x00b00000d480783b */ /* 0x000fe20000004200 */
[----:B------:R-:W-:-:S02]  /*3de0*/  VIADD R9, R14, 0x9 ;  /* 0x000000090e097836 */ /* 0x000fc40000000000 */
[C---:B------:R-:W-:Y:S01]  /*3df0*/  VIADD R8, R14.reuse, 0x10 ;  /* 0x000000100e087836 */ /* 0x040fe20000000000 */
[CC--:B------:R-:W-:Y:S01]  /*3e00*/  ISETP.GT.AND P3, PT, R217.reuse, R10.reuse, PT ;  /* 0x0000000ad900720c */ /* 0x0c0fe20003f64270 */
[C---:B------:R-:W-:Y:S01]  /*3e10*/  VIADD R7, R14.reuse, 0x11 ;  /* 0x000000110e077836 */ /* 0x040fe20000000000 */
[-C--:B------:R-:W-:Y:S01]  /*3e20*/  ISETP.GT.AND P2, PT, R217, R9.reuse, PT ;  /* 0x00000009d900720c */ /* 0x080fe20003f44270 */
[----:B------:R-:W-:Y:S01]  /*3e30*/  VIADD R11, R14, 0x1 ;  /* 0x000000010e0b7836 */ /* 0x000fe20000000000 */
[-C--:B------:R-:W-:Y:S01]  /*3e40*/  ISETP.GT.AND P0, PT, R17, R9.reuse, PT ;  /* 0x000000091100720c */ /* 0x080fe20003f04270 */
[----:B------:R-:W-:Y:S01]  /*3e50*/  @P4 VIADD R50, R2, 0xffffffe0 ;  /* 0xffffffe002324836 */ /* 0x000fe20000000000 */
[----:B------:R-:W-:Y:S01]  /*3e60*/  FSEL R30, R56, -INF , !P3 ;  /* 0xff800000381e7808 */ /* 0x000fe20005800000 */
[----:B------:R-:W-:Y:S01]  /*3e70*/  VIADD R2, R14, 0x28 ;  /* 0x000000280e027836 */ /* 0x000fe20000000000 */
[----:B------:R-:W-:Y:S01]  /*3e80*/  ISETP.GT.AND P3, PT, R16, R10, PT ;  /* 0x0000000a1000720c */ /* 0x000fe20003f64270 */
[C---:B------:R-:W-:Y:S01]  /*3e90*/  VIADD R6, R14.reuse, 0x18 ;  /* 0x000000180e067836 */ /* 0x040fe20000000000 */
[----:B------:R-:W-:Y:S01]  /*3ea0*/  FSEL R29, R57, -INF , !P2 ;  /* 0xff800000391d7808 */ /* 0x000fe20005000000 */
[----:B-1----:R-:W-:Y:S01]  /*3eb0*/  IMAD R120, R3, 0x8, R120 ;  /* 0x0000000803787824 */ /* 0x002fe200078e0278 */
[----:B------:R-:W-:Y:S01]  /*3ec0*/  FSEL R26, R59, -INF , !P0 ;  /* 0xff8000003b1a7808 */ /* 0x000fe20004000000 */
[----:B------:R-:W-:Y:S01]  /*3ed0*/  VIADD R3, R14, 0x21 ;  /* 0x000000210e037836 */ /* 0x000fe20000000000 */
[-C--:B------:R-:W-:Y:S01]  /*3ee0*/  ISETP.GT.AND P2, PT, R16, R9.reuse, PT ;  /* 0x000000091000720c */ /* 0x080fe20003f44270 */
[C---:B------:R-:W-:Y:S01]  /*3ef0*/  VIADD R18, R14.reuse, 0x38 ;  /* 0x000000380e127836 */ /* 0x040fe20000000000 */
[----:B------:R-:W-:Y:S01]  /*3f00*/  ISETP.GT.AND P0, PT, R15, R9, PT ;  /* 0x000000090f00720c */ /* 0x000fe20003f04270 */
[----:B----4-:R-:W-:Y:S01]  /*3f10*/  VIADD R4, R14, 0x20 ;  /* 0x000000200e047836 */ /* 0x010fe20000000000 */
[----:B------:R-:W-:Y:S01]  /*3f20*/  FSEL R25, R96, -INF , !P3 ;  /* 0xff80000060197808 */ /* 0x000fe20005800000 */
[C---:B------:R-:W-:Y:S01]  /*3f30*/  VIADD R13, R14.reuse, 0x31 ;  /* 0x000000310e0d7836 */ /* 0x040fe20000000000 */
[C---:B------:R-:W-:Y:S01]  /*3f40*/  ISETP.GT.AND P3, PT, R17.reuse, R8, PT ;  /* 0x000000081100720c */ /* 0x040fe20003f64270 */
[C---:B------:R-:W-:Y:S01]  /*3f50*/  VIADD R0, R14.reuse, 0x29 ;  /* 0x000000290e007836 */ /* 0x040fe20000000000 */
[C---:B------:R-:W-:Y:S01]  /*3f60*/  ISETP.GT.AND P1, PT, R17.reuse, R10, PT ;  /* 0x0000000a1100720c */ /* 0x040fe20003f24270 */
[C---:B------:R-:W-:Y:S01]  /*3f70*/  VIADD R21, R14.reuse, 0x39 ;  /* 0x000000390e157836 */ /* 0x040fe20000000000 */
[----:B------:R-:W-:Y:S01]  /*3f80*/  ISETP.GT.AND P5, PT, R17, R7, PT ;  /* 0x000000071100720c */ /* 0x000fe20003fa4270 */
[C---:B------:R-:W-:Y:S01]  /*3f90*/  VIADD R5, R14.reuse, 0x19 ;  /* 0x000000190e057836 */ /* 0x040fe20000000000 */
[----:B------:R-:W-:Y:S01]  /*3fa0*/  FSEL R24, R97, -INF , !P2 ;  /* 0xff80000061187808 */ /* 0x000fe20005000000 */
[----:B------:R-:W-:Y:S01]  /*3fb0*/  VIADD R12, R14, 0x30 ;  /* 0x000000300e0c7836 */ /* 0x000fe20000000000 */
[----:B------:R-:W-:Y:S01]  /*3fc0*/  FSEL R31, R99, -INF , !P0 ;  /* 0xff800000631f7808 */ /* 0x000fe20004000000 */
[----:B------:R-:W-:Y:S01]  /*3fd0*/  IMAD.WIDE.U32 R204, R152, -0x2daee0ad, RZ ;  /* 0xd2511f5398cc7825 */ /* 0x000fe200078e00ff */
[----:B------:R-:W-:Y:S01]  /*3fe0*/  ISETP.GT.AND P2, PT, R17, R11, PT ;  /* 0x0000000b1100720c */ /* 0x000fe20003f44270 */
[----:B------:R-:W-:Y:S01]  /*3ff0*/  LDSM.16.MT88.4 R124, [R50+0x1000] ;  /* 0x00100000327c783b */ /* 0x000fe20000004200 */
[----:B------:R-:W-:Y:S01]  /*4000*/  ISETP.GT.AND P0, PT, R16, R14, PT ;  /* 0x0000000e1000720c */ /* 0x000fe20003f04270 */
[----:B------:R-:W-:Y:S01]  /*4010*/  VIADD R153, R226, 0x3c6ef372 ;  /* 0x3c6ef372e2997836 */ /* 0x000fe20000000000 */
[----:B------:R-:W-:Y:S01]  /*4020*/  FSEL R32, R54, -INF , !P3 ;  /* 0xff80000036207808 */ /* 0x000fe20005800000 */
[----:B------:R-:W-:Y:S01]  /*4030*/  VIADD R152, R226, 0x9e3779b9 ;  /* 0x9e3779b9e2987836 */ /* 0x000fe20000000000 */
[----:B------:R-:W-:Y:S01]  /*4040*/  FSEL R27, R58, -INF , !P1 ;  /* 0xff8000003a1b7808 */ /* 0x000fe20004800000 */
[----:B------:R-:W-:Y:S01]  /*4050*/  VIADD R157, R227, 0x76cf5d0a ;  /* 0x76cf5d0ae39d7836 */ /* 0x000fe20000000000 */
[----:B------:R-:W-:Y:S01]  /*4060*/  ISETP.GT.AND P3, PT, R17, R3, PT ;  /* 0x000000031100720c */ /* 0x000fe20003f64270 */
[----:B------:R-:W-:Y:S01]  /*4070*/  VIADD R154, R227, 0x32370b8f ;  /* 0x32370b8fe39a7836 */ /* 0x000fe20000000000 */
[----:B------:R-:W-:Y:S01]  /*4080*/  FSEL R40, R55, -INF , !P5 ;  /* 0xff80000037287808 */ /* 0x000fe20006800000 */
[C---:B------:R-:W-:Y:S01]  /*4090*/  VIADD R155, R226.reuse, 0xdaa66d2b ;  /* 0xdaa66d2be29b7836 */ /* 0x040fe20000000000 */
[----:B------:R-:W-:Y:S01]  /*40a0*/  ISETP.GT.AND P1, PT, R15, R10, PT ;  /* 0x0000000a0f00720c */ /* 0x000fe20003f24270 */
[----:B------:R-:W-:Y:S01]  /*40b0*/  VIADD R158, R226, 0x78dde6e4 ;  /* 0x78dde6e4e29e7836 */ /* 0x000fe20000000000 */
[----:B------:R-:W-:Y:S01]  /*40c0*/  ISETP.GT.AND P5, PT, R17, R2, PT ;  /* 0x000000021100720c */ /* 0x000fe20003fa4270 */
[----:B------:R-:W-:Y:S01]  /*40d0*/  VIADD R156, R227, 0xed9eba14 ;  /* 0xed9eba14e39c7836 */ /* 0x000fe20000000000 */
[----:B------:R-:W-:Y:S01]  /*40e0*/  FSEL R28, R83, -INF , !P2 ;  /* 0xff800000531c7808 */ /* 0x000fe20005000000 */
[----:B------:R-:W-:Y:S01]  /*40f0*/  VIADD R160, R227, 0xa9066899 ;  /* 0xa9066899e3a07836 */ /* 0x000fe20000000000 */
[----:B------:R-:W-:Y:S01]  /*4100*/  FSEL R42, R112, -INF , !P0 ;  /* 0xff800000702a7808 */ /* 0x000fe20004000000 */
[C---:B------:R-:W-:Y:S01]  /*4110*/  VIADD R206, R226.reuse, 0x1715609d ;  /* 0x1715609de2ce7836 */ /* 0x040fe20000000000 */
[C---:B------:R-:W-:Y:S01]  /*4120*/  ISETP.GT.AND P2, PT, R17.reuse, R4, PT ;  /* 0x000000041100720c */ /* 0x040fe20003f44270 */
[----:B------:R-:W-:Y:S01]  /*4130*/  VIADD R161, R226, 0xb54cda56 ;  /* 0xb54cda56e2a17836 */ /* 0x000fe20000000000 */
[----:B------:R-:W-:Y:S01]  /*4140*/  ISETP.GT.AND P0, PT, R17, R6, PT ;  /* 0x000000061100720c */ /* 0x000fe20003f04270 */
[----:B------:R-:W-:Y:S01]  /*4150*/  VIADD R203, R227, 0x646e171e ;  /* 0x646e171ee3cb7836 */ /* 0x000fe20000000000 */
[----:B------:R-:W-:Y:S01]  /*4160*/  FSEL R79, R79, -INF , !P3 ;  /* 0xff8000004f4f7808 */ /* 0x000fe20005800000 */
[----:B------:R-:W-:Y:S01]  /*4170*/  LDSM.16.MT88.4 R132, [R50+0x2000] ;  /* 0x002000003284783b */ /* 0x000fe20000004200 */
[----:B------:R-:W-:-:S02]  /*4180*/  FSEL R23, R98, -INF , !P1 ;  /* 0xff80000062177808 */ /* 0x000fc40004800000 */
[----:B------:R-:W-:Y:S01]  /*4190*/  ISETP.GT.AND P3, PT, R217, R8, PT ;  /* 0x00000008d900720c */ /* 0x000fe20003f64270 */
[----:B------:R-:W-:Y:S01]  /*41a0*/  LDSM.16.MT88.4 R96, [R212+0x9400] ;  /* 0x00940000d460783b */ /* 0x000fe20000004200 */
[----:B------:R-:W-:Y:S02]  /*41b0*/  FSEL R83, R74, -INF , !P5 ;  /* 0xff8000004a537808 */ /* 0x000fe40006800000 */
[C---:B------:R-:W-:Y:S01]  /*41c0*/  ISETP.GT.AND P1, PT, R17.reuse, R14, PT ;  /* 0x0000000e1100720c */ /* 0x040fe20003f24270 */
[----:B------:R-:W-:Y:S01]  /*41d0*/  STL.64 [R1+0x60], R204 ;  /* 0x000060cc01007387 */ /* 0x000fe20000100a00 */
[----:B------:R-:W-:Y:S02]  /*41e0*/  ISETP.GT.AND P5, PT, R17, R18, PT ;  /* 0x000000121100720c */ /* 0x000fe40003fa4270 */
[----:B------:R-:W-:Y:S02]  /*41f0*/  FSEL R78, R78, -INF , !P2 ;  /* 0xff8000004e4e7808 */ /* 0x000fe40005000000 */
[----:B------:R-:W-:-:S02]  /*4200*/  FSEL R55, R70, -INF , !P0 ;  /* 0xff80000046377808 */ /* 0x000fc40004000000 */
[C---:B------:R-:W-:Y:S02]  /*4210*/  ISETP.GT.AND P2, PT, R17.reuse, R13, PT ;  /* 0x0000000d1100720c */ /* 0x040fe40003f44270 */
[C---:B------:R-:W-:Y:S02]  /*4220*/  ISETP.GT.AND P0, PT, R17.reuse, R0, PT ;  /* 0x000000001100720c */ /* 0x040fe40003f04270 */
[----:B------:R-:W-:Y:S02]  /*4230*/  FSEL R33, R52, -INF , !P3 ;  /* 0xff80000034217808 */ /* 0x000fe40005800000 */
[----:B------:R-:W-:Y:S02]  /*4240*/  FSEL R82, R82, -INF , !P1 ;  /* 0xff80000052527808 */ /* 0x000fe40004800000 */
[----:B------:R-:W-:Y:S02]  /*4250*/  ISETP.GT.AND P3, PT, R17, R21, PT ;  /* 0x000000151100720c */ /* 0x000fe40003f64270 */
[----:B------:R-:W-:-:S02]  /*4260*/  FSEL R146, R62, -INF , !P5 ;  /* 0xff8000003e927808 */ /* 0x000fc40006800000 */
[----:B------:R-:W-:Y:S02]  /*4270*/  ISETP.GT.AND P1, PT, R17, R5, PT ;  /* 0x000000051100720c */ /* 0x000fe40003f24270 */
[C---:B------:R-:W-:Y:S02]  /*4280*/  ISETP.GT.AND P5, PT, R16.reuse, R6, PT ;  /* 0x000000061000720c */ /* 0x040fe40003fa4270 */
[----:B------:R-:W-:Y:S02]  /*4290*/  FSEL R147, R67, -INF , !P2 ;  /* 0xff80000043937808 */ /* 0x000fe40005000000 */
[----:B------:R-:W-:Y:S02]  /*42a0*/  FSEL R75, R75, -INF , !P0 ;  /* 0xff8000004b4b7808 */ /* 0x000fe40004000000 */
[C---:B------:R-:W-:Y:S02]  /*42b0*/  ISETP.GT.AND P2, PT, R16.reuse, R7, PT ;  /* 0x000000071000720c */ /* 0x040fe40003f44270 */
[----:B------:R-:W-:-:S02]  /*42c0*/  ISETP.GT.AND P0, PT, R16, R11, PT ;  /* 0x0000000b1000720c */ /* 0x000fc40003f04270 */
[----:B------:R-:W-:Y:S02]  /*42d0*/  FSEL R159, R63, -INF , !P3 ;  /* 0xff8000003f9f7808 */ /* 0x000fe40005800000 */
[----:B------:R-:W-:Y:S02]  /*42e0*/  FSEL R57, R71, -INF , !P1 ;  /* 0xff80000047397808 */ /* 0x000fe40004800000 */
[----:B------:R-:W-:Y:S02]  /*42f0*/  ISETP.GT.AND P3, PT, R16, R5, PT ;  /* 0x000000051000720c */ /* 0x000fe40003f64270 */
[----:B------:R-:W-:Y:S02]  /*4300*/  FSEL R39, R108, -INF , !P5 ;  /* 0xff8000006c277808 */ /* 0x000fe40006800000 */
[----:B------:R-:W-:Y:S02]  /*4310*/  ISETP.GT.AND P1, PT, R17, R12, PT ;  /* 0x0000000c1100720c */ /* 0x000fe40003f24270 */
[----:B------:R-:W-:-:S02]  /*4320*/  ISETP.GT.AND P5, PT, R15, R7, PT ;  /* 0x000000070f00720c */ /* 0x000fc40003fa4270 */
[----:B------:R-:W-:Y:S02]  /*4330*/  FSEL R37, R101, -INF , !P2 ;  /* 0xff80000065257808 */ /* 0x000fe40005000000 */
[----:B------:R-:W-:Y:S02]  /*4340*/  FSEL R22, R113, -INF , !P0 ;  /* 0xff80000071167808 */ /* 0x000fe40004000000 */
[C---:B------:R-:W-:Y:S02]  /*4350*/  ISETP.GT.AND P2, PT, R16.reuse, R2, PT ;  /* 0x000000021000720c */ /* 0x040fe40003f44270 */
[----:B------:R-:W-:Y:S02]  /*4360*/  ISETP.GT.AND P0, PT, R16, R4, PT ;  /* 0x000000041000720c */ /* 0x000fe40003f04270 */
[----:B------:R-:W-:Y:S02]  /*4370*/  FSEL R41, R109, -INF , !P3 ;  /* 0xff8000006d297808 */ /* 0x000fe40005800000 */
[----:B------:R-:W-:-:S02]  /*4380*/  FSEL R74, R66, -INF , !P1 ;  /* 0xff800000424a7808 */ /* 0x000fc40004800000 */
[C---:B------:R-:W-:Y:S02]  /*4390*/  ISETP.GT.AND P3, PT, R16.reuse, R12, PT ;  /* 0x0000000c1000720c */ /* 0x040fe40003f64270 */
[----:B------:R-:W-:Y:S02]  /*43a0*/  FSEL R36, R103, -INF , !P5 ;  /* 0xff80000067247808 */ /* 0x000fe40006800000 */
[----:B------:R-:W-:Y:S02]  /*43b0*/  ISETP.GT.AND P1, PT, R16, R8, PT ;  /* 0x000000081000720c */ /* 0x000fe40003f24270 */
[C---:B------:R-:W-:Y:S02]  /*43c0*/  ISETP.GT.AND P5, PT, R217.reuse, R11, PT ;  /* 0x0000000bd900720c */ /* 0x040fe40003fa4270 */
[----:B------:R-:W-:Y:S02]  /*43d0*/  ISETP.GT.AND P6, PT, R217, R7, PT ;  /* 0x00000007d900720c */ /* 0x000fe40003fc4270 */
[----:B------:R-:W-:-:S02]  /*43e0*/  FSEL R47, R92, -INF , !P2 ;  /* 0xff8000005c2f7808 */ /* 0x000fc40005000000 */
[----:B------:R-:W-:Y:S02]  /*43f0*/  FSEL R44, R104, -INF , !P0 ;  /* 0xff800000682c7808 */ /* 0x000fe40004000000 */
[----:B------:R-:W-:Y:S02]  /*4400*/  ISETP.GT.AND P2, PT, R16, R18, PT ;  /* 0x000000121000720c */ /* 0x000fe40003f44270 */
[----:B------:R-:W-:Y:S02]  /*4410*/  ISETP.GT.AND P0, PT, R15, R8, PT ;  /* 0x000000080f00720c */ /* 0x000fe40003f04270 */
[----:B------:R-:W-:Y:S02]  /*4420*/  FSEL R45, R88, -INF , !P3 ;  /* 0xff800000582d7808 */ /* 0x000fe40005800000 */
[----:B------:R-:W-:Y:S02]  /*4430*/  FSEL R20, R100, -INF , !P1 ;  /* 0xff80000064147808 */ /* 0x000fe40004800000 */
[----:B------:R-:W-:-:S02]  /*4440*/  ISETP.GE.AND P3, PT, R11, R218, PT ;  /* 0x000000da0b00720c */ /* 0x000fc40003f66270 */
[----:B------:R-:W-:Y:S02]  /*4450*/  FSEL R17, R81, -INF , !P5 ;  /* 0xff80000051117808 */ /* 0x000fe40006800000 */
[----:B------:R-:W-:Y:S02]  /*4460*/  FSEL R38, R53, -INF , !P6 ;  /* 0xff80000035267808 */ /* 0x000fe40007000000 */
[C---:B------:R-:W-:Y:S02]  /*4470*/  ISETP.GT.AND P1, PT, R16.reuse, R3, PT ;  /* 0x000000031000720c */ /* 0x040fe40003f24270 */
[----:B------:R-:W-:Y:S02]  /*4480*/  ISETP.GT.AND P6, PT, R16, R0, PT ;  /* 0x000000001000720c */ /* 0x000fe40003fc4270 */
[----:B------:R-:W-:Y:S02]  /*4490*/  FSEL R51, R84, -INF , !P2 ;  /* 0xff80000054337808 */ /* 0x000fe40005000000 */
[----:B------:R-:W-:-:S02]  /*44a0*/  FSEL R19, R102, -INF , !P0 ;  /* 0xff80000066137808 */ /* 0x000fc40004000000 */
[----:B------:R-:W-:Y:S02]  /*44b0*/  ISETP.GT.AND P2, PT, R15, R11, PT ;  /* 0x0000000b0f00720c */ /* 0x000fe40003f44270 */
[----:B------:R-:W-:Y:S02]  /*44c0*/  ISETP.GT.AND P0, PT, R16, R21, PT ;  /* 0x000000151000720c */ /* 0x000fe40003f04270 */
[----:B------:R-:W-:Y:S02]  /*44d0*/  FSEL R136, R17, -INF , !P3 ;  /* 0xff80000011887808 */ /* 0x000fe40005800000 */
[----:B------:R-:W-:Y:S02]  /*44e0*/  FSEL R43, R105, -INF , !P1 ;  /* 0xff800000692b7808 */ /* 0x000fe40004800000 */
[----:B------:R-:W-:Y:S02]  /*44f0*/  ISETP.GE.AND P3, PT, R10, R224, PT ;  /* 0x000000e00a00720c */ /* 0x000fe40003f66270 */
[----:B------:R-:W-:-:S02]  /*4500*/  ISETP.GT.AND P1, PT, R16, R13, PT ;  /* 0x0000000d1000720c */ /* 0x000fc40003f24270 */
[----:B------:R-:W-:Y:S02]  /*4510*/  FSEL R46, R93, -INF , !P6 ;  /* 0xff8000005d2e7808 */ /* 0x000fe40007000000 */
[----:B------:R-:W-:Y:S02]  /*4520*/  ISETP.GT.AND P6, PT, R15, R6, PT ;  /* 0x000000060f00720c */ /* 0x000fe40003fc4270 */
[----:B------:R-:W-:Y:S02]  /*4530*/  FSEL R16, R115, -INF , !P2 ;  /* 0xff80000073107808 */ /* 0x000fe40005000000 */
[----:B------:R-:W-:Y:S01]  /*4540*/  FSEL R52, R85, -INF , !P0 ;  /* 0xff80000055347808 */ /* 0x000fe20004000000 */
[----:B------:R-:W-:Y:S01]  /*4550*/  IMAD.WIDE.U32 R84, R120, -0x326172a9, RZ ;  /* 0xcd9e8d5778547825 */ /* 0x000fe200078e00ff */
[----:B------:R-:W-:Y:S02]  /*4560*/  ISETP.GT.AND P2, PT, R15, R5, PT ;  /* 0x000000050f00720c */ /* 0x000fe40003f44270 */
[----:B------:R-:W-:-:S02]  /*4570*/  ISETP.GE.AND P0, PT, R11, R219, PT ;  /* 0x000000db0b00720c */ /* 0x000fc40003f06270 */
[----:B------:R-:W-:Y:S02]  /*4580*/  ISETP.GT.AND P5, PT, R217, R6, PT ;  /* 0x00000006d900720c */ /* 0x000fe40003fa4270 */
[----:B------:R-:W-:Y:S02]  /*4590*/  FSEL R142, R27, -INF , !P3 ;  /* 0xff8000001b8e7808 */ /* 0x000fe40005800000 */
[----:B------:R-:W-:Y:S02]  /*45a0*/  ISETP.GT.AND P3, PT, R15, R0, PT ;  /* 0x000000000f00720c */ /* 0x000fe40003f64270 */
[----:B------:R-:W-:Y:S02]  /*45b0*/  FSEL R48, R89, -INF , !P1 ;  /* 0xff80000059307808 */ /* 0x000fe40004800000 */
[----:B------:R-:W-:Y:S02]  /*45c0*/  FSEL R35, R110, -INF , !P6 ;  /* 0xff8000006e237808 */ /* 0x000fe40007000000 */
[----:B------:R-:W-:-:S02]  /*45d0*/  ISETP.GE.AND P1, PT, R11, R224, PT ;  /* 0x000000e00b00720c */ /* 0x000fc40003f26270 */
[----:B------:R-:W-:Y:S02]  /*45e0*/  ISETP.GE.AND P6, PT, R11, R223, PT ;  /* 0x000000df0b00720c */ /* 0x000fe40003fc6270 */
[----:B------:R-:W-:Y:S02]  /*45f0*/  FSEL R34, R111, -INF , !P2 ;  /* 0xff8000006f227808 */ /* 0x000fe40005000000 */
[----:B------:R-:W-:Y:S01]  /*4600*/  FSEL R54, R68, -INF , !P5 ;  /* 0xff80000044367808 */ /* 0x000fe20006800000 */
[----:B------:R-:W-:Y:S01]  /*4610*/  LDSM.16.MT88.4 R108, [R50+0x400] ;  /* 0x00040000326c783b */ /* 0x000fe20000004200 */
[----:B------:R-:W-:Y:S02]  /*4620*/  ISETP.GE.AND P2, PT, R10, R218, PT ;  /* 0x000000da0a00720c */ /* 0x000fe40003f46270 */
[----:B------:R-:W-:Y:S02]  /*4630*/  FSEL R53, R22, -INF , !P0 ;  /* 0xff80000016357808 */ /* 0x000fe40004000000 */
[----:B------:R-:W-:-:S02]  /*4640*/  ISETP.GT.AND P5, PT, R15, R4, PT ;  /* 0x000000040f00720c */ /* 0x000fc40003fa4270 */
[----:B------:R-:W-:Y:S02]  /*4650*/  FSEL R22, R95, -INF , !P3 ;  /* 0xff8000005f167808 */ /* 0x000fe40005800000 */
[C---:B------:R-:W-:Y:S02]  /*4660*/  ISETP.GT.AND P3, PT, R15.reuse, R12, PT ;  /* 0x0000000c0f00720c */ /* 0x040fe40003f64270 */
[----:B------:R-:W-:Y:S02]  /*4670*/  FSEL R143, R28, -INF , !P1 ;  /* 0xff8000001c8f7808 */ /* 0x000fe40004800000 */
[----:B------:R-:W-:Y:S02]  /*4680*/  FSEL R56, R16, -INF , !P6 ;  /* 0xff80000010387808 */ /* 0x000fe40007000000 */
[----:B------:R-:W-:Y:S02]  /*4690*/  ISETP.GT.AND P0, PT, R15, R3, PT ;  /* 0x000000030f00720c */ /* 0x000fe40003f04270 */
[----:B------:R-:W-:-:S02]  /*46a0*/  ISETP.GE.AND P1, PT, R10, R219, PT ;  /* 0x000000db0a00720c */ /* 0x000fc40003f26270 */
[----:B------:R-:W-:Y:S02]  /*46b0*/  FSEL R102, R30, -INF , !P2 ;  /* 0xff8000001e667808 */ /* 0x000fe40005000000 */
[----:B------:R-:W-:Y:S02]  /*46c0*/  ISETP.GT.AND P6, PT, R15, R2, PT ;  /* 0x000000020f00720c */ /* 0x000fe40003fc4270 */
[----:B------:R-:W-:Y:S02]  /*46d0*/  FSEL R28, R106, -INF , !P5 ;  /* 0xff8000006a1c7808 */ /* 0x000fe40006800000 */
[----:B------:R-:W-:Y:S02]  /*46e0*/  ISETP.GE.AND P2, PT, R9, R224, PT ;  /* 0x000000e00900720c */ /* 0x000fe40003f46270 */
[----:B------:R-:W-:Y:S02]  /*46f0*/  ISETP.GE.AND P5, PT, R10, R223, PT ;  /* 0x000000df0a00720c */ /* 0x000fe40003fa6270 */
[----:B------:R-:W-:-:S02]  /*4700*/  FSEL R16, R90, -INF , !P3 ;  /* 0xff8000005a107808 */ /* 0x000fc40005800000 */
[----:B------:R-:W-:Y:S02]  /*4710*/  ISETP.GE.AND P3, PT, R8, R223, PT ;  /* 0x000000df0800720c */ /* 0x000fe40003f66270 */
[----:B------:R-:W-:Y:S02]  /*4720*/  FSEL R49, R107, -INF , !P0 ;  /* 0xff8000006b317808 */ /* 0x000fe40004000000 */
[----:B------:R-:W-:Y:S02]  /*4730*/  FSEL R25, R25, -INF , !P1 ;  /* 0xff80000019197808 */ /* 0x000fe40004800000 */
[----:B------:R-:W-:Y:S02]  /*4740*/  FSEL R17, R94, -INF , !P6 ;  /* 0xff8000005e117808 */ /* 0x000fe40007000000 */
[C---:B------:R-:W-:Y:S01]  /*4750*/  ISETP.GE.AND P0, PT, R9.reuse, R218, PT ;  /* 0x000000da0900720c */ /* 0x040fe20003f06270 */
[----:B------:R-:W-:Y:S01]  /*4760*/  LDSM.16.MT88.4 R92, [R212+0x9000] ;  /* 0x00900000d45c783b */ /* 0x000fe20000004200 */
[----:B------:R-:W-:-:S02]  /*4770*/  ISETP.GE.AND P1, PT, R9, R219, PT ;  /* 0x000000db0900720c */ /* 0x000fc40003f26270 */
[----:B------:R-:W-:Y:S02]  /*4780*/  ISETP.GE.AND P6, PT, R9, R223, PT ;  /* 0x000000df0900720c */ /* 0x000fe40003fc6270 */
[----:B------:R-:W-:Y:S02]  /*4790*/  FSEL R141, R26, -INF , !P2 ;  /* 0xff8000001a8d7808 */ /* 0x000fe40005000000 */
[----:B------:R-:W-:Y:S02]  /*47a0*/  FSEL R27, R23, -INF , !P5 ;  /* 0xff800000171b7808 */ /* 0x000fe40006800000 */
[C---:B------:R-:W-:Y:S02]  /*47b0*/  ISETP.GE.AND P2, PT, R8.reuse, R219, PT ;  /* 0x000000db0800720c */ /* 0x040fe40003f46270 */
        /* <DEDUP_REMOVED lines=16> */
[----:B------:R-:W-:Y:S01]  /*48c0*/  FSEL R144, R32, -INF , !P0 ;  /* 0xff80000020907808 */ /* 0x000fe20004000000 */
[----:B------:R-:W-:Y:S01]  /*48d0*/  LDSM.16.MT88.4 R88, [R50+0x1400] ;  /* 0x001400003258783b */ /* 0x000fe20000004200 */
[----:B------:R-:W-:Y:S02]  /*48e0*/  FSEL R139, R38, -INF , !P6 ;  /* 0xff800000268b7808 */ /* 0x000fe40007000000 */
[----:B------:R-:W-:Y:S02]  /*48f0*/  ISETP.GT.AND P1, PT, R15, R14, PT ;  /* 0x0000000e0f00720c */ /* 0x000fe40003f24270 */
[----:B------:R-:W-:-:S02]  /*4900*/  ISETP.GE.AND P0, PT, R7, R224, PT ;  /* 0x000000e00700720c */ /* 0x000fc40003f06270 */
[----:B------:R-:W-:Y:S02]  /*4910*/  FSEL R10, R86, -INF , !P2 ;  /* 0xff800000560a7808 */ /* 0x000fe40005000000 */
[C---:B------:R-:W-:Y:S02]  /*4920*/  ISETP.GE.AND P6, PT, R6.reuse, R219, PT ;  /* 0x000000db0600720c */ /* 0x040fe40003fc6270 */
[----:B------:R-:W-:Y:S02]  /*4930*/  ISETP.GT.AND P2, PT, R15, R21, PT ;  /* 0x000000150f00720c */ /* 0x000fe40003f44270 */
[----:B------:R-:W-:Y:S02]  /*4940*/  FSEL R59, R37, -INF , !P5 ;  /* 0xff800000253b7808 */ /* 0x000fe40006800000 */
[----:B------:R-:W-:Y:S02]  /*4950*/  ISETP.GE.AND P5, PT, R6, R223, PT ;  /* 0x000000df0600720c */ /* 0x000fe40003fa6270 */
[----:B------:R-:W-:-:S02]  /*4960*/  FSEL R15, R42, -INF , !P3 ;  /* 0xff8000002a0f7808 */ /* 0x000fc40005800000 */
[----:B------:R-:W-:Y:S02]  /*4970*/  FSEL R7, R114, -INF , !P1 ;  /* 0xff80000072077808 */ /* 0x000fe40004800000 */
[----:B------:R-:W-:Y:S01]  /*4980*/  FSEL R145, R40, -INF , !P0 ;  /* 0xff80000028917808 */ /* 0x000fe20004000000 */
[----:B------:R-:W-:Y:S01]  /*4990*/  LDSM.16.MT88.4 R112, [R212+0xa000] ;  /* 0x00a00000d470783b */ /* 0x000fe20000004200 */
[----:B------:R-:W-:Y:S02]  /*49a0*/  FSEL R20, R39, -INF , !P6 ;  /* 0xff80000027147808 */ /* 0x000fe40007000000 */
[C---:B------:R-:W-:Y:S02]  /*49b0*/  ISETP.GE.AND P1, PT, R6.reuse, R218, PT ;  /* 0x000000da0600720c */ /* 0x040fe40003f26270 */
[----:B------:R-:W-:Y:S02]  /*49c0*/  ISETP.GE.AND P0, PT, R6, R224, PT ;  /* 0x000000e00600720c */ /* 0x000fe40003f06270 */
[----:B------:R-:W-:-:S02]  /*49d0*/  ISETP.GE.AND P6, PT, R5, R219, PT ;  /* 0x000000db0500720c */ /* 0x000fc40003fc6270 */
[----:B------:R-:W-:Y:S02]  /*49e0*/  FSEL R35, R35, -INF , !P5 ;  /* 0xff80000023237808 */ /* 0x000fe40006800000 */
[----:B------:R-:W-:Y:S02]  /*49f0*/  FMNMX3.FTZ R6, R15, R53, R25, !PT ;  /* 0x000000350f067276 */ /* 0x000fe40007810019 */
[----:B------:R-:W-:Y:S02]  /*4a00*/  ISETP.GE.AND P5, PT, R5, R223, PT ;  /* 0x000000df0500720c */ /* 0x000fe40003fa6270 */
[----:B------:R-:W-:Y:S02]  /*4a10*/  FSEL R32, R41, -INF , !P6 ;  /* 0xff80000029207808 */ /* 0x000fe40007000000 */
[----:B------:R-:W-:Y:S02]  /*4a20*/  ISETP.GE.AND P6, PT, R4, R219, PT ;  /* 0x000000db0400720c */ /* 0x000fe40003fc6270 */
[----:B------:R-:W-:-:S02]  /*4a30*/  FMNMX3.FTZ R6, R6, R24, R58, !PT ;  /* 0x0000001806067276 */ /* 0x000fc4000781003a */
        /* <DEDUP_REMOVED lines=12> */
[-C--:B------:R-:W-:Y:S02]  /*4b00*/  ISETP.GE.AND P3, PT, R13, R219.reuse, PT ;  /* 0x000000db0d00720c */ /* 0x080fe40003f66270 */
[----:B------:R-:W-:Y:S02]  /*4b10*/  ISETP.GE.AND P5, PT, R18, R219, PT ;  /* 0x000000db1200720c */ /* 0x000fe40003fa6270 */
[----:B------:R-:W-:Y:S02]  /*4b20*/  FMNMX3.FTZ R6, R6, R163, R168, !PT ;  /* 0x000000a306067276 */ /* 0x000fe400078100a8 */
[----:B------:R-:W-:Y:S02]  /*4b30*/  FSEL R9, R87, -INF , !P2 ;  /* 0xff80000057097808 */ /* 0x000fe40005000000 */
[----:B------:R-:W-:Y:S02]  /*4b40*/  ISETP.GE.AND P2, PT, R14, R223, PT ;  /* 0x000000df0e00720c */ /* 0x000fe40003f46270 */
[----:B------:R-:W-:-:S02]  /*4b50*/  FSEL R244, R48, -INF , !P3 ;  /* 0xff80000030f47808 */ /* 0x000fc40005800000 */
[----:B------:R-:W-:Y:S02]  /*4b60*/  FSEL R225, R51, -INF , !P5 ;  /* 0xff80000033e17808 */ /* 0x000fe40006800000 */
[----:B------:R-:W-:Y:S02]  /*4b70*/  ISETP.GE.AND P6, PT, R21, R219, PT ;  /* 0x000000db1500720c */ /* 0x000fe40003fc6270 */
[----:B------:R-:W-:Y:S02]  /*4b80*/  FMNMX3.FTZ R6, R6, R170, R245, !PT ;  /* 0x000000aa06067276 */ /* 0x000fe400078100f5 */
[----:B------:R-:W-:Y:S02]  /*4b90*/  FSEL R19, R7, -INF , !P2 ;  /* 0xff80000007137808 */ /* 0x000fe40005000000 */
[----:B------:R-:W-:Y:S02]  /*4ba0*/  FSEL R246, R52, -INF , !P6 ;  /* 0xff80000034f67808 */ /* 0x000fe40007000000 */
[----:B------:R-:W-:-:S02]  /*4bb0*/  FMNMX3.FTZ R6, R6, R244, R225, !PT ;  /* 0x000000f406067276 */ /* 0x000fc400078100e1 */
[----:B------:R-:W-:Y:S02]  /*4bc0*/  FMNMX3.FTZ R7, R19, R56, R27, !PT ;  /* 0x0000003813077276 */ /* 0x000fe4000781001b */
[----:B------:R-:W-:Y:S02]  /*4bd0*/  FMNMX.FTZ R6, R246, R6, !PT ;  /* 0x00000006f6067209 */ /* 0x000fe40007810000 */
[-C--:B------:R-:W-:Y:S02]  /*4be0*/  ISETP.GE.AND P5, PT, R4, R223.reuse, PT ;  /* 0x000000df0400720c */ /* 0x080fe40003fa6270 */
[----:B------:R-:W-:Y:S01]  /*4bf0*/  FMNMX3.FTZ R7, R7, R26, R62, !PT ;  /* 0x0000001a07077276 */ /* 0x000fe2000781003e */
[----:B------:R-:W1:Y:S01]  /*4c00*/  SHFL.BFLY PT, R8, R6, 0x2, 0x1f ;  /* 0x0c401f0006087f89 */ /* 0x000e6200000e0000 */
[----:B------:R-:W-:Y:S02]  /*4c10*/  FSEL R169, R28, -INF , !P5 ;  /* 0xff8000001ca97808 */ /* 0x000fe40006800000 */
[----:B------:R-:W-:-:S02]  /*4c20*/  ISETP.GE.AND P2, PT, R3, R223, PT ;  /* 0x000000df0300720c */ /* 0x000fc40003f46270 */
[-C--:B------:R-:W-:Y:S02]  /*4c30*/  ISETP.GE.AND P5, PT, R2, R223.reuse, PT ;  /* 0x000000df0200720c */ /* 0x080fe40003fa6270 */
[----:B------:R-:W-:Y:S02]  /*4c40*/  FMNMX3.FTZ R7, R7, R66, R35, !PT ;  /* 0x0000004207077276 */ /* 0x000fe40007810023 */
[----:B------:R-:W-:Y:S02]  /*4c50*/  FSEL R171, R49, -INF , !P2 ;  /* 0xff80000031ab7808 */ /* 0x000fe40005000000 */
[----:B------:R-:W-:Y:S01]  /*4c60*/  FSEL R175, R17, -INF , !P5 ;  /* 0xff80000011af7808 */ /* 0x000fe20006800000 */
[----:B------:R-:W-:Y:S01]  /*4c70*/  VIADD R17, R227, 0xbb67ae85 ;  /* 0xbb67ae85e3117836 */ /* 0x000fe20000000000 */
[-C--:B------:R-:W-:Y:S02]  /*4c80*/  ISETP.GE.AND P2, PT, R0, R223.reuse, PT ;  /* 0x000000df0000720c */ /* 0x080fe40003f46270 */
[----:B------:R-:W-:-:S02]  /*4c90*/  ISETP.GE.AND P5, PT, R12, R223, PT ;  /* 0x000000df0c00720c */ /* 0x000fc40003fa6270 */
[----:B------:R-:W-:Y:S02]  /*4ca0*/  FMNMX3.FTZ R7, R7, R36, R169, !PT ;  /* 0x0000002407077276 */ /* 0x000fe400078100a9 */
[----:B------:R-:W-:Y:S02]  /*4cb0*/  FSEL R176, R22, -INF , !P2 ;  /* 0xff80000016b07808 */ /* 0x000fe40005000000 */
[----:B------:R-:W-:Y:S02]  /*4cc0*/  FSEL R247, R16, -INF , !P5 ;  /* 0xff80000010f77808 */ /* 0x000fe40006800000 */
[-C--:B------:R-:W-:Y:S02]  /*4cd0*/  ISETP.GE.AND P2, PT, R13, R223.reuse, PT ;  /* 0x000000df0d00720c */ /* 0x080fe40003f46270 */
[----:B------:R-:W-:Y:S02]  /*4ce0*/  ISETP.GE.AND P5, PT, R18, R223, PT ;  /* 0x000000df1200720c */ /* 0x000fe40003fa6270 */
[----:B------:R-:W-:-:S02]  /*4cf0*/  FMNMX3.FTZ R7, R7, R171, R175, !PT ;  /* 0x000000ab07077276 */ /* 0x000fc400078100af */
[----:B------:R-:W-:Y:S02]  /*4d00*/  FSEL R252, R11, -INF , !P2 ;  /* 0xff8000000bfc7808 */ /* 0x000fe40005000000 */
[----:B------:R-:W-:Y:S02]  /*4d10*/  FSEL R167, R10, -INF , !P5 ;  /* 0xff8000000aa77808 */ /* 0x000fe40006800000 */
[----:B------:R-:W-:Y:S02]  /*4d20*/  FMNMX3.FTZ R7, R7, R176, R247, !PT ;  /* 0x000000b007077276 */ /* 0x000fe400078100f7 */
[----:B------:R-:W-:Y:S02]  /*4d30*/  ISETP.GT.AND P3, PT, R217, R5, PT ;  /* 0x00000005d900720c */ /* 0x000fe40003f64270 */
[----:B------:R-:W-:Y:S02]  /*4d40*/  ISETP.GE.AND P5, PT, R21, R223, PT ;  /* 0x000000df1500720c */ /* 0x000fe40003fa6270 */
[----:B------:R-:W-:-:S02]  /*4d50*/  FSEL R51, R54, -INF , !P1 ;  /* 0xff80000036337808 */ /* 0x000fc40004800000 */
[C---:B------:R-:W-:Y:S02]  /*4d60*/  ISETP.GE.AND P2, PT, R5.reuse, R218, PT ;  /* 0x000000da0500720c */ /* 0x040fe40003f46270 */
[----:B------:R-:W-:Y:S02]  /*4d70*/  ISETP.GE.AND P1, PT, R5, R224, PT ;  /* 0x000000e00500720c */ /* 0x000fe40003f26270 */
[----:B------:R-:W-:Y:S02]  /*4d80*/  FMNMX3.FTZ R5, R7, R252, R167, !PT ;  /* 0x000000fc07057276 */ /* 0x000fe400078100a7 */
[----:B------:R-:W-:Y:S02]  /*4d90*/  FSEL R7, R69, -INF , !P3 ;  /* 0xff80000045077808 */ /* 0x000fe40005800000 */
[----:B------:R-:W-:Y:S02]  /*4da0*/  FSEL R192, R9, -INF , !P5 ;  /* 0xff80000009c07808 */ /* 0x000fe40006800000 */
[----:B------:R-:W-:-:S02]  /*4db0*/  ISETP.GT.AND P3, PT, R217, R3, PT ;  /* 0x00000003d900720c */ /* 0x000fc40003f64270 */
[----:B------:R-:W-:Y:S02]  /*4dc0*/  ISETP.GT.AND P5, PT, R217, R4, PT ;  /* 0x00000004d900720c */ /* 0x000fe40003fa4270 */
[----:B------:R-:W-:Y:S02]  /*4dd0*/  FSEL R106, R55, -INF , !P0 ;  /* 0xff800000376a7808 */ /* 0x000fe40004000000 */
[C---:B------:R-:W-:Y:S02]  /*4de0*/  ISETP.GE.AND P0, PT, R4.reuse, R218, PT ;  /* 0x000000da0400720c */ /* 0x040fe40003f06270 */
[----:B------:R-:W-:Y:S02]  /*4df0*/  ISETP.GE.AND P6, PT, R4, R224, PT ;  /* 0x000000e00400720c */ /* 0x000fe40003fc6270 */
[----:B-1----:R-:W-:Y:S02]  /*4e00*/  FMNMX.FTZ R4, R6, R8, !PT ;  /* 0x0000000806047209 */ /* 0x002fe40007810000 */
[----:B------:R-:W-:-:S02]  /*4e10*/  FSEL R49, R7, -INF , !P2 ;  /* 0xff80000007317808 */ /* 0x000fc40005000000 */
[----:B------:R-:W-:Y:S01]  /*4e20*/  FSEL R6, R77, -INF , !P3 ;  /* 0xff8000004d067808 */ /* 0x000fe20005800000 */
[----:B------:R-:W-:Y:S01]  /*4e30*/  SHFL.BFLY PT, R8, R4, 0x1, 0x1f ;  /* 0x0c201f0004087f89 */ /* 0x000fe200000e0000 */
[----:B------:R-:W-:Y:S02]  /*4e40*/  FSEL R7, R76, -INF , !P5 ;  /* 0xff8000004c077808 */ /* 0x000fe40006800000 */
[----:B------:R-:W-:Y:S02]  /*4e50*/  ISETP.GT.AND P3, PT, R217, R2, PT ;  /* 0x00000002d900720c */ /* 0x000fe40003f64270 */
[----:B------:R-:W-:Y:S02]  /*4e60*/  FMNMX.FTZ R5, R192, R5, !PT ;  /* 0x00000005c0057209 */ /* 0x000fe40007810000 */
[C---:B------:R-:W-:Y:S02]  /*4e70*/  ISETP.GE.AND P2, PT, R3.reuse, R218, PT ;  /* 0x000000da0300720c */ /* 0x040fe40003f46270 */
[----:B------:R-:W-:Y:S01]  /*4e80*/  ISETP.GE.AND P5, PT, R3, R224, PT ;  /* 0x000000e00300720c */ /* 0x000fe20003fa6270 */
[----:B------:R-:W1:Y:S01]  /*4e90*/  SHFL.BFLY PT, R9, R5, 0x2, 0x1f ;  /* 0x0c401f0005097f89 */ /* 0x000e6200000e0000 */
[----:B------:R-:W-:-:S02]  /*4ea0*/  FSEL R151, R7, -INF , !P0 ;  /* 0xff80000007977808 */ /* 0x000fc40004000000 */
[----:B------:R-:W-:Y:S02]  /*4eb0*/  FSEL R3, R72, -INF , !P3 ;  /* 0xff80000048037808 */ /* 0x000fe40005800000 */
[C---:B------:R-:W-:Y:S02]  /*4ec0*/  ISETP.GE.AND P0, PT, R2.reuse, R218, PT ;  /* 0x000000da0200720c */ /* 0x040fe40003f06270 */
[----:B------:R-:W-:Y:S01]  /*4ed0*/  ISETP.GE.AND P3, PT, R2, R224, PT ;  /* 0x000000e00200720c */ /* 0x000fe20003f66270 */
[----:B------:R-:W-:Y:S01]  /*4ee0*/  VIADD R2, R120, 0x4 ;  /* 0x0000000478027836 */ /* 0x000fe20000000000 */
[----:B------:R-:W-:Y:S01]  /*4ef0*/  FSEL R105, R57, -INF , !P1 ;  /* 0xff80000039697808 */ /* 0x000fe20004800000 */
[----:B------:R-:W-:Y:S01]  /*4f00*/  LDSM.16.MT88.4 R120, [R212+0xa400] ;  /* 0x00a40000d478783b */ /* 0x000fe20000004200 */
[----:B------:R-:W-:Y:S01]  /*4f10*/  FSEL R149, R6, -INF , !P2 ;  /* 0xff80000006957808 */ /* 0x000fe20005000000 */
[----:B------:R-:W-:Y:S01]  /*4f20*/  IMAD.WIDE.U32 R116, R2, -0x326172a9, RZ ;  /* 0xcd9e8d5702747825 */ /* 0x000fe200078e00ff */
[----:B------:R-:W-:-:S02]  /*4f30*/  ISETP.GT.AND P1, PT, R217, R0, PT ;  /* 0x00000000d900720c */ /* 0x000fc40003f24270 */
[----:B------:R-:W-:Y:S02]  /*4f40*/  ISETP.GT.AND P2, PT, R217, R12, PT ;  /* 0x0000000cd900720c */ /* 0x000fe40003f44270 */
[----:B------:R-:W-:Y:S02]  /*4f50*/  FSEL R7, R73, -INF , !P1 ;  /* 0xff80000049077808 */ /* 0x000fe40004800000 */
[----:B------:R-:W-:Y:S02]  /*4f60*/  FSEL R6, R64, -INF , !P2 ;  /* 0xff80000040067808 */ /* 0x000fe40005000000 */
[C---:B------:R-:W-:Y:S02]  /*4f70*/  ISETP.GE.AND P1, PT, R0.reuse, R218, PT ;  /* 0x000000da0000720c */ /* 0x040fe40003f26270 */
[----:B------:R-:W-:Y:S02]  /*4f80*/  ISETP.GE.AND P2, PT, R0, R224, PT ;  /* 0x000000e00000720c */ /* 0x000fe40003f46270 */
[----:B------:R-:W-:-:S02]  /*4f90*/  LOP3.LUT R0, R226, R164, R117, 0x96, !PT ;  /* 0x000000a4e2007212 */ /* 0x000fc400078e9675 */
[----:B------:R-:W-:Y:S02]  /*4fa0*/  FSEL R150, R3, -INF , !P0 ;  /* 0xff80000003967808 */ /* 0x000fe40004000000 */
[----:B------:R-:W-:Y:S01]  /*4fb0*/  ISETP.GT.AND P0, PT, R217, R13, PT ;  /* 0x0000000dd900720c */ /* 0x000fe20003f04270 */
[----:B------:R-:W-:Y:S01]  /*4fc0*/  IMAD.WIDE.U32 R190, R0, -0x2daee0ad, RZ ;  /* 0xd2511f5300be7825 */ /* 0x000fe200078e00ff */
[----:B------:R-:W-:Y:S01]  /*4fd0*/  LOP3.LUT R2, R227, UR7, R205, 0x96, !PT ;  /* 0x00000007e3027c12 */ /* 0x000fe2000f8e96cd */
[----:B------:R-:W-:Y:S01]  /*4fe0*/  UIADD3 UR7, UPT, UPT, UR7, 0x1, URZ ;  /* 0x0000000107077890 */ /* 0x000fe2000fffe0ff */
[----:B------:R-:W-:Y:S02]  /*4ff0*/  FSEL R3, R65, -INF , !P0 ;  /* 0xff80000041037808 */ /* 0x000fe40004000000 */
[----:B------:R-:W-:Y:S01]  /*5000*/  ISETP.GE.AND P0, PT, R12, R218, PT ;  /* 0x000000da0c00720c */ /* 0x000fe20003f06270 */
[----:B------:R-:W-:Y:S01]  /*5010*/  IMAD.WIDE.U32 R22, R2, -0x326172a9, RZ ;  /* 0xcd9e8d5702167825 */ /* 0x000fe200078e00ff */
[----:B------:R-:W-:Y:S01]  /*5020*/  LOP3.LUT R0, R17, R204, R191, 0x96, !PT ;  /* 0x000000cc11007212 */ /* 0x000fe200078e96bf */
[----:B------:R-:W-:Y:S01]  /*5030*/  STL.64 [R1+0x70], R190 ;  /* 0x000070be01007387 */ /* 0x000fe20000100a00 */
[----:B------:R-:W-:-:S02]  /*5040*/  FSEL R198, R6, -INF , !P0 ;  /* 0xff80000006c67808 */ /* 0x000fc40004000000 */
[----:B------:R-:W-:Y:S01]  /*5050*/  FSEL R148, R7, -INF , !P1 ;  /* 0xff80000007947808 */ /* 0x000fe20004800000 */
[----:B------:R-:W-:Y:S01]  /*5060*/  IMAD.WIDE.U32 R182, R0, -0x326172a9, RZ ;  /* 0xcd9e8d5700b67825 */ /* 0x000fe200078e00ff */
[----:B------:R-:W-:Y:S02]  /*5070*/  ISETP.GE.AND P0, PT, R13, R218, PT ;  /* 0x000000da0d00720c */ /* 0x000fe40003f06270 */
[----:B------:R-:W-:Y:S02]  /*5080*/  ISETP.GT.AND P1, PT, R217, R18, PT ;  /* 0x00000012d900720c */ /* 0x000fe40003f24270 */
[----:B-1----:R-:W-:Y:S01]  /*5090*/  FMNMX.FTZ R10, R5, R9, !PT ;  /* 0x00000009050a7209 */ /* 0x002fe20007810000 */
[----:B------:R-:W-:Y:S01]  /*50a0*/  STL.64 [R1+0x50], R182 ;  /* 0x000050b601007387 */ /* 0x000fe20000100a00 */
[----:B------:R-:W-:Y:S02]  /*50b0*/  FMNMX.FTZ R104, R4, R8, !PT ;  /* 0x0000000804687209 */ /* 0x000fe40007810000 */
[----:B------:R-:W-:Y:S01]  /*50c0*/  FSEL R188, R3, -INF , !P0 ;  /* 0xff80000003bc7808 */ /* 0x000fe20004000000 */
[----:B------:R-:W1:Y:S01]  /*50d0*/  SHFL.BFLY PT, R11, R10, 0x1, 0x1f ;  /* 0x0c201f000a0b7f89 */ /* 0x000e6200000e0000 */
[----:B------:R-:W-:-:S02]  /*50e0*/  ISETP.GE.AND P0, PT, R18, R218, PT ;  /* 0x000000da1200720c */ /* 0x000fc40003f06270 */
[----:B------:R-:W-:Y:S02]  /*50f0*/  FSEL R4, R60, -INF , !P1 ;  /* 0xff8000003c047808 */ /* 0x000fe40004800000 */
[----:B------:R-:W-:Y:S02]  /*5100*/  LOP3.LUT R0, R153, R22, R183, 0x96, !PT ;  /* 0x0000001699007212 */ /* 0x000fe400078e96b7 */
[----:B------:R-:W-:Y:S02]  /*5110*/  LOP3.LUT R2, R152, R116, R23, 0x96, !PT ;  /* 0x0000007498027212 */ /* 0x000fe400078e9617 */
[----:B------:R-:W-:Y:S01]  /*5120*/  FSEL R173, R4, -INF , !P0 ;  /* 0xff80000004ad7808 */ /* 0x000fe20004000000 */
[----:B------:R-:W-:-:S04]  /*5130*/  IMAD.WIDE.U32 R4, R0, -0x2daee0ad, RZ ;  /* 0xd2511f5300047825 */ /* 0x000fc800078e00ff */
[C---:B--2---:R-:W-:Y:S01]  /*5140*/  FMUL.FTZ R0, R104.reuse, UR6 ;  /* 0x0000000668007c20 */ /* 0x044fe20008410000 */
[----:B------:R-:W-:Y:S01]  /*5150*/  FSETP.NEU.FTZ.AND P0, PT, R104, -INF , PT ;  /* 0xff8000006800780b */ /* 0x000fe20003f1d000 */
[----:B------:R-:W2:Y:S01]  /*5160*/  LDSM.16.MT88.4 R116, [R50] ;  /* 0x000000003274783b */ /* 0x000ea20000004200 */
[----:B------:R-:W-:Y:S01]  /*5170*/  IMAD.WIDE.U32 R2, R2, -0x2daee0ad, RZ ;  /* 0xd2511f5302027825 */ /* 0x000fe200078e00ff */
[----:B------:R-:W-:Y:S02]  /*5180*/  ISETP.GT.AND P1, PT, R217, R21, PT ;  /* 0x00000015d900720c */ /* 0x000fe40003f24270 */
[----:B------:R-:W-:Y:S02]  /*5190*/  FSEL R33, R0, RZ, P0 ;  /* 0x000000ff00217208 */ /* 0x000fe40000000000 */
[----:B------:R-:W-:Y:S02]  /*51a0*/  LOP3.LUT R3, R157, R190, R3, 0x96, !PT ;  /* 0x000000be9d037212 */ /* 0x000fe400078e9603 */
[----:B------:R-:W-:Y:S01]  /*51b0*/  FSEL R6, R61, -INF , !P1 ;  /* 0xff8000003d067808 */ /* 0x000fe20004800000 */
[----:B------:R-:W-:Y:S01]  /*51c0*/  FFMA.FTZ R0, R15, UR6, -R33 ;  /* 0x000000060f007c23 */ /* 0x000fe20008010821 */
[----:B------:R-:W-:Y:S01]  /*51d0*/  LOP3.LUT R2, R154, R2, R5, 0x96, !PT ;  /* 0x000000029a027212 */ /* 0x000fe200078e9605 */
[----:B------:R-:W-:Y:S01]  /*51e0*/  IMAD.WIDE.U32 R8, R3, -0x326172a9, RZ ;  /* 0xcd9e8d5703087825 */ /* 0x000fe200078e00ff */
[----:B------:R-:W-:Y:S01]  /*51f0*/  ISETP.GE.AND P0, PT, R21, R218, PT ;  /* 0x000000da1500720c */ /* 0x000fe20003f06270 */
[----:B------:R4:W-:Y:S01]  /*5200*/  MUFU.EX2 R189, R0 ;  /* 0x0000000000bd7308 */ /* 0x0009e20000000800 */
[----:B-1----:R-:W-:Y:S01]  /*5210*/  FMNMX.FTZ R101, R10, R11, !PT ;  /* 0x0000000b0a657209 */ /* 0x002fe20007810000 */
[----:B------:R-:W-:Y:S01]  /*5220*/  FFMA.FTZ R5, R53, UR6, -R33 ;  /* 0x0000000635057c23 */ /* 0x000fe20008010821 */
[----:B------:R-:W-:Y:S01]  /*5230*/  FSEL R186, R6, -INF , !P0 ;  /* 0xff80000006ba7808 */ /* 0x000fe20004000000 */
[----:B------:R-:W-:Y:S01]  /*5240*/  IMAD.WIDE.U32 R6, R2, -0x326172a9, RZ ;  /* 0xcd9e8d5702067825 */ /* 0x000fe200078e00ff */
[----:B------:R-:W-:-:S02]  /*5250*/  LOP3.LUT R3, R155, R182, R9, 0x96, !PT ;  /* 0x000000b69b037212 */ /* 0x000fc400078e9609 */
[----:B------:R-:W-:Y:S01]  /*5260*/  ISETP.GT.AND P0, PT, R217, R14, PT ;  /* 0x0000000ed900720c */ /* 0x000fe20003f04270 */
[----:B------:R1:W5:Y:S01]  /*5270*/  MUFU.EX2 R174, R5 ;  /* 0x0000000500ae7308 */ /* 0x0003620000000800 */
[-C--:B------:R-:W-:Y:S01]  /*5280*/  ISETP.GE.AND P1, PT, R12, R224.reuse, PT ;  /* 0x000000e00c00720c */ /* 0x080fe20003f26270 */
[----:B------:R-:W-:Y:S01]  /*5290*/  IMAD.WIDE.U32 R2, R3, -0x2daee0ad, RZ ;  /* 0xd2511f5303027825 */ /* 0x000fe200078e00ff */
[----:B------:R-:W3:Y:S01]  /*52a0*/  LDC R12, c[0x0][0x4f8] ;  /* 0x00013e00ff0c7b82 */ /* 0x000ee20000000800 */
[----:B------:R-:W-:Y:S02]  /*52b0*/  FSEL R137, R79, -INF , !P5 ;  /* 0xff8000004f897808 */ /* 0x000fe40006800000 */
[----:B------:R-:W-:Y:S02]  /*52c0*/  ISETP.GE.AND P5, PT, R14, R224, PT ;  /* 0x000000e00e00720c */ /* 0x000fe40003fa6270 */
[----:B------:R-:W-:Y:S02]  /*52d0*/  LOP3.LUT R4, R156, R4, R3, 0x96, !PT ;  /* 0x000000049c047212 */ /* 0x000fe400078e9603 */
[----:B----4-:R-:W-:-:S02]  /*52e0*/  LOP3.LUT R0, R158, R8, R7, 0x96, !PT ;  /* 0x000000089e007212 */ /* 0x010fc400078e9607 */
[----:B------:R-:W-:Y:S02]  /*52f0*/  FSEL R7, R80, -INF , !P0 ;  /* 0xff80000050077808 */ /* 0x000fe40004000000 */
[----:B------:R-:W-:Y:S01]  /*5300*/  ISETP.GE.AND P0, PT, R14, R218, PT ;  /* 0x000000da0e00720c */ /* 0x000fe20003f06270 */
[----:B------:R-:W-:-:S04]  /*5310*/  IMAD.WIDE.U32 R10, R0, -0x2daee0ad, RZ ;  /* 0xd2511f53000a7825 */ /* 0x000fc800078e00ff */
[----:B------:R-:W-:Y:S01]  /*5320*/  FFMA.FTZ R0, R25, UR6, -R33 ;  /* 0x0000000619007c23 */ /* 0x000fe20008010821 */
[----:B------:R-:W-:Y:S02]  /*5330*/  FSEL R138, R78, -INF , !P6 ;  /* 0xff8000004e8a7808 */ /* 0x000fe40007000000 */
[----:B------:R-:W-:Y:S01]  /*5340*/  FSEL R48, R7, -INF , !P0 ;  /* 0xff80000007307808 */ /* 0x000fe20004000000 */
[----:B------:R4:W-:Y:S01]  /*5350*/  MUFU.EX2 R193, R0 ;  /* 0x0000000000c17308 */ /* 0x0009e20000000800 */
[----:B------:R-:W-:Y:S01]  /*5360*/  LOP3.LUT R3, R160, R2, R11, 0x96, !PT ;  /* 0x00000002a0037212 */ /* 0x000fe200078e960b */
[----:B------:R-:W-:Y:S01]  /*5370*/  FFMA.FTZ R2, R24, UR6, -R33 ;  /* 0x0000000618027c23 */ /* 0x000fe20008010821 */
[----:B------:R-:W-:Y:S01]  /*5380*/  FSETP.NEU.FTZ.AND P0, PT, R101, -INF , PT ;  /* 0xff8000006500780b */ /* 0x000fe20003f1d000 */
[----:B-1----:R-:W-:Y:S01]  /*5390*/  IMAD.WIDE.U32 R4, R4, -0x326172a9, RZ ;  /* 0xcd9e8d5704047825 */ /* 0x002fe200078e00ff */
[----:B------:R-:W-:Y:S02]  /*53a0*/  ISETP.GE.AND P6, PT, R18, R224, PT ;  /* 0x000000e01200720c */ /* 0x000fe40003fc6270 */
[----:B---3--:R-:W-:Y:S01]  /*53b0*/  LOP3.LUT R12, R12, 0xff, RZ, 0xc0, !PT ;  /* 0x000000ff0c0c7812 */ /* 0x008fe200078ec0ff */
[----:B------:R1:W3:Y:S01]  /*53c0*/  MUFU.EX2 R180, R2 ;  /* 0x0000000200b47308 */ /* 0x0002e20000000800 */
[----:B------:R-:W-:-:S02]  /*53d0*/  LOP3.LUT R11, R206, R6, R5, 0x96, !PT ;  /* 0x00000006ce0b7212 */ /* 0x000fc400078e9605 */
[----:B------:R-:W-:Y:S01]  /*53e0*/  FSEL R100, R75, -INF , !P2 ;  /* 0xff8000004b647808 */ /* 0x000fe20005000000 */
[----:B------:R-:W-:Y:S01]  /*53f0*/  IMAD R12, R12, 0x10000, R12 ;  /* 0x000100000c0c7824 */ /* 0x000fe200078e020c */
[----:B------:R-:W-:Y:S02]  /*5400*/  FSEL R220, R74, -INF , !P1 ;  /* 0xff8000004adc7808 */ /* 0x000fe40004800000 */
[----:B------:R-:W-:Y:S01]  /*5410*/  FSEL R215, R146, -INF , !P6 ;  /* 0xff80000092d77808 */ /* 0x000fe20007000000 */
[----:B----4-:R-:W-:-:S05]  /*5420*/  FMUL.FTZ R0, R101, UR6 ;  /* 0x0000000665007c20 */ /* 0x010fca0008410000 */
[----:B------:R-:W-:Y:S02]  /*5430*/  FSEL R34, R0, RZ, P0 ;  /* 0x000000ff00227208 */ /* 0x000fe40000000000 */
[----:B------:R-:W-:Y:S01]  /*5440*/  ISETP.GE.AND P0, PT, R13, R224, PT ;  /* 0x000000e00d00720c */ /* 0x000fe20003f06270 */
[----:B-1----:R-:W-:-:S04]  /*5450*/  IMAD.WIDE.U32 R2, R3, -0x326172a9, RZ ;  /* 0xcd9e8d5703027825 */ /* 0x002fc800078e00ff */
[----:B------:R-:W-:Y:S01]  /*5460*/  FFMA.FTZ R5, R19, UR6, -R34 ;  /* 0x0000000613057c23 */ /* 0x000fe20008010822 */
[----:B------:R-:W-:Y:S01]  /*5470*/  FSEL R222, R147, -INF , !P0 ;  /* 0xff80000093de7808 */ /* 0x000fe20004000000 */
[----:B------:R-:W-:Y:S01]  /*5480*/  IMAD.MOV.U32 R0, RZ, RZ, R2 ;  /* 0x000000ffff007224 */ /* 0x000fe200078e0002 */
[C---:B------:R-:W-:Y:S01]  /*5490*/  PRMT R8, R2.reuse, 0x7771, RZ ;  /* 0x0000777102087816 */ /* 0x040fe200000000ff */
[----:B------:R1:W-:Y:S01]  /*54a0*/  MUFU.EX2 R166, R5 ;  /* 0x0000000500a67308 */ /* 0x0003e20000000800 */
[C---:B------:R-:W-:Y:S02]  /*54b0*/  PRMT R7, R2.reuse, 0x7773, RZ ;  /* 0x0000777302077816 */ /* 0x040fe400000000ff */
[----:B------:R-:W-:Y:S02]  /*54c0*/  PRMT R6, R2, 0x7772, RZ ;  /* 0x0000777202067816 */ /* 0x000fe400000000ff */
[----:B------:R-:W-:Y:S02]  /*54d0*/  LOP3.LUT R0, R0, 0xff, RZ, 0xc0, !PT ;  /* 0x000000ff00007812 */ /* 0x000fe400078ec0ff */
[----:B------:R-:W-:Y:S01]  /*54e0*/  LOP3.LUT R2, R161, R4, R3, 0x96, !PT ;  /* 0x00000004a1027212 */ /* 0x000fe200078e9603 */
[----:B------:R-:W-:Y:S01]  /*54f0*/  FFMA.FTZ R3, R27, UR6, -R34 ;  /* 0x000000061b037c23 */ /* 0x000fe20008010822 */
[----:B------:R-:W-:-:S02]  /*5500*/  PRMT R8, R0, 0x5410, R8 ;  /* 0x0000541000087816 */ /* 0x000fc40000000008 */
[----:B------:R-:W-:Y:S01]  /*5510*/  LOP3.LUT R0, R2, 0xffff, RZ, 0xc0, !PT ;  /* 0x0000ffff02007812 */ /* 0x000fe200078ec0ff */
[----:B------:R4:W-:Y:S01]  /*5520*/  MUFU.EX2 R199, R3 ;  /* 0x0000000300c77308 */ /* 0x0009e20000000800 */
[----:B------:R-:W-:Y:S02]  /*5530*/  PRMT R9, R6, 0x5410, R7 ;  /* 0x0000541006097816 */ /* 0x000fe40000000007 */
[----:B------:R-:W-:Y:S01]  /*5540*/  LOP3.LUT R6, R2, 0xff, RZ, 0xc0, !PT ;  /* 0x000000ff02067812 */ /* 0x000fe200078ec0ff */
[----:B-1----:R-:W-:Y:S01]  /*5550*/  FFMA.FTZ R5, R56, UR6, -R34 ;  /* 0x0000000638057c23 */ /* 0x002fe20008010822 */
[----:B------:R-:W-:Y:S02]  /*5560*/  SHF.R.U32.HI R0, RZ, 0x8, R0 ;  /* 0x00000008ff007819 */ /* 0x000fe40000011600 */
[----:B------:R-:W-:Y:S01]  /*5570*/  PRMT R4, R2, 0x7632, R4 ;  /* 0x0000763202047816 */ /* 0x000fe20000000004 */
[----:B------:R1:W2:Y:S01]  /*5580*/  MUFU.EX2 R165, R5 ;  /* 0x0000000500a57308 */ /* 0x0002a20000000800 */
[----:B------:R-:W-:-:S02]  /*5590*/  PRMT R0, R6, 0x5410, R0 ;  /* 0x0000541006007816 */ /* 0x000fc40000000000 */
[----:B------:R-:W-:Y:S02]  /*55a0*/  SHF.R.U32.HI R7, RZ, 0x18, R2 ;  /* 0x00000018ff077819 */ /* 0x000fe40000011602 */
[----:B------:R-:W-:Y:S02]  /*55b0*/  LOP3.LUT R4, R4, 0xff, RZ, 0xc0, !PT ;  /* 0x000000ff04047812 */ /* 0x000fe400078ec0ff */
[----:B------:R-:W-:Y:S01]  /*55c0*/  HSET2.LE.AND R0, R0, R12, PT ;  /* 0x0000000c00007233 */ /* 0x000fe20003803000 */
[----:B----4-:R-:W-:Y:S01]  /*55d0*/  FFMA.FTZ R3, R26, UR6, -R34 ;  /* 0x000000061a037c23 */ /* 0x010fe20008010822 */
[----:B-----5:R-:W-:Y:S02]  /*55e0*/  F2FP.BF16.F32.PACK_AB R2, R174, R189 ;  /* 0x000000bdae02723e */ /* 0x020fe400000010ff */
[----:B---3--:R-:W-:Y:S01]  /*55f0*/  F2FP.BF16.F32.PACK_AB R6, R180, R193 ;  /* 0x000000c1b406723e */ /* 0x008fe200000010ff */
[----:B------:R3:W4:Y:S01]  /*5600*/  MUFU.EX2 R181, R3 ;  /* 0x0000000300b57308 */ /* 0x0007220000000800 */
[----:B-1----:R-:W-:-:S04]  /*5610*/  FMNMX3.FTZ R5, R48, R136, R102, !PT ;  /* 0x0000008830057276 */ /* 0x002fc80007810066 */
[----:B------:R-:W-:-:S04]  /*5620*/  FMNMX3.FTZ R5, R5, R107, R140, !PT ;  /* 0x0000006b05057276 */ /* 0x000fc8000781008c */
[----:B---3--:R-:W-:Y:S02]  /*5630*/  FMNMX3.FTZ R3, R5, R139, R51, !PT ;  /* 0x0000008b05037276 */ /* 0x008fe40007810033 */
[----:B------:R-:W-:Y:S02]  /*5640*/  PRMT R5, R4, 0x5410, R7 ;  /* 0x0000541004057816 */ /* 0x000fe40000000007 */
[----:B------:R-:W-:Y:S02]  /*5650*/  FMNMX3.FTZ R3, R3, R49, R151, !PT ;  /* 0x0000003103037276 */ /* 0x000fe40007810097 */
[----:B------:R-:W-:Y:S02]  /*5660*/  LOP3.LUT R4, R2, R0, RZ, 0xc0, !PT ;  /* 0x0000000002047212 */ /* 0x000fe400078ec0ff */
[----:B------:R-:W-:Y:S02]  /*5670*/  HSET2.LE.AND R0, R5, R12, PT ;  /* 0x0000000c05007233 */ /* 0x000fe40003803000 */
[----:B------:R-:W-:-:S02]  /*5680*/  LOP3.LUT R7, R9, 0xff00ff, RZ, 0xc0, !PT ;  /* 0x00ff00ff09077812 */ /* 0x000fc400078ec0ff */
[----:B--2---:R-:W-:Y:S02]  /*5690*/  F2FP.BF16.F32.PACK_AB R2, R165, R166 ;  /* 0x000000a6a502723e */ /* 0x004fe400000010ff */
[----:B------:R-:W-:Y:S02]  /*56a0*/  FMNMX3.FTZ R9, R3, R149, R150, !PT ;  /* 0x0000009503097276 */ /* 0x000fe40007810096 */
[----:B------:R-:W-:Y:S01]  /*56b0*/  LOP3.LUT R5, R2, R0, RZ, 0xc0, !PT ;  /* 0x0000000002057212 */ /* 0x000fe200078ec0ff */
[--C-:B------:R-:W-:Y:S01]  /*56c0*/  FFMA.FTZ R2, R20, UR6, -R33.reuse ;  /* 0x0000000614027c23 */ /* 0x100fe20008010821 */
[----:B------:R-:W-:Y:S01]  /*56d0*/  FMNMX3.FTZ R0, R9, R148, R198, !PT ;  /* 0x0000009409007276 */ /* 0x000fe200078100c6 */
[----:B------:R-:W-:Y:S01]  /*56e0*/  FFMA.FTZ R9, R32, UR6, -R33 ;  /* 0x0000000620097c23 */ /* 0x000fe20008010821 */
[--C-:B------:R-:W-:Y:S01]  /*56f0*/  HSET2.LE.AND R3, R8, R12.reuse, PT ;  /* 0x0000000c08037233 */ /* 0x100fe20003803000 */
[----:B------:R1:W-:Y:S01]  /*5700*/  MUFU.EX2 R201, R2 ;  /* 0x0000000200c97308 */ /* 0x0003e20000000800 */
[----:B------:R-:W-:-:S02]  /*5710*/  HSET2.LE.AND R7, R7, R12, PT ;  /* 0x0000000c07077233 */ /* 0x000fc40003803000 */
[----:B----4-:R-:W-:Y:S02]  /*5720*/  F2FP.BF16.F32.PACK_AB R8, R181, R199 ;  /* 0x000000c7b508723e */ /* 0x010fe400000010ff */
[----:B------:R-:W-:Y:S02]  /*5730*/  FMNMX3.FTZ R0, R0, R188, R173, !PT ;  /* 0x000000bc00007276 */ /* 0x000fe400078100ad */
[----:B------:R-:W-:Y:S01]  /*5740*/  LOP3.LUT R7, R8, R7, RZ, 0xc0, !PT ;  /* 0x0000000708077212 */ /* 0x000fe200078ec0ff */
[----:B------:R2:W3:Y:S01]  /*5750*/  MUFU.EX2 R187, R9 ;  /* 0x0000000900bb7308 */ /* 0x0004e20000000800 */
[----:B------:R-:W-:Y:S02]  /*5760*/  FMNMX.FTZ R8, R186, R0, !PT ;  /* 0x00000000ba087209 */ /* 0x000fe40007810000 */
[----:B------:R-:W-:Y:S02]  /*5770*/  LOP3.LUT R6, R6, R3, RZ, 0xc0, !PT ;  /* 0x0000000306067212 */ /* 0x000fe400078ec0ff */
[----:B------:R-:W-:Y:S01]  /*5780*/  FSEL R20, R82, -INF , !P5 ;  /* 0xff80000052147808 */ /* 0x000fe20006800000 */
[----:B------:R-:W4:Y:S01]  /*5790*/  SHFL.BFLY PT, R16, R8, 0x2, 0x1f ;  /* 0x0c401f0008107f89 */ /* 0x000f2200000e0000 */
[----:B------:R-:W-:Y:S01]  /*57a0*/  ISETP.GE.AND P5, PT, R21, R224, PT ;  /* 0x000000e01500720c */ /* 0x000fe20003fa6270 */
[----:B-1----:R-:W-:-:S02]  /*57b0*/  IMAD.WIDE.U32 R2, R11, -0x2daee0ad, RZ ;  /* 0xd2511f530b027825 */ /* 0x002fc400078e00ff */
[C---:B------:R-:W-:Y:S01]  /*57c0*/  HMMA.16816.F32.BF16 R28, R4.reuse, R92, RZ ;  /* 0x0000005c041c723c */ /* 0x040fe200000418ff */
[----:B------:R-:W-:Y:S01]  /*57d0*/  FSEL R221, R159, -INF , !P5 ;  /* 0xff8000009fdd7808 */ /* 0x000fe20006800000 */
[----:B------:R-:W-:Y:S01]  /*57e0*/  IMAD.MOV.U32 R159, RZ, RZ, R193 ;  /* 0x000000ffff9f7224 */ /* 0x000fe200078e00c1 */
[----:B------:R-:W-:Y:S01]  /*57f0*/  LOP3.LUT R0, R203, R10, R3, 0x96, !PT ;  /* 0x0000000acb007212 */ /* 0x000fe200078e9603 */
[----:B------:R-:W-:Y:S01]  /*5800*/  FFMA.FTZ R3, R35, UR6, -R34 ;  /* 0x0000000623037c23 */ /* 0x000fe20008010822 */
[----:B------:R-:W-:Y:S01]  /*5810*/  IMAD.MOV.U32 R10, RZ, RZ, R2 ;  /* 0x000000ffff0a7224 */ /* 0x000fe200078e0002 */
[----:B------:R-:W-:Y:S01]  /*5820*/  PRMT R15, R2, 0x7771, RZ ;  /* 0x00007771020f7816 */ /* 0x000fe200000000ff */
[----:B--2---:R-:W-:Y:S01]  /*5830*/  FFMA.FTZ R9, R36, UR6, -R34 ;  /* 0x0000000624097c23 */ /* 0x004fe20008010822 */
[----:B------:R1:W-:Y:S01]  /*5840*/  MUFU.EX2 R184, R3 ;  /* 0x0000000300b87308 */ /* 0x0003e20000000800 */
[----:B------:R-:W-:Y:S01]  /*5850*/  PRMT R13, R2, 0x7773, RZ ;  /* 0x00007773020d7816 */ /* 0x000fe200000000ff */
[----:B------:R-:W-:Y:S01]  /*5860*/  HMMA.16816.F32.BF16 R40, R4, R116, RZ ;  /* 0x000000740428723c */ /* 0x000fe200000418ff */
[----:B------:R-:W-:-:S02]  /*5870*/  LOP3.LUT R10, R10, 0xff, RZ, 0xc0, !PT ;  /* 0x000000ff0a0a7812 */ /* 0x000fc400078ec0ff */
[----:B------:R-:W-:Y:S02]  /*5880*/  LOP3.LUT R11, R0, 0xff, RZ, 0xc0, !PT ;  /* 0x000000ff000b7812 */ /* 0x000fe400078ec0ff */
[----:B------:R-:W-:Y:S01]  /*5890*/  FSEL R35, R83, -INF , !P3 ;  /* 0xff80000053237808 */ /* 0x000fe20005800000 */
[----:B------:R2:W5:Y:S01]  /*58a0*/  MUFU.EX2 R185, R9 ;  /* 0x0000000900b97308 */ /* 0x0005620000000800 */
[----:B------:R-:W-:Y:S01]  /*58b0*/  LDSM.16.MT88.4 R80, [R50+0x2400] ;  /* 0x002400003250783b */ /* 0x000fe20000004200 */
[----:B------:R-:W-:Y:S01]  /*58c0*/  HMMA.16816.F32.BF16 R68, R4, R112, RZ ;  /* 0x000000700444723c */ /* 0x000fe200000418ff */
[----:B----4-:R-:W-:Y:S02]  /*58d0*/  FMNMX.FTZ R19, R8, R16, !PT ;  /* 0x0000001008137209 */ /* 0x010fe40007810000 */
[----:B------:R-:W-:Y:S02]  /*58e0*/  PRMT R8, R0, 0x7632, R8 ;  /* 0x0000763200087816 */ /* 0x000fe40000000008 */
[----:B-1----:R-:W-:-:S03]  /*58f0*/  PRMT R3, R2, 0x7772, RZ ;  /* 0x0000777202037816 */ /* 0x002fc600000000ff */
[C---:B------:R-:W-:Y:S01]  /*5900*/  HMMA.16816.F32.BF16 R76, R4.reuse, R124, RZ ;  /* 0x0000007c044c723c */ /* 0x040fe200000418ff */
[----:B------:R-:W-:Y:S02]  /*5910*/  LOP3.LUT R2, R0, 0xffff, RZ, 0xc0, !PT ;  /* 0x0000ffff00027812 */ /* 0x000fe400078ec0ff */
[----:B------:R-:W-:Y:S02]  /*5920*/  LOP3.LUT R8, R8, 0xff, RZ, 0xc0, !PT ;  /* 0x000000ff08087812 */ /* 0x000fe400078ec0ff */
[----:B------:R-:W-:Y:S02]  /*5930*/  PRMT R3, R3, 0x5410, R13 ;  /* 0x0000541003037816 */ /* 0x000fe4000000000d */
[----:B--2---:R-:W-:Y:S01]  /*5940*/  SHF.R.U32.HI R9, RZ, 0x8, R2 ;  /* 0x00000008ff097819 */ /* 0x004fe20000011602 */
[----:B------:R-:W-:Y:S01]  /*5950*/  HMMA.16816.F32.BF16 R36, R4, R128, RZ ;  /* 0x000000800424723c */ /* 0x000fe200000418ff */
[----:B------:R-:W-:Y:S02]  /*5960*/  PRMT R2, R10, 0x5410, R15 ;  /* 0x000054100a027816 */ /* 0x000fe4000000000f */
[----:B------:R-:W-:-:S02]  /*5970*/  SHF.R.U32.HI R10, RZ, 0x18, R0 ;  /* 0x00000018ff0a7819 */ /* 0x000fc40000011600 */
[----:B------:R-:W-:Y:S01]  /*5980*/  PRMT R15, R11, 0x5410, R9 ;  /* 0x000054100b0f7816 */ /* 0x000fe20000000009 */
[--C-:B------:R-:W-:Y:S01]  /*5990*/  FFMA.FTZ R9, R58, UR6, -R33.reuse ;  /* 0x000000063a097c23 */ /* 0x100fe20008010821 */
[----:B------:R-:W-:Y:S01]  /*59a0*/  HSET2.LE.AND R0, R2, R12, PT ;  /* 0x0000000c02007233 */ /* 0x000fe20003803000 */
[C---:B------:R-:W-:Y:S01]  /*59b0*/  HMMA.16816.F32.BF16 R52, R4.reuse, R132, RZ ;  /* 0x000000840434723c */ /* 0x040fe200000418ff */
[----:B---3--:R-:W-:Y:S01]  /*59c0*/  F2FP.BF16.F32.PACK_AB R2, R187, R201 ;  /* 0x000000c9bb02723e */ /* 0x008fe200000010ff */
[----:B------:R1:W-:Y:S01]  /*59d0*/  MUFU.EX2 R200, R9 ;  /* 0x0000000900c87308 */ /* 0x0003e20000000800 */
[----:B------:R-:W-:Y:S02]  /*59e0*/  PRMT R16, R8, 0x5410, R10 ;  /* 0x0000541008107816 */ /* 0x000fe4000000000a */
[----:B------:R-:W-:Y:S01]  /*59f0*/  LOP3.LUT R10, R2, R0, RZ, 0xc0, !PT ;  /* 0x00000000020a7212 */ /* 0x000fe200078ec0ff */
[----:B------:R-:W-:Y:S01]  /*5a00*/  FFMA.FTZ R0, R59, UR6, -R33 ;  /* 0x000000063b007c23 */ /* 0x000fe20008010821 */
[----:B------:R-:W-:Y:S01]  /*5a10*/  FMNMX3.FTZ R2, R20, R143, R142, !PT ;  /* 0x0000008f14027276 */ /* 0x000fe2000781008e */
[----:B------:R-:W-:Y:S01]  /*5a20*/  HMMA.16816.F32.BF16 R44, R4, R94, RZ ;  /* 0x0000005e042c723c */ /* 0x000fe200000418ff */
[----:B------:R-:W-:Y:S01]  /*5a30*/  LOP3.LUT R3, R3, 0xff00ff, RZ, 0xc0, !PT ;  /* 0x00ff00ff03037812 */ /* 0x000fe200078ec0ff */
[----:B------:R2:W3:Y:S01]  /*5a40*/  MUFU.EX2 R196, R0 ;  /* 0x0000000000c47308 */ /* 0x0004e20000000800 */
[----:B-----5:R-:W-:-:S02]  /*5a50*/  F2FP.BF16.F32.PACK_AB R11, R185, R184 ;  /* 0x000000b8b90b723e */ /* 0x020fc400000010ff */
[----:B------:R-:W-:Y:S02]  /*5a60*/  LOP3.LUT R13, R226, R164, R85, 0x96, !PT ;  /* 0x000000a4e20d7212 */ /* 0x000fe400078e9655 */
[----:B------:R-:W-:Y:S01]  /*5a70*/  HSET2.LE.AND R3, R3, R12, PT ;  /* 0x0000000c03037233 */ /* 0x000fe20003803000 */
[C---:B------:R-:W-:Y:S02]  /*5a80*/  HMMA.16816.F32.BF16 R72, R4.reuse, R126, RZ ;  /* 0x0000007e0448723c */ /* 0x040fe400000418ff */
[----:B------:R-:W-:Y:S01]  /*5a90*/  IMAD.WIDE.U32 R194, R13, -0x2daee0ad, RZ ;  /* 0xd2511f530dc27825 */ /* 0x000fe200078e00ff */
[----:B-1----:R-:W-:Y:S02]  /*5aa0*/  LOP3.LUT R9, R152, R84, R23, 0x96, !PT ;  /* 0x0000005498097212 */ /* 0x002fe400078e9617 */
[----:B------:R-:W-:Y:S01]  /*5ab0*/  LOP3.LUT R11, R11, R3, RZ, 0xc0, !PT ;  /* 0x000000030b0b7212 */ /* 0x000fe200078ec0ff */
[----:B------:R-:W-:Y:S02]  /*5ac0*/  LDSM.16.MT88.4 R84, [R212+0xb400] ;  /* 0x00b40000d454783b */ /* 0x000fe40000004200 */
[----:B------:R-:W-:Y:S02]  /*5ad0*/  HMMA.16816.F32.BF16 R56, R4, R130, RZ ;  /* 0x000000820438723c */ /* 0x000fe400000418ff */
[----:B------:R-:W-:Y:S01]  /*5ae0*/  STL.64 [R1+0x68], R194 ;  /* 0x000068c201007387 */ /* 0x000fe20000100a00 */
[----:B--2---:R-:W-:Y:S01]  /*5af0*/  FMNMX3.FTZ R0, R2, R141, R144, !PT ;  /* 0x0000008d02007276 */ /* 0x004fe20007810090 */
[----:B------:R-:W-:-:S03]  /*5b00*/  FFMA.FTZ R2, R62, UR6, -R34 ;  /* 0x000000063e027c23 */ /* 0x000fc60008010822 */
[----:B------:R-:W-:Y:S01]  /*5b10*/  FMNMX3.FTZ R0, R0, R145, R106, !PT ;  /* 0x0000009100007276 */ /* 0x000fe2000781006a */
[----:B------:R1:W-:Y:S01]  /*5b20*/  MUFU.EX2 R202, R2 ;  /* 0x0000000200ca7308 */ /* 0x0003e20000000800 */
[----:B------:R-:W-:Y:S02]  /*5b30*/  HMMA.16816.F32.BF16 R60, R4, R118, RZ ;  /* 0x00000076043c723c */ /* 0x000fe400000418ff */
[----:B------:R-:W-:-:S04]  /*5b40*/  FMNMX3.FTZ R0, R0, R105, R138, !PT ;  /* 0x0000006900007276 */ /* 0x000fc8000781008a */
[----:B------:R-:W-:Y:S02]  /*5b50*/  FMNMX3.FTZ R0, R0, R137, R35, !PT ;  /* 0x0000008900007276 */ /* 0x000fe40007810023 */
[----:B------:R-:W-:Y:S02]  /*5b60*/  HMMA.16816.F32.BF16 R24, R4, R134, RZ ;  /* 0x000000860418723c */ /* 0x000fe400000418ff */
[----:B------:R-:W-:Y:S02]  /*5b70*/  FMNMX3.FTZ R3, R0, R100, R220, !PT ;  /* 0x0000006400037276 */ /* 0x000fe400078100dc */
[----:B------:R-:W-:Y:S02]  /*5b80*/  HSET2.LE.AND R0, R15, R12, PT ;  /* 0x0000000c0f007233 */ /* 0x000fe40003803000 */
[----:B------:R-:W-:Y:S01]  /*5b90*/  FMNMX3.FTZ R3, R3, R222, R215, !PT ;  /* 0x000000de03037276 */ /* 0x000fe200078100d7 */
[----:B------:R-:W2:Y:S01]  /*5ba0*/  SHFL.BFLY PT, R15, R19, 0x1, 0x1f ;  /* 0x0c201f00130f7f89 */ /* 0x000ea200000e0000 */
[----:B-1----:R-:W-:-:S02]  /*5bb0*/  FFMA.FTZ R2, R66, UR6, -R34 ;  /* 0x0000000642027c23 */ /* 0x002fc40008010822 */
[----:B------:R-:W-:Y:S01]  /*5bc0*/  FMNMX.FTZ R13, R221, R3, !PT ;  /* 0x00000003dd0d7209 */ /* 0x000fe20007810000 */
[----:B------:R-:W-:Y:S01]  /*5bd0*/  HMMA.16816.F32.BF16 R64, R4, R114, RZ ;  /* 0x000000720440723c */ /* 0x000fe200000418ff */
[----:B------:R3:W1:Y:S01]  /*5be0*/  MUFU.EX2 R197, R2 ;  /* 0x0000000200c57308 */ /* 0x0006620000000800 */
[----:B------:R-:W-:Y:S02]  /*5bf0*/  LOP3.LUT R3, R17, R204, R195, 0x96, !PT ;  /* 0x000000cc11037212 */ /* 0x000fe400078e96c3 */
[----:B------:R-:W4:Y:S03]  /*5c00*/  SHFL.BFLY PT, R18, R13, 0x2, 0x1f ;  /* 0x0c401f000d127f89 */ /* 0x000f2600000e0000 */
[----:B------:R-:W-:-:S04]  /*5c10*/  IMAD.WIDE.U32 R146, R3, -0x326172a9, RZ ;  /* 0xcd9e8d5703927825 */ /* 0x000fc800078e00ff */
[----:B------:R-:W-:Y:S01]  /*5c20*/  IMAD.MOV.U32 R23, RZ, RZ, R147 ;  /* 0x000000ffff177224 */ /* 0x000fe200078e0093 */
[----:B------:R-:W-:Y:S01]  /*5c30*/  STL.64 [R1+0x48], R146 ;  /* 0x0000489201007387 */ /* 0x000fe20000100a00 */
[----:B---3--:R-:W-:Y:S02]  /*5c40*/  F2FP.BF16.F32.PACK_AB R2, R196, R200 ;  /* 0x000000c8c402723e */ /* 0x008fe400000010ff */
[----:B--2---:R-:W-:Y:S02]  /*5c50*/  FMNMX.FTZ R103, R19, R15, !PT ;  /* 0x0000000f13677209 */ /* 0x004fe40007810000 */
[----:B------:R-:W-:Y:S02]  /*5c60*/  LOP3.LUT R8, R2, R0, RZ, 0xc0, !PT ;  /* 0x0000000002087212 */ /* 0x000fe400078ec0ff */
[----:B------:R-:W-:Y:S01]  /*5c70*/  HSET2.LE.AND R0, R16, R12, PT ;  /* 0x0000000c10007233 */ /* 0x000fe20003803000 */
[----:B------:R-:W-:Y:S01]  /*5c80*/  IMAD.WIDE.U32 R16, R9, -0x2daee0ad, RZ ;  /* 0xd2511f5309107825 */ /* 0x000fe200078e00ff */
[----:B-1----:R-:W-:-:S02]  /*5c90*/  F2FP.BF16.F32.PACK_AB R2, R197, R202 ;  /* 0x000000cac502723e */ /* 0x002fc400000010ff */
[----:B------:R-:W-:Y:S02]  /*5ca0*/  FSETP.NEU.FTZ.AND P0, PT, R103, -INF , PT ;  /* 0xff8000006700780b */ /* 0x000fe40003f1d000 */
[----:B------:R-:W-:Y:S02]  /*5cb0*/  LOP3.LUT R9, R2, R0, RZ, 0xc0, !PT ;  /* 0x0000000002097212 */ /* 0x000fe400078ec0ff */
[----:B------:R-:W-:Y:S02]  /*5cc0*/  LOP3.LUT R0, R157, R194, R17, 0x96, !PT ;  /* 0x000000c29d007212 */ /* 0x000fe400078e9611 */
[----:B------:R-:W-:Y:S01]  /*5cd0*/  LOP3.LUT R2, R153, R22, R147, 0x96, !PT ;  /* 0x0000001699027212 */ /* 0x000fe200078e9693 */
[----:B------:R-:W-:Y:S02]  /*5ce0*/  IMAD.MOV.U32 R22, RZ, RZ, R146 ;  /* 0x000000ffff167224 */ /* 0x000fe400078e0092 */
[----:B------:R-:W-:Y:S01]  /*5cf0*/  IMAD.WIDE.U32 R4, R0, -0x326172a9, RZ ;  /* 0xcd9e8d5700047825 */ /* 0x000fe200078e00ff */
[----:B------:R-:W-:Y:S03]  /*5d00*/  HMMA.16816.F32.BF16 R40, R8, R108, R40 ;  /* 0x0000006c0828723c */ /* 0x000fe60000041828 */
[----:B------:R-:W-:Y:S01]  /*5d10*/  IMAD.WIDE.U32 R2, R2, -0x2daee0ad, RZ ;  /* 0xd2511f5302027825 */ /* 0x000fe200078e00ff */
[----:B------:R-:W-:-:S04]  /*5d20*/  LOP3.LUT R0, R155, R22, R5, 0x96, !PT ;  /* 0x000000169b007212 */ /* 0x000fc800078e9605 */
[----:B------:R-:W-:Y:S01]  /*5d30*/  LOP3.LUT R15, R154, R16, R3, 0x96, !PT ;  /* 0x000000109a0f7212 */ /* 0x000fe200078e9603 */
[----:B------:R-:W-:Y:S01]  /*5d40*/  IMAD.WIDE.U32 R6, R0, -0x2daee0ad, RZ ;  /* 0xd2511f5300067825 */ /* 0x000fe200078e00ff */
[----:B----4-:R-:W-:-:S03]  /*5d50*/  FMNMX.FTZ R0, R13, R18, !PT ;  /* 0x000000120d007209 */ /* 0x010fc60007810000 */
[----:B------:R-:W-:Y:S01]  /*5d60*/  FMUL.FTZ R3, R103, UR6 ;  /* 0x0000000667037c20 */ /* 0x000fe20008410000 */
[----:B------:R-:W-:Y:S01]  /*5d70*/  HMMA.16816.F32.BF16 R240, R8, R84, R36 ;  /* 0x0000005408f0723c */ /* 0x000fe20000041824 */
[----:B------:R-:W-:Y:S01]  /*5d80*/  IMAD.MOV.U32 R39, RZ, RZ, R202 ;  /* 0x000000ffff277224 */ /* 0x000fe200078e00ca */
[----:B------:R-:W-:Y:S01]  /*5d90*/  LOP3.LUT R5, R156, R2, R7, 0x96, !PT ;  /* 0x000000029c057212 */ /* 0x000fe200078e9607 */
[----:B------:R-:W1:Y:S01]  /*5da0*/  SHFL.BFLY PT, R13, R0, 0x1, 0x1f ;  /* 0x0c201f00000d7f89 */ /* 0x000e6200000e0000 */
[----:B------:R-:W-:Y:S01]  /*5db0*/  FSEL R32, R3, RZ, P0 ;  /* 0x000000ff03207208 */ /* 0x000fe20000000000 */
[----:B------:R-:W-:-:S03]  /*5dc0*/  IMAD.WIDE.U32 R2, R15, -0x326172a9, RZ ;  /* 0xcd9e8d570f027825 */ /* 0x000fc600078e00ff */
[----:B------:R-:W-:Y:S01]  /*5dd0*/  HMMA.16816.F32.BF16 R232, R8, R96, R28 ;  /* 0x0000006008e8723c */ /* 0x000fe2000004181c */
[----:B------:R-:W-:-:S04]  /*5de0*/  IMAD.WIDE.U32 R16, R5, -0x326172a9, RZ ;  /* 0xcd9e8d5705107825 */ /* 0x000fc800078e00ff */
[--C-:B------:R-:W-:Y:S01]  /*5df0*/  FFMA.FTZ R5, R48, UR6, -R32.reuse ;  /* 0x0000000630057c23 */ /* 0x100fe20008010820 */
[----:B------:R-:W-:Y:S01]  /*5e00*/  LOP3.LUT R3, R158, R4, R3, 0x96, !PT ;  /* 0x000000049e037212 */ /* 0x000fe200078e9603 */
[----:B------:R-:W-:Y:S01]  /*5e10*/  FFMA.FTZ R7, R136, UR6, -R32 ;  /* 0x0000000688077c23 */ /* 0x000fe20008010820 */
[----:B------:R-:W-:Y:S01]  /*5e20*/  IMAD.MOV.U32 R179, RZ, RZ, R40 ;  /* 0x000000ffffb37224 */ /* 0x000fe200078e0028 */
[----:B------:R-:W-:Y:S01]  /*5e30*/  LOP3.LUT R2, R206, R2, R17, 0x96, !PT ;  /* 0x00000002ce027212 */ /* 0x000fe200078e9611 */
[----:B------:R2:W-:Y:S01]  /*5e40*/  MUFU.EX2 R214, R5 ;  /* 0x0000000500d67308 */ /* 0x0005e20000000800 */
[----:B------:R-:W-:Y:S01]  /*5e50*/  IMAD.MOV.U32 R178, RZ, RZ, R41 ;  /* 0x000000ffffb27224 */ /* 0x000fe200078e0029 */
[----:B------:R-:W-:Y:S01]  /*5e60*/  HMMA.16816.F32.BF16 R248, R8, R88, R76 ;  /* 0x0000005808f8723c */ /* 0x000fe2000004184c */
[----:B------:R-:W-:Y:S02]  /*5e70*/  IMAD.MOV.U32 R177, RZ, RZ, R42 ;  /* 0x000000ffffb17224 */ /* 0x000fe400078e002a */
[----:B------:R-:W-:-:S02]  /*5e80*/  IMAD.MOV.U32 R172, RZ, RZ, R43 ;  /* 0x000000ffffac7224 */ /* 0x000fc400078e002b */
[----:B------:R-:W-:Y:S01]  /*5e90*/  IMAD.MOV.U32 R31, RZ, RZ, R192 ;  /* 0x000000ffff1f7224 */ /* 0x000fe200078e00c0 */
[----:B------:R-:W-:Y:S01]  /*5ea0*/  MUFU.EX2 R208, R7 ;  /* 0x0000000700d07308 */ /* 0x000fe20000000800 */
[----:B------:R-:W-:Y:S01]  /*5eb0*/  IMAD.MOV.U32 R29, RZ, RZ, R189 ;  /* 0x000000ffff1d7224 */ /* 0x000fe200078e00bd */
[C---:B------:R-:W-:Y:S01]  /*5ec0*/  HMMA.16816.F32.BF16 R40, R8.reuse, R120, R68 ;  /* 0x000000780828723c */ /* 0x040fe20000041844 */
[----:B------:R-:W-:Y:S02]  /*5ed0*/  IMAD.MOV.U32 R71, RZ, RZ, R205 ;  /* 0x000000ffff477224 */ /* 0x000fe400078e00cd */
[----:B------:R-:W-:Y:S02]  /*5ee0*/  IMAD.MOV.U32 R70, RZ, RZ, R204 ;  /* 0x000000ffff467224 */ /* 0x000fe400078e00cc */
[----:B------:R-:W-:Y:S02]  /*5ef0*/  IMAD.MOV.U32 R69, RZ, RZ, R187 ;  /* 0x000000ffff457224 */ /* 0x000fe400078e00bb */
[----:B--2---:R-:W-:Y:S01]  /*5f00*/  IMAD.WIDE.U32 R4, R3, -0x2daee0ad, RZ ;  /* 0xd2511f5303047825 */ /* 0x004fe200078e00ff */
[----:B------:R-:W-:Y:S03]  /*5f10*/  HMMA.16816.F32.BF16 R236, R8, R80, R52 ;  /* 0x0000005008ec723c */ /* 0x000fe60000041834 */
[----:B------:R-:W-:Y:S01]  /*5f20*/  IMAD.WIDE.U32 R2, R2, -0x2daee0ad, RZ ;  /* 0xd2511f5302027825 */ /* 0x000fe200078e00ff */
[----:B------:R-:W-:-:S03]  /*5f30*/  LOP3.LUT R6, R160, R6, R5, 0x96, !PT ;  /* 0x00000006a0067212 */ /* 0x000fc600078e9605 */
[----:B------:R-:W-:Y:S01]  /*5f40*/  IMAD.MOV.U32 R19, RZ, RZ, R2 ;  /* 0x000000ffff137224 */ /* 0x000fe200078e0002 */
[----:B------:R-:W-:Y:S01]  /*5f50*/  LOP3.LUT R4, R203, R4, R3, 0x96, !PT ;  /* 0x00000004cb047212 */ /* 0x000fe200078e9603 */
[----:B------:R-:W-:Y:S01]  /*5f60*/  FFMA.FTZ R3, R102, UR6, -R32 ;  /* 0x0000000666037c23 */ /* 0x000fe20008010820 */
[----:B-1----:R-:W-:Y:S01]  /*5f70*/  FMNMX.FTZ R102, R0, R13, !PT ;  /* 0x0000000d00667209 */ /* 0x002fe20007810000 */
[----:B------:R-:W-:Y:S01]  /*5f80*/  IMAD.MOV.U32 R28, RZ, RZ, R43 ;  /* 0x000000ffff1c7224 */ /* 0x000fe200078e002b */
[----:B------:R-:W-:Y:S01]  /*5f90*/  PRMT R21, R2, 0x7771, RZ ;  /* 0x0000777102157816 */ /* 0x000fe200000000ff */
[----:B------:R1:W-:Y:S01]  /*5fa0*/  MUFU.EX2 R207, R3 ;  /* 0x0000000300cf7308 */ /* 0x0003e20000000800 */
[C---:B------:R-:W-:Y:S01]  /*5fb0*/  FSETP.NEU.FTZ.AND P0, PT, R102.reuse, -INF , PT ;  /* 0xff8000006600780b */ /* 0x040fe20003f1d000 */
[----:B------:R-:W-:Y:S01]  /*5fc0*/  FMUL.FTZ R0, R102, UR6 ;  /* 0x0000000666007c20 */ /* 0x000fe20008410000 */
[C---:B------:R-:W-:Y:S01]  /*5fd0*/  PRMT R18, R2.reuse, 0x7773, RZ ;  /* 0x0000777302127816 */ /* 0x040fe200000000ff */
[----:B------:R-:W-:Y:S01]  /*5fe0*/  IMAD.MOV.U32 R164, RZ, RZ, R40 ;  /* 0x000000ffffa47224 */ /* 0x000fe200078e0028 */
[----:B------:R-:W-:Y:S01]  /*5ff0*/  PRMT R17, R2, 0x7772, RZ ;  /* 0x0000777202117816 */ /* 0x000fe200000000ff */
[----:B------:R-:W-:Y:S01]  /*6000*/  IMAD.MOV.U32 R147, RZ, RZ, R41 ;  /* 0x000000ffff937224 */ /* 0x000fe200078e0029 */
[----:B------:R-:W-:Y:S01]  /*6010*/  FSEL R15, R0, RZ, P0 ;  /* 0x000000ff000f7208 */ /* 0x000fe20000000000 */
[----:B------:R-:W-:Y:S01]  /*6020*/  IMAD.MOV.U32 R146, RZ, RZ, R42 ;  /* 0x000000ffff927224 */ /* 0x000fe200078e002a */
[----:B------:R-:W-:Y:S01]  /*6030*/  HMMA.16816.F32.BF16 R76, R8, R98, R44 ;  /* 0x00000062084c723c */ /* 0x000fe2000004182c */
[----:B------:R-:W-:-:S02]  /*6040*/  IMAD.MOV.U32 R68, RZ, RZ, R70 ;  /* 0x000000ffff447224 */ /* 0x000fc400078e0046 */
[----:B------:R-:W-:Y:S01]  /*6050*/  FFMA.FTZ R5, R20, UR6, -R15 ;  /* 0x0000000614057c23 */ /* 0x000fe2000801080f */
[----:B------:R-:W-:Y:S02]  /*6060*/  IMAD.MOV.U32 R40, RZ, RZ, R194 ;  /* 0x000000ffff287224 */ /* 0x000fe400078e00c2 */
[----:B------:R-:W-:Y:S01]  /*6070*/  IMAD.MOV.U32 R41, RZ, RZ, R195 ;  /* 0x000000ffff297224 */ /* 0x000fe200078e00c3 */
[----:B------:R-:W-:Y:S01]  /*6080*/  MUFU.EX2 R205, R5 ;  /* 0x0000000500cd7308 */ /* 0x000fe20000000800 */
[----:B-1----:R-:W-:Y:S01]  /*6090*/  FFMA.FTZ R3, R107, UR6, -R32 ;  /* 0x000000066b037c23 */ /* 0x002fe20008010820 */
[----:B------:R-:W-:Y:S01]  /*60a0*/  IMAD.MOV.U32 R42, RZ, RZ, R190 ;  /* 0x000000ffff2a7224 */ /* 0x000fe200078e00be */
[----:B------:R-:W-:Y:S01]  /*60b0*/  HMMA.16816.F32.BF16 R228, R8, R110, R60 ;  /* 0x0000006e08e4723c */ /* 0x000fe2000004183c */
[----:B------:R-:W-:Y:S02]  /*60c0*/  IMAD.MOV.U32 R43, RZ, RZ, R191 ;  /* 0x000000ffff2b7224 */ /* 0x000fe400078e00bf */
[----:B------:R-:W-:-:S02]  /*60d0*/  IMAD.MOV.U32 R30, RZ, RZ, R188 ;  /* 0x000000ffff1e7224 */ /* 0x000fc400078e00bc */
[----:B------:R1:W2:Y:S01]  /*60e0*/  MUFU.EX2 R206, R3 ;  /* 0x0000000300ce7308 */ /* 0x0002a20000000800 */
[----:B------:R-:W-:Y:S02]  /*60f0*/  IMAD.MOV.U32 R48, RZ, RZ, R184 ;  /* 0x000000ffff307224 */ /* 0x000fe400078e00b8 */
[----:B------:R-:W-:Y:S01]  /*6100*/  IMAD.MOV.U32 R37, RZ, RZ, R181 ;  /* 0x000000ffff257224 */ /* 0x000fe200078e00b5 */
[C---:B------:R-:W-:Y:S01]  /*6110*/  HMMA.16816.F32.BF16 R192, R8.reuse, R122, R64 ;  /* 0x0000007a08c0723c */ /* 0x040fe20000041840 */
[----:B------:R-:W-:Y:S02]  /*6120*/  IMAD.MOV.U32 R70, RZ, RZ, R182 ;  /* 0x000000ffff467224 */ /* 0x000fe400078e00b6 */
[----:B------:R-:W-:Y:S02]  /*6130*/  IMAD.MOV.U32 R36, RZ, RZ, R180 ;  /* 0x000000ffff247224 */ /* 0x000fe400078e00b4 */
[----:B------:R-:W-:Y:S02]  /*6140*/  IMAD.MOV.U32 R38, RZ, RZ, R200 ;  /* 0x000000ffff267224 */ /* 0x000fe400078e00c8 */
[----:B------:R-:W-:Y:S01]  /*6150*/  IMAD.MOV.U32 R136, RZ, RZ, R201 ;  /* 0x000000ffff887224 */ /* 0x000fe200078e00c9 */
[----:B------:R-:W-:Y:S01]  /*6160*/  HMMA.16816.F32.BF16 R188, R8, R90, R72 ;  /* 0x0000005a08bc723c */ /* 0x000fe20000041848 */
[----:B------:R-:W-:-:S02]  /*6170*/  IMAD.MOV.U32 R107, RZ, RZ, R28 ;  /* 0x000000ffff6b7224 */ /* 0x000fc400078e001c */
[----:B------:R-:W-:Y:S02]  /*6180*/  IMAD.MOV.U32 R28, RZ, RZ, R198 ;  /* 0x000000ffff1c7224 */ /* 0x000fe400078e00c6 */
[----:B-1----:R-:W-:-:S04]  /*6190*/  IMAD.WIDE.U32 R2, R6, -0x326172a9, RZ ;  /* 0xcd9e8d5706027825 */ /* 0x002fc800078e00ff */
[----:B------:R-:W-:Y:S01]  /*61a0*/  IMAD.MOV.U32 R6, RZ, RZ, R2 ;  /* 0x000000ffff067224 */ /* 0x000fe200078e0002 */
[----:B------:R-:W-:Y:S01]  /*61b0*/  LOP3.LUT R0, R161, R16, R3, 0x96, !PT ;  /* 0x00000010a1007212 */ /* 0x000fe200078e9603 */
[----:B------:R-:W-:Y:S01]  /*61c0*/  FFMA.FTZ R3, R143, UR6, -R15 ;  /* 0x000000068f037c23 */ /* 0x000fe2000801080f */
[C---:B------:R-:W-:Y:S01]  /*61d0*/  PRMT R7, R2.reuse, 0x7771, RZ ;  /* 0x0000777102077816 */ /* 0x040fe200000000ff */
[----:B------:R-:W-:Y:S01]  /*61e0*/  IMAD.MOV.U32 R143, RZ, RZ, R186 ;  /* 0x000000ffff8f7224 */ /* 0x000fe200078e00ba */
[C---:B------:R-:W-:Y:S01]  /*61f0*/  PRMT R5, R2.reuse, 0x7773, RZ ;  /* 0x0000777302057816 */ /* 0x040fe200000000ff */
[----:B------:R1:W-:Y:S01]  /*6200*/  MUFU.EX2 R204, R3 ;  /* 0x0000000300cc7308 */ /* 0x0003e20000000800 */
[----:B------:R-:W-:Y:S01]  /*6210*/  PRMT R2, R2, 0x7772, RZ ;  /* 0x0000777202027816 */ /* 0x000fe200000000ff */
[----:B------:R-:W-:Y:S02]  /*6220*/  IMAD.MOV.U32 R60, RZ, RZ, R29 ;  /* 0x000000ffff3c7224 */ /* 0x000fe400078e001d */
[----:B------:R-:W-:Y:S01]  /*6230*/  IMAD.MOV.U32 R29, RZ, RZ, R197 ;  /* 0x000000ffff1d7224 */ /* 0x000fe200078e00c5 */
[----:B------:R-:W-:Y:S01]  /*6240*/  PRMT R13, R2, 0x5410, R5 ;  /* 0x00005410020d7816 */ /* 0x000fe20000000005 */
[----:B------:R-:W-:Y:S01]  /*6250*/  FFMA.FTZ R2, R142, UR6, -R15 ;  /* 0x000000068e027c23 */ /* 0x000fe2000801080f */
[----:B------:R-:W-:-:S02]  /*6260*/  IMAD.MOV.U32 R142, RZ, RZ, R185 ;  /* 0x000000ffff8e7224 */ /* 0x000fc400078e00b9 */
[----:B------:R-:W-:Y:S01]  /*6270*/  FFMA.FTZ R5, R140, UR6, -R32 ;  /* 0x000000068c057c23 */ /* 0x000fe20008010820 */
[----:B------:R-:W-:Y:S01]  /*6280*/  HMMA.16816.F32.BF16 R184, R8, R86, R56 ;  /* 0x0000005608b8723c */ /* 0x000fe20000041838 */
[----:B------:R3:W-:Y:S01]  /*6290*/  MUFU.EX2 R203, R2 ;  /* 0x0000000200cb7308 */ /* 0x0007e20000000800 */
[----:B------:R-:W-:Y:S02]  /*62a0*/  IMAD.MOV.U32 R61, RZ, RZ, R30 ;  /* 0x000000ffff3d7224 */ /* 0x000fe400078e001e */
[----:B------:R-:W-:Y:S02]  /*62b0*/  IMAD.MOV.U32 R30, RZ, RZ, R196 ;  /* 0x000000ffff1e7224 */ /* 0x000fe400078e00c4 */
[----:B------:R-:W-:Y:S02]  /*62c0*/  IMAD.MOV.U32 R62, RZ, RZ, R40 ;  /* 0x000000ffff3e7224 */ /* 0x000fe400078e0028 */
[----:B-1----:R-:W-:Y:S01]  /*62d0*/  FFMA.FTZ R3, R141, UR6, -R15 ;  /* 0x000000068d037c23 */ /* 0x002fe2000801080f */
[----:B------:R-:W-:Y:S01]  /*62e0*/  IMAD.MOV.U32 R141, RZ, RZ, R69 ;  /* 0x000000ffff8d7224 */ /* 0x000fe200078e0045 */
[----:B------:R1:W-:Y:S01]  /*62f0*/  MUFU.EX2 R200, R5 ;  /* 0x0000000500c87308 */ /* 0x0003e20000000800 */
[----:B------:R-:W-:-:S02]  /*6300*/  IMAD.MOV.U32 R69, RZ, RZ, R71 ;  /* 0x000000ffff457224 */ /* 0x000fc400078e0047 */
[----:B------:R-:W-:Y:S02]  /*6310*/  IMAD.MOV.U32 R71, RZ, RZ, R183 ;  /* 0x000000ffff477224 */ /* 0x000fe400078e00b7 */
[----:B------:R-:W-:Y:S01]  /*6320*/  HMMA.16816.F32.BF16 R180, R8, R82, R24 ;  /* 0x0000005208b4723c */ /* 0x000fe20000041818 */
[----:B------:R-:W-:Y:S01]  /*6330*/  LOP3.LUT R9, R0, 0xff, RZ, 0xc0, !PT ;  /* 0x000000ff00097812 */ /* 0x000fe200078ec0ff */
[----:B------:R-:W-:Y:S01]  /*6340*/  IMAD.MOV.U32 R63, RZ, RZ, R41 ;  /* 0x000000ffff3f7224 */ /* 0x000fe200078e0029 */
[----:B------:R4:W5:Y:S01]  /*6350*/  MUFU.EX2 R202, R3 ;  /* 0x0000000300ca7308 */ /* 0x0009620000000800 */
[----:B---3--:R-:W-:Y:S01]  /*6360*/  LOP3.LUT R2, R6, 0xff, RZ, 0xc0, !PT ;  /* 0x000000ff06027812 */ /* 0x008fe200078ec0ff */
[----:B------:R-:W-:Y:S01]  /*6370*/  IMAD.MOV.U32 R66, RZ, RZ, R42 ;  /* 0x000000ffff427224 */ /* 0x000fe200078e002a */
[----:B------:R-:W-:Y:S01]  /*6380*/  SHF.R.U32.HI R8, RZ, 0x18, R0 ;  /* 0x00000018ff087819 */ /* 0x000fe20000011600 */
[----:B------:R-:W-:Y:S01]  /*6390*/  IMAD.MOV.U32 R67, RZ, RZ, R43 ;  /* 0x000000ffff437224 */ /* 0x000fe200078e002b */
[----:B------:R-:W-:Y:S01]  /*63a0*/  PRMT R7, R2, 0x5410, R7 ;  /* 0x0000541002077816 */ /* 0x000fe20000000007 */
[----:B------:R-:W-:Y:S01]  /*63b0*/  IMAD.MOV.U32 R53, RZ, RZ, R37 ;  /* 0x000000ffff357224 */ /* 0x000fe200078e0025 */
[----:B------:R-:W-:Y:S01]  /*63c0*/  LOP3.LUT R2, R0, 0xffff, RZ, 0xc0, !PT ;  /* 0x0000ffff00027812 */ /* 0x000fe200078ec0ff */
[----:B------:R-:W-:Y:S01]  /*63d0*/  IMAD.MOV.U32 R54, RZ, RZ, R38 ;  /* 0x000000ffff367224 */ /* 0x000fe200078e0026 */
[----:B------:R-:W-:Y:S01]  /*63e0*/  LOP3.LUT R11, R13, 0xff00ff, RZ, 0xc0, !PT ;  /* 0x00ff00ff0d0b7812 */ /* 0x000fe200078ec0ff */
[----:B------:R-:W-:Y:S01]  /*63f0*/  IMAD.MOV.U32 R55, RZ, RZ, R39 ;  /* 0x000000ffff377224 */ /* 0x000fe200078e0027 */
[----:B------:R-:W-:Y:S01]  /*6400*/  SHF.R.U32.HI R6, RZ, 0x8, R2 ;  /* 0x00000008ff067819 */ /* 0x000fe20000011602 */
[----:B------:R-:W-:Y:S01]  /*6410*/  IMAD.MOV.U32 R140, RZ, RZ, R60 ;  /* 0x000000ffff8c7224 */ /* 0x000fe200078e003c */
[----:B--2---:R-:W-:-:S02]  /*6420*/  F2FP.BF16.F32.PACK_AB R2, R206, R207 ;  /* 0x000000cfce02723e */ /* 0x004fc400000010ff */
[----:B-1----:R-:W-:Y:S02]  /*6430*/  PRMT R5, R9, 0x5410, R6 ;  /* 0x0000541009057816 */ /* 0x002fe40000000006 */
[----:B----4-:R-:W-:Y:S02]  /*6440*/  PRMT R3, R0, 0x7632, R3 ;  /* 0x0000763200037816 */ /* 0x010fe40000000003 */
[--C-:B------:R-:W-:Y:S01]  /*6450*/  HSET2.LE.AND R0, R7, R12.reuse, PT ;  /* 0x0000000c07007233 */ /* 0x100fe20003803000 */
[----:B------:R-:W-:Y:S01]  /*6460*/  FFMA.FTZ R7, R139, UR6, -R32 ;  /* 0x000000068b077c23 */ /* 0x000fe20008010820 */
[----:B------:R-:W-:Y:S01]  /*6470*/  LOP3.LUT R3, R3, 0xff, RZ, 0xc0, !PT ;  /* 0x000000ff03037812 */ /* 0x000fe200078ec0ff */
[----:B------:R-:W-:Y:S02]  /*6480*/  IMAD.MOV.U32 R139, RZ, RZ, R48 ;  /* 0x000000ffff8b7224 */ /* 0x000fe400078e0030 */
[----:B------:R-:W-:Y:S01]  /*6490*/  LOP3.LUT R10, R2, R0, RZ, 0xc0, !PT ;  /* 0x00000000020a7212 */ /* 0x000fe200078ec0ff */
[----:B------:R-:W-:Y:S01]  /*64a0*/  IMAD.MOV.U32 R48, RZ, RZ, R199 ;  /* 0x000000ffff307224 */ /* 0x000fe200078e00c7 */
[----:B------:R-:W-:Y:S01]  /*64b0*/  HSET2.LE.AND R0, R11, R12, PT ;  /* 0x0000000c0b007233 */ /* 0x000fe20003803000 */
[----:B------:R1:W-:Y:S01]  /*64c0*/  MUFU.EX2 R199, R7 ;  /* 0x0000000700c77308 */ /* 0x0003e20000000800 */
[----:B-----5:R-:W-:-:S02]  /*64d0*/  F2FP.BF16.F32.PACK_AB R2, R202, R203 ;  /* 0x000000cbca02723e */ /* 0x020fc400000010ff */
[----:B------:R-:W-:Y:S01]  /*64e0*/  PRMT R6, R3, 0x5410, R8 ;  /* 0x0000541003067816 */ /* 0x000fe20000000008 */
[----:B------:R-:W-:Y:S01]  /*64f0*/  FFMA.FTZ R8, R51, UR6, -R32 ;  /* 0x0000000633087c23 */ /* 0x000fe20008010820 */
[--C-:B------:R-:W-:Y:S01]  /*6500*/  HSET2.LE.AND R3, R5, R12.reuse, PT ;  /* 0x0000000c05037233 */ /* 0x100fe20003803000 */
[----:B------:R-:W-:Y:S01]  /*6510*/  IMAD.MOV.U32 R51, RZ, RZ, R28 ;  /* 0x000000ffff337224 */ /* 0x000fe200078e001c */
[----:B------:R-:W-:Y:S01]  /*6520*/  F2FP.BF16.F32.PACK_AB R5, R208, R214 ;  /* 0x000000d6d005723e */ /* 0x000fe200000010ff */
[----:B------:R2:W-:Y:S01]  /*6530*/  MUFU.EX2 R201, R8 ;  /* 0x0000000800c97308 */ /* 0x0005e20000000800 */
[----:B------:R-:W-:Y:S01]  /*6540*/  LOP3.LUT R11, R2, R0, RZ, 0xc0, !PT ;  /* 0x00000000020b7212 */ /* 0x000fe200078ec0ff */
[----:B------:R-:W-:Y:S01]  /*6550*/  FFMA.FTZ R2, R49, UR6, -R32 ;  /* 0x0000000631027c23 */ /* 0x000fe20008010820 */
[----:B------:R-:W-:Y:S01]  /*6560*/  LOP3.LUT R0, R4, 0xffff, RZ, 0xc0, !PT ;  /* 0x0000ffff04007812 */ /* 0x000fe200078ec0ff */
[----:B------:R-:W-:Y:S01]  /*6570*/  IMAD.MOV.U32 R49, RZ, RZ, R36 ;  /* 0x000000ffff317224 */ /* 0x000fe200078e0024 */
[----:B------:R-:W-:-:S02]  /*6580*/  HSET2.LE.AND R6, R6, R12, PT ;  /* 0x0000000c06067233 */ /* 0x000fc40003803000 */
[----:B------:R-:W-:Y:S01]  /*6590*/  SHF.R.U32.HI R0, RZ, 0x8, R0 ;  /* 0x00000008ff007819 */ /* 0x000fe20000011600 */
[----:B------:R3:W4:Y:S01]  /*65a0*/  MUFU.EX2 R198, R2 ;  /* 0x0000000200c67308 */ /* 0x0007220000000800 */
[----:B-1----:R-:W-:-:S04]  /*65b0*/  F2FP.BF16.F32.PACK_AB R7, R204, R205 ;  /* 0x000000cdcc07723e */ /* 0x002fc800000010ff */
[----:B------:R-:W-:Y:S02]  /*65c0*/  LOP3.LUT R9, R7, R6, RZ, 0xc0, !PT ;  /* 0x0000000607097212 */ /* 0x000fe400078ec0ff */
[----:B------:R-:W-:Y:S02]  /*65d0*/  PRMT R6, R17, 0x5410, R18 ;  /* 0x0000541011067816 */ /* 0x000fe40000000012 */
[----:B--2---:R-:W-:Y:S02]  /*65e0*/  LOP3.LUT R8, R5, R3, RZ, 0xc0, !PT ;  /* 0x0000000305087212 */ /* 0x004fe400078ec0ff */
[----:B------:R-:W-:Y:S02]  /*65f0*/  LOP3.LUT R3, R4, 0xff, RZ, 0xc0, !PT ;  /* 0x000000ff04037812 */ /* 0x000fe400078ec0ff */
[----:B------:R-:W-:Y:S02]  /*6600*/  LOP3.LUT R5, R19, 0xff, RZ, 0xc0, !PT ;  /* 0x000000ff13057812 */ /* 0x000fe400078ec0ff */
[----:B------:R-:W-:Y:S01]  /*6610*/  PRMT R16, R3, 0x5410, R0 ;  /* 0x0000541003107816 */ /* 0x000fe20000000000 */
[--C-:B------:R-:W-:Y:S01]  /*6620*/  FFMA.FTZ R3, R105, UR6, -R15.reuse ;  /* 0x0000000669037c23 */ /* 0x100fe2000801080f */
[----:B---3--:R-:W-:Y:S01]  /*6630*/  FFMA.FTZ R2, R106, UR6, -R15 ;  /* 0x000000066a027c23 */ /* 0x008fe2000801080f */
[----:B------:R-:W-:Y:S01]  /*6640*/  SHF.R.U32.HI R0, RZ, 0x18, R4 ;  /* 0x00000018ff007819 */ /* 0x000fe20000011604 */
[----:B------:R-:W-:Y:S01]  /*6650*/  HMMA.16816.F32.BF16 R40, R8, R92, RZ ;  /* 0x0000005c0828723c */ /* 0x000fe200000418ff */
[----:B------:R1:W-:Y:S01]  /*6660*/  MUFU.EX2 R196, R3 ;  /* 0x0000000300c47308 */ /* 0x0003e20000000800 */
[----:B------:R-:W-:Y:S01]  /*6670*/  PRMT R5, R5, 0x5410, R21 ;  /* 0x0000541005057816 */ /* 0x000fe20000000015 */
[----:B------:R-:W-:-:S02]  /*6680*/  IMAD.MOV.U32 R92, RZ, RZ, R30 ;  /* 0x000000ffff5c7224 */ /* 0x000fc400078e001e */
[----:B------:R-:W-:Y:S02]  /*6690*/  IMAD.MOV.U32 R105, RZ, RZ, R31 ;  /* 0x000000ffff697224 */ /* 0x000fe400078e001f */
[----:B------:R-:W-:Y:S01]  /*66a0*/  IMAD.MOV.U32 R106, RZ, RZ, R174 ;  /* 0x000000ffff6a7224 */ /* 0x000fe200078e00ae */
[C---:B------:R-:W-:Y:S01]  /*66b0*/  HMMA.16816.F32.BF16 R44, R8.reuse, R94, RZ ;  /* 0x0000005e082c723c */ /* 0x040fe200000418ff */
[----:B------:R2:W3:Y:S01]  /*66c0*/  MUFU.EX2 R197, R2 ;  /* 0x0000000200c57308 */ /* 0x0004e20000000800 */
[----:B------:R-:W-:Y:S02]  /*66d0*/  IMAD.MOV.U32 R95, RZ, RZ, R29 ;  /* 0x000000ffff5f7224 */ /* 0x000fe400078e001d */
[----:B------:R-:W-:Y:S02]  /*66e0*/  IMAD.MOV.U32 R93, RZ, RZ, R55 ;  /* 0x000000ffff5d7224 */ /* 0x000fe400078e0037 */
[----:B------:R-:W-:Y:S02]  /*66f0*/  IMAD.MOV.U32 R94, RZ, RZ, R61 ;  /* 0x000000ffff5e7224 */ /* 0x000fe400078e003d */
[----:B------:R-:W-:Y:S01]  /*6700*/  HMMA.16816.F32.BF16 R28, R8, R112, RZ ;  /* 0x00000070081c723c */ /* 0x000fe200000418ff */
[----:B------:R-:W-:-:S02]  /*6710*/  IMAD.MOV.U32 R113, RZ, RZ, R173 ;  /* 0x000000ffff717224 */ /* 0x000fc400078e00ad */
[----:B-1----:R-:W-:Y:S01]  /*6720*/  FFMA.FTZ R3, R145, UR6, -R15 ;  /* 0x0000000691037c23 */ /* 0x002fe2000801080f */
[----:B------:R-:W-:Y:S02]  /*6730*/  IMAD.MOV.U32 R145, RZ, RZ, R63 ;  /* 0x000000ffff917224 */ /* 0x000fe400078e003f */
[----:B------:R-:W-:Y:S01]  /*6740*/  IMAD.MOV.U32 R112, RZ, RZ, R165 ;  /* 0x000000ffff707224 */ /* 0x000fe200078e00a5 */
[----:B------:R1:W-:Y:S01]  /*6750*/  MUFU.EX2 R173, R3 ;  /* 0x0000000300ad7308 */ /* 0x0003e20000000800 */
[----:B------:R-:W-:Y:S01]  /*6760*/  HMMA.16816.F32.BF16 R36, R8, R116, RZ ;  /* 0x000000740824723c */ /* 0x000fe200000418ff */
[----:B------:R-:W-:Y:S01]  /*6770*/  IMAD.MOV.U32 R117, RZ, RZ, R53 ;  /* 0x000000ffff757224 */ /* 0x000fe200078e0035 */
[----:B--2---:R-:W-:Y:S01]  /*6780*/  PRMT R2, R4, 0x7632, R2 ;  /* 0x0000763204027816 */ /* 0x004fe20000000002 */
[----:B------:R-:W-:Y:S01]  /*6790*/  IMAD.MOV.U32 R116, RZ, RZ, R54 ;  /* 0x000000ffff747224 */ /* 0x000fe200078e0036 */
[----:B------:R-:W-:Y:S02]  /*67a0*/  LOP3.LUT R4, R6, 0xff00ff, RZ, 0xc0, !PT ;  /* 0x00ff00ff06047812 */ /* 0x000fe400078ec0ff */
[----:B------:R-:W-:-:S02]  /*67b0*/  LOP3.LUT R2, R2, 0xff, RZ, 0xc0, !PT ;  /* 0x000000ff02027812 */ /* 0x000fc400078ec0ff */
[C---:B------:R-:W-:Y:S01]  /*67c0*/  HMMA.16816.F32.BF16 R52, R8.reuse, R118, RZ ;  /* 0x000000760834723c */ /* 0x040fe200000418ff */
[----:B------:R-:W-:Y:S01]  /*67d0*/  IMAD.MOV.U32 R118, RZ, RZ, R66 ;  /* 0x000000ffff767224 */ /* 0x000fe200078e0042 */
[----:B------:R-:W-:Y:S01]  /*67e0*/  PRMT R13, R2, 0x5410, R0 ;  /* 0x00005410020d7816 */ /* 0x000fe20000000000 */
[----:B------:R-:W-:Y:S01]  /*67f0*/  FFMA.FTZ R2, R144, UR6, -R15 ;  /* 0x0000000690027c23 */ /* 0x000fe2000801080f */
[----:B------:R-:W-:Y:S01]  /*6800*/  HSET2.LE.AND R0, R5, R12, PT ;  /* 0x0000000c05007233 */ /* 0x000fe20003803000 */
[----:B------:R-:W-:Y:S02]  /*6810*/  IMAD.MOV.U32 R119, RZ, RZ, R67 ;  /* 0x000000ffff777224 */ /* 0x000fe400078e0043 */
[----:B------:R4:W2:Y:S01]  /*6820*/  MUFU.EX2 R174, R2 ;  /* 0x0000000200ae7308 */ /* 0x0008a20000000800 */
[----:B------:R-:W-:Y:S01]  /*6830*/  IMAD.MOV.U32 R144, RZ, RZ, R62 ;  /* 0x000000ffff907224 */ /* 0x000fe200078e003e */
[----:B------:R-:W-:Y:S01]  /*6840*/  HMMA.16816.F32.BF16 R24, R8, R124, RZ ;  /* 0x0000007c0818723c */ /* 0x000fe200000418ff */
[----:B------:R-:W-:-:S02]  /*6850*/  IMAD.MOV.U32 R124, RZ, RZ, R70 ;  /* 0x000000ffff7c7224 */ /* 0x000fc400078e0046 */
[----:B------:R-:W-:Y:S02]  /*6860*/  IMAD.MOV.U32 R125, RZ, RZ, R71 ;  /* 0x000000ffff7d7224 */ /* 0x000fe400078e0047 */
[----:B-1----:R-:W-:Y:S02]  /*6870*/  IMAD.MOV.U32 R3, RZ, RZ, R143 ;  /* 0x000000ffff037224 */ /* 0x002fe400078e008f */
[----:B------:R-:W-:Y:S01]  /*6880*/  IMAD.MOV.U32 R143, RZ, RZ, R146 ;  /* 0x000000ffff8f7224 */ /* 0x000fe200078e0092 */
[----:B------:R-:W-:Y:S01]  /*6890*/  HMMA.16816.F32.BF16 R60, R8, R114, RZ ;  /* 0x00000072083c723c */ /* 0x000fe200000418ff */
[----:B------:R-:W-:Y:S02]  /*68a0*/  IMAD.MOV.U32 R114, RZ, RZ, R68 ;  /* 0x000000ffff727224 */ /* 0x000fe400078e0044 */
[----:B------:R-:W-:Y:S01]  /*68b0*/  IMAD.MOV.U32 R115, RZ, RZ, R69 ;  /* 0x000000ffff737224 */ /* 0x000fe200078e0045 */
[----:B----4-:R-:W-:-:S04]  /*68c0*/  F2FP.BF16.F32.PACK_AB R2, R198, R201 ;  /* 0x000000c9c602723e */ /* 0x010fc800000010ff */
[C---:B------:R-:W-:Y:S01]  /*68d0*/  HMMA.16816.F32.BF16 R64, R8.reuse, R126, RZ ;  /* 0x0000007e0840723c */ /* 0x040fe200000418ff */
[----:B------:R-:W-:Y:S01]  /*68e0*/  IMAD.MOV.U32 R126, RZ, RZ, R22 ;  /* 0x000000ffff7e7224 */ /* 0x000fe200078e0016 */
[----:B------:R-:W-:Y:S01]  /*68f0*/  LOP3.LUT R6, R2, R0, RZ, 0xc0, !PT ;  /* 0x0000000002067212 */ /* 0x000fe200078ec0ff */
[----:B------:R-:W-:Y:S01]  /*6900*/  IMAD.MOV.U32 R127, RZ, RZ, R23 ;  /* 0x000000ffff7f7224 */ /* 0x000fe200078e0017 */
[----:B------:R-:W-:Y:S02]  /*6910*/  HSET2.LE.AND R0, R4, R12, PT ;  /* 0x0000000c04007233 */ /* 0x000fe40003803000 */
[----:B---3--:R-:W-:Y:S02]  /*6920*/  F2FP.BF16.F32.PACK_AB R2, R196, R197 ;  /* 0x000000c5c402723e */ /* 0x008fe400000010ff */
[----:B------:R-:W-:Y:S02]  /*6930*/  HMMA.16816.F32.BF16 R20, R8, R128, RZ ;  /* 0x000000800814723c */ /* 0x000fe400000418ff */
[----:B------:R-:W-:-:S02]  /*6940*/  LOP3.LUT R7, R2, R0, RZ, 0xc0, !PT ;  /* 0x0000000002077212 */ /* 0x000fc400078ec0ff */
[--C-:B------:R-:W-:Y:S02]  /*6950*/  HSET2.LE.AND R0, R16, R12.reuse, PT ;  /* 0x0000000c10007233 */ /* 0x100fe40003803000 */
[----:B------:R-:W-:Y:S02]  /*6960*/  F2FP.BF16.F32.PACK_AB R2, R199, R200 ;  /* 0x000000c8c702723e */ /* 0x000fe400000010ff */
[----:B------:R-:W-:Y:S02]  /*6970*/  HMMA.16816.F32.BF16 R16, R8, R132, RZ ;  /* 0x000000840810723c */ /* 0x000fe400000418ff */
[----:B------:R-:W-:Y:S02]  /*6980*/  LOP3.LUT R4, R2, R0, RZ, 0xc0, !PT ;  /* 0x0000000002047212 */ /* 0x000fe400078ec0ff */
[----:B------:R-:W-:Y:S02]  /*6990*/  HSET2.LE.AND R0, R13, R12, PT ;  /* 0x0000000c0d007233 */ /* 0x000fe40003803000 */
[----:B--2---:R-:W-:-:S02]  /*69a0*/  F2FP.BF16.F32.PACK_AB R2, R173, R174 ;  /* 0x000000aead02723e */ /* 0x004fc400000010ff */
[----:B------:R-:W-:Y:S01]  /*69b0*/  HMMA.16816.F32.BF16 R56, R8, R130, RZ ;  /* 0x000000820838723c */ /* 0x000fe200000418ff */
[--C-:B------:R-:W-:Y:S02]  /*69c0*/  SHF.R.U32.HI R13, RZ, 0x5, R213.reuse ;  /* 0x00000005ff0d7819 */ /* 0x100fe400000116d5 */
[----:B------:R-:W-:Y:S02]  /*69d0*/  LOP3.LUT R5, R2, R0, RZ, 0xc0, !PT ;  /* 0x0000000002057212 */ /* 0x000fe400078ec0ff */
[----:B------:R-:W-:-:S03]  /*69e0*/  SHF.R.U32.HI R2, RZ, 0x5, R213 ;  /* 0x00000005ff027819 */ /* 0x000fc600000116d5 */
[----:B------:R-:W-:Y:S01]  /*69f0*/  HMMA.16816.F32.BF16 R68, R8, R134, RZ ;  /* 0x000000860844723c */ /* 0x000fe200000418ff */
[----:B------:R-:W-:Y:S02]  /*6a00*/  IMAD.MOV.U32 R8, RZ, RZ, R144 ;  /* 0x000000ffff087224 */ /* 0x000fe400078e0090 */
[----:B------:R-:W-:Y:S02]  /*6a10*/  IMAD.MOV.U32 R9, RZ, RZ, R145 ;  /* 0x000000ffff097224 */ /* 0x000fe400078e0091 */
[----:B------:R-:W-:Y:S02]  /*6a20*/  IMAD.MOV.U32 R10, RZ, RZ, R118 ;  /* 0x000000ffff0a7224 */ /* 0x000fe400078e0076 */
[----:B------:R-:W-:Y:S01]  /*6a30*/  IMAD.MOV.U32 R11, RZ, RZ, R119 ;  /* 0x000000ffff0b7224 */ /* 0x000fe200078e0077 */
[----:B------:R-:W-:Y:S01]  /*6a40*/  HMMA.16816.F32.BF16 R72, R4, R96, R40 ;  /* 0x000000600448723c */ /* 0x000fe20000041828 */
[----:B------:R-:W-:Y:S01]  /*6a50*/  IMAD.MOV.U32 R40, RZ, RZ, R8 ;  /* 0x000000ffff287224 */ /* 0x000fe200078e0008 */
[----:B------:R-:W1:Y:S01]  /*6a60*/  S2R R96, SR_CTAID.X ;  /* 0x0000000000607919 */ /* 0x000e620000002500 */
[----:B------:R-:W-:-:S02]  /*6a70*/  IMAD.MOV.U32 R43, RZ, RZ, R115 ;  /* 0x000000ffff2b7224 */ /* 0x000fc400078e0073 */
[----:B------:R-:W-:Y:S01]  /*6a80*/  IMAD.MOV.U32 R42, RZ, RZ, R114 ;  /* 0x000000ffff2a7224 */ /* 0x000fe200078e0072 */
[----:B------:R-:W2:Y:S01]  /*6a90*/  S2R R8, SR_CTAID.X ;  /* 0x0000000000087919 */ /* 0x000ea20000002500 */
[----:B------:R-:W-:Y:S01]  /*6aa0*/  IMAD.MOV.U32 R41, RZ, RZ, R9 ;  /* 0x000000ffff297224 */ /* 0x000fe200078e0009 */
[----:B------:R-:W-:Y:S01]  /*6ab0*/  LOP3.LUT R0, R227, UR7, R43, 0x96, !PT ;  /* 0x00000007e3007c12 */ /* 0x000fe2000f8e962b */
[C---:B------:R-:W-:Y:S01]  /*6ac0*/  HMMA.16816.F32.BF16 R128, R4.reuse, R108, R36 ;  /* 0x0000006c0480723c */ /* 0x040fe20000041824 */
[----:B------:R-:W-:Y:S02]  /*6ad0*/  IMAD.MOV.U32 R42, RZ, RZ, R10 ;  /* 0x000000ffff2a7224 */ /* 0x000fe400078e000a */
[----:B------:R-:W-:Y:S02]  /*6ae0*/  IMAD.MOV.U32 R43, RZ, RZ, R11 ;  /* 0x000000ffff2b7224 */ /* 0x000fe400078e000b */
[----:B------:R-:W-:Y:S02]  /*6af0*/  IMAD.MOV.U32 R108, RZ, RZ, R126 ;  /* 0x000000ffff6c7224 */ /* 0x000fe400078e007e */
[----:B------:R-:W-:Y:S01]  /*6b00*/  IMAD.MOV.U32 R109, RZ, RZ, R127 ;  /* 0x000000ffff6d7224 */ /* 0x000fe200078e007f */
[----:B------:R-:W-:Y:S01]  /*6b10*/  HMMA.16816.F32.BF16 R132, R4, R84, R20 ;  /* 0x000000540484723c */ /* 0x000fe20000041814 */
[----:B------:R-:W-:-:S04]  /*6b20*/  IMAD.WIDE.U32 R10, R0, -0x326172a9, RZ ;  /* 0xcd9e8d57000a7825 */ /* 0x000fc800078e00ff */
[----:B------:R-:W-:Y:S01]  /*6b30*/  IMAD.MOV.U32 R126, RZ, RZ, R116 ;  /* 0x000000ffff7e7224 */ /* 0x000fe200078e0074 */
[----:B------:R-:W-:Y:S01]  /*6b40*/  LOP3.LUT R0, R153, R10, R109, 0x96, !PT ;  /* 0x0000000a99007212 */ /* 0x000fe200078e966d */
[----:B------:R-:W-:Y:S01]  /*6b50*/  IMAD.MOV.U32 R36, RZ, RZ, R124 ;  /* 0x000000ffff247224 */ /* 0x000fe200078e007c */
[C---:B------:R-:W-:Y:S01]  /*6b60*/  HMMA.16816.F32.BF16 R64, R4.reuse, R90, R64 ;  /* 0x0000005a0440723c */ /* 0x040fe20000041840 */
[----:B------:R-:W-:Y:S02]  /*6b70*/  IMAD.MOV.U32 R127, RZ, RZ, R117 ;  /* 0x000000ffff7f7224 */ /* 0x000fe400078e0075 */
[----:B------:R-:W-:Y:S02]  /*6b80*/  IMAD.MOV.U32 R37, RZ, RZ, R125 ;  /* 0x000000ffff257224 */ /* 0x000fe400078e007d */
[----:B------:R-:W-:Y:S02]  /*6b90*/  IMAD.MOV.U32 R124, RZ, RZ, R141 ;  /* 0x000000ffff7c7224 */ /* 0x000fe400078e008d */
[----:B------:R-:W-:Y:S01]  /*6ba0*/  IMAD.MOV.U32 R39, RZ, RZ, R41 ;  /* 0x000000ffff277224 */ /* 0x000fe200078e0029 */
[----:B------:R-:W-:Y:S01]  /*6bb0*/  HMMA.16816.F32.BF16 R56, R4, R86, R56 ;  /* 0x000000560438723c */ /* 0x000fe20000041838 */
[----:B-1----:R-:W-:-:S02]  /*6bc0*/  IMAD R96, R96, 0x8, R2 ;  /* 0x0000000860607824 */ /* 0x002fc400078e0202 */
[----:B------:R-:W-:Y:S02]  /*6bd0*/  IMAD.MOV.U32 R125, RZ, RZ, R142 ;  /* 0x000000ffff7d7224 */ /* 0x000fe400078e008e */
[----:B--2---:R-:W-:Y:S02]  /*6be0*/  IMAD R8, R8, 0x8, R13 ;  /* 0x0000000808087824 */ /* 0x004fe400078e020d */
[----:B------:R-:W-:Y:S01]  /*6bf0*/  IMAD.WIDE.U32 R96, R96, -0x326172a9, RZ ;  /* 0xcd9e8d5760607825 */ /* 0x000fe200078e00ff */
[----:B------:R-:W-:Y:S01]  /*6c00*/  HMMA.16816.F32.BF16 R116, R4, R88, R24 ;  /* 0x000000580474723c */ /* 0x000fe20000041818 */
[----:B------:R-:W-:Y:S02]  /*6c10*/  LDSM.16.MT88.4 R24, [R50+0x800] ;  /* 0x000800003218783b */ /* 0x000fe40000004200 */
[----:B------:R-:W-:Y:S01]  /*6c20*/  VIADD R8, R8, 0x4 ;  /* 0x0000000408087836 */ /* 0x000fe20000000000 */
[----:B------:R-:W-:Y:S01]  /*6c30*/  LOP3.LUT R2, R152, R96, R11, 0x96, !PT ;  /* 0x0000006098027212 */ /* 0x000fe200078e960b */
[----:B------:R-:W-:-:S02]  /*6c40*/  IMAD.MOV.U32 R41, RZ, RZ, R43 ;  /* 0x000000ffff297224 */ /* 0x000fc400078e002b */
[----:B------:R-:W-:Y:S01]  /*6c50*/  IMAD.WIDE.U32 R8, R8, -0x326172a9, RZ ;  /* 0xcd9e8d5708087825 */ /* 0x000fe200078e00ff */
[----:B------:R-:W-:Y:S01]  /*6c60*/  LOP3.LUT R9, R153, R10, R37, 0x96, !PT ;  /* 0x0000000a99097212 */ /* 0x000fe200078e9625 */
[C---:B------:R-:W-:Y:S02]  /*6c70*/  HMMA.16816.F32.BF16 R96, R4.reuse, R98, R44 ;  /* 0x000000620460723c */ /* 0x040fe4000004182c */
[----:B------:R-:W-:Y:S01]  /*6c80*/  IMAD.MOV.U32 R43, RZ, RZ, R126 ;  /* 0x000000ffff2b7224 */ /* 0x000fe200078e007e */
[----:B------:R-:W-:Y:S01]  /*6c90*/  LOP3.LUT R8, R152, R8, R11, 0x96, !PT ;  /* 0x0000000898087212 */ /* 0x000fe200078e960b */
[----:B------:R-:W-:Y:S02]  /*6ca0*/  IMAD.MOV.U32 R126, RZ, RZ, R127 ;  /* 0x000000ffff7e7224 */ /* 0x000fe400078e007f */
[----:B------:R-:W-:Y:S02]  /*6cb0*/  IMAD.MOV.U32 R127, RZ, RZ, R124 ;  /* 0x000000ffff7f7224 */ /* 0x000fe400078e007c */
[----:B------:R-:W-:Y:S01]  /*6cc0*/  IMAD.MOV.U32 R124, RZ, RZ, R125 ;  /* 0x000000ffff7c7224 */ /* 0x000fe200078e007d */
[----:B------:R-:W-:Y:S01]  /*6cd0*/  HMMA.16816.F32.BF16 R68, R4, R82, R68 ;  /* 0x000000520444723c */ /* 0x000fe20000041844 */
[----:B------:R-:W-:-:S02]  /*6ce0*/  IMAD.MOV.U32 R125, RZ, RZ, R3 ;  /* 0x000000ffff7d7224 */ /* 0x000fc400078e0003 */
[----:B------:R-:W-:Y:S02]  /*6cf0*/  IMAD.MOV.U32 R38, RZ, RZ, R40 ;  /* 0x000000ffff267224 */ /* 0x000fe400078e0028 */
[----:B------:R-:W-:-:S04]  /*6d00*/  IMAD.WIDE.U32 R2, R2, -0x2daee0ad, RZ ;  /* 0xd2511f5302027825 */ /* 0x000fc800078e00ff */
[----:B------:R-:W-:Y:S01]  /*6d10*/  IMAD.WIDE.U32 R10, R0, -0x2daee0ad, RZ ;  /* 0xd2511f53000a7825 */ /* 0x000fe200078e00ff */
[----:B------:R-:W-:-:S03]  /*6d20*/  LOP3.LUT R0, R157, R38, R3, 0x96, !PT ;  /* 0x000000269d007212 */ /* 0x000fc600078e9603 */
[----:B------:R-:W-:Y:S01]  /*6d30*/  IMAD.MOV.U32 R40, RZ, RZ, R42 ;  /* 0x000000ffff287224 */ /* 0x000fe200078e002a */
[----:B------:R-:W-:Y:S01]  /*6d40*/  LOP3.LUT R13, R154, R2, R11, 0x96, !PT ;  /* 0x000000029a0d7212 */ /* 0x000fe200078e960b */
[----:B------:R-:W-:-:S04]  /*6d50*/  IMAD.WIDE.U32 R2, R8, -0x2daee0ad, RZ ;  /* 0xd2511f5308027825 */ /* 0x000fc800078e00ff */
[----:B------:R-:W-:Y:S01]  /*6d60*/  IMAD.WIDE.U32 R8, R9, -0x2daee0ad, RZ ;  /* 0xd2511f5309087825 */ /* 0x000fe200078e00ff */
[----:B------:R-:W-:-:S03]  /*6d70*/  LOP3.LUT R3, R157, R40, R3, 0x96, !PT ;  /* 0x000000289d037212 */ /* 0x000fc600078e9603 */
[----:B------:R-:W-:Y:S01]  /*6d80*/  IMAD.MOV.U32 R114, RZ, RZ, R159 ;  /* 0x000000ffff727224 */ /* 0x000fe200078e009f */
[----:B------:R-:W-:Y:S01]  /*6d90*/  LOP3.LUT R9, R154, R2, R9, 0x96, !PT ;  /* 0x000000029a097212 */ /* 0x000fe200078e9609 */
[----:B------:R-:W-:Y:S02]  /*6da0*/  IMAD.MOV.U32 R115, RZ, RZ, R167 ;  /* 0x000000ffff737224 */ /* 0x000fe400078e00a7 */
[----:B------:R-:W-:Y:S02]  /*6db0*/  IMAD.MOV.U32 R159, RZ, RZ, R166 ;  /* 0x000000ffff9f7224 */ /* 0x000fe400078e00a6 */
[----:B------:R-:W-:Y:S02]  /*6dc0*/  IMAD.MOV.U32 R141, RZ, RZ, R164 ;  /* 0x000000ffff8d7224 */ /* 0x000fe400078e00a4 */
[----:B------:R-:W-:Y:S01]  /*6dd0*/  HMMA.16816.F32.BF16 R164, R4, R80, R16 ;  /* 0x0000005004a4723c */ /* 0x000fe20000041810 */
[----:B------:R-:W-:-:S04]  /*6de0*/  IMAD.WIDE.U32 R16, R0, -0x326172a9, RZ ;  /* 0xcd9e8d5700107825 */ /* 0x000fc800078e00ff */
[----:B------:R-:W-:Y:S01]  /*6df0*/  IMAD.WIDE.U32 R2, R3, -0x326172a9, RZ ;  /* 0xcd9e8d5703027825 */ /* 0x000fe200078e00ff */
[----:B------:R-:W-:-:S03]  /*6e00*/  LOP3.LUT R0, R155, R108, R17, 0x96, !PT ;  /* 0x0000006c9b007212 */ /* 0x000fc600078e9611 */
[----:B------:R-:W-:Y:S01]  /*6e10*/  IMAD.MOV.U32 R81, RZ, RZ, R94 ;  /* 0x000000ffff517224 */ /* 0x000fe200078e005e */
[----:B------:R-:W-:Y:S01]  /*6e20*/  LOP3.LUT R3, R155, R36, R3, 0x96, !PT ;  /* 0x000000249b037212 */ /* 0x000fe200078e9603 */
[----:B------:R-:W-:-:S04]  /*6e30*/  IMAD.WIDE.U32 R18, R0, -0x2daee0ad, RZ ;  /* 0xd2511f5300127825 */ /* 0x000fc800078e00ff */
[----:B------:R-:W-:Y:S01]  /*6e40*/  FFMA.FTZ R0, R151, UR6, -R32 ;  /* 0x0000000697007c23 */ /* 0x000fe20008010820 */
[----:B------:R-:W-:Y:S01]  /*6e50*/  IMAD.WIDE.U32 R20, R3, -0x2daee0ad, RZ ;  /* 0xd2511f5303147825 */ /* 0x000fe200078e00ff */
[----:B------:R-:W-:-:S03]  /*6e60*/  LOP3.LUT R11, R156, R10, R19, 0x96, !PT ;  /* 0x0000000a9c0b7212 */ /* 0x000fc600078e9613 */
[----:B------:R-:W-:Y:S01]  /*6e70*/  IMAD.MOV.U32 R153, RZ, RZ, R95 ;  /* 0x000000ffff997224 */ /* 0x000fe200078e005f */
[----:B------:R-:W-:Y:S01]  /*6e80*/  LOP3.LUT R10, R156, R8, R21, 0x96, !PT ;  /* 0x000000089c0a7212 */ /* 0x000fe200078e9615 */
[----:B------:R-:W-:Y:S02]  /*6e90*/  IMAD.MOV.U32 R154, RZ, RZ, R92 ;  /* 0x000000ffff9a7224 */ /* 0x000fe400078e005c */
[----:B------:R-:W-:Y:S02]  /*6ea0*/  IMAD.MOV.U32 R155, RZ, RZ, R93 ;  /* 0x000000ffff9b7224 */ /* 0x000fe400078e005d */
[----:B------:R-:W-:Y:S01]  /*6eb0*/  HMMA.16816.F32.BF16 R92, R4, R122, R60 ;  /* 0x0000007a045c723c */ /* 0x000fe2000004183c */
[----:B------:R-:W-:Y:S02]  /*6ec0*/  IMAD.MOV.U32 R61, RZ, RZ, R49 ;  /* 0x000000ffff3d7224 */ /* 0x000fe400078e0031 */
[----:B------:R-:W-:Y:S02]  /*6ed0*/  IMAD.MOV.U32 R60, RZ, RZ, R48 ;  /* 0x000000ffff3c7224 */ /* 0x000fe400078e0030 */
[----:B------:R-:W-:-:S04]  /*6ee0*/  IMAD.WIDE.U32 R48, R13, -0x326172a9, RZ ;  /* 0xcd9e8d570d307825 */ /* 0x000fc800078e00ff */
[----:B------:R-:W-:Y:S01]  /*6ef0*/  IMAD.WIDE.U32 R46, R9, -0x326172a9, RZ ;  /* 0xcd9e8d57092e7825 */ /* 0x000fe200078e00ff */
[----:B------:R-:W-:-:S03]  /*6f00*/  LOP3.LUT R3, R158, R16, R49, 0x96, !PT ;  /* 0x000000109e037212 */ /* 0x000fc600078e9631 */
[----:B------:R-:W-:Y:S01]  /*6f10*/  IMAD.MOV.U32 R156, RZ, RZ, R105 ;  /* 0x000000ffff9c7224 */ /* 0x000fe200078e0069 */
[----:B------:R-:W-:Y:S01]  /*6f20*/  LOP3.LUT R2, R158, R2, R47, 0x96, !PT ;  /* 0x000000029e027212 */ /* 0x000fe200078e962f */
[----:B------:R1:W-:Y:S01]  /*6f30*/  MUFU.EX2 R105, R0 ;  /* 0x0000000000697308 */ /* 0x0003e20000000800 */
[----:B------:R-:W-:Y:S02]  /*6f40*/  IMAD.MOV.U32 R142, RZ, RZ, R147 ;  /* 0x000000ffff8e7224 */ /* 0x000fe400078e0093 */
[----:B------:R-:W-:Y:S01]  /*6f50*/  IMAD.MOV.U32 R158, RZ, RZ, R106 ;  /* 0x000000ffff9e7224 */ /* 0x000fe200078e006a */
[----:B------:R-:W-:Y:S01]  /*6f60*/  HMMA.16816.F32.BF16 R144, R4, R120, R28 ;  /* 0x000000780490723c */ /* 0x000fe2000004181c */
[----:B------:R-:W-:Y:S01]  /*6f70*/  IMAD.MOV.U32 R151, RZ, RZ, R140 ;  /* 0x000000ffff977224 */ /* 0x000fe200078e008c */
[----:B------:R-:W2:Y:S01]  /*6f80*/  LDSM.16.MT88.4 R28, [R212+0xb800] ;  /* 0x00b80000d41c783b */ /* 0x000ea20000004200 */
[----:B------:R-:W-:Y:S02]  /*6f90*/  IMAD.MOV.U32 R140, RZ, RZ, R141 ;  /* 0x000000ffff8c7224 */ /* 0x000fe400078e008d */
[----:B------:R-:W-:-:S02]  /*6fa0*/  IMAD.MOV.U32 R141, RZ, RZ, R142 ;  /* 0x000000ffff8d7224 */ /* 0x000fc400078e008e */
[----:B------:R-:W-:Y:S02]  /*6fb0*/  IMAD.MOV.U32 R39, RZ, RZ, R127 ;  /* 0x000000ffff277224 */ /* 0x000fe400078e007f */
[----:B------:R-:W-:Y:S02]  /*6fc0*/  IMAD.MOV.U32 R142, RZ, RZ, R143 ;  /* 0x000000ffff8e7224 */ /* 0x000fe400078e008f */
[----:B------:R-:W-:Y:S02]  /*6fd0*/  IMAD.MOV.U32 R127, RZ, RZ, R114 ;  /* 0x000000ffff7f7224 */ /* 0x000fe400078e0072 */
[----:B-1----:R-:W-:Y:S01]  /*6fe0*/  FFMA.FTZ R0, R149, UR6, -R32 ;  /* 0x0000000695007c23 */ /* 0x002fe20008010820 */
[----:B------:R-:W-:Y:S02]  /*6ff0*/  IMAD.MOV.U32 R143, RZ, RZ, R107 ;  /* 0x000000ffff8f7224 */ /* 0x000fe400078e006b */
[----:B------:R-:W-:Y:S01]  /*7000*/  IMAD.MOV.U32 R40, RZ, RZ, R124 ;  /* 0x000000ffff287224 */ /* 0x000fe200078e007c */
[----:B------:R1:W-:Y:S01]  /*7010*/  MUFU.EX2 R106, R0 ;  /* 0x00000000006a7308 */ /* 0x0003e20000000800 */
[----:B------:R-:W-:-:S02]  /*7020*/  IMAD.MOV.U32 R41, RZ, RZ, R125 ;  /* 0x000000ffff297224 */ /* 0x000fc400078e007d */
[----:B------:R-:W-:Y:S02]  /*7030*/  IMAD.MOV.U32 R91, RZ, RZ, R127 ;  /* 0x000000ffff5b7224 */ /* 0x000fe400078e007f */
[----:B------:R-:W-:Y:S02]  /*7040*/  IMAD.MOV.U32 R124, RZ, RZ, R115 ;  /* 0x000000ffff7c7224 */ /* 0x000fe400078e0073 */
[----:B------:R-:W-:Y:S02]  /*7050*/  IMAD.MOV.U32 R125, RZ, RZ, R112 ;  /* 0x000000ffff7d7224 */ /* 0x000fe400078e0070 */
[----:B------:R-:W-:Y:S02]  /*7060*/  IMAD.MOV.U32 R42, RZ, RZ, R113 ;  /* 0x000000ffff2a7224 */ /* 0x000fe400078e0071 */
[----:B------:R-:W-:Y:S01]  /*7070*/  IMAD.MOV.U32 R127, RZ, RZ, R172 ;  /* 0x000000ffff7f7224 */ /* 0x000fe200078e00ac */
[----:B------:R-:W-:Y:S01]  /*7080*/  HMMA.16816.F32.BF16 R112, R4, R110, R52 ;  /* 0x0000006e0470723c */ /* 0x000fe20000041834 */
[----:B------:R-:W-:-:S04]  /*7090*/  IMAD.WIDE.U32 R52, R3, -0x2daee0ad, RZ ;  /* 0xd2511f5303347825 */ /* 0x000fc800078e00ff */
[----:B-1----:R-:W-:Y:S01]  /*70a0*/  FFMA.FTZ R0, R150, UR6, -R32 ;  /* 0x0000000696007c23 */ /* 0x002fe20008010820 */
[----:B------:R-:W-:-:S04]  /*70b0*/  IMAD.WIDE.U32 R44, R2, -0x2daee0ad, RZ ;  /* 0xd2511f53022c7825 */ /* 0x000fc800078e00ff */
[----:B------:R-:W-:Y:S01]  /*70c0*/  FFMA.FTZ R2, R137, UR6, -R15 ;  /* 0x0000000689027c23 */ /* 0x000fe2000801080f */
[----:B------:R1:W-:Y:S01]  /*70d0*/  MUFU.EX2 R107, R0 ;  /* 0x00000000006b7308 */ /* 0x0003e20000000800 */
[----:B------:R-:W-:Y:S01]  /*70e0*/  IMAD.MOV.U32 R88, RZ, RZ, R40 ;  /* 0x000000ffff587224 */ /* 0x000fe200078e0028 */
[----:B------:R-:W-:Y:S01]  /*70f0*/  LOP3.LUT R3, R160, R20, R45, 0x96, !PT ;  /* 0x00000014a0037212 */ /* 0x000fe200078e962d */
[----:B------:R-:W-:Y:S02]  /*7100*/  IMAD.MOV.U32 R152, RZ, RZ, R41 ;  /* 0x000000ffff987224 */ /* 0x000fe400078e0029 */
[----:B------:R-:W-:-:S03]  /*7110*/  IMAD.WIDE.U32 R40, R10, -0x326172a9, RZ ;  /* 0xcd9e8d570a287825 */ /* 0x000fc600078e00ff */
[----:B------:R3:W-:Y:S01]  /*7120*/  MUFU.EX2 R85, R2 ;  /* 0x0000000200557308 */ /* 0x0007e20000000800 */
[----:B------:R-:W-:Y:S02]  /*7130*/  IMAD.MOV.U32 R80, RZ, RZ, R42 ;  /* 0x000000ffff507224 */ /* 0x000fe400078e002a */
[----:B------:R-:W-:Y:S02]  /*7140*/  IMAD.MOV.U32 R63, RZ, RZ, R43 ;  /* 0x000000ffff3f7224 */ /* 0x000fe400078e002b */
[----:B------:R-:W-:-:S04]  /*7150*/  IMAD.WIDE.U32 R42, R11, -0x326172a9, RZ ;  /* 0xcd9e8d570b2a7825 */ /* 0x000fc800078e00ff */
[----:B-1----:R-:W-:Y:S01]  /*7160*/  FFMA.FTZ R0, R148, UR6, -R32 ;  /* 0x0000000694007c23 */ /* 0x002fe20008010820 */
[----:B------:R-:W-:Y:S02]  /*7170*/  IMAD.MOV.U32 R62, RZ, RZ, R126 ;  /* 0x000000ffff3e7224 */ /* 0x000fe400078e007e */
[----:B------:R-:W-:Y:S01]  /*7180*/  IMAD.MOV.U32 R90, RZ, RZ, R124 ;  /* 0x000000ffff5a7224 */ /* 0x000fe200078e007c */
[----:B------:R1:W4:Y:S01]  /*7190*/  MUFU.EX2 R172, R0 ;  /* 0x0000000000ac7308 */ /* 0x0003220000000800 */
[----:B------:R-:W-:Y:S02]  /*71a0*/  IMAD.MOV.U32 R157, RZ, RZ, R125 ;  /* 0x000000ffff9d7224 */ /* 0x000fe400078e007d */
[----:B------:R-:W-:Y:S02]  /*71b0*/  IMAD.MOV.U32 R124, RZ, RZ, R179 ;  /* 0x000000ffff7c7224 */ /* 0x000fe400078e00b3 */
[----:B---3--:R-:W-:-:S04]  /*71c0*/  IMAD.WIDE.U32 R2, R3, -0x326172a9, RZ ;  /* 0xcd9e8d5703027825 */ /* 0x008fc800078e00ff */
[----:B------:R-:W-:Y:S01]  /*71d0*/  IMAD.MOV.U32 R125, RZ, RZ, R178 ;  /* 0x000000ffff7d7224 */ /* 0x000fe200078e00b2 */
[----:B------:R-:W-:Y:S01]  /*71e0*/  PRMT R10, R2, 0x7771, RZ ;  /* 0x00007771020a7816 */ /* 0x000fe200000000ff */
[----:B------:R-:W-:Y:S02]  /*71f0*/  IMAD.MOV.U32 R126, RZ, RZ, R177 ;  /* 0x000000ffff7e7224 */ /* 0x000fe400078e00b1 */
[----:B------:R-:W-:Y:S02]  /*7200*/  IMAD.MOV.U32 R89, RZ, RZ, R39 ;  /* 0x000000ffff597224 */ /* 0x000fe400078e0027 */
[----:B------:R-:W-:Y:S01]  /*7210*/  LDSM.16.MT88.4 R36, [R50+0x2800] ;  /* 0x002800003224783b */ /* 0x000fe20000004200 */
[----:B------:R-:W-:Y:S02]  /*7220*/  IMAD.MOV.U32 R82, RZ, RZ, R154 ;  /* 0x000000ffff527224 */ /* 0x000fe400078e009a */
[----:B-1----:R-:W-:Y:S01]  /*7230*/  FFMA.FTZ R0, R138, UR6, -R15 ;  /* 0x000000068a007c23 */ /* 0x002fe2000801080f */
[----:B------:R-:W-:-:S02]  /*7240*/  IMAD.MOV.U32 R83, RZ, RZ, R153 ;  /* 0x000000ffff537224 */ /* 0x000fc400078e0099 */
[----:B------:R-:W-:Y:S01]  /*7250*/  IMAD.MOV.U32 R148, RZ, RZ, R139 ;  /* 0x000000ffff947224 */ /* 0x000fe200078e008b */
[----:B------:R1:W-:Y:S01]  /*7260*/  MUFU.EX2 R86, R0 ;  /* 0x0000000000567308 */ /* 0x0003e20000000800 */
[----:B------:R-:W-:Y:S02]  /*7270*/  IMAD.MOV.U32 R87, RZ, RZ, R136 ;  /* 0x000000ffff577224 */ /* 0x000fe400078e0088 */
[----:B------:R-:W-:Y:S02]  /*7280*/  IMAD.MOV.U32 R149, RZ, RZ, R88 ;  /* 0x000000ffff957224 */ /* 0x000fe400078e0058 */
[----:B------:R-:W-:Y:S01]  /*7290*/  IMAD.MOV.U32 R150, RZ, RZ, R89 ;  /* 0x000000ffff967224 */ /* 0x000fe200078e0059 */
[----:B-1----:R-:W-:-:S05]  /*72a0*/  LOP3.LUT R0, R160, R18, R53, 0x96, !PT ;  /* 0x00000012a0007212 */ /* 0x002fca00078e9635 */
[----:B------:R-:W-:-:S04]  /*72b0*/  IMAD.WIDE.U32 R8, R0, -0x326172a9, RZ ;  /* 0xcd9e8d5700087825 */ /* 0x000fc800078e00ff */
[----:B------:R-:W-:Y:S01]  /*72c0*/  FFMA.FTZ R0, R35, UR6, -R15 ;  /* 0x0000000623007c23 */ /* 0x000fe2000801080f */
[----:B------:R-:W-:Y:S01]  /*72d0*/  IMAD.MOV.U32 R7, RZ, RZ, R8 ;  /* 0x000000ffff077224 */ /* 0x000fe200078e0008 */
[C---:B------:R-:W-:Y:S02]  /*72e0*/  PRMT R6, R8.reuse, 0x7773, RZ ;  /* 0x0000777308067816 */ /* 0x040fe400000000ff */
[----:B------:R1:W-:Y:S01]  /*72f0*/  MUFU.EX2 R84, R0 ;  /* 0x0000000000547308 */ /* 0x0003e20000000800 */
[----:B------:R-:W-:Y:S02]  /*7300*/  PRMT R5, R8, 0x7772, RZ ;  /* 0x0000777208057816 */ /* 0x000fe400000000ff */
[----:B------:R-:W-:Y:S01]  /*7310*/  LOP3.LUT R4, R161, R42, R9, 0x96, !PT ;  /* 0x0000002aa1047212 */ /* 0x000fe200078e9609 */
[----:B------:R-:W-:Y:S01]  /*7320*/  IMAD.MOV.U32 R9, RZ, RZ, R2 ;  /* 0x000000ffff097224 */ /* 0x000fe200078e0002 */
[----:B------:R-:W-:Y:S01]  /*7330*/  PRMT R11, R5, 0x5410, R6 ;  /* 0x00005410050b7816 */ /* 0x000fe20000000006 */
[----:B------:R-:W-:Y:S01]  /*7340*/  FFMA.FTZ R5, R100, UR6, -R15 ;  /* 0x0000000664057c23 */ /* 0x000fe2000801080f */
[----:B------:R-:W-:-:S02]  /*7350*/  PRMT R6, R2, 0x7773, RZ ;  /* 0x0000777302067816 */ /* 0x000fc400000000ff */
[----:B------:R-:W-:Y:S01]  /*7360*/  PRMT R2, R2, 0x7772, RZ ;  /* 0x0000777202027816 */ /* 0x000fe200000000ff */
[----:B------:R3:W5:Y:S01]  /*7370*/  MUFU.EX2 R100, R5 ;  /* 0x0000000500647308 */ /* 0x0007620000000800 */
[----:B------:R-:W-:Y:S02]  /*7380*/  PRMT R8, R8, 0x7771, RZ ;  /* 0x0000777108087816 */ /* 0x000fe400000000ff */
[----:B------:R-:W-:Y:S02]  /*7390*/  PRMT R22, R2, 0x5410, R6 ;  /* 0x0000541002167816 */ /* 0x000fe40000000006 */
[----:B------:R-:W-:Y:S02]  /*73a0*/  SHF.R.U32.HI R2, RZ, 0x18, R4 ;  /* 0x00000018ff027819 */ /* 0x000fe40000011604 */
[----:B-1----:R-:W-:Y:S01]  /*73b0*/  LOP3.LUT R0, R161, R40, R3, 0x96, !PT ;  /* 0x00000028a1007212 */ /* 0x002fe200078e9603 */
[----:B------:R-:W-:Y:S01]  /*73c0*/  FFMA.FTZ R3, R162, UR6, -R33 ;  /* 0x00000006a2037c23 */ /* 0x000fe20008010821 */
[----:B------:R-:W-:-:S02]  /*73d0*/  LOP3.LUT R6, R4, 0xff, RZ, 0xc0, !PT ;  /* 0x000000ff04067812 */ /* 0x000fc400078ec0ff */
[----:B------:R-:W-:Y:S01]  /*73e0*/  LOP3.LUT R7, R7, 0xff, RZ, 0xc0, !PT ;  /* 0x000000ff07077812 */ /* 0x000fe200078ec0ff */
[----:B------:R1:W-:Y:S03]  /*73f0*/  MUFU.EX2 R47, R3 ;  /* 0x00000003002f7308 */ /* 0x0003e60000000800 */
[----:B------:R-:W-:Y:S01]  /*7400*/  PRMT R8, R7, 0x5410, R8 ;  /* 0x0000541007087816 */ /* 0x000fe20000000008 */
[----:B------:R-:W-:Y:S01]  /*7410*/  FFMA.FTZ R7, R163, UR6, -R33 ;  /* 0x00000006a3077c23 */ /* 0x000fe20008010821 */
[----:B---3--:R-:W-:-:S03]  /*7420*/  LOP3.LUT R5, R4, 0xffff, RZ, 0xc0, !PT ;  /* 0x0000ffff04057812 */ /* 0x008fc600078ec0ff */
[----:B------:R3:W2:Y:S01]  /*7430*/  MUFU.EX2 R54, R7 ;  /* 0x0000000700367308 */ /* 0x0006a20000000800 */
[----:B------:R-:W-:Y:S02]  /*7440*/  SHF.R.U32.HI R5, RZ, 0x8, R5 ;  /* 0x00000008ff057819 */ /* 0x000fe40000011605 */
[----:B-1----:R-:W-:Y:S01]  /*7450*/  PRMT R3, R4, 0x7632, R3 ;  /* 0x0000763204037816 */ /* 0x002fe20000000003 */
[----:B------:R-:W-:-:S03]  /*7460*/  FFMA.FTZ R4, R168, UR6, -R33 ;  /* 0x00000006a8047c23 */ /* 0x000fc60008010821 */
[----:B------:R-:W-:Y:S01]  /*7470*/  LOP3.LUT R3, R3, 0xff, RZ, 0xc0, !PT ;  /* 0x000000ff03037812 */ /* 0x000fe200078ec0ff */
[----:B------:R1:W-:Y:S03]  /*7480*/  MUFU.EX2 R53, R4 ;  /* 0x0000000400357308 */ /* 0x0003e60000000800 */
[----:B------:R-:W-:Y:S02]  /*7490*/  PRMT R16, R3, 0x5410, R2 ;  /* 0x0000541003107816 */ /* 0x000fe40000000002 */
[C---:B------:R-:W-:Y:S02]  /*74a0*/  LOP3.LUT R2, R0.reuse, 0xffff, RZ, 0xc0, !PT ;  /* 0x0000ffff00027812 */ /* 0x040fe400078ec0ff */
[----:B------:R-:W-:Y:S02]  /*74b0*/  LOP3.LUT R3, R0, 0xff, RZ, 0xc0, !PT ;  /* 0x000000ff00037812 */ /* 0x000fe400078ec0ff */
[----:B------:R-:W-:-:S02]  /*74c0*/  SHF.R.U32.HI R2, RZ, 0x8, R2 ;  /* 0x00000008ff027819 */ /* 0x000fc40000011602 */
[----:B---3--:R-:W-:Y:S02]  /*74d0*/  PRMT R7, R6, 0x5410, R5 ;  /* 0x0000541006077816 */ /* 0x008fe40000000005 */
[--C-:B------:R-:W-:Y:S02]  /*74e0*/  PRMT R20, R3, 0x5410, R2.reuse ;  /* 0x0000541003147816 */ /* 0x100fe40000000002 */
[----:B------:R-:W-:Y:S01]  /*74f0*/  PRMT R2, R0, 0x7632, R2 ;  /* 0x0000763200027816 */ /* 0x000fe20000000002 */
[----:B-1----:R-:W-:Y:S01]  /*7500*/  FFMA.FTZ R4, R170, UR6, -R33 ;  /* 0x00000006aa047c23 */ /* 0x002fe20008010821 */
[----:B------:R-:W-:Y:S02]  /*7510*/  LOP3.LUT R5, R9, 0xff, RZ, 0xc0, !PT ;  /* 0x000000ff09057812 */ /* 0x000fe400078ec0ff */
[----:B------:R-:W-:Y:S01]  /*7520*/  LOP3.LUT R3, R2, 0xff, RZ, 0xc0, !PT ;  /* 0x000000ff02037812 */ /* 0x000fe200078ec0ff */
[----:B------:R1:W-:Y:S01]  /*7530*/  MUFU.EX2 R55, R4 ;  /* 0x0000000400377308 */ /* 0x0003e20000000800 */
[----:B------:R-:W-:-:S02]  /*7540*/  LOP3.LUT R6, R11, 0xff00ff, RZ, 0xc0, !PT ;  /* 0x00ff00ff0b067812 */ /* 0x000fc400078ec0ff */
[----:B----4-:R-:W-:Y:S02]  /*7550*/  F2FP.BF16.F32.PACK_AB R2, R172, R107 ;  /* 0x0000006bac02723e */ /* 0x010fe400000010ff */
[----:B------:R-:W-:Y:S01]  /*7560*/  PRMT R21, R5, 0x5410, R10 ;  /* 0x0000541005157816 */ /* 0x000fe2000000000a */
[----:B------:R-:W-:-:S04]  /*7570*/  FFMA.FTZ R5, R169, UR6, -R34 ;  /* 0x00000006a9057c23 */ /* 0x000fc80008010822 */
[----:B------:R3:W-:Y:S01]  /*7580*/  MUFU.EX2 R40, R5 ;  /* 0x0000000500287308 */ /* 0x0007e20000000800 */
[----:B-1----:R-:W-:Y:S02]  /*7590*/  SHF.R.U32.HI R4, RZ, 0x18, R0 ;  /* 0x00000018ff047819 */ /* 0x002fe40000011600 */
[--C-:B------:R-:W-:Y:S02]  /*75a0*/  HSET2.LE.AND R0, R8, R12.reuse, PT ;  /* 0x0000000c08007233 */ /* 0x100fe40003803000 */
[----:B------:R-:W-:Y:S01]  /*75b0*/  PRMT R13, R3, 0x5410, R4 ;  /* 0x00005410030d7816 */ /* 0x000fe20000000004 */
[--C-:B------:R-:W-:Y:S01]  /*75c0*/  FFMA.FTZ R4, R171, UR6, -R34.reuse ;  /* 0x00000006ab047c23 */ /* 0x100fe20008010822 */
[--C-:B------:R-:W-:Y:S02]  /*75d0*/  HSET2.LE.AND R3, R7, R12.reuse, PT ;  /* 0x0000000c07037233 */ /* 0x100fe40003803000 */
[----:B------:R-:W-:Y:S01]  /*75e0*/  LOP3.LUT R10, R2, R0, RZ, 0xc0, !PT ;  /* 0x00000000020a7212 */ /* 0x000fe200078ec0ff */
[----:B------:R1:W4:Y:S01]  /*75f0*/  MUFU.EX2 R42, R4 ;  /* 0x00000004002a7308 */ /* 0x0003220000000800 */
[----:B------:R-:W-:Y:S01]  /*7600*/  HSET2.LE.AND R0, R6, R12, PT ;  /* 0x0000000c06007233 */ /* 0x000fe20003803000 */
[----:B---3--:R-:W-:Y:S01]  /*7610*/  FFMA.FTZ R5, R175, UR6, -R34 ;  /* 0x00000006af057c23 */ /* 0x008fe20008010822 */
[----:B-----5:R-:W-:Y:S01]  /*7620*/  F2FP.BF16.F32.PACK_AB R2, R100, R84 ;  /* 0x000000546402723e */ /* 0x020fe200000010ff */
[----:B------:R-:W-:-:S03]  /*7630*/  IMAD.MOV.U32 R175, RZ, RZ, R155 ;  /* 0x000000ffffaf7224 */ /* 0x000fc600078e009b */
[----:B------:R-:W-:Y:S01]  /*7640*/  LOP3.LUT R11, R2, R0, RZ, 0xc0, !PT ;  /* 0x00000000020b7212 */ /* 0x000fe200078ec0ff */
[----:B------:R3:W-:Y:S01]  /*7650*/  MUFU.EX2 R35, R5 ;  /* 0x0000000500237308 */ /* 0x0007e20000000800 */
[----:B------:R-:W-:Y:S02]  /*7660*/  HSET2.LE.AND R0, R16, R12, PT ;  /* 0x0000000c10007233 */ /* 0x000fe40003803000 */
[----:B------:R-:W5:Y:S01]  /*7670*/  LDSM.16.MT88.4 R16, [R212+0x9800] ;  /* 0x00980000d410783b */ /* 0x000f620000004200 */
[----:B------:R-:W-:-:S04]  /*7680*/  F2FP.BF16.F32.PACK_AB R2, R85, R86 ;  /* 0x000000565502723e */ /* 0x000fc800000010ff */
[----:B------:R-:W-:Y:S02]  /*7690*/  LOP3.LUT R9, R2, R0, RZ, 0xc0, !PT ;  /* 0x0000000002097212 */ /* 0x000fe400078ec0ff */
[----:B-1----:R-:W-:Y:S02]  /*76a0*/  F2FP.BF16.F32.PACK_AB R4, R106, R105 ;  /* 0x000000696a04723e */ /* 0x002fe400000010ff */
[----:B------:R-:W-:Y:S02]  /*76b0*/  HSET2.LE.AND R0, R20, R12, PT ;  /* 0x0000000c14007233 */ /* 0x000fe40003803000 */
[----:B------:R-:W-:Y:S01]  /*76c0*/  LOP3.LUT R8, R4, R3, RZ, 0xc0, !PT ;  /* 0x0000000304087212 */ /* 0x000fe200078ec0ff */
[----:B------:R-:W-:Y:S01]  /*76d0*/  FFMA.FTZ R3, R176, UR6, -R34 ;  /* 0x00000006b0037c23 */ /* 0x000fe20008010822 */
[----:B--2---:R-:W-:-:S03]  /*76e0*/  F2FP.BF16.F32.PACK_AB R2, R54, R47 ;  /* 0x0000002f3602723e */ /* 0x004fc600000010ff */
[----:B------:R1:W2:Y:S01]  /*76f0*/  MUFU.EX2 R45, R3 ;  /* 0x00000003002d7308 */ /* 0x0002a20000000800 */
[----:B------:R-:W-:Y:S01]  /*7700*/  LOP3.LUT R4, R2, R0, RZ, 0xc0, !PT ;  /* 0x0000000002047212 */ /* 0x000fe200078ec0ff */
[----:B------:R-:W-:Y:S01]  /*7710*/  HMMA.16816.F32.BF16 R56, R8, R30, R56 ;  /* 0x0000001e0838723c */ /* 0x000fe20000041838 */
[----:B------:R-:W-:Y:S01]  /*7720*/  HSET2.LE.AND R0, R13, R12, PT ;  /* 0x0000000c0d007233 */ /* 0x000fe20003803000 */
[----:B------:R-:W-:Y:S01]  /*7730*/  IMAD.MOV.U32 R13, RZ, RZ, R151 ;  /* 0x000000ffff0d7224 */ /* 0x000fe200078e0097 */
[----:B----4-:R-:W-:Y:S01]  /*7740*/  F2FP.BF16.F32.PACK_AB R2, R42, R40 ;  /* 0x000000282a02723e */ /* 0x010fe200000010ff */
[----:B------:R-:W-:-:S03]  /*7750*/  IMAD.MOV.U32 R151, RZ, RZ, R152 ;  /* 0x000000ffff977224 */ /* 0x000fc600078e0098 */
[----:B---3--:R-:W-:Y:S02]  /*7760*/  LOP3.LUT R5, R2, R0, RZ, 0xc0, !PT ;  /* 0x0000000002057212 */ /* 0x008fe400078ec0ff */
[----:B------:R-:W-:Y:S02]  /*7770*/  HSET2.LE.AND R0, R21, R12, PT ;  /* 0x0000000c15007233 */ /* 0x000fe40003803000 */
[----:B------:R-:W-:Y:S02]  /*7780*/  F2FP.BF16.F32.PACK_AB R2, R55, R53 ;  /* 0x000000353702723e */ /* 0x000fe400000010ff */
[----:B-1----:R-:W-:Y:S02]  /*7790*/  LOP3.LUT R3, R22, 0xff00ff, RZ, 0xc0, !PT ;  /* 0x00ff00ff16037812 */ /* 0x002fe400078ec0ff */
[----:B------:R-:W-:Y:S01]  /*77a0*/  LOP3.LUT R6, R2, R0, RZ, 0xc0, !PT ;  /* 0x0000000002067212 */ /* 0x000fe200078ec0ff */
[----:B------:R-:W1:Y:S01]  /*77b0*/  LDSM.16.MT88.4 R20, [R212+0xa800] ;  /* 0x00a80000d414783b */ /* 0x000e620000004200 */
[----:B--2---:R-:W-:-:S02]  /*77c0*/  F2FP.BF16.F32.PACK_AB R2, R45, R35 ;  /* 0x000000232d02723e */ /* 0x004fc400000010ff */
[----:B------:R-:W-:Y:S01]  /*77d0*/  HSET2.LE.AND R0, R3, R12, PT ;  /* 0x0000000c03007233 */ /* 0x000fe20003803000 */
[----:B-----5:R-:W-:Y:S04]  /*77e0*/  HMMA.16816.F32.BF16 R176, R8, R16, R72 ;  /* 0x0000001008b0723c */ /* 0x020fe80000041848 */
[----:B------:R-:W-:Y:S01]  /*77f0*/  LOP3.LUT R7, R2, R0, RZ, 0xc0, !PT ;  /* 0x0000000002077212 */ /* 0x000fe200078ec0ff */
[----:B------:R-:W-:-:S03]  /*7800*/  FFMA.FTZ R0, R245, UR6, -R33 ;  /* 0x00000006f5007c23 */ /* 0x000fc60008010821 */
[----:B------:R-:W-:Y:S01]  /*7810*/  HMMA.16816.F32.BF16 R160, R8, R18, R96 ;  /* 0x0000001208a0723c */ /* 0x000fe20000041860 */
[----:B------:R-:W-:Y:S02]  /*7820*/  IMAD.MOV.U32 R99, RZ, RZ, R158 ;  /* 0x000000ffff637224 */ /* 0x000fe400078e009e */
[----:B------:R-:W-:Y:S02]  /*7830*/  IMAD.MOV.U32 R98, RZ, RZ, R156 ;  /* 0x000000ffff627224 */ /* 0x000fe400078e009c */
[----:B------:R-:W-:Y:S02]  /*7840*/  IMAD.MOV.U32 R97, RZ, RZ, R157 ;  /* 0x000000ffff617224 */ /* 0x000fe400078e009d */
[----:B------:R-:W-:Y:S01]  /*7850*/  IMAD.MOV.U32 R96, RZ, RZ, R159 ;  /* 0x000000ffff607224 */ /* 0x000fe200078e009f */
[----:B------:R-:W-:Y:S01]  /*7860*/  HMMA.16816.F32.BF16 R108, R4, R16, R232 ;  /* 0x00000010046c723c */ /* 0x000fe200000418e8 */
[----:B------:R-:W-:Y:S02]  /*7870*/  IMAD.MOV.U32 R232, RZ, RZ, R60 ;  /* 0x000000ffffe87224 */ /* 0x000fe400078e003c */
[----:B------:R-:W-:-:S02]  /*7880*/  IMAD.MOV.U32 R233, RZ, RZ, R61 ;  /* 0x000000ffffe97224 */ /* 0x000fc400078e003d */
[----:B------:R-:W-:Y:S02]  /*7890*/  IMAD.MOV.U32 R234, RZ, RZ, R62 ;  /* 0x000000ffffea7224 */ /* 0x000fe400078e003e */
[----:B------:R-:W-:Y:S01]  /*78a0*/  IMAD.MOV.U32 R235, RZ, RZ, R63 ;  /* 0x000000ffffeb7224 */ /* 0x000fe200078e003f */
[C---:B------:R-:W-:Y:S01]  /*78b0*/  HMMA.16816.F32.BF16 R120, R4.reuse, R18, R76 ;  /* 0x000000120478723c */ /* 0x040fe2000004184c */
[----:B------:R-:W2:Y:S07]  /*78c0*/  LDSM.16.MT88.4 R16, [R50+0x1800] ;  /* 0x001800003210783b */ /* 0x000eae0000004200 */
[C---:B------:R-:W-:Y:S08]  /*78d0*/  HMMA.16816.F32.BF16 R124, R4.reuse, R24, R124 ;  /* 0x00000018047c723c */ /* 0x040ff0000004187c */
[C---:B-1----:R-:W-:Y:S08]  /*78e0*/  HMMA.16816.F32.BF16 R152, R4.reuse, R22, R192 ;  /* 0x000000160498723c */ /* 0x042ff000000418c0 */
[-C--:B------:R-:W-:Y:S08]  /*78f0*/  HMMA.16816.F32.BF16 R136, R4, R26.reuse, R228 ;  /* 0x0000001a0488723c */ /* 0x080ff000000418e4 */
[----:B------:R-:W-:Y:S08]  /*7900*/  HMMA.16816.F32.BF16 R192, R8, R26, R112 ;  /* 0x0000001a08c0723c */ /* 0x000ff00000041870 */
[----:B------:R-:W-:Y:S01]  /*7910*/  HMMA.16816.F32.BF16 R72, R4, R28, R240 ;  /* 0x0000001c0448723c */ /* 0x000fe200000418f0 */
[----:B------:R-:W-:-:S02]  /*7920*/  VIADD R241, R227, 0x646e171e ;  /* 0x646e171ee3f17836 */ /* 0x000fc40000000000 */
[----:B------:R-:W-:Y:S02]  /*7930*/  IMAD.MOV.U32 R240, RZ, RZ, R151 ;  /* 0x000000fffff07224 */ /* 0x000fe400078e0097 */
[----:B------:R-:W-:Y:S02]  /*7940*/  IMAD.MOV.U32 R243, RZ, RZ, R232 ;  /* 0x000000fffff37224 */ /* 0x000fe400078e00e8 */
[----:B------:R-:W-:Y:S01]  /*7950*/  IMAD.MOV.U32 R232, RZ, RZ, R82 ;  /* 0x000000ffffe87224 */ /* 0x000fe200078e0052 */
[C---:B--2---:R-:W-:Y:S01]  /*7960*/  HMMA.16816.F32.BF16 R156, R4.reuse, R16, R248 ;  /* 0x00000010049c723c */ /* 0x044fe200000418f8 */
[----:B------:R-:W-:Y:S02]  /*7970*/  VIADD R249, R226, 0x1715609d ;  /* 0x1715609de2f97836 */ /* 0x000fe40000000000 */
[----:B------:R-:W-:Y:S02]  /*7980*/  IMAD.MOV.U32 R250, RZ, RZ, R90 ;  /* 0x000000fffffa7224 */ /* 0x000fe400078e005a */
[----:B------:R-:W-:Y:S01]  /*7990*/  IMAD.MOV.U32 R251, RZ, RZ, R91 ;  /* 0x000000fffffb7224 */ /* 0x000fe200078e005b */
[----:B------:R-:W-:Y:S01]  /*79a0*/  LOP3.LUT R2, R249, R46, R41, 0x96, !PT ;  /* 0x0000002ef9027212 */ /* 0x000fe200078e9629 */
[----:B------:R-:W-:Y:S01]  /*79b0*/  IMAD.MOV.U32 R248, RZ, RZ, R233 ;  /* 0x000000fffff87224 */ /* 0x000fe200078e00e9 */
[----:B------:R-:W-:Y:S01]  /*79c0*/  HMMA.16816.F32.BF16 R168, R4, R18, R188 ;  /* 0x0000001204a8723c */ /* 0x000fe200000418bc */
[----:B------:R-:W-:-:S02]  /*79d0*/  IMAD.MOV.U32 R242, RZ, RZ, R251 ;  /* 0x000000fffff27224 */ /* 0x000fc400078e00fb */
[----:B------:R-:W-:-:S04]  /*79e0*/  IMAD.WIDE.U32 R2, R2, -0x2daee0ad, RZ ;  /* 0xd2511f5302027825 */ /* 0x000fc800078e00ff */
[----:B------:R-:W-:Y:S01]  /*79f0*/  IMAD.MOV.U32 R251, RZ, RZ, R175 ;  /* 0x000000fffffb7224 */ /* 0x000fe200078e00af */
[----:B------:R-:W-:Y:S01]  /*7a00*/  HMMA.16816.F32.BF16 R188, R8, R24, R128 ;  /* 0x0000001808bc723c */ /* 0x000fe20000041880 */
[----:B------:R1:W-:Y:S01]  /*7a10*/  MUFU.EX2 R24, R0 ;  /* 0x0000000000187308 */ /* 0x0003e20000000800 */
[----:B------:R-:W-:Y:S02]  /*7a20*/  IMAD.MOV.U32 R233, RZ, RZ, R83 ;  /* 0x000000ffffe97224 */ /* 0x000fe400078e0053 */
[----:B------:R-:W-:-:S04]  /*7a30*/  IMAD.MOV.U32 R175, RZ, RZ, R150 ;  /* 0x000000ffffaf7224 */ /* 0x000fc800078e0096 */
[----:B------:R-:W-:Y:S08]  /*7a40*/  HMMA.16816.F32.BF16 R76, R4, R30, R184 ;  /* 0x0000001e044c723c */ /* 0x000ff000000418b8 */
[----:B------:R-:W-:Y:S01]  /*7a50*/  HMMA.16816.F32.BF16 R184, R8, R18, R64 ;  /* 0x0000001208b8723c */ /* 0x000fe20000041840 */
[----:B------:R-:W-:Y:S01]  /*7a60*/  LOP3.LUT R19, R249, R48, R43, 0x96, !PT ;  /* 0x00000030f9137212 */ /* 0x000fe200078e962b */
[----:B-1----:R-:W-:Y:S01]  /*7a70*/  FFMA.FTZ R0, R244, UR6, -R33 ;  /* 0x00000006f4007c23 */ /* 0x002fe20008010821 */
[----:B------:R-:W-:-:S02]  /*7a80*/  IMAD.MOV.U32 R249, RZ, RZ, R250 ;  /* 0x000000fffff97224 */ /* 0x000fc400078e00fa */
[----:B------:R-:W-:Y:S01]  /*7a90*/  IMAD.MOV.U32 R250, RZ, RZ, R98 ;  /* 0x000000fffffa7224 */ /* 0x000fe200078e0062 */
[----:B------:R1:W2:Y:S01]  /*7aa0*/  MUFU.EX2 R26, R0 ;  /* 0x00000000001a7308 */ /* 0x0002a20000000800 */
[----:B------:R-:W-:Y:S01]  /*7ab0*/  IMAD.MOV.U32 R98, RZ, RZ, R13 ;  /* 0x000000ffff627224 */ /* 0x000fe200078e000d */
[----:B------:R-:W-:Y:S01]  /*7ac0*/  HMMA.16816.F32.BF16 R140, R4, R20, R140 ;  /* 0x00000014048c723c */ /* 0x000fe2000004188c */
[----:B------:R-:W-:-:S07]  /*7ad0*/  PRMT R13, R2, 0x7773, RZ ;  /* 0x00007773020d7816 */ /* 0x000fce00000000ff */
[C---:B------:R-:W-:Y:S01]  /*7ae0*/  HMMA.16816.F32.BF16 R88, R4.reuse, R36, R236 ;  /* 0x000000240458723c */ /* 0x040fe200000418ec */
[----:B------:R-:W-:Y:S02]  /*7af0*/  IMAD.MOV.U32 R237, RZ, RZ, R51 ;  /* 0x000000ffffed7224 */ /* 0x000fe400078e0033 */
[----:B------:R-:W-:Y:S02]  /*7b00*/  IMAD.MOV.U32 R238, RZ, RZ, R81 ;  /* 0x000000ffffee7224 */ /* 0x000fe400078e0051 */
[----:B------:R-:W-:Y:S02]  /*7b10*/  IMAD.MOV.U32 R239, RZ, RZ, R80 ;  /* 0x000000ffffef7224 */ /* 0x000fe400078e0050 */
[--C-:B-1----:R-:W-:Y:S01]  /*7b20*/  FFMA.FTZ R0, R225, UR6, -R33.reuse ;  /* 0x00000006e1007c23 */ /* 0x102fe20008010821 */
[----:B------:R-:W-:Y:S01]  /*7b30*/  HMMA.16816.F32.BF16 R60, R4, R38, R180 ;  /* 0x00000026043c723c */ /* 0x000fe200000418b4 */
[----:B------:R-:W-:Y:S01]  /*7b40*/  FFMA.FTZ R4, R246, UR6, -R33 ;  /* 0x00000006f6047c23 */ /* 0x000fe20008010821 */
[----:B------:R-:W-:Y:S01]  /*7b50*/  IMAD.MOV.U32 R5, RZ, RZ, R2 ;  /* 0x000000ffff057224 */ /* 0x000fe200078e0002 */
[----:B------:R1:W-:Y:S01]  /*7b60*/  MUFU.EX2 R27, R0 ;  /* 0x00000000001b7308 */ /* 0x0003e20000000800 */
[C---:B------:R-:W-:Y:S01]  /*7b70*/  PRMT R7, R2.reuse, 0x7772, RZ ;  /* 0x0000777202077816 */ /* 0x040fe200000000ff */
[----:B------:R-:W-:Y:S02]  /*7b80*/  LDSM.16.MT88.4 R80, [R212+0xbc00] ;  /* 0x00bc0000d450783b */ /* 0x000fe40000004200 */
[----:B------:R-:W-:Y:S01]  /*7b90*/  LOP3.LUT R5, R5, 0xff, RZ, 0xc0, !PT ;  /* 0x000000ff05057812 */ /* 0x000fe200078ec0ff */
[----:B------:R-:W-:Y:S01]  /*7ba0*/  HMMA.16816.F32.BF16 R180, R8, R16, R116 ;  /* 0x0000001008b4723c */ /* 0x000fe20000041874 */
[----:B------:R-:W-:Y:S01]  /*7bb0*/  PRMT R16, R2, 0x7771, RZ ;  /* 0x0000777102107816 */ /* 0x000fe200000000ff */
[----:B------:R-:W3:Y:S01]  /*7bc0*/  LDSM.16.MT88.4 R116, [R212+0x9c00] ;  /* 0x009c0000d474783b */ /* 0x000ee20000004200 */
[----:B------:R4:W-:Y:S01]  /*7bd0*/  MUFU.EX2 R25, R4 ;  /* 0x0000000400197308 */ /* 0x0009e20000000800 */
[----:B------:R-:W-:-:S02]  /*7be0*/  PRMT R13, R7, 0x5410, R13 ;  /* 0x00005410070d7816 */ /* 0x000fc4000000000d */
[----:B------:R-:W-:Y:S01]  /*7bf0*/  PRMT R7, R5, 0x5410, R16 ;  /* 0x0000541005077816 */ /* 0x000fe20000000010 */
[----:B------:R-:W-:Y:S01]  /*7c00*/  FFMA.FTZ R5, R250, UR6, -R34 ;  /* 0x00000006fa057c23 */ /* 0x000fe20008010822 */
[----:B------:R-:W-:Y:S01]  /*7c10*/  HMMA.16816.F32.BF16 R128, R8, R22, R92 ;  /* 0x000000160880723c */ /* 0x000fe2000004185c */
[----:B------:R-:W-:Y:S02]  /*7c20*/  IMAD.MOV.U32 R250, RZ, RZ, R235 ;  /* 0x000000fffffa7224 */ /* 0x000fe400078e00eb */
[----:B------:R-:W-:Y:S01]  /*7c30*/  IMAD.MOV.U32 R235, RZ, RZ, R148 ;  /* 0x000000ffffeb7224 */ /* 0x000fe200078e0094 */
[----:B-1----:R-:W-:Y:S01]  /*7c40*/  LOP3.LUT R0, R241, R44, R3, 0x96, !PT ;  /* 0x0000002cf1007212 */ /* 0x002fe200078e9603 */
[----:B------:R-:W-:-:S03]  /*7c50*/  FFMA.FTZ R3, R247, UR6, -R34 ;  /* 0x00000006f7037c23 */ /* 0x000fc60008010822 */
[C---:B------:R-:W-:Y:S01]  /*7c60*/  LOP3.LUT R2, R0.reuse, 0xffff, RZ, 0xc0, !PT ;  /* 0x0000ffff00027812 */ /* 0x040fe200078ec0ff */
[----:B------:R1:W-:Y:S01]  /*7c70*/  MUFU.EX2 R23, R3 ;  /* 0x0000000300177308 */ /* 0x0003e20000000800 */
[----:B------:R-:W-:Y:S01]  /*7c80*/  LOP3.LUT R6, R0, 0xff, RZ, 0xc0, !PT ;  /* 0x000000ff00067812 */ /* 0x000fe200078ec0ff */
[----:B------:R-:W-:Y:S01]  /*7c90*/  HMMA.16816.F32.BF16 R144, R8, R20, R144 ;  /* 0x000000140890723c */ /* 0x000fe20000041890 */
[----:B----4-:R-:W-:-:S05]  /*7ca0*/  SHF.R.U32.HI R4, RZ, 0x18, R0 ;  /* 0x00000018ff047819 */ /* 0x010fca0000011600 */
[----:B------:R-:W-:Y:S02]  /*7cb0*/  MUFU.EX2 R20, R5 ;  /* 0x0000000500147308 */ /* 0x000fe40000000800 */
[----:B------:R-:W-:Y:S01]  /*7cc0*/  HMMA.16816.F32.BF16 R64, R8, R28, R132 ;  /* 0x0000001c0840723c */ /* 0x000fe20000041884 */
[----:B------:R-:W-:Y:S01]  /*7cd0*/  LDSM.16.MT88.4 R132, [R50+0xc00] ;  /* 0x000c00003284783b */ /* 0x000fe20000004200 */
[----:B-1----:R-:W-:-:S06]  /*7ce0*/  PRMT R3, R0, 0x7632, R3 ;  /* 0x0000763200037816 */ /* 0x002fcc0000000003 */
[C---:B------:R-:W-:Y:S01]  /*7cf0*/  HMMA.16816.F32.BF16 R28, R8.reuse, R36, R164 ;  /* 0x00000024081c723c */ /* 0x040fe200000418a4 */
[----:B------:R-:W-:Y:S01]  /*7d00*/  SHF.R.U32.HI R0, RZ, 0x8, R2 ;  /* 0x00000008ff007819 */ /* 0x000fe20000011602 */
[----:B------:R-:W-:Y:S01]  /*7d10*/  FFMA.FTZ R2, R252, UR6, -R34 ;  /* 0x00000006fc027c23 */ /* 0x000fe20008010822 */
[----:B------:R-:W-:Y:S01]  /*7d20*/  LOP3.LUT R3, R3, 0xff, RZ, 0xc0, !PT ;  /* 0x000000ff03037812 */ /* 0x000fe200078ec0ff */
[----:B------:R-:W-:Y:S01]  /*7d30*/  LDSM.16.MT88.4 R164, [R50+0x1c00] ;  /* 0x001c000032a4783b */ /* 0x000fe20000004200 */
[----:B------:R-:W-:Y:S01]  /*7d40*/  PRMT R0, R6, 0x5410, R0 ;  /* 0x0000541006007816 */ /* 0x000fe20000000000 */
[----:B------:R2:W1:Y:S01]  /*7d50*/  MUFU.EX2 R22, R2 ;  /* 0x0000000200167308 */ /* 0x0004620000000800 */
[----:B------:R-:W-:Y:S01]  /*7d60*/  PRMT R4, R3, 0x5410, R4 ;  /* 0x0000541003047816 */ /* 0x000fe20000000004 */
[----:B------:R-:W-:Y:S01]  /*7d70*/  FFMA.FTZ R3, R249, UR6, -R34 ;  /* 0x00000006f9037c23 */ /* 0x000fe20008010822 */
[----:B------:R-:W-:Y:S01]  /*7d80*/  HMMA.16816.F32.BF16 R36, R8, R38, R68 ;  /* 0x000000260824723c */ /* 0x000fe20000041844 */
[----:B------:R-:W-:Y:S01]  /*7d90*/  HSET2.LE.AND R0, R0, R12, PT ;  /* 0x0000000c00007233 */ /* 0x000fe20003803000 */
[----:B------:R-:W-:Y:S01]  /*7da0*/  IMAD.MOV.U32 R249, RZ, RZ, R234 ;  /* 0x000000fffff97224 */ /* 0x000fe200078e00ea */
[----:B------:R-:W-:Y:S01]  /*7db0*/  LDSM.16.MT88.4 R48, [R50+0x2c00] ;  /* 0x002c00003230783b */ /* 0x000fe20000004200 */
[----:B------:R-:W-:Y:S01]  /*7dc0*/  IMAD.MOV.U32 R234, RZ, RZ, R87 ;  /* 0x000000ffffea7224 */ /* 0x000fe200078e0057 */
[----:B------:R4:W5:Y:S01]  /*7dd0*/  MUFU.EX2 R21, R3 ;  /* 0x0000000300157308 */ /* 0x0009620000000800 */
[----:B------:R-:W-:-:S02]  /*7de0*/  IMAD.MOV.U32 R87, RZ, RZ, R149 ;  /* 0x000000ffff577224 */ /* 0x000fc400078e0095 */
[----:B------:R-:W3:Y:S01]  /*7df0*/  LDSM.16.MT88.4 R148, [R212+0xac00] ;  /* 0x00ac0000d494783b */ /* 0x000ee20000004200 */
[----:B--2---:R-:W-:-:S04]  /*7e00*/  F2FP.BF16.F32.PACK_AB R2, R26, R24 ;  /* 0x000000181a02723e */ /* 0x004fc800000010ff */
[----:B------:R-:W-:Y:S02]  /*7e10*/  LOP3.LUT R92, R2, R0, RZ, 0xc0, !PT ;  /* 0x00000000025c7212 */ /* 0x000fe400078ec0ff */
[--C-:B------:R-:W-:Y:S01]  /*7e20*/  HSET2.LE.AND R0, R4, R12.reuse, PT ;  /* 0x0000000c04007233 */ /* 0x100fe20003803000 */
[----:B------:R-:W-:Y:S01]  /*7e30*/  FFMA.FTZ R4, R215, UR6, -R15 ;  /* 0x00000006d7047c23 */ /* 0x000fe2000801080f */
[----:B-1----:R-:W-:Y:S02]  /*7e40*/  F2FP.BF16.F32.PACK_AB R2, R22, R23 ;  /* 0x000000171602723e */ /* 0x002fe400000010ff */
[----:B----4-:R-:W-:Y:S02]  /*7e50*/  LOP3.LUT R3, R13, 0xff00ff, RZ, 0xc0, !PT ;  /* 0x00ff00ff0d037812 */ /* 0x010fe400078ec0ff */
[----:B------:R-:W-:Y:S01]  /*7e60*/  LOP3.LUT R93, R2, R0, RZ, 0xc0, !PT ;  /* 0x00000000025d7212 */ /* 0x000fe200078ec0ff */
[----:B------:R1:W-:Y:S01]  /*7e70*/  MUFU.EX2 R13, R4 ;  /* 0x00000004000d7308 */ /* 0x0003e20000000800 */
[----:B------:R-:W-:-:S02]  /*7e80*/  HSET2.LE.AND R0, R7, R12, PT ;  /* 0x0000000c07007233 */ /* 0x000fc40003803000 */
[----:B------:R-:W-:-:S04]  /*7e90*/  F2FP.BF16.F32.PACK_AB R2, R25, R27 ;  /* 0x0000001b1902723e */ /* 0x000fc800000010ff */
[----:B------:R-:W-:Y:S02]  /*7ea0*/  LOP3.LUT R94, R2, R0, RZ, 0xc0, !PT ;  /* 0x00000000025e7212 */ /* 0x000fe400078ec0ff */
[----:B------:R-:W-:Y:S02]  /*7eb0*/  HSET2.LE.AND R0, R3, R12, PT ;  /* 0x0000000c03007233 */ /* 0x000fe40003803000 */
[----:B-----5:R-:W-:-:S04]  /*7ec0*/  F2FP.BF16.F32.PACK_AB R2, R20, R21 ;  /* 0x000000151402723e */ /* 0x020fc800000010ff */
[----:B------:R-:W-:Y:S01]  /*7ed0*/  LOP3.LUT R95, R2, R0, RZ, 0xc0, !PT ;  /* 0x00000000025f7212 */ /* 0x000fe200078ec0ff */
[----:B------:R-:W-:Y:S01]  /*7ee0*/  FFMA.FTZ R0, R237, UR6, -R32 ;  /* 0x00000006ed007c23 */ /* 0x000fe20008010820 */
[----:B------:R-:W-:-:S03]  /*7ef0*/  IMAD.WIDE.U32 R2, R19, -0x2daee0ad, RZ ;  /* 0xd2511f5313027825 */ /* 0x000fc600078e00ff */
[----:B------:R2:W-:Y:S01]  /*7f00*/  MUFU.EX2 R10, R0 ;  /* 0x00000000000a7308 */ /* 0x0005e20000000800 */
[----:B------:R-:W-:Y:S01]  /*7f10*/  IMAD.MOV.U32 R6, RZ, RZ, R2 ;  /* 0x000000ffff067224 */ /* 0x000fe200078e0002 */
[C---:B-1----:R-:W-:Y:S01]  /*7f20*/  PRMT R4, R2.reuse, 0x7773, RZ ;  /* 0x0000777302047816 */ /* 0x042fe200000000ff */
[----:B---3--:R-:W-:Y:S01]  /*7f30*/  HMMA.16816.F32.BF16 R108, R92, R116, R108 ;  /* 0x000000745c6c723c */ /* 0x008fe2000004186c */
[----:B------:R-:W-:-:S07]  /*7f40*/  PRMT R5, R2, 0x7771, RZ ;  /* 0x0000777102057816 */ /* 0x000fce00000000ff */
[----:B------:R-:W-:Y:S01]  /*7f50*/  HMMA.16816.F32.BF16 R120, R92, R118, R120 ;  /* 0x000000765c78723c */ /* 0x000fe20000041878 */
[----:B--2---:R-:W-:Y:S01]  /*7f60*/  FFMA.FTZ R0, R238, UR6, -R32 ;  /* 0x00000006ee007c23 */ /* 0x004fe20008010820 */
[----:B------:R-:W-:-:S06]  /*7f70*/  IMAD.MOV.U32 R238, RZ, RZ, R99 ;  /* 0x000000ffffee7224 */ /* 0x000fcc00078e0063 */
[C---:B------:R-:W-:Y:S01]  /*7f80*/  HMMA.16816.F32.BF16 R140, R92.reuse, R148, R140 ;  /* 0x000000945c8c723c */ /* 0x040fe2000004188c */
[----:B------:R1:W-:Y:S07]  /*7f90*/  MUFU.EX2 R16, R0 ;  /* 0x0000000000107308 */ /* 0x0003ee0000000800 */
[C---:B------:R-:W-:Y:S08]  /*7fa0*/  HMMA.16816.F32.BF16 R152, R92.reuse, R150, R152 ;  /* 0x000000965c98723c */ /* 0x040ff00000041898 */
[----:B------:R-:W-:Y:S01]  /*7fb0*/  HMMA.16816.F32.BF16 R124, R92, R132, R124 ;  /* 0x000000845c7c723c */ /* 0x000fe2000004187c */
[----:B-1----:R-:W-:Y:S01]  /*7fc0*/  FFMA.FTZ R0, R239, UR6, -R32 ;  /* 0x00000006ef007c23 */ /* 0x002fe20008010820 */
[----:B------:R-:W-:-:S03]  /*7fd0*/  IMAD.MOV.U32 R239, RZ, RZ, R98 ;  /* 0x000000ffffef7224 */ /* 0x000fc600078e0062 */
[----:B------:R1:W-:Y:S03]  /*7fe0*/  MUFU.EX2 R17, R0 ;  /* 0x0000000000117308 */ /* 0x0003e60000000800 */
[C---:B------:R-:W-:Y:S08]  /*7ff0*/  HMMA.16816.F32.BF16 R136, R92.reuse, R134, R136 ;  /* 0x000000865c88723c */ /* 0x040ff00000041888 */
[----:B------:R-:W-:Y:S01]  /*8000*/  HMMA.16816.F32.BF16 R156, R92, R164, R156 ;  /* 0x000000a45c9c723c */ /* 0x000fe2000004189c */
[----:B-1----:R-:W-:Y:S01]  /*8010*/  FFMA.FTZ R0, R240, UR6, -R32 ;  /* 0x00000006f0007c23 */ /* 0x002fe20008010820 */
[----:B------:R-:W-:-:S06]  /*8020*/  IMAD.MOV.U32 R240, RZ, RZ, R97 ;  /* 0x000000fffff07224 */ /* 0x000fcc00078e0061 */
[C---:B------:R-:W-:Y:S01]  /*8030*/  HMMA.16816.F32.BF16 R168, R92.reuse, R166, R168 ;  /* 0x000000a65ca8723c */ /* 0x040fe200000418a8 */
[----:B------:R1:W2:Y:S07]  /*8040*/  MUFU.EX2 R18, R0 ;  /* 0x0000000000127308 */ /* 0x0002ae0000000800 */
[C---:B------:R-:W-:Y:S08]  /*8050*/  HMMA.16816.F32.BF16 R72, R92.reuse, R80, R72 ;  /* 0x000000505c48723c */ /* 0x040ff00000041848 */
[----:B------:R-:W-:Y:S01]  /*8060*/  HMMA.16816.F32.BF16 R76, R92, R82, R76 ;  /* 0x000000525c4c723c */ /* 0x000fe2000004184c */
[----:B-1----:R-:W-:-:S04]  /*8070*/  FFMA.FTZ R0, R220, UR6, -R15 ;  /* 0x00000006dc007c23 */ /* 0x002fc8000801080f */
[----:B------:R1:W-:Y:S03]  /*8080*/  MUFU.EX2 R9, R0 ;  /* 0x0000000000097308 */ /* 0x0003e60000000800 */
[C---:B------:R-:W-:Y:S08]  /*8090*/  HMMA.16816.F32.BF16 R88, R92.reuse, R48, R88 ;  /* 0x000000305c58723c */ /* 0x040ff00000041858 */
[----:B------:R-:W-:Y:S01]  /*80a0*/  HMMA.16816.F32.BF16 R92, R92, R50, R60 ;  /* 0x000000325c5c723c */ /* 0x000fe2000004183c */
[----:B-1----:R-:W-:Y:S01]  /*80b0*/  LOP3.LUT R0, R241, R52, R3, 0x96, !PT ;  /* 0x00000034f1007212 */ /* 0x002fe200078e9603 */
[----:B------:R-:W-:Y:S01]  /*80c0*/  IMAD.MOV.U32 R241, RZ, RZ, R96 ;  /* 0x000000fffff17224 */ /* 0x000fe200078e0060 */
[----:B------:R-:W-:Y:S01]  /*80d0*/  PRMT R3, R2, 0x7772, RZ ;  /* 0x0000777202037816 */ /* 0x000fe200000000ff */
[----:B------:R-:W-:-:S03]  /*80e0*/  FFMA.FTZ R2, R221, UR6, -R15 ;  /* 0x00000006dd027c23 */ /* 0x000fc6000801080f */
[----:B------:R-:W-:Y:S01]  /*80f0*/  PRMT R7, R3, 0x5410, R4 ;  /* 0x0000541003077816 */ /* 0x000fe20000000004 */
[----:B------:R-:W-:Y:S01]  /*8100*/  FFMA.FTZ R3, R222, UR6, -R15 ;  /* 0x00000006de037c23 */ /* 0x000fe2000801080f */
[----:B------:R-:W-:Y:S01]  /*8110*/  LOP3.LUT R4, R6, 0xff, RZ, 0xc0, !PT ;  /* 0x000000ff06047812 */ /* 0x000fe200078ec0ff */
[----:B------:R1:W3:Y:S01]  /*8120*/  MUFU.EX2 R11, R2 ;  /* 0x00000002000b7308 */ /* 0x0002e20000000800 */
[----:B------:R-:W-:Y:S02]  /*8130*/  UMOV UR6, UR13 ;  /* 0x0000000d00067c82 */ /* 0x000fe40008000000 */
[----:B------:R-:W-:Y:S02]  /*8140*/  PRMT R6, R4, 0x5410, R5 ;  /* 0x0000541004067816 */ /* 0x000fe40000000005 */
[----:B------:R-:W-:-:S03]  /*8150*/  PRMT R4, R0, 0x7632, R4 ;  /* 0x0000763200047816 */ /* 0x000fc60000000004 */
[----:B------:R4:W5:Y:S01]  /*8160*/  MUFU.EX2 R8, R3 ;  /* 0x0000000300087308 */ /* 0x0009620000000800 */
[----:B-1----:R-:W-:-:S04]  /*8170*/  LOP3.LUT R2, R0, 0xffff, RZ, 0xc0, !PT ;  /* 0x0000ffff00027812 */ /* 0x002fc800078ec0ff */
[----:B------:R-:W-:Y:S02]  /*8180*/  SHF.R.U32.HI R5, RZ, 0x8, R2 ;  /* 0x00000008ff057819 */ /* 0x000fe40000011602 */
[----:B------:R-:W-:Y:S02]  /*8190*/  LOP3.LUT R2, R4, 0xff, RZ, 0xc0, !PT ;  /* 0x000000ff04027812 */ /* 0x000fe400078ec0ff */
[----:B----4-:R-:W-:Y:S02]  /*81a0*/  LOP3.LUT R3, R0, 0xff, RZ, 0xc0, !PT ;  /* 0x000000ff00037812 */ /* 0x010fe400078ec0ff */
[----:B------:R-:W-:Y:S02]  /*81b0*/  SHF.R.U32.HI R0, RZ, 0x18, R0 ;  /* 0x00000018ff007819 */ /* 0x000fe40000011600 */
[----:B------:R-:W-:Y:S02]  /*81c0*/  PRMT R5, R3, 0x5410, R5 ;  /* 0x0000541003057816 */ /* 0x000fe40000000005 */
[----:B------:R-:W-:-:S02]  /*81d0*/  PRMT R3, R2, 0x5410, R0 ;  /* 0x0000541002037816 */ /* 0x000fc40000000000 */
[--C-:B------:R-:W-:Y:S02]  /*81e0*/  HSET2.LE.AND R0, R6, R12.reuse, PT ;  /* 0x0000000c06007233 */ /* 0x100fe40003803000 */
[----:B------:R-:W-:Y:S02]  /*81f0*/  LOP3.LUT R4, R7, 0xff00ff, RZ, 0xc0, !PT ;  /* 0x00ff00ff07047812 */ /* 0x000fe400078ec0ff */
[----:B--2---:R-:W-:Y:S02]  /*8200*/  F2FP.BF16.F32.PACK_AB R2, R18, R17 ;  /* 0x000000111202723e */ /* 0x004fe400000010ff */
[--C-:B------:R-:W-:Y:S02]  /*8210*/  HSET2.LE.AND R6, R5, R12.reuse, PT ;  /* 0x0000000c05067233 */ /* 0x100fe40003803000 */
[----:B------:R-:W-:Y:S02]  /*8220*/  LOP3.LUT R98, R2, R0, RZ, 0xc0, !PT ;  /* 0x0000000002627212 */ /* 0x000fe400078ec0ff */
[----:B------:R-:W-:-:S02]  /*8230*/  HSET2.LE.AND R4, R4, R12, PT ;  /* 0x0000000c04047233 */ /* 0x000fc40003803000 */
[----:B------:R-:W-:Y:S02]  /*8240*/  F2FP.BF16.F32.PACK_AB R2, R16, R10 ;  /* 0x0000000a1002723e */ /* 0x000fe400000010ff */
[----:B------:R-:W-:Y:S02]  /*8250*/  HSET2.LE.AND R5, R3, R12, PT ;  /* 0x0000000c03057233 */ /* 0x000fe40003803000 */
[----:B---3--:R-:W-:Y:S02]  /*8260*/  F2FP.BF16.F32.PACK_AB R0, R11, R13 ;  /* 0x0000000d0b00723e */ /* 0x008fe400000010ff */
[----:B-----5:R-:W-:Y:S02]  /*8270*/  F2FP.BF16.F32.PACK_AB R3, R8, R9 ;  /* 0x000000090803723e */ /* 0x020fe400000010ff */
        /* <DEDUP_REMOVED lines=80> */
[----:B------:R-:W2:Y:S04]  /*8780*/  LDL R250, [R1+0x34] ;  /* 0x0000340001fa7983 */ /* 0x000ea80000100800 */
[----:B------:R-:W3:Y:S04]  /*8790*/  LDL R251, [R1+0x10] ;  /* 0x0000100001fb7983 */ /* 0x000ee80000100800 */
[----:B------:R-:W4:Y:S04]  /*87a0*/  LDL R175, [R1+0x44] ;  /* 0x0000440001af7983 */ /* 0x000f280000100800 */
[----:B------:R-:W5:Y:S04]  /*87b0*/  LDL R242, [R1+0x2c] ;  /* 0x00002c0001f27983 */ /* 0x000f680000100800 */
[----:B------:R-:W5:Y:S04]  /*87c0*/  LDL R243, [R1+0x58] ;  /* 0x0000580001f37983 */ /* 0x000f680000100800 */
[----:B------:R-:W5:Y:S04]  /*87d0*/  LDL.64 R234, [R1+0x60] ;  /* 0x0000600001ea7983 */ /* 0x000f680000100a00 */
[----:B------:R-:W5:Y:S04]  /*87e0*/  LDL.64 R232, [R1+0x50] ;  /* 0x0000500001e87983 */ /* 0x000f680000100a00 */
[----:B------:R-:W5:Y:S01]  /*87f0*/  LDL.64 R248, [R1+0x70] ;  /* 0x0000700001f87983 */ /* 0x000f620000100a00 */
[----:B------:R-:W-:Y:S01]  /*8800*/  UIADD3 UR12, UPT, UPT, UR20, -0x2, URZ ;  /* 0xfffffffe140c7890 */ /* 0x000fe2000fffe0ff */
[----:B------:R-:W3:Y:S01]  /*8810*/  LDCU UR6, c[0x0][0x440] ;  /* 0x00008800ff0677ac */ /* 0x000ee20008000800 */
[----:B------:R-:W-:Y:S01]  /*8820*/  IMAD.SHL.U32 R211, R213, 0x4, RZ ;  /* 0x00000004d5d37824 */ /* 0x000fe200078e00ff */
[----:B------:R-:W-:-:S04]  /*8830*/  DEPBAR.LE SB0, 0x0 ;  /* 0x000080000000791a */ /* 0x000fc80000000000 */
[----:B------:R-:W-:-:S04]  /*8840*/  UIMAD.WIDE.U32 UR16, UR12, UR8, URZ ;  /* 0x000000080c1072a5 */ /* 0x000fc8000f8e00ff */
[----:B------:R-:W-:Y:S01]  /*8850*/  USHF.L.U32 UR13, UR16, 0x6, URZ ;  /* 0x00000006100d7899 */ /* 0x000fe200080006ff */
[----:B------:R-:W-:Y:S01]  /*8860*/  IMAD.SHL.U32 R10, R213, 0x20, RZ ;  /* 0x00000020d50a7824 */ /* 0x000fe200078e00ff */
[----:B------:R-:W-:Y:S02]  /*8870*/  UIMAD UR12, UR12, UR9, UR17 ;  /* 0x000000090c0c72a4 */ /* 0x000fe4000f8e0211 */
[----:B------:R-:W-:Y:S01]  /*8880*/  ULEA UR13, UP0, UR8, UR13, 0x5 ;  /* 0x0000000d080d7291 */ /* 0x000fe2000f8028ff */
[----:B------:R-:W-:Y:S01]  /*8890*/  LOP3.LUT R0, R211, 0x18, RZ, 0xc0, !PT ;  /* 0x00000018d3007812 */ /* 0x000fe200078ec0ff */
[----:B------:R-:W-:Y:S02]  /*88a0*/  IMAD.U32 R6, RZ, RZ, UR16 ;  /* 0x00000010ff067e24 */ /* 0x000fe4000f8e00ff */
[----:B------:R-:W-:Y:S01]  /*88b0*/  IMAD.U32 R7, RZ, RZ, UR17 ;  /* 0x00000011ff077e24 */ /* 0x000fe2000f8e00ff */
[----:B------:R-:W-:Y:S01]  /*88c0*/  LOP3.LUT R239, R0, 0xc0, R10, 0xf8, !PT ;  /* 0x000000c000ef7812 */ /* 0x000fe200078ef80a */
[----:B------:R-:W-:Y:S01]  /*88d0*/  IMAD.U32 R7, RZ, RZ, UR13 ;  /* 0x0000000dff077e24 */ /* 0x000fe2000f8e00ff */
[----:B------:R-:W-:Y:S01]  /*88e0*/  USHF.L.U64.HI UR7, UR16, 0x6, UR12 ;  /* 0x0000000610077899 */ /* 0x000fe2000801020c */
[----:B------:R-:W-:-:S02]  /*88f0*/  IMAD.U32 R0, RZ, RZ, UR12 ;  /* 0x0000000cff007e24 */ /* 0x000fc4000f8e00ff */
[----:B------:R-:W-:Y:S01]  /*8900*/  IMAD.SHL.U32 R241, R213, 0x10, RZ ;  /* 0x00000010d5f17824 */ /* 0x000fe200078e00ff */
[----:B------:R-:W-:Y:S01]  /*8910*/  ULEA.HI.X UR7, UR8, UR7, UR9, 0x5, UP0 ;  /* 0x0000000708077291 */ /* 0x000fe200080f2c09 */
[----:B------:R-:W-:-:S03]  /*8920*/  SHF.R.U32.HI R209, RZ, 0x1, R213 ;  /* 0x00000001ffd17819 */ /* 0x000fc600000116d5 */
[----:B------:R-:W-:Y:S02]  /*8930*/  LOP3.LUT R241, R241, 0x100, RZ, 0xc0, !PT ;  /* 0x00000100f1f17812 */ /* 0x000fe400078ec0ff */
[----:B------:R-:W-:Y:S01]  /*8940*/  LOP3.LUT R5, R239, 0x8, R213, 0x78, !PT ;  /* 0x00000008ef057812 */ /* 0x000fe200078e78d5 */
[----:B------:R-:W-:Y:S01]  /*8950*/  IMAD.U32 R8, RZ, RZ, UR7 ;  /* 0x00000007ff087e24 */ /* 0x000fe2000f8e00ff */
[----:B------:R-:W-:Y:S02]  /*8960*/  LOP3.LUT R9, R241, 0x20, R10, 0xf8, !PT ;  /* 0x00000020f1097812 */ /* 0x000fe400078ef80a */
[----:B------:R-:W-:Y:S02]  /*8970*/  LOP3.LUT R222, R209, 0x8, RZ, 0xc0, !PT ;  /* 0x00000008d1de7812 */ /* 0x000fe400078ec0ff */
[----:B------:R-:W-:-:S04]  /*8980*/  LOP3.LUT R252, R9, R5, RZ, 0xfc, !PT ;  /* 0x0000000509fc7212 */ /* 0x000fc800078efcff */
[----:B------:R-:W-:Y:S01]  /*8990*/  LEA R12, R252, UR5, 0x1 ;  /* 0x00000005fc0c7c11 */ /* 0x000fe2000f8e08ff */
[----:B------:R-:W-:-:S05]  /*89a0*/  IMAD.MOV.U32 R225, RZ, RZ, 0x20 ;  /* 0x00000020ffe17424 */ /* 0x000fca00078e00ff */
[----:B------:R-:W-:Y:S01]  /*89b0*/  SEL R225, R225, 0xffffffe0, !P4 ;  /* 0xffffffe0e1e17807 */ /* 0x000fe20006000000 */
[----:B------:R-:W-:Y:S01]  /*89c0*/  BAR.SYNC.DEFER_BLOCKING 0x0 ;  /* 0x0000000000007b1d */ /* 0x000fe20000010000 */
[CC--:B--2---:R-:W-:Y:S02]  /*89d0*/  LEA R2, P1, R6.reuse, R250.reuse, 0x7 ;  /* 0x000000fa06027211 */ /* 0x0c4fe400078238ff */
[----:B------:R-:W-:Y:S02]  /*89e0*/  LEA R4, P0, R7, R250, 0x1 ;  /* 0x000000fa07047211 */ /* 0x000fe400078008ff */
[----:B---3--:R-:W-:Y:S01]  /*89f0*/  ISETP.GE.AND P3, PT, R251, UR6, PT ;  /* 0x00000006fb007c0c */ /* 0x008fe2000bf66270 */
[----:B------:R-:W-:Y:S01]  /*8a00*/  IMAD.SHL.U32 R250, R213, 0x10, RZ ;  /* 0x00000010d5fa7824 */ /* 0x000fe200078e00ff */
[----:B----4-:R-:W-:Y:S02]  /*8a10*/  ISETP.GE.AND P2, PT, R175, UR6, PT ;  /* 0x00000006af007c0c */ /* 0x010fe4000bf46270 */
[----:B-----5:R-:W-:-:S02]  /*8a20*/  LEA.HI.X R3, R6, R242, R0, 0x7, P1 ;  /* 0x000000f206037211 */ /* 0x020fc400008f3c00 */
[----:B------:R-:W-:-:S07]  /*8a30*/  ISETP.GE.AND P1, PT, R243, UR6, PT ;  /* 0x00000006f3007c0c */ /* 0x000fce000bf26270 */
[----:B------:R-:W-:Y:S01]  /*8a40*/  @!PT LDS RZ, [RZ] ;  /* 0x00000000fffff984 */ /* 0x000fe20000000800 */
[----:B------:R-:W-:Y:S01]  /*8a50*/  @!PT LDS RZ, [RZ] ;  /* 0x00000000fffff984 */ /* 0x000fe20000000800 */
[----:B------:R-:W-:Y:S01]  /*8a60*/  @!PT LDS RZ, [RZ] ;  /* 0x00000000fffff984 */ /* 0x000fe20000000800 */
[----:B------:R-:W-:Y:S01]  /*8a70*/  @!P3 LDGSTS.E.BYPASS.LTC128B.128 [R216+0x9000], desc[UR26][R2.64] ;  /* 0x0900000002d8bfae */ /* 0x000fe2000b981a1a */
[----:B------:R-:W-:Y:S02]  /*8a80*/  LOP3.LUT R210, R250, 0x3e00, RZ, 0xc0, !PT ;  /* 0x00003e00fad27812 */ /* 0x000fe400078ec0ff */
[----:B------:R-:W-:Y:S02]  /*8a90*/  LEA.HI.X R5, R7, R242, R8, 0x1, P0 ;  /* 0x000000f207057211 */ /* 0x000fe400000f0c08 */
[----:B------:R-:W-:Y:S01]  /*8aa0*/  LOP3.LUT R0, R210, 0x120, R10, 0xf8, !PT ;  /* 0x00000120d2007812 */ /* 0x000fe200078ef80a */
[----:B------:R-:W-:Y:S03]  /*8ab0*/  @P3 STS.128 [R216+0x9000], RZ ;  /* 0x009000ffd8003388 */ /* 0x000fe60000000c00 */
[----:B------:R-:W-:Y:S01]  /*8ac0*/  LOP3.LUT R0, R0, R239, R222, 0xf6, !PT ;  /* 0x000000ef00007212 */ /* 0x000fe200078ef6de */
        /* <DEDUP_REMOVED lines=26> */
[----:B------:R-:W-:Y:S04]  /*8c70*/  LDSM.16.M88.4 R32, [R12+0x6800] ;  /* 0x006800000c20783b */ /* 0x000fe80000000200 */
[----:B------:R-:W3:Y:S01]  /*8c80*/  LDSM.16.M88.4 R16, [R0] ;  /* 0x000000000010783b */ /* 0x000ee20000000200 */
[----:B-1----:R-:W-:-:S02]  /*8c90*/  IMAD.IADD R2, R225, 0x1, R12 ;  /* 0x00000001e1027824 */ /* 0x002fc400078e020c */
[----:B------:R-:W-:Y:S01]  /*8ca0*/  IMAD.IADD R3, R225, 0x1, R0 ;  /* 0x00000001e1037824 */ /* 0x000fe200078e0200 */
[----:B------:R-:W-:Y:S04]  /*8cb0*/  LDSM.16.M88.4 R40, [R12+0x6000] ;  /* 0x006000000c28783b */ /* 0x000fe80000000200 */
[----:B------:R-:W1:Y:S04]  /*8cc0*/  LDSM.16.M88.4 R8, [R0+0x1000] ;  /* 0x001000000008783b */ /* 0x000e680000000200 */
[----:B------:R-:W4:Y:S04]  /*8cd0*/  LDSM.16.M88.4 R36, [R12+0x6400] ;  /* 0x006400000c24783b */ /* 0x000f280000000200 */
[----:B------:R-:W5:Y:S04]  /*8ce0*/  LDSM.16.M88.4 R28, [R12+0x6c00] ;  /* 0x006c00000c1c783b */ /* 0x000f680000000200 */
[----:B------:R-:W-:Y:S04]  /*8cf0*/  LDSM.16.M88.4 R48, [R2+0x6800] ;  /* 0x006800000230783b */ /* 0x000fe80000000200 */
[----:B------:R-:W5:Y:S01]  /*8d00*/  LDSM.16.M88.4 R20, [R3] ;  /* 0x000000000314783b */ /* 0x000f620000000200 */
[----:B------:R-:W4:Y:S03]  /*8d10*/  S2R R250, SR_CTAID.X ;  /* 0x0000000000fa7919 */ /* 0x000f260000002500 */
[----:B------:R-:W-:Y:S04]  /*8d20*/  LDSM.16.M88.4 R24, [R2+0x6000] ;  /* 0x006000000218783b */ /* 0x000fe80000000200 */
[----:B--2---:R-:W2:Y:S04]  /*8d30*/  LDSM.16.M88.4 R4, [R3+0x1000] ;  /* 0x001000000304783b */ /* 0x004ea80000000200 */
[----:B------:R-:W2:Y:S01]  /*8d40*/  LDSM.16.M88.4 R52, [R2+0x6400] ;  /* 0x006400000234783b */ /* 0x000ea20000000200 */
[----:B---3--:R-:W-:Y:S03]  /*8d50*/  HMMA.16816.F32.BF16 R192, R16, R32, RZ ;  /* 0x0000002010c0723c */ /* 0x008fe600000418ff */
[----:B------:R3:W2:Y:S01]  /*8d60*/  LDSM.16.M88.4 R44, [R2+0x6c00] ;  /* 0x006c0000022c783b */ /* 0x0006a20000000200 */
[----:B------:R-:W-:Y:S01]  /*8d70*/  SHF.R.U32.HI R175, RZ, 0x5, R213 ;  /* 0x00000005ffaf7819 */ /* 0x000fe200000116d5 */
[----:B------:R-:W-:-:S02]  /*8d80*/  IMAD.MOV.U32 R106, RZ, RZ, R248 ;  /* 0x000000ffff6a7224 */ /* 0x000fc400078e00f8 */
[----:B------:R-:W-:Y:S01]  /*8d90*/  IMAD.MOV.U32 R107, RZ, RZ, R249 ;  /* 0x000000ffff6b7224 */ /* 0x000fe200078e00f9 */
[C---:B-1----:R-:W-:Y:S01]  /*8da0*/  HMMA.16816.F32.BF16 R184, R8.reuse, R40, RZ ;  /* 0x0000002808b8723c */ /* 0x042fe200000418ff */
[----:B------:R-:W-:Y:S02]  /*8db0*/  IMAD.MOV.U32 R220, RZ, RZ, R232 ;  /* 0x000000ffffdc7224 */ /* 0x000fe400078e00e8 */
[----:B------:R-:W-:Y:S01]  /*8dc0*/  IMAD.MOV.U32 R221, RZ, RZ, R233 ;  /* 0x000000ffffdd7224 */ /* 0x000fe200078e00e9 */
[----:B------:R-:W-:Y:S01]  /*8dd0*/  UIADD3 UR6, UPT, UPT, UR20, -0x2, URZ ;  /* 0xfffffffe14067890 */ /* 0x000fe2000fffe0ff */
[----:B------:R-:W0:Y:S03]  /*8de0*/  LDGDEPBAR ;  /* 0x00000000000079af */ /* 0x000e260000000000 */
[----:B----4-:R-:W-:Y:S01]  /*8df0*/  HMMA.16816.F32.BF16 R60, R8, R36, RZ ;  /* 0x00000024083c723c */ /* 0x010fe200000418ff */
[----:B------:R-:W-:-:S07]  /*8e00*/  IMAD R250, R250, 0x8, R175 ;  /* 0x00000008fafa7824 */ /* 0x000fce00078e02af */
[C---:B------:R-:W-:Y:S08]  /*8e10*/  HMMA.16816.F32.BF16 R56, R8.reuse, R32, RZ ;  /* 0x000000200838723c */ /* 0x040ff000000418ff */
[C---:B-----5:R-:W-:Y:S08]  /*8e20*/  HMMA.16816.F32.BF16 R64, R8.reuse, R28, RZ ;  /* 0x0000001c0840723c */ /* 0x060ff000000418ff */
[C---:B------:R-:W-:Y:S08]  /*8e30*/  HMMA.16816.F32.BF16 R180, R8.reuse, R42, RZ ;  /* 0x0000002a08b4723c */ /* 0x040ff000000418ff */
[C---:B------:R-:W-:Y:S08]  /*8e40*/  HMMA.16816.F32.BF16 R176, R8.reuse, R38, RZ ;  /* 0x0000002608b0723c */ /* 0x040ff000000418ff */
[C---:B------:R-:W-:Y:S08]  /*8e50*/  HMMA.16816.F32.BF16 R172, R8.reuse, R34, RZ ;  /* 0x0000002208ac723c */ /* 0x040ff000000418ff */
[----:B------:R-:W-:Y:S08]  /*8e60*/  HMMA.16816.F32.BF16 R8, R8, R30, RZ ;  /* 0x0000001e0808723c */ /* 0x000ff000000418ff */
[----:B------:R-:W-:Y:S01]  /*8e70*/  HMMA.16816.F32.BF16 R192, R20, R48, R192 ;  /* 0x0000003014c0723c */ /* 0x000fe200000418c0 */
[----:B------:R-:W-:-:S07]  /*8e80*/  VIADD R250, R250, 0x4 ;  /* 0x00000004fafa7836 */ /* 0x000fce0000000000 */
[----:B------:R-:W-:Y:S01]  /*8e90*/  HMMA.16816.F32.BF16 R188, R16, R28, RZ ;  /* 0x0000001c10bc723c */ /* 0x000fe200000418ff */
[----:B------:R-:W-:-:S04]  /*8ea0*/  IMAD.WIDE.U32 R250, R250, -0x326172a9, RZ ;  /* 0xcd9e8d57fafa7825 */ /* 0x000fc800078e00ff */
[----:B------:R-:W-:Y:S02]  /*8eb0*/  IMAD.MOV.U32 R236, RZ, RZ, R250 ;  /* 0x000000ffffec7224 */ /* 0x000fe400078e00fa */
[----:B------:R-:W-:Y:S02]  /*8ec0*/  IMAD.MOV.U32 R237, RZ, RZ, R251 ;  /* 0x000000ffffed7224 */ /* 0x000fe400078e00fb */
[----:B---3--:R-:W-:Y:S01]  /*8ed0*/  IMAD.MOV.U32 R2, RZ, RZ, R234 ;  /* 0x000000ffff027224 */ /* 0x008fe200078e00ea */
[----:B--2---:R-:W-:Y:S01]  /*8ee0*/  HMMA.16816.F32.BF16 R248, R4, R24, R184 ;  /* 0x0000001804f8723c */ /* 0x004fe200000418b8 */
[----:B------:R-:W-:-:S07]  /*8ef0*/  IMAD.MOV.U32 R3, RZ, RZ, R235 ;  /* 0x000000ffff037224 */ /* 0x000fce00078e00eb */
        /* <DEDUP_REMOVED lines=8> */
[----:B------:R-:W-:Y:S01]  /*8f80*/  LDSM.16.M88.4 R8, [R0+0x2000] ;  /* 0x002000000008783b */ /* 0x000fe20000000200 */
[----:B------:R-:W-:-:S02]  /*8f90*/  IMAD.MOV.U32 R6, RZ, RZ, R193 ;  /* 0x000000ffff067224 */ /* 0x000fc400078e00c1 */
[----:B------:R-:W-:Y:S02]  /*8fa0*/  IMAD.MOV.U32 R5, RZ, RZ, R194 ;  /* 0x000000ffff057224 */ /* 0x000fe400078e00c2 */
[----:B------:R-:W-:Y:S01]  /*8fb0*/  IMAD.MOV.U32 R4, RZ, RZ, R195 ;  /* 0x000000ffff047224 */ /* 0x000fe200078e00c3 */
[C---:B------:R-:W-:Y:S08]  /*8fc0*/  HMMA.16816.F32.BF16 R200, R16.reuse, R40, RZ ;  /* 0x0000002810c8723c */ /* 0x040ff000000418ff */
[----:B------:R-:W-:Y:S08]  /*8fd0*/  HMMA.16816.F32.BF16 R40, R16, R42, RZ ;  /* 0x0000002a1028723c */ /* 0x000ff000000418ff */
[----:B------:R-:W-:Y:S01]  /*8fe0*/  HMMA.16816.F32.BF16 R172, R20, R44, R188 ;  /* 0x0000002c14ac723c */ /* 0x000fe200000418bc */
[----:B------:R-:W-:-:S02]  /*8ff0*/  IMAD.MOV.U32 R188, RZ, RZ, R7 ;  /* 0x000000ffffbc7224 */ /* 0x000fc400078e0007 */
[----:B------:R-:W-:Y:S02]  /*9000*/  IMAD.MOV.U32 R189, RZ, RZ, R6 ;  /* 0x000000ffffbd7224 */ /* 0x000fe400078e0006 */
[----:B------:R-:W-:Y:S02]  /*9010*/  IMAD.MOV.U32 R190, RZ, RZ, R5 ;  /* 0x000000ffffbe7224 */ /* 0x000fe400078e0005 */
[----:B------:R-:W-:Y:S01]  /*9020*/  IMAD.MOV.U32 R191, RZ, RZ, R4 ;  /* 0x000000ffffbf7224 */ /* 0x000fe200078e0004 */
[C---:B------:R-:W-:Y:S01]  /*9030*/  HMMA.16816.F32.BF16 R60, R16.reuse, R34, RZ ;  /* 0x00000022103c723c */ /* 0x040fe200000418ff */
[----:B------:R-:W-:Y:S04]  /*9040*/  LDSM.16.M88.4 R4, [R0+0x3000] ;  /* 0x003000000004783b */ /* 0x000fe80000000200 */
[----:B------:R-:W1:Y:S03]  /*9050*/  LDSM.16.M88.4 R32, [R12+0x7800] ;  /* 0x007800000c20783b */ /* 0x000e660000000200 */
[C---:B------:R-:W-:Y:S08]  /*9060*/  HMMA.16816.F32.BF16 R196, R16.reuse, R36, RZ ;  /* 0x0000002410c4723c */ /* 0x040ff000000418ff */
[----:B------:R-:W-:Y:S08]  /*9070*/  HMMA.16816.F32.BF16 R56, R16, R38, RZ ;  /* 0x000000261038723c */ /* 0x000ff000000418ff */
[C---:B------:R-:W-:Y:S08]  /*9080*/  HMMA.16816.F32.BF16 R200, R20.reuse, R24, R200 ;  /* 0x0000001814c8723c */ /* 0x040ff000000418c8 */
[----:B------:R-:W-:Y:S01]  /*9090*/  HMMA.16816.F32.BF16 R40, R20, R26, R40 ;  /* 0x0000001a1428723c */ /* 0x000fe20000041828 */
[----:B------:R-:W2:Y:S07]  /*90a0*/  LDSM.16.M88.4 R24, [R12+0x7000] ;  /* 0x007000000c18783b */ /* 0x000eae0000000200 */
[----:B------:R-:W-:Y:S01]  /*90b0*/  HMMA.16816.F32.BF16 R36, R16, R30, RZ ;  /* 0x0000001e1024723c */ /* 0x000fe200000418ff */
[----:B------:R-:W3:Y:S04]  /*90c0*/  LDSM.16.M88.4 R16, [R12+0x7400] ;  /* 0x007400000c10783b */ /* 0x000ee80000000200 */
[----:B------:R-:W4:Y:S03]  /*90d0*/  LDSM.16.M88.4 R28, [R12+0x7c00] ;  /* 0x007c00000c1c783b */ /* 0x000f260000000200 */
[----:B-1----:R-:W-:Y:S08]  /*90e0*/  HMMA.16816.F32.BF16 R192, R4, R32, R240 ;  /* 0x0000002004c0723c */ /* 0x002ff000000418f0 */
[C---:B------:R-:W-:Y:S08]  /*90f0*/  HMMA.16816.F32.BF16 R196, R20.reuse, R52, R196 ;  /* 0x0000003414c4723c */ /* 0x040ff000000418c4 */
[----:B------:R-:W-:Y:S03]  /*9100*/  HMMA.16816.F32.BF16 R52, R20, R54, R56 ;  /* 0x000000361434723c */ /* 0x000fe60000041838 */
[----:B------:R-:W-:-:S02]  /*9110*/  IMAD.MOV.U32 R15, RZ, RZ, R194 ;  /* 0x000000ffff0f7224 */ /* 0x000fc400078e00c2 */
[----:B------:R-:W-:-:S03]  /*9120*/  IMAD.MOV.U32 R13, RZ, RZ, R195 ;  /* 0x000000ffff0d7224 */ /* 0x000fc600078e00c3 */
[C---:B------:R-:W-:Y:S08]  /*9130*/  HMMA.16816.F32.BF16 R176, R20.reuse, R50, R60 ;  /* 0x0000003214b0723c */ /* 0x040ff0000004183c */
[----:B------:R-:W-:Y:S01]  /*9140*/  HMMA.16816.F32.BF16 R64, R20, R46, R36 ;  /* 0x0000002e1440723c */ /* 0x000fe20000041824 */
[----:B------:R-:W-:Y:S02]  /*9150*/  IMAD.MOV.U32 R21, RZ, RZ, R192 ;  /* 0x000000ffff157224 */ /* 0x000fe400078e00c0 */
[----:B------:R-:W-:-:S05]  /*9160*/  IMAD.MOV.U32 R20, RZ, RZ, R193 ;  /* 0x000000ffff147224 */ /* 0x000fca00078e00c1 */
[C---:B--2---:R-:W-:Y:S08]  /*9170*/  HMMA.16816.F32.BF16 R60, R4.reuse, R24, R248 ;  /* 0x00000018043c723c */ /* 0x044ff000000418f8 */
[C---:B---3--:R-:W-:Y:S08]  /*9180*/  HMMA.16816.F32.BF16 R48, R4.reuse, R16, R244 ;  /* 0x000000100430723c */ /* 0x048ff000000418f4 */
[C---:B----4-:R-:W-:Y:S08]  /*9190*/  HMMA.16816.F32.BF16 R192, R4.reuse, R28, R184 ;  /* 0x0000001c04c0723c */ /* 0x050ff000000418b8 */
[C---:B------:R-:W-:Y:S08]  /*91a0*/  HMMA.16816.F32.BF16 R56, R4.reuse, R26, R232 ;  /* 0x0000001a0438723c */ /* 0x040ff000000418e8 */
[C---:B------:R-:W-:Y:S08]  /*91b0*/  HMMA.16816.F32.BF16 R44, R4.reuse, R18, R228 ;  /* 0x00000012042c723c */ /* 0x040ff000000418e4 */
[C---:B------:R-:W-:Y:S08]  /*91c0*/  HMMA.16816.F32.BF16 R248, R4.reuse, R34, R204 ;  /* 0x0000002204f8723c */ /* 0x040ff000000418cc */
[----:B------:R-:W-:Y:S08]  /*91d0*/  HMMA.16816.F32.BF16 R240, R4, R30, R180 ;  /* 0x0000001e04f0723c */ /* 0x000ff000000418b4 */
[C---:B------:R-:W-:Y:S08]  /*91e0*/  HMMA.16816.F32.BF16 R4, R8.reuse, R28, R172 ;  /* 0x0000001c0804723c */ /* 0x040ff000000418ac */
[C---:B------:R-:W-:Y:S08]  /*91f0*/  HMMA.16816.F32.BF16 R232, R8.reuse, R24, R200 ;  /* 0x0000001808e8723c */ /* 0x040ff000000418c8 */
[----:B------:R-:W-:Y:S01]  /*9200*/  HMMA.16816.F32.BF16 R200, R8, R18, R52 ;  /* 0x0000001208c8723c */ /* 0x000fe20000041834 */
[----:B------:R-:W-:-:S02]  /*9210*/  IMAD.MOV.U32 R54, RZ, RZ, R2 ;  /* 0x000000ffff367224 */ /* 0x000fc400078e0002 */
[----:B------:R-:W-:Y:S02]  /*9220*/  IMAD.MOV.U32 R55, RZ, RZ, R3 ;  /* 0x000000ffff377224 */ /* 0x000fe400078e0003 */
[C---:B------:R-:W-:Y:S02]  /*9230*/  IMAD.IADD R3, R225.reuse, 0x1, R0 ;  /* 0x00000001e1037824 */ /* 0x040fe400078e0200 */
[----:B------:R-:W-:Y:S01]  /*9240*/  IMAD.IADD R2, R225, 0x1, R12 ;  /* 0x00000001e1027824 */ /* 0x000fe200078e020c */
[----:B------:R-:W-:Y:S01]  /*9250*/  HMMA.16816.F32.BF16 R228, R8, R26, R40 ;  /* 0x0000001a08e4723c */ /* 0x000fe20000041828 */
[----:B------:R-:W-:Y:S02]  /*9260*/  IMAD.MOV.U32 R105, RZ, RZ, R4 ;  /* 0x000000ffff697224 */ /* 0x000fe400078e0004 */
[----:B------:R-:W-:Y:S01]  /*9270*/  IMAD.MOV.U32 R100, RZ, RZ, R5 ;  /* 0x000000ffff647224 */ /* 0x000fe200078e0005 */
[----:B------:R-:W-:Y:S01]  /*9280*/  LDSM.16.M88.4 R24, [R2+0x7000] ;  /* 0x007000000218783b */ /* 0x000fe20000000200 */
[----:B------:R-:W-:-:S02]  /*9290*/  IMAD.MOV.U32 R53, RZ, RZ, R6 ;  /* 0x000000ffff357224 */ /* 0x000fc400078e0006 */
[----:B------:R-:W-:Y:S01]  /*92a0*/  IMAD.MOV.U32 R52, RZ, RZ, R7 ;  /* 0x000000ffff347224 */ /* 0x000fe200078e0007 */
[----:B------:R-:W-:Y:S01]  /*92b0*/  LDSM.16.M88.4 R36, [R2+0x7c00] ;  /* 0x007c00000224783b */ /* 0x000fe20000000200 */
[----:B------:R-:W-:Y:S03]  /*92c0*/  HMMA.16816.F32.BF16 R204, R8, R16, R196 ;  /* 0x0000001008cc723c */ /* 0x000fe600000418c4 */
[----:B------:R-:W1:Y:S04]  /*92d0*/  LDSM.16.M88.4 R4, [R3+0x3000] ;  /* 0x003000000304783b */ /* 0x000e680000000200 */
[----:B------:R-:W2:Y:S01]  /*92e0*/  LDSM.16.M88.4 R40, [R2+0x7800] ;  /* 0x007800000228783b */ /* 0x000ea20000000200 */
[----:B------:R-:W-:-:S03]  /*92f0*/  IMAD.MOV.U32 R172, RZ, RZ, R21 ;  /* 0x000000ffffac7224 */ /* 0x000fc600078e0015 */
[----:B------:R-:W3:Y:S01]  /*9300*/  LDSM.16.M88.4 R16, [R3+0x2000] ;  /* 0x002000000310783b */ /* 0x000ee20000000200 */
[----:B------:R-:W-:-:S03]  /*9310*/  IMAD.MOV.U32 R173, RZ, RZ, R20 ;  /* 0x000000ffffad7224 */ /* 0x000fc600078e0014 */
[----:B------:R-:W4:Y:S01]  /*9320*/  LDSM.16.M88.4 R20, [R2+0x7400] ;  /* 0x007400000214783b */ /* 0x000f220000000200 */
[----:B------:R-:W-:Y:S01]  /*9330*/  HMMA.16816.F32.BF16 R180, R8, R32, R188 ;  /* 0x0000002008b4723c */ /* 0x000fe200000418bc */
[----:B------:R-:W-:Y:S02]  /*9340*/  IMAD.MOV.U32 R174, RZ, RZ, R15 ;  /* 0x000000ffffae7224 */ /* 0x000fe400078e000f */
[----:B------:R-:W-:-:S05]  /*9350*/  IMAD.MOV.U32 R175, RZ, RZ, R13 ;  /* 0x000000ffffaf7224 */ /* 0x000fca00078e000d */
[----:B------:R-:W-:Y:S11]  /*9360*/  HMMA.16816.F32.BF16 R196, R8, R30, R64 ;  /* 0x0000001e08c4723c */ /* 0x000ff60000041840 */
[----:B------:R-:W-:-:S02]  /*9370*/  IMAD.MOV.U32 R29, RZ, RZ, R180 ;  /* 0x000000ffff1d7224 */ /* 0x000fc400078e00b4 */
[----:B------:R-:W-:Y:S01]  /*9380*/  IMAD.MOV.U32 R28, RZ, RZ, R181 ;  /* 0x000000ffff1c7224 */ /* 0x000fe200078e00b5 */
[----:B------:R-:W-:Y:S01]  /*9390*/  HMMA.16816.F32.BF16 R244, R8, R34, R176 ;  /* 0x0000002208f4723c */ /* 0x000fe200000418b0 */
[----:B------:R-:W-:Y:S01]  /*93a0*/  IMAD.MOV.U32 R15, RZ, RZ, R182 ;  /* 0x000000ffff0f7224 */ /* 0x000fe200078e00b6 */
[----:B------:R-:W-:Y:S01]  /*93b0*/  LDSM.16.M88.4 R32, [R12+0x8400] ;  /* 0x008400000c20783b */ /* 0x000fe20000000200 */
[----:B------:R-:W-:-:S03]  /*93c0*/  IMAD.MOV.U32 R13, RZ, RZ, R183 ;  /* 0x000000ffff0d7224 */ /* 0x000fc600078e00b7 */
[----:B------:R-:W-:Y:S02]  /*93d0*/  LDSM.16.M88.4 R8, [R0+0x4000] ;  /* 0x004000000008783b */ /* 0x000fe40000000200 */
[C---:B-1----:R-:W-:Y:S08]  /*93e0*/  HMMA.16816.F32.BF16 R188, R4.reuse, R24, R60 ;  /* 0x0000001804bc723c */ /* 0x042ff0000004183c */
[----:B------:R-:W-:Y:S01]  /*93f0*/  HMMA.16816.F32.BF16 R60, R4, R36, R192 ;  /* 0x00000024043c723c */ /* 0x000fe200000418c0 */
[----:B------:R-:W-:-:S02]  /*9400*/  IMAD.MOV.U32 R194, RZ, RZ, R53 ;  /* 0x000000ffffc27224 */ /* 0x000fc400078e0035 */
[----:B------:R-:W-:-:S05]  /*9410*/  IMAD.MOV.U32 R195, RZ, RZ, R52 ;  /* 0x000000ffffc37224 */ /* 0x000fca00078e0034 */
[----:B--2---:R-:W-:Y:S01]  /*9420*/  HMMA.16816.F32.BF16 R64, R4, R42, R248 ;  /* 0x0000002a0440723c */ /* 0x004fe200000418f8 */
[----:B------:R-:W-:Y:S02]  /*9430*/  IMAD.MOV.U32 R250, RZ, RZ, R54 ;  /* 0x000000fffffa7224 */ /* 0x000fe400078e0036 */
[----:B------:R-:W-:-:S05]  /*9440*/  IMAD.MOV.U32 R251, RZ, RZ, R55 ;  /* 0x000000fffffb7224 */ /* 0x000fca00078e0037 */
[----:B---3--:R-:W-:Y:S01]  /*9450*/  HMMA.16816.F32.BF16 R52, R16, R24, R232 ;  /* 0x000000181034723c */ /* 0x008fe200000418e8 */
[----:B------:R-:W-:Y:S02]  /*9460*/  IMAD.MOV.U32 R232, RZ, RZ, R29 ;  /* 0x000000ffffe87224 */ /* 0x000fe400078e001d */
[----:B------:R-:W-:-:S05]  /*9470*/  IMAD.MOV.U32 R233, RZ, RZ, R28 ;  /* 0x000000ffffe97224 */ /* 0x000fca00078e001c */
[C---:B------:R-:W-:Y:S08]  /*9480*/  HMMA.16816.F32.BF16 R184, R4.reuse, R26, R56 ;  /* 0x0000001a04b8723c */ /* 0x040ff00000041838 */
[----:B------:R-:W-:Y:S08]  /*9490*/  HMMA.16816.F32.BF16 R56, R4, R38, R240 ;  /* 0x000000260438723c */ /* 0x000ff000000418f0 */
[----:B------:R-:W-:Y:S08]  /*94a0*/  HMMA.16816.F32.BF16 R28, R16, R26, R228 ;  /* 0x0000001a101c723c */ /* 0x000ff000000418e4 */
[C---:B----4-:R-:W-:Y:S01]  /*94b0*/  HMMA.16816.F32.BF16 R180, R4.reuse, R20, R48 ;  /* 0x0000001404b4723c */ /* 0x050fe20000041830 */
[----:B------:R-:W-:Y:S07]  /*94c0*/  LDSM.16.M88.4 R48, [R12+0x8800] ;  /* 0x008800000c30783b */ /* 0x000fee0000000200 */
[C---:B------:R-:W-:Y:S01]  /*94d0*/  HMMA.16816.F32.BF16 R176, R4.reuse, R22, R44 ;  /* 0x0000001604b0723c */ /* 0x040fe2000004182c */
[----:B------:R-:W-:Y:S07]  /*94e0*/  LDSM.16.M88.4 R44, [R12+0x8c00] ;  /* 0x008c00000c2c783b */ /* 0x000fee0000000200 */
[----:B------:R-:W-:Y:S01]  /*94f0*/  HMMA.16816.F32.BF16 R172, R4, R40, R172 ;  /* 0x0000002804ac723c */ /* 0x000fe200000418ac */
[----:B------:R-:W1:Y:S07]  /*9500*/  LDSM.16.M88.4 R4, [R0+0x5000] ;  /* 0x005000000004783b */ /* 0x000e6e0000000200 */
[C---:B------:R-:W-:Y:S08]  /*9510*/  HMMA.16816.F32.BF16 R24, R16.reuse, R20, R204 ;  /* 0x000000141018723c */ /* 0x040ff000000418cc */
[----:B------:R-:W-:Y:S01]  /*9520*/  HMMA.16816.F32.BF16 R240, R16, R22, R200 ;  /* 0x0000001610f0723c */ /* 0x000fe200000418c8 */
[----:B------:R-:W2:Y:S01]  /*9530*/  LDSM.16.M88.4 R20, [R12+0x8000] ;  /* 0x008000000c14783b */ /* 0x000ea20000000200 */
[----:B------:R-:W-:-:S02]  /*9540*/  IMAD.MOV.U32 R192, RZ, RZ, R105 ;  /* 0x000000ffffc07224 */ /* 0x000fc400078e0069 */
[----:B------:R-:W-:Y:S02]  /*9550*/  IMAD.MOV.U32 R193, RZ, RZ, R100 ;  /* 0x000000ffffc17224 */ /* 0x000fe400078e0064 */
[----:B------:R-:W-:-:S05]  /*9560*/  IMAD.MOV.U32 R234, RZ, RZ, R15 ;  /* 0x000000ffffea7224 */ /* 0x000fca00078e000f */
[----:B------:R-:W-:Y:S01]  /*9570*/  HMMA.16816.F32.BF16 R228, R16, R36, R192 ;  /* 0x0000002410e4723c */ /* 0x000fe200000418c0 */
[----:B------:R-:W-:-:S07]  /*9580*/  IMAD.MOV.U32 R235, RZ, RZ, R13 ;  /* 0x000000ffffeb7224 */ /* 0x000fce00078e000d */
[C---:B-1----:R-:W-:Y:S08]  /*9590*/  HMMA.16816.F32.BF16 R192, R4.reuse, R32, R180 ;  /* 0x0000002004c0723c */ /* 0x042ff000000418b4 */
[C---:B------:R-:W-:Y:S08]  /*95a0*/  HMMA.16816.F32.BF16 R180, R4.reuse, R50, R64 ;  /* 0x0000003204b4723c */ /* 0x040ff00000041840 */
[C---:B--2---:R-:W-:Y:S08]  /*95b0*/  HMMA.16816.F32.BF16 R204, R4.reuse, R20, R188 ;  /* 0x0000001404cc723c */ /* 0x044ff000000418bc */
[C---:B------:R-:W-:Y:S08]  /*95c0*/  HMMA.16816.F32.BF16 R200, R4.reuse, R22, R184 ;  /* 0x0000001604c8723c */ /* 0x040ff000000418b8 */
[C---:B------:R-:W-:Y:S08]  /*95d0*/  HMMA.16816.F32.BF16 R188, R4.reuse, R34, R176 ;  /* 0x0000002204bc723c */ /* 0x040ff000000418b0 */
[C---:B------:R-:W-:Y:S08]  /*95e0*/  HMMA.16816.F32.BF16 R184, R4.reuse, R48, R172 ;  /* 0x0000003004b8723c */ /* 0x040ff000000418ac */
[C---:B------:R-:W-:Y:S08]  /*95f0*/  HMMA.16816.F32.BF16 R176, R4.reuse, R44, R60 ;  /* 0x0000002c04b0723c */ /* 0x040ff0000004183c */
[----:B------:R-:W-:Y:S01]  /*9600*/  HMMA.16816.F32.BF16 R172, R4, R46, R56 ;  /* 0x0000002e04ac723c */ /* 0x000fe20000041838 */
[----:B------:R-:W-:Y:S07]  /*9610*/  LDSM.16.M88.4 R4, [R3+0x5000] ;  /* 0x005000000304783b */ /* 0x000fee0000000200 */
[----:B------:R-:W-:Y:S01]  /*9620*/  HMMA.16816.F32.BF16 R60, R8, R22, R28 ;  /* 0x00000016083c723c */ /* 0x000fe2000004181c */
[----:B------:R-:W1:Y:S07]  /*9630*/  LDSM.16.M88.4 R28, [R2+0x8000] ;  /* 0x00800000021c783b */ /* 0x000e6e0000000200 */
[----:B------:R-:W-:Y:S01]  /*9640*/  HMMA.16816.F32.BF16 R196, R16, R38, R196 ;  /* 0x0000002610c4723c */ /* 0x000fe200000418c4 */
[----:B------:R-:W-:Y:S07]  /*9650*/  LDSM.16.M88.4 R36, [R2+0x8c00] ;  /* 0x008c00000224783b */ /* 0x000fee0000000200 */
[C---:B------:R-:W-:Y:S01]  /*9660*/  HMMA.16816.F32.BF16 R56, R8.reuse, R32, R24 ;  /* 0x000000200838723c */ /* 0x040fe20000041818 */
[----:B------:R-:W2:Y:S07]  /*9670*/  LDSM.16.M88.4 R24, [R2+0x8400] ;  /* 0x008400000218783b */ /* 0x000eae0000000200 */
[----:B------:R-:W-:Y:S01]  /*9680*/  HMMA.16816.F32.BF16 R64, R8, R20, R52 ;  /* 0x000000140840723c */ /* 0x000fe20000041834 */
[----:B------:R-:W3:Y:S07]  /*9690*/  LDSM.16.M88.4 R20, [R3+0x4000] ;  /* 0x004000000314783b */ /* 0x000eee0000000200 */
[C---:B------:R-:W-:Y:S08]  /*96a0*/  HMMA.16816.F32.BF16 R232, R16.reuse, R40, R232 ;  /* 0x0000002810e8723c */ /* 0x040ff000000418e8 */
[----:B------:R-:W-:Y:S01]  /*96b0*/  HMMA.16816.F32.BF16 R244, R16, R42, R244 ;  /* 0x0000002a10f4723c */ /* 0x000fe200000418f4 */
[----:B------:R-:W4:Y:S01]  /*96c0*/  LDSM.16.M88.4 R16, [R2+0x8800] ;  /* 0x008800000210783b */ /* 0x000f220000000200 */
[C---:B------:R-:W-:Y:S01]  /*96d0*/  VIADD R15, R14.reuse, 0xffffffc8 ;  /* 0xffffffc80e0f7836 */ /* 0x040fe20000000000 */
[----:B------:R-:W-:Y:S01]  /*96e0*/  USHF.L.U32 UR7, UR6, 0x1, URZ ;  /* 0x0000000106077899 */ /* 0x000fe200080006ff */
[----:B------:R-:W-:Y:S01]  /*96f0*/  VIADD R13, R14, 0xffffffc9 ;  /* 0xffffffc90e0d7836 */ /* 0x000fe20000000000 */
[----:B------:R-:W-:-:S04]  /*9700*/  DEPBAR.LE SB0, 0x0 ;  /* 0x000080000000791a */ /* 0x000fc80000000000 */
[C---:B------:R-:W-:Y:S08]  /*9710*/  HMMA.16816.F32.BF16 R52, R8.reuse, R34, R240 ;  /* 0x000000220834723c */ /* 0x040ff000000418f0 */
[C---:B------:R-:W-:Y:S08]  /*9720*/  HMMA.16816.F32.BF16 R40, R8.reuse, R48, R232 ;  /* 0x000000300828723c */ /* 0x040ff000000418e8 */
[----:B------:R-:W-:Y:S08]  /*9730*/  HMMA.16816.F32.BF16 R48, R8, R50, R244 ;  /* 0x000000320830723c */ /* 0x000ff000000418f4 */
[C---:B-1----:R-:W-:Y:S08]  /*9740*/  HMMA.16816.F32.BF16 R204, R4.reuse, R28, R204 ;  /* 0x0000001c04cc723c */ /* 0x042ff000000418cc */
[----:B------:R-:W-:Y:S08]  /*9750*/  HMMA.16816.F32.BF16 R200, R4, R30, R200 ;  /* 0x0000001e04c8723c */ /* 0x000ff000000418c8 */
[----:B------:R-:W-:Y:S08]  /*9760*/  HMMA.16816.F32.BF16 R32, R8, R44, R228 ;  /* 0x0000002c0820723c */ /* 0x000ff000000418e4 */
[C---:B--2---:R-:W-:Y:S08]  /*9770*/  HMMA.16816.F32.BF16 R192, R4.reuse, R24, R192 ;  /* 0x0000001804c0723c */ /* 0x044ff000000418c0 */
[----:B------:R-:W-:Y:S08]  /*9780*/  HMMA.16816.F32.BF16 R232, R4, R38, R172 ;  /* 0x0000002604e8723c */ /* 0x000ff000000418ac */
[C---:B---3--:R-:W-:Y:S08]  /*9790*/  HMMA.16816.F32.BF16 R172, R20.reuse, R30, R60 ;  /* 0x0000001e14ac723c */ /* 0x048ff0000004183c */
[----:B------:R-:W-:Y:S08]  /*97a0*/  HMMA.16816.F32.BF16 R60, R20, R26, R52 ;  /* 0x0000001a143c723c */ /* 0x000ff00000041834 */
[C---:B----4-:R-:W-:Y:S08]  /*97b0*/  HMMA.16816.F32.BF16 R184, R4.reuse, R16, R184 ;  /* 0x0000001004b8723c */ /* 0x050ff000000418b8 */
[----:B------:R-:W-:Y:S08]  /*97c0*/  HMMA.16816.F32.BF16 R180, R4, R18, R180 ;  /* 0x0000001204b4723c */ /* 0x000ff000000418b4 */
[----:B------:R-:W-:Y:S01]  /*97d0*/  HMMA.16816.F32.BF16 R52, R20, R16, R40 ;  /* 0x000000101434723c */ /* 0x000fe20000041828 */
[----:B------:R-:W-:-:S02]  /*97e0*/  VIADD R17, R14, 0xffffffc0 ;  /* 0xffffffc00e117836 */ /* 0x000fc40000000000 */
[----:B------:R-:W-:-:S05]  /*97f0*/  VIADD R16, R14, 0xffffffc1 ;  /* 0xffffffc10e107836 */ /* 0x000fca0000000000 */
[----:B------:R-:W-:Y:S01]  /*9800*/  HMMA.16816.F32.BF16 R48, R20, R18, R48 ;  /* 0x000000121430723c */ /* 0x000fe20000041830 */
[----:B------:R-:W-:-:S07]  /*9810*/  VIADD R18, R217, 0x40 ;  /* 0x00000040d9127836 */ /* 0x000fce0000000000 */
[----:B------:R-:W-:Y:S01]  /*9820*/  HMMA.16816.F32.BF16 R188, R4, R26, R188 ;  /* 0x0000001a04bc723c */ /* 0x000fe200000418bc */
[----:B------:R-:W-:Y:S01]  /*9830*/  ISETP.GT.AND P6, PT, R18, R17, PT ;  /* 0x000000111200720c */ /* 0x000fe20003fc4270 */
[----:B------:R-:W-:Y:S01]  /*9840*/  VIADD R12, R14, 0xffffffd0 ;  /* 0xffffffd00e0c7836 */ /* 0x000fe20000000000 */
[C---:B------:R-:W-:Y:S02]  /*9850*/  ISETP.GT.AND P5, PT, R18.reuse, R15, PT ;  /* 0x0000000f1200720c */ /* 0x040fe40003fa4270 */
[----:B------:R-:W-:-:S03]  /*9860*/  ISETP.GT.AND P0, PT, R18, R16, PT ;  /* 0x000000101200720c */ /* 0x000fc60003f04270 */
[----:B------:R-:W-:Y:S01]  /*9870*/  HMMA.16816.F32.BF16 R196, R8, R46, R196 ;  /* 0x0000002e08c4723c */ /* 0x000fe200000418c4 */
[C---:B------:R-:W-:Y:S02]  /*9880*/  VIADD R11, R14.reuse, 0xffffffd1 ;  /* 0xffffffd10e0b7836 */ /* 0x040fe40000000000 */
[----:B------:R-:W-:-:S05]  /*9890*/  VIADD R10, R14, 0xffffffd8 ;  /* 0xffffffd80e0a7836 */ /* 0x000fca0000000000 */
[----:B------:R-:W-:Y:S01]  /*98a0*/  HMMA.16816.F32.BF16 R228, R4, R36, R176 ;  /* 0x0000002404e4723c */ /* 0x000fe200000418b0 */
[C---:B------:R-:W-:Y:S02]  /*98b0*/  VIADD R8, R14.reuse, 0xffffffe0 ;  /* 0xffffffe00e087836 */ /* 0x040fe40000000000 */
[----:B------:R-:W-:-:S05]  /*98c0*/  VIADD R9, R14, 0xffffffd9 ;  /* 0xffffffd90e097836 */ /* 0x000fca0000000000 */
[----:B------:R-:W-:Y:S01]  /*98d0*/  HMMA.16816.F32.BF16 R176, R20, R28, R64 ;  /* 0x0000001c14b0723c */ /* 0x000fe20000041840 */
[----:B------:R-:W-:Y:S02]  /*98e0*/  FSEL R29, R200, -INF , !P5 ;  /* 0xff800000c81d7808 */ /* 0x000fe40006800000 */
[----:B------:R-:W-:-:S05]  /*98f0*/  ISETP.GT.AND P5, PT, R18, R11, PT ;  /* 0x0000000b1200720c */ /* 0x000fca0003fa4270 */
[C---:B------:R-:W-:Y:S01]  /*9900*/  HMMA.16816.F32.BF16 R64, R20.reuse, R24, R56 ;  /* 0x000000181440723c */ /* 0x040fe20000041838 */
[----:B------:R-:W-:Y:S02]  /*9910*/  FSEL R25, R204, -INF , !P6 ;  /* 0xff800000cc197808 */ /* 0x000fe40007000000 */
[C---:B------:R-:W-:Y:S02]  /*9920*/  ISETP.GT.AND P6, PT, R18.reuse, R13, PT ;  /* 0x0000000d1200720c */ /* 0x040fe40003fc4270 */
[----:B------:R-:W-:Y:S02]  /*9930*/  FSEL R24, R205, -INF , !P0 ;  /* 0xff800000cd187808 */ /* 0x000fe40004000000 */
[----:B------:R-:W-:Y:S01]  /*9940*/  ISETP.GT.AND P0, PT, R18, R12, PT ;  /* 0x0000000c1200720c */ /* 0x000fe20003f04270 */
[----:B------:R-:W-:Y:S01]  /*9950*/  HMMA.16816.F32.BF16 R40, R20, R36, R32 ;  /* 0x000000241428723c */ /* 0x000fe20000041820 */
[----:B------:R-:W-:Y:S01]  /*9960*/  FSEL R28, R201, -INF , !P6 ;  /* 0xff800000c91c7808 */ /* 0x000fe20007000000 */
[----:B------:R-:W-:Y:S01]  /*9970*/  VIADD R7, R14, 0xffffffe1 ;  /* 0xffffffe10e077836 */ /* 0x000fe20000000000 */
[----:B------:R-:W-:Y:S01]  /*9980*/  ISETP.GT.AND P6, PT, R18, R10, PT ;  /* 0x0000000a1200720c */ /* 0x000fe20003fc4270 */
[C---:B------:R-:W-:Y:S01]  /*9990*/  VIADD R5, R14.reuse, 0xffffffe9 ;  /* 0xffffffe90e057836 */ /* 0x040fe20000000000 */
[----:B------:R-:W-:Y:S01]  /*99a0*/  FSEL R32, R193, -INF , !P5 ;  /* 0xff800000c1207808 */ /* 0x000fe20006800000 */
[----:B------:R-:W-:Y:S01]  /*99b0*/  VIADD R6, R14, 0xffffffe8 ;  /* 0xffffffe80e067836 */ /* 0x000fe20000000000 */
[----:B------:R-:W-:-:S02]  /*99c0*/  FSEL R33, R192, -INF , !P0 ;  /* 0xff800000c0217808 */ /* 0x000fc40004000000 */
[C---:B------:R-:W-:Y:S02]  /*99d0*/  ISETP.GT.AND P5, PT, R18.reuse, R8, PT ;  /* 0x000000081200720c */ /* 0x040fe40003fa4270 */
[----:B------:R-:W-:Y:S01]  /*99e0*/  ISETP.GT.AND P0, PT, R18, R9, PT ;  /* 0x000000091200720c */ /* 0x000fe20003f04270 */
[----:B------:R-:W-:Y:S01]  /*99f0*/  VIADD R4, R14, 0xfffffff0 ;  /* 0xfffffff00e047836 */ /* 0x000fe20000000000 */
[----:B------:R-:W-:Y:S01]  /*9a00*/  FSEL R45, R188, -INF , !P6 ;  /* 0xff800000bc2d7808 */ /* 0x000fe20007000000 */
[----:B------:R-:W-:Y:S01]  /*9a10*/  VIADD R2, R14, 0xfffffff8 ;  /* 0xfffffff80e027836 */ /* 0x000fe20000000000 */
[----:B------:R-:W-:Y:S02]  /*9a20*/  ISETP.GT.AND P6, PT, R18, R7, PT ;  /* 0x000000071200720c */ /* 0x000fe40003fc4270 */
        /* <DEDUP_REMOVED lines=9> */
[----:B------:R-:W-:Y:S02]  /*9ac0*/  FSEL R57, R181, -INF , !P5 ;  /* 0xff800000b5397808 */ /* 0x000fe40006800000 */
[----:B------:R-:W-:-:S02]  /*9ad0*/  FSEL R58, R180, -INF , !P0 ;  /* 0xff800000b43a7808 */ /* 0x000fc40004000000 */
[C---:B------:R-:W-:Y:S02]  /*9ae0*/  ISETP.GT.AND P5, PT, R18.reuse, R2, PT ;  /* 0x000000021200720c */ /* 0x040fe40003fa4270 */
[----:B------:R-:W-:Y:S02]  /*9af0*/  ISETP.GT.AND P0, PT, R18, R3, PT ;  /* 0x000000031200720c */ /* 0x000fe40003f04270 */
[----:B------:R-:W-:Y:S02]  /*9b00*/  FSEL R59, R228, -INF , !P6 ;  /* 0xff800000e43b7808 */ /* 0x000fe40007000000 */
[----:B------:R-:W-:Y:S02]  /*9b10*/  ISETP.GT.AND P6, PT, R18, R0, PT ;  /* 0x000000001200720c */ /* 0x000fe40003fc4270 */
[----:B------:R-:W-:Y:S02]  /*9b20*/  FSEL R105, R232, -INF , !P5 ;  /* 0xff800000e8697808 */ /* 0x000fe40006800000 */
[----:B------:R-:W-:-:S02]  /*9b30*/  FSEL R100, R229, -INF , !P0 ;  /* 0xff800000e5647808 */ /* 0x000fc40004000000 */
[C---:B------:R-:W-:Y:S01]  /*9b40*/  ISETP.GT.AND P5, PT, R14.reuse, R16, PT ;  /* 0x000000100e00720c */ /* 0x040fe20003fa4270 */
[----:B------:R-:W-:Y:S01]  /*9b50*/  BAR.SYNC.DEFER_BLOCKING 0x0 ;  /* 0x0000000000007b1d */ /* 0x000fe20000010000 */
[C---:B------:R-:W-:Y:S01]  /*9b60*/  ISETP.GT.AND P0, PT, R14.reuse, R17, PT ;  /* 0x000000110e00720c */ /* 0x040fe20003f04270 */
[----:B------:R-:W-:Y:S01]  /*9b70*/  HMMA.16816.F32.BF16 R36, R20, R38, R196 ;  /* 0x000000261424723c */ /* 0x000fe200000418c4 */
[----:B------:R-:W-:Y:S02]  /*9b80*/  FSEL R233, R233, -INF , !P6 ;  /* 0xff800000e9e97808 */ /* 0x000fe40007000000 */
        /* <DEDUP_REMOVED lines=9> */
[C---:B------:R-:W-:Y:S02]  /*9c20*/  ISETP.GT.AND P5, PT, R14.reuse, R9, PT ;  /* 0x000000090e00720c */ /* 0x040fe40003fa4270 */
[C---:B------:R-:W-:Y:S02]  /*9c30*/  ISETP.GT.AND P0, PT, R14.reuse, R10, PT ;  /* 0x0000000a0e00720c */ /* 0x040fe40003f04270 */
        /* <DEDUP_REMOVED lines=14> */
[----:B------:R-:W-:Y:S01]  /*9d20*/  FSEL R43, R43, -INF , !P5 ;  /* 0xff8000002b2b7808 */ /* 0x000fe20006800000 */
[----:B------:R-:W-:Y:S01]  /*9d30*/  IMAD.MOV.U32 R246, RZ, RZ, R250 ;  /* 0x000000fffff67224 */ /* 0x000fe200078e00fa */
[----:B------:R-:W-:-:S02]  /*9d40*/  FSEL R42, R42, -INF , !P0 ;  /* 0xff8000002a2a7808 */ /* 0x000fc40004000000 */
[C---:B------:R-:W-:Y:S01]  /*9d50*/  ISETP.GT.AND P5, PT, R217.reuse, R17, PT ;  /* 0x00000011d900720c */ /* 0x040fe20003fa4270 */
[----:B------:R-:W-:Y:S01]  /*9d60*/  IMAD.MOV.U32 R250, RZ, RZ, R106 ;  /* 0x000000fffffa7224 */ /* 0x000fe200078e006a */
[----:B------:R-:W-:Y:S01]  /*9d70*/  ISETP.GT.AND P0, PT, R14, R0, PT ;  /* 0x000000000e00720c */ /* 0x000fe20003f04270 */
[----:B------:R-:W-:Y:S01]  /*9d80*/  VIADD R14, R217, 0x48 ;  /* 0x00000048d90e7836 */ /* 0x000fe20000000000 */
[----:B------:R-:W-:Y:S02]  /*9d90*/  FSEL R106, R38, -INF , !P6 ;  /* 0xff800000266a7808 */ /* 0x000fe40007000000 */
[----:B------:R-:W-:Y:S02]  /*9da0*/  ISETP.GE.AND P6, PT, R17, R218, PT ;  /* 0x000000da1100720c */ /* 0x000fe40003fc6270 */
[----:B------:R-:W-:Y:S02]  /*9db0*/  FSEL R18, R176, -INF , !P5 ;  /* 0xff800000b0127808 */ /* 0x000fe40006800000 */
[----:B------:R-:W-:-:S02]  /*9dc0*/  FSEL R67, R39, -INF , !P0 ;  /* 0xff80000027437808 */ /* 0x000fc40004000000 */
[----:B------:R-:W-:Y:S02]  /*9dd0*/  ISETP.GE.AND P5, PT, R17, R224, PT ;  /* 0x000000e01100720c */ /* 0x000fe40003fa6270 */
[----:B------:R-:W-:Y:S02]  /*9de0*/  ISETP.GT.AND P0, PT, R14, R17, PT ;  /* 0x000000110e00720c */ /* 0x000fe40003f04270 */
[----:B------:R-:W-:Y:S02]  /*9df0*/  FSEL R38, R18, -INF , !P6 ;  /* 0xff80000012267808 */ /* 0x000fe40007000000 */
[----:B------:R-:W-:Y:S02]  /*9e00*/  ISETP.GT.AND P6, PT, R217, R16, PT ;  /* 0x00000010d900720c */ /* 0x000fe40003fc4270 */
[----:B------:R-:W-:Y:S02]  /*9e10*/  FSEL R66, R19, -INF , !P5 ;  /* 0xff80000013427808 */ /* 0x000fe40006800000 */
[----:B------:R-:W-:-:S02]  /*9e20*/  ISETP.GE.AND P5, PT, R17, R219, PT ;  /* 0x000000db1100720c */ /* 0x000fc40003fa6270 */
[----:B------:R-:W-:Y:S02]  /*9e30*/  FSEL R18, R206, -INF , !P0 ;  /* 0xff800000ce127808 */ /* 0x000fe40004000000 */
[----:B------:R-:W-:Y:S02]  /*9e40*/  ISETP.GE.AND P0, PT, R17, R223, PT ;  /* 0x000000df1100720c */ /* 0x000fe40003f06270 */
[----:B------:R-:W-:Y:S02]  /*9e50*/  FSEL R17, R177, -INF , !P6 ;  /* 0xff800000b1117808 */ /* 0x000fe40007000000 */
[----:B------:R-:W-:Y:S02]  /*9e60*/  ISETP.GE.AND P6, PT, R16, R218, PT ;  /* 0x000000da1000720c */ /* 0x000fe40003fc6270 */
[----:B------:R-:W-:Y:S02]  /*9e70*/  FSEL R39, R25, -INF , !P5 ;  /* 0xff80000019277808 */ /* 0x000fe40006800000 */
[----:B------:R-:W-:-:S02]  /*9e80*/  FSEL R51, R18, -INF , !P0 ;  /* 0xff80000012337808 */ /* 0x000fc40004000000 */
[C---:B------:R-:W-:Y:S02]  /*9e90*/  ISETP.GE.AND P5, PT, R16.reuse, R219, PT ;  /* 0x000000db1000720c */ /* 0x040fe40003fa6270 */
[----:B------:R-:W-:Y:S02]  /*9ea0*/  ISETP.GE.AND P0, PT, R16, R224, PT ;  /* 0x000000e01000720c */ /* 0x000fe40003f06270 */
[----:B------:R-:W-:Y:S02]  /*9eb0*/  FSEL R19, R17, -INF , !P6 ;  /* 0xff80000011137808 */ /* 0x000fe40007000000 */
[----:B------:R-:W-:Y:S02]  /*9ec0*/  ISETP.GT.AND P6, PT, R14, R16, PT ;  /* 0x000000100e00720c */ /* 0x000fe40003fc4270 */
[----:B------:R-:W-:Y:S02]  /*9ed0*/  FSEL R25, R24, -INF , !P5 ;  /* 0xff80000018197808 */ /* 0x000fe40006800000 */
[----:B------:R-:W-:-:S02]  /*9ee0*/  FSEL R63, R20, -INF , !P0 ;  /* 0xff800000143f7808 */ /* 0x000fc40004000000 */
[----:B------:R-:W-:Y:S02]  /*9ef0*/  ISETP.GT.AND P5, PT, R217, R15, PT ;  /* 0x0000000fd900720c */ /* 0x000fe40003fa4270 */
        /* <DEDUP_REMOVED lines=51> */
[----:B------:R-:W-:Y:S01]  /*a230*/  FSEL R12, R60, -INF , !P5 ;  /* 0xff8000003c0c7808 */ /* 0x000fe20006800000 */
[----:B------:R-:W-:Y:S01]  /*a240*/  IMAD.MOV.U32 R247, RZ, RZ, R251 ;  /* 0x000000fffff77224 */ /* 0x000fe200078e00fb */
[----:B------:R-:W-:Y:S01]  /*a250*/  FSEL R188, R11, -INF , !P0 ;  /* 0xff8000000bbc7808 */ /* 0x000fe20004000000 */
[----:B------:R-:W-:Y:S01]  /*a260*/  IMAD.MOV.U32 R251, RZ, RZ, R107 ;  /* 0x000000fffffb7224 */ /* 0x000fe200078e006b */
[----:B------:R-:W-:-:S02]  /*a270*/  ISETP.GE.AND P5, PT, R10, R224, PT ;  /* 0x000000e00a00720c */ /* 0x000fc40003fa6270 */
[----:B------:R-:W-:Y:S02]  /*a280*/  ISETP.GT.AND P0, PT, R14, R10, PT ;  /* 0x0000000a0e00720c */ /* 0x000fe40003f04270 */
[----:B------:R-:W-:Y:S02]  /*a290*/  FSEL R107, R12, -INF , !P6 ;  /* 0xff8000000c6b7808 */ /* 0x000fe40007000000 */
[----:B------:R-:W-:Y:S02]  /*a2a0*/  ISETP.GT.AND P6, PT, R217, R9, PT ;  /* 0x00000009d900720c */ /* 0x000fe40003fc4270 */
[----:B------:R-:W-:Y:S02]  /*a2b0*/  FSEL R181, R27, -INF , !P5 ;  /* 0xff8000001bb57808 */ /* 0x000fe40006800000 */
[----:B------:R-:W-:Y:S02]  /*a2c0*/  ISETP.GE.AND P5, PT, R10, R219, PT ;  /* 0x000000db0a00720c */ /* 0x000fe40003fa6270 */
[----:B------:R-:W-:-:S02]  /*a2d0*/  FSEL R11, R190, -INF , !P0 ;  /* 0xff800000be0b7808 */ /* 0x000fc40004000000 */
[----:B------:R-:W-:Y:S02]  /*a2e0*/  ISETP.GE.AND P0, PT, R10, R223, PT ;  /* 0x000000df0a00720c */ /* 0x000fe40003f06270 */
[----:B------:R-:W-:Y:S02]  /*a2f0*/  FSEL R10, R61, -INF , !P6 ;  /* 0xff8000003d0a7808 */ /* 0x000fe40007000000 */
[----:B------:R-:W-:Y:S02]  /*a300*/  ISETP.GE.AND P6, PT, R9, R218, PT ;  /* 0x000000da0900720c */ /* 0x000fe40003fc6270 */
[----:B------:R-:W-:Y:S02]  /*a310*/  FSEL R175, R45, -INF , !P5 ;  /* 0xff8000002daf7808 */ /* 0x000fe40006800000 */
[----:B------:R-:W-:Y:S02]  /*a320*/  FSEL R178, R11, -INF , !P0 ;  /* 0xff8000000bb27808 */ /* 0x000fe40004000000 */
[----:B------:R-:W-:-:S02]  /*a330*/  ISETP.GE.AND P5, PT, R9, R219, PT ;  /* 0x000000db0900720c */ /* 0x000fc40003fa6270 */
[----:B------:R-:W-:Y:S02]  /*a340*/  ISETP.GE.AND P0, PT, R9, R224, PT ;  /* 0x000000e00900720c */ /* 0x000fe40003f06270 */
[----:B------:R-:W-:Y:S02]  /*a350*/  FSEL R45, R10, -INF , !P6 ;  /* 0xff8000000a2d7808 */ /* 0x000fe40007000000 */
[----:B------:R-:W-:Y:S02]  /*a360*/  ISETP.GT.AND P6, PT, R14, R9, PT ;  /* 0x000000090e00720c */ /* 0x000fe40003fc4270 */
[----:B------:R-:W-:Y:S02]  /*a370*/  FSEL R174, R44, -INF , !P5 ;  /* 0xff8000002cae7808 */ /* 0x000fe40006800000 */
[----:B------:R-:W-:Y:S02]  /*a380*/  FSEL R180, R30, -INF , !P0 ;  /* 0xff8000001eb47808 */ /* 0x000fe40004000000 */
[----:B------:R-:W-:-:S02]  /*a390*/  ISETP.GT.AND P5, PT, R217, R8, PT ;  /* 0x00000008d900720c */ /* 0x000fc40003fa4270 */
[----:B------:R-:W-:Y:S02]  /*a3a0*/  ISETP.GE.AND P0, PT, R9, R223, PT ;  /* 0x000000df0900720c */ /* 0x000fe40003f06270 */
[----:B------:R-:W-:Y:S02]  /*a3b0*/  FSEL R9, R191, -INF , !P6 ;  /* 0xff800000bf097808 */ /* 0x000fe40007000000 */
[----:B------:R-:W-:Y:S02]  /*a3c0*/  ISETP.GE.AND P6, PT, R8, R218, PT ;  /* 0x000000da0800720c */ /* 0x000fe40003fc6270 */
[----:B------:R-:W-:Y:S02]  /*a3d0*/  FSEL R10, R52, -INF , !P5 ;  /* 0xff800000340a7808 */ /* 0x000fe40006800000 */
[----:B------:R-:W-:Y:S02]  /*a3e0*/  ISETP.GE.AND P5, PT, R8, R224, PT ;  /* 0x000000e00800720c */ /* 0x000fe40003fa6270 */
[----:B------:R-:W-:-:S02]  /*a3f0*/  FSEL R176, R9, -INF , !P0 ;  /* 0xff80000009b07808 */ /* 0x000fc40004000000 */
        /* <DEDUP_REMOVED lines=14> */
[----:B------:R-:W-:Y:S02]  /*a4e0*/  ISETP.GT.AND P6, PT, R14, R7, PT ;  /* 0x000000070e00720c */ /* 0x000fe40003fc4270 */
[----:B------:R-:W-:Y:S02]  /*a4f0*/  FSEL R206, R47, -INF , !P5 ;  /* 0xff8000002fce7808 */ /* 0x000fe40006800000 */
[----:B------:R-:W-:Y:S02]  /*a500*/  ISETP.GT.AND P5, PT, R217, R6, PT ;  /* 0x00000006d900720c */ /* 0x000fe40003fa4270 */
[----:B------:R-:W-:-:S02]  /*a510*/  FSEL R200, R34, -INF , !P0 ;  /* 0xff80000022c87808 */ /* 0x000fc40004000000 */
[----:B------:R-:W-:Y:S02]  /*a520*/  ISETP.GE.AND P0, PT, R7, R223, PT ;  /* 0x000000df0700720c */ /* 0x000fe40003f06270 */
[----:B------:R-:W-:Y:S02]  /*a530*/  FSEL R7, R187, -INF , !P6 ;  /* 0xff800000bb077808 */ /* 0x000fe40007000000 */
[----:B------:R-:W-:Y:S02]  /*a540*/  FSEL R8, R48, -INF , !P5 ;  /* 0xff80000030087808 */ /* 0x000fe40006800000 */
[C---:B------:R-:W-:Y:S02]  /*a550*/  ISETP.GE.AND P5, PT, R6.reuse, R224, PT ;  /* 0x000000e00600720c */ /* 0x040fe40003fa6270 */
[----:B------:R-:W-:Y:S02]  /*a560*/  ISETP.GE.AND P6, PT, R6, R218, PT ;  /* 0x000000da0600720c */ /* 0x000fe40003fc6270 */
[----:B------:R-:W-:-:S02]  /*a570*/  FSEL R228, R7, -INF , !P0 ;  /* 0xff80000007e47808 */ /* 0x000fc40004000000 */
[----:B------:R-:W-:Y:S02]  /*a580*/  ISETP.GT.AND P0, PT, R14, R6, PT ;  /* 0x000000060e00720c */ /* 0x000fe40003f04270 */
[----:B------:R-:W-:Y:S02]  /*a590*/  FSEL R197, R35, -INF , !P5 ;  /* 0xff80000023c57808 */ /* 0x000fe40006800000 */
[----:B------:R-:W-:Y:S02]  /*a5a0*/  FSEL R191, R8, -INF , !P6 ;  /* 0xff80000008bf7808 */ /* 0x000fe40007000000 */
[----:B------:R-:W-:Y:S02]  /*a5b0*/  ISETP.GE.AND P5, PT, R6, R219, PT ;  /* 0x000000db0600720c */ /* 0x000fe40003fa6270 */
        /* <DEDUP_REMOVED lines=21> */
[----:B------:R-:W-:Y:S01]  /*a710*/  LOP3.LUT R5, R227, UR7, R247, 0x96, !PT ;  /* 0x00000007e3057c12 */ /* 0x000fe2000f8e96f7 */
[----:B------:R-:W-:Y:S01]  /*a720*/  IMAD.MOV.U32 R64, RZ, RZ, R220 ;  /* 0x000000ffff407224 */ /* 0x000fe200078e00dc */
[----:B------:R-:W-:Y:S01]  /*a730*/  ISETP.GE.AND P6, PT, R4, R224, PT ;  /* 0x000000e00400720c */ /* 0x000fe20003fc6270 */
[----:B------:R-:W-:Y:S01]  /*a740*/  IMAD.MOV.U32 R65, RZ, RZ, R221 ;  /* 0x000000ffff417224 */ /* 0x000fe200078e00dd */
[----:B------:R-:W-:Y:S01]  /*a750*/  FSEL R7, R230, -INF , !P5 ;  /* 0xff800000e6077808 */ /* 0x000fe20006800000 */
[----:B------:R-:W-:Y:S01]  /*a760*/  VIADD R220, R226, 0x9e3779b9 ;  /* 0x9e3779b9e2dc7836 */ /* 0x000fe20000000000 */
[----:B------:R-:W-:Y:S01]  /*a770*/  ISETP.GE.AND P0, PT, R4, R219, PT ;  /* 0x000000db0400720c */ /* 0x000fe20003f06270 */
[----:B------:R-:W-:Y:S01]  /*a780*/  VIADD R221, R226, 0x3c6ef372 ;  /* 0x3c6ef372e2dd7836 */ /* 0x000fe20000000000 */
[----:B------:R-:W-:Y:S01]  /*a790*/  ISETP.GE.AND P5, PT, R4, R223, PT ;  /* 0x000000df0400720c */ /* 0x000fe20003fa6270 */
[----:B------:R-:W-:Y:S01]  /*a7a0*/  IMAD.WIDE.U32 R4, R5, -0x326172a9, RZ ;  /* 0xcd9e8d5705047825 */ /* 0x000fe200078e00ff */
[----:B------:R-:W-:-:S02]  /*a7b0*/  FSEL R243, R42, -INF , !P6 ;  /* 0xff8000002af37808 */ /* 0x000fc40007000000 */
[----:B------:R-:W-:Y:S02]  /*a7c0*/  ISETP.GT.AND P6, PT, R217, R3, PT ;  /* 0x00000003d900720c */ /* 0x000fe40003fc4270 */
[----:B------:R-:W-:Y:S02]  /*a7d0*/  LOP3.LUT R6, R220, R236, R5, 0x96, !PT ;  /* 0x000000ecdc067212 */ /* 0x000fe400078e9605 */
[----:B------:R-:W-:Y:S02]  /*a7e0*/  LOP3.LUT R8, R221, R4, R65, 0x96, !PT ;  /* 0x00000004dd087212 */ /* 0x000fe400078e9641 */
[----:B------:R-:W-:Y:S02]  /*a7f0*/  FSEL R196, R59, -INF , !P0 ;  /* 0xff8000003bc47808 */ /* 0x000fe40004000000 */
[----:B------:R-:W-:Y:S02]  /*a800*/  FSEL R9, R41, -INF , !P6 ;  /* 0xff80000029097808 */ /* 0x000fe40007000000 */
[----:B------:R-:W-:Y:S01]  /*a810*/  ISETP.GE.AND P0, PT, R3, R218, PT ;  /* 0x000000da0300720c */ /* 0x000fe20003f06270 */
[----:B------:R-:W-:Y:S01]  /*a820*/  VIADD R41, R227, 0x76cf5d0a ;  /* 0x76cf5d0ae3297836 */ /* 0x000fe20000000000 */
[----:B------:R-:W-:Y:S01]  /*a830*/  FSEL R199, R7, -INF , !P5 ;  /* 0xff80000007c77808 */ /* 0x000fe20006800000 */
[----:B------:R-:W-:Y:S01]  /*a840*/  VIADD R42, R227, 0x32370b8f ;  /* 0x32370b8fe32a7836 */ /* 0x000fe20000000000 */
[----:B------:R-:W-:Y:S01]  /*a850*/  ISETP.GE.AND P6, PT, R3, R224, PT ;  /* 0x000000e00300720c */ /* 0x000fe20003fc6270 */
[----:B------:R-:W-:Y:S01]  /*a860*/  IMAD.WIDE.U32 R6, R6, -0x2daee0ad, RZ ;  /* 0xd2511f5306067825 */ /* 0x000fe200078e00ff */
[----:B------:R-:W-:-:S03]  /*a870*/  FSEL R240, R9, -INF , !P0 ;  /* 0xff80000009f07808 */ /* 0x000fc60004000000 */
[----:B------:R-:W-:Y:S01]  /*a880*/  IMAD.WIDE.U32 R16, R8, -0x2daee0ad, RZ ;  /* 0xd2511f5308107825 */ /* 0x000fe200078e00ff */
[----:B------:R-:W-:Y:S02]  /*a890*/  ISETP.GT.AND P0, PT, R14, R3, PT ;  /* 0x000000030e00720c */ /* 0x000fe40003f04270 */
[----:B------:R-:W-:Y:S02]  /*a8a0*/  FSEL R241, R43, -INF , !P6 ;  /* 0xff8000002bf17808 */ /* 0x000fe40007000000 */
[C---:B------:R-:W-:Y:S02]  /*a8b0*/  ISETP.GE.AND P5, PT, R3.reuse, R219, PT ;  /* 0x000000db0300720c */ /* 0x040fe40003fa6270 */
[----:B------:R-:W-:Y:S02]  /*a8c0*/  ISETP.GE.AND P6, PT, R3, R223, PT ;  /* 0x000000df0300720c */ /* 0x000fe40003fc6270 */
[----:B------:R-:W-:Y:S02]  /*a8d0*/  LOP3.LUT R7, R41, R250, R7, 0x96, !PT ;  /* 0x000000fa29077212 */ /* 0x000fe400078e9607 */
[----:B------:R-:W-:-:S02]  /*a8e0*/  LOP3.LUT R3, R42, R6, R17, 0x96, !PT ;  /* 0x000000062a037212 */ /* 0x000fc400078e9611 */
[----:B------:R-:W-:Y:S01]  /*a8f0*/  FSEL R6, R231, -INF , !P0 ;  /* 0xff800000e7067808 */ /* 0x000fe20004000000 */
[----:B------:R-:W-:Y:S02]  /*a900*/  VIADD R237, R226, 0x78dde6e4 ;  /* 0x78dde6e4e2ed7836 */ /* 0x000fe40000000000 */
[----:B------:R-:W-:Y:S01]  /*a910*/  IMAD.WIDE.U32 R8, R7, -0x326172a9, RZ ;  /* 0xcd9e8d5707087825 */ /* 0x000fe200078e00ff */
[----:B------:R-:W-:Y:S02]  /*a920*/  FSEL R195, R6, -INF , !P6 ;  /* 0xff80000006c37808 */ /* 0x000fe40007000000 */
[-C--:B------:R-:W-:Y:S01]  /*a930*/  ISETP.GT.AND P6, PT, R217, R2.reuse, PT ;  /* 0x00000002d900720c */ /* 0x080fe20003fc4270 */
[----:B------:R-:W-:Y:S01]  /*a940*/  IMAD.WIDE.U32 R46, R3, -0x326172a9, RZ ;  /* 0xcd9e8d57032e7825 */ /* 0x000fe200078e00ff */
[----:B------:R-:W-:-:S03]  /*a950*/  ISETP.GT.AND P0, PT, R14, R2, PT ;  /* 0x000000020e00720c */ /* 0x000fc60003f04270 */
[----:B------:R-:W-:Y:S01]  /*a960*/  VIADD R236, R226, 0xdaa66d2b ;  /* 0xdaa66d2be2ec7836 */ /* 0x000fe20000000000 */
[----:B------:R-:W-:Y:S01]  /*a970*/  LOP3.LUT R7, R237, R8, R47, 0x96, !PT ;  /* 0x00000008ed077212 */ /* 0x000fe200078e962f */
[----:B------:R-:W-:Y:S01]  /*a980*/  UISETP.GT.U32.AND UP1, UPT, UR6, UR18, UPT ;  /* 0x000000120600728c */ /* 0x000fe2000bf24070 */
[----:B------:R-:W-:Y:S02]  /*a990*/  FSEL R6, R36, -INF , !P6 ;  /* 0xff80000024067808 */ /* 0x000fe40007000000 */
[----:B------:R-:W-:Y:S02]  /*a9a0*/  LOP3.LUT R3, R236, R64, R9, 0x96, !PT ;  /* 0x00000040ec037212 */ /* 0x000fe400078e9609 */
[----:B------:R-:W-:Y:S02]  /*a9b0*/  ISETP.GE.AND P6, PT, R2, R218, PT ;  /* 0x000000da0200720c */ /* 0x000fe40003fc6270 */
[----:B------:R-:W-:Y:S02]  /*a9c0*/  FSEL R8, R234, -INF , !P0 ;  /* 0xff800000ea087808 */ /* 0x000fe40004000000 */
[----:B------:R-:W-:Y:S01]  /*a9d0*/  ISETP.GE.AND P0, PT, R2, R219, PT ;  /* 0x000000db0200720c */ /* 0x000fe20003f06270 */
[----:B------:R-:W-:Y:S01]  /*a9e0*/  IMAD.WIDE.U32 R12, R3, -0x2daee0ad, RZ ;  /* 0xd2511f53030c7825 */ /* 0x000fe200078e00ff */
[----:B------:R-:W-:-:S02]  /*a9f0*/  FSEL R193, R100, -INF , !P5 ;  /* 0xff80000064c17808 */ /* 0x000fc40006800000 */
[----:B------:R-:W-:Y:S01]  /*aa00*/  FSEL R232, R6, -INF , !P6 ;  /* 0xff80000006e87808 */ /* 0x000fe20007000000 */
[----:B------:R-:W-:Y:S01]  /*aa10*/  IMAD.WIDE.U32 R30, R7, -0x2daee0ad, RZ ;  /* 0xd2511f53071e7825 */ /* 0x000fe200078e00ff */
[-C--:B------:R-:W-:Y:S02]  /*aa20*/  ISETP.GT.AND P5, PT, R14, R0.reuse, PT ;  /* 0x000000000e00720c */ /* 0x080fe40003fa4270 */
[----:B------:R-:W-:Y:S01]  /*aa30*/  ISETP.GT.AND P6, PT, R217, R0, PT ;  /* 0x00000000d900720c */ /* 0x000fe20003fc4270 */
[----:B------:R-:W-:Y:S01]  /*aa40*/  VIADD R40, R227, 0xa9066899 ;  /* 0xa9066899e3287836 */ /* 0x000fe20000000000 */
[----:B------:R-:W-:Y:S02]  /*aa50*/  FSEL R186, R105, -INF , !P0 ;  /* 0xff80000069ba7808 */ /* 0x000fe40004000000 */
[----:B------:R-:W-:Y:S02]  /*aa60*/  ISETP.GE.AND P0, PT, R2, R223, PT ;  /* 0x000000df0200720c */ /* 0x000fe40003f06270 */
[----:B------:R-:W-:-:S02]  /*aa70*/  FSEL R21, R235, -INF , !P5 ;  /* 0xff800000eb157808 */ /* 0x000fc40006800000 */
[----:B------:R-:W-:Y:S02]  /*aa80*/  FSEL R18, R37, -INF , !P6 ;  /* 0xff80000025127808 */ /* 0x000fe40007000000 */
[----:B------:R-:W-:Y:S02]  /*aa90*/  ISETP.GE.AND P5, PT, R2, R224, PT ;  /* 0x000000e00200720c */ /* 0x000fe40003fa6270 */
[----:B------:R-:W-:Y:S02]  /*aaa0*/  FSEL R187, R8, -INF , !P0 ;  /* 0xff80000008bb7808 */ /* 0x000fe40004000000 */
[----:B------:R-:W-:Y:S02]  /*aab0*/  ISETP.GE.AND P6, PT, R0, R218, PT ;  /* 0x000000da0000720c */ /* 0x000fe40003fc6270 */
[----:B------:R-:W-:Y:S01]  /*aac0*/  LOP3.LUT R15, R40, R12, R31, 0x96, !PT ;  /* 0x0000000c280f7212 */ /* 0x000fe200078e961f */
[----:B------:R-:W-:Y:S10]  /*aad0*/  BRA.U !UP1, `(.L_x_548) ;  /* 0x0000000509287547 */ /* 0x000ff4000b800000 */
[----:B------:R-:W2:Y:S04]  /*aae0*/  LDL R215, [R1+0x18] ;  /* 0x0000180001d77983 */ /* 0x000ea80000100800 */
[----:B------:R-:W3:Y:S01]  /*aaf0*/  LDL R225, [R1+0x14] ;  /* 0x0000140001e17983 */ /* 0x000ee20000100800 */
[----:B------:R-:W-:Y:S01]  /*ab00*/  UIADD3 UR5, UPT, UPT, UR20, -0x3, URZ ;  /* 0xfffffffd14057890 */ /* 0x000fe2000fffe0ff */
[----:B------:R-:W-:Y:S01]  /*ab10*/  IMAD.U32 R14, RZ, RZ, UR15 ;  /* 0x0000000fff0e7e24 */ /* 0x000fe2000f8e00ff */
[----:B------:R-:W-:Y:S01]  /*ab20*/  VOTEU.ALL UP0, P2 ;  /* 0x0000000000ff7886 */ /* 0x000fe20001000000 */
[----:B------:R-:W-:Y:S01]  /*ab30*/  MOV R9, UR30 ;  /* 0x0000001e00097c02 */ /* 0x000fe20008000f00 */
[----:B------:R-:W-:Y:S02]  /*ab40*/  UIMAD.WIDE.U32 UR16, UR15, UR5, URZ ;  /* 0x000000050f1072a5 */ /* 0x000fe4000f8e00ff */
[----:B------:R-:W-:-:S04]  /*ab50*/  UIMAD UR12, UR4, UR5, URZ ;  /* 0x00000005040c72a4 */ /* 0x000fc8000f8e02ff */
[----:B------:R-:W-:Y:S01]  /*ab60*/  UIADD3 UR4, UPT, UPT, UR17, UR12, URZ ;  /* 0x0000000c11047290 */ /* 0x000fe2000fffe0ff */
[----:B------:R-:W-:Y:S01]  /*ab70*/  IMAD.U32 R6, RZ, RZ, UR16 ;  /* 0x00000010ff067e24 */ /* 0x000fe2000f8e00ff */
[----:B------:R-:W-:Y:S01]  /*ab80*/  MOV R3, UR16 ;  /* 0x0000001000037c02 */ /* 0x000fe20008000f00 */
[----:B------:R-:W-:Y:S02]  /*ab90*/  IMAD.U32 R7, RZ, RZ, UR16 ;  /* 0x00000010ff077e24 */ /* 0x000fe4000f8e00ff */
[----:B------:R-:W-:Y:S02]  /*aba0*/  IMAD.U32 R8, RZ, RZ, UR16 ;  /* 0x00000010ff087e24 */ /* 0x000fe4000f8e00ff */
[----:B------:R-:W-:Y:S01]  /*abb0*/  IMAD.U32 R2, RZ, RZ, UR4 ;  /* 0x00000004ff027e24 */ /* 0x000fe2000f8e00ff */
[----:B------:R-:W-:Y:S01]  /*abc0*/  @!UP0 UIADD3 UR4, UPT, UPT, UR12, UR17, URZ ;  /* 0x000000110c048290 */ /* 0x000fe2000fffe0ff */
[----:B------:R-:W-:Y:S01]  /*abd0*/  VOTEU.ALL UP0, P1 ;  /* 0x0000000000ff7886 */ /* 0x000fe20000800000 */
[----:B--2---:R-:W-:-:S04]  /*abe0*/  @!P3 LEA R6, P0, R6, R215, 0x1 ;  /* 0x000000d70606b211 */ /* 0x004fc800078008ff */
[----:B---3--:R-:W-:Y:S02]  /*abf0*/  @!P3 LEA.HI.X R7, R7, R225, R2, 0x1, P0 ;  /* 0x000000e10707b211 */ /* 0x008fe400000f0c02 */
[----:B------:R-:W-:Y:S01]  /*ac00*/  @!P2 LEA R2, P0, R3, R215, 0x1 ;  /* 0x000000d70302a211 */ /* 0x000fe200078008ff */
[----:B------:R-:W-:Y:S01]  /*ac10*/  IMAD.U32 R3, RZ, RZ, UR4 ;  /* 0x00000004ff037e24 */ /* 0x000fe2000f8e00ff */
[----:B------:R-:W-:Y:S01]  /*ac20*/  @!UP0 UIADD3 UR4, UPT, UPT, UR12, UR17, URZ ;  /* 0x000000110c048290 */ /* 0x000fe2000fffe0ff */
[----:B------:R-:W-:Y:S01]  /*ac30*/  @!PT LDS RZ, [RZ] ;  /* 0x00000000fffff984 */ /* 0x000fe20000000800 */
[----:B------:R-:W-:Y:S01]  /*ac40*/  @!PT LDS RZ, [RZ] ;  /* 0x00000000fffff984 */ /* 0x000fe20000000800 */
[----:B------:R-:W-:Y:S01]  /*ac50*/  @!PT LDS RZ, [RZ] ;  /* 0x00000000fffff984 */ /* 0x000fe20000000800 */
[----:B------:R1:W-:Y:S03]  /*ac60*/  @!P3 LDGSTS.E.BYPASS.LTC128B.128 [R216+0x6000], desc[UR26][R6.64] ;  /* 0x0600000006d8bfae */ /* 0x0003e6000b981a1a */
[----:B------:R-:W-:Y:S01]  /*ac70*/  @!P2 LEA.HI.X R3, R8, R225, R3, 0x1, P0 ;  /* 0x000000e10803a211 */ /* 0x000fe200000f0c03 */
[----:B------:R2:W-:Y:S04]  /*ac80*/  @P3 STS.128 [R216+0x6000], RZ ;  /* 0x006000ffd8003388 */ /* 0x0005e80000000c00 */
[----:B------:R-:W-:Y:S01]  /*ac90*/  @!PT LDS RZ, [RZ] ;  /* 0x00000000fffff984 */ /* 0x000fe20000000800 */
[----:B------:R-:W-:Y:S01]  /*aca0*/  @!PT LDS RZ, [RZ] ;  /* 0x00000000fffff984 */ /* 0x000fe20000000800 */
[----:B------:R-:W-:Y:S01]  /*acb0*/  @!PT LDS RZ, [RZ] ;  /* 0x00000000fffff984 */ /* 0x000fe20000000800 */
[----:B------:R3:W-:Y:S04]  /*acc0*/  @!P2 LDGSTS.E.BYPASS.LTC128B.128 [R216+0x7000], desc[UR26][R2.64+0x40] ;  /* 0x0700004002d8afae */ /* 0x0007e8000b981a1a */
[----:B------:R2:W-:Y:S01]  /*acd0*/  @P2 STS.128 [R216+0x7000], RZ ;  /* 0x007000ffd8002388 */ /* 0x0005e20000000c00 */
[----:B-1----:R-:W-:Y:S01]  /*ace0*/  MOV R6, UR16 ;  /* 0x0000001000067c02 */ /* 0x002fe20008000f00 */
[----:B------:R-:W-:-:S03]  /*acf0*/  IMAD.U32 R7, RZ, RZ, UR4 ;  /* 0x00000004ff077e24 */ /* 0x000fc6000f8e00ff */
[----:B------:R-:W-:Y:S02]  /*ad00*/  @!P1 LEA R6, P0, R6, R215, 0x1 ;  /* 0x000000d706069211 */ /* 0x000fe400078008ff */
[----:B---3--:R-:W-:Y:S01]  /*ad10*/  MOV R3, UR30 ;  /* 0x0000001e00037c02 */ /* 0x008fe20008000f00 */
[----:B------:R-:W-:Y:S01]  /*ad20*/  IMAD.U32 R2, RZ, RZ, UR31 ;  /* 0x0000001fff027e24 */ /* 0x000fe2000f8e00ff */
[----:B------:R-:W-:Y:S01]  /*ad30*/  @!P1 LEA.HI.X R7, R8, R225, R7, 0x1, P0 ;  /* 0x000000e108079211 */ /* 0x000fe200000f0c07 */
[----:B------:R-:W-:Y:S02]  /*ad40*/  IMAD.U32 R8, RZ, RZ, UR31 ;  /* 0x0000001fff087e24 */ /* 0x000fe4000f8e00ff */
[----:B------:R-:W-:Y:S02]  /*ad50*/  @!P3 IMAD.WIDE.U32 R2, R14, UR5, R2 ;  /* 0x000000050e02bc25 */ /* 0x000fe4000f8e0002 */
[----:B------:R-:W-:Y:S01]  /*ad60*/  @!PT LDS RZ, [RZ] ;  /* 0x00000000fffff984 */ /* 0x000fe20000000800 */
[----:B------:R-:W-:Y:S01]  /*ad70*/  @!PT LDS RZ, [RZ] ;  /* 0x00000000fffff984 */ /* 0x000fe20000000800 */
[----:B------:R-:W-:Y:S01]  /*ad80*/  @!PT LDS RZ, [RZ] ;  /* 0x00000000fffff984 */ /* 0x000fe20000000800 */
[----:B------:R1:W-:Y:S02]  /*ad90*/  @!P1 LDGSTS.E.BYPASS.LTC128B.128 [R216+0x8000], desc[UR26][R6.64+0x80] ;  /* 0x0800008006d89fae */ /* 0x0003e4000b981a1a */
[----:B------:R-:W-:Y:S01]  /*ada0*/  @!P3 VIADD R3, R3, UR12 ;  /* 0x0000000c0303bc36 */ /* 0x000fe20008000000 */
[C---:B------:R-:W-:Y:S01]  /*adb0*/  @!P3 LEA R10, P0, R2.reuse, R215, 0x1 ;  /* 0x000000d7020ab211 */ /* 0x040fe200078008ff */
[----:B------:R2:W-:Y:S03]  /*adc0*/  @P1 STS.128 [R216+0x8000], RZ ;  /* 0x008000ffd8001388 */ /* 0x0005e60000000c00 */
[----:B------:R-:W-:Y:S01]  /*add0*/  @!P3 LEA.HI.X R11, R2, R225, R3, 0x1, P0 ;  /* 0x000000e1020bb211 */ /* 0x000fe200000f0c03 */
[----:B------:R-:W-:-:S04]  /*ade0*/  @!P2 IMAD.WIDE.U32 R2, R14, UR5, R8 ;  /* 0x000000050e02ac25 */ /* 0x000fc8000f8e0008 */
[----:B------:R-:W-:Y:S01]  /*adf0*/  @!P2 VIADD R3, R3, UR12 ;  /* 0x0000000c0303ac36 */ /* 0x000fe20008000000 */
[C---:B------:R-:W-:Y:S01]  /*ae00*/  @!P2 LEA R8, P0, R2.reuse, R215, 0x1 ;  /* 0x000000d70208a211 */ /* 0x040fe200078008ff */
        /* <DEDUP_REMOVED lines=12> */
[----:B------:R-:W-:-:S04]  /*aed0*/  IMAD.U32 R6, RZ, RZ, UR31 ;  /* 0x0000001fff067e24 */ /* 0x000fc8000f8e00ff */
[----:B------:R-:W-:-:S03]  /*aee0*/  @!P1 IMAD.WIDE.U32 R6, R14, UR5, R6 ;  /* 0x000000050e069c25 */ /* 0x000fc6000f8e0006 */
[----:B------:R-:W-:Y:S02]  /*aef0*/  @!P1 LEA R2, P0, R6, R215, 0x1 ;  /* 0x000000d706029211 */ /* 0x000fe400078008ff */
[----:B------:R-:W-:-:S04]  /*af00*/  @!P1 IADD3 R3, PT, PT, R7, UR12, RZ ;  /* 0x0000000c07039c10 */ /* 0x000fc8000fffe0ff */
[----:B------:R-:W-:-:S05]  /*af10*/  @!P1 LEA.HI.X R3, R6, R225, R3, 0x1, P0 ;  /* 0x000000e106039211 */ /* 0x000fca00000f0c03 */
[----:B------:R-:W-:Y:S01]  /*af20*/  @!PT LDS RZ, [RZ] ;  /* 0x00000000fffff984 */ /* 0x000fe20000000800 */
[----:B------:R-:W-:Y:S01]  /*af30*/  @!PT LDS RZ, [RZ] ;  /* 0x00000000fffff984 */ /* 0x000fe20000000800 */
[----:B------:R-:W-:Y:S01]  /*af40*/  @!PT LDS RZ, [RZ] ;  /* 0x00000000fffff984 */ /* 0x000fe20000000800 */
[----:B------:R2:W-:Y:S04]  /*af50*/  @!P1 LDGSTS.E.BYPASS.LTC128B.128 [R216+0x8800], desc[UR26][R2.64+0x80] ;  /* 0x0880008002d89fae */ /* 0x0005e8000b981a1a */
[----:B------:R2:W-:Y:S04]  /*af60*/  @P1 STS.128 [R216+0x8800], RZ ;  /* 0x008800ffd8001388 */ /* 0x0005e80000000c00 */
[----:B------:R-:W0:Y:S02]  /*af70*/  LDGDEPBAR ;  /* 0x00000000000079af */ /* 0x000e240000000000 */
.L_x_548:
[----:B------:R-:W3:Y:S04]  /*af80*/  LDL.64 R52, [R1+0x48] ;  /* 0x0000480001347983 */ /* 0x000ee80000100a00 */
[----:B------:R-:W4:Y:S01]  /*af90*/  LDL.64 R248, [R1+0x68] ;  /* 0x0000680001f87983 */ /* 0x000f220000100a00 */
[----:B------:R-:W-:Y:S01]  /*afa0*/  ISETP.GE.AND P0, PT, R0, R219, PT ;  /* 0x000000db0000720c */ /* 0x000fe20003f06270 */
[----:B--2---:R-:W-:Y:S01]  /*afb0*/  IMAD.WIDE.U32 R2, R15, -0x326172a9, RZ ;  /* 0xcd9e8d570f027825 */ /* 0x004fe200078e00ff */
[----:B------:R-:W-:Y:S01]  /*afc0*/  SHF.R.U32.HI R8, RZ, 0x5, R213 ;  /* 0x00000005ff087819 */ /* 0x000fe200000116d5 */
[----:B------:R-:W1:Y:S01]  /*afd0*/  S2R R6, SR_CTAID.X ;  /* 0x0000000000067919 */ /* 0x000e620000002500 */
[----:B------:R-:W-:Y:S01]  /*afe0*/  FSEL R231, R18, -INF , !P6 ;  /* 0xff80000012e77808 */ /* 0x000fe20007000000 */
[----:B------:R-:W-:Y:S01]  /*aff0*/  VIADD R47, R227, 0xed9eba14 ;  /* 0xed9eba14e32f7836 */ /* 0x000fe20000000000 */
[----:B------:R-:W-:Y:S01]  /*b000*/  FSEL R233, R233, -INF , !P0 ;  /* 0xff800000e9e97808 */ /* 0x000fe20004000000 */
[----:B------:R-:W-:Y:S01]  /*b010*/  VIADD R225, R226, 0xb54cda56 ;  /* 0xb54cda56e2e17836 */ /* 0x000fe20000000000 */
[C---:B------:R-:W-:Y:S01]  /*b020*/  ISETP.GE.AND P6, PT, R0.reuse, R224, PT ;  /* 0x000000e00000720c */ /* 0x040fe20003fc6270 */
[----:B------:R-:W2:Y:S01]  /*b030*/  LDCU UR4, c[0x0][0x45c] ;  /* 0x00008b80ff0477ac */ /* 0x000ea20008000800 */
[----:B------:R-:W-:Y:S01]  /*b040*/  ISETP.GE.AND P0, PT, R0, R223, PT ;  /* 0x000000df0000720c */ /* 0x000fe20003f06270 */
[----:B------:R-:W-:Y:S01]  /*b050*/  IMAD.MOV.U32 R44, RZ, RZ, R214 ;  /* 0x000000ffff2c7224 */ /* 0x000fe200078e00d6 */
[----:B------:R-:W-:Y:S01]  /*b060*/  FMNMX3.FTZ R0, R103, R38, R19, !PT ;  /* 0x0000002667007276 */ /* 0x000fe20007810013 */
[----:B------:R-:W-:Y:S01]  /*b070*/  IMAD.MOV.U32 R48, RZ, RZ, R212 ;  /* 0x000000ffff307224 */ /* 0x000fe200078e00d4 */
[----:B------:R-:W-:Y:S01]  /*b080*/  LOP3.LUT R12, R47, R16, R13, 0x96, !PT ;  /* 0x000000102f0c7212 */ /* 0x000fe200078e960d */
[----:B------:R-:W5:Y:S01]  /*b090*/  S2UR UR5, SR_CgaCtaId ;  /* 0x00000000000579c3 */ /* 0x000f620000008800 */
[----:B------:R-:W-:Y:S01]  /*b0a0*/  FMNMX3.FTZ R0, R0, R24, R20, !PT ;  /* 0x0000001800007276 */ /* 0x000fe20007810014 */
[----:B------:R-:W-:Y:S01]  /*b0b0*/  IMAD.SHL.U32 R59, R213, 0x20, RZ ;  /* 0x00000020d53b7824 */ /* 0x000fe200078e00ff */
[----:B------:R-:W-:Y:S01]  /*b0c0*/  FSEL R43, R21, -INF , !P0 ;  /* 0xff800000152b7808 */ /* 0x000fe20004000000 */
[----:B------:R-:W-:Y:S01]  /*b0d0*/  IMAD.WIDE.U32 R182, R12, -0x326172a9, RZ ;  /* 0xcd9e8d570cb67825 */ /* 0x000fe200078e00ff */
[----:B------:R-:W-:Y:S01]  /*b0e0*/  FMNMX3.FTZ R0, R0, R173, R172, !PT ;  /* 0x000000ad00007276 */ /* 0x000fe200078100ac */
[----:B------:R-:W-:Y:S01]  /*b0f0*/  UMOV UR12, 0x400 ;  /* 0x00000400000c7882 */ /* 0x000fe20000000000 */
[----:B------:R-:W-:Y:S01]  /*b100*/  FSEL R230, R106, -INF , !P5 ;  /* 0xff8000006ae67808 */ /* 0x000fe20006800000 */
[----:B------:R-:W-:Y:S01]  /*b110*/  UIADD3 UR7, UPT, UPT, UR7, 0x1, URZ ;  /* 0x0000000107077890 */ /* 0x000fe2000fffe0ff */
[----:B------:R-:W-:-:S02]  /*b120*/  FMNMX3.FTZ R0, R0, R107, R45, !PT ;  /* 0x0000006b00007276 */ /* 0x000fc4000781002d */
[----:B------:R-:W-:Y:S02]  /*b130*/  MOV R37, R208 ;  /* 0x000000d000257202 */ /* 0x000fe40000000f00 */
[----:B------:R-:W-:-:S04]  /*b140*/  FMNMX3.FTZ R0, R0, R194, R192, !PT ;  /* 0x000000c200007276 */ /* 0x000fc800078100c0 */
[----:B------:R-:W-:Y:S01]  /*b150*/  FMNMX3.FTZ R0, R0, R191, R190, !PT ;  /* 0x000000bf00007276 */ /* 0x000fe200078100be */
[----:B-1----:R-:W-:-:S03]  /*b160*/  IMAD R6, R6, 0x8, R8 ;  /* 0x0000000806067824 */ /* 0x002fc600078e0208 */
[----:B------:R-:W-:Y:S01]  /*b170*/  FMNMX3.FTZ R0, R0, R242, R240, !PT ;  /* 0x000000f200007276 */ /* 0x000fe200078100f0 */
[----:B------:R-:W-:Y:S01]  /*b180*/  IMAD.WIDE.U32 R6, R6, -0x326172a9, RZ ;  /* 0xcd9e8d5706067825 */ /* 0x000fe200078e00ff */
[----:B------:R-:W-:Y:S01]  /*b190*/  PRMT R7, R2, 0x7773, RZ ;  /* 0x0000777302077816 */ /* 0x000fe200000000ff */
[----:B-----5:R-:W-:Y:S01]  /*b1a0*/  ULEA UR5, UR5, UR12, 0x18 ;  /* 0x0000000c05057291 */ /* 0x020fe2000f8ec0ff */
[----:B------:R-:W-:Y:S02]  /*b1b0*/  FMNMX3.FTZ R0, R0, R232, R231, !PT ;  /* 0x000000e800007276 */ /* 0x000fe400078100e7 */
[----:B------:R-:W-:Y:S02]  /*b1c0*/  LOP3.LUT R5, R220, R6, R5, 0x96, !PT ;  /* 0x00000006dc057212 */ /* 0x000fe400078e9605 */
[----:B------:R-:W-:-:S04]  /*b1d0*/  PRMT R6, R2, 0x7772, RZ ;  /* 0x0000777202067816 */ /* 0x000fc800000000ff */
[----:B------:R-:W-:Y:S01]  /*b1e0*/  PRMT R34, R6, 0x5410, R7 ;  /* 0x0000541006227816 */ /* 0x000fe20000000007 */
[----:B------:R-:W-:-:S04]  /*b1f0*/  IMAD.WIDE.U32 R6, R5, -0x2daee0ad, RZ ;  /* 0xd2511f5305067825 */ /* 0x000fc800078e00ff */
[----:B------:R-:W-:Y:S01]  /*b200*/  IMAD.MOV.U32 R5, RZ, RZ, R2 ;  /* 0x000000ffff057224 */ /* 0x000fe200078e0002 */
[--C-:B---3--:R-:W-:Y:S01]  /*b210*/  LOP3.LUT R4, R221, R4, R53.reuse, 0x96, !PT ;  /* 0x00000004dd047212 */ /* 0x108fe200078e9635 */
[----:B------:R-:W-:Y:S01]  /*b220*/  IMAD.MOV.U32 R105, RZ, RZ, R53 ;  /* 0x000000ffff697224 */ /* 0x000fe200078e0035 */
[----:B----4-:R-:W-:-:S03]  /*b230*/  LOP3.LUT R7, R41, R248, R7, 0x96, !PT ;  /* 0x000000f829077212 */ /* 0x010fc600078e9607 */
[----:B------:R-:W-:Y:S01]  /*b240*/  IMAD.WIDE.U32 R12, R4, -0x2daee0ad, RZ ;  /* 0xd2511f53040c7825 */ /* 0x000fe200078e00ff */
[----:B------:R-:W-:Y:S02]  /*b250*/  LOP3.LUT R4, R5, 0xff, RZ, 0xc0, !PT ;  /* 0x000000ff05047812 */ /* 0x000fe400078ec0ff */
[----:B------:R-:W-:Y:S01]  /*b260*/  PRMT R5, R2, 0x7771, RZ ;  /* 0x0000777102057816 */ /* 0x000fe200000000ff */
[----:B------:R-:W-:Y:S01]  /*b270*/  IMAD.WIDE.U32 R10, R7, -0x326172a9, RZ ;  /* 0xcd9e8d57070a7825 */ /* 0x000fe200078e00ff */
[----:B------:R-:W-:Y:S02]  /*b280*/  LOP3.LUT R2, R225, R182, R3, 0x96, !PT ;  /* 0x000000b6e1027212 */ /* 0x000fe400078e9603 */
[----:B------:R-:W-:Y:S02]  /*b290*/  LOP3.LUT R6, R42, R6, R13, 0x96, !PT ;  /* 0x000000062a067212 */ /* 0x000fe400078e960d */
[----:B------:R-:W-:Y:S02]  /*b2a0*/  LOP3.LUT R3, R2, 0xffff, RZ, 0xc0, !PT ;  /* 0x0000ffff02037812 */ /* 0x000fe400078ec0ff */
[----:B------:R-:W-:Y:S01]  /*b2b0*/  PRMT R31, R4, 0x5410, R5 ;  /* 0x00005410041f7816 */ /* 0x000fe20000000005 */
[----:B------:R-:W-:Y:S01]  /*b2c0*/  IMAD.WIDE.U32 R244, R6, -0x326172a9, RZ ;  /* 0xcd9e8d5706f47825 */ /* 0x000fe200078e00ff */
[----:B------:R-:W-:Y:S01]  /*b2d0*/  FMNMX3.FTZ R4, R104, R39, R25, !PT ;  /* 0x0000002768047276 */ /* 0x000fe20007810019 */
[----:B------:R-:W1:Y:S01]  /*b2e0*/  SHFL.BFLY PT, R6, R0, 0x2, 0x1f ;  /* 0x0c401f0000067f89 */ /* 0x000e6200000e0000 */
[----:B------:R-:W-:-:S02]  /*b2f0*/  SHF.R.U32.HI R5, RZ, 0x8, R3 ;  /* 0x00000008ff057819 */ /* 0x000fc40000011603 */
[----:B------:R-:W-:Y:S02]  /*b300*/  LOP3.LUT R3, R2, 0xff, RZ, 0xc0, !PT ;  /* 0x000000ff02037812 */ /* 0x000fe400078ec0ff */
[----:B------:R-:W-:Y:S02]  /*b310*/  FMNMX3.FTZ R4, R4, R29, R28, !PT ;  /* 0x0000001d04047276 */ /* 0x000fe4000781001c */
[----:B------:R-:W-:Y:S02]  /*b320*/  PRMT R18, R3, 0x5410, R5 ;  /* 0x0000541003127816 */ /* 0x000fe40000000005 */
[----:B------:R-:W-:Y:S02]  /*b330*/  FMNMX3.FTZ R3, R4, R185, R184, !PT ;  /* 0x000000b904037276 */ /* 0x000fe400078100b8 */
[----:B------:R-:W-:Y:S02]  /*b340*/  PRMT R4, R2, 0x7632, R4 ;  /* 0x0000763202047816 */ /* 0x000fe40000000004 */
[----:B------:R-:W-:-:S02]  /*b350*/  FMNMX3.FTZ R3, R3, R175, R174, !PT ;  /* 0x000000af03037276 */ /* 0x000fc400078100ae */
[----:B------:R-:W-:Y:S02]  /*b360*/  SHF.R.U32.HI R2, RZ, 0x18, R2 ;  /* 0x00000018ff027819 */ /* 0x000fe40000011602 */
[----:B------:R-:W-:Y:S02]  /*b370*/  FMNMX3.FTZ R5, R3, R207, R206, !PT ;  /* 0x000000cf03057276 */ /* 0x000fe400078100ce */
[----:B------:R-:W-:Y:S02]  /*b380*/  LOP3.LUT R3, R4, 0xff, RZ, 0xc0, !PT ;  /* 0x000000ff04037812 */ /* 0x000fe400078ec0ff */
[----:B------:R-:W-:Y:S02]  /*b390*/  FMNMX3.FTZ R4, R5, R203, R202, !PT ;  /* 0x000000cb05047276 */ /* 0x000fe400078100ca */
[----:B------:R-:W-:Y:S02]  /*b3a0*/  PRMT R17, R3, 0x5410, R2 ;  /* 0x0000541003117816 */ /* 0x000fe40000000002 */
[----:B------:R-:W-:-:S02]  /*b3b0*/  FMNMX3.FTZ R2, R4, R196, R193, !PT ;  /* 0x000000c404027276 */ /* 0x000fc400078100c1 */
[----:B-1----:R-:W-:Y:S02]  /*b3c0*/  FMNMX.FTZ R0, R0, R6, !PT ;  /* 0x0000000600007209 */ /* 0x002fe40007810000 */
[----:B------:R-:W-:Y:S02]  /*b3d0*/  FMNMX3.FTZ R2, R2, R186, R233, !PT ;  /* 0x000000ba02027276 */ /* 0x000fe400078100e9 */
[----:B------:R-:W-:Y:S01]  /*b3e0*/  FMNMX3.FTZ R3, R101, R51, R50, !PT ;  /* 0x0000003365037276 */ /* 0x000fe20007810032 */
[----:B------:R-:W1:Y:S01]  /*b3f0*/  SHFL.BFLY PT, R6, R0, 0x1, 0x1f ;  /* 0x0c201f0000067f89 */ /* 0x000e6200000e0000 */
[----:B------:R-:W-:Y:S02]  /*b400*/  FMNMX3.FTZ R4, R102, R66, R63, !PT ;  /* 0x0000004266047276 */ /* 0x000fe4000781003f */
[----:B------:R-:W-:Y:S01]  /*b410*/  FMNMX3.FTZ R3, R3, R54, R22, !PT ;  /* 0x0000003603037276 */ /* 0x000fe20007810016 */
[----:B------:R-:W3:Y:S01]  /*b420*/  SHFL.BFLY PT, R5, R2, 0x2, 0x1f ;  /* 0x0c401f0002057f89 */ /* 0x000ee200000e0000 */
[----:B------:R-:W-:-:S02]  /*b430*/  FMNMX3.FTZ R4, R4, R62, R55, !PT ;  /* 0x0000003e04047276 */ /* 0x000fc40007810037 */
[----:B------:R-:W-:Y:S02]  /*b440*/  FMNMX3.FTZ R3, R3, R189, R188, !PT ;  /* 0x000000bd03037276 */ /* 0x000fe400078100bc */
[----:B------:R-:W-:Y:S02]  /*b450*/  FMNMX3.FTZ R4, R4, R179, R177, !PT ;  /* 0x000000b304047276 */ /* 0x000fe400078100b1 */
[----:B------:R-:W-:Y:S02]  /*b460*/  FMNMX3.FTZ R3, R3, R178, R176, !PT ;  /* 0x000000b203037276 */ /* 0x000fe400078100b0 */
[----:B------:R-:W-:Y:S02]  /*b470*/  FMNMX3.FTZ R4, R4, R181, R180, !PT ;  /* 0x000000b504047276 */ /* 0x000fe400078100b4 */
[----:B------:R-:W-:Y:S02]  /*b480*/  LOP3.LUT R8, R236, R52, R11, 0x96, !PT ;  /* 0x00000034ec087212 */ /* 0x000fe400078e960b */
[----:B------:R-:W-:-:S02]  /*b490*/  LOP3.LUT R7, R237, R10, R245, 0x96, !PT ;  /* 0x0000000aed077212 */ /* 0x000fc400078e96f5 */
[----:B------:R-:W-:Y:S01]  /*b4a0*/  FSEL R182, R67, -INF , !P6 ;  /* 0xff80000043b67808 */ /* 0x000fe20007000000 */
[----:B------:R-:W-:Y:S01]  /*b4b0*/  IMAD.WIDE.U32 R8, R8, -0x2daee0ad, RZ ;  /* 0xd2511f5308087825 */ /* 0x000fe200078e00ff */
[----:B-1----:R-:W-:-:S03]  /*b4c0*/  FMNMX.FTZ R215, R0, R6, !PT ;  /* 0x0000000600d77209 */ /* 0x002fc60007810000 */
[----:B------:R-:W-:Y:S01]  /*b4d0*/  IMAD.WIDE.U32 R234, R7, -0x2daee0ad, RZ ;  /* 0xd2511f5307ea7825 */ /* 0x000fe200078e00ff */
[----:B------:R-:W-:Y:S02]  /*b4e0*/  FMNMX3.FTZ R0, R4, R201, R200, !PT ;  /* 0x000000c904007276 */ /* 0x000fe400078100c8 */
[----:B---3--:R-:W-:Y:S01]  /*b4f0*/  FMNMX.FTZ R5, R2, R5, !PT ;  /* 0x0000000502057209 */ /* 0x008fe20007810000 */
[----:B--2---:R-:W-:Y:S01]  /*b500*/  FMUL.FTZ R33, R215, UR4 ;  /* 0x00000004d7217c20 */ /* 0x004fe20008410000 */
[----:B------:R-:W-:Y:S02]  /*b510*/  FMNMX3.FTZ R2, R3, R229, R228, !PT ;  /* 0x000000e503027276 */ /* 0x000fe400078100e4 */
[----:B------:R-:W-:Y:S02]  /*b520*/  FMNMX3.FTZ R0, R0, R197, R198, !PT ;  /* 0x000000c500007276 */ /* 0x000fe400078100c6 */
[----:B------:R-:W-:Y:S02]  /*b530*/  FMNMX3.FTZ R2, R2, R205, R204, !PT ;  /* 0x000000cd02027276 */ /* 0x000fe400078100cc */
[----:B------:R-:W-:-:S02]  /*b540*/  FMNMX3.FTZ R0, R0, R243, R241, !PT ;  /* 0x000000f300007276 */ /* 0x000fc400078100f1 */
[----:B------:R-:W-:Y:S02]  /*b550*/  FMNMX3.FTZ R2, R2, R199, R195, !PT ;  /* 0x000000c702027276 */ /* 0x000fe400078100c3 */
[----:B------:R-:W-:Y:S02]  /*b560*/  FMNMX3.FTZ R3, R0, R230, R182, !PT ;  /* 0x000000e600037276 */ /* 0x000fe400078100b6 */
[----:B------:R-:W-:Y:S02]  /*b570*/  FMNMX3.FTZ R2, R2, R187, R43, !PT ;  /* 0x000000bb02027276 */ /* 0x000fe4000781002b */
[----:B------:R-:W-:Y:S02]  /*b580*/  LOP3.LUT R7, R40, R8, R235, 0x96, !PT ;  /* 0x0000000828077212 */ /* 0x000fe400078e96eb */
[----:B------:R-:W-:Y:S01]  /*b590*/  SHFL.BFLY PT, R8, R3, 0x2, 0x1f ;  /* 0x0c401f0003087f89 */ /* 0x000fe200000e0000 */
[----:B------:R-:W-:Y:S02]  /*b5a0*/  FSETP.NEU.FTZ.AND P6, PT, R215, -INF , PT ;  /* 0xff800000d700780b */ /* 0x000fe40003fdd000 */
[----:B------:R-:W-:Y:S01]  /*b5b0*/  IMAD.WIDE.U32 R10, R7, -0x326172a9, RZ ;  /* 0xcd9e8d57070a7825 */ /* 0x000fe200078e00ff */
[----:B------:R-:W-:Y:S01]  /*b5c0*/  SHFL.BFLY PT, R6, R2, 0x2, 0x1f ;  /* 0x0c401f0002067f89 */ /* 0x000fe200000e0000 */
[----:B------:R-:W-:-:S02]  /*b5d0*/  FSEL R33, R33, RZ, P6 ;  /* 0x000000ff21217208 */ /* 0x000fc40003000000 */
[----:B------:R-:W-:Y:S01]  /*b5e0*/  LOP3.LUT R9, R47, R12, R9, 0x96, !PT ;  /* 0x0000000c2f097212 */ /* 0x000fe200078e9609 */
[----:B------:R-:W1:Y:S01]  /*b5f0*/  SHFL.BFLY PT, R7, R5, 0x1, 0x1f ;  /* 0x0c201f0005077f89 */ /* 0x000e6200000e0000 */
[C---:B------:R-:W-:Y:S02]  /*b600*/  PRMT R4, R10.reuse, 0x7773, RZ ;  /* 0x000077730a047816 */ /* 0x040fe400000000ff */
[----:B------:R-:W-:Y:S01]  /*b610*/  PRMT R0, R10, 0x7772, RZ ;  /* 0x000077720a007816 */ /* 0x000fe200000000ff */
[----:B------:R-:W-:-:S03]  /*b620*/  IMAD.WIDE.U32 R26, R9, -0x326172a9, RZ ;  /* 0xcd9e8d57091a7825 */ /* 0x000fc600078e00ff */
[----:B------:R-:W-:Y:S01]  /*b630*/  PRMT R23, R0, 0x5410, R4 ;  /* 0x0000541000177816 */ /* 0x000fe20000000004 */
[----:B------:R-:W-:Y:S02]  /*b640*/  IMAD.MOV.U32 R4, RZ, RZ, R10 ;  /* 0x000000ffff047224 */ /* 0x000fe400078e000a */
[----:B------:R-:W-:-:S03]  /*b650*/  FFMA.FTZ R0, R38, UR4, -R33 ;  /* 0x0000000426007c23 */ /* 0x000fc60008010821 */
[----:B------:R-:W-:Y:S01]  /*b660*/  LOP3.LUT R12, R4, 0xff, RZ, 0xc0, !PT ;  /* 0x000000ff040c7812 */ /* 0x000fe200078ec0ff */
[--C-:B------:R-:W-:Y:S01]  /*b670*/  FFMA.FTZ R4, R19, UR4, -R33.reuse ;  /* 0x0000000413047c23 */ /* 0x100fe20008010821 */
[----:B------:R2:W-:Y:S08]  /*b680*/  MUFU.EX2 R100, R0 ;  /* 0x0000000000647308 */ /* 0x0005f00000000800 */
[----:B------:R3:W-:Y:S01]  /*b690*/  MUFU.EX2 R49, R4 ;  /* 0x0000000400317308 */ /* 0x0007e20000000800 */
[----:B-1----:R-:W-:Y:S01]  /*b6a0*/  FMNMX.FTZ R214, R5, R7, !PT ;  /* 0x0000000705d67209 */ /* 0x002fe20007810000 */
[----:B------:R-:W-:-:S03]  /*b6b0*/  FFMA.FTZ R5, R24, UR4, -R33 ;  /* 0x0000000418057c23 */ /* 0x000fc60008010821 */
[C---:B------:R-:W-:Y:S01]  /*b6c0*/  FSETP.NEU.FTZ.AND P5, PT, R214.reuse, -INF , PT ;  /* 0xff800000d600780b */ /* 0x040fe20003fbd000 */
[----:B------:R-:W-:Y:S02]  /*b6d0*/  FMUL.FTZ R13, R214, UR4 ;  /* 0x00000004d60d7c20 */ /* 0x000fe40008410000 */
[----:B------:R1:W-:Y:S01]  /*b6e0*/  MUFU.EX2 R24, R5 ;  /* 0x0000000500187308 */ /* 0x0003e20000000800 */
[----:B--2---:R-:W-:Y:S02]  /*b6f0*/  PRMT R0, R10, 0x7771, RZ ;  /* 0x000077710a007816 */ /* 0x004fe400000000ff */
[----:B------:R-:W-:Y:S02]  /*b700*/  FSEL R13, R13, RZ, P5 ;  /* 0x000000ff0d0d7208 */ /* 0x000fe40002800000 */
[----:B------:R-:W-:Y:S02]  /*b710*/  PRMT R19, R12, 0x5410, R0 ;  /* 0x000054100c137816 */ /* 0x000fe40000000000 */
[----:B------:R-:W-:Y:S01]  /*b720*/  LOP3.LUT R0, R225, R26, R11, 0x96, !PT ;  /* 0x0000001ae1007212 */ /* 0x000fe200078e960b */
[----:B------:R-:W2:Y:S01]  /*b730*/  LDC R12, c[0x0][0x4f8] ;  /* 0x00013e00ff0c7b82 */ /* 0x000ea20000000800 */
[----:B---3--:R-:W-:-:S02]  /*b740*/  FMNMX.FTZ R4, R2, R6, !PT ;  /* 0x0000000602047209 */ /* 0x008fc40007810000 */
[----:B------:R-:W-:Y:S01]  /*b750*/  FMNMX.FTZ R2, R3, R8, !PT ;  /* 0x0000000803027209 */ /* 0x000fe20007810000 */
[----:B------:R-:W-:Y:S01]  /*b760*/  FFMA.FTZ R3, R20, UR4, -R33 ;  /* 0x0000000414037c23 */ /* 0x000fe20008010821 */
[C---:B------:R-:W-:Y:S01]  /*b770*/  LOP3.LUT R8, R0.reuse, 0xff, RZ, 0xc0, !PT ;  /* 0x000000ff00087812 */ /* 0x040fe200078ec0ff */
[----:B------:R-:W3:Y:S01]  /*b780*/  SHFL.BFLY PT, R9, R4, 0x1, 0x1f ;  /* 0x0c201f0004097f89 */ /* 0x000ee200000e0000 */
[----:B------:R-:W-:Y:S01]  /*b790*/  SHF.R.U32.HI R7, RZ, 0x18, R0 ;  /* 0x00000018ff077819 */ /* 0x000fe20000011600 */
[----:B------:R4:W-:Y:S01]  /*b7a0*/  MUFU.EX2 R57, R3 ;  /* 0x0000000300397308 */ /* 0x0009e20000000800 */
[----:B-1----:R-:W-:Y:S01]  /*b7b0*/  PRMT R5, R0, 0x7632, R5 ;  /* 0x0000763200057816 */ /* 0x002fe20000000005 */
[----:B------:R-:W1:Y:S01]  /*b7c0*/  SHFL.BFLY PT, R10, R2, 0x1, 0x1f ;  /* 0x0c201f00020a7f89 */ /* 0x000e6200000e0000 */
[----:B------:R-:W-:Y:S02]  /*b7d0*/  LOP3.LUT R11, R23, 0xff00ff, RZ, 0xc0, !PT ;  /* 0x00ff00ff170b7812 */ /* 0x000fe400078ec0ff */
[----:B--2---:R-:W-:-:S02]  /*b7e0*/  LOP3.LUT R12, R12, 0xff, RZ, 0xc0, !PT ;  /* 0x000000ff0c0c7812 */ /* 0x004fc400078ec0ff */
[----:B----4-:R-:W-:Y:S02]  /*b7f0*/  LOP3.LUT R3, R0, 0xffff, RZ, 0xc0, !PT ;  /* 0x0000ffff00037812 */ /* 0x010fe400078ec0ff */
[----:B------:R-:W-:Y:S01]  /*b800*/  LOP3.LUT R0, R5, 0xff, RZ, 0xc0, !PT ;  /* 0x000000ff05007812 */ /* 0x000fe200078ec0ff */
[----:B------:R-:W-:Y:S01]  /*b810*/  IMAD R12, R12, 0x10000, R12 ;  /* 0x000100000c0c7824 */ /* 0x000fe200078e020c */
[----:B------:R-:W-:Y:S01]  /*b820*/  SHF.R.U32.HI R6, RZ, 0x8, R3 ;  /* 0x00000008ff067819 */ /* 0x000fe20000011603 */
[----:B------:R-:W-:Y:S01]  /*b830*/  FFMA.FTZ R3, R39, UR4, -R13 ;  /* 0x0000000427037c23 */ /* 0x000fe2000801080d */
[----:B---3--:R-:W-:Y:S02]  /*b840*/  FMNMX.FTZ R212, R4, R9, !PT ;  /* 0x0000000904d47209 */ /* 0x008fe40007810000 */
[----:B-1----:R-:W-:Y:S01]  /*b850*/  FMNMX.FTZ R208, R2, R10, !PT ;  /* 0x0000000a02d07209 */ /* 0x002fe20007810000 */
[----:B------:R1:W-:Y:S01]  /*b860*/  MUFU.EX2 R39, R3 ;  /* 0x0000000300277308 */ /* 0x0003e20000000800 */
[C---:B------:R-:W-:Y:S01]  /*b870*/  FSETP.NEU.FTZ.AND P0, PT, R212.reuse, -INF , PT ;  /* 0xff800000d400780b */ /* 0x040fe20003f1d000 */
[----:B------:R-:W-:Y:S01]  /*b880*/  FMUL.FTZ R14, R212, UR4 ;  /* 0x00000004d40e7c20 */ /* 0x000fe20008410000 */
[----:B------:R-:W-:Y:S01]  /*b890*/  PRMT R16, R0, 0x5410, R7 ;  /* 0x0000541000107816 */ /* 0x000fe20000000007 */
[----:B------:R-:W-:Y:S01]  /*b8a0*/  FFMA.FTZ R0, R25, UR4, -R13 ;  /* 0x0000000419007c23 */ /* 0x000fe2000801080d */
[----:B------:R-:W-:Y:S01]  /*b8b0*/  FMUL.FTZ R32, R208, UR4 ;  /* 0x00000004d0207c20 */ /* 0x000fe20008410000 */
[----:B------:R-:W-:-:S02]  /*b8c0*/  HSET2.LE.AND R4, R18, R12, PT ;  /* 0x0000000c12047233 */ /* 0x000fc40003803000 */
[----:B------:R-:W-:Y:S01]  /*b8d0*/  FSEL R14, R14, RZ, P0 ;  /* 0x000000ff0e0e7208 */ /* 0x000fe20000000000 */
[----:B------:R2:W3:Y:S01]  /*b8e0*/  MUFU.EX2 R36, R0 ;  /* 0x0000000000247308 */ /* 0x0004e20000000800 */
[--C-:B------:R-:W-:Y:S02]  /*b8f0*/  HSET2.LE.AND R5, R17, R12.reuse, PT ;  /* 0x0000000c11057233 */ /* 0x100fe40003803000 */
[----:B------:R-:W-:Y:S01]  /*b900*/  PRMT R8, R8, 0x5410, R6 ;  /* 0x0000541008087816 */ /* 0x000fe20000000006 */
[----:B------:R-:W-:Y:S01]  /*b910*/  FFMA.FTZ R43, R43, UR4, -R14 ;  /* 0x000000042b2b7c23 */ /* 0x000fe2000801080e */
[----:B------:R-:W-:Y:S02]  /*b920*/  LOP3.LUT R7, R34, 0xff00ff, RZ, 0xc0, !PT ;  /* 0x00ff00ff22077812 */ /* 0x000fe400078ec0ff */
[----:B------:R-:W-:Y:S02]  /*b930*/  HSET2.LE.AND R6, R31, R12, PT ;  /* 0x0000000c1f067233 */ /* 0x000fe40003803000 */
[----:B-1----:R-:W-:-:S02]  /*b940*/  FSEL R3, R215, RZ, P6 ;  /* 0x000000ffd7037208 */ /* 0x002fc40003000000 */
[C---:B------:R-:W-:Y:S02]  /*b950*/  FSETP.NEU.FTZ.AND P6, PT, R208.reuse, -INF , PT ;  /* 0xff800000d000780b */ /* 0x040fe40003fdd000 */
[--C-:B------:R-:W-:Y:S01]  /*b960*/  HSET2.LE.AND R10, R19, R12.reuse, PT ;  /* 0x0000000c130a7233 */ /* 0x100fe20003803000 */
[----:B------:R-:W-:Y:S01]  /*b970*/  FADD.FTZ R15, R103, -R3 ;  /* 0x80000003670f7221 */ /* 0x000fe20000010000 */
[----:B------:R-:W-:Y:S01]  /*b980*/  FSEL R2, R208, RZ, P6 ;  /* 0x000000ffd0027208 */ /* 0x000fe20003000000 */
[----:B--2---:R-:W-:Y:S01]  /*b990*/  FFMA.FTZ R0, R29, UR4, -R13 ;  /* 0x000000041d007c23 */ /* 0x004fe2000801080d */
[----:B------:R-:W-:Y:S01]  /*b9a0*/  FSEL R32, R32, RZ, P6 ;  /* 0x000000ff20207208 */ /* 0x000fe20003000000 */
[----:B------:R-:W-:Y:S02]  /*b9b0*/  FMUL.FTZ R15, R15, UR4 ;  /* 0x000000040f0f7c20 */ /* 0x000fe40008410000 */
[----:B------:R-:W-:Y:S01]  /*b9c0*/  FADD.FTZ R21, R102, -R2 ;  /* 0x8000000266157221 */ /* 0x000fe20000010000 */
[----:B------:R-:W-:Y:S01]  /*b9d0*/  FFMA.FTZ R2, R50, UR4, -R14 ;  /* 0x0000000432027c23 */ /* 0x000fe2000801080e */
[----:B------:R1:W-:Y:S01]  /*b9e0*/  MUFU.EX2 R60, R0 ;  /* 0x00000000003c7308 */ /* 0x0003e20000000800 */
[--C-:B------:R-:W-:Y:S01]  /*b9f0*/  HSET2.LE.AND R9, R16, R12.reuse, PT ;  /* 0x0000000c10097233 */ /* 0x100fe20003803000 */
[----:B------:R-:W-:Y:S01]  /*ba00*/  FMUL.FTZ R21, R21, UR4 ;  /* 0x0000000415157c20 */ /* 0x000fe20008410000 */
[--C-:B------:R-:W-:Y:S01]  /*ba10*/  HSET2.LE.AND R7, R7, R12.reuse, PT ;  /* 0x0000000c07077233 */ /* 0x100fe20003803000 */
[----:B------:R-:W-:Y:S01]  /*ba20*/  VIADD R102, R227, 0x646e171e ;  /* 0x646e171ee3667836 */ /* 0x000fe20000000000 */
[----:B------:R-:W-:-:S02]  /*ba30*/  HSET2.LE.AND R11, R11, R12, PT ;  /* 0x0000000c0b0b7233 */ /* 0x000fc40003803000 */
[----:B------:R-:W-:Y:S01]  /*ba40*/  HSET2.LE.AND R8, R8, R12, PT ;  /* 0x0000000c08087233 */ /* 0x000fe20003803000 */
[----:B------:R2:W-:Y:S01]  /*ba50*/  MUFU.EX2 R35, R2 ;  /* 0x0000000200237308 */ /* 0x0005e20000000800 */
[----:B------:R-:W-:Y:S01]  /*ba60*/  MOV R29, R48 ;  /* 0x00000030001d7202 */ /* 0x000fe20000000f00 */
[----:B-1----:R-:W-:Y:S01]  /*ba70*/  FFMA.FTZ R0, R28, UR4, -R13 ;  /* 0x000000041c007c23 */ /* 0x002fe2000801080d */
[----:B------:R-:W-:-:S05]  /*ba80*/  IMAD.MOV.U32 R28, RZ, RZ, R37 ;  /* 0x000000ffff1c7224 */ /* 0x000fca00078e0025 */
[----:B------:R3:W1:Y:S01]  /*ba90*/  MUFU.EX2 R37, R15 ;  /* 0x0000000f00257308 */ /* 0x0006620000000800 */
[----:B--2---:R-:W-:-:S07]  /*baa0*/  FFMA.FTZ R2, R54, UR4, -R14 ;  /* 0x0000000436027c23 */ /* 0x004fce000801080e */
[----:B------:R2:W-:Y:S08]  /*bab0*/  MUFU.EX2 R58, R0 ;  /* 0x00000000003a7308 */ /* 0x0005f00000000800 */
[----:B------:R4:W-:Y:S01]  /*bac0*/  MUFU.EX2 R56, R2 ;  /* 0x0000000200387308 */ /* 0x0009e20000000800 */
[----:B---3--:R-:W-:Y:S02]  /*bad0*/  IMAD.MOV.U32 R15, RZ, RZ, R36 ;  /* 0x000000ffff0f7224 */ /* 0x008fe400078e0024 */
[-C--:B-1----:R-:W-:Y:S01]  /*bae0*/  FMUL.FTZ R112, R112, R37.reuse ;  /* 0x0000002570707220 */ /* 0x082fe20000410000 */
[-C--:B------:R-:W-:Y:S01]  /*baf0*/  FMUL.FTZ R113, R113, R37.reuse ;  /* 0x0000002571717220 */ /* 0x080fe20000410000 */
[-C--:B------:R-:W-:Y:S01]  /*bb00*/  FMUL.FTZ R116, R116, R37.reuse ;  /* 0x0000002574747220 */ /* 0x080fe20000410000 */
[-C--:B------:R-:W-:Y:S01]  /*bb10*/  FMUL.FTZ R117, R117, R37.reuse ;  /* 0x0000002575757220 */ /* 0x080fe20000410000 */
[-C--:B------:R-:W-:Y:S01]  /*bb20*/  FMUL.FTZ R128, R128, R37.reuse ;  /* 0x0000002580807220 */ /* 0x080fe20000410000 */
[-C--:B------:R-:W-:Y:S01]  /*bb30*/  FMUL.FTZ R129, R129, R37.reuse ;  /* 0x0000002581817220 */ /* 0x080fe20000410000 */
[-C--:B------:R-:W-:Y:S01]  /*bb40*/  FMUL.FTZ R132, R132, R37.reuse ;  /* 0x0000002584847220 */ /* 0x080fe20000410000 */
[--C-:B--2---:R-:W-:Y:S01]  /*bb50*/  FFMA.FTZ R0, R51, UR4, -R14.reuse ;  /* 0x0000000433007c23 */ /* 0x104fe2000801080e */
[-C--:B------:R-:W-:Y:S01]  /*bb60*/  FMUL.FTZ R133, R133, R37.reuse ;  /* 0x0000002585857220 */ /* 0x080fe20000410000 */
[-C--:B------:R-:W-:Y:S01]  /*bb70*/  FMUL.FTZ R144, R144, R37.reuse ;  /* 0x0000002590907220 */ /* 0x080fe20000410000 */
[-C--:B------:R-:W-:Y:S01]  /*bb80*/  FMUL.FTZ R145, R145, R37.reuse ;  /* 0x0000002591917220 */ /* 0x080fe20000410000 */
[----:B------:R1:W2:Y:S01]  /*bb90*/  MUFU.EX2 R103, R0 ;  /* 0x0000000000677308 */ /* 0x0002a20000000800 */
[-C--:B------:R-:W-:Y:S01]  /*bba0*/  FMUL.FTZ R148, R148, R37.reuse ;  /* 0x0000002594947220 */ /* 0x080fe20000410000 */
[-C--:B------:R-:W-:Y:S01]  /*bbb0*/  FMUL.FTZ R149, R149, R37.reuse ;  /* 0x0000002595957220 */ /* 0x080fe20000410000 */
[----:B------:R-:W-:Y:S01]  /*bbc0*/  FMUL.FTZ R160, R160, R37 ;  /* 0x00000025a0a07220 */ /* 0x000fe20000410000 */
[----:B----4-:R-:W-:Y:S01]  /*bbd0*/  FFMA.FTZ R2, R22, UR4, -R14 ;  /* 0x0000000416027c23 */ /* 0x010fe2000801080e */
[----:B------:R-:W-:Y:S01]  /*bbe0*/  MOV R22, R49 ;  /* 0x0000003100167202 */ /* 0x000fe20000000f00 */
[----:B------:R-:W-:-:S02]  /*bbf0*/  IMAD.MOV.U32 R49, RZ, RZ, R44 ;  /* 0x000000ffff317224 */ /* 0x000fc400078e002c */
[-C--:B------:R-:W-:Y:S01]  /*bc00*/  FMUL.FTZ R161, R161, R37.reuse ;  /* 0x00000025a1a17220 */ /* 0x080fe20000410000 */
[----:B------:R3:W4:Y:S01]  /*bc10*/  MUFU.EX2 R44, R2 ;  /* 0x00000002002c7308 */ /* 0x0007220000000800 */
[-C--:B------:R-:W-:Y:S01]  /*bc20*/  FMUL.FTZ R164, R164, R37.reuse ;  /* 0x00000025a4a47220 */ /* 0x080fe20000410000 */
[----:B------:R-:W-:Y:S02]  /*bc30*/  IMAD.MOV.U32 R25, RZ, RZ, R49 ;  /* 0x000000ffff197224 */ /* 0x000fe400078e0031 */
[-C--:B------:R-:W-:Y:S01]  /*bc40*/  FMUL.FTZ R165, R165, R37.reuse ;  /* 0x00000025a5a57220 */ /* 0x080fe20000410000 */
[-C--:B------:R-:W-:Y:S01]  /*bc50*/  FMUL.FTZ R68, R68, R37.reuse ;  /* 0x0000002544447220 */ /* 0x080fe20000410000 */
[-C--:B------:R-:W-:Y:S01]  /*bc60*/  FMUL.FTZ R69, R69, R37.reuse ;  /* 0x0000002545457220 */ /* 0x080fe20000410000 */
[-C--:B------:R-:W-:Y:S01]  /*bc70*/  FMUL.FTZ R80, R80, R37.reuse ;  /* 0x0000002550507220 */ /* 0x080fe20000410000 */
[-C--:B------:R-:W-:Y:S01]  /*bc80*/  FMUL.FTZ R81, R81, R37.reuse ;  /* 0x0000002551517220 */ /* 0x080fe20000410000 */
[-C--:B------:R-:W-:Y:S01]  /*bc90*/  FMUL.FTZ R84, R84, R37.reuse ;  /* 0x0000002554547220 */ /* 0x080fe20000410000 */
[----:B-1----:R-:W-:Y:S01]  /*bca0*/  FSEL R0, R214, RZ, P5 ;  /* 0x000000ffd6007208 */ /* 0x002fe20002800000 */
[-C--:B------:R-:W-:Y:S01]  /*bcb0*/  FMUL.FTZ R85, R85, R37.reuse ;  /* 0x0000002555557220 */ /* 0x080fe20000410000 */
[-C--:B------:R-:W-:Y:S01]  /*bcc0*/  FMUL.FTZ R96, R96, R37.reuse ;  /* 0x0000002560607220 */ /* 0x080fe20000410000 */
[----:B------:R-:W-:-:S02]  /*bcd0*/  FMUL.FTZ R97, R97, R37 ;  /* 0x0000002561617220 */ /* 0x000fc40000410000 */
[----:B------:R-:W-:Y:S01]  /*bce0*/  FADD.FTZ R20, R104, -R0 ;  /* 0x8000000068147221 */ /* 0x000fe20000010000 */
[----:B------:R-:W-:Y:S01]  /*bcf0*/  FSEL R0, R212, RZ, P0 ;  /* 0x000000ffd4007208 */ /* 0x000fe20000000000 */
[----:B------:R-:W-:Y:S02]  /*bd00*/  IMAD.MOV.U32 R104, RZ, RZ, R52 ;  /* 0x000000ffff687224 */ /* 0x000fe400078e0034 */
[----:B---3--:R-:W-:Y:S01]  /*bd10*/  FFMA.FTZ R2, R62, UR4, -R32 ;  /* 0x000000043e027c23 */ /* 0x008fe20008010820 */
[----:B------:R-:W-:Y:S01]  /*bd20*/  FMUL.FTZ R20, R20, UR4 ;  /* 0x0000000414147c20 */ /* 0x000fe20008410000 */
[----:B------:R-:W-:Y:S02]  /*bd30*/  FADD.FTZ R3, R101, -R0 ;  /* 0x8000000065037221 */ /* 0x000fe40000010000 */
[----:B------:R1:W-:Y:S01]  /*bd40*/  MUFU.EX2 R106, R2 ;  /* 0x00000002006a7308 */ /* 0x0003e20000000800 */
[----:B------:R-:W-:Y:S01]  /*bd50*/  F2FP.BF16.F32.PACK_AB R0, R36, R39 ;  /* 0x000000272400723e */ /* 0x000fe200000010ff */
[----:B------:R-:W-:-:S03]  /*bd60*/  FMUL.FTZ R3, R3, UR4 ;  /* 0x0000000403037c20 */ /* 0x000fc60008410000 */
[----:B------:R-:W-:Y:S02]  /*bd70*/  LOP3.LUT R4, R0, R4, RZ, 0xc0, !PT ;  /* 0x0000000400047212 */ /* 0x000fe400078ec0ff */
[----:B--2---:R-:W-:Y:S01]  /*bd80*/  F2FP.BF16.F32.PACK_AB R0, R35, R103 ;  /* 0x000000672300723e */ /* 0x004fe200000010ff */
[----:B------:R2:W3:Y:S03]  /*bd90*/  MUFU.EX2 R36, R21 ;  /* 0x0000001500247308 */ /* 0x0004e60000000800 */
[----:B------:R-:W-:Y:S02]  /*bda0*/  LOP3.LUT R5, R0, R5, RZ, 0xc0, !PT ;  /* 0x0000000500057212 */ /* 0x000fe400078ec0ff */
[----:B------:R-:W-:Y:S01]  /*bdb0*/  F2FP.BF16.F32.PACK_AB R0, R58, R60 ;  /* 0x0000003c3a00723e */ /* 0x000fe200000010ff */
[----:B-1----:R-:W-:-:S03]  /*bdc0*/  FFMA.FTZ R2, R55, UR4, -R32 ;  /* 0x0000000437027c23 */ /* 0x002fc60008010820 */
[----:B------:R-:W-:Y:S02]  /*bdd0*/  LOP3.LUT R6, R0, R6, RZ, 0xc0, !PT ;  /* 0x0000000600067212 */ /* 0x000fe400078ec0ff */
[----:B----4-:R-:W-:Y:S01]  /*bde0*/  F2FP.BF16.F32.PACK_AB R0, R44, R56 ;  /* 0x000000382c00723e */ /* 0x010fe200000010ff */
[----:B------:R1:W4:Y:S03]  /*bdf0*/  MUFU.EX2 R54, R2 ;  /* 0x0000000200367308 */ /* 0x0003260000000800 */
[----:B------:R-:W-:Y:S01]  /*be00*/  LOP3.LUT R7, R0, R7, RZ, 0xc0, !PT ;  /* 0x0000000700077212 */ /* 0x000fe200078ec0ff */
[--C-:B------:R-:W-:Y:S01]  /*be10*/  FFMA.FTZ R0, R66, UR4, -R32.reuse ;  /* 0x0000000442007c23 */ /* 0x100fe20008010820 */
[----:B--2---:R-:W-:Y:S02]  /*be20*/  IMAD.MOV.U32 R21, RZ, RZ, R35 ;  /* 0x000000ffff157224 */ /* 0x004fe400078e0023 */
[-C--:B---3--:R-:W-:Y:S01]  /*be30*/  FMUL.FTZ R114, R114, R36.reuse ;  /* 0x0000002472727220 */ /* 0x088fe20000410000 */
        /* <DEDUP_REMOVED lines=9> */
[----:B------:R3:W5:Y:S01]  /*bed0*/  MUFU.EX2 R35, R20 ;  /* 0x0000001400237308 */ /* 0x0007620000000800 */
[----:B-1----:R-:W-:Y:S01]  /*bee0*/  FFMA.FTZ R2, R63, UR4, -R32 ;  /* 0x000000043f027c23 */ /* 0x002fe20008010820 */
[-C--:B------:R-:W-:Y:S01]  /*bef0*/  FMUL.FTZ R147, R147, R36.reuse ;  /* 0x0000002493937220 */ /* 0x080fe20000410000 */
[-C--:B------:R-:W-:Y:S01]  /*bf00*/  FMUL.FTZ R150, R150, R36.reuse ;  /* 0x0000002496967220 */ /* 0x080fe20000410000 */
[-C--:B------:R-:W-:Y:S01]  /*bf10*/  FMUL.FTZ R151, R151, R36.reuse ;  /* 0x0000002497977220 */ /* 0x080fe20000410000 */
[-C--:B------:R-:W-:Y:S01]  /*bf20*/  FMUL.FTZ R162, R162, R36.reuse ;  /* 0x00000024a2a27220 */ /* 0x080fe20000410000 */
[-C--:B------:R-:W-:Y:S01]  /*bf30*/  FMUL.FTZ R163, R163, R36.reuse ;  /* 0x00000024a3a37220 */ /* 0x080fe20000410000 */
[----:B------:R-:W-:Y:S01]  /*bf40*/  FMUL.FTZ R166, R166, R36 ;  /* 0x00000024a6a67220 */ /* 0x000fe20000410000 */
[----:B------:R1:W1:Y:S01]  /*bf50*/  MUFU.EX2 R23, R2 ;  /* 0x0000000200177308 */ /* 0x0002620000000800 */
[----:B--2---:R-:W-:Y:S01]  /*bf60*/  F2FP.BF16.F32.PACK_AB R0, R57, R24 ;  /* 0x000000183900723e */ /* 0x004fe200000010ff */
[-C--:B------:R-:W-:Y:S01]  /*bf70*/  FMUL.FTZ R167, R167, R36.reuse ;  /* 0x00000024a7a77220 */ /* 0x080fe20000410000 */
[-C--:B------:R-:W-:Y:S01]  /*bf80*/  FMUL.FTZ R70, R70, R36.reuse ;  /* 0x0000002446467220 */ /* 0x080fe20000410000 */
[----:B------:R-:W-:Y:S01]  /*bf90*/  FMUL.FTZ R71, R71, R36 ;  /* 0x0000002447477220 */ /* 0x000fe20000410000 */
[----:B------:R-:W-:Y:S01]  /*bfa0*/  LOP3.LUT R10, R0, R10, RZ, 0xc0, !PT ;  /* 0x0000000a000a7212 */ /* 0x000fe200078ec0ff */
[----:B------:R-:W-:Y:S01]  /*bfb0*/  FMUL.FTZ R82, R82, R36 ;  /* 0x0000002452527220 */ /* 0x000fe20000410000 */
[----:B----4-:R-:W-:Y:S01]  /*bfc0*/  F2FP.BF16.F32.PACK_AB R0, R54, R106 ;  /* 0x0000006a3600723e */ /* 0x010fe200000010ff */
[----:B------:R-:W-:Y:S01]  /*bfd0*/  FMUL.FTZ R83, R83, R36 ;  /* 0x0000002453537220 */ /* 0x000fe20000410000 */
[----:B---3--:R-:W-:Y:S01]  /*bfe0*/  MOV R20, R44 ;  /* 0x0000002c00147202 */ /* 0x008fe20000000f00 */
[----:B-----5:R-:W-:Y:S01]  /*bff0*/  FMUL.FTZ R108, R108, R35 ;  /* 0x000000236c6c7220 */ /* 0x020fe20000410000 */
[----:B------:R-:W2:Y:S01]  /*c000*/  MUFU.EX2 R44, R3 ;  /* 0x00000003002c7308 */ /* 0x000ea20000000800 */
[----:B------:R-:W-:Y:S01]  /*c010*/  LOP3.LUT R11, R0, R11, RZ, 0xc0, !PT ;  /* 0x0000000b000b7212 */ /* 0x000fe200078ec0ff */
[-C--:B------:R-:W-:Y:S01]  /*c020*/  FMUL.FTZ R109, R109, R35.reuse ;  /* 0x000000236d6d7220 */ /* 0x080fe20000410000 */
[----:B------:R-:W-:Y:S01]  /*c030*/  F2FP.BF16.F32.PACK_AB R0, R22, R100 ;  /* 0x000000641600723e */ /* 0x000fe200000010ff */
[-C--:B------:R-:W-:Y:S01]  /*c040*/  FMUL.FTZ R120, R120, R35.reuse ;  /* 0x0000002378787220 */ /* 0x080fe20000410000 */
[-C--:B------:R-:W-:Y:S01]  /*c050*/  FMUL.FTZ R121, R121, R35.reuse ;  /* 0x0000002379797220 */ /* 0x080fe20000410000 */
[----:B-1----:R-:W-:Y:S01]  /*c060*/  LOP3.LUT R2, R239, R222, RZ, 0x3c, !PT ;  /* 0x000000deef027212 */ /* 0x002fe200078e3cff */
[-C--:B------:R-:W-:Y:S01]  /*c070*/  FMUL.FTZ R124, R124, R35.reuse ;  /* 0x000000237c7c7220 */ /* 0x080fe20000410000 */
[----:B------:R-:W-:Y:S01]  /*c080*/  LOP3.LUT R8, R0, R8, RZ, 0xc0, !PT ;  /* 0x0000000800087212 */ /* 0x000fe200078ec0ff */
[-C--:B------:R-:W-:Y:S01]  /*c090*/  FMUL.FTZ R125, R125, R35.reuse ;  /* 0x000000237d7d7220 */ /* 0x080fe20000410000 */
[----:B------:R-:W-:Y:S01]  /*c0a0*/  LOP3.LUT R18, R2, 0x120, R59, 0xf8, !PT ;  /* 0x0000012002127812 */ /* 0x000fe200078ef83b */
[-C--:B------:R-:W-:Y:S01]  /*c0b0*/  FMUL.FTZ R136, R136, R35.reuse ;  /* 0x0000002388887220 */ /* 0x080fe20000410000 */
[----:B------:R-:W-:Y:S01]  /*c0c0*/  F2FP.BF16.F32.PACK_AB R0, R23, R38 ;  /* 0x000000261700723e */ /* 0x000fe200000010ff */
[----:B------:R-:W-:Y:S01]  /*c0d0*/  FMUL.FTZ R137, R137, R35 ;  /* 0x0000002389897220 */ /* 0x000fe20000410000 */
[----:B------:R-:W-:Y:S01]  /*c0e0*/  LEA R101, R18, UR5, 0x1 ;  /* 0x0000000512657c11 */ /* 0x000fe2000f8e08ff */
[----:B------:R-:W-:Y:S01]  /*c0f0*/  STL [R1], R18 ;  /* 0x0000001201007387 */ /* 0x000fe20000100800 */
[----:B------:R-:W-:Y:S01]  /*c100*/  LOP3.LUT R9, R0, R9, RZ, 0xc0, !PT ;  /* 0x0000000900097212 */ /* 0x000fe200078ec0ff */
[-C--:B--2---:R-:W-:Y:S01]  /*c110*/  FMUL.FTZ R110, R110, R44.reuse ;  /* 0x0000002c6e6e7220 */ /* 0x084fe20000410000 */
[----:B------:R-:W-:Y:S01]  /*c120*/  FMUL.FTZ R111, R111, R44 ;  /* 0x0000002c6f6f7220 */ /* 0x000fe20000410000 */
[----:B------:R-:W1:Y:S01]  /*c130*/  LDSM.16.MT88.4 R16, [R101+0x9000] ;  /* 0x009000006510783b */ /* 0x000e620000004200 */
[----:B------:R-:W-:-:S02]  /*c140*/  VIADD R0, R101, 0x9000 ;  /* 0x0000900065007836 */ /* 0x000fc40000000000 */
[-C--:B------:R-:W-:Y:S01]  /*c150*/  FMUL.FTZ R122, R122, R44.reuse ;  /* 0x0000002c7a7a7220 */ /* 0x080fe20000410000 */
[-C--:B------:R-:W-:Y:S01]  /*c160*/  FMUL.FTZ R123, R123, R44.reuse ;  /* 0x0000002c7b7b7220 */ /* 0x080fe20000410000 */
[----:B------:R-:W-:Y:S02]  /*c170*/  VIADD R34, R101, 0x9020 ;  /* 0x0000902065227836 */ /* 0x000fe40000000000 */
[-C--:B------:R-:W-:Y:S01]  /*c180*/  FMUL.FTZ R126, R126, R44.reuse ;  /* 0x0000002c7e7e7220 */ /* 0x080fe20000410000 */
[----:B------:R-:W-:Y:S01]  /*c190*/  @P4 IADD3 R34, PT, PT, R0, -0x20, RZ ;  /* 0xffffffe000224810 */ /* 0x000fe20007ffe0ff */
        /* <DEDUP_REMOVED lines=26> */
[----:B------:R-:W-:Y:S01]  /*c340*/  FMUL.FTZ R79, R79, R44 ;  /* 0x0000002c4f4f7220 */ /* 0x000fe20000410000 */
[----:B------:R-:W-:-:S02]  /*c350*/  VIADD R222, R226, 0x1715609d ;  /* 0x1715609de2de7836 */ /* 0x000fc40000000000 */
[-C--:B------:R-:W-:Y:S01]  /*c360*/  FMUL.FTZ R88, R88, R35.reuse ;  /* 0x0000002358587220 */ /* 0x080fe20000410000 */
[-C--:B------:R-:W-:Y:S01]  /*c370*/  FMUL.FTZ R89, R89, R35.reuse ;  /* 0x0000002359597220 */ /* 0x080fe20000410000 */
[-C--:B------:R-:W-:Y:S01]  /*c380*/  FMUL.FTZ R92, R92, R35.reuse ;  /* 0x000000235c5c7220 */ /* 0x080fe20000410000 */
[----:B------:R-:W-:Y:S01]  /*c390*/  FMUL.FTZ R93, R93, R35 ;  /* 0x000000235d5d7220 */ /* 0x000fe20000410000 */
[----:B------:R-:W-:Y:S01]  /*c3a0*/  FMUL.FTZ R90, R90, R44 ;  /* 0x0000002c5a5a7220 */ /* 0x000fe20000410000 */
[----:B-1----:R-:W-:Y:S01]  /*c3b0*/  HMMA.16816.F32.BF16 R48, R8, R16, R112 ;  /* 0x000000100830723c */ /* 0x002fe20000041870 */
[----:B------:R-:W-:Y:S01]  /*c3c0*/  IMAD.MOV.U32 R115, RZ, RZ, R58 ;  /* 0x000000ffff737224 */ /* 0x000fe200078e003a */
[----:B------:R-:W-:Y:S01]  /*c3d0*/  MOV R112, R56 ;  /* 0x0000003800707202 */ /* 0x000fe20000000f00 */
[----:B------:R-:W-:Y:S02]  /*c3e0*/  IMAD.MOV.U32 R113, RZ, RZ, R57 ;  /* 0x000000ffff717224 */ /* 0x000fe400078e0039 */
[----:B------:R-:W-:Y:S01]  /*c3f0*/  FMUL.FTZ R91, R91, R44 ;  /* 0x0000002c5b5b7220 */ /* 0x000fe20000410000 */
[----:B------:R-:W-:-:S02]  /*c400*/  IMAD.MOV.U32 R114, RZ, RZ, R54 ;  /* 0x000000ffff727224 */ /* 0x000fc400078e0036 */
[-C--:B------:R-:W-:Y:S01]  /*c410*/  FMUL.FTZ R94, R94, R44.reuse ;  /* 0x0000002c5e5e7220 */ /* 0x080fe20000410000 */
[----:B------:R-:W-:Y:S01]  /*c420*/  FMUL.FTZ R95, R95, R44 ;  /* 0x0000002c5f5f7220 */ /* 0x000fe20000410000 */
[C---:B------:R-:W-:Y:S01]  /*c430*/  HMMA.16816.F32.BF16 R108, R4.reuse, R16, R108 ;  /* 0x00000010046c723c */ /* 0x040fe2000004186c */
[----:B------:R-:W-:Y:S01]  /*c440*/  LOP3.LUT R0, R222, R46, R183, 0x96, !PT ;  /* 0x0000002ede007212 */ /* 0x000fe200078e96b7 */
[-C--:B------:R-:W-:Y:S01]  /*c450*/  FMUL.FTZ R86, R86, R36.reuse ;  /* 0x0000002456567220 */ /* 0x080fe20000410000 */
[-C--:B------:R-:W-:Y:S01]  /*c460*/  FMUL.FTZ R87, R87, R36.reuse ;  /* 0x0000002457577220 */ /* 0x080fe20000410000 */
[-C--:B------:R-:W-:Y:S01]  /*c470*/  FMUL.FTZ R98, R98, R36.reuse ;  /* 0x0000002462627220 */ /* 0x080fe20000410000 */
[----:B------:R-:W-:Y:S01]  /*c480*/  FMUL.FTZ R99, R99, R36 ;  /* 0x0000002463637220 */ /* 0x000fe20000410000 */
[----:B------:R-:W-:Y:S01]  /*c490*/  LOP3.LUT R3, R222, R244, R27, 0x96, !PT ;  /* 0x000000f4de037212 */ /* 0x000fe200078e961b */
[----:B------:R-:W-:Y:S01]  /*c4a0*/  FFMA.FTZ R2, R173, UR4, -R33 ;  /* 0x00000004ad027c23 */ /* 0x000fe20008010821 */
[----:B------:R-:W-:Y:S01]  /*c4b0*/  HMMA.16816.F32.BF16 R120, R4, R18, R120 ;  /* 0x000000120478723c */ /* 0x000fe20000041878 */
[----:B------:R-:W-:-:S07]  /*c4c0*/  SHF.R.U32.HI R46, RZ, 0x5, R213 ;  /* 0x00000005ff2e7819 */ /* 0x000fce00000116d5 */
[----:B------:R-:W-:Y:S01]  /*c4d0*/  HMMA.16816.F32.BF16 R56, R8, R18, R116 ;  /* 0x000000120838723c */ /* 0x000fe20000041874 */
[----:B------:R-:W1:Y:S01]  /*c4e0*/  LDSM.16.MT88.4 R16, [R34] ;  /* 0x000000002210783b */ /* 0x000e620000004200 */
[----:B------:R-:W-:Y:S01]  /*c4f0*/  IMAD.MOV.U32 R119, RZ, RZ, R60 ;  /* 0x000000ffff777224 */ /* 0x000fe200078e003c */
[----:B------:R-:W-:Y:S01]  /*c500*/  MOV R116, R64 ;  /* 0x0000004000747202 */ /* 0x000fe20000000f00 */
[----:B------:R-:W-:-:S04]  /*c510*/  IMAD.MOV.U32 R117, RZ, RZ, R65 ;  /* 0x000000ffff757224 */ /* 0x000fc800078e0041 */
[----:B------:R-:W-:Y:S01]  /*c520*/  IMAD.MOV.U32 R173, RZ, RZ, R117 ;  /* 0x000000ffffad7224 */ /* 0x000fe200078e0075 */
[----:B-1----:R-:W-:Y:S01]  /*c530*/  HMMA.16816.F32.BF16 R52, R8, R16, R128 ;  /* 0x000000100834723c */ /* 0x002fe20000041880 */
[----:B------:R-:W-:Y:S02]  /*c540*/  IMAD.MOV.U32 R131, RZ, RZ, R20 ;  /* 0x000000ffff837224 */ /* 0x000fe400078e0014 */
[----:B------:R-:W-:Y:S01]  /*c550*/  IMAD.MOV.U32 R128, RZ, RZ, R115 ;  /* 0x000000ffff807224 */ /* 0x000fe200078e0073 */
[----:B------:R-:W-:-:S04]  /*c560*/  MOV R115, R28 ;  /* 0x0000001c00737202 */ /* 0x000fc80000000f00 */
[C---:B------:R-:W-:Y:S08]  /*c570*/  HMMA.16816.F32.BF16 R124, R4.reuse, R16, R124 ;  /* 0x00000010047c723c */ /* 0x040ff0000004187c */
[-C--:B------:R-:W-:Y:S08]  /*c580*/  HMMA.16816.F32.BF16 R136, R4, R18.reuse, R136 ;  /* 0x000000120488723c */ /* 0x080ff00000041888 */
[----:B------:R-:W-:Y:S01]  /*c590*/  HMMA.16816.F32.BF16 R60, R8, R18, R132 ;  /* 0x00000012083c723c */ /* 0x000fe20000041884 */
[----:B------:R-:W1:Y:S01]  /*c5a0*/  LDSM.16.MT88.4 R16, [R101+0xa000] ;  /* 0x00a000006510783b */ /* 0x000e620000004200 */
[----:B------:R2:W-:Y:S01]  /*c5b0*/  MUFU.EX2 R134, R2 ;  /* 0x0000000200867308 */ /* 0x0005e20000000800 */
[----:B------:R-:W-:Y:S01]  /*c5c0*/  IMAD.MOV.U32 R132, RZ, RZ, R112 ;  /* 0x000000ffff847224 */ /* 0x000fe200078e0070 */
[----:B------:R-:W-:Y:S01]  /*c5d0*/  MOV R133, R113 ;  /* 0x0000007100857202 */ /* 0x000fe20000000f00 */
[----:B------:R-:W-:-:S02]  /*c5e0*/  IMAD.MOV.U32 R112, RZ, RZ, R15 ;  /* 0x000000ffff707224 */ /* 0x000fc400078e000f */
[----:B------:R-:W-:Y:S02]  /*c5f0*/  IMAD.MOV.U32 R135, RZ, RZ, R114 ;  /* 0x000000ffff877224 */ /* 0x000fe400078e0072 */
[----:B------:R-:W-:Y:S02]  /*c600*/  IMAD.MOV.U32 R113, RZ, RZ, R23 ;  /* 0x000000ffff717224 */ /* 0x000fe400078e0017 */
[----:B------:R-:W-:Y:S02]  /*c610*/  IMAD.MOV.U32 R114, RZ, RZ, R22 ;  /* 0x000000ffff727224 */ /* 0x000fe400078e0016 */
[----:B--2---:R-:W-:Y:S01]  /*c620*/  FFMA.FTZ R2, R172, UR4, -R33 ;  /* 0x00000004ac027c23 */ /* 0x004fe20008010821 */
[----:B------:R-:W-:-:S03]  /*c630*/  MOV R172, R116 ;  /* 0x0000007400ac7202 */ /* 0x000fc60000000f00 */
[----:B------:R2:W-:Y:S01]  /*c640*/  MUFU.EX2 R129, R2 ;  /* 0x0000000200817308 */ /* 0x0005e20000000800 */
[-C--:B-1----:R-:W-:Y:S08]  /*c650*/  HMMA.16816.F32.BF16 R144, R8, R16.reuse, R144 ;  /* 0x000000100890723c */ /* 0x082ff00000041890 */
[C---:B------:R-:W-:Y:S08]  /*c660*/  HMMA.16816.F32.BF16 R140, R4.reuse, R16, R140 ;  /* 0x00000010048c723c */ /* 0x040ff0000004188c */
[-C--:B------:R-:W-:Y:S08]  /*c670*/  HMMA.16816.F32.BF16 R152, R4, R18.reuse, R152 ;  /* 0x000000120498723c */ /* 0x080ff00000041898 */
[----:B------:R-:W-:Y:S01]  /*c680*/  HMMA.16816.F32.BF16 R64, R8, R18, R148 ;  /* 0x000000120840723c */ /* 0x000fe20000041894 */
[----:B------:R-:W1:Y:S01]  /*c690*/  LDSM.16.MT88.4 R16, [R34+0x1000] ;  /* 0x001000002210783b */ /* 0x000e620000004200 */
[----:B------:R-:W-:Y:S01]  /*c6a0*/  IMAD.MOV.U32 R149, RZ, RZ, R24 ;  /* 0x000000ffff957224 */ /* 0x000fe200078e0018 */
[----:B------:R-:W-:Y:S01]  /*c6b0*/  MOV R24, R250 ;  /* 0x000000fa00187202 */ /* 0x000fe20000000f00 */
[----:B------:R-:W-:-:S02]  /*c6c0*/  IMAD.MOV.U32 R148, RZ, RZ, R25 ;  /* 0x000000ffff947224 */ /* 0x000fc400078e0019 */
[----:B------:R-:W-:Y:S02]  /*c6d0*/  IMAD.MOV.U32 R25, RZ, RZ, R251 ;  /* 0x000000ffff197224 */ /* 0x000fe400078e00fb */
[----:B------:R-:W-:Y:S01]  /*c6e0*/  IMAD.MOV.U32 R151, RZ, RZ, R119 ;  /* 0x000000ffff977224 */ /* 0x000fe200078e0077 */
[----:B------:R-:W-:Y:S01]  /*c6f0*/  MOV R119, R21 ;  /* 0x0000001500777202 */ /* 0x000fe20000000f00 */
[----:B------:R-:W-:Y:S01]  /*c700*/  IMAD.MOV.U32 R150, RZ, RZ, R29 ;  /* 0x000000ffff967224 */ /* 0x000fe200078e001d */
[----:B------:R-:W-:Y:S01]  /*c710*/  LDSM.16.MT88.4 R20, [R101+0x9400] ;  /* 0x009400006514783b */ /* 0x000fe20000004200 */
[----:B------:R-:W-:Y:S02]  /*c720*/  MOV R183, R148 ;  /* 0x0000009400b77202 */ /* 0x000fe40000000f00 */
[----:B------:R-:W-:Y:S02]  /*c730*/  IMAD.MOV.U32 R148, RZ, RZ, R150 ;  /* 0x000000ffff947224 */ /* 0x000fe400078e0096 */
[----:B------:R-:W-:Y:S01]  /*c740*/  IMAD.MOV.U32 R150, RZ, RZ, R106 ;  /* 0x000000ffff967224 */ /* 0x000fe200078e006a */
        /* <DEDUP_REMOVED lines=8> */
[----:B------:R-:W-:Y:S01]  /*c7d0*/  HMMA.16816.F32.BF16 R80, R8, R18, R80 ;  /* 0x000000120850723c */ /* 0x000fe20000041850 */
[----:B------:R-:W1:Y:S07]  /*c7e0*/  LDSM.16.MT88.4 R16, [R34+0x2000] ;  /* 0x002000002210783b */ /* 0x000e6e0000004200 */
[C---:B-1----:R-:W-:Y:S08]  /*c7f0*/  HMMA.16816.F32.BF16 R88, R4.reuse, R16, R88 ;  /* 0x000000100458723c */ /* 0x042ff00000041858 */
[----:B------:R-:W-:Y:S01]  /*c800*/  HMMA.16816.F32.BF16 R92, R4, R18, R92 ;  /* 0x00000012045c723c */ /* 0x000fe2000004185c */
[----:B------:R-:W-:-:S05]  /*c810*/  IMAD.WIDE.U32 R4, R0, -0x2daee0ad, RZ ;  /* 0xd2511f5300047825 */ /* 0x000fca00078e00ff */
[----:B------:R-:W-:Y:S02]  /*c820*/  LOP3.LUT R0, R102, R30, R5, 0x96, !PT ;  /* 0x0000001e66007212 */ /* 0x000fe400078e9605 */
[C---:B------:R-:W-:Y:S01]  /*c830*/  HMMA.16816.F32.BF16 R84, R8.reuse, R16, R84 ;  /* 0x000000100854723c */ /* 0x040fe20000041854 */
[C---:B------:R-:W-:Y:S01]  /*c840*/  PRMT R6, R4.reuse, 0x7772, RZ ;  /* 0x0000777204067816 */ /* 0x040fe200000000ff */
[----:B------:R-:W-:Y:S06]  /*c850*/  LDSM.16.MT88.4 R28, [R101+0xa400] ;  /* 0x00a40000651c783b */ /* 0x000fec0000004200 */
[----:B------:R-:W-:Y:S01]  /*c860*/  HMMA.16816.F32.BF16 R96, R8, R18, R96 ;  /* 0x000000120860723c */ /* 0x000fe20000041860 */
[----:B------:R-:W-:Y:S01]  /*c870*/  IMAD.MOV.U32 R10, RZ, RZ, R4 ;  /* 0x000000ffff0a7224 */ /* 0x000fe200078e0004 */
[----:B------:R-:W-:-:S02]  /*c880*/  PRMT R11, R4, 0x7771, RZ ;  /* 0x00007771040b7816 */ /* 0x000fc400000000ff */
[----:B------:R-:W-:Y:S01]  /*c890*/  PRMT R8, R4, 0x7773, RZ ;  /* 0x0000777304087816 */ /* 0x000fe200000000ff */
[----:B------:R-:W-:-:S04]  /*c8a0*/  IMAD.WIDE.U32 R4, R3, -0x2daee0ad, RZ ;  /* 0xd2511f5303047825 */ /* 0x000fc800078e00ff */
[----:B------:R-:W-:Y:S01]  /*c8b0*/  FFMA.FTZ R3, R107, UR4, -R33 ;  /* 0x000000046b037c23 */ /* 0x000fe20008010821 */
[----:B------:R-:W-:Y:S01]  /*c8c0*/  PRMT R16, R6, 0x5410, R8 ;  /* 0x0000541006107816 */ /* 0x000fe20000000008 */
[----:B------:R-:W-:Y:S02]  /*c8d0*/  IMAD.MOV.U32 R7, RZ, RZ, R4 ;  /* 0x000000ffff077224 */ /* 0x000fe400078e0004 */
[----:B------:R1:W-:Y:S01]  /*c8e0*/  MUFU.EX2 R117, R3 ;  /* 0x0000000300757308 */ /* 0x0003e20000000800 */
[----:B--2---:R-:W-:Y:S02]  /*c8f0*/  LOP3.LUT R2, R102, R234, R5, 0x96, !PT ;  /* 0x000000ea66027212 */ /* 0x004fe400078e9605 */
[C---:B------:R-:W-:Y:S02]  /*c900*/  PRMT R9, R4.reuse, 0x7771, RZ ;  /* 0x0000777104097816 */ /* 0x040fe400000000ff */
[C---:B------:R-:W-:Y:S02]  /*c910*/  PRMT R5, R4.reuse, 0x7773, RZ ;  /* 0x0000777304057816 */ /* 0x040fe400000000ff */
[----:B------:R-:W-:-:S02]  /*c920*/  PRMT R4, R4, 0x7772, RZ ;  /* 0x0000777204047816 */ /* 0x000fc400000000ff */
[----:B------:R-:W-:Y:S02]  /*c930*/  SHF.R.U32.HI R6, RZ, 0x18, R2 ;  /* 0x00000018ff067819 */ /* 0x000fe40000011602 */
[--C-:B------:R-:W-:Y:S02]  /*c940*/  PRMT R17, R4, 0x5410, R5.reuse ;  /* 0x0000541004117816 */ /* 0x100fe40000000005 */
[----:B------:R-:W-:Y:S02]  /*c950*/  LOP3.LUT R4, R10, 0xff, RZ, 0xc0, !PT ;  /* 0x000000ff0a047812 */ /* 0x000fe400078ec0ff */
[----:B------:R-:W-:Y:S01]  /*c960*/  PRMT R5, R2, 0x7632, R5 ;  /* 0x0000763202057816 */ /* 0x000fe20000000005 */
[----:B-1----:R-:W-:Y:S01]  /*c970*/  FFMA.FTZ R3, R45, UR4, -R33 ;  /* 0x000000042d037c23 */ /* 0x002fe20008010821 */
[----:B------:R-:W-:Y:S02]  /*c980*/  PRMT R10, R4, 0x5410, R11 ;  /* 0x00005410040a7816 */ /* 0x000fe4000000000b */
[----:B------:R-:W-:Y:S01]  /*c990*/  LOP3.LUT R4, R7, 0xff, RZ, 0xc0, !PT ;  /* 0x000000ff07047812 */ /* 0x000fe200078ec0ff */
[----:B------:R1:W-:Y:S01]  /*c9a0*/  MUFU.EX2 R118, R3 ;  /* 0x0000000300767308 */ /* 0x0003e20000000800 */
[----:B------:R-:W-:-:S02]  /*c9b0*/  LOP3.LUT R7, R2, 0xff, RZ, 0xc0, !PT ;  /* 0x000000ff02077812 */ /* 0x000fc400078ec0ff */
[----:B------:R-:W-:Y:S02]  /*c9c0*/  PRMT R11, R4, 0x5410, R9 ;  /* 0x00005410040b7816 */ /* 0x000fe40000000009 */
[----:B------:R-:W-:Y:S01]  /*c9d0*/  SHF.R.U32.HI R45, RZ, 0x5, R213 ;  /* 0x00000005ff2d7819 */ /* 0x000fe200000116d5 */
[----:B-1----:R-:W-:Y:S01]  /*c9e0*/  FFMA.FTZ R3, R179, UR4, -R32 ;  /* 0x00000004b3037c23 */ /* 0x002fe20008010820 */
[----:B------:R-:W-:-:S03]  /*c9f0*/  IMAD.MOV.U32 R179, RZ, RZ, R249 ;  /* 0x000000ffffb37224 */ /* 0x000fc600078e00f9 */
[----:B------:R1:W-:Y:S02]  /*ca00*/  MUFU.EX2 R250, R3 ;  /* 0x0000000300fa7308 */ /* 0x0003e40000000800 */
[----:B-1----:R-:W-:Y:S01]  /*ca10*/  FFMA.FTZ R3, R177, UR4, -R32 ;  /* 0x00000004b1037c23 */ /* 0x002fe20008010820 */
[----:B------:R-:W-:-:S05]  /*ca20*/  MOV R177, R247 ;  /* 0x000000f700b17202 */ /* 0x000fca0000000f00 */
[----:B------:R1:W-:Y:S02]  /*ca30*/  MUFU.EX2 R130, R3 ;  /* 0x0000000300827308 */ /* 0x0003e40000000800 */
[----:B-1----:R-:W-:Y:S01]  /*ca40*/  LOP3.LUT R3, R2, 0xffff, RZ, 0xc0, !PT ;  /* 0x0000ffff02037812 */ /* 0x002fe200078ec0ff */
[----:B------:R-:W-:Y:S01]  /*ca50*/  FFMA.FTZ R2, R175, UR4, -R13 ;  /* 0x00000004af027c23 */ /* 0x000fe2000801080d */
[----:B------:R-:W-:Y:S02]  /*ca60*/  MOV R175, R25 ;  /* 0x0000001900af7202 */ /* 0x000fe40000000f00 */
[----:B------:R-:W-:Y:S02]  /*ca70*/  SHF.R.U32.HI R4, RZ, 0x8, R3 ;  /* 0x00000008ff047819 */ /* 0x000fe40000011603 */
[----:B------:R1:W-:Y:S01]  /*ca80*/  MUFU.EX2 R251, R2 ;  /* 0x0000000200fb7308 */ /* 0x0003e20000000800 */
[----:B------:R-:W-:Y:S02]  /*ca90*/  LOP3.LUT R3, R5, 0xff, RZ, 0xc0, !PT ;  /* 0x000000ff05037812 */ /* 0x000fe400078ec0ff */
[----:B------:R-:W-:Y:S01]  /*caa0*/  PRMT R8, R7, 0x5410, R4 ;  /* 0x0000541007087816 */ /* 0x000fe20000000004 */
[----:B------:R-:W-:Y:S01]  /*cab0*/  FFMA.FTZ R4, R178, UR4, -R14 ;  /* 0x00000004b2047c23 */ /* 0x000fe2000801080e */
[----:B------:R-:W-:Y:S01]  /*cac0*/  PRMT R9, R3, 0x5410, R6 ;  /* 0x0000541003097816 */ /* 0x000fe20000000006 */
[----:B------:R-:W-:Y:S01]  /*cad0*/  FFMA.FTZ R3, R174, UR4, -R13 ;  /* 0x00000004ae037c23 */ /* 0x000fe2000801080d */
[----:B------:R-:W-:Y:S01]  /*cae0*/  IMAD.MOV.U32 R178, RZ, RZ, R248 ;  /* 0x000000ffffb27224 */ /* 0x000fe200078e00f8 */
[----:B------:R2:W-:Y:S01]  /*caf0*/  MUFU.EX2 R249, R4 ;  /* 0x0000000400f97308 */ /* 0x0005e20000000800 */
[----:B------:R-:W-:-:S02]  /*cb00*/  IMAD.MOV.U32 R174, RZ, RZ, R24 ;  /* 0x000000ffffae7224 */ /* 0x000fc400078e0018 */
[----:B------:R-:W-:Y:S05]  /*cb10*/  LDSM.16.MT88.4 R24, [R34+0x1400] ;  /* 0x001400002218783b */ /* 0x000fea0000004200 */
[----:B------:R3:W4:Y:S01]  /*cb20*/  MUFU.EX2 R116, R3 ;  /* 0x0000000300747308 */ /* 0x0007220000000800 */
[----:B-1----:R-:W-:-:S04]  /*cb30*/  LOP3.LUT R2, R0, 0xffff, RZ, 0xc0, !PT ;  /* 0x0000ffff00027812 */ /* 0x002fc800078ec0ff */
[----:B------:R-:W-:Y:S02]  /*cb40*/  SHF.R.U32.HI R2, RZ, 0x8, R2 ;  /* 0x00000008ff027819 */ /* 0x000fe40000011602 */
[----:B--2---:R-:W-:Y:S02]  /*cb50*/  LOP3.LUT R4, R16, 0xff00ff, RZ, 0xc0, !PT ;  /* 0x00ff00ff10047812 */ /* 0x004fe400078ec0ff */
[----:B---3--:R-:W-:-:S04]  /*cb60*/  LOP3.LUT R3, R0, 0xff, RZ, 0xc0, !PT ;  /* 0x000000ff00037812 */ /* 0x008fc800078ec0ff */
[----:B------:R-:W-:Y:S01]  /*cb70*/  PRMT R15, R3, 0x5410, R2 ;  /* 0x00005410030f7816 */ /* 0x000fe20000000002 */
[----:B------:R-:W-:Y:S01]  /*cb80*/  FFMA.FTZ R3, R176, UR4, -R14 ;  /* 0x00000004b0037c23 */ /* 0x000fe2000801080e */
[----:B------:R-:W-:Y:S01]  /*cb90*/  PRMT R2, R0, 0x7632, R2 ;  /* 0x0000763200027816 */ /* 0x000fe20000000002 */
[----:B------:R-:W-:Y:S01]  /*cba0*/  IMAD.MOV.U32 R176, RZ, RZ, R246 ;  /* 0x000000ffffb07224 */ /* 0x000fe200078e00f6 */
[----:B------:R-:W-:Y:S01]  /*cbb0*/  SHF.R.U32.HI R0, RZ, 0x18, R0 ;  /* 0x00000018ff007819 */ /* 0x000fe20000011600 */
[----:B------:R1:W2:Y:S01]  /*cbc0*/  MUFU.EX2 R248, R3 ;  /* 0x0000000300f87308 */ /* 0x0002a20000000800 */
[----:B------:R-:W-:-:S03]  /*cbd0*/  LOP3.LUT R2, R2, 0xff, RZ, 0xc0, !PT ;  /* 0x000000ff02027812 */ /* 0x000fc600078ec0ff */
[----:B------:R-:W3:Y:S01]  /*cbe0*/  S2R R176, SR_CTAID.X ;  /* 0x0000000000b07919 */ /* 0x000ee20000002500 */
[----:B------:R-:W-:Y:S01]  /*cbf0*/  PRMT R5, R2, 0x5410, R0 ;  /* 0x0000541002057816 */ /* 0x000fe20000000000 */
[----:B------:R-:W-:Y:S01]  /*cc00*/  FFMA.FTZ R0, R181, UR4, -R32 ;  /* 0x00000004b5007c23 */ /* 0x000fe20008010820 */
[----:B----4-:R-:W-:-:S03]  /*cc10*/  F2FP.BF16.F32.PACK_AB R2, R116, R251 ;  /* 0x000000fb7402723e */ /* 0x010fc600000010ff */
[----:B------:R4:W-:Y:S01]  /*cc20*/  MUFU.EX2 R246, R0 ;  /* 0x0000000000f67308 */ /* 0x0009e20000000800 */
[----:B-1----:R-:W-:Y:S02]  /*cc30*/  FFMA.FTZ R3, R180, UR4, -R32 ;  /* 0x00000004b4037c23 */ /* 0x002fe40008010820 */
[----:B------:R-:W1:Y:S05]  /*cc40*/  S2R R180, SR_CTAID.X ;  /* 0x0000000000b47919 */ /* 0x000e6a0000002500 */
[----:B------:R5:W1:Y:S01]  /*cc50*/  MUFU.EX2 R247, R3 ;  /* 0x0000000300f77308 */ /* 0x000a620000000800 */
[----:B----4-:R-:W-:-:S05]  /*cc60*/  HSET2.LE.AND R0, R10, R12, PT ;  /* 0x0000000c0a007233 */ /* 0x010fca0003803000 */
[----:B------:R-:W-:Y:S02]  /*cc70*/  LOP3.LUT R6, R2, R0, RZ, 0xc0, !PT ;  /* 0x0000000002067212 */ /* 0x000fe400078ec0ff */
[--C-:B------:R-:W-:Y:S02]  /*cc80*/  HSET2.LE.AND R0, R4, R12.reuse, PT ;  /* 0x0000000c04007233 */ /* 0x100fe40003803000 */
[----:B--2---:R-:W-:Y:S01]  /*cc90*/  F2FP.BF16.F32.PACK_AB R2, R248, R249 ;  /* 0x000000f9f802723e */ /* 0x004fe200000010ff */
[----:B---3--:R-:W-:Y:S01]  /*cca0*/  IMAD R176, R176, 0x8, R45 ;  /* 0x00000008b0b07824 */ /* 0x008fe200078e022d */
[----:B------:R-:W-:Y:S01]  /*ccb0*/  LOP3.LUT R4, R17, 0xff00ff, RZ, 0xc0, !PT ;  /* 0x00ff00ff11047812 */ /* 0x000fe200078ec0ff */
[----:B-----5:R-:W-:Y:S01]  /*ccc0*/  FFMA.FTZ R3, R185, UR4, -R13 ;  /* 0x00000004b9037c23 */ /* 0x020fe2000801080d */
[----:B------:R-:W-:Y:S01]  /*ccd0*/  LOP3.LUT R7, R2, R0, RZ, 0xc0, !PT ;  /* 0x0000000002077212 */ /* 0x000fe200078ec0ff */
[----:B------:R-:W2:Y:S01]  /*cce0*/  LDSM.16.MT88.4 R16, [R34+0x400] ;  /* 0x000400002210783b */ /* 0x000ea20000004200 */
[----:B------:R-:W-:Y:S01]  /*ccf0*/  HSET2.LE.AND R0, R11, R12, PT ;  /* 0x0000000c0b007233 */ /* 0x000fe20003803000 */
[----:B------:R3:W-:Y:S01]  /*cd00*/  MUFU.EX2 R244, R3 ;  /* 0x0000000300f47308 */ /* 0x0007e20000000800 */
[----:B------:R-:W-:Y:S01]  /*cd10*/  F2FP.BF16.F32.PACK_AB R2, R118, R117 ;  /* 0x000000757602723e */ /* 0x000fe200000010ff */
[----:B------:R-:W-:-:S02]  /*cd20*/  VIADD R176, R176, 0x4 ;  /* 0x00000004b0b07836 */ /* 0x000fc40000000000 */
[----:B------:R-:W-:Y:S01]  /*cd30*/  FFMA.FTZ R45, R183, R37, R100 ;  /* 0x00000025b72d7223 */ /* 0x000fe20000010064 */
[----:B------:R-:W-:Y:S02]  /*cd40*/  LOP3.LUT R10, R2, R0, RZ, 0xc0, !PT ;  /* 0x00000000020a7212 */ /* 0x000fe400078ec0ff */
[----:B------:R-:W-:Y:S01]  /*cd50*/  HSET2.LE.AND R0, R4, R12, PT ;  /* 0x0000000c04007233 */ /* 0x000fe20003803000 */
[----:B-1----:R-:W-:Y:S01]  /*cd60*/  IMAD R180, R180, 0x8, R46 ;  /* 0x00000008b4b47824 */ /* 0x002fe200078e022e */
[----:B------:R-:W-:Y:S01]  /*cd70*/  F2FP.BF16.F32.PACK_AB R2, R247, R246 ;  /* 0x000000f6f702723e */ /* 0x000fe200000010ff */
[----:B------:R-:W-:Y:S01]  /*cd80*/  FFMA.FTZ R46, R238, R35, R39 ;  /* 0x00000023ee2e7223 */ /* 0x000fe20000010027 */
[----:B------:R-:W-:Y:S01]  /*cd90*/  FFMA.FTZ R35, R186, UR4, -R13 ;  /* 0x00000004ba237c23 */ /* 0x000fe2000801080d */
[----:B------:R-:W-:Y:S01]  /*cda0*/  IMAD.WIDE.U32 R180, R180, -0x326172a9, RZ ;  /* 0xcd9e8d57b4b47825 */ /* 0x000fe200078e00ff */
[----:B------:R-:W-:-:S03]  /*cdb0*/  LOP3.LUT R11, R2, R0, RZ, 0xc0, !PT ;  /* 0x00000000020b7212 */ /* 0x000fc600078ec0ff */
[----:B------:R-:W-:Y:S01]  /*cdc0*/  FFMA.FTZ R2, R188, UR4, -R14 ;  /* 0x00000004bc027c23 */ /* 0x000fe2000801080e */
[----:B------:R-:W-:Y:S01]  /*cdd0*/  HSET2.LE.AND R0, R8, R12, PT ;  /* 0x0000000c08007233 */ /* 0x000fe20003803000 */
[--C-:B------:R-:W-:Y:S01]  /*cde0*/  FFMA.FTZ R39, R233, UR4, -R13.reuse ;  /* 0x00000004e9277c23 */ /* 0x100fe2000801080d */
[----:B---3--:R-:W-:Y:S01]  /*cdf0*/  FFMA.FTZ R3, R184, UR4, -R13 ;  /* 0x00000004b8037c23 */ /* 0x008fe2000801080d */
[----:B------:R1:W-:Y:S01]  /*ce00*/  MUFU.EX2 R235, R2 ;  /* 0x0000000200eb7308 */ /* 0x0003e20000000800 */
[----:B------:R-:W-:Y:S01]  /*ce10*/  MOV R186, R112 ;  /* 0x0000007000ba7202 */ /* 0x000fe20000000f00 */
[----:B------:R-:W-:Y:S01]  /*ce20*/  IMAD.MOV.U32 R233, RZ, RZ, R113 ;  /* 0x000000ffffe97224 */ /* 0x000fe200078e0071 */
[----:B------:R-:W-:-:S05]  /*ce30*/  MOV R238, R116 ;  /* 0x0000007400ee7202 */ /* 0x000fca0000000f00 */
[----:B------:R3:W4:Y:S01]  /*ce40*/  MUFU.EX2 R245, R3 ;  /* 0x0000000300f57308 */ /* 0x0007220000000800 */
[----:B-1----:R-:W-:-:S04]  /*ce50*/  F2FP.BF16.F32.PACK_AB R2, R129, R134 ;  /* 0x000000868102723e */ /* 0x002fc800000010ff */
[----:B------:R-:W-:Y:S02]  /*ce60*/  LOP3.LUT R8, R2, R0, RZ, 0xc0, !PT ;  /* 0x0000000002087212 */ /* 0x000fe400078ec0ff */
[----:B------:R-:W-:Y:S01]  /*ce70*/  HSET2.LE.AND R0, R9, R12, PT ;  /* 0x0000000c09007233 */ /* 0x000fe20003803000 */
[----:B---3--:R-:W-:Y:S01]  /*ce80*/  FFMA.FTZ R3, R189, UR4, -R14 ;  /* 0x00000004bd037c23 */ /* 0x008fe2000801080e */
[----:B------:R-:W-:-:S03]  /*ce90*/  F2FP.BF16.F32.PACK_AB R2, R130, R250 ;  /* 0x000000fa8202723e */ /* 0x000fc600000010ff */
[----:B------:R-:W1:Y:S01]  /*cea0*/  MUFU.EX2 R234, R3 ;  /* 0x0000000300ea7308 */ /* 0x000e620000000800 */
[----:B------:R-:W-:Y:S02]  /*ceb0*/  LOP3.LUT R9, R2, R0, RZ, 0xc0, !PT ;  /* 0x0000000002097212 */ /* 0x000fe400078ec0ff */
[----:B------:R-:W-:Y:S02]  /*cec0*/  HSET2.LE.AND R0, R15, R12, PT ;  /* 0x0000000c0f007233 */ /* 0x000fe40003803000 */
[----:B----4-:R-:W-:-:S03]  /*ced0*/  F2FP.BF16.F32.PACK_AB R2, R245, R244 ;  /* 0x000000f4f502723e */ /* 0x010fc600000010ff */
[----:B------:R-:W-:Y:S01]  /*cee0*/  HMMA.16816.F32.BF16 R48, R8, R20, R48 ;  /* 0x000000140830723c */ /* 0x000fe20000041830 */
[----:B------:R-:W-:Y:S02]  /*cef0*/  LOP3.LUT R4, R2, R0, RZ, 0xc0, !PT ;  /* 0x0000000002047212 */ /* 0x000fe400078ec0ff */
[----:B------:R-:W-:-:S05]  /*cf00*/  HSET2.LE.AND R0, R5, R12, PT ;  /* 0x0000000c05007233 */ /* 0x000fca0003803000 */
[----:B------:R-:W-:Y:S01]  /*cf10*/  HMMA.16816.F32.BF16 R56, R8, R22, R56 ;  /* 0x000000160838723c */ /* 0x000fe20000041838 */
[----:B-1----:R-:W-:-:S04]  /*cf20*/  F2FP.BF16.F32.PACK_AB R2, R235, R234 ;  /* 0x000000eaeb02723e */ /* 0x002fc800000010ff */
[----:B------:R-:W-:Y:S02]  /*cf30*/  LOP3.LUT R5, R2, R0, RZ, 0xc0, !PT ;  /* 0x0000000002057212 */ /* 0x000fe400078ec0ff */
[----:B------:R-:W-:Y:S01]  /*cf40*/  LOP3.LUT R0, R227, UR7, R177, 0x96, !PT ;  /* 0x00000007e3007c12 */ /* 0x000fe2000f8e96b1 */
[----:B--2---:R-:W-:Y:S01]  /*cf50*/  HMMA.16816.F32.BF16 R52, R8, R16, R52 ;  /* 0x000000100834723c */ /* 0x004fe20000041834 */
[----:B------:R-:W-:-:S07]  /*cf60*/  IMAD.WIDE.U32 R176, R176, -0x326172a9, RZ ;  /* 0xcd9e8d57b0b07825 */ /* 0x000fce00078e00ff */
[C---:B------:R-:W-:Y:S08]  /*cf70*/  HMMA.16816.F32.BF16 R108, R4.reuse, R20, R108 ;  /* 0x00000014046c723c */ /* 0x040ff0000004186c */
[C---:B------:R-:W-:Y:S01]  /*cf80*/  HMMA.16816.F32.BF16 R120, R4.reuse, R22, R120 ;  /* 0x000000160478723c */ /* 0x040fe20000041878 */
[----:B------:R-:W1:Y:S07]  /*cf90*/  LDSM.16.MT88.4 R20, [R101+0xb400] ;  /* 0x00b400006514783b */ /* 0x000e6e0000004200 */
[C---:B------:R-:W-:Y:S08]  /*cfa0*/  HMMA.16816.F32.BF16 R124, R4.reuse, R16, R124 ;  /* 0x00000010047c723c */ /* 0x040ff0000004187c */
[-C--:B------:R-:W-:Y:S08]  /*cfb0*/  HMMA.16816.F32.BF16 R136, R4, R18.reuse, R136 ;  /* 0x000000120488723c */ /* 0x080ff00000041888 */
[----:B------:R-:W-:Y:S01]  /*cfc0*/  HMMA.16816.F32.BF16 R60, R8, R18, R60 ;  /* 0x00000012083c723c */ /* 0x000fe2000004183c */
[----:B------:R-:W2:Y:S07]  /*cfd0*/  LDSM.16.MT88.4 R16, [R34+0x2400] ;  /* 0x002400002210783b */ /* 0x000eae0000004200 */
[C---:B------:R-:W-:Y:S08]  /*cfe0*/  HMMA.16816.F32.BF16 R140, R4.reuse, R28, R140 ;  /* 0x0000001c048c723c */ /* 0x040ff0000004188c */
[C---:B------:R-:W-:Y:S08]  /*cff0*/  HMMA.16816.F32.BF16 R152, R4.reuse, R30, R152 ;  /* 0x0000001e0498723c */ /* 0x040ff00000041898 */
[C---:B------:R-:W-:Y:S08]  /*d000*/  HMMA.16816.F32.BF16 R156, R4.reuse, R24, R156 ;  /* 0x00000018049c723c */ /* 0x040ff0000004189c */
[C---:B------:R-:W-:Y:S08]  /*d010*/  HMMA.16816.F32.BF16 R168, R4.reuse, R26, R168 ;  /* 0x0000001a04a8723c */ /* 0x040ff000000418a8 */
[C---:B-1----:R-:W-:Y:S08]  /*d020*/  HMMA.16816.F32.BF16 R72, R4.reuse, R20, R72 ;  /* 0x000000140448723c */ /* 0x042ff00000041848 */
[C---:B------:R-:W-:Y:S08]  /*d030*/  HMMA.16816.F32.BF16 R76, R4.reuse, R22, R76 ;  /* 0x00000016044c723c */ /* 0x040ff0000004184c */
[C---:B--2---:R-:W-:Y:S08]  /*d040*/  HMMA.16816.F32.BF16 R88, R4.reuse, R16, R88 ;  /* 0x000000100458723c */ /* 0x044ff00000041858 */
[----:B------:R-:W-:Y:S01]  /*d050*/  HMMA.16816.F32.BF16 R92, R4, R18, R92 ;  /* 0x00000012045c723c */ /* 0x000fe2000004185c */
[----:B------:R-:W-:-:S05]  /*d060*/  IMAD.WIDE.U32 R4, R0, -0x326172a9, RZ ;  /* 0xcd9e8d5700047825 */ /* 0x000fca00078e00ff */
[C---:B------:R-:W-:Y:S02]  /*d070*/  LOP3.LUT R3, R220.reuse, R180, R5, 0x96, !PT ;  /* 0x000000b4dc037212 */ /* 0x040fe400078e9605 */
[----:B------:R-:W-:Y:S01]  /*d080*/  LOP3.LUT R2, R221, R4, R105, 0x96, !PT ;  /* 0x00000004dd027212 */ /* 0x000fe200078e9669 */
[----:B------:R-:W-:Y:S01]  /*d090*/  HMMA.16816.F32.BF16 R96, R8, R18, R96 ;  /* 0x000000120860723c */ /* 0x000fe20000041860 */
[----:B------:R-:W-:Y:S01]  /*d0a0*/  LOP3.LUT R5, R220, R176, R5, 0x96, !PT ;  /* 0x000000b0dc057212 */ /* 0x000fe200078e9605 */
[----:B------:R-:W-:Y:S01]  /*d0b0*/  IMAD.WIDE.U32 R6, R3, -0x2daee0ad, RZ ;  /* 0xd2511f5303067825 */ /* 0x000fe200078e00ff */
[----:B------:R-:W-:-:S03]  /*d0c0*/  LOP3.LUT R0, R221, R4, R173, 0x96, !PT ;  /* 0x00000004dd007212 */ /* 0x000fc600078e96ad */
[----:B------:R-:W-:Y:S01]  /*d0d0*/  IMAD.WIDE.U32 R18, R2, -0x2daee0ad, RZ ;  /* 0xd2511f5302127825 */ /* 0x000fe200078e00ff */
[----:B------:R-:W-:Y:S01]  /*d0e0*/  LOP3.LUT R4, R41, R178, R7, 0x96, !PT ;  /* 0x000000b229047212 */ /* 0x000fe200078e9607 */
[----:B------:R-:W-:Y:S03]  /*d0f0*/  HMMA.16816.F32.BF16 R144, R8, R28, R144 ;  /* 0x0000001c0890723c */ /* 0x000fe60000041890 */
[----:B------:R-:W-:Y:S01]  /*d100*/  LOP3.LUT R3, R42, R6, R19, 0x96, !PT ;  /* 0x000000062a037212 */ /* 0x000fe200078e9613 */
[----:B------:R-:W-:-:S04]  /*d110*/  IMAD.WIDE.U32 R6, R5, -0x2daee0ad, RZ ;  /* 0xd2511f5305067825 */ /* 0x000fc800078e00ff */
[----:B------:R-:W-:Y:S01]  /*d120*/  HMMA.16816.F32.BF16 R64, R8, R30, R64 ;  /* 0x0000001e0840723c */ /* 0x000fe20000041840 */
[----:B------:R-:W-:Y:S01]  /*d130*/  IMAD.WIDE.U32 R4, R4, -0x326172a9, RZ ;  /* 0xcd9e8d5704047825 */ /* 0x000fe200078e00ff */
[----:B------:R-:W-:Y:S01]  /*d140*/  LOP3.LUT R2, R41, R174, R7, 0x96, !PT ;  /* 0x000000ae29027212 */ /* 0x000fe200078e9607 */
[----:B------:R-:W-:Y:S02]  /*d150*/  LDSM.16.MT88.4 R28, [R34+0x2800] ;  /* 0x00280000221c783b */ /* 0x000fe40000004200 */
[----:B------:R-:W-:-:S03]  /*d160*/  FFMA.FTZ R41, R195, UR4, -R14 ;  /* 0x00000004c3297c23 */ /* 0x000fc6000801080e */
[C---:B------:R-:W-:Y:S08]  /*d170*/  HMMA.16816.F32.BF16 R160, R8.reuse, R24, R160 ;  /* 0x0000001808a0723c */ /* 0x040ff000000418a0 */
[C---:B------:R-:W-:Y:S08]  /*d180*/  HMMA.16816.F32.BF16 R164, R8.reuse, R26, R164 ;  /* 0x0000001a08a4723c */ /* 0x040ff000000418a4 */
[C---:B------:R-:W-:Y:S08]  /*d190*/  HMMA.16816.F32.BF16 R68, R8.reuse, R20, R68 ;  /* 0x000000140844723c */ /* 0x040ff00000041844 */
[C---:B------:R-:W-:Y:S01]  /*d1a0*/  HMMA.16816.F32.BF16 R80, R8.reuse, R22, R80 ;  /* 0x000000160850723c */ /* 0x040fe20000041850 */
[----:B------:R-:W1:Y:S07]  /*d1b0*/  LDSM.16.MT88.4 R20, [R101+0x9800] ;  /* 0x009800006514783b */ /* 0x000e6e0000004200 */
[----:B------:R-:W-:Y:S01]  /*d1c0*/  HMMA.16816.F32.BF16 R84, R8, R16, R84 ;  /* 0x000000100854723c */ /* 0x000fe20000041854 */
[----:B------:R-:W-:-:S04]  /*d1d0*/  IMAD.WIDE.U32 R10, R0, -0x2daee0ad, RZ ;  /* 0xd2511f53000a7825 */ /* 0x000fc800078e00ff */
[----:B------:R-:W-:Y:S01]  /*d1e0*/  IMAD.WIDE.U32 R16, R3, -0x326172a9, RZ ;  /* 0xcd9e8d5703107825 */ /* 0x000fe200078e00ff */
[----:B------:R-:W-:-:S03]  /*d1f0*/  LOP3.LUT R0, R42, R6, R11, 0x96, !PT ;  /* 0x000000062a007212 */ /* 0x000fc600078e960b */
[----:B------:R-:W-:Y:S01]  /*d200*/  FFMA.FTZ R42, R187, UR4, -R14 ;  /* 0x00000004bb2a7c23 */ /* 0x000fe2000801080e */
[----:B------:R-:W-:Y:S01]  /*d210*/  LOP3.LUT R3, R236, R104, R5, 0x96, !PT ;  /* 0x00000068ec037212 */ /* 0x000fe200078e9605 */
[----:B------:R-:W-:Y:S01]  /*d220*/  IMAD.WIDE.U32 R6, R2, -0x326172a9, RZ ;  /* 0xcd9e8d5702067825 */ /* 0x000fe200078e00ff */
[----:B------:R-:W-:-:S03]  /*d230*/  LOP3.LUT R4, R237, R4, R17, 0x96, !PT ;  /* 0x00000004ed047212 */ /* 0x000fc600078e9611 */
[----:B------:R-:W-:Y:S01]  /*d240*/  IMAD.WIDE.U32 R104, R0, -0x326172a9, RZ ;  /* 0xcd9e8d5700687825 */ /* 0x000fe200078e00ff */
[----:B------:R-:W-:-:S03]  /*d250*/  LOP3.LUT R2, R236, R172, R7, 0x96, !PT ;  /* 0x000000acec027212 */ /* 0x000fc600078e9607 */
[----:B------:R-:W-:Y:S01]  /*d260*/  IMAD.WIDE.U32 R8, R3, -0x2daee0ad, RZ ;  /* 0xd2511f5303087825 */ /* 0x000fe200078e00ff */
[----:B------:R-:W-:-:S03]  /*d270*/  LOP3.LUT R0, R237, R6, R105, 0x96, !PT ;  /* 0x00000006ed007212 */ /* 0x000fc600078e9669 */
[----:B------:R-:W-:-:S04]  /*d280*/  IMAD.WIDE.U32 R172, R4, -0x2daee0ad, RZ ;  /* 0xd2511f5304ac7825 */ /* 0x000fc800078e00ff */
[----:B------:R-:W-:Y:S01]  /*d290*/  IMAD.WIDE.U32 R6, R2, -0x2daee0ad, RZ ;  /* 0xd2511f5302067825 */ /* 0x000fe200078e00ff */
[----:B------:R-:W-:-:S03]  /*d2a0*/  LOP3.LUT R2, R47, R18, R9, 0x96, !PT ;  /* 0x000000122f027212 */ /* 0x000fc600078e9609 */
[----:B------:R-:W-:Y:S01]  /*d2b0*/  IMAD.WIDE.U32 R106, R0, -0x2daee0ad, RZ ;  /* 0xd2511f53006a7825 */ /* 0x000fe200078e00ff */
[----:B------:R-:W-:Y:S02]  /*d2c0*/  LOP3.LUT R0, R40, R8, R173, 0x96, !PT ;  /* 0x0000000828007212 */ /* 0x000fe400078e96ad */
[----:B------:R-:W-:Y:S01]  /*d2d0*/  LOP3.LUT R10, R47, R10, R7, 0x96, !PT ;  /* 0x0000000a2f0a7212 */ /* 0x000fe200078e9607 */
[----:B------:R-:W-:Y:S01]  /*d2e0*/  IMAD.WIDE.U32 R2, R2, -0x326172a9, RZ ;  /* 0xcd9e8d5702027825 */ /* 0x000fe200078e00ff */
[----:B------:R-:W-:-:S03]  /*d2f0*/  LOP3.LUT R6, R40, R6, R107, 0x96, !PT ;  /* 0x0000000628067212 */ /* 0x000fc600078e966b */
[----:B------:R-:W-:Y:S01]  /*d300*/  FFMA.FTZ R47, R148, R36, R38 ;  /* 0x00000024942f7223 */ /* 0x000fe20000010026 */
[----:B------:R-:W-:Y:S01]  /*d310*/  FFMA.FTZ R38, R196, UR4, -R13 ;  /* 0x00000004c4267c23 */ /* 0x000fe2000801080d */
[----:B------:R-:W-:Y:S01]  /*d320*/  IMAD.WIDE.U32 R4, R0, -0x326172a9, RZ ;  /* 0xcd9e8d5700047825 */ /* 0x000fe200078e00ff */
[----:B------:R-:W-:-:S03]  /*d330*/  LOP3.LUT R100, R222, R16, R3, 0x96, !PT ;  /* 0x00000010de647212 */ /* 0x000fc600078e9603 */
[----:B------:R-:W-:Y:S01]  /*d340*/  FFMA.FTZ R40, R199, UR4, -R14 ;  /* 0x00000004c7287c23 */ /* 0x000fe2000801080e */
[----:B------:R-:W-:Y:S01]  /*d350*/  IMAD.WIDE.U32 R6, R6, -0x326172a9, RZ ;  /* 0xcd9e8d5706067825 */ /* 0x000fe200078e00ff */
[----:B------:R-:W-:Y:S02]  /*d360*/  LOP3.LUT R2, R225, R2, R5, 0x96, !PT ;  /* 0x00000002e1027212 */ /* 0x000fe400078e9605 */
[C---:B------:R-:W-:Y:S01]  /*d370*/  PRMT R3, R4.reuse, 0x7773, RZ ;  /* 0x0000777304037816 */ /* 0x040fe200000000ff */
[----:B------:R-:W-:Y:S01]  /*d380*/  IMAD.MOV.U32 R5, RZ, RZ, R4 ;  /* 0x000000ffff057224 */ /* 0x000fe200078e0004 */
[----:B------:R-:W-:Y:S01]  /*d390*/  PRMT R0, R4, 0x7772, RZ ;  /* 0x0000777204007816 */ /* 0x000fe200000000ff */
[----:B------:R-:W-:Y:S01]  /*d3a0*/  IMAD.WIDE.U32 R36, R10, -0x326172a9, RZ ;  /* 0xcd9e8d570a247825 */ /* 0x000fe200078e00ff */
[----:B------:R-:W-:Y:S02]  /*d3b0*/  PRMT R4, R4, 0x7771, RZ ;  /* 0x0000777104047816 */ /* 0x000fe400000000ff */
[----:B------:R-:W-:Y:S01]  /*d3c0*/  PRMT R16, R0, 0x5410, R3 ;  /* 0x0000541000107816 */ /* 0x000fe20000000003 */
[----:B------:R-:W-:Y:S01]  /*d3d0*/  FFMA.FTZ R0, R194, UR4, -R33 ;  /* 0x00000004c2007c23 */ /* 0x000fe20008010821 */
[----:B------:R-:W-:Y:S01]  /*d3e0*/  LOP3.LUT R3, R5, 0xff, RZ, 0xc0, !PT ;  /* 0x000000ff05037812 */ /* 0x000fe200078ec0ff */
[----:B------:R-:W-:Y:S01]  /*d3f0*/  IMAD.MOV.U32 R196, RZ, RZ, R149 ;  /* 0x000000ffffc47224 */ /* 0x000fe200078e0095 */
[----:B------:R-:W-:Y:S01]  /*d400*/  PRMT R8, R6, 0x7771, RZ ;  /* 0x0000777106087816 */ /* 0x000fe200000000ff */
[----:B------:R2:W-:Y:S01]  /*d410*/  MUFU.EX2 R184, R0 ;  /* 0x0000000000b87308 */ /* 0x0005e20000000800 */
[----:B------:R-:W-:Y:S01]  /*d420*/  PRMT R11, R3, 0x5410, R4 ;  /* 0x00005410030b7816 */ /* 0x000fe20000000004 */
[----:B------:R-:W-:Y:S01]  /*d430*/  IMAD.MOV.U32 R194, RZ, RZ, R118 ;  /* 0x000000ffffc27224 */ /* 0x000fe200078e0076 */
[----:B------:R-:W-:-:S02]  /*d440*/  MOV R3, R6 ;  /* 0x0000000600037202 */ /* 0x000fc40000000f00 */
[C---:B------:R-:W-:Y:S02]  /*d450*/  PRMT R5, R6.reuse, 0x7773, RZ ;  /* 0x0000777306057816 */ /* 0x040fe400000000ff */
[----:B------:R-:W-:Y:S02]  /*d460*/  LOP3.LUT R3, R3, 0xff, RZ, 0xc0, !PT ;  /* 0x000000ff03037812 */ /* 0x000fe400078ec0ff */
[----:B------:R-:W-:Y:S02]  /*d470*/  PRMT R4, R6, 0x7772, RZ ;  /* 0x0000777206047816 */ /* 0x000fe400000000ff */
[----:B------:R-:W-:Y:S01]  /*d480*/  PRMT R25, R3, 0x5410, R8 ;  /* 0x0000541003197816 */ /* 0x000fe20000000008 */
[----:B------:R-:W-:Y:S01]  /*d490*/  FFMA.FTZ R3, R190, UR4, -R33 ;  /* 0x00000004be037c23 */ /* 0x000fe20008010821 */
[----:B------:R-:W-:Y:S01]  /*d4a0*/  PRMT R26, R4, 0x5410, R5 ;  /* 0x00005410041a7816 */ /* 0x000fe20000000005 */
[----:B------:R-:W-:Y:S01]  /*d4b0*/  IMAD.MOV.U32 R190, RZ, RZ, R129 ;  /* 0x000000ffffbe7224 */ /* 0x000fe200078e0081 */
[----:B------:R-:W-:Y:S01]  /*d4c0*/  LOP3.LUT R4, R2, 0xff, RZ, 0xc0, !PT ;  /* 0x000000ff02047812 */ /* 0x000fe200078ec0ff */
[----:B------:R-:W-:Y:S01]  /*d4d0*/  MUFU.EX2 R189, R3 ;  /* 0x0000000300bd7308 */ /* 0x000fe20000000800 */
[----:B--2---:R-:W-:Y:S01]  /*d4e0*/  FFMA.FTZ R0, R192, UR4, -R33 ;  /* 0x00000004c0007c23 */ /* 0x004fe20008010821 */
[----:B------:R-:W-:Y:S01]  /*d4f0*/  MOV R149, R103 ;  /* 0x0000006700957202 */ /* 0x000fe20000000f00 */
[----:B------:R-:W-:-:S05]  /*d500*/  IMAD.MOV.U32 R192, RZ, RZ, R117 ;  /* 0x000000ffffc07224 */ /* 0x000fca00078e0075 */
[----:B------:R2:W-:Y:S02]  /*d510*/  MUFU.EX2 R185, R0 ;  /* 0x0000000000b97308 */ /* 0x0005e40000000800 */
[----:B--2---:R-:W-:Y:S01]  /*d520*/  FFMA.FTZ R0, R191, UR4, -R33 ;  /* 0x00000004bf007c23 */ /* 0x004fe20008010821 */
[----:B------:R-:W-:-:S05]  /*d530*/  IMAD.MOV.U32 R191, RZ, RZ, R130 ;  /* 0x000000ffffbf7224 */ /* 0x000fca00078e0082 */
[----:B------:R2:W3:Y:S02]  /*d540*/  MUFU.EX2 R188, R0 ;  /* 0x0000000000bc7308 */ /* 0x0004e40000000800 */
[----:B--2---:R-:W-:-:S04]  /*d550*/  LOP3.LUT R0, R2, 0xffff, RZ, 0xc0, !PT ;  /* 0x0000ffff02007812 */ /* 0x004fc800078ec0ff */
[----:B------:R-:W-:Y:S01]  /*d560*/  SHF.R.U32.HI R3, RZ, 0x8, R0 ;  /* 0x00000008ff037819 */ /* 0x000fe20000011600 */
[----:B------:R-:W-:Y:S01]  /*d570*/  FFMA.FTZ R0, R201, UR4, -R32 ;  /* 0x00000004c9007c23 */ /* 0x000fe20008010820 */
[----:B------:R-:W-:Y:S02]  /*d580*/  IMAD.MOV.U32 R201, RZ, RZ, R134 ;  /* 0x000000ffffc97224 */ /* 0x000fe400078e0086 */
[----:B------:R-:W-:Y:S01]  /*d590*/  PRMT R8, R4, 0x5410, R3 ;  /* 0x0000541004087816 */ /* 0x000fe20000000003 */
[----:B------:R-:W-:Y:S01]  /*d5a0*/  FFMA.FTZ R3, R200, UR4, -R32 ;  /* 0x00000004c8037c23 */ /* 0x000fe20008010820 */
[----:B------:R-:W-:Y:S01]  /*d5b0*/  PRMT R4, R2, 0x7632, R4 ;  /* 0x0000763202047816 */ /* 0x000fe20000000004 */
[----:B------:R2:W-:Y:S01]  /*d5c0*/  MUFU.EX2 R179, R0 ;  /* 0x0000000000b37308 */ /* 0x0005e20000000800 */
[----:B------:R-:W-:Y:S01]  /*d5d0*/  SHF.R.U32.HI R2, RZ, 0x18, R2 ;  /* 0x00000018ff027819 */ /* 0x000fe20000011602 */
[----:B------:R-:W-:-:S06]  /*d5e0*/  IMAD.MOV.U32 R200, RZ, RZ, R131 ;  /* 0x000000ffffc87224 */ /* 0x000fcc00078e0083 */
[----:B------:R4:W-:Y:S01]  /*d5f0*/  MUFU.EX2 R181, R3 ;  /* 0x0000000300b57308 */ /* 0x0009e20000000800 */
[----:B--2---:R-:W-:Y:S01]  /*d600*/  LOP3.LUT R0, R225, R36, R7, 0x96, !PT ;  /* 0x00000024e1007212 */ /* 0x004fe200078e9607 */
[----:B------:R-:W-:Y:S01]  /*d610*/  FFMA.FTZ R36, R193, UR4, -R13 ;  /* 0x00000004c1247c23 */ /* 0x000fe2000801080d */
[----:B------:R-:W-:Y:S01]  /*d620*/  FFMA.FTZ R7, R205, UR4, -R14 ;  /* 0x00000004cd077c23 */ /* 0x000fe2000801080e */
[----:B------:R-:W-:Y:S01]  /*d630*/  IMAD.MOV.U32 R193, RZ, RZ, R119 ;  /* 0x000000ffffc17224 */ /* 0x000fe200078e0077 */
[----:B------:R-:W-:-:S03]  /*d640*/  LOP3.LUT R6, R0, 0xff, RZ, 0xc0, !PT ;  /* 0x000000ff00067812 */ /* 0x000fc600078ec0ff */
[----:B------:R-:W-:Y:S01]  /*d650*/  MUFU.EX2 R103, R36 ;  /* 0x0000002400677308 */ /* 0x000fe20000000800 */
[----:B------:R-:W-:Y:S01]  /*d660*/  SHF.R.U32.HI R5, RZ, 0x18, R0 ;  /* 0x00000018ff057819 */ /* 0x000fe20000011600 */
[----:B------:R-:W-:Y:S01]  /*d670*/  LDSM.16.MT88.4 R116, [R101+0x9c00] ;  /* 0x009c00006574783b */ /* 0x000fe20000004200 */
[----:B----4-:R-:W-:Y:S01]  /*d680*/  LOP3.LUT R3, R4, 0xff, RZ, 0xc0, !PT ;  /* 0x000000ff04037812 */ /* 0x010fe200078ec0ff */
[----:B------:R-:W-:Y:S01]  /*d690*/  FFMA.FTZ R4, R197, UR4, -R32 ;  /* 0x00000004c5047c23 */ /* 0x000fe20008010820 */
[----:B------:R-:W-:Y:S02]  /*d6a0*/  MOV R197, R128 ;  /* 0x0000008000c57202 */ /* 0x000fe40000000f00 */
[----:B------:R-:W-:Y:S01]  /*d6b0*/  PRMT R9, R3, 0x5410, R2 ;  /* 0x0000541003097816 */ /* 0x000fe20000000002 */
[----:B------:R2:W-:Y:S01]  /*d6c0*/  MUFU.EX2 R183, R4 ;  /* 0x0000000400b77308 */ /* 0x0005e20000000800 */
[C---:B------:R-:W-:Y:S02]  /*d6d0*/  LOP3.LUT R2, R0.reuse, 0xffff, RZ, 0xc0, !PT ;  /* 0x0000ffff00027812 */ /* 0x040fe400078ec0ff */
[----:B------:R-:W-:-:S04]  /*d6e0*/  PRMT R3, R0, 0x7632, R3 ;  /* 0x0000763200037816 */ /* 0x000fc80000000003 */
[----:B------:R-:W-:Y:S01]  /*d6f0*/  LOP3.LUT R0, R3, 0xff, RZ, 0xc0, !PT ;  /* 0x000000ff03007812 */ /* 0x000fe200078ec0ff */
[----:B------:R-:W-:Y:S01]  /*d700*/  FFMA.FTZ R3, R202, UR4, -R13 ;  /* 0x00000004ca037c23 */ /* 0x000fe2000801080d */
[----:B------:R-:W-:Y:S01]  /*d710*/  MUFU.EX2 R173, R7 ;  /* 0x0000000700ad7308 */ /* 0x000fe20000000800 */
[----:B------:R-:W-:Y:S01]  /*d720*/  IMAD.MOV.U32 R202, RZ, RZ, R150 ;  /* 0x000000ffffca7224 */ /* 0x000fe200078e0096 */
[----:B------:R-:W-:Y:S01]  /*d730*/  PRMT R24, R0, 0x5410, R5 ;  /* 0x0000541000187816 */ /* 0x000fe20000000005 */
[----:B------:R-:W-:Y:S01]  /*d740*/  FFMA.FTZ R0, R207, UR4, -R13 ;  /* 0x00000004cf007c23 */ /* 0x000fe2000801080d */
[----:B------:R-:W-:Y:S01]  /*d750*/  LOP3.LUT R5, R16, 0xff00ff, RZ, 0xc0, !PT ;  /* 0x00ff00ff10057812 */ /* 0x000fe200078ec0ff */
[----:B------:R-:W-:Y:S01]  /*d760*/  IMAD.MOV.U32 R150, RZ, RZ, R115 ;  /* 0x000000ffff967224 */ /* 0x000fe200078e0073 */
[----:B------:R-:W4:Y:S01]  /*d770*/  LDSM.16.MT88.4 R16, [R34+0x800] ;  /* 0x000800002210783b */ /* 0x000f220000004200 */
[----:B------:R-:W-:Y:S01]  /*d780*/  IMAD.MOV.U32 R207, RZ, RZ, R133 ;  /* 0x000000ffffcf7224 */ /* 0x000fe200078e0085 */
[----:B--2---:R-:W-:Y:S01]  /*d790*/  SHF.R.U32.HI R4, RZ, 0x8, R2 ;  /* 0x00000008ff047819 */ /* 0x004fe20000011602 */
[----:B------:R-:W-:Y:S01]  /*d7a0*/  FFMA.FTZ R2, R198, UR4, -R32 ;  /* 0x00000004c6027c23 */ /* 0x000fe20008010820 */
[----:B------:R2:W-:Y:S01]  /*d7b0*/  MUFU.EX2 R178, R0 ;  /* 0x0000000000b27308 */ /* 0x0005e20000000800 */
[----:B------:R-:W-:Y:S01]  /*d7c0*/  IMAD.MOV.U32 R198, RZ, RZ, R135 ;  /* 0x000000ffffc67224 */ /* 0x000fe200078e0087 */
[----:B------:R-:W-:Y:S01]  /*d7d0*/  PRMT R15, R6, 0x5410, R4 ;  /* 0x00005410060f7816 */ /* 0x000fe20000000004 */
[--C-:B------:R-:W-:Y:S01]  /*d7e0*/  FFMA.FTZ R4, R229, UR4, -R14.reuse ;  /* 0x00000004e5047c23 */ /* 0x100fe2000801080e */
[----:B------:R-:W-:-:S04]  /*d7f0*/  FFMA.FTZ R6, R228, UR4, -R14 ;  /* 0x00000004e4067c23 */ /* 0x000fc8000801080e */
[----:B------:R5:W1:Y:S08]  /*d800*/  MUFU.EX2 R180, R2 ;  /* 0x0000000200b47308 */ /* 0x000a700000000800 */
[----:B------:R-:W-:Y:S01]  /*d810*/  MUFU.EX2 R107, R4 ;  /* 0x00000004006b7308 */ /* 0x000fe20000000800 */
[----:B--2---:R-:W-:Y:S01]  /*d820*/  FFMA.FTZ R0, R203, UR4, -R13 ;  /* 0x00000004cb007c23 */ /* 0x004fe2000801080d */
[----:B------:R-:W-:-:S02]  /*d830*/  IMAD.MOV.U32 R203, RZ, RZ, R151 ;  /* 0x000000ffffcb7224 */ /* 0x000fc400078e0097 */
[----:B------:R-:W-:-:S04]  /*d840*/  IMAD.MOV.U32 R151, RZ, RZ, R114 ;  /* 0x000000ffff977224 */ /* 0x000fc800078e0072 */
[----:B------:R2:W-:Y:S01]  /*d850*/  MUFU.EX2 R176, R0 ;  /* 0x0000000000b07308 */ /* 0x0005e20000000800 */
[----:B-----5:R-:W-:Y:S01]  /*d860*/  FFMA.FTZ R2, R206, UR4, -R13 ;  /* 0x00000004ce027c23 */ /* 0x020fe2000801080d */
[----:B------:R-:W-:Y:S01]  /*d870*/  FFMA.FTZ R13, R204, UR4, -R14 ;  /* 0x00000004cc0d7c23 */ /* 0x000fe2000801080e */
[----:B------:R-:W-:Y:S02]  /*d880*/  MOV R206, R132 ;  /* 0x0000008400ce7202 */ /* 0x000fe40000000f00 */
[----:B------:R-:W-:Y:S03]  /*d890*/  LDSM.16.MT88.4 R132, [R34+0xc00] ;  /* 0x000c00002284783b */ /* 0x000fe60000004200 */
[----:B------:R3:W5:Y:S08]  /*d8a0*/  MUFU.EX2 R177, R2 ;  /* 0x0000000200b17308 */ /* 0x0007700000000800 */
[----:B------:R-:W4:Y:S01]  /*d8b0*/  MUFU.EX2 R105, R6 ;  /* 0x0000000600697308 */ /* 0x000f220000000800 */
[----:B--2---:R-:W-:-:S07]  /*d8c0*/  HSET2.LE.AND R0, R11, R12, PT ;  /* 0x0000000c0b007233 */ /* 0x004fce0003803000 */
[----:B------:R2:W4:Y:S01]  /*d8d0*/  MUFU.EX2 R175, R3 ;  /* 0x0000000300af7308 */ /* 0x0005220000000800 */
[----:B---3--:R-:W-:-:S04]  /*d8e0*/  F2FP.BF16.F32.PACK_AB R2, R189, R188 ;  /* 0x000000bcbd02723e */ /* 0x008fc800000010ff */
[----:B------:R-:W-:Y:S02]  /*d8f0*/  LOP3.LUT R10, R2, R0, RZ, 0xc0, !PT ;  /* 0x00000000020a7212 */ /* 0x000fe400078ec0ff */
[----:B------:R-:W-:Y:S01]  /*d900*/  HSET2.LE.AND R0, R5, R12, PT ;  /* 0x0000000c05007233 */ /* 0x000fe20003803000 */
[----:B------:R-:W3:Y:S01]  /*d910*/  MUFU.EX2 R174, R13 ;  /* 0x0000000d00ae7308 */ /* 0x000ee20000000800 */
[----:B-1----:R-:W-:-:S04]  /*d920*/  F2FP.BF16.F32.PACK_AB R2, R180, R183 ;  /* 0x000000b7b402723e */ /* 0x002fc800000010ff */
[----:B------:R-:W-:Y:S02]  /*d930*/  LOP3.LUT R11, R2, R0, RZ, 0xc0, !PT ;  /* 0x00000000020b7212 */ /* 0x000fe400078ec0ff */
[--C-:B------:R-:W-:Y:S02]  /*d940*/  HSET2.LE.AND R0, R8, R12.reuse, PT ;  /* 0x0000000c08007233 */ /* 0x100fe40003803000 */
[----:B------:R-:W-:Y:S02]  /*d950*/  F2FP.BF16.F32.PACK_AB R2, R185, R184 ;  /* 0x000000b8b902723e */ /* 0x000fe400000010ff */
[----:B--2---:R-:W-:Y:S02]  /*d960*/  LOP3.LUT R3, R26, 0xff00ff, RZ, 0xc0, !PT ;  /* 0x00ff00ff1a037812 */ /* 0x004fe400078ec0ff */
[----:B------:R-:W-:Y:S02]  /*d970*/  LOP3.LUT R8, R2, R0, RZ, 0xc0, !PT ;  /* 0x0000000002087212 */ /* 0x000fe400078ec0ff */
[----:B------:R-:W-:-:S02]  /*d980*/  HSET2.LE.AND R0, R9, R12, PT ;  /* 0x0000000c09007233 */ /* 0x000fc40003803000 */
[----:B------:R-:W-:-:S04]  /*d990*/  F2FP.BF16.F32.PACK_AB R2, R181, R179 ;  /* 0x000000b3b502723e */ /* 0x000fc800000010ff */
[----:B------:R-:W-:Y:S02]  /*d9a0*/  LOP3.LUT R9, R2, R0, RZ, 0xc0, !PT ;  /* 0x0000000002097212 */ /* 0x000fe400078ec0ff */
[----:B------:R-:W-:Y:S01]  /*d9b0*/  HSET2.LE.AND R0, R15, R12, PT ;  /* 0x0000000c0f007233 */ /* 0x000fe20003803000 */
[----:B------:R-:W-:Y:S01]  /*d9c0*/  FFMA.FTZ R15, R230, UR4, -R32 ;  /* 0x00000004e60f7c23 */ /* 0x000fe20008010820 */
[----:B-----5:R-:W-:-:S03]  /*d9d0*/  F2FP.BF16.F32.PACK_AB R2, R177, R178 ;  /* 0x000000b2b102723e */ /* 0x020fc600000010ff */
[----:B------:R-:W-:Y:S01]  /*d9e0*/  HMMA.16816.F32.BF16 R112, R8, R20, R48 ;  /* 0x000000140870723c */ /* 0x000fe20000041830 */
[----:B------:R-:W-:Y:S02]  /*d9f0*/  LOP3.LUT R4, R2, R0, RZ, 0xc0, !PT ;  /* 0x0000000002047212 */ /* 0x000fe400078ec0ff */
[----:B------:R-:W-:Y:S02]  /*da00*/  HSET2.LE.AND R0, R24, R12, PT ;  /* 0x0000000c18007233 */ /* 0x000fe40003803000 */
[----:B----4-:R-:W-:-:S03]  /*da10*/  F2FP.BF16.F32.PACK_AB R2, R105, R107 ;  /* 0x0000006b6902723e */ /* 0x010fc600000010ff */
[C---:B------:R-:W-:Y:S01]  /*da20*/  HMMA.16816.F32.BF16 R56, R8.reuse, R22, R56 ;  /* 0x000000160838723c */ /* 0x040fe20000041838 */
[----:B------:R-:W-:Y:S02]  /*da30*/  LOP3.LUT R5, R2, R0, RZ, 0xc0, !PT ;  /* 0x0000000002057212 */ /* 0x000fe400078ec0ff */
[--C-:B------:R-:W-:Y:S02]  /*da40*/  HSET2.LE.AND R0, R25, R12.reuse, PT ;  /* 0x0000000c19007233 */ /* 0x100fe40003803000 */
[----:B------:R-:W-:Y:S01]  /*da50*/  F2FP.BF16.F32.PACK_AB R2, R175, R176 ;  /* 0x000000b0af02723e */ /* 0x000fe200000010ff */
[----:B------:R-:W1:Y:S02]  /*da60*/  LDSM.16.MT88.4 R24, [R101+0xb800] ;  /* 0x00b800006518783b */ /* 0x000e640000004200 */
[----:B------:R-:W-:Y:S01]  /*da70*/  HMMA.16816.F32.BF16 R128, R8, R16, R52 ;  /* 0x000000100880723c */ /* 0x000fe20000041834 */
[----:B------:R-:W-:Y:S02]  /*da80*/  LOP3.LUT R6, R2, R0, RZ, 0xc0, !PT ;  /* 0x0000000002067212 */ /* 0x000fe400078ec0ff */
[----:B------:R-:W-:-:S02]  /*da90*/  HSET2.LE.AND R0, R3, R12, PT ;  /* 0x0000000c03007233 */ /* 0x000fc40003803000 */
[----:B---3--:R-:W-:-:S03]  /*daa0*/  F2FP.BF16.F32.PACK_AB R2, R174, R173 ;  /* 0x000000adae02723e */ /* 0x008fc600000010ff */
[----:B------:R-:W-:Y:S01]  /*dab0*/  HMMA.16816.F32.BF16 R60, R8, R18, R60 ;  /* 0x00000012083c723c */ /* 0x000fe2000004183c */
[----:B------:R-:W-:Y:S02]  /*dac0*/  LOP3.LUT R7, R2, R0, RZ, 0xc0, !PT ;  /* 0x0000000002077212 */ /* 0x000fe400078ec0ff */
[----:B------:R-:W-:Y:S02]  /*dad0*/  LOP3.LUT R0, R222, R104, R37, 0x96, !PT ;  /* 0x00000068de007212 */ /* 0x000fe400078e9625 */
[----:B------:R-:W-:Y:S03]  /*dae0*/  MUFU.EX2 R104, R35 ;  /* 0x0000002300687308 */ /* 0x000fe60000000800 */
[----:B------:R-:W-:Y:S01]  /*daf0*/  HMMA.16816.F32.BF16 R108, R4, R20, R108 ;  /* 0x00000014046c723c */ /* 0x000fe2000004186c */
[----:B------:R-:W-:-:S05]  /*db00*/  IMAD.WIDE.U32 R2, R0, -0x2daee0ad, RZ ;  /* 0xd2511f5300027825 */ /* 0x000fca00078e00ff */
[----:B------:R-:W-:Y:S01]  /*db10*/  LOP3.LUT R0, R102, R106, R3, 0x96, !PT ;  /* 0x0000006a66007212 */ /* 0x000fe200078e9603 */
[----:B------:R-:W-:Y:S01]  /*db20*/  IMAD.MOV.U32 R3, RZ, RZ, R2 ;  /* 0x000000ffff037224 */ /* 0x000fe200078e0002 */
[----:B------:R-:W-:Y:S01]  /*db30*/  HMMA.16816.F32.BF16 R120, R4, R22, R120 ;  /* 0x000000160478723c */ /* 0x000fe20000041878 */
[----:B------:R-:W2:Y:S01]  /*db40*/  LDSM.16.MT88.4 R20, [R101+0xa800] ;  /* 0x00a800006514783b */ /* 0x000ea20000004200 */
[C---:B------:R-:W-:Y:S02]  /*db50*/  PRMT R14, R2.reuse, 0x7771, RZ ;  /* 0x00007771020e7816 */ /* 0x040fe400000000ff */
[----:B------:R-:W-:-:S04]  /*db60*/  PRMT R13, R2, 0x7773, RZ ;  /* 0x00007773020d7816 */ /* 0x000fc800000000ff */
[C---:B------:R-:W-:Y:S08]  /*db70*/  HMMA.16816.F32.BF16 R124, R4.reuse, R16, R124 ;  /* 0x00000010047c723c */ /* 0x040ff0000004187c */
[C---:B------:R-:W-:Y:S01]  /*db80*/  HMMA.16816.F32.BF16 R136, R4.reuse, R18, R136 ;  /* 0x000000120488723c */ /* 0x040fe20000041888 */
[----:B------:R-:W3:Y:S07]  /*db90*/  LDSM.16.MT88.4 R16, [R34+0x1800] ;  /* 0x001800002210783b */ /* 0x000eee0000004200 */
[C---:B-1----:R-:W-:Y:S08]  /*dba0*/  HMMA.16816.F32.BF16 R72, R4.reuse, R24, R72 ;  /* 0x000000180448723c */ /* 0x042ff00000041848 */
[C---:B------:R-:W-:Y:S08]  /*dbb0*/  HMMA.16816.F32.BF16 R76, R4.reuse, R26, R76 ;  /* 0x0000001a044c723c */ /* 0x040ff0000004184c */
[C---:B------:R-:W-:Y:S08]  /*dbc0*/  HMMA.16816.F32.BF16 R88, R4.reuse, R28, R88 ;  /* 0x0000001c0458723c */ /* 0x040ff00000041858 */
[C---:B--2---:R-:W-:Y:S08]  /*dbd0*/  HMMA.16816.F32.BF16 R140, R4.reuse, R20, R140 ;  /* 0x00000014048c723c */ /* 0x044ff0000004188c */
[----:B------:R-:W-:Y:S08]  /*dbe0*/  HMMA.16816.F32.BF16 R152, R4, R22, R152 ;  /* 0x000000160498723c */ /* 0x000ff00000041898 */
[C---:B------:R-:W-:Y:S08]  /*dbf0*/  HMMA.16816.F32.BF16 R144, R8.reuse, R20, R144 ;  /* 0x000000140890723c */ /* 0x040ff00000041890 */
[----:B------:R-:W-:Y:S01]  /*dc00*/  HMMA.16816.F32.BF16 R20, R8, R22, R64 ;  /* 0x000000160814723c */ /* 0x000fe20000041840 */
[----:B------:R-:W1:Y:S07]  /*dc10*/  MUFU.EX2 R67, R38 ;  /* 0x0000002600437308 */ /* 0x000e6e0000000800 */
[C---:B---3--:R-:W-:Y:S01]  /*dc20*/  HMMA.16816.F32.BF16 R156, R4.reuse, R16, R156 ;  /* 0x00000010049c723c */ /* 0x048fe2000004189c */
[----:B------:R-:W-:Y:S07]  /*dc30*/  MUFU.EX2 R65, R40 ;  /* 0x0000002800417308 */ /* 0x000fee0000000800 */
[C---:B------:R-:W-:Y:S01]  /*dc40*/  HMMA.16816.F32.BF16 R168, R4.reuse, R18, R168 ;  /* 0x0000001204a8723c */ /* 0x040fe200000418a8 */
[----:B------:R-:W2:Y:S07]  /*dc50*/  MUFU.EX2 R66, R41 ;  /* 0x0000002900427308 */ /* 0x000eae0000000800 */
[----:B------:R-:W-:Y:S01]  /*dc60*/  HMMA.16816.F32.BF16 R48, R4, R30, R92 ;  /* 0x0000001e0430723c */ /* 0x000fe2000004185c */
[----:B------:R-:W-:Y:S01]  /*dc70*/  PRMT R7, R2, 0x7772, RZ ;  /* 0x0000777202077816 */ /* 0x000fe200000000ff */
[----:B------:R-:W-:Y:S01]  /*dc80*/  MUFU.EX2 R64, R42 ;  /* 0x0000002a00407308 */ /* 0x000fe20000000800 */
[----:B------:R-:W-:-:S02]  /*dc90*/  LOP3.LUT R6, R3, 0xff, RZ, 0xc0, !PT ;  /* 0x000000ff03067812 */ /* 0x000fc400078ec0ff */
[C---:B------:R-:W-:Y:S02]  /*dca0*/  LOP3.LUT R2, R0.reuse, 0xffff, RZ, 0xc0, !PT ;  /* 0x0000ffff00027812 */ /* 0x040fe400078ec0ff */
[C---:B------:R-:W-:Y:S01]  /*dcb0*/  PRMT R3, R0.reuse, 0x7632, R3 ;  /* 0x0000763200037816 */ /* 0x040fe20000000003 */
[C---:B------:R-:W-:Y:S01]  /*dcc0*/  HMMA.16816.F32.BF16 R52, R8.reuse, R18, R164 ;  /* 0x000000120834723c */ /* 0x040fe200000418a4 */
[----:B------:R-:W-:Y:S01]  /*dcd0*/  LOP3.LUT R5, R0, 0xff, RZ, 0xc0, !PT ;  /* 0x000000ff00057812 */ /* 0x000fe200078ec0ff */
[----:B------:R-:W3:Y:S01]  /*dce0*/  MUFU.EX2 R19, R39 ;  /* 0x0000002700137308 */ /* 0x000ee20000000800 */
[----:B------:R-:W-:Y:S01]  /*dcf0*/  SHF.R.U32.HI R4, RZ, 0x18, R0 ;  /* 0x00000018ff047819 */ /* 0x000fe20000011600 */
[----:B------:R-:W-:Y:S01]  /*dd00*/  LDSM.16.MT88.4 R164, [R34+0x1c00] ;  /* 0x001c000022a4783b */ /* 0x000fe20000004200 */
[----:B------:R-:W-:Y:S02]  /*dd10*/  SHF.R.U32.HI R2, RZ, 0x8, R2 ;  /* 0x00000008ff027819 */ /* 0x000fe40000011602 */
[----:B------:R-:W-:Y:S01]  /*dd20*/  LOP3.LUT R0, R3, 0xff, RZ, 0xc0, !PT ;  /* 0x000000ff03007812 */ /* 0x000fe200078ec0ff */
[C---:B------:R-:W-:Y:S01]  /*dd30*/  HMMA.16816.F32.BF16 R84, R8.reuse, R28, R84 ;  /* 0x0000001c0854723c */ /* 0x040fe20000041854 */
[----:B------:R-:W-:Y:S01]  /*dd40*/  PRMT R3, R5, 0x5410, R2 ;  /* 0x0000541005037816 */ /* 0x000fe20000000002 */
[----:B------:R-:W4:Y:S01]  /*dd50*/  MUFU.EX2 R18, R43 ;  /* 0x0000002b00127308 */ /* 0x000f220000000800 */
[----:B------:R-:W-:Y:S01]  /*dd60*/  PRMT R2, R0, 0x5410, R4 ;  /* 0x0000541000027816 */ /* 0x000fe20000000004 */
[----:B------:R-:W-:Y:S01]  /*dd70*/  FFMA.FTZ R0, R150, R44, R149 ;  /* 0x0000002c96007223 */ /* 0x000fe20000010095 */
[----:B------:R-:W-:Y:S01]  /*dd80*/  PRMT R6, R6, 0x5410, R14 ;  /* 0x0000541006067816 */ /* 0x000fe2000000000e */
[----:B------:R-:W-:Y:S01]  /*dd90*/  FFMA.FTZ R14, R243, UR4, -R32 ;  /* 0x00000004f30e7c23 */ /* 0x000fe20008010820 */
[--C-:B------:R-:W-:Y:S01]  /*dda0*/  HSET2.LE.AND R3, R3, R12.reuse, PT ;  /* 0x0000000c03037233 */ /* 0x100fe20003803000 */
[----:B------:R-:W-:Y:S01]  /*ddb0*/  FADD.FTZ R29, R193, R0 ;  /* 0x00000000c11d7221 */ /* 0x000fe20000010000 */
[--C-:B------:R-:W-:Y:S01]  /*ddc0*/  HSET2.LE.AND R2, R2, R12.reuse, PT ;  /* 0x0000000c02027233 */ /* 0x100fe20003803000 */
[C---:B------:R-:W-:Y:S01]  /*ddd0*/  HMMA.16816.F32.BF16 R68, R8.reuse, R24, R68 ;  /* 0x000000180844723c */ /* 0x040fe20000041844 */
[----:B-1----:R-:W-:Y:S01]  /*dde0*/  F2FP.BF16.F32.PACK_AB R5, R103, R67 ;  /* 0x000000436705723e */ /* 0x002fe200000010ff */
[----:B------:R-:W-:Y:S01]  /*ddf0*/  MUFU.EX2 R40, R14 ;  /* 0x0000000e00287308 */ /* 0x000fe20000000800 */
[----:B--2---:R-:W-:Y:S01]  /*de00*/  F2FP.BF16.F32.PACK_AB R4, R66, R65 ;  /* 0x000000414204723e */ /* 0x004fe200000010ff */
[----:B------:R-:W-:Y:S01]  /*de10*/  FADD.FTZ R28, R151, R45 ;  /* 0x0000002d971c7221 */ /* 0x000fe20000010000 */
[----:B------:R-:W-:Y:S01]  /*de20*/  PRMT R7, R7, 0x5410, R13 ;  /* 0x0000541007077816 */ /* 0x000fe2000000000d */
[----:B------:R-:W-:Y:S01]  /*de30*/  FFMA.FTZ R13, R231, UR4, -R33 ;  /* 0x00000004e70d7c23 */ /* 0x000fe20008010821 */
[----:B------:R-:W-:Y:S01]  /*de40*/  HSET2.LE.AND R0, R6, R12, PT ;  /* 0x0000000c06007233 */ /* 0x000fe20003803000 */
[----:B------:R-:W-:Y:S01]  /*de50*/  HMMA.16816.F32.BF16 R160, R8, R16, R160 ;  /* 0x0000001008a0723c */ /* 0x000fe200000418a0 */
[----:B------:R-:W-:Y:S01]  /*de60*/  LOP3.LUT R92, R5, R3, RZ, 0xc0, !PT ;  /* 0x00000003055c7212 */ /* 0x000fe200078ec0ff */
[----:B------:R-:W-:Y:S01]  /*de70*/  FFMA.FTZ R17, R241, UR4, -R32 ;  /* 0x00000004f1117c23 */ /* 0x000fe20008010820 */
[----:B------:R-:W-:Y:S01]  /*de80*/  LOP3.LUT R93, R4, R2, RZ, 0xc0, !PT ;  /* 0x00000002045d7212 */ /* 0x000fe200078ec0ff */
[----:B------:R-:W-:Y:S01]  /*de90*/  IMAD.WIDE.U32 R2, R100, -0x2daee0ad, RZ ;  /* 0xd2511f5364027825 */ /* 0x000fe200078e00ff */
[----:B---3--:R-:W-:-:S03]  /*dea0*/  F2FP.BF16.F32.PACK_AB R6, R19, R104 ;  /* 0x000000681306723e */ /* 0x008fc600000010ff */
[----:B------:R-:W-:Y:S01]  /*deb0*/  FFMA.FTZ R16, R182, UR4, -R32 ;  /* 0x00000004b6107c23 */ /* 0x000fe20008010820 */
[----:B------:R-:W-:Y:S01]  /*dec0*/  LOP3.LUT R7, R7, 0xff00ff, RZ, 0xc0, !PT ;  /* 0x00ff00ff07077812 */ /* 0x000fe200078ec0ff */
[C---:B------:R-:W-:Y:S01]  /*ded0*/  HMMA.16816.F32.BF16 R24, R8.reuse, R26, R80 ;  /* 0x0000001a0818723c */ /* 0x040fe20000041850 */
[----:B------:R-:W-:Y:S01]  /*dee0*/  LOP3.LUT R94, R6, R0, RZ, 0xc0, !PT ;  /* 0x00000000065e7212 */ /* 0x000fe200078ec0ff */
[----:B------:R-:W-:Y:S01]  /*def0*/  IMAD.MOV.U32 R5, RZ, RZ, R2 ;  /* 0x000000ffff057224 */ /* 0x000fe200078e0002 */
[----:B------:R-:W-:Y:S01]  /*df00*/  LOP3.LUT R0, R102, R172, R3, 0x96, !PT ;  /* 0x000000ac66007212 */ /* 0x000fe200078e9603 */
[----:B------:R-:W-:Y:S01]  /*df10*/  MUFU.EX2 R17, R17 ;  /* 0x0000001100117308 */ /* 0x000fe20000000800 */
[C---:B------:R-:W-:Y:S01]  /*df20*/  PRMT R4, R2.reuse, 0x7773, RZ ;  /* 0x0000777302047816 */ /* 0x040fe200000000ff */
[----:B------:R-:W1:Y:S01]  /*df30*/  LDSM.16.MT88.4 R148, [R101+0xac00] ;  /* 0x00ac00006594783b */ /* 0x000e620000004200 */
[----:B------:R-:W-:Y:S01]  /*df40*/  PRMT R3, R2, 0x7772, RZ ;  /* 0x0000777202037816 */ /* 0x000fe200000000ff */
[----:B------:R-:W-:Y:S01]  /*df50*/  HMMA.16816.F32.BF16 R36, R8, R30, R96 ;  /* 0x0000001e0824723c */ /* 0x000fe20000041860 */
[--C-:B------:R-:W-:Y:S01]  /*df60*/  FFMA.FTZ R10, R240, UR4, -R33.reuse ;  /* 0x00000004f00a7c23 */ /* 0x100fe20008010821 */
[----:B------:R-:W-:Y:S01]  /*df70*/  HSET2.LE.AND R7, R7, R12, PT ;  /* 0x0000000c07077233 */ /* 0x000fe20003803000 */
[--C-:B------:R-:W-:Y:S01]  /*df80*/  FFMA.FTZ R11, R232, UR4, -R33.reuse ;  /* 0x00000004e80b7c23 */ /* 0x100fe20008010821 */
[----:B----4-:R-:W-:Y:S01]  /*df90*/  F2FP.BF16.F32.PACK_AB R8, R18, R64 ;  /* 0x000000401208723e */ /* 0x010fe200000010ff */
[----:B------:R2:W-:Y:S01]  /*dfa0*/  MUFU.EX2 R41, R10 ;  /* 0x0000000a00297308 */ /* 0x0005e20000000800 */
[----:B------:R-:W-:Y:S01]  /*dfb0*/  FFMA.FTZ R9, R242, UR4, -R33 ;  /* 0x00000004f2097c23 */ /* 0x000fe20008010821 */
[----:B------:R-:W-:Y:S01]  /*dfc0*/  LOP3.LUT R6, R5, 0xff, RZ, 0xc0, !PT ;  /* 0x000000ff05067812 */ /* 0x000fe200078ec0ff */
[----:B------:R-:W-:Y:S01]  /*dfd0*/  FADD.FTZ R31, R233, R47 ;  /* 0x0000002fe91f7221 */ /* 0x000fe20000010000 */
[----:B------:R-:W-:Y:S01]  /*dfe0*/  LOP3.LUT R95, R8, R7, RZ, 0xc0, !PT ;  /* 0x00000007085f7212 */ /* 0x000fe200078ec0ff */
[----:B------:R-:W-:Y:S01]  /*dff0*/  FADD.FTZ R30, R186, R46 ;  /* 0x0000002eba1e7221 */ /* 0x000fe20000010000 */
[----:B------:R-:W-:Y:S01]  /*e000*/  PRMT R7, R2, 0x7771, RZ ;  /* 0x0000777102077816 */ /* 0x000fe200000000ff */
[----:B------:R3:W4:Y:S01]  /*e010*/  LDSM.16.MT88.4 R80, [R101+0xbc00] ;  /* 0x00bc00006550783b */ /* 0x0007220000004200 */
[----:B------:R-:W-:Y:S01]  /*e020*/  MUFU.EX2 R43, R11 ;  /* 0x0000000b002b7308 */ /* 0x000fe20000000800 */
[C---:B------:R-:W-:Y:S01]  /*e030*/  LOP3.LUT R2, R0.reuse, 0xffff, RZ, 0xc0, !PT ;  /* 0x0000ffff00027812 */ /* 0x040fe200078ec0ff */
[----:B------:R-:W-:Y:S01]  /*e040*/  IMAD.MOV.U32 R102, RZ, RZ, R208 ;  /* 0x000000ffff667224 */ /* 0x000fe200078e00d0 */
[----:B------:R-:W-:Y:S01]  /*e050*/  LOP3.LUT R5, R0, 0xff, RZ, 0xc0, !PT ;  /* 0x000000ff00057812 */ /* 0x000fe200078ec0ff */
[----:B------:R-:W5:Y:S01]  /*e060*/  LDSM.16.MT88.4 R32, [R34+0x2c00] ;  /* 0x002c00002220783b */ /* 0x000f620000004200 */
[----:B------:R-:W-:Y:S01]  /*e070*/  PRMT R6, R6, 0x5410, R7 ;  /* 0x0000541006067816 */ /* 0x000fe20000000007 */
[----:B------:R-:W-:Y:S01]  /*e080*/  HMMA.16816.F32.BF16 R108, R92, R116, R108 ;  /* 0x000000745c6c723c */ /* 0x000fe2000004186c */
[----:B------:R-:W-:Y:S01]  /*e090*/  SHF.R.U32.HI R2, RZ, 0x8, R2 ;  /* 0x00000008ff027819 */ /* 0x000fe20000011602 */
[----:B------:R3:W1:Y:S01]  /*e0a0*/  MUFU.EX2 R11, R13 ;  /* 0x0000000d000b7308 */ /* 0x0006620000000800 */
[----:B--2---:R-:W-:-:S02]  /*e0b0*/  PRMT R10, R3, 0x5410, R4 ;  /* 0x00005410030a7816 */ /* 0x004fc40000000004 */
[----:B------:R-:W-:Y:S02]  /*e0c0*/  PRMT R4, R0, 0x7632, R4 ;  /* 0x0000763200047816 */ /* 0x000fe40000000004 */
[----:B------:R-:W-:Y:S01]  /*e0d0*/  SHF.R.U32.HI R3, RZ, 0x18, R0 ;  /* 0x00000018ff037819 */ /* 0x000fe20000011600 */
[C---:B------:R-:W-:Y:S01]  /*e0e0*/  HMMA.16816.F32.BF16 R120, R92.reuse, R118, R120 ;  /* 0x000000765c78723c */ /* 0x040fe20000041878 */
[----:B------:R-:W-:Y:S01]  /*e0f0*/  LOP3.LUT R0, R4, 0xff, RZ, 0xc0, !PT ;  /* 0x000000ff04007812 */ /* 0x000fe200078ec0ff */
[----:B------:R-:W2:Y:S01]  /*e100*/  MUFU.EX2 R42, R9 ;  /* 0x00000009002a7308 */ /* 0x000ea20000000800 */
[----:B------:R-:W-:Y:S01]  /*e110*/  FADD.FTZ R4, R206, R29 ;  /* 0x0000001dce047221 */ /* 0x000fe20000010000 */
[----:B------:R-:W-:Y:S01]  /*e120*/  PRMT R2, R5, 0x5410, R2 ;  /* 0x0000541005027816 */ /* 0x000fe20000000002 */
[----:B------:R-:W-:Y:S01]  /*e130*/  FADD.FTZ R5, R203, R30 ;  /* 0x0000001ecb057221 */ /* 0x000fe20000010000 */
[----:B------:R-:W-:Y:S01]  /*e140*/  PRMT R7, R0, 0x5410, R3 ;  /* 0x0000541000077816 */ /* 0x000fe20000000003 */
[----:B------:R-:W-:Y:S01]  /*e150*/  FADD.FTZ R3, R202, R31 ;  /* 0x0000001fca037221 */ /* 0x000fe20000010000 */
[----:B------:R-:W-:Y:S01]  /*e160*/  FADD.FTZ R0, R196, R28 ;  /* 0x0000001cc4007221 */ /* 0x000fe20000010000 */
[C---:B------:R-:W-:Y:S01]  /*e170*/  HMMA.16816.F32.BF16 R124, R92.reuse, R132, R124 ;  /* 0x000000845c7c723c */ /* 0x040fe2000004187c */
[----:B------:R4:W-:Y:S01]  /*e180*/  MUFU.EX2 R9, R15 ;  /* 0x0000000f00097308 */ /* 0x0009e20000000800 */
[----:B------:R-:W-:Y:S01]  /*e190*/  FADD.FTZ R14, R198, R3 ;  /* 0x00000003c60e7221 */ /* 0x000fe20000010000 */
[----:B------:R-:W-:Y:S01]  /*e1a0*/  LOP3.LUT R3, R10, 0xff00ff, RZ, 0xc0, !PT ;  /* 0x00ff00ff0a037812 */ /* 0x000fe200078ec0ff */
[----:B------:R-:W-:Y:S01]  /*e1b0*/  FADD.FTZ R10, R200, R4 ;  /* 0x00000004c80a7221 */ /* 0x000fe20000010000 */
[--C-:B------:R-:W-:Y:S01]  /*e1c0*/  HSET2.LE.AND R7, R7, R12.reuse, PT ;  /* 0x0000000c07077233 */ /* 0x100fe20003803000 */
[----:B---3--:R-:W-:Y:S01]  /*e1d0*/  FADD.FTZ R13, R197, R5 ;  /* 0x00000005c50d7221 */ /* 0x008fe20000010000 */
[----:B------:R-:W-:Y:S01]  /*e1e0*/  IMAD.MOV.U32 R101, RZ, RZ, R212 ;  /* 0x000000ffff657224 */ /* 0x000fe200078e00d4 */
[--C-:B------:R-:W-:Y:S01]  /*e1f0*/  HSET2.LE.AND R4, R3, R12.reuse, PT ;  /* 0x0000000c03047233 */ /* 0x100fe20003803000 */
[----:B------:R-:W3:Y:S01]  /*e200*/  MUFU.EX2 R8, R16 ;  /* 0x0000001000087308 */ /* 0x000ee20000000800 */
[----:B-1----:R-:W-:Y:S01]  /*e210*/  F2FP.BF16.F32.PACK_AB R3, R11, R43 ;  /* 0x0000002b0b03723e */ /* 0x002fe200000010ff */
[----:B------:R-:W-:Y:S01]  /*e220*/  HMMA.16816.F32.BF16 R136, R92, R134, R136 ;  /* 0x000000865c88723c */ /* 0x000fe20000041888 */
[----:B--2---:R-:W-:Y:S01]  /*e230*/  F2FP.BF16.F32.PACK_AB R5, R41, R42 ;  /* 0x0000002a2905723e */ /* 0x004fe200000010ff */
[----:B----4-:R-:W-:Y:S01]  /*e240*/  FADD.FTZ R15, R207, R0 ;  /* 0x00000000cf0f7221 */ /* 0x010fe20000010000 */
[----:B------:R-:W-:-:S05]  /*e250*/  HSET2.LE.AND R0, R6, R12, PT ;  /* 0x0000000c06007233 */ /* 0x000fca0003803000 */
[C---:B------:R-:W-:Y:S01]  /*e260*/  HMMA.16816.F32.BF16 R140, R92.reuse, R148, R140 ;  /* 0x000000945c8c723c */ /* 0x040fe2000004188c */
[----:B------:R-:W-:Y:S02]  /*e270*/  HSET2.LE.AND R6, R2, R12, PT ;  /* 0x0000000c02067233 */ /* 0x000fe40003803000 */
[----:B------:R-:W-:Y:S01]  /*e280*/  LOP3.LUT R98, R3, R0, RZ, 0xc0, !PT ;  /* 0x0000000003627212 */ /* 0x000fe200078ec0ff */
[----:B------:R-:W-:Y:S01]  /*e290*/  FADD.FTZ R3, R201, R15 ;  /* 0x0000000fc9037221 */ /* 0x000fe20000010000 */
[----:B---3--:R-:W-:Y:S02]  /*e2a0*/  F2FP.BF16.F32.PACK_AB R2, R8, R9 ;  /* 0x000000090802723e */ /* 0x008fe400000010ff */
[----:B------:R-:W-:Y:S01]  /*e2b0*/  F2FP.BF16.F32.PACK_AB R0, R17, R40 ;  /* 0x000000281100723e */ /* 0x000fe200000010ff */
[----:B------:R-:W-:Y:S01]  /*e2c0*/  FADD.FTZ R3, R190, R3 ;  /* 0x00000003be037221 */ /* 0x000fe20000010000 */
[----:B------:R-:W-:Y:S01]  /*e2d0*/  LOP3.LUT R99, R2, R4, RZ, 0xc0, !PT ;  /* 0x0000000402637212 */ /* 0x000fe200078ec0ff */
[----:B------:R-:W-:Y:S01]  /*e2e0*/  FADD.FTZ R2, R250, R14 ;  /* 0x0000000efa027221 */ /* 0x000fe20000010000 */
[----:B------:R-:W-:Y:S01]  /*e2f0*/  LOP3.LUT R97, R0, R7, RZ, 0xc0, !PT ;  /* 0x0000000700617212 */ /* 0x000fe200078ec0ff */
[----:B------:R-:W-:Y:S01]  /*e300*/  FADD.FTZ R0, R244, R13 ;  /* 0x0000000df4007221 */ /* 0x000fe20000010000 */
[----:B------:R-:W-:Y:S01]  /*e310*/  FADD.FTZ R4, R234, R10 ;  /* 0x0000000aea047221 */ /* 0x000fe20000010000 */
        /* <DEDUP_REMOVED lines=45> */
[----:B------:R1:W-:Y:S01]  /*e5f0*/  STL [R1+0x38], R4 ;  /* 0x0000380401007387 */ /* 0x0003e20000100800 */
[----:B------:R-:W-:-:S02]  /*e600*/  IMAD.MOV.U32 R103, RZ, RZ, R215 ;  /* 0x000000ffff677224 */ /* 0x000fc400078e00d7 */
[----:B------:R-:W-:Y:S01]  /*e610*/  FADD.FTZ R2, R104, R2 ;  /* 0x0000000268027221 */ /* 0x000fe20000010000 */
[----:B------:R1:W-:Y:S01]  /*e620*/  STL [R1+0x3c], R3 ;  /* 0x00003c0301007387 */ /* 0x0003e20000100800 */
[C---:B------:R-:W-:Y:S01]  /*e630*/  HMMA.16816.F32.BF16 R72, R92.reuse, R80, R72 ;  /* 0x000000505c48723c */ /* 0x040fe20000041848 */
[----:B------:R-:W-:Y:S01]  /*e640*/  MOV R104, R214 ;  /* 0x000000d600687202 */ /* 0x000fe20000000f00 */
[----:B------:R-:W-:Y:S01]  /*e650*/  FADD.FTZ R238, R19, R2 ;  /* 0x0000000213ee7221 */ /* 0x000fe20000010000 */
[----:B------:R1:W-:Y:S05]  /*e660*/  STL [R1+0x40], R0 ;  /* 0x0000400001007387 */ /* 0x0003ea0000100800 */
[----:B------:R-:W-:Y:S08]  /*e670*/  HMMA.16816.F32.BF16 R76, R92, R82, R76 ;  /* 0x000000525c4c723c */ /* 0x000ff0000004184c */
[C---:B------:R-:W-:Y:S08]  /*e680*/  HMMA.16816.F32.BF16 R112, R96.reuse, R116, R112 ;  /* 0x000000746070723c */ /* 0x040ff00000041870 */
[C---:B------:R-:W-:Y:S08]  /*e690*/  HMMA.16816.F32.BF16 R144, R96.reuse, R148, R144 ;  /* 0x000000946090723c */ /* 0x040ff00000041890 */
[C---:B------:R-:W-:Y:S08]  /*e6a0*/  HMMA.16816.F32.BF16 R68, R96.reuse, R80, R68 ;  /* 0x000000506044723c */ /* 0x040ff00000041844 */
[C---:B------:R-:W-:Y:S08]  /*e6b0*/  HMMA.16816.F32.BF16 R128, R96.reuse, R132, R128 ;  /* 0x000000846080723c */ /* 0x040ff00000041880 */
[----:B------:R-:W-:Y:S08]  /*e6c0*/  HMMA.16816.F32.BF16 R160, R96, R164, R160 ;  /* 0x000000a460a0723c */ /* 0x000ff000000418a0 */
[----:B-----5:R-:W-:Y:S08]  /*e6d0*/  HMMA.16816.F32.BF16 R88, R92, R32, R88 ;  /* 0x000000205c58723c */ /* 0x020ff00000041858 */
        /* <DEDUP_REMOVED lines=9> */
[----:B-1----:R-:W-:-:S15]  /*e770*/  BRA.U !UP1, `(.L_x_547) ;  /* 0x0000005d09987547 */ /* 0x002fde000b800000 */
[----:B------:R-:W2:Y:S04]  /*e780*/  LDL R192, [R1+0x34] ;  /* 0x0000340001c07983 */ /* 0x000ea80000100800 */
[----:B------:R-:W3:Y:S01]  /*e790*/  LDL R194, [R1+0x2c] ;  /* 0x00002c0001c27983 */ /* 0x000ee20000100800 */
[----:B------:R-:W-:Y:S01]  /*e7a0*/  UIADD3 UR7, UPT, UPT, UR20, -0x3, URZ ;  /* 0xfffffffd14077890 */ /* 0x000fe2000fffe0ff */
[----:B------:R-:W-:-:S04]  /*e7b0*/  DEPBAR.LE SB0, 0x0 ;  /* 0x000080000000791a */ /* 0x000fc80000000000 */
[----:B------:R-:W1:Y:S01]  /*e7c0*/  S2UR UR5, SR_CgaCtaId ;  /* 0x00000000000579c3 */ /* 0x000e620000008800 */
[----:B------:R-:W-:Y:S01]  /*e7d0*/  UIMAD.WIDE.U32 UR12, UR7, UR8, URZ ;  /* 0x00000008070c72a5 */ /* 0x000fe2000f8e00ff */
[C---:B------:R-:W-:Y:S01]  /*e7e0*/  IMAD.SHL.U32 R190, R213.reuse, 0x10, RZ ;  /* 0x00000010d5be7824 */ /* 0x040fe200078e00ff */
[----:B------:R-:W-:Y:S01]  /*e7f0*/  SHF.R.U32.HI R209, RZ, 0x1, R213 ;  /* 0x00000001ffd17819 */ /* 0x000fe200000116d5 */
[----:B------:R-:W-:Y:S01]  /*e800*/  IMAD.SHL.U32 R191, R213, 0x20, RZ ;  /* 0x00000020d5bf7824 */ /* 0x000fe200078e00ff */
[----:B------:R-:W-:Y:S02]  /*e810*/  USHF.L.U32 UR4, UR12, 0x6, URZ ;  /* 0x000000060c047899 */ /* 0x000fe400080006ff */
[----:B------:R-:W-:Y:S01]  /*e820*/  UIMAD UR7, UR7, UR9, UR13 ;  /* 0x00000009070772a4 */ /* 0x000fe2000f8e020d */
[----:B------:R-:W-:Y:S01]  /*e830*/  IMAD.U32 R6, RZ, RZ, UR12 ;  /* 0x0000000cff067e24 */ /* 0x000fe2000f8e00ff */
[----:B------:R-:W-:Y:S01]  /*e840*/  ULEA UR4, UP0, UR8, UR4, 0x5 ;  /* 0x0000000408047291 */ /* 0x000fe2000f8028ff */
[----:B------:R-:W-:Y:S01]  /*e850*/  MOV R7, UR13 ;  /* 0x0000000d00077c02 */ /* 0x000fe20008000f00 */
[----:B------:R-:W-:Y:S01]  /*e860*/  USHF.L.U64.HI UR6, UR12, 0x6, UR7 ;  /* 0x000000060c067899 */ /* 0x000fe20008010207 */
[----:B------:R-:W-:Y:S01]  /*e870*/  LOP3.LUT R210, R190, 0x3e00, RZ, 0xc0, !PT ;  /* 0x00003e00bed27812 */ /* 0x000fe200078ec0ff */
[----:B------:R-:W-:Y:S01]  /*e880*/  IMAD.U32 R5, RZ, RZ, UR7 ;  /* 0x00000007ff057e24 */ /* 0x000fe2000f8e00ff */
[----:B------:R-:W-:Y:S01]  /*e890*/  LOP3.LUT R0, R209, 0x8, RZ, 0xc0, !PT ;  /* 0x00000008d1007812 */ /* 0x000fe200078ec0ff */
[----:B------:R-:W-:Y:S01]  /*e8a0*/  ULEA.HI.X UR6, UR8, UR6, UR9, 0x5, UP0 ;  /* 0x0000000608067291 */ /* 0x000fe200080f2c09 */
[----:B------:R-:W-:Y:S01]  /*e8b0*/  IMAD.U32 R7, RZ, RZ, UR4 ;  /* 0x00000004ff077e24 */ /* 0x000fe2000f8e00ff */
[----:B------:R-:W-:Y:S01]  /*e8c0*/  LOP3.LUT R3, R210, 0x120, R191, 0xf8, !PT ;  /* 0x00000120d2037812 */ /* 0x000fe200078ef8bf */
[----:B------:R-:W-:-:S03]  /*e8d0*/  UMOV UR4, 0x400 ;  /* 0x0000040000047882 */ /* 0x000fc60000000000 */
[----:B------:R-:W-:Y:S01]  /*e8e0*/  MOV R8, UR6 ;  /* 0x0000000600087c02 */ /* 0x000fe20008000f00 */
[----:B------:R-:W-:Y:S01]  /*e8f0*/  UIADD3 UR6, UPT, UPT, UR20, -0x3, URZ ;  /* 0xfffffffd14067890 */ /* 0x000fe2000fffe0ff */
[----:B------:R-:W-:Y:S01]  /*e900*/  LOP3.LUT R0, R3, R239, R0, 0xf6, !PT ;  /* 0x000000ef03007212 */ /* 0x000fe200078ef600 */
[----:B-1----:R-:W-:Y:S02]  /*e910*/  ULEA UR5, UR5, UR4, 0x18 ;  /* 0x0000000405057291 */ /* 0x002fe4000f8ec0ff */
[----:B------:R-:W-:-:S04]  /*e920*/  UISETP.GT.U32.AND UP1, UPT, UR6, UR18, UPT ;  /* 0x000000120600728c */ /* 0x000fc8000bf24070 */
[----:B------:R-:W-:Y:S02]  /*e930*/  LEA R52, R252, UR5, 0x1 ;  /* 0x00000005fc347c11 */ /* 0x000fe4000f8e08ff */
[----:B------:R-:W-:Y:S01]  /*e940*/  LEA R53, R0, UR5, 0x1 ;  /* 0x0000000500357c11 */ /* 0x000fe2000f8e08ff */
[----:B------:R-:W-:Y:S01]  /*e950*/  BAR.SYNC.DEFER_BLOCKING 0x0 ;  /* 0x0000000000007b1d */ /* 0x000fe20000010000 */
[CC--:B--2---:R-:W-:Y:S02]  /*e960*/  LEA R4, P5, R6.reuse, R192.reuse, 0x7 ;  /* 0x000000c006047211 */ /* 0x0c4fe400078a38ff */
[C---:B------:R-:W-:Y:S02]  /*e970*/  LEA R2, P0, R7.reuse, R192, 0x1 ;  /* 0x000000c007027211 */ /* 0x040fe400078008ff */
[-C--:B---3--:R-:W-:Y:S02]  /*e980*/  LEA.HI.X R5, R6, R194.reuse, R5, 0x7, P5 ;  /* 0x000000c206057211 */ /* 0x088fe400028f3c05 */
[----:B------:R-:W-:Y:S01]  /*e990*/  LEA.HI.X R3, R7, R194, R8, 0x1, P0 ;  /* 0x000000c207037211 */ /* 0x000fe200000f0c08 */
[----:B------:R-:W-:-:S02]  /*e9a0*/  IMAD.MOV.U32 R194, RZ, RZ, 0x20 ;  /* 0x00000020ffc27424 */ /* 0x000fc400078e00ff */
[----:B------:R-:W-:Y:S01]  /*e9b0*/  @!PT LDS RZ, [RZ] ;  /* 0x00000000fffff984 */ /* 0x000fe20000000800 */
[----:B------:R-:W-:Y:S01]  /*e9c0*/  @!PT LDS RZ, [RZ] ;  /* 0x00000000fffff984 */ /* 0x000fe20000000800 */
[----:B------:R-:W-:Y:S01]  /*e9d0*/  @!PT LDS RZ, [RZ] ;  /* 0x00000000fffff984 */ /* 0x000fe20000000800 */
[----:B------:R-:W-:Y:S03]  /*e9e0*/  @!P3 LDGSTS.E.BYPASS.LTC128B.128 [R216+0x9000], desc[UR26][R4.64] ;  /* 0x0900000004d8bfae */ /* 0x000fe6000b981a1a */
[----:B------:R-:W-:Y:S01]  /*e9f0*/  SEL R194, R194, 0xffffffe0, !P4 ;  /* 0xffffffe0c2c27807 */ /* 0x000fe20006000000 */
[----:B------:R-:W-:Y:S04]  /*ea00*/  @P3 STS.128 [R216+0x9000], RZ ;  /* 0x009000ffd8003388 */ /* 0x000fe80000000c00 */
[----:B------:R-:W-:Y:S01]  /*ea10*/  @!PT LDS RZ, [RZ] ;  /* 0x00000000fffff984 */ /* 0x000fe20000000800 */
[----:B------:R-:W-:Y:S01]  /*ea20*/  @!PT LDS RZ, [RZ] ;  /* 0x00000000fffff984 */ /* 0x000fe20000000800 */
[----:B------:R-:W-:Y:S01]  /*ea30*/  @!PT LDS RZ, [RZ] ;  /* 0x00000000fffff984 */ /* 0x000fe20000000800 */
[----:B------:R-:W-:Y:S01]  /*ea40*/  @!P2 LDGSTS.E.BYPASS.LTC128B.128 [R216+0xa000], desc[UR26][R4.64+0x40] ;  /* 0x0a00004004d8afae */ /* 0x000fe2000b981a1a */
[----:B------:R-:W-:-:S03]  /*ea50*/  IMAD.IADD R0, R194, 0x1, R52 ;  /* 0x00000001c2007824 */ /* 0x000fc600078e0234 */
        /* <DEDUP_REMOVED lines=22> */
[----:B------:R-:W2:Y:S04]  /*ebc0*/  LDSM.16.M88.4 R28, [R52+0x6800] ;  /* 0x00680000341c783b */ /* 0x000ea80000000200 */
[----:B------:R-:W3:Y:S04]  /*ebd0*/  LDSM.16.M88.4 R36, [R52+0x6000] ;  /* 0x006000003424783b */ /* 0x000ee80000000200 */
[----:B------:R-:W4:Y:S04]  /*ebe0*/  LDSM.16.M88.4 R32, [R52+0x6400] ;  /* 0x006400003420783b */ /* 0x000f280000000200 */
[----:B------:R-:W5:Y:S01]  /*ebf0*/  LDSM.16.M88.4 R24, [R52+0x6c00] ;  /* 0x006c00003418783b */ /* 0x000f620000000200 */
[----:B-1----:R-:W-:-:S03]  /*ec00*/  IADD3 R2, PT, PT, R194, R53, RZ ;  /* 0x00000035c2027210 */ /* 0x002fc60007ffe0ff */
[----:B------:R-:W1:Y:S04]  /*ec10*/  LDSM.16.M88.4 R12, [R53] ;  /* 0x00000000350c783b */ /* 0x000e680000000200 */
[----:B------:R-:W-:Y:S04]  /*ec20*/  LDSM.16.M88.4 R4, [R2+0x1000] ;  /* 0x001000000204783b */ /* 0x000fe80000000200 */
[----:B------:R-:W1:Y:S04]  /*ec30*/  LDSM.16.M88.4 R44, [R0+0x6800] ;  /* 0x00680000002c783b */ /* 0x000e680000000200 */
[----:B------:R-:W1:Y:S04]  /*ec40*/  LDSM.16.M88.4 R20, [R0+0x6000] ;  /* 0x006000000014783b */ /* 0x000e680000000200 */
[----:B------:R-:W1:Y:S04]  /*ec50*/  LDSM.16.M88.4 R40, [R0+0x6c00] ;  /* 0x006c00000028783b */ /* 0x000e680000000200 */
[----:B------:R-:W1:Y:S04]  /*ec60*/  LDSM.16.M88.4 R48, [R0+0x6400] ;  /* 0x006400000030783b */ /* 0x000e680000000200 */
[----:B------:R-:W1:Y:S01]  /*ec70*/  LDSM.16.M88.4 R16, [R2] ;  /* 0x000000000210783b */ /* 0x000e620000000200 */
[C---:B--2---:R-:W-:Y:S03]  /*ec80*/  HMMA.16816.F32.BF16 R60, R8.reuse, R28, RZ ;  /* 0x0000001c083c723c */ /* 0x044fe600000418ff */
[----:B------:R-:W0:Y:S05]  /*ec90*/  LDGDEPBAR ;  /* 0x00000000000079af */ /* 0x000e2a0000000000 */
[C---:B---3--:R-:W-:Y:S08]  /*eca0*/  HMMA.16816.F32.BF16 R104, R8.reuse, R36, RZ ;  /* 0x000000240868723c */ /* 0x048ff000000418ff */
[C---:B----4-:R-:W-:Y:S08]  /*ecb0*/  HMMA.16816.F32.BF16 R64, R8.reuse, R32, RZ ;  /* 0x000000200840723c */ /* 0x050ff000000418ff */
[C---:B-----5:R-:W-:Y:S08]  /*ecc0*/  HMMA.16816.F32.BF16 R56, R8.reuse, R24, RZ ;  /* 0x000000180838723c */ /* 0x060ff000000418ff */
[C---:B------:R-:W-:Y:S08]  /*ecd0*/  HMMA.16816.F32.BF16 R100, R8.reuse, R38, RZ ;  /* 0x000000260864723c */ /* 0x040ff000000418ff */
[C---:B------:R-:W-:Y:S08]  /*ece0*/  HMMA.16816.F32.BF16 R176, R8.reuse, R34, RZ ;  /* 0x0000002208b0723c */ /* 0x040ff000000418ff */
[----:B------:R-:W-:Y:S08]  /*ecf0*/  HMMA.16816.F32.BF16 R172, R8, R30, RZ ;  /* 0x0000001e08ac723c */ /* 0x000ff000000418ff */
[----:B-1----:R-:W-:Y:S08]  /*ed00*/  HMMA.16816.F32.BF16 R192, R12, R36, RZ ;  /* 0x000000240cc0723c */ /* 0x002ff000000418ff */
[----:B------:R-:W-:Y:S08]  /*ed10*/  HMMA.16816.F32.BF16 R8, R8, R26, RZ ;  /* 0x0000001a0808723c */ /* 0x000ff000000418ff */
[----:B------:R-:W-:Y:S08]  /*ed20*/  HMMA.16816.F32.BF16 R36, R12, R38, RZ ;  /* 0x000000260c24723c */ /* 0x000ff000000418ff */
[----:B------:R-:W-:Y:S08]  /*ed30*/  HMMA.16816.F32.BF16 R244, R4, R44, R60 ;  /* 0x0000002c04f4723c */ /* 0x000ff0000004183c */
[----:B------:R-:W-:Y:S08]  /*ed40*/  HMMA.16816.F32.BF16 R184, R12, R28, RZ ;  /* 0x0000001c0cb8723c */ /* 0x000ff000000418ff */
[C---:B------:R-:W-:Y:S08]  /*ed50*/  HMMA.16816.F32.BF16 R228, R4.reuse, R20, R104 ;  /* 0x0000001404e4723c */ /* 0x040ff00000041868 */
[----:B------:R-:W-:Y:S08]  /*ed60*/  HMMA.16816.F32.BF16 R196, R4, R40, R56 ;  /* 0x0000002804c4723c */ /* 0x000ff00000041838 */
[C---:B------:R-:W-:Y:S08]  /*ed70*/  HMMA.16816.F32.BF16 R60, R12.reuse, R30, RZ ;  /* 0x0000001e0c3c723c */ /* 0x040ff000000418ff */
[C---:B------:R-:W-:Y:S08]  /*ed80*/  HMMA.16816.F32.BF16 R188, R12.reuse, R32, RZ ;  /* 0x000000200cbc723c */ /* 0x040ff000000418ff */
[----:B------:R-:W-:Y:S08]  /*ed90*/  HMMA.16816.F32.BF16 R180, R12, R24, RZ ;  /* 0x000000180cb4723c */ /* 0x000ff000000418ff */
[C---:B------:R-:W-:Y:S08]  /*eda0*/  HMMA.16816.F32.BF16 R200, R4.reuse, R48, R64 ;  /* 0x0000003004c8723c */ /* 0x040ff00000041840 */
[C---:B------:R-:W-:Y:S08]  /*edb0*/  HMMA.16816.F32.BF16 R204, R4.reuse, R22, R100 ;  /* 0x0000001604cc723c */ /* 0x040ff00000041864 */
[C---:B------:R-:W-:Y:S08]  /*edc0*/  HMMA.16816.F32.BF16 R176, R4.reuse, R50, R176 ;  /* 0x0000003204b0723c */ /* 0x040ff000000418b0 */
[C---:B------:R-:W-:Y:S08]  /*edd0*/  HMMA.16816.F32.BF16 R172, R4.reuse, R46, R172 ;  /* 0x0000002e04ac723c */ /* 0x040ff000000418ac */
[----:B------:R-:W-:Y:S01]  /*ede0*/  HMMA.16816.F32.BF16 R104, R4, R42, R8 ;  /* 0x0000002a0468723c */ /* 0x000fe20000041808 */
[----:B------:R-:W-:Y:S04]  /*edf0*/  LDSM.16.M88.4 R4, [R53+0x3000] ;  /* 0x003000003504783b */ /* 0x000fe80000000200 */
[----:B------:R-:W-:Y:S03]  /*ee00*/  LDSM.16.M88.4 R8, [R53+0x2000] ;  /* 0x002000003508783b */ /* 0x000fe60000000200 */
[C---:B------:R-:W-:Y:S01]  /*ee10*/  HMMA.16816.F32.BF16 R56, R12.reuse, R34, RZ ;  /* 0x000000220c38723c */ /* 0x040fe200000418ff */
[----:B------:R-:W-:Y:S07]  /*ee20*/  LDSM.16.M88.4 R32, [R52+0x7c00] ;  /* 0x007c00003420783b */ /* 0x000fee0000000200 */
[----:B------:R-:W-:Y:S01]  /*ee30*/  HMMA.16816.F32.BF16 R28, R12, R26, RZ ;  /* 0x0000001a0c1c723c */ /* 0x000fe200000418ff */
[----:B------:R-:W1:Y:S07]  /*ee40*/  LDSM.16.M88.4 R12, [R52+0x7400] ;  /* 0x00740000340c783b */ /* 0x000e6e0000000200 */
[C---:B------:R-:W-:Y:S08]  /*ee50*/  HMMA.16816.F32.BF16 R192, R16.reuse, R20, R192 ;  /* 0x0000001410c0723c */ /* 0x040ff000000418c0 */
[C---:B------:R-:W-:Y:S01]  /*ee60*/  HMMA.16816.F32.BF16 R24, R16.reuse, R22, R36 ;  /* 0x000000161018723c */ /* 0x040fe20000041824 */
[----:B------:R-:W2:Y:S04]  /*ee70*/  LDSM.16.M88.4 R20, [R52+0x7000] ;  /* 0x007000003414783b */ /* 0x000ea80000000200 */
[----:B------:R-:W3:Y:S03]  /*ee80*/  LDSM.16.M88.4 R36, [R52+0x7800] ;  /* 0x007800003424783b */ /* 0x000ee60000000200 */
[C---:B------:R-:W-:Y:S08]  /*ee90*/  HMMA.16816.F32.BF16 R188, R16.reuse, R48, R188 ;  /* 0x0000003010bc723c */ /* 0x040ff000000418bc */
[C---:B------:R-:W-:Y:S08]  /*eea0*/  HMMA.16816.F32.BF16 R48, R16.reuse, R50, R56 ;  /* 0x000000321030723c */ /* 0x040ff00000041838 */
[C---:B------:R-:W-:Y:S08]  /*eeb0*/  HMMA.16816.F32.BF16 R240, R16.reuse, R44, R184 ;  /* 0x0000002c10f0723c */ /* 0x040ff000000418b8 */
[----:B------:R-:W-:Y:S08]  /*eec0*/  HMMA.16816.F32.BF16 R100, R16, R46, R60 ;  /* 0x0000002e1064723c */ /* 0x000ff0000004183c */
[----:B-1----:R-:W-:Y:S08]  /*eed0*/  HMMA.16816.F32.BF16 R44, R4, R12, R200 ;  /* 0x0000000c042c723c */ /* 0x002ff000000418c8 */
[C---:B------:R-:W-:Y:S08]  /*eee0*/  HMMA.16816.F32.BF16 R184, R16.reuse, R40, R180 ;  /* 0x0000002810b8723c */ /* 0x040ff000000418b4 */
[----:B------:R-:W-:Y:S01]  /*eef0*/  HMMA.16816.F32.BF16 R64, R16, R42, R28 ;  /* 0x0000002a1040723c */ /* 0x000fe2000004181c */
[----:B------:R-:W-:Y:S04]  /*ef00*/  LDSM.16.M88.4 R28, [R0+0x7800] ;  /* 0x00780000001c783b */ /* 0x000fe80000000200 */
[----:B------:R-:W-:Y:S03]  /*ef10*/  LDSM.16.M88.4 R16, [R2+0x2000] ;  /* 0x002000000210783b */ /* 0x000fe60000000200 */
[----:B--2---:R-:W-:Y:S08]  /*ef20*/  HMMA.16816.F32.BF16 R56, R4, R22, R204 ;  /* 0x000000160438723c */ /* 0x004ff000000418cc */
[-C--:B------:R-:W-:Y:S08]  /*ef30*/  HMMA.16816.F32.BF16 R200, R8, R20.reuse, R192 ;  /* 0x0000001408c8723c */ /* 0x080ff000000418c0 */
[C---:B------:R-:W-:Y:S08]  /*ef40*/  HMMA.16816.F32.BF16 R60, R4.reuse, R20, R228 ;  /* 0x00000014043c723c */ /* 0x040ff000000418e4 */
[C---:B---3--:R-:W-:Y:S08]  /*ef50*/  HMMA.16816.F32.BF16 R244, R4.reuse, R36, R244 ;  /* 0x0000002404f4723c */ /* 0x048ff000000418f4 */
[C---:B------:R-:W-:Y:S08]  /*ef60*/  HMMA.16816.F32.BF16 R180, R4.reuse, R32, R196 ;  /* 0x0000002004b4723c */ /* 0x040ff000000418c4 */
[C---:B------:R-:W-:Y:S08]  /*ef70*/  HMMA.16816.F32.BF16 R40, R4.reuse, R14, R176 ;  /* 0x0000000e0428723c */ /* 0x040ff000000418b0 */
[C---:B------:R-:W-:Y:S08]  /*ef80*/  HMMA.16816.F32.BF16 R232, R4.reuse, R38, R172 ;  /* 0x0000002604e8723c */ /* 0x040ff000000418ac */
[----:B------:R-:W-:Y:S01]  /*ef90*/  HMMA.16816.F32.BF16 R204, R4, R34, R104 ;  /* 0x0000002204cc723c */ /* 0x000fe20000041868 */
[----:B------:R-:W-:Y:S07]  /*efa0*/  LDSM.16.M88.4 R4, [R2+0x3000] ;  /* 0x003000000204783b */ /* 0x000fee0000000200 */
[C---:B------:R-:W-:Y:S08]  /*efb0*/  HMMA.16816.F32.BF16 R192, R8.reuse, R12, R188 ;  /* 0x0000000c08c0723c */ /* 0x040ff000000418bc */
[C---:B------:R-:W-:Y:S01]  /*efc0*/  HMMA.16816.F32.BF16 R248, R8.reuse, R14, R48 ;  /* 0x0000000e08f8723c */ /* 0x040fe20000041830 */
[----:B------:R-:W1:Y:S07]  /*efd0*/  LDSM.16.M88.4 R12, [R0+0x7000] ;  /* 0x00700000000c783b */ /* 0x000e6e0000000200 */
[C---:B------:R-:W-:Y:S01]  /*efe0*/  HMMA.16816.F32.BF16 R196, R8.reuse, R22, R24 ;  /* 0x0000001608c4723c */ /* 0x040fe20000041818 */
[----:B------:R-:W2:Y:S04]  /*eff0*/  LDSM.16.M88.4 R20, [R0+0x7400] ;  /* 0x007400000014783b */ /* 0x000ea80000000200 */
[----:B------:R-:W3:Y:S03]  /*f000*/  LDSM.16.M88.4 R24, [R0+0x7c00] ;  /* 0x007c00000018783b */ /* 0x000ee60000000200 */
[C---:B------:R-:W-:Y:S08]  /*f010*/  HMMA.16816.F32.BF16 R184, R8.reuse, R32, R184 ;  /* 0x0000002008b8723c */ /* 0x040ff000000418b8 */
[C---:B------:R-:W-:Y:S08]  /*f020*/  HMMA.16816.F32.BF16 R228, R8.reuse, R38, R100 ;  /* 0x0000002608e4723c */ /* 0x040ff00000041864 */
[----:B------:R-:W-:Y:S03]  /*f030*/  HMMA.16816.F32.BF16 R188, R8, R34, R64 ;  /* 0x0000002208bc723c */ /* 0x000fe60000041840 */
[----:B------:R-:W-:Y:S01]  /*f040*/  IMAD.MOV.U32 R48, RZ, RZ, R184 ;  /* 0x000000ffff307224 */ /* 0x000fe200078e00b8 */
[----:B------:R-:W-:Y:S01]  /*f050*/  MOV R32, R186 ;  /* 0x000000ba00207202 */ /* 0x000fe20000000f00 */
[----:B------:R-:W-:-:S02]  /*f060*/  IMAD.MOV.U32 R33, RZ, RZ, R185 ;  /* 0x000000ffff217224 */ /* 0x000fc400078e00b9 */
[----:B------:R-:W-:Y:S01]  /*f070*/  IMAD.MOV.U32 R3, RZ, RZ, R187 ;  /* 0x000000ffff037224 */ /* 0x000fe200078e00bb */
[----:B------:R-:W-:Y:S01]  /*f080*/  HMMA.16816.F32.BF16 R240, R8, R36, R240 ;  /* 0x0000002408f0723c */ /* 0x000fe200000418f0 */
[----:B------:R-:W-:Y:S04]  /*f090*/  LDSM.16.M88.4 R8, [R52+0x8000] ;  /* 0x008000003408783b */ /* 0x000fe80000000200 */
[----:B------:R-:W-:Y:S03]  /*f0a0*/  LDSM.16.M88.4 R36, [R52+0x8800] ;  /* 0x008800003424783b */ /* 0x000fe60000000200 */
[C---:B-1----:R-:W-:Y:S08]  /*f0b0*/  HMMA.16816.F32.BF16 R184, R4.reuse, R12, R60 ;  /* 0x0000000c04b8723c */ /* 0x042ff0000004183c */
[C---:B------:R-:W-:Y:S08]  /*f0c0*/  HMMA.16816.F32.BF16 R176, R4.reuse, R14, R56 ;  /* 0x0000000e04b0723c */ /* 0x040ff00000041838 */
[C---:B--2---:R-:W-:Y:S08]  /*f0d0*/  HMMA.16816.F32.BF16 R172, R4.reuse, R20, R44 ;  /* 0x0000001404ac723c */ /* 0x044ff0000004182c */
[C---:B------:R-:W-:Y:S01]  /*f0e0*/  HMMA.16816.F32.BF16 R104, R4.reuse, R22, R40 ;  /* 0x000000160468723c */ /* 0x040fe20000041828 */
[----:B------:R-:W-:Y:S07]  /*f0f0*/  LDSM.16.M88.4 R40, [R52+0x8400] ;  /* 0x008400003428783b */ /* 0x000fee0000000200 */
[----:B---3--:R-:W-:Y:S01]  /*f100*/  HMMA.16816.F32.BF16 R60, R4, R24, R180 ;  /* 0x00000018043c723c */ /* 0x008fe200000418b4 */
[----:B------:R-:W-:Y:S01]  /*f110*/  MOV R181, R33 ;  /* 0x0000002100b57202 */ /* 0x000fe20000000f00 */
[----:B------:R-:W-:-:S02]  /*f120*/  IMAD.MOV.U32 R182, RZ, RZ, R32 ;  /* 0x000000ffffb67224 */ /* 0x000fc400078e0020 */
[----:B------:R-:W-:Y:S01]  /*f130*/  LDSM.16.M88.4 R32, [R52+0x8c00] ;  /* 0x008c00003420783b */ /* 0x000fe20000000200 */
[----:B------:R-:W-:Y:S02]  /*f140*/  IMAD.MOV.U32 R180, RZ, RZ, R48 ;  /* 0x000000ffffb47224 */ /* 0x000fe400078e0030 */
[----:B------:R-:W-:Y:S01]  /*f150*/  IMAD.MOV.U32 R183, RZ, RZ, R3 ;  /* 0x000000ffffb77224 */ /* 0x000fe200078e0003 */
[----:B------:R-:W-:Y:S01]  /*f160*/  HMMA.16816.F32.BF16 R100, R4, R28, R244 ;  /* 0x0000001c0464723c */ /* 0x000fe200000418f4 */
[----:B------:R-:W-:-:S07]  /*f170*/  IMAD.U32 R3, RZ, RZ, UR20 ;  /* 0x00000014ff037e24 */ /* 0x000fce000f8e00ff */
[C---:B------:R-:W-:Y:S08]  /*f180*/  HMMA.16816.F32.BF16 R64, R4.reuse, R30, R232 ;  /* 0x0000001e0440723c */ /* 0x040ff000000418e8 */
[----:B------:R-:W-:Y:S01]  /*f190*/  HMMA.16816.F32.BF16 R56, R4, R26, R204 ;  /* 0x0000001a0438723c */ /* 0x000fe200000418cc */
[----:B------:R-:W1:Y:S07]  /*f1a0*/  LDSM.16.M88.4 R4, [R53+0x5000] ;  /* 0x005000003504783b */ /* 0x000e6e0000000200 */
[C---:B------:R-:W-:Y:S08]  /*f1b0*/  HMMA.16816.F32.BF16 R48, R16.reuse, R12, R200 ;  /* 0x0000000c1030723c */ /* 0x040ff000000418c8 */
[C---:B------:R-:W-:Y:S01]  /*f1c0*/  HMMA.16816.F32.BF16 R44, R16.reuse, R14, R196 ;  /* 0x0000000e102c723c */ /* 0x040fe200000418c4 */
[----:B------:R-:W2:Y:S07]  /*f1d0*/  LDSM.16.M88.4 R12, [R53+0x4000] ;  /* 0x00400000350c783b */ /* 0x000eae0000000200 */
[C---:B------:R-:W-:Y:S08]  /*f1e0*/  HMMA.16816.F32.BF16 R200, R16.reuse, R20, R192 ;  /* 0x0000001410c8723c */ /* 0x040ff000000418c0 */
[C---:B------:R-:W-:Y:S08]  /*f1f0*/  HMMA.16816.F32.BF16 R192, R16.reuse, R26, R188 ;  /* 0x0000001a10c0723c */ /* 0x040ff000000418bc */
[----:B------:R-:W-:Y:S01]  /*f200*/  HMMA.16816.F32.BF16 R196, R16, R24, R180 ;  /* 0x0000001810c4723c */ /* 0x000fe200000418b4 */
[----:B------:R-:W-:Y:S07]  /*f210*/  LDSM.16.M88.4 R24, [R0+0x8400] ;  /* 0x008400000018783b */ /* 0x000fee0000000200 */
[C---:B-1----:R-:W-:Y:S08]  /*f220*/  HMMA.16816.F32.BF16 R188, R4.reuse, R8, R184 ;  /* 0x0000000804bc723c */ /* 0x042ff000000418b8 */
[C---:B------:R-:W-:Y:S08]  /*f230*/  HMMA.16816.F32.BF16 R184, R4.reuse, R10, R176 ;  /* 0x0000000a04b8723c */ /* 0x040ff000000418b0 */
[C---:B------:R-:W-:Y:S08]  /*f240*/  HMMA.16816.F32.BF16 R180, R4.reuse, R40, R172 ;  /* 0x0000002804b4723c */ /* 0x040ff000000418ac */
[C---:B------:R-:W-:Y:S08]  /*f250*/  HMMA.16816.F32.BF16 R176, R4.reuse, R42, R104 ;  /* 0x0000002a04b0723c */ /* 0x040ff00000041868 */
[C---:B------:R-:W-:Y:S08]  /*f260*/  HMMA.16816.F32.BF16 R172, R4.reuse, R36, R100 ;  /* 0x0000002404ac723c */ /* 0x040ff00000041864 */
[----:B------:R-:W-:Y:S08]  /*f270*/  HMMA.16816.F32.BF16 R104, R4, R38, R64 ;  /* 0x000000260468723c */ /* 0x000ff00000041840 */
[C---:B------:R-:W-:Y:S08]  /*f280*/  HMMA.16816.F32.BF16 R240, R16.reuse, R28, R240 ;  /* 0x0000001c10f0723c */ /* 0x040ff000000418f0 */
[----:B------:R-:W-:Y:S01]  /*f290*/  HMMA.16816.F32.BF16 R228, R16, R30, R228 ;  /* 0x0000001e10e4723c */ /* 0x000fe200000418e4 */
[----:B------:R-:W-:Y:S07]  /*f2a0*/  LDSM.16.M88.4 R28, [R0+0x8000] ;  /* 0x00800000001c783b */ /* 0x000fee0000000200 */
[C---:B------:R-:W-:Y:S08]  /*f2b0*/  HMMA.16816.F32.BF16 R100, R4.reuse, R32, R60 ;  /* 0x000000200464723c */ /* 0x040ff0000004183c */
[----:B------:R-:W-:Y:S01]  /*f2c0*/  HMMA.16816.F32.BF16 R64, R4, R34, R56 ;  /* 0x000000220440723c */ /* 0x000fe20000041838 */
[----:B------:R-:W1:Y:S07]  /*f2d0*/  LDSM.16.M88.4 R4, [R2+0x5000] ;  /* 0x005000000204783b */ /* 0x000e6e0000000200 */
[----:B------:R-:W-:Y:S01]  /*f2e0*/  HMMA.16816.F32.BF16 R248, R16, R22, R248 ;  /* 0x0000001610f8723c */ /* 0x000fe200000418f8 */
[----:B------:R-:W3:Y:S04]  /*f2f0*/  LDSM.16.M88.4 R20, [R0+0x8800] ;  /* 0x008800000014783b */ /* 0x000ee80000000200 */
[----:B------:R4:W5:Y:S03]  /*f300*/  LDSM.16.M88.4 R16, [R0+0x8c00] ;  /* 0x008c00000010783b */ /* 0x0009660000000200 */
[C---:B--2---:R-:W-:Y:S08]  /*f310*/  HMMA.16816.F32.BF16 R60, R12.reuse, R8, R48 ;  /* 0x000000080c3c723c */ /* 0x044ff00000041830 */
[----:B------:R-:W-:Y:S01]  /*f320*/  HMMA.16816.F32.BF16 R56, R12, R10, R44 ;  /* 0x0000000a0c38723c */ /* 0x000fe2000004182c */
[----:B------:R2:W5:Y:S01]  /*f330*/  LDSM.16.M88.4 R8, [R2+0x4000] ;  /* 0x004000000208783b */ /* 0x0005620000000200 */
[----:B------:R-:W-:-:S06]  /*f340*/  DEPBAR.LE SB0, 0x0 ;  /* 0x000080000000791a */ /* 0x000fcc0000000000 */
[----:B------:R-:W-:Y:S01]  /*f350*/  HMMA.16816.F32.BF16 R52, R12, R40, R200 ;  /* 0x000000280c34723c */ /* 0x000fe200000418c8 */
[----:B----4-:R-:W-:-:S07]  /*f360*/  SHF.L.U32 R0, R213, 0x1, RZ ;  /* 0x00000001d5007819 */ /* 0x010fce00000006ff */
[----:B------:R-:W-:Y:S01]  /*f370*/  HMMA.16816.F32.BF16 R48, R12, R42, R248 ;  /* 0x0000002a0c30723c */ /* 0x000fe200000418f8 */
[----:B------:R-:W-:Y:S02]  /*f380*/  LOP3.LUT R239, R0, 0x6, RZ, 0xc0, !PT ;  /* 0x0000000600ef7812 */ /* 0x000fe400078ec0ff */
[----:B------:R-:W-:-:S03]  /*f390*/  IADD3 R0, PT, PT, R217, 0x40, RZ ;  /* 0x00000040d9007810 */ /* 0x000fc60007ffe0ff */
[----:B------:R4:W-:Y:S02]  /*f3a0*/  STL [R1+0x5c], R239 ;  /* 0x00005cef01007387 */ /* 0x0009e40000100800 */
[----:B------:R-:W-:Y:S01]  /*f3b0*/  HMMA.16816.F32.BF16 R44, R12, R36, R240 ;  /* 0x000000240c2c723c */ /* 0x000fe200000418f0 */
[----:B--2---:R-:W-:-:S07]  /*f3c0*/  VIADD R2, R217, 0x8 ;  /* 0x00000008d9027836 */ /* 0x004fce0000000000 */
[C---:B------:R-:W-:Y:S08]  /*f3d0*/  HMMA.16816.F32.BF16 R40, R12.reuse, R38, R228 ;  /* 0x000000260c28723c */ /* 0x040ff000000418e4 */
[C---:B------:R-:W-:Y:S08]  /*f3e0*/  HMMA.16816.F32.BF16 R36, R12.reuse, R32, R196 ;  /* 0x000000200c24723c */ /* 0x040ff000000418c4 */
[----:B------:R-:W-:Y:S08]  /*f3f0*/  HMMA.16816.F32.BF16 R12, R12, R34, R192 ;  /* 0x000000220c0c723c */ /* 0x000ff000000418c0 */
[C---:B-1----:R-:W-:Y:S08]  /*f400*/  HMMA.16816.F32.BF16 R196, R4.reuse, R30, R184 ;  /* 0x0000001e04c4723c */ /* 0x042ff000000418b8 */
[C---:B------:R-:W-:Y:S08]  /*f410*/  HMMA.16816.F32.BF16 R188, R4.reuse, R28, R188 ;  /* 0x0000001c04bc723c */ /* 0x040ff000000418bc */
[C---:B------:R-:W-:Y:S08]  /*f420*/  HMMA.16816.F32.BF16 R228, R4.reuse, R24, R180 ;  /* 0x0000001804e4723c */ /* 0x040ff000000418b4 */
[C---:B------:R-:W-:Y:S08]  /*f430*/  HMMA.16816.F32.BF16 R204, R4.reuse, R26, R176 ;  /* 0x0000001a04cc723c */ /* 0x040ff000000418b0 */
[C---:B---3--:R-:W-:Y:S08]  /*f440*/  HMMA.16816.F32.BF16 R192, R4.reuse, R20, R172 ;  /* 0x0000001404c0723c */ /* 0x048ff000000418ac */
[C---:B------:R-:W-:Y:S08]  /*f450*/  HMMA.16816.F32.BF16 R184, R4.reuse, R22, R104 ;  /* 0x0000001604b8723c */ /* 0x040ff00000041868 */
[C---:B-----5:R-:W-:Y:S08]  /*f460*/  HMMA.16816.F32.BF16 R200, R4.reuse, R16, R100 ;  /* 0x0000001004c8723c */ /* 0x060ff00000041864 */
[----:B------:R-:W-:Y:S01]  /*f470*/  HMMA.16816.F32.BF16 R232, R4, R18, R64 ;  /* 0x0000001204e8723c */ /* 0x000fe20000041840 */
[----:B------:R-:W-:-:S02]  /*f480*/  IMAD R4, R3, 0x40, R239 ;  /* 0x0000004003047824 */ /* 0x000fc400078e02ef */
[----:B------:R-:W-:Y:S02]  /*f490*/  VIADD R3, R217, 0x48 ;  /* 0x00000048d9037836 */ /* 0x000fe40000000000 */
[C---:B------:R-:W-:Y:S01]  /*f4a0*/  VIADD R7, R4.reuse, 0xffffff50 ;  /* 0xffffff5004077836 */ /* 0x040fe20000000000 */
[C---:B------:R-:W-:Y:S01]  /*f4b0*/  IADD3 R6, PT, PT, R4.reuse, -0xa8, RZ ;  /* 0xffffff5804067810 */ /* 0x040fe20007ffe0ff */
[C---:B------:R-:W-:Y:S01]  /*f4c0*/  VIADD R5, R4.reuse, 0xffffff60 ;  /* 0xffffff6004057836 */ /* 0x040fe20000000000 */
[C---:B------:R-:W-:Y:S08]  /*f4d0*/  HMMA.16816.F32.BF16 R176, R8.reuse, R30, R56 ;  /* 0x0000001e08b0723c */ /* 0x040ff00000041838 */
[----:B------:R-:W-:Y:S01]  /*f4e0*/  HMMA.16816.F32.BF16 R56, R8, R16, R36 ;  /* 0x000000100838723c */ /* 0x000fe20000041824 */
[----:B------:R-:W-:-:S02]  /*f4f0*/  IADD3 R17, PT, PT, R4, -0xc0, RZ ;  /* 0xffffff4004117810 */ /* 0x000fc40007ffe0ff */
[----:B------:R-:W-:Y:S02]  /*f500*/  IADD3 R16, PT, PT, R4, -0x90, RZ ;  /* 0xffffff7004107810 */ /* 0x000fe40007ffe0ff */
[-C--:B------:R-:W-:Y:S02]  /*f510*/  ISETP.GT.AND P0, PT, R217, R17.reuse, PT ;  /* 0x00000011d900720c */ /* 0x080fe40003f04270 */
[-C--:B------:R-:W-:Y:S01]  /*f520*/  ISETP.GT.AND P6, PT, R2, R17.reuse, PT ;  /* 0x000000110200720c */ /* 0x080fe20003fc4270 */
[----:B------:R-:W-:Y:S01]  /*f530*/  HMMA.16816.F32.BF16 R100, R8, R28, R60 ;  /* 0x0000001c0864723c */ /* 0x000fe2000004183c */
[----:B------:R-:W-:Y:S01]  /*f540*/  BAR.SYNC.DEFER_BLOCKING 0x0 ;  /* 0x0000000000007b1d */ /* 0x000fe20000010000 */
[----:B------:R-:W-:Y:S02]  /*f550*/  ISETP.GT.AND P5, PT, R0, R17, PT ;  /* 0x000000110000720c */ /* 0x000fe40003fa4270 */
[----:B------:R-:W-:-:S04]  /*f560*/  P2R R33, PR, RZ, 0x1 ;  /* 0x00000001ff217803 */ /* 0x000fc80000000000 */
[C---:B------:R-:W-:Y:S08]  /*f570*/  HMMA.16816.F32.BF16 R180, R8.reuse, R24, R52 ;  /* 0x0000001808b4723c */ /* 0x040ff00000041834 */
[C---:B------:R-:W-:Y:S08]  /*f580*/  HMMA.16816.F32.BF16 R172, R8.reuse, R26, R48 ;  /* 0x0000001a08ac723c */ /* 0x040ff00000041830 */
[C---:B------:R-:W-:Y:S08]  /*f590*/  HMMA.16816.F32.BF16 R104, R8.reuse, R20, R44 ;  /* 0x000000140868723c */ /* 0x040ff0000004182c */
[C---:B------:R-:W-:Y:S08]  /*f5a0*/  HMMA.16816.F32.BF16 R60, R8.reuse, R22, R40 ;  /* 0x00000016083c723c */ /* 0x040ff00000041828 */
[----:B------:R-:W-:Y:S01]  /*f5b0*/  HMMA.16816.F32.BF16 R64, R8, R18, R12 ;  /* 0x000000120840723c */ /* 0x000fe2000004180c */
[C---:B------:R-:W-:Y:S01]  /*f5c0*/  VIADD R15, R4.reuse, 0xffffff41 ;  /* 0xffffff41040f7836 */ /* 0x040fe20000000000 */
[C---:B------:R-:W-:Y:S01]  /*f5d0*/  IADD3 R14, PT, PT, R4.reuse, -0xb7, RZ ;  /* 0xffffff49040e7810 */ /* 0x040fe20007ffe0ff */
[C---:B------:R-:W-:Y:S01]  /*f5e0*/  VIADD R8, R4.reuse, 0xffffff48 ;  /* 0xffffff4804087836 */ /* 0x040fe20000000000 */
[C---:B------:R-:W-:Y:S01]  /*f5f0*/  IADD3 R11, PT, PT, R4.reuse, -0x9f, RZ ;  /* 0xffffff61040b7810 */ /* 0x040fe20007ffe0ff */
[----:B------:R-:W-:-:S02]  /*f600*/  VIADD R13, R4, 0xffffff51 ;  /* 0xffffff51040d7836 */ /* 0x000fc40000000000 */
[C---:B------:R-:W-:Y:S02]  /*f610*/  VIADD R12, R4.reuse, 0xffffff59 ;  /* 0xffffff59040c7836 */ /* 0x040fe40000000000 */
[C---:B------:R-:W-:Y:S02]  /*f620*/  VIADD R10, R4.reuse, 0xffffff68 ;  /* 0xffffff68040a7836 */ /* 0x040fe40000000000 */
[C---:B------:R-:W-:Y:S02]  /*f630*/  VIADD R19, R4.reuse, 0xffffff69 ;  /* 0xffffff6904137836 */ /* 0x040fe40000000000 */
[C---:B------:R-:W-:Y:S02]  /*f640*/  VIADD R18, R4.reuse, 0xffffff71 ;  /* 0xffffff7104127836 */ /* 0x040fe40000000000 */
[C---:B------:R-:W-:Y:S01]  /*f650*/  VIADD R9, R4.reuse, 0xffffff78 ;  /* 0xffffff7804097836 */ /* 0x040fe20000000000 */
[----:B------:R-:W-:Y:S01]  /*f660*/  IADD3 R4, PT, PT, R4, -0x87, RZ ;  /* 0xffffff7904047810 */ /* 0x000fe20007ffe0ff */
[----:B----4-:R-:W-:Y:S06]  /*f670*/  BRA.U !UP1, `(.L_x_549) ;  /* 0x0000000509307547 */ /* 0x010fec000b800000 */
[----:B------:R-:W2:Y:S04]  /*f680*/  LDL R252, [R1+0x18] ;  /* 0x0000180001fc7983 */ /* 0x000ea80000100800 */
[----:B------:R-:W3:Y:S01]  /*f690*/  LDL R239, [R1+0x14] ;  /* 0x0000140001ef7983 */ /* 0x000ee20000100800 */
[----:B------:R-:W-:Y:S01]  /*f6a0*/  USHF.L.U32 UR4, UR10, 0x6, URZ ;  /* 0x000000060a047899 */ /* 0x000fe200080006ff */
[----:B------:R-:W-:Y:S01]  /*f6b0*/  IMAD.U32 R20, RZ, RZ, UR31 ;  /* 0x0000001fff147e24 */ /* 0x000fe2000f8e00ff */
[----:B------:R-:W-:Y:S01]  /*f6c0*/  UIADD3 UR7, UPT, UPT, UR20, -0x4, URZ ;  /* 0xfffffffc14077890 */ /* 0x000fe2000fffe0ff */
[----:B------:R-:W-:Y:S01]  /*f6d0*/  IMAD.U32 R21, RZ, RZ, UR30 ;  /* 0x0000001eff157e24 */ /* 0x000fe2000f8e00ff */
[----:B------:R-:W-:Y:S02]  /*f6e0*/  USHF.L.U64.HI UR10, UR10, 0x6, UR11 ;  /* 0x000000060a0a7899 */ /* 0x000fe4000801020b */
[----:B------:R-:W-:Y:S01]  /*f6f0*/  IMAD.U32 R22, RZ, RZ, UR4 ;  /* 0x00000004ff167e24 */ /* 0x000fe2000f8e00ff */
[----:B------:R-:W-:-:S02]  /*f700*/  UIMAD.WIDE.U32 UR8, UR4, UR7, URZ ;  /* 0x00000007040872a5 */ /* 0x000fc4000f8e00ff */
[----:B------:R-:W-:Y:S01]  /*f710*/  UIMAD UR10, UR10, UR7, URZ ;  /* 0x000000070a0a72a4 */ /* 0x000fe2000f8e02ff */
[----:B------:R-:W-:Y:S01]  /*f720*/  @!P3 IMAD.WIDE.U32 R20, R22, UR7, R20 ;  /* 0x000000071614bc25 */ /* 0x000fe2000f8e0014 */
[----:B------:R-:W-:Y:S02]  /*f730*/  VOTEU.ALL UP0, P2 ;  /* 0x0000000000ff7886 */ /* 0x000fe40001000000 */
[----:B------:R-:W-:Y:S01]  /*f740*/  UIADD3 UR4, UPT, UPT, UR9, UR10, URZ ;  /* 0x0000000a09047290 */ /* 0x000fe2000fffe0ff */
[----:B------:R-:W-:Y:S01]  /*f750*/  IMAD.U32 R32, RZ, RZ, UR8 ;  /* 0x00000008ff207e24 */ /* 0x000fe2000f8e00ff */
[----:B------:R-:W-:Y:S02]  /*f760*/  @!P3 IADD3 R21, PT, PT, R21, UR10, RZ ;  /* 0x0000000a1515bc10 */ /* 0x000fe4000fffe0ff */
[----:B--2---:R-:W-:-:S04]  /*f770*/  @!P3 LEA R30, P0, R20, R252, 0x1 ;  /* 0x000000fc141eb211 */ /* 0x004fc800078008ff */
[----:B---3--:R-:W-:Y:S01]  /*f780*/  @!P3 LEA.HI.X R31, R20, R239, R21, 0x1, P0 ;  /* 0x000000ef141fb211 */ /* 0x008fe200000f0c15 */
[----:B------:R-:W-:Y:S02]  /*f790*/  IMAD.U32 R20, RZ, RZ, UR31 ;  /* 0x0000001fff147e24 */ /* 0x000fe4000f8e00ff */
[----:B------:R-:W-:Y:S02]  /*f7a0*/  IMAD.U32 R21, RZ, RZ, UR30 ;  /* 0x0000001eff157e24 */ /* 0x000fe4000f8e00ff */
[----:B------:R-:W-:-:S05]  /*f7b0*/  @!P2 IMAD.WIDE.U32 R20, R22, UR7, R20 ;  /* 0x000000071614ac25 */ /* 0x000fca000f8e0014 */
[----:B------:R-:W-:Y:S02]  /*f7c0*/  @!P2 IADD3 R21, PT, PT, R21, UR10, RZ ;  /* 0x0000000a1515ac10 */ /* 0x000fe4000fffe0ff */
[----:B------:R-:W-:-:S04]  /*f7d0*/  @!P2 LEA R28, P0, R20, R252, 0x1 ;  /* 0x000000fc141ca211 */ /* 0x000fc800078008ff */
[----:B------:R-:W-:Y:S01]  /*f7e0*/  @!P2 LEA.HI.X R29, R20, R239, R21, 0x1, P0 ;  /* 0x000000ef141da211 */ /* 0x000fe200000f0c15 */
[----:B------:R-:W-:Y:S02]  /*f7f0*/  IMAD.U32 R20, RZ, RZ, UR31 ;  /* 0x0000001fff147e24 */ /* 0x000fe4000f8e00ff */
[----:B------:R-:W-:Y:S02]  /*f800*/  IMAD.U32 R21, RZ, RZ, UR30 ;  /* 0x0000001eff157e24 */ /* 0x000fe4000f8e00ff */
[----:B------:R-:W-:-:S04]  /*f810*/  @!P1 IMAD.WIDE.U32 R20, R22, UR7, R20 ;  /* 0x0000000716149c25 */ /* 0x000fc8000f8e0014 */
[----:B------:R-:W-:Y:S01]  /*f820*/  IMAD.U32 R22, RZ, RZ, UR8 ;  /* 0x00000008ff167e24 */ /* 0x000fe2000f8e00ff */
[----:B------:R-:W-:Y:S02]  /*f830*/  @!P1 IADD3 R21, PT, PT, R21, UR10, RZ ;  /* 0x0000000a15159c10 */ /* 0x000fe4000fffe0ff */
[----:B------:R-:W-:-:S04]  /*f840*/  @!P1 LEA R26, P0, R20, R252, 0x1 ;  /* 0x000000fc141a9211 */ /* 0x000fc800078008ff */
[----:B------:R-:W-:Y:S01]  /*f850*/  @!P1 LEA.HI.X R27, R20, R239, R21, 0x1, P0 ;  /* 0x000000ef141b9211 */ /* 0x000fe200000f0c15 */
[----:B------:R-:W-:Y:S01]  /*f860*/  IMAD.U32 R20, RZ, RZ, UR8 ;  /* 0x00000008ff147e24 */ /* 0x000fe2000f8e00ff */
[----:B------:R-:W-:Y:S01]  /*f870*/  MOV R21, UR4 ;  /* 0x0000000400157c02 */ /* 0x000fe20008000f00 */
[----:B------:R-:W-:Y:S01]  /*f880*/  @!UP0 UIADD3 UR4, UPT, UPT, UR10, UR9, URZ ;  /* 0x000000090a048290 */ /* 0x000fe2000fffe0ff */
[----:B------:R-:W-:Y:S02]  /*f890*/  VOTEU.ALL UP0, P1 ;  /* 0x0000000000ff7886 */ /* 0x000fe40000800000 */
[----:B------:R-:W-:-:S03]  /*f8a0*/  @!P3 LEA R24, P0, R20, R252, 0x1 ;  /* 0x000000fc1418b211 */ /* 0x000fc600078008ff */
[----:B------:R-:W-:Y:S01]  /*f8b0*/  IMAD.U32 R20, RZ, RZ, UR4 ;  /* 0x00000004ff147e24 */ /* 0x000fe2000f8e00ff */
[CC--:B------:R-:W-:Y:S01]  /*f8c0*/  @!P3 LEA.HI.X R25, R22.reuse, R239.reuse, R21, 0x1, P0 ;  /* 0x000000ef1619b211 */ /* 0x0c0fe200000f0c15 */
[----:B------:R-:W-:Y:S01]  /*f8d0*/  IMAD.U32 R21, RZ, RZ, UR8 ;  /* 0x00000008ff157e24 */ /* 0x000fe2000f8e00ff */
[----:B------:R-:W-:Y:S01]  /*f8e0*/  @!P2 LEA R22, P0, R22, R252, 0x1 ;  /* 0x000000fc1616a211 */ /* 0x000fe200078008ff */
[----:B------:R-:W-:Y:S02]  /*f8f0*/  @!UP0 UIADD3 UR10, UPT, UPT, UR10, UR9, URZ ;  /* 0x000000090a0a8290 */ /* 0x000fe4000fffe0ff */
[----:B------:R-:W-:Y:S01]  /*f900*/  @!PT LDS RZ, [RZ] ;  /* 0x00000000fffff984 */ /* 0x000fe20000000800 */
[----:B------:R-:W-:Y:S01]  /*f910*/  @!PT LDS RZ, [RZ] ;  /* 0x00000000fffff984 */ /* 0x000fe20000000800 */
[----:B------:R-:W-:Y:S01]  /*f920*/  @!PT LDS RZ, [RZ] ;  /* 0x00000000fffff984 */ /* 0x000fe20000000800 */
[----:B------:R1:W-:Y:S01]  /*f930*/  @!P3 LDGSTS.E.BYPASS.LTC128B.128 [R216+0x6000], desc[UR26][R24.64] ;  /* 0x0600000018d8bfae */ /* 0x0003e2000b981a1a */
[----:B------:R-:W-:Y:S02]  /*f940*/  @!P2 LEA.HI.X R23, R21, R239, R20, 0x1, P0 ;  /* 0x000000ef1517a211 */ /* 0x000fe400000f0c14 */
[----:B------:R-:W-:Y:S01]  /*f950*/  MOV R20, UR8 ;  /* 0x0000000800147c02 */ /* 0x000fe20008000f00 */
[----:B------:R1:W-:Y:S01]  /*f960*/  @P3 STS.128 [R216+0x6000], RZ ;  /* 0x006000ffd8003388 */ /* 0x0003e20000000c00 */
[----:B------:R-:W-:-:S02]  /*f970*/  MOV R21, UR10 ;  /* 0x0000000a00157c02 */ /* 0x000fc40008000f00 */
[----:B------:R-:W-:Y:S01]  /*f980*/  @!P1 LEA R20, P0, R20, R252, 0x1 ;  /* 0x000000fc14149211 */ /* 0x000fe200078008ff */
        /* <DEDUP_REMOVED lines=26> */
[----:B------:R-:W0:Y:S02]  /*fb30*/  LDGDEPBAR ;  /* 0x00000000000079af */ /* 0x000e240000000000 */
.L_x_549:
[----:B------:R-:W2:Y:S01]  /*fb40*/  LDL.64 R244, [R1+0x68] ;  /* 0x0000680001f47983 */ /* 0x000ea20000100a00 */
[----:B------:R-:W-:Y:S02]  /*fb50*/  ISETP.GT.AND P0, PT, R3, R17, PT ;  /* 0x000000110300720c */ /* 0x000fe40003f04270 */
[----:B------:R-:W-:Y:S01]  /*fb60*/  ISETP.GT.AND P1, PT, R2, R8, PT ;  /* 0x000000080200720c */ /* 0x000fe20003f24270 */
[----:B------:R-:W3:Y:S01]  /*fb70*/  LDL.LU R55, [R1+0x40] ;  /* 0x0000400001377983 */ /* 0x000ee20000300800 */
[----:B------:R-:W-:Y:S02]  /*fb80*/  ISETP.NE.AND P3, PT, R33, RZ, PT ;  /* 0x000000ff2100720c */ /* 0x000fe40003f65270 */
[----:B-1----:R-:W-:Y:S01]  /*fb90*/  FSEL R21, R102, -INF , !P6 ;  /* 0xff80000066157808 */ /* 0x002fe20007000000 */
[----:B------:R-:W4:Y:S01]  /*fba0*/  LDL.64 R246, [R1+0x48] ;  /* 0x0000480001f67983 */ /* 0x000f220000100a00 */
[----:B------:R-:W-:Y:S02]  /*fbb0*/  ISETP.GT.AND P2, PT, R2, R15, PT ;  /* 0x0000000f0200720c */ /* 0x000fe40003f44270 */
[----:B------:R-:W-:Y:S01]  /*fbc0*/  FSEL R20, R188, -INF , !P5 ;  /* 0xff800000bc147808 */ /* 0x000fe20006800000 */
[----:B------:R-:W5:Y:S01]  /*fbd0*/  LDL.LU R239, [R1+0x3c] ;  /* 0x00003c0001ef7983 */ /* 0x000f620000300800 */
[----:B------:R-:W-:Y:S01]  /*fbe0*/  SHF.R.U32.HI R252, RZ, 0x5, R213 ;  /* 0x00000005fffc7819 */ /* 0x000fe200000116d5 */
[----:B------:R-:W-:-:S02]  /*fbf0*/  USHF.L.U32 UR7, UR6, 0x1, URZ ;  /* 0x0000000106077899 */ /* 0x000fc400080006ff */
[----:B------:R-:W5:Y:S01]  /*fc00*/  LDL.LU R242, [R1+0x38] ;  /* 0x0000380001f27983 */ /* 0x000f620000300800 */
[----:B------:R-:W1:Y:S03]  /*fc10*/  LDCU UR4, c[0x0][0x45c] ;  /* 0x00008b80ff0477ac */ /* 0x000e660008000800 */
[----:B------:R-:W2:Y:S04]  /*fc20*/  LDL.64 R250, [R1+0x50] ;  /* 0x0000500001fa7983 */ /* 0x000ea80000100a00 */
[----:B------:R-:W4:Y:S04]  /*fc30*/  LDL.64 R240, [R1+0x60] ;  /* 0x0000600001f07983 */ /* 0x000f280000100a00 */
[----:B------:R-:W5:Y:S01]  /*fc40*/  LDL.64 R248, [R1+0x70] ;  /* 0x0000700001f87983 */ /* 0x000f620000100a00 */
[----:B------:R-:W-:-:S02]  /*fc50*/  FSEL R23, R190, -INF , !P0 ;  /* 0xff800000be177808 */ /* 0x000fc40004000000 */
[C---:B------:R-:W-:Y:S02]  /*fc60*/  ISETP.GT.AND P0, PT, R2.reuse, R6, PT ;  /* 0x000000060200720c */ /* 0x040fe40003f04270 */
[----:B------:R-:W-:Y:S02]  /*fc70*/  ISETP.GT.AND P6, PT, R2, R7, PT ;  /* 0x000000070200720c */ /* 0x000fe40003fc4270 */
[----:B------:R-:W-:Y:S02]  /*fc80*/  FSEL R35, R174, -INF , !P0 ;  /* 0xff800000ae237808 */ /* 0x000fe40004000000 */
[----:B------:R-:W-:Y:S02]  /*fc90*/  FSEL R27, R178, -INF , !P1 ;  /* 0xff800000b21b7808 */ /* 0x000fe40004800000 */
[C---:B------:R-:W-:Y:S02]  /*fca0*/  ISETP.GT.AND P0, PT, R2.reuse, R16, PT ;  /* 0x000000100200720c */ /* 0x040fe40003f04270 */
[----:B------:R-:W-:-:S02]  /*fcb0*/  ISETP.GT.AND P1, PT, R2, R5, PT ;  /* 0x000000050200720c */ /* 0x000fc40003f24270 */
[----:B------:R-:W-:Y:S02]  /*fcc0*/  FSEL R22, R100, -INF , !P3 ;  /* 0xff80000064167808 */ /* 0x000fe40005800000 */
[C---:B------:R-:W-:Y:S02]  /*fcd0*/  ISETP.GT.AND P5, PT, R2.reuse, R13, PT ;  /* 0x0000000d0200720c */ /* 0x040fe40003fa4270 */
[----:B------:R-:W-:Y:S02]  /*fce0*/  ISETP.GT.AND P3, PT, R2, R14, PT ;  /* 0x0000000e0200720c */ /* 0x000fe40003f64270 */
[----:B------:R-:W-:Y:S02]  /*fcf0*/  FSEL R31, R182, -INF , !P6 ;  /* 0xff800000b61f7808 */ /* 0x000fe40007000000 */
[----:B------:R-:W-:Y:S02]  /*fd00*/  FSEL R45, R58, -INF , !P0 ;  /* 0xff8000003a2d7808 */ /* 0x000fe40004000000 */
[----:B------:R-:W-:-:S02]  /*fd10*/  FSEL R24, R103, -INF , !P2 ;  /* 0xff80000067187808 */ /* 0x000fc40005000000 */
[----:B------:R-:W-:Y:S02]  /*fd20*/  ISETP.GT.AND P6, PT, R2, R10, PT ;  /* 0x0000000a0200720c */ /* 0x000fe40003fc4270 */
[----:B------:R-:W-:Y:S02]  /*fd30*/  FSEL R39, R106, -INF , !P1 ;  /* 0xff8000006a277808 */ /* 0x000fe40004800000 */
[----:B------:R-:W-:Y:S02]  /*fd40*/  ISETP.GT.AND P0, PT, R0, R14, PT ;  /* 0x0000000e0000720c */ /* 0x000fe40003f04270 */
[C---:B------:R-:W-:Y:S02]  /*fd50*/  ISETP.GT.AND P2, PT, R2.reuse, R12, PT ;  /* 0x0000000c0200720c */ /* 0x040fe40003f44270 */
[----:B------:R-:W-:Y:S02]  /*fd60*/  FSEL R32, R183, -INF , !P5 ;  /* 0xff800000b7207808 */ /* 0x000fe40006800000 */
        /* <DEDUP_REMOVED lines=10> */
[----:B------:R-:W-:Y:S02]  /*fe10*/  ISETP.GT.AND P2, PT, R2, R18, PT ;  /* 0x000000120200720c */ /* 0x000fe40003f44270 */
[----:B------:R-:W-:Y:S02]  /*fe20*/  FSEL R44, R63, -INF , !P5 ;  /* 0xff8000003f2c7808 */ /* 0x000fe40006800000 */
[----:B------:R-:W-:-:S02]  /*fe30*/  ISETP.GT.AND P1, PT, R0, R13, PT ;  /* 0x0000000d0000720c */ /* 0x000fc40003f24270 */
[----:B------:R-:W-:Y:S02]  /*fe40*/  FSEL R40, R107, -INF , !P3 ;  /* 0xff8000006b287808 */ /* 0x000fe40005800000 */
[----:B------:R-:W-:Y:S02]  /*fe50*/  ISETP.GT.AND P5, PT, R0, R8, PT ;  /* 0x000000080000720c */ /* 0x000fe40003fa4270 */
[----:B------:R-:W-:Y:S02]  /*fe60*/  ISETP.GT.AND P3, PT, R2, R4, PT ;  /* 0x000000040200720c */ /* 0x000fe40003f64270 */
[----:B------:R-:W-:Y:S02]  /*fe70*/  FSEL R2, R189, -INF , !P6 ;  /* 0xff800000bd027808 */ /* 0x000fe40007000000 */
[----:B------:R-:W-:Y:S02]  /*fe80*/  FSEL R37, R192, -INF , !P0 ;  /* 0xff800000c0257808 */ /* 0x000fe40004000000 */
[----:B------:R-:W-:Y:S01]  /*fe90*/  FSEL R47, R59, -INF , !P2 ;  /* 0xff8000003b2f7808 */ /* 0x000fe20005000000 */
[----:B------:R-:W5:Y:S01]  /*fea0*/  LDL.LU R192, [R1] ;  /* 0x0000000001c07983 */ /* 0x000f620000300800 */
[----:B------:R-:W-:-:S02]  /*feb0*/  ISETP.GT.AND P6, PT, R0, R6, PT ;  /* 0x000000060000720c */ /* 0x000fc40003fc4270 */
[----:B------:R-:W-:Y:S02]  /*fec0*/  FSEL R30, R229, -INF , !P1 ;  /* 0xff800000e51e7808 */ /* 0x000fe40004800000 */
[----:B------:R-:W-:Y:S02]  /*fed0*/  ISETP.GT.AND P2, PT, R0, R7, PT ;  /* 0x000000070000720c */ /* 0x000fe40003f44270 */
[----:B------:R-:W-:Y:S02]  /*fee0*/  FSEL R25, R196, -INF , !P5 ;  /* 0xff800000c4197808 */ /* 0x000fe40006800000 */
[C---:B------:R-:W-:Y:S02]  /*fef0*/  ISETP.GT.AND P1, PT, R0.reuse, R10, PT ;  /* 0x0000000a0000720c */ /* 0x040fe40003f24270 */
[----:B------:R-:W-:Y:S02]  /*ff00*/  ISETP.GT.AND P5, PT, R0, R12, PT ;  /* 0x0000000c0000720c */ /* 0x000fe40003fa4270 */
[----:B------:R-:W-:-:S02]  /*ff10*/  FSEL R33, R204, -INF , !P6 ;  /* 0xff800000cc217808 */ /* 0x000fc40007000000 */
[----:B------:R-:W-:Y:S02]  /*ff20*/  FSEL R29, R228, -INF , !P2 ;  /* 0xff800000e41d7808 */ /* 0x000fe40005000000 */
[----:B------:R-:W-:Y:S02]  /*ff30*/  ISETP.GT.AND P6, PT, R0, R19, PT ;  /* 0x000000130000720c */ /* 0x000fe40003fc4270 */
[----:B------:R-:W-:Y:S02]  /*ff40*/  FSEL R41, R184, -INF , !P1 ;  /* 0xff800000b8297808 */ /* 0x000fe40004800000 */
[C---:B------:R-:W-:Y:S02]  /*ff50*/  ISETP.GT.AND P2, PT, R0.reuse, R11, PT ;  /* 0x0000000b0000720c */ /* 0x040fe40003f44270 */
[----:B------:R-:W-:Y:S02]  /*ff60*/  FSEL R34, R205, -INF , !P5 ;  /* 0xff800000cd227808 */ /* 0x000fe40006800000 */
[----:B------:R-:W-:-:S02]  /*ff70*/  ISETP.GT.AND P0, PT, R0, R18, PT ;  /* 0x000000120000720c */ /* 0x000fc40003f04270 */
[C---:B------:R-:W-:Y:S02]  /*ff80*/  ISETP.GT.AND P1, PT, R0.reuse, R4, PT ;  /* 0x000000040000720c */ /* 0x040fe40003f24270 */
[----:B------:R-:W-:Y:S02]  /*ff90*/  ISETP.GT.AND P5, PT, R0, R16, PT ;  /* 0x000000100000720c */ /* 0x000fe40003fa4270 */
[----:B------:R-:W-:Y:S02]  /*ffa0*/  FSEL R43, R185, -INF , !P6 ;  /* 0xff800000b92b7808 */ /* 0x000fe40007000000 */
[----:B------:R-:W-:Y:S02]  /*ffb0*/  FSEL R38, R193, -INF , !P2 ;  /* 0xff800000c1267808 */ /* 0x000fe40005000000 */
[----:B------:R-:W-:Y:S02]  /*ffc0*/  ISETP.GE.AND P6, PT, R17, R218, PT ;  /* 0x000000da1100720c */ /* 0x000fe40003fc6270 */
[----:B------:R-:W-:-:S02]  /*ffd0*/  FSEL R48, R201, -INF , !P0 ;  /* 0xff800000c9307808 */ /* 0x000fc40004000000 */
[----:B------:R-:W-:Y:S02]  /*ffe0*/  FSEL R54, R233, -INF , !P1 ;  /* 0xff800000e9367808 */ /* 0x000fe40004800000 */
[----:B------:R-:W-:Y:S02]  /*fff0*/  ISETP.GT.AND P2, PT, R0, R9, PT ;  /* 0x000000090000720c */ /* 0x000fe40003f44270 */
[----:B------:R-:W-:Y:S02]  /*10000*/  FSEL R46, R200, -INF , !P5 ;  /* 0xff800000c82e7808 */ /* 0x000fe40006800000 */
[----:B------:R-:W-:Y:S02]  /*10010*/  ISETP.GT.AND P0, PT, R217, R15, PT ;  /* 0x0000000fd900720c */ /* 0x000fe40003f04270 */
[C---:B------:R-:W-:Y:S02]  /*10020*/  ISETP.GE.AND P1, PT, R17.reuse, R223, PT ;  /* 0x000000df1100720c */ /* 0x040fe40003f26270 */
[----:B------:R-:W-:-:S02]  /*10030*/  ISETP.GE.AND P5, PT, R17, R224, PT ;  /* 0x000000e01100720c */ /* 0x000fc40003fa6270 */
[----:B------:R-:W-:Y:S02]  /*10040*/  FSEL R52, R67, -INF , !P3 ;  /* 0xff80000043347808 */ /* 0x000fe40005800000 */
[----:B------:R-:W-:Y:S02]  /*10050*/  ISETP.GE.AND P3, PT, R15, R224, PT ;  /* 0x000000e00f00720c */ /* 0x000fe40003f66270 */
[----:B------:R-:W-:Y:S02]  /*10060*/  FSEL R178, R22, -INF , !P6 ;  /* 0xff80000016b27808 */ /* 0x000fe40007000000 */
[----:B------:R-:W-:Y:S02]  /*10070*/  FSEL R51, R232, -INF , !P2 ;  /* 0xff800000e8337808 */ /* 0x000fe40005000000 */
[----:B------:R-:W-:Y:S02]  /*10080*/  FSEL R0, R101, -INF , !P0 ;  /* 0xff80000065007808 */ /* 0x000fe40004000000 */
[----:B------:R-:W-:-:S02]  /*10090*/  ISETP.GE.AND P6, PT, R15, R219, PT ;  /* 0x000000db0f00720c */ /* 0x000fc40003fc6270 */
[----:B------:R-:W-:Y:S02]  /*100a0*/  FSEL R50, R23, -INF , !P1 ;  /* 0xff80000017327808 */ /* 0x000fe40004800000 */
[----:B------:R-:W-:Y:S02]  /*100b0*/  ISETP.GE.AND P2, PT, R17, R219, PT ;  /* 0x000000db1100720c */ /* 0x000fe40003f46270 */
[----:B------:R-:W-:Y:S02]  /*100c0*/  ISETP.GE.AND P0, PT, R15, R218, PT ;  /* 0x000000da0f00720c */ /* 0x000fe40003f06270 */
[----:B------:R-:W-:Y:S02]  /*100d0*/  FSEL R182, R21, -INF , !P5 ;  /* 0xff80000015b67808 */ /* 0x000fe40006800000 */
[----:B------:R-:W-:Y:S02]  /*100e0*/  ISETP.GT.AND P1, PT, R217, R8, PT ;  /* 0x00000008d900720c */ /* 0x000fe40003f24270 */
[----:B------:R-:W-:-:S02]  /*100f0*/  ISETP.GT.AND P5, PT, R3, R15, PT ;  /* 0x0000000f0300720c */ /* 0x000fc40003fa4270 */
[----:B------:R-:W-:Y:S02]  /*10100*/  FSEL R22, R24, -INF , !P3 ;  /* 0xff80000018167808 */ /* 0x000fe40005800000 */
[----:B------:R-:W-:Y:S02]  /*10110*/  ISETP.GE.AND P3, PT, R8, R224, PT ;  /* 0x000000e00800720c */ /* 0x000fe40003f66270 */
[----:B------:R-:W-:Y:S02]  /*10120*/  FSEL R24, R2, -INF , !P6 ;  /* 0xff80000002187808 */ /* 0x000fe40007000000 */
[----:B------:R-:W-:Y:S02]  /*10130*/  FSEL R183, R20, -INF , !P2 ;  /* 0xff80000014b77808 */ /* 0x000fe40005000000 */
[----:B------:R-:W-:Y:S02]  /*10140*/  FSEL R21, R0, -INF , !P0 ;  /* 0xff80000000157808 */ /* 0x000fe40004000000 */
[----:B------:R-:W-:-:S02]  /*10150*/  ISETP.GT.AND P6, PT, R217, R14, PT ;  /* 0x0000000ed900720c */ /* 0x000fc40003fc4270 */
[----:B------:R-:W-:Y:S02]  /*10160*/  FSEL R2, R176, -INF , !P1 ;  /* 0xff800000b0027808 */ /* 0x000fe40004800000 */
[----:B------:R-:W-:Y:S02]  /*10170*/  ISETP.GE.AND P2, PT, R15, R223, PT ;  /* 0x000000df0f00720c */ /* 0x000fe40003f46270 */
[----:B------:R-:W-:Y:S02]  /*10180*/  FSEL R17, R191, -INF , !P5 ;  /* 0xff800000bf117808 */ /* 0x000fe40006800000 */
[C---:B------:R-:W-:Y:S02]  /*10190*/  ISETP.GE.AND P0, PT, R8.reuse, R218, PT ;  /* 0x000000da0800720c */ /* 0x040fe40003f06270 */
[----:B------:R-:W-:Y:S02]  /*101a0*/  ISETP.GE.AND P1, PT, R8, R219, PT ;  /* 0x000000db0800720c */ /* 0x000fe40003f26270 */
[----:B------:R-:W-:-:S02]  /*101b0*/  FSEL R23, R27, -INF , !P3 ;  /* 0xff8000001b177808 */ /* 0x000fc40005800000 */
[C---:B------:R-:W-:Y:S02]  /*101c0*/  ISETP.GT.AND P3, PT, R3.reuse, R14, PT ;  /* 0x0000000e0300720c */ /* 0x040fe40003f64270 */
[----:B------:R-:W-:Y:S02]  /*101d0*/  ISETP.GT.AND P5, PT, R3, R8, PT ;  /* 0x000000080300720c */ /* 0x000fe40003fa4270 */
[----:B------:R-:W-:Y:S02]  /*101e0*/  FSEL R0, R177, -INF , !P6 ;  /* 0xff800000b1007808 */ /* 0x000fe40007000000 */
[----:B------:R-:W-:Y:S02]  /*101f0*/  FSEL R177, R17, -INF , !P2 ;  /* 0xff80000011b17808 */ /* 0x000fe40005000000 */
[----:B------:R-:W-:Y:S02]  /*10200*/  FSEL R20, R2, -INF , !P0 ;  /* 0xff80000002147808 */ /* 0x000fe40004000000 */
[----:B------:R-:W-:-:S02]  /*10210*/  FSEL R25, R25, -INF , !P1 ;  /* 0xff80000019197808 */ /* 0x000fc40004800000 */
[C---:B------:R-:W-:Y:S02]  /*10220*/  ISETP.GE.AND P2, PT, R14.reuse, R218, PT ;  /* 0x000000da0e00720c */ /* 0x040fe40003f46270 */
[C---:B------:R-:W-:Y:S02]  /*10230*/  ISETP.GE.AND P0, PT, R14.reuse, R224, PT ;  /* 0x000000e00e00720c */ /* 0x040fe40003f06270 */
[C---:B------:R-:W-:Y:S02]  /*10240*/  ISETP.GE.AND P6, PT, R14.reuse, R219, PT ;  /* 0x000000db0e00720c */ /* 0x040fe40003fc6270 */
[----:B------:R-:W-:Y:S02]  /*10250*/  ISETP.GE.AND P1, PT, R14, R223, PT ;  /* 0x000000df0e00720c */ /* 0x000fe40003f26270 */
        /* <DEDUP_REMOVED lines=8> */
[----:B------:R-:W-:Y:S02]  /*102e0*/  FSEL R17, R0, -INF , !P2 ;  /* 0xff80000000117808 */ /* 0x000fe40005000000 */
[----:B------:R-:W-:Y:S02]  /*102f0*/  ISETP.GE.AND P2, PT, R7, R218, PT ;  /* 0x000000da0700720c */ /* 0x000fe40003f46270 */
[----:B------:R-:W-:Y:S02]  /*10300*/  ISETP.GT.AND P5, PT, R3, R7, PT ;  /* 0x000000070300720c */ /* 0x000fe40003fa4270 */
        /* <DEDUP_REMOVED lines=9> */
[----:B------:R-:W-:Y:S02]  /*103a0*/  ISETP.GE.AND P2, PT, R13, R224, PT ;  /* 0x000000e00d00720c */ /* 0x000fe40003f46270 */
[----:B------:R-:W-:Y:S02]  /*103b0*/  FSEL R0, R181, -INF , !P6 ;  /* 0xff800000b5007808 */ /* 0x000fe40007000000 */
[----:B------:R-:W-:Y:S02]  /*103c0*/  ISETP.GE.AND P1, PT, R13, R218, PT ;  /* 0x000000da0d00720c */ /* 0x000fe40003f26270 */
[----:B------:R-:W-:Y:S02]  /*103d0*/  FSEL R7, R231, -INF , !P0 ;  /* 0xff800000e7077808 */ /* 0x000fe40004000000 */
[----:B------:R-:W-:Y:S02]  /*103e0*/  ISETP.GT.AND P0, PT, R217, R6, PT ;  /* 0x00000006d900720c */ /* 0x000fe40003f04270 */
[----:B------:R-:W-:-:S02]  /*103f0*/  ISETP.GE.AND P6, PT, R13, R219, PT ;  /* 0x000000db0d00720c */ /* 0x000fc40003fc6270 */
[----:B------:R-:W-:Y:S02]  /*10400*/  FSEL R176, R8, -INF , !P5 ;  /* 0xff80000008b07808 */ /* 0x000fe40006800000 */
[----:B------:R-:W-:Y:S02]  /*10410*/  FSEL R67, R32, -INF , !P2 ;  /* 0xff80000020437808 */ /* 0x000fe40005000000 */
[----:B------:R-:W-:Y:S02]  /*10420*/  FSEL R59, R0, -INF , !P1 ;  /* 0xff800000003b7808 */ /* 0x000fe40004800000 */
[C---:B------:R-:W-:Y:S02]  /*10430*/  ISETP.GE.AND P2, PT, R6.reuse, R224, PT ;  /* 0x000000e00600720c */ /* 0x040fe40003f46270 */
[----:B------:R-:W-:Y:S02]  /*10440*/  ISETP.GT.AND P5, PT, R3, R6, PT ;  /* 0x000000060300720c */ /* 0x000fe40003fa4270 */
[----:B------:R-:W-:-:S02]  /*10450*/  ISETP.GE.AND P1, PT, R6, R218, PT ;  /* 0x000000da0600720c */ /* 0x000fc40003f26270 */
[----:B------:R-:W-:Y:S02]  /*10460*/  FSEL R2, R172, -INF , !P0 ;  /* 0xff800000ac027808 */ /* 0x000fe40004000000 */
[----:B------:R-:W-:Y:S02]  /*10470*/  FSEL R175, R29, -INF , !P3 ;  /* 0xff8000001daf7808 */ /* 0x000fe40005800000 */
[----:B------:R-:W-:Y:S02]  /*10480*/  FSEL R174, R30, -INF , !P6 ;  /* 0xff8000001eae7808 */ /* 0x000fe40007000000 */
[----:B------:R-:W-:Y:S02]  /*10490*/  ISETP.GE.AND P3, PT, R13, R223, PT ;  /* 0x000000df0d00720c */ /* 0x000fe40003f66270 */
[----:B------:R-:W-:Y:S02]  /*104a0*/  ISETP.GT.AND P6, PT, R217, R12, PT ;  /* 0x0000000cd900720c */ /* 0x000fe40003fc4270 */
[----:B------:R-:W-:-:S02]  /*104b0*/  FSEL R8, R206, -INF , !P5 ;  /* 0xff800000ce087808 */ /* 0x000fc40006800000 */
[----:B------:R-:W-:Y:S02]  /*104c0*/  FSEL R63, R35, -INF , !P2 ;  /* 0xff800000233f7808 */ /* 0x000fe40005000000 */
[----:B------:R-:W-:Y:S02]  /*104d0*/  ISETP.GE.AND P5, PT, R6, R223, PT ;  /* 0x000000df0600720c */ /* 0x000fe40003fa6270 */
[----:B------:R-:W-:Y:S02]  /*104e0*/  FSEL R58, R2, -INF , !P1 ;  /* 0xff800000023a7808 */ /* 0x000fe40004800000 */
[----:B------:R-:W-:Y:S01]  /*104f0*/  ISETP.GT.AND P2, PT, R3, R12, PT ;  /* 0x0000000c0300720c */ /* 0x000fe20003f44270 */
[----:B--2---:R-:W-:Y:S02]  /*10500*/  IMAD.MOV.U32 R180, RZ, RZ, R250 ;  /* 0x000000ffffb47224 */ /* 0x004fe400078e00fa */
[----:B------:R-:W2:Y:S01]  /*10510*/  S2R R250, SR_CTAID.X ;  /* 0x0000000000fa7919 */ /* 0x000ea20000002500 */
[----:B------:R-:W-:-:S02]  /*10520*/  ISETP.GE.AND P1, PT, R12, R224, PT ;  /* 0x000000e00c00720c */ /* 0x000fc40003f26270 */
[----:B------:R-:W-:Y:S02]  /*10530*/  FSEL R0, R173, -INF , !P6 ;  /* 0xff800000ad007808 */ /* 0x000fe40007000000 */
[----:B------:R-:W-:Y:S02]  /*10540*/  FSEL R197, R7, -INF , !P3 ;  /* 0xff80000007c57808 */ /* 0x000fe40005800000 */
[C---:B------:R-:W-:Y:S02]  /*10550*/  ISETP.GE.AND P3, PT, R12.reuse, R218, PT ;  /* 0x000000da0c00720c */ /* 0x040fe40003f66270 */
[----:B------:R-:W-:Y:S02]  /*10560*/  ISETP.GE.AND P6, PT, R12, R219, PT ;  /* 0x000000db0c00720c */ /* 0x000fe40003fc6270 */
[----:B------:R-:W-:Y:S02]  /*10570*/  FSEL R7, R207, -INF , !P2 ;  /* 0xff800000cf077808 */ /* 0x000fe40005000000 */
[----:B------:R-:W-:-:S02]  /*10580*/  FSEL R107, R8, -INF , !P5 ;  /* 0xff800000086b7808 */ /* 0x000fc40006800000 */
[-C--:B------:R-:W-:Y:S02]  /*10590*/  ISETP.GT.AND P2, PT, R217, R5.reuse, PT ;  /* 0x00000005d900720c */ /* 0x080fe40003f44270 */
[----:B------:R-:W-:Y:S02]  /*105a0*/  FSEL R172, R36, -INF , !P1 ;  /* 0xff80000024ac7808 */ /* 0x000fe40004800000 */
[----:B------:R-:W-:Y:S01]  /*105b0*/  ISETP.GT.AND P5, PT, R3, R5, PT ;  /* 0x000000050300720c */ /* 0x000fe20003fa4270 */
[----:B---3--:R-:W-:Y:S01]  /*105c0*/  IMAD.MOV.U32 R243, RZ, RZ, R55 ;  /* 0x000000fffff37224 */ /* 0x008fe200078e0037 */
[----:B------:R-:W-:Y:S02]  /*105d0*/  ISETP.GE.AND P1, PT, R5, R224, PT ;  /* 0x000000e00500720c */ /* 0x000fe40003f26270 */
        /* <DEDUP_REMOVED lines=8> */
[----:B------:R-:W-:Y:S02]  /*10660*/  ISETP.GE.AND P5, PT, R5, R223, PT ;  /* 0x000000df0500720c */ /* 0x000fe40003fa6270 */
[----:B------:R-:W-:Y:S02]  /*10670*/  FSEL R185, R39, -INF , !P1 ;  /* 0xff80000027b97808 */ /* 0x000fe40004800000 */
[----:B------:R-:W-:Y:S02]  /*10680*/  ISETP.GT.AND P1, PT, R3, R11, PT ;  /* 0x0000000b0300720c */ /* 0x000fe40003f24270 */
[----:B------:R-:W-:Y:S02]  /*10690*/  FSEL R106, R33, -INF , !P0 ;  /* 0xff800000216a7808 */ /* 0x000fe40004000000 */
[----:B------:R-:W-:Y:S02]  /*106a0*/  ISETP.GE.AND P0, PT, R12, R223, PT ;  /* 0x000000df0c00720c */ /* 0x000fe40003f06270 */
[----:B------:R-:W-:-:S02]  /*106b0*/  FSEL R2, R105, -INF , !P6 ;  /* 0xff80000069027808 */ /* 0x000fc40007000000 */
[----:B------:R-:W-:Y:S02]  /*106c0*/  FSEL R105, R0, -INF , !P3 ;  /* 0xff80000000697808 */ /* 0x000fe40005800000 */
[----:B------:R-:W-:Y:S02]  /*106d0*/  FSEL R189, R37, -INF , !P2 ;  /* 0xff80000025bd7808 */ /* 0x000fe40005000000 */
[----:B------:R-:W-:Y:S02]  /*106e0*/  FSEL R229, R6, -INF , !P5 ;  /* 0xff80000006e57808 */ /* 0x000fe40006800000 */
[C---:B------:R-:W-:Y:S02]  /*106f0*/  ISETP.GE.AND P3, PT, R11.reuse, R224, PT ;  /* 0x000000e00b00720c */ /* 0x040fe40003f66270 */
[----:B------:R-:W-:Y:S02]  /*10700*/  ISETP.GE.AND P2, PT, R11, R223, PT ;  /* 0x000000df0b00720c */ /* 0x000fe40003f46270 */
[----:B------:R-:W-:-:S02]  /*10710*/  FSEL R0, R195, -INF , !P1 ;  /* 0xff800000c3007808 */ /* 0x000fc40004800000 */
[----:B------:R-:W-:Y:S01]  /*10720*/  ISETP.GT.AND P5, PT, R3, R10, PT ;  /* 0x0000000a0300720c */ /* 0x000fe20003fa4270 */
[----:B--2---:R-:W-:Y:S01]  /*10730*/  IMAD R250, R250, 0x8, R252 ;  /* 0x00000008fafa7824 */ /* 0x004fe200078e02fc */
[----:B------:R-:W-:Y:S02]  /*10740*/  FSEL R193, R7, -INF , !P0 ;  /* 0xff80000007c17808 */ /* 0x000fe40004000000 */
[C---:B------:R-:W-:Y:S02]  /*10750*/  ISETP.GE.AND P0, PT, R11.reuse, R218, PT ;  /* 0x000000da0b00720c */ /* 0x040fe40003f06270 */
[----:B------:R-:W-:Y:S02]  /*10760*/  ISETP.GE.AND P6, PT, R11, R219, PT ;  /* 0x000000db0b00720c */ /* 0x000fe40003fc6270 */
[----:B------:R-:W-:Y:S02]  /*10770*/  ISETP.GT.AND P1, PT, R217, R10, PT ;  /* 0x0000000ad900720c */ /* 0x000fe40003f24270 */
[----:B------:R-:W-:-:S02]  /*10780*/  FSEL R184, R40, -INF , !P3 ;  /* 0xff80000028b87808 */ /* 0x000fc40005800000 */
[----:B------:R-:W-:Y:S02]  /*10790*/  FSEL R6, R186, -INF , !P5 ;  /* 0xff800000ba067808 */ /* 0x000fe40006800000 */
[----:B------:R-:W-:Y:S01]  /*107a0*/  FSEL R196, R0, -INF , !P2 ;  /* 0xff80000000c47808 */ /* 0x000fe20005000000 */
[----:B------:R-:W-:Y:S01]  /*107b0*/  VIADD R250, R250, 0x4 ;  /* 0x00000004fafa7836 */ /* 0x000fe20000000000 */
[C---:B------:R-:W-:Y:S02]  /*107c0*/  ISETP.GE.AND P3, PT, R10.reuse, R224, PT ;  /* 0x000000e00a00720c */ /* 0x040fe40003f66270 */
[----:B------:R-:W-:Y:S02]  /*107d0*/  ISETP.GE.AND P5, PT, R10, R223, PT ;  /* 0x000000df0a00720c */ /* 0x000fe40003fa6270 */
[----:B----4-:R-:W-:Y:S02]  /*107e0*/  LOP3.LUT R0, R227, UR7, R241, 0x96, !PT ;  /* 0x00000007e3007c12 */ /* 0x010fe4000f8e96f1 */
[----:B------:R-:W-:-:S02]  /*107f0*/  FSEL R173, R2, -INF , !P0 ;  /* 0xff80000002ad7808 */ /* 0x000fc40004000000 */
[----:B------:R-:W-:Y:S01]  /*10800*/  FSEL R188, R38, -INF , !P6 ;  /* 0xff80000026bc7808 */ /* 0x000fe20007000000 */
[----:B------:R-:W-:Y:S01]  /*10810*/  IMAD.MOV.U32 R181, RZ, RZ, R251 ;  /* 0x000000ffffb57224 */ /* 0x000fe200078e00fb */
[----:B------:R-:W-:Y:S02]  /*10820*/  ISETP.GT.AND P6, PT, R217, R19, PT ;  /* 0x00000013d900720c */ /* 0x000fe40003fc4270 */
[----:B------:R-:W-:Y:S01]  /*10830*/  FSEL R2, R60, -INF , !P1 ;  /* 0xff8000003c027808 */ /* 0x000fe20004800000 */
[----:B------:R-:W-:Y:S01]  /*10840*/  IMAD.WIDE.U32 R250, R250, -0x326172a9, RZ ;  /* 0xcd9e8d57fafa7825 */ /* 0x000fe200078e00ff */
[C---:B------:R-:W-:Y:S02]  /*10850*/  ISETP.GE.AND P0, PT, R10.reuse, R218, PT ;  /* 0x000000da0a00720c */ /* 0x040fe40003f06270 */
[----:B------:R-:W-:Y:S02]  /*10860*/  ISETP.GE.AND P1, PT, R10, R219, PT ;  /* 0x000000db0a00720c */ /* 0x000fe40003f26270 */
[----:B------:R-:W-:-:S02]  /*10870*/  FSEL R205, R42, -INF , !P3 ;  /* 0xff8000002acd7808 */ /* 0x000fc40005800000 */
[----:B------:R-:W-:Y:S01]  /*10880*/  FSEL R190, R6, -INF , !P5 ;  /* 0xff80000006be7808 */ /* 0x000fe20006800000 */
[----:B------:R-:W-:Y:S01]  /*10890*/  IMAD.WIDE.U32 R6, R0, -0x326172a9, RZ ;  /* 0xcd9e8d5700067825 */ /* 0x000fe200078e00ff */
[----:B------:R-:W-:Y:S02]  /*108a0*/  ISETP.GT.AND P3, PT, R3, R19, PT ;  /* 0x000000130300720c */ /* 0x000fe40003f64270 */
[----:B------:R-:W-:Y:S02]  /*108b0*/  FSEL R5, R61, -INF , !P6 ;  /* 0xff8000003d057808 */ /* 0x000fe40007000000 */
[----:B------:R-:W-:Y:S02]  /*108c0*/  FSEL R60, R2, -INF , !P0 ;  /* 0xff800000023c7808 */ /* 0x000fe40004000000 */
[----:B------:R-:W-:Y:S02]  /*108d0*/  FSEL R186, R41, -INF , !P1 ;  /* 0xff80000029ba7808 */ /* 0x000fe40004800000 */
[----:B------:R-:W-:-:S02]  /*108e0*/  ISETP.GE.AND P6, PT, R19, R219, PT ;  /* 0x000000db1300720c */ /* 0x000fc40003fc6270 */
[----:B------:R-:W-:Y:S02]  /*108f0*/  ISETP.GE.AND P1, PT, R19, R223, PT ;  /* 0x000000df1300720c */ /* 0x000fe40003f26270 */
[----:B------:R-:W-:Y:S02]  /*10900*/  FSEL R2, R187, -INF , !P3 ;  /* 0xff800000bb027808 */ /* 0x000fe40005800000 */
[----:B------:R-:W-:Y:S02]  /*10910*/  ISETP.GE.AND P0, PT, R19, R224, PT ;  /* 0x000000e01300720c */ /* 0x000fe40003f06270 */
[----:B------:R-:W-:Y:S02]  /*10920*/  LOP3.LUT R0, R220, R250, R7, 0x96, !PT ;  /* 0x000000fadc007212 */ /* 0x000fe400078e9607 */
[----:B------:R-:W-:Y:S02]  /*10930*/  FSEL R15, R43, -INF , !P6 ;  /* 0xff8000002b0f7808 */ /* 0x000fe40007000000 */
[----:B------:R-:W-:-:S02]  /*10940*/  ISETP.GT.AND P6, PT, R217, R18, PT ;  /* 0x00000012d900720c */ /* 0x000fc40003fc4270 */
[----:B------:R-:W-:Y:S01]  /*10950*/  FSEL R42, R2, -INF , !P1 ;  /* 0xff800000022a7808 */ /* 0x000fe20004800000 */
[----:B------:R-:W-:Y:S01]  /*10960*/  VIADD R187, R227, 0x76cf5d0a ;  /* 0x76cf5d0ae3bb7836 */ /* 0x000fe20000000000 */
[----:B------:R-:W-:Y:S01]  /*10970*/  FSEL R28, R44, -INF , !P0 ;  /* 0xff8000002c1c7808 */ /* 0x000fe20004000000 */
[----:B-----5:R-:W-:Y:S01]  /*10980*/  IMAD.MOV.U32 R44, RZ, RZ, R248 ;  /* 0x000000ffff2c7224 */ /* 0x020fe200078e00f8 */
[----:B------:R-:W-:Y:S01]  /*10990*/  LOP3.LUT R2, R221, R6, R181, 0x96, !PT ;  /* 0x00000006dd027212 */ /* 0x000fe200078e96b5 */
[----:B------:R-:W-:Y:S01]  /*109a0*/  IMAD.WIDE.U32 R10, R0, -0x2daee0ad, RZ ;  /* 0xd2511f53000a7825 */ /* 0x000fe200078e00ff */
[----:B------:R-:W-:Y:S02]  /*109b0*/  ISETP.GE.AND P0, PT, R16, R224, PT ;  /* 0x000000e01000720c */ /* 0x000fe40003f06270 */
[----:B------:R-:W-:Y:S02]  /*109c0*/  FSEL R8, R57, -INF , !P6 ;  /* 0xff80000039087808 */ /* 0x000fe40007000000 */
[-C--:B------:R-:W-:Y:S01]  /*109d0*/  ISETP.GE.AND P1, PT, R18, R218.reuse, PT ;  /* 0x000000da1200720c */ /* 0x080fe20003f26270 */
[----:B------:R-:W-:Y:S01]  /*109e0*/  VIADD R191, R227, 0x32370b8f ;  /* 0x32370b8fe3bf7836 */ /* 0x000fe20000000000 */
[----:B------:R-:W-:Y:S01]  /*109f0*/  ISETP.GE.AND P2, PT, R19, R218, PT ;  /* 0x000000da1300720c */ /* 0x000fe20003f46270 */
[----:B------:R-:W-:Y:S01]  /*10a00*/  IMAD.WIDE.U32 R12, R2, -0x2daee0ad, RZ ;  /* 0xd2511f53020c7825 */ /* 0x000fe200078e00ff */
[----:B------:R-:W-:-:S02]  /*10a10*/  FSEL R41, R45, -INF , !P0 ;  /* 0xff8000002d297808 */ /* 0x000fc40004000000 */
[----:B------:R-:W-:Y:S01]  /*10a20*/  ISETP.GT.AND P3, PT, R217, R16, PT ;  /* 0x00000010d900720c */ /* 0x000fe20003f64270 */
[----:B------:R-:W-:Y:S01]  /*10a30*/  IMAD.MOV.U32 R45, RZ, RZ, R249 ;  /* 0x000000ffff2d7224 */ /* 0x000fe200078e00f9 */
[----:B------:R-:W-:Y:S02]  /*10a40*/  LOP3.LUT R0, R187, R44, R11, 0x96, !PT ;  /* 0x0000002cbb007212 */ /* 0x000fe400078e960b */
[----:B------:R-:W-:Y:S02]  /*10a50*/  ISETP.GT.AND P6, PT, R3, R18, PT ;  /* 0x000000120300720c */ /* 0x000fe40003fc4270 */
[----:B------:R-:W-:Y:S02]  /*10a60*/  FSEL R249, R8, -INF , !P1 ;  /* 0xff80000008f97808 */ /* 0x000fe40004800000 */
[----:B------:R-:W-:Y:S02]  /*10a70*/  ISETP.GT.AND P1, PT, R217, R9, PT ;  /* 0x00000009d900720c */ /* 0x000fe40003f24270 */
[----:B------:R-:W-:-:S02]  /*10a80*/  FSEL R61, R5, -INF , !P2 ;  /* 0xff800000053d7808 */ /* 0x000fc40005000000 */
[----:B------:R-:W-:Y:S02]  /*10a90*/  ISETP.GE.AND P2, PT, R16, R218, PT ;  /* 0x000000da1000720c */ /* 0x000fe40003f46270 */
[----:B------:R-:W-:Y:S02]  /*10aa0*/  FSEL R5, R56, -INF , !P3 ;  /* 0xff80000038057808 */ /* 0x000fe40005800000 */
[----:B------:R-:W-:Y:S01]  /*10ab0*/  LOP3.LUT R2, R191, R10, R13, 0x96, !PT ;  /* 0x0000000abf027212 */ /* 0x000fe200078e960d */
[----:B------:R-:W-:Y:S01]  /*10ac0*/  IMAD.WIDE.U32 R10, R0, -0x326172a9, RZ ;  /* 0xcd9e8d57000a7825 */ /* 0x000fe200078e00ff */
[----:B------:R-:W-:Y:S01]  /*10ad0*/  FSEL R13, R203, -INF , !P6 ;  /* 0xff800000cb0d7808 */ /* 0x000fe20007000000 */
[----:B------:R-:W2:Y:S01]  /*10ae0*/  S2R R102, SR_CTAID.X ;  /* 0x0000000000667919 */ /* 0x000ea20000002500 */
[----:B------:R-:W-:Y:S02]  /*10af0*/  ISETP.GE.AND P6, PT, R9, R218, PT ;  /* 0x000000da0900720c */ /* 0x000fe40003fc6270 */
[----:B------:R-:W-:-:S02]  /*10b00*/  FSEL R0, R64, -INF , !P1 ;  /* 0xff80000040007808 */ /* 0x000fc40004800000 */
[----:B------:R-:W-:Y:S02]  /*10b10*/  FSEL R250, R5, -INF , !P2 ;  /* 0xff80000005fa7808 */ /* 0x000fe40005000000 */
[----:B------:R-:W-:Y:S02]  /*10b20*/  ISETP.GE.AND P2, PT, R18, R224, PT ;  /* 0x000000e01200720c */ /* 0x000fe40003f46270 */
[----:B------:R-:W-:Y:S02]  /*10b30*/  FSEL R248, R0, -INF , !P6 ;  /* 0xff80000000f87808 */ /* 0x000fe40007000000 */
[----:B------:R-:W-:Y:S02]  /*10b40*/  ISETP.GT.AND P6, PT, R217, R4, PT ;  /* 0x00000004d900720c */ /* 0x000fe40003fc4270 */
[----:B------:R-:W-:Y:S02]  /*10b50*/  FSEL R38, R47, -INF , !P2 ;  /* 0xff8000002f267808 */ /* 0x000fe40005000000 */
[----:B------:R-:W-:-:S02]  /*10b60*/  ISETP.GE.AND P2, PT, R9, R224, PT ;  /* 0x000000e00900720c */ /* 0x000fc40003f46270 */
[----:B------:R-:W-:Y:S02]  /*10b70*/  FSEL R0, R65, -INF , !P6 ;  /* 0xff80000041007808 */ /* 0x000fe40007000000 */
[----:B------:R-:W-:Y:S01]  /*10b80*/  ISETP.GE.AND P6, PT, R4, R218, PT ;  /* 0x000000da0400720c */ /* 0x000fe20003fc6270 */
[----:B------:R-:W-:Y:S01]  /*10b90*/  IMAD.WIDE.U32 R32, R2, -0x326172a9, RZ ;  /* 0xcd9e8d5702207825 */ /* 0x000fe200078e00ff */
[----:B------:R-:W-:-:S03]  /*10ba0*/  FSEL R252, R49, -INF , !P2 ;  /* 0xff80000031fc7808 */ /* 0x000fc60005000000 */
[----:B------:R-:W-:Y:S01]  /*10bb0*/  IMAD.MOV.U32 R49, RZ, RZ, R247 ;  /* 0x000000ffff317224 */ /* 0x000fe200078e00f7 */
[----:B------:R-:W-:Y:S02]  /*10bc0*/  FSEL R247, R0, -INF , !P6 ;  /* 0xff80000000f77808 */ /* 0x000fe40007000000 */
[----:B------:R-:W-:Y:S02]  /*10bd0*/  FMNMX3.FTZ R0, R215, R178, R21, !PT ;  /* 0x000000b2d7007276 */ /* 0x000fe40007810015 */
[----:B------:R-:W-:Y:S02]  /*10be0*/  ISETP.GE.AND P0, PT, R18, R219, PT ;  /* 0x000000db1200720c */ /* 0x000fe40003f06270 */
[----:B------:R-:W-:Y:S02]  /*10bf0*/  LOP3.LUT R8, R236, R180, R11, 0x96, !PT ;  /* 0x000000b4ec087212 */ /* 0x000fe400078e960b */
[----:B------:R-:W-:Y:S02]  /*10c00*/  LOP3.LUT R10, R237, R10, R33, 0x96, !PT ;  /* 0x0000000aed0a7212 */ /* 0x000fe400078e9621 */
[----:B------:R-:W-:-:S02]  /*10c10*/  FMNMX3.FTZ R2, R0, R20, R17, !PT ;  /* 0x0000001400027276 */ /* 0x000fc40007810011 */
[----:B------:R-:W-:Y:S01]  /*10c20*/  FSEL R207, R48, -INF , !P0 ;  /* 0xff80000030cf7808 */ /* 0x000fe20004000000 */
[----:B------:R-:W-:Y:S01]  /*10c30*/  VIADD R65, R227, 0xed9eba14 ;  /* 0xed9eba14e3417836 */ /* 0x000fe20000000000 */
[----:B------:R-:W-:Y:S01]  /*10c40*/  ISETP.GE.AND P1, PT, R9, R219, PT ;  /* 0x000000db0900720c */ /* 0x000fe20003f26270 */
[----:B------:R-:W-:Y:S01]  /*10c50*/  VIADD R64, R227, 0xa9066899 ;  /* 0xa9066899e3407836 */ /* 0x000fe20000000000 */
[----:B------:R-:W-:Y:S01]  /*10c60*/  ISETP.GE.AND P0, PT, R9, R223, PT ;  /* 0x000000df0900720c */ /* 0x000fe20003f06270 */
[----:B------:R-:W-:Y:S01]  /*10c70*/  IMAD.WIDE.U32 R194, R10, -0x2daee0ad, RZ ;  /* 0xd2511f530ac27825 */ /* 0x000fe200078e00ff */
[----:B------:R-:W-:Y:S02]  /*10c80*/  ISETP.GT.AND P2, PT, R3, R9, PT ;  /* 0x000000090300720c */ /* 0x000fe40003f44270 */
[----:B------:R-:W-:Y:S01]  /*10c90*/  FMNMX3.FTZ R0, R208, R182, R22, !PT ;  /* 0x000000b6d0007276 */ /* 0x000fe20007810016 */
[----:B------:R-:W-:Y:S01]  /*10ca0*/  IMAD.WIDE.U32 R8, R8, -0x2daee0ad, RZ ;  /* 0xd2511f5308087825 */ /* 0x000fe200078e00ff */
[----:B------:R-:W-:-:S02]  /*10cb0*/  ISETP.GE.AND P6, PT, R4, R224, PT ;  /* 0x000000e00400720c */ /* 0x000fc40003fc6270 */
[----:B------:R-:W-:Y:S02]  /*10cc0*/  FMNMX3.FTZ R2, R2, R62, R59, !PT ;  /* 0x0000003e02027276 */ /* 0x000fe4000781003b */
[----:B------:R-:W-:Y:S01]  /*10cd0*/  FSEL R206, R51, -INF , !P1 ;  /* 0xff80000033ce7808 */ /* 0x000fe20004800000 */
[----:B------:R-:W-:Y:S01]  /*10ce0*/  IMAD.MOV.U32 R48, RZ, RZ, R246 ;  /* 0x000000ffff307224 */ /* 0x000fe200078e00f6 */
[C---:B------:R-:W-:Y:S02]  /*10cf0*/  ISETP.GT.AND P5, PT, R3.reuse, R16, PT ;  /* 0x000000100300720c */ /* 0x040fe40003fa4270 */
[----:B------:R-:W-:Y:S02]  /*10d00*/  ISETP.GT.AND P1, PT, R3, R4, PT ;  /* 0x000000040300720c */ /* 0x000fe40003f24270 */
[----:B------:R-:W-:Y:S02]  /*10d10*/  FMNMX3.FTZ R0, R0, R23, R27, !PT ;  /* 0x0000001700007276 */ /* 0x000fe4000781001b */
[----:B------:R-:W-:-:S02]  /*10d20*/  LOP3.LUT R12, R65, R12, R9, 0x96, !PT ;  /* 0x0000000c410c7212 */ /* 0x000fc400078e9609 */
[----:B------:R-:W-:Y:S02]  /*10d30*/  FSEL R251, R52, -INF , !P6 ;  /* 0xff80000034fb7808 */ /* 0x000fe40007000000 */
[----:B------:R-:W-:Y:S02]  /*10d40*/  LOP3.LUT R3, R64, R8, R195, 0x96, !PT ;  /* 0x0000000840037212 */ /* 0x000fe400078e96c3 */
[----:B------:R-:W-:Y:S02]  /*10d50*/  FMNMX3.FTZ R2, R2, R58, R55, !PT ;  /* 0x0000003a02027276 */ /* 0x000fe40007810037 */
[----:B------:R-:W-:Y:S02]  /*10d60*/  ISETP.GE.AND P6, PT, R4, R219, PT ;  /* 0x000000db0400720c */ /* 0x000fe40003fc6270 */
[----:B------:R-:W-:Y:S02]  /*10d70*/  SHF.R.U32.HI R246, RZ, 0x5, R213 ;  /* 0x00000005fff67819 */ /* 0x000fe400000116d5 */
[----:B------:R-:W-:Y:S01]  /*10d80*/  FMNMX3.FTZ R0, R0, R100, R67, !PT ;  /* 0x0000006400007276 */ /* 0x000fe20007810043 */
[----:B------:R-:W-:Y:S01]  /*10d90*/  IMAD.WIDE.U32 R30, R12, -0x326172a9, RZ ;  /* 0xcd9e8d570c1e7825 */ /* 0x000fe200078e00ff */
[----:B------:R-:W-:-:S02]  /*10da0*/  FMNMX3.FTZ R5, R2, R105, R173, !PT ;  /* 0x0000006902057276 */ /* 0x000fc400078100ad */
[----:B------:R-:W-:Y:S01]  /*10db0*/  FSEL R47, R54, -INF , !P6 ;  /* 0xff800000362f7808 */ /* 0x000fe20007000000 */
[----:B------:R-:W-:Y:S01]  /*10dc0*/  IMAD.WIDE.U32 R2, R3, -0x326172a9, RZ ;  /* 0xcd9e8d5703027825 */ /* 0x000fe200078e00ff */
[----:B------:R-:W-:Y:S02]  /*10dd0*/  ISETP.GE.AND P6, PT, R4, R223, PT ;  /* 0x000000df0400720c */ /* 0x000fe40003fc6270 */
[----:B------:R-:W-:Y:S01]  /*10de0*/  FMNMX3.FTZ R4, R0, R63, R172, !PT ;  /* 0x0000003f00047276 */ /* 0x000fe200078100ac */
[----:B--2---:R-:W-:Y:S01]  /*10df0*/  IMAD R102, R102, 0x8, R246 ;  /* 0x0000000866667824 */ /* 0x004fe200078e02f6 */
[----:B------:R-:W-:Y:S01]  /*10e00*/  LOP3.LUT R0, R225, R30, R3, 0x96, !PT ;  /* 0x0000001ee1007212 */ /* 0x000fe200078e9603 */
[----:B------:R-:W-:Y:S01]  /*10e10*/  IMAD.MOV.U32 R52, RZ, RZ, R28 ;  /* 0x000000ffff347224 */ /* 0x000fe200078e001c */
[----:B------:R-:W-:Y:S01]  /*10e20*/  FMNMX3.FTZ R3, R4, R185, R184, !PT ;  /* 0x000000b904037276 */ /* 0x000fe200078100b8 */
[----:B------:R-:W-:Y:S01]  /*10e30*/  IMAD.WIDE.U32 R102, R102, -0x326172a9, RZ ;  /* 0xcd9e8d5766667825 */ /* 0x000fe200078e00ff */
[----:B------:R-:W-:-:S02]  /*10e40*/  FMNMX3.FTZ R5, R5, R60, R61, !PT ;  /* 0x0000003c05057276 */ /* 0x000fc4000781003d */
[----:B------:R-:W-:Y:S01]  /*10e50*/  FMNMX3.FTZ R3, R3, R205, R52, !PT ;  /* 0x000000cd03037276 */ /* 0x000fe20007810034 */
[----:B------:R-:W-:Y:S01]  /*10e60*/  IMAD.MOV.U32 R4, RZ, RZ, R2 ;  /* 0x000000ffff047224 */ /* 0x000fe200078e0002 */
[----:B------:R-:W-:Y:S02]  /*10e70*/  LOP3.LUT R12, R220, R102, R7, 0x96, !PT ;  /* 0x00000066dc0c7212 */ /* 0x000fe400078e9607 */
[C---:B------:R-:W-:Y:S02]  /*10e80*/  PRMT R9, R2.reuse, 0x7771, RZ ;  /* 0x0000777102097816 */ /* 0x040fe400000000ff */
[C---:B------:R-:W-:Y:S02]  /*10e90*/  PRMT R8, R2.reuse, 0x7773, RZ ;  /* 0x0000777302087816 */ /* 0x040fe400000000ff */
[----:B------:R-:W-:Y:S02]  /*10ea0*/  PRMT R7, R2, 0x7772, RZ ;  /* 0x0000777202077816 */ /* 0x000fe400000000ff */
[----:B------:R-:W-:-:S02]  /*10eb0*/  FMNMX3.FTZ R2, R214, R183, R24, !PT ;  /* 0x000000b7d6027276 */ /* 0x000fc40007810018 */
[----:B------:R-:W-:Y:S02]  /*10ec0*/  FMNMX3.FTZ R103, R5, R250, R249, !PT ;  /* 0x000000fa05677276 */ /* 0x000fe400078100f9 */
[----:B------:R-:W-:Y:S02]  /*10ed0*/  FMNMX3.FTZ R102, R3, R41, R38, !PT ;  /* 0x0000002903667276 */ /* 0x000fe40007810026 */
[----:B------:R-:W-:Y:S02]  /*10ee0*/  LOP3.LUT R3, R0, 0xffff, RZ, 0xc0, !PT ;  /* 0x0000ffff00037812 */ /* 0x000fe400078ec0ff */
[----:B------:R-:W-:Y:S02]  /*10ef0*/  FMNMX3.FTZ R5, R2, R25, R26, !PT ;  /* 0x0000001902057276 */ /* 0x000fe4000781001a */
[----:B------:R-:W-:Y:S02]  /*10f00*/  ISETP.GE.AND P3, PT, R16, R219, PT ;  /* 0x000000db1000720c */ /* 0x000fe40003f66270 */
[----:B------:R-:W-:-:S02]  /*10f10*/  LOP3.LUT R11, R221, R6, R49, 0x96, !PT ;  /* 0x00000006dd0b7212 */ /* 0x000fc400078e9631 */
[----:B------:R-:W-:Y:S02]  /*10f20*/  FMNMX3.FTZ R103, R103, R248, R247, !PT ;  /* 0x000000f867677276 */ /* 0x000fe400078100f7 */
[----:B------:R-:W-:Y:S02]  /*10f30*/  LOP3.LUT R6, R4, 0xff, RZ, 0xc0, !PT ;  /* 0x000000ff04067812 */ /* 0x000fe400078ec0ff */
[----:B------:R-:W-:Y:S02]  /*10f40*/  LOP3.LUT R4, R0, 0xff, RZ, 0xc0, !PT ;  /* 0x000000ff00047812 */ /* 0x000fe400078ec0ff */
[----:B------:R-:W-:Y:S02]  /*10f50*/  SHF.R.U32.HI R2, RZ, 0x8, R3 ;  /* 0x00000008ff027819 */ /* 0x000fe40000011603 */
[----:B------:R-:W-:Y:S02]  /*10f60*/  FMNMX3.FTZ R3, R5, R175, R174, !PT ;  /* 0x000000af05037276 */ /* 0x000fe400078100ae */
[----:B------:R-:W-:Y:S01]  /*10f70*/  FSEL R201, R46, -INF , !P3 ;  /* 0xff8000002ec97808 */ /* 0x000fe20005800000 */
[----:B------:R-:W2:Y:S01]  /*10f80*/  SHFL.BFLY PT, R10, R103, 0x2, 0x1f ;  /* 0x0c401f00670a7f89 */ /* 0x000ea200000e0000 */
[----:B------:R-:W-:-:S02]  /*10f90*/  ISETP.GE.AND P3, PT, R18, R223, PT ;  /* 0x000000df1200720c */ /* 0x000fc40003f66270 */
[----:B------:R-:W-:Y:S02]  /*10fa0*/  PRMT R18, R4, 0x5410, R2 ;  /* 0x0000541004127816 */ /* 0x000fe40000000002 */
[----:B------:R-:W-:Y:S01]  /*10fb0*/  FMNMX3.FTZ R2, R3, R106, R66, !PT ;  /* 0x0000006a03027276 */ /* 0x000fe20007810042 */
[----:B------:R-:W-:Y:S01]  /*10fc0*/  IMAD.MOV.U32 R198, RZ, RZ, R244 ;  /* 0x000000ffffc67224 */ /* 0x000fe200078e00f4 */
[----:B------:R-:W-:Y:S01]  /*10fd0*/  FSEL R14, R202, -INF , !P5 ;  /* 0xff800000ca0e7808 */ /* 0x000fe20006800000 */
[----:B------:R-:W-:Y:S01]  /*10fe0*/  IMAD.MOV.U32 R202, RZ, RZ, R15 ;  /* 0x000000ffffca7224 */ /* 0x000fe200078e000f */
[----:B------:R-:W-:Y:S02]  /*10ff0*/  PRMT R30, R7, 0x5410, R8 ;  /* 0x00005410071e7816 */ /* 0x000fe40000000008 */
[----:B------:R-:W-:Y:S01]  /*11000*/  PRMT R19, R6, 0x5410, R9 ;  /* 0x0000541006137816 */ /* 0x000fe20000000009 */
[----:B------:R-:W-:Y:S01]  /*11010*/  IMAD.WIDE.U32 R6, R12, -0x2daee0ad, RZ ;  /* 0xd2511f530c067825 */ /* 0x000fe200078e00ff */
[----:B------:R-:W-:Y:S01]  /*11020*/  FMNMX3.FTZ R102, R102, R252, R251, !PT ;  /* 0x000000fc66667276 */ /* 0x000fe200078100fb */
[----:B------:R-:W3:Y:S01]  /*11030*/  LDC R12, c[0x0][0x4f8] ;  /* 0x00013e00ff0c7b82 */ /* 0x000ee20000000800 */
[----:B------:R-:W-:Y:S01]  /*11040*/  PRMT R3, R0, 0x7632, R3 ;  /* 0x0000763200037816 */ /* 0x000fe20000000003 */
[----:B------:R-:W-:Y:S01]  /*11050*/  IMAD.WIDE.U32 R28, R11, -0x2daee0ad, RZ ;  /* 0xd2511f530b1c7825 */ /* 0x000fe200078e00ff */
[----:B------:R-:W-:-:S02]  /*11060*/  FMNMX3.FTZ R2, R2, R189, R188, !PT ;  /* 0x000000bd02027276 */ /* 0x000fc400078100bc */
[----:B------:R-:W-:Y:S01]  /*11070*/  SHF.R.U32.HI R4, RZ, 0x18, R0 ;  /* 0x00000018ff047819 */ /* 0x000fe20000011600 */
[----:B------:R-:W4:Y:S01]  /*11080*/  SHFL.BFLY PT, R5, R102, 0x2, 0x1f ;  /* 0x0c401f0066057f89 */ /* 0x000f2200000e0000 */
[----:B------:R-:W-:Y:S02]  /*11090*/  LOP3.LUT R0, R3, 0xff, RZ, 0xc0, !PT ;  /* 0x000000ff03007812 */ /* 0x000fe400078ec0ff */
[----:B------:R-:W-:Y:S02]  /*110a0*/  LOP3.LUT R3, R187, R198, R7, 0x96, !PT ;  /* 0x000000c6bb037212 */ /* 0x000fe400078e9607 */
[----:B------:R-:W-:Y:S02]  /*110b0*/  FMNMX3.FTZ R2, R2, R186, R202, !PT ;  /* 0x000000ba02027276 */ /* 0x000fe400078100ca */
[----:B------:R-:W-:Y:S02]  /*110c0*/  LOP3.LUT R6, R191, R6, R29, 0x96, !PT ;  /* 0x00000006bf067212 */ /* 0x000fe400078e961d */
[----:B------:R-:W-:-:S02]  /*110d0*/  ISETP.GE.AND P5, PT, R16, R223, PT ;  /* 0x000000df1000720c */ /* 0x000fc40003fa6270 */
[----:B------:R-:W-:Y:S02]  /*110e0*/  PRMT R16, R0, 0x5410, R4 ;  /* 0x0000541000107816 */ /* 0x000fe40000000004 */
[----:B------:R-:W-:Y:S01]  /*110f0*/  FMNMX3.FTZ R0, R2, R201, R207, !PT ;  /* 0x000000c902007276 */ /* 0x000fe200078100cf */
[----:B------:R-:W-:-:S04]  /*11100*/  IMAD.WIDE.U32 R2, R3, -0x326172a9, RZ ;  /* 0xcd9e8d5703027825 */ /* 0x000fc800078e00ff */
[----:B------:R-:W-:Y:S01]  /*11110*/  IMAD.WIDE.U32 R34, R6, -0x326172a9, RZ ;  /* 0xcd9e8d5706227825 */ /* 0x000fe200078e00ff */
[----:B------:R-:W-:-:S04]  /*11120*/  LOP3.LUT R4, R236, R48, R3, 0x96, !PT ;  /* 0x00000030ec047212 */ /* 0x000fc800078e9603 */
[----:B------:R-:W-:Y:S02]  /*11130*/  LOP3.LUT R3, R237, R2, R35, 0x96, !PT ;  /* 0x00000002ed037212 */ /* 0x000fe400078e9623 */
[----:B------:R-:W-:Y:S02]  /*11140*/  FMNMX3.FTZ R2, R212, R50, R177, !PT ;  /* 0x00000032d4027276 */ /* 0x000fe400078100b1 */
[----:B--2---:R-:W-:Y:S02]  /*11150*/  FMNMX.FTZ R103, R103, R10, !PT ;  /* 0x0000000a67677209 */ /* 0x004fe40007810000 */
[----:B------:R-:W-:Y:S02]  /*11160*/  FMNMX3.FTZ R2, R2, R53, R179, !PT ;  /* 0x0000003502027276 */ /* 0x000fe400078100b3 */
[----:B------:R-:W-:Y:S01]  /*11170*/  FMNMX3.FTZ R0, R0, R206, R47, !PT ;  /* 0x000000ce00007276 */ /* 0x000fe2000781002f */
[----:B------:R-:W2:Y:S01]  /*11180*/  SHFL.BFLY PT, R6, R103, 0x1, 0x1f ;  /* 0x0c201f0067067f89 */ /* 0x000ea200000e0000 */
[----:B------:R-:W-:-:S02]  /*11190*/  FMNMX3.FTZ R2, R2, R176, R197, !PT ;  /* 0x000000b002027276 */ /* 0x000fc400078100c5 */
[----:B----4-:R-:W-:Y:S02]  /*111a0*/  FMNMX.FTZ R102, R102, R5, !PT ;  /* 0x0000000566667209 */ /* 0x010fe40007810000 */
[----:B------:R-:W-:Y:S01]  /*111b0*/  FMNMX3.FTZ R2, R2, R107, R193, !PT ;  /* 0x0000006b02027276 */ /* 0x000fe200078100c1 */
[----:B------:R-:W4:Y:S03]  /*111c0*/  SHFL.BFLY PT, R5, R0, 0x2, 0x1f ;  /* 0x0c401f0000057f89 */ /* 0x000f2600000e0000 */
[----:B------:R-:W-:Y:S01]  /*111d0*/  FMNMX3.FTZ R2, R2, R229, R196, !PT ;  /* 0x000000e502027276 */ /* 0x000fe200078100c4 */
[----:B------:R-:W-:Y:S01]  /*111e0*/  IMAD.WIDE.U32 R8, R4, -0x2daee0ad, RZ ;  /* 0xd2511f5304087825 */ /* 0x000fe200078e00ff */
[----:B------:R-:W-:Y:S02]  /*111f0*/  FSEL R4, R234, -INF , !P2 ;  /* 0xff800000ea047808 */ /* 0x000fe40005000000 */
[----:B------:R-:W-:Y:S01]  /*11200*/  FSEL R231, R14, -INF , !P5 ;  /* 0xff8000000ee77808 */ /* 0x000fe20006800000 */
[----:B------:R-:W-:Y:S01]  /*11210*/  IMAD.WIDE.U32 R56, R3, -0x2daee0ad, RZ ;  /* 0xd2511f5303387825 */ /* 0x000fe200078e00ff */
[----:B------:R-:W-:-:S02]  /*11220*/  FSEL R3, R235, -INF , !P1 ;  /* 0xff800000eb037808 */ /* 0x000fc40004800000 */
[----:B------:R-:W-:Y:S02]  /*11230*/  FSEL R203, R13, -INF , !P3 ;  /* 0xff8000000dcb7808 */ /* 0x000fe40005800000 */
[----:B------:R-:W-:Y:S02]  /*11240*/  FMNMX3.FTZ R2, R2, R190, R42, !PT ;  /* 0x000000be02027276 */ /* 0x000fe4000781002a */
[----:B------:R-:W-:Y:S02]  /*11250*/  FSEL R204, R4, -INF , !P0 ;  /* 0xff80000004cc7808 */ /* 0x000fe40004000000 */
[----:B------:R-:W-:Y:S02]  /*11260*/  FSEL R37, R3, -INF , !P6 ;  /* 0xff80000003257808 */ /* 0x000fe40007000000 */
[----:B------:R-:W-:Y:S01]  /*11270*/  FMNMX3.FTZ R101, R2, R231, R203, !PT ;  /* 0x000000e702657276 */ /* 0x000fe200078100cb */
[----:B------:R-:W5:Y:S03]  /*11280*/  SHFL.BFLY PT, R7, R102, 0x1, 0x1f ;  /* 0x0c201f0066077f89 */ /* 0x000f6600000e0000 */
[----:B------:R-:W-:-:S02]  /*11290*/  FMNMX3.FTZ R101, R101, R204, R37, !PT ;  /* 0x000000cc65657276 */ /* 0x000fc40007810025 */
[----:B------:R-:W-:Y:S02]  /*112a0*/  LOP3.LUT R8, R64, R8, R57, 0x96, !PT ;  /* 0x0000000840087212 */ /* 0x000fe400078e9639 */
[----:B--2---:R-:W-:Y:S02]  /*112b0*/  FMNMX.FTZ R103, R103, R6, !PT ;  /* 0x0000000667677209 */ /* 0x004fe40007810000 */
[----:B------:R-:W2:Y:S01]  /*112c0*/  SHFL.BFLY PT, R6, R101, 0x2, 0x1f ;  /* 0x0c401f0065067f89 */ /* 0x000ea200000e0000 */
[----:B----4-:R-:W-:Y:S01]  /*112d0*/  FMNMX.FTZ R0, R0, R5, !PT ;  /* 0x0000000500007209 */ /* 0x010fe20007810000 */
[----:B------:R-:W-:-:S04]  /*112e0*/  IMAD.WIDE.U32 R2, R8, -0x326172a9, RZ ;  /* 0xcd9e8d5708027825 */ /* 0x000fc800078e00ff */
[C---:B-1----:R-:W-:Y:S01]  /*112f0*/  FMUL.FTZ R15, R103.reuse, UR4 ;  /* 0x00000004670f7c20 */ /* 0x042fe20008410000 */
[----:B------:R-:W-:Y:S01]  /*11300*/  FSETP.NEU.FTZ.AND P3, PT, R103, -INF , PT ;  /* 0xff8000006700780b */ /* 0x000fe20003f7d000 */
[----:B------:R-:W-:Y:S01]  /*11310*/  IMAD.MOV.U32 R4, RZ, RZ, R2 ;  /* 0x000000ffff047224 */ /* 0x000fe200078e0002 */
[----:B------:R-:W1:Y:S02]  /*11320*/  SHFL.BFLY PT, R104, R0, 0x1, 0x1f ;  /* 0x0c201f0000687f89 */ /* 0x000e6400000e0000 */
[----:B------:R-:W-:Y:S02]  /*11330*/  FSEL R15, R15, RZ, P3 ;  /* 0x000000ff0f0f7208 */ /* 0x000fe40001800000 */
[----:B------:R-:W-:-:S03]  /*11340*/  LOP3.LUT R5, R4, 0xff, RZ, 0xc0, !PT ;  /* 0x000000ff04057812 */ /* 0x000fc600078ec0ff */
[----:B------:R-:W-:Y:S01]  /*11350*/  FFMA.FTZ R4, R178, UR4, -R15 ;  /* 0x00000004b2047c23 */ /* 0x000fe2000801080f */
[----:B------:R-:W-:Y:S02]  /*11360*/  PRMT R8, R2, 0x7771, RZ ;  /* 0x0000777102087816 */ /* 0x000fe400000000ff */
[----:B-----5:R-:W-:Y:S01]  /*11370*/  FMNMX.FTZ R102, R102, R7, !PT ;  /* 0x0000000766667209 */ /* 0x020fe20007810000 */
[----:B------:R4:W-:Y:S01]  /*11380*/  MUFU.EX2 R39, R4 ;  /* 0x0000000400277308 */ /* 0x0009e20000000800 */
[----:B------:R-:W-:Y:S02]  /*11390*/  PRMT R7, R2, 0x7773, RZ ;  /* 0x0000777302077816 */ /* 0x000fe400000000ff */
[----:B------:R-:W-:Y:S02]  /*113a0*/  LOP3.LUT R9, R65, R28, R9, 0x96, !PT ;  /* 0x0000001c41097212 */ /* 0x000fe400078e9609 */
[----:B--2---:R-:W-:-:S03]  /*113b0*/  FMNMX.FTZ R101, R101, R6, !PT ;  /* 0x0000000665657209 */ /* 0x004fc60007810000 */
[----:B------:R-:W-:Y:S01]  /*113c0*/  IMAD.WIDE.U32 R28, R9, -0x326172a9, RZ ;  /* 0xcd9e8d57091c7825 */ /* 0x000fe200078e00ff */
[----:B----4-:R-:W-:-:S03]  /*113d0*/  PRMT R4, R2, 0x7772, RZ ;  /* 0x0000777202047816 */ /* 0x010fc600000000ff */
[----:B------:R-:W-:-:S04]  /*113e0*/  FFMA.FTZ R2, R21, UR4, -R15 ;  /* 0x0000000415027c23 */ /* 0x000fc8000801080f */
[----:B------:R2:W-:Y:S01]  /*113f0*/  MUFU.EX2 R244, R2 ;  /* 0x0000000200f47308 */ /* 0x0005e20000000800 */
[----:B------:R-:W-:Y:S01]  /*11400*/  IMAD.MOV.U32 R199, RZ, RZ, R245 ;  /* 0x000000ffffc77224 */ /* 0x000fe200078e00f5 */
[----:B------:R-:W-:Y:S01]  /*11410*/  PRMT R10, R5, 0x5410, R8 ;  /* 0x00005410050a7816 */ /* 0x000fe20000000008 */
[C---:B------:R-:W-:Y:S01]  /*11420*/  FMUL.FTZ R36, R102.reuse, UR4 ;  /* 0x0000000466247c20 */ /* 0x040fe20008410000 */
[----:B------:R-:W-:Y:S01]  /*11430*/  FSETP.NEU.FTZ.AND P2, PT, R102, -INF , PT ;  /* 0xff8000006600780b */ /* 0x000fe20003f5d000 */
[----:B------:R-:W4:Y:S01]  /*11440*/  SHFL.BFLY PT, R5, R101, 0x1, 0x1f ;  /* 0x0c201f0065057f89 */ /* 0x000f2200000e0000 */
[----:B-1----:R-:W-:Y:S02]  /*11450*/  FMNMX.FTZ R104, R0, R104, !PT ;  /* 0x0000006800687209 */ /* 0x002fe40007810000 */
[----:B------:R-:W-:Y:S01]  /*11460*/  FSEL R36, R36, RZ, P2 ;  /* 0x000000ff24247208 */ /* 0x000fe20001000000 */
[----:B--2---:R-:W-:-:S04]  /*11470*/  FFMA.FTZ R2, R20, UR4, -R15 ;  /* 0x0000000414027c23 */ /* 0x004fc8000801080f */
[----:B------:R1:W-:Y:S01]  /*11480*/  MUFU.EX2 R245, R2 ;  /* 0x0000000200f57308 */ /* 0x0003e20000000800 */
[----:B------:R-:W-:Y:S01]  /*11490*/  PRMT R11, R4, 0x5410, R7 ;  /* 0x00005410040b7816 */ /* 0x000fe20000000007 */
[C---:B------:R-:W-:Y:S01]  /*114a0*/  FMUL.FTZ R13, R104.reuse, UR4 ;  /* 0x00000004680d7c20 */ /* 0x040fe20008410000 */
[----:B------:R-:W-:Y:S02]  /*114b0*/  FSETP.NEU.FTZ.AND P1, PT, R104, -INF , PT ;  /* 0xff8000006800780b */ /* 0x000fe40003f3d000 */
[----:B-1----:R-:W-:Y:S01]  /*114c0*/  LOP3.LUT R2, R225, R28, R3, 0x96, !PT ;  /* 0x0000001ce1027212 */ /* 0x002fe200078e9603 */
[----:B------:R-:W-:-:S03]  /*114d0*/  FFMA.FTZ R3, R17, UR4, -R15 ;  /* 0x0000000411037c23 */ /* 0x000fc6000801080f */
[C---:B------:R-:W-:Y:S01]  /*114e0*/  LOP3.LUT R0, R2.reuse, 0xffff, RZ, 0xc0, !PT ;  /* 0x0000ffff02007812 */ /* 0x040fe200078ec0ff */
[----:B------:R1:W-:Y:S03]  /*114f0*/  MUFU.EX2 R246, R3 ;  /* 0x0000000300f67308 */ /* 0x0003e60000000800 */
[----:B------:R-:W-:Y:S02]  /*11500*/  SHF.R.U32.HI R4, RZ, 0x8, R0 ;  /* 0x00000008ff047819 */ /* 0x000fe40000011600 */
[----:B------:R-:W-:Y:S01]  /*11510*/  LOP3.LUT R0, R2, 0xff, RZ, 0xc0, !PT ;  /* 0x000000ff02007812 */ /* 0x000fe200078ec0ff */
[----:B------:R-:W-:-:S03]  /*11520*/  IMAD.MOV.U32 R43, RZ, RZ, R242 ;  /* 0x000000ffff2b7224 */ /* 0x000fc600078e00f2 */
[----:B------:R-:W-:Y:S02]  /*11530*/  PRMT R21, R0, 0x5410, R4 ;  /* 0x0000541000157816 */ /* 0x000fe40000000004 */
[----:B------:R-:W-:Y:S01]  /*11540*/  PRMT R0, R2, 0x7632, R0 ;  /* 0x0000763202007816 */ /* 0x000fe20000000000 */
[----:B-1----:R-:W-:-:S04]  /*11550*/  FFMA.FTZ R3, R182, UR4, -R36 ;  /* 0x00000004b6037c23 */ /* 0x002fc80008010824 */
[----:B------:R1:W-:Y:S01]  /*11560*/  MUFU.EX2 R228, R3 ;  /* 0x0000000300e47308 */ /* 0x0003e20000000800 */
[----:B------:R-:W-:Y:S02]  /*11570*/  LOP3.LUT R0, R0, 0xff, RZ, 0xc0, !PT ;  /* 0x000000ff00007812 */ /* 0x000fe400078ec0ff */
[----:B------:R-:W-:Y:S02]  /*11580*/  FSEL R13, R13, RZ, P1 ;  /* 0x000000ff0d0d7208 */ /* 0x000fe40000800000 */
[----:B----4-:R-:W-:Y:S01]  /*11590*/  FMNMX.FTZ R101, R101, R5, !PT ;  /* 0x0000000565657209 */ /* 0x010fe20007810000 */
[----:B-1----:R-:W-:-:S04]  /*115a0*/  FFMA.FTZ R3, R22, UR4, -R36 ;  /* 0x0000000416037c23 */ /* 0x002fc80008010824 */
[----:B------:R1:W-:Y:S01]  /*115b0*/  MUFU.EX2 R242, R3 ;  /* 0x0000000300f27308 */ /* 0x0003e20000000800 */
[C---:B------:R-:W-:Y:S01]  /*115c0*/  FMUL.FTZ R14, R101.reuse, UR4 ;  /* 0x00000004650e7c20 */ /* 0x040fe20008410000 */
[----:B------:R-:W-:Y:S01]  /*115d0*/  FSETP.NEU.FTZ.AND P0, PT, R101, -INF , PT ;  /* 0xff8000006500780b */ /* 0x000fe20003f1d000 */
[----:B------:R-:W-:Y:S01]  /*115e0*/  IMAD.MOV.U32 R200, RZ, RZ, R239 ;  /* 0x000000ffffc87224 */ /* 0x000fe200078e00ef */
[----:B-1----:R-:W-:-:S04]  /*115f0*/  SHF.R.U32.HI R3, RZ, 0x18, R2 ;  /* 0x00000018ff037819 */ /* 0x002fc80000011602 */
[----:B------:R-:W-:Y:S01]  /*11600*/  PRMT R20, R0, 0x5410, R3 ;  /* 0x0000541000147816 */ /* 0x000fe20000000003 */
[----:B------:R-:W-:-:S04]  /*11610*/  FFMA.FTZ R0, R183, UR4, -R13 ;  /* 0x00000004b7007c23 */ /* 0x000fc8000801080d */
[----:B------:R1:W-:Y:S01]  /*11620*/  MUFU.EX2 R230, R0 ;  /* 0x0000000000e67308 */ /* 0x0003e20000000800 */
[----:B------:R-:W-:Y:S01]  /*11630*/  FFMA.FTZ R2, R23, UR4, -R36 ;  /* 0x0000000417027c23 */ /* 0x000fe20008010824 */
[----:B------:R-:W-:Y:S01]  /*11640*/  FSEL R14, R14, RZ, P0 ;  /* 0x000000ff0e0e7208 */ /* 0x000fe20000000000 */
[----:B------:R-:W-:Y:S02]  /*11650*/  IMAD.MOV.U32 R40, RZ, RZ, R243 ;  /* 0x000000ffff287224 */ /* 0x000fe400078e00f3 */
[----:B------:R-:W-:-:S03]  /*11660*/  IMAD.MOV.U32 R22, RZ, RZ, R240 ;  /* 0x000000ffff167224 */ /* 0x000fc600078e00f0 */
[----:B------:R2:W-:Y:S01]  /*11670*/  MUFU.EX2 R243, R2 ;  /* 0x0000000200f37308 */ /* 0x0005e20000000800 */
[----:B-1----:R-:W-:-:S07]  /*11680*/  FFMA.FTZ R0, R24, UR4, -R13 ;  /* 0x0000000418007c23 */ /* 0x002fce000801080d */
[----:B------:R1:W4:Y:S01]  /*11690*/  MUFU.EX2 R239, R0 ;  /* 0x0000000000ef7308 */ /* 0x0003220000000800 */
[----:B--2---:R-:W-:-:S05]  /*116a0*/  FSEL R2, R103, RZ, P3 ;  /* 0x000000ff67027208 */ /* 0x004fca0001800000 */
[----:B------:R-:W-:Y:S01]  /*116b0*/  FADD.FTZ R7, R215, -R2 ;  /* 0x80000002d7077221 */ /* 0x000fe20000010000 */
[----:B-1----:R-:W-:-:S04]  /*116c0*/  FFMA.FTZ R0, R25, UR4, -R13 ;  /* 0x0000000419007c23 */ /* 0x002fc8000801080d */
[----:B------:R1:W-:Y:S01]  /*116d0*/  MUFU.EX2 R240, R0 ;  /* 0x0000000000f07308 */ /* 0x0003e20000000800 */
[--C-:B------:R-:W-:Y:S01]  /*116e0*/  FFMA.FTZ R2, R177, UR4, -R14.reuse ;  /* 0x00000004b1027c23 */ /* 0x100fe2000801080e */
[----:B---3--:R-:W-:Y:S01]  /*116f0*/  LOP3.LUT R12, R12, 0xff, RZ, 0xc0, !PT ;  /* 0x000000ff0c0c7812 */ /* 0x008fe200078ec0ff */
[----:B------:R-:W-:Y:S02]  /*11700*/  IMAD.MOV.U32 R23, RZ, RZ, R241 ;  /* 0x000000ffff177224 */ /* 0x000fe400078e00f1 */
[----:B-1----:R-:W-:-:S04]  /*11710*/  FFMA.FTZ R0, R50, UR4, -R14 ;  /* 0x0000000432007c23 */ /* 0x002fc8000801080e */
[----:B------:R1:W-:Y:S01]  /*11720*/  MUFU.EX2 R215, R0 ;  /* 0x0000000000d77308 */ /* 0x0003e20000000800 */
[----:B------:R-:W-:-:S07]  /*11730*/  IMAD R12, R12, 0x10000, R12 ;  /* 0x000100000c0c7824 */ /* 0x000fce00078e020c */
[----:B------:R2:W3:Y:S01]  /*11740*/  MUFU.EX2 R233, R2 ;  /* 0x0000000200e97308 */ /* 0x0004e20000000800 */
[----:B-1----:R-:W-:-:S05]  /*11750*/  FSEL R0, R102, RZ, P2 ;  /* 0x000000ff66007208 */ /* 0x002fca0001000000 */
[----:B------:R-:W-:Y:S01]  /*11760*/  FADD.FTZ R8, R208, -R0 ;  /* 0x80000000d0087221 */ /* 0x000fe20000010000 */
[----:B------:R-:W-:Y:S01]  /*11770*/  FFMA.FTZ R0, R26, UR4, -R13 ;  /* 0x000000041a007c23 */ /* 0x000fe2000801080d */
[----:B--2---:R-:W-:-:S03]  /*11780*/  FSEL R2, R101, RZ, P0 ;  /* 0x000000ff65027208 */ /* 0x004fc60000000000 */
[----:B------:R4:W1:Y:S01]  /*11790*/  MUFU.EX2 R241, R0 ;  /* 0x0000000000f17308 */ /* 0x0008620000000800 */
[--C-:B------:R-:W-:Y:S01]  /*117a0*/  HSET2.LE.AND R4, R18, R12.reuse, PT ;  /* 0x0000000c12047233 */ /* 0x100fe20003803000 */
[----:B------:R-:W-:Y:S01]  /*117b0*/  FADD.FTZ R9, R212, -R2 ;  /* 0x80000002d4097221 */ /* 0x000fe20000010000 */
[----:B------:R-:W-:Y:S01]  /*117c0*/  FFMA.FTZ R2, R27, UR4, -R36 ;  /* 0x000000041b027c23 */ /* 0x000fe20008010824 */
[----:B------:R-:W-:-:S04]  /*117d0*/  HSET2.LE.AND R5, R16, R12, PT ;  /* 0x0000000c10057233 */ /* 0x000fc80003803000 */
[----:B------:R2:W5:Y:S01]  /*117e0*/  MUFU.EX2 R235, R2 ;  /* 0x0000000200eb7308 */ /* 0x0005620000000800 */
[----:B------:R-:W-:Y:S02]  /*117f0*/  LEA R192, R192, UR5, 0x1 ;  /* 0x00000005c0c07c11 */ /* 0x000fe4000f8e08ff */
[----:B----4-:R-:W-:-:S04]  /*11800*/  F2FP.BF16.F32.PACK_AB R0, R239, R230 ;  /* 0x000000e6ef00723e */ /* 0x010fc800000010ff */
[----:B------:R-:W-:Y:S02]  /*11810*/  LOP3.LUT R4, R0, R4, RZ, 0xc0, !PT ;  /* 0x0000000400047212 */ /* 0x000fe400078ec0ff */
[----:B---3--:R-:W-:Y:S02]  /*11820*/  F2FP.BF16.F32.PACK_AB R0, R233, R215 ;  /* 0x000000d7e900723e */ /* 0x008fe400000010ff */
[----:B------:R-:W-:Y:S02]  /*11830*/  HSET2.LE.AND R6, R19, R12, PT ;  /* 0x0000000c13067233 */ /* 0x000fe40003803000 */
[----:B------:R-:W-:Y:S01]  /*11840*/  LOP3.LUT R5, R0, R5, RZ, 0xc0, !PT ;  /* 0x0000000500057212 */ /* 0x000fe200078ec0ff */
[----:B------:R-:W3:Y:S01]  /*11850*/  LDSM.16.MT88.4 R16, [R192+0x9000] ;  /* 0x00900000c010783b */ /* 0x000ee20000004200 */
[----:B-1----:R-:W-:Y:S01]  /*11860*/  F2FP.BF16.F32.PACK_AB R0, R241, R240 ;  /* 0x000000f0f100723e */ /* 0x002fe200000010ff */
[----:B--2---:R-:W-:Y:S01]  /*11870*/  FFMA.FTZ R2, R53, UR4, -R14 ;  /* 0x0000000435027c23 */ /* 0x004fe2000801080e */
[----:B------:R-:W-:-:S02]  /*11880*/  FSEL R3, R104, RZ, P1 ;  /* 0x000000ff68037208 */ /* 0x000fc40000800000 */
[----:B------:R-:W-:Y:S02]  /*11890*/  LOP3.LUT R6, R0, R6, RZ, 0xc0, !PT ;  /* 0x0000000600067212 */ /* 0x000fe400078ec0ff */
[----:B------:R-:W-:Y:S02]  /*118a0*/  LOP3.LUT R11, R11, 0xff00ff, RZ, 0xc0, !PT ;  /* 0x00ff00ff0b0b7812 */ /* 0x000fe400078ec0ff */
[--C-:B------:R-:W-:Y:S01]  /*118b0*/  HSET2.LE.AND R10, R10, R12.reuse, PT ;  /* 0x0000000c0a0a7233 */ /* 0x100fe20003803000 */
[----:B------:R1:W-:Y:S01]  /*118c0*/  MUFU.EX2 R234, R2 ;  /* 0x0000000200ea7308 */ /* 0x0003e20000000800 */
[----:B------:R-:W-:Y:S01]  /*118d0*/  F2FP.BF16.F32.PACK_AB R0, R246, R245 ;  /* 0x000000f5f600723e */ /* 0x000fe200000010ff */
[----:B------:R-:W-:Y:S01]  /*118e0*/  FADD.FTZ R3, R214, -R3 ;  /* 0x80000003d6037221 */ /* 0x000fe20000010000 */
[----:B------:R-:W-:Y:S02]  /*118f0*/  HSET2.LE.AND R11, R11, R12, PT ;  /* 0x0000000c0b0b7233 */ /* 0x000fe40003803000 */
[----:B------:R-:W-:-:S02]  /*11900*/  LOP3.LUT R10, R0, R10, RZ, 0xc0, !PT ;  /* 0x0000000a000a7212 */ /* 0x000fc400078ec0ff */
[----:B-----5:R-:W-:Y:S01]  /*11910*/  F2FP.BF16.F32.PACK_AB R0, R235, R243 ;  /* 0x000000f3eb00723e */ /* 0x020fe200000010ff */
[----:B------:R-:W-:Y:S01]  /*11920*/  FMUL.FTZ R7, R7, UR4 ;  /* 0x0000000407077c20 */ /* 0x000fe20008410000 */
[----:B------:R-:W-:Y:S01]  /*11930*/  FMUL.FTZ R8, R8, UR4 ;  /* 0x0000000408087c20 */ /* 0x000fe20008410000 */
[----:B------:R-:W-:Y:S01]  /*11940*/  FMUL.FTZ R3, R3, UR4 ;  /* 0x0000000403037c20 */ /* 0x000fe20008410000 */
[----:B------:R-:W-:Y:S01]  /*11950*/  FMUL.FTZ R9, R9, UR4 ;  /* 0x0000000409097c20 */ /* 0x000fe20008410000 */
[----:B-1----:R-:W-:Y:S01]  /*11960*/  FFMA.FTZ R2, R179, UR4, -R14 ;  /* 0x00000004b3027c23 */ /* 0x002fe2000801080e */
[----:B------:R-:W-:-:S03]  /*11970*/  LOP3.LUT R11, R0, R11, RZ, 0xc0, !PT ;  /* 0x0000000b000b7212 */ /* 0x000fc600078ec0ff */
[----:B------:R1:W2:Y:S01]  /*11980*/  MUFU.EX2 R232, R2 ;  /* 0x0000000200e87308 */ /* 0x0002a20000000800 */
[----:B------:R-:W-:Y:S01]  /*11990*/  HSET2.LE.AND R0, R21, R12, PT ;  /* 0x0000000c15007233 */ /* 0x000fe20003803000 */
[----:B------:R-:W-:Y:S02]  /*119a0*/  IMAD.MOV.U32 R24, RZ, RZ, R44 ;  /* 0x000000ffff187224 */ /* 0x000fe400078e002c */
[----:B------:R-:W-:Y:S02]  /*119b0*/  IMAD.MOV.U32 R25, RZ, RZ, R45 ;  /* 0x000000ffff197224 */ /* 0x000fe400078e002d */
[----:B------:R-:W-:Y:S02]  /*119c0*/  IMAD.MOV.U32 R214, RZ, RZ, R38 ;  /* 0x000000ffffd67224 */ /* 0x000fe400078e0026 */
[----:B------:R-:W4:Y:S08]  /*119d0*/  MUFU.EX2 R38, R7 ;  /* 0x0000000700267308 */ /* 0x000f300000000800 */
[----:B------:R5:W3:Y:S01]  /*119e0*/  MUFU.EX2 R44, R8 ;  /* 0x00000008002c7308 */ /* 0x000ae20000000800 */
[----:B-1----:R-:W-:-:S07]  /*119f0*/  F2FP.BF16.F32.PACK_AB R2, R244, R39 ;  /* 0x00000027f402723e */ /* 0x002fce00000010ff */
[----:B------:R1:W3:Y:S08]  /*11a00*/  MUFU.EX2 R46, R3 ;  /* 0x00000003002e7308 */ /* 0x0002f00000000800 */
[----:B------:R2:W3:Y:S01]  /*11a10*/  MUFU.EX2 R45, R9 ;  /* 0x00000009002d7308 */ /* 0x0004e20000000800 */
[----:B-----5:R-:W-:Y:S02]  /*11a20*/  LOP3.LUT R8, R2, R0, RZ, 0xc0, !PT ;  /* 0x0000000002087212 */ /* 0x020fe400078ec0ff */
[----:B------:R-:W-:-:S02]  /*11a30*/  HSET2.LE.AND R0, R20, R12, PT ;  /* 0x0000000c14007233 */ /* 0x000fc40003803000 */
[----:B------:R-:W-:Y:S02]  /*11a40*/  F2FP.BF16.F32.PACK_AB R2, R242, R228 ;  /* 0x000000e4f202723e */ /* 0x000fe400000010ff */
[----:B-1----:R-:W-:Y:S02]  /*11a50*/  LOP3.LUT R3, R30, 0xff00ff, RZ, 0xc0, !PT ;  /* 0x00ff00ff1e037812 */ /* 0x002fe400078ec0ff */
[----:B--2---:R-:W-:-:S03]  /*11a60*/  LOP3.LUT R9, R2, R0, RZ, 0xc0, !PT ;  /* 0x0000000002097212 */ /* 0x004fc600078ec0ff */
[----:B------:R-:W-:Y:S02]  /*11a70*/  HSET2.LE.AND R2, R3, R12, PT ;  /* 0x0000000c03027233 */ /* 0x000fe40003803000 */
[----:B------:R-:W-:Y:S01]  /*11a80*/  F2FP.BF16.F32.PACK_AB R0, R232, R234 ;  /* 0x000000eae800723e */ /* 0x000fe200000010ff */
[-C--:B----4-:R-:W-:Y:S01]  /*11a90*/  FMUL.FTZ R112, R112, R38.reuse ;  /* 0x0000002670707220 */ /* 0x090fe20000410000 */
[----:B------:R-:W-:Y:S02]  /*11aa0*/  FMUL.FTZ R113, R113, R38 ;  /* 0x0000002671717220 */ /* 0x000fe40000410000 */
[----:B------:R-:W-:Y:S01]  /*11ab0*/  LOP3.LUT R7, R0, R2, RZ, 0xc0, !PT ;  /* 0x0000000200077212 */ /* 0x000fe200078ec0ff */
[----:B------:R-:W-:Y:S02]  /*11ac0*/  VIADD R0, R192, 0x9000 ;  /* 0x00009000c0007836 */ /* 0x000fe40000000000 */
[-C--:B---3--:R-:W-:Y:S01]  /*11ad0*/  FMUL.FTZ R114, R114, R44.reuse ;  /* 0x0000002c72727220 */ /* 0x088fe20000410000 */
[----:B------:R-:W-:Y:S01]  /*11ae0*/  FMUL.FTZ R115, R115, R44 ;  /* 0x0000002c73737220 */ /* 0x000fe20000410000 */
        /* <DEDUP_REMOVED lines=8> */
[-C--:B------:R-:W-:Y:S01]  /*11b70*/  FMUL.FTZ R116, R116, R38.reuse ;  /* 0x0000002674747220 */ /* 0x080fe20000410000 */
[----:B------:R-:W-:Y:S01]  /*11b80*/  FMUL.FTZ R117, R117, R38 ;  /* 0x0000002675757220 */ /* 0x000fe20000410000 */
[-C--:B------:R-:W-:Y:S01]  /*11b90*/  FMUL.FTZ R118, R118, R44.reuse ;  /* 0x0000002c76767220 */ /* 0x080fe20000410000 */
[----:B------:R-:W-:Y:S01]  /*11ba0*/  FMUL.FTZ R119, R119, R44 ;  /* 0x0000002c77777220 */ /* 0x000fe20000410000 */
[----:B------:R-:W-:-:S02]  /*11bb0*/  IMAD.MOV.U32 R177, RZ, RZ, R37 ;  /* 0x000000ffffb17224 */ /* 0x000fc400078e0025 */
[----:B------:R-:W-:Y:S02]  /*11bc0*/  VIADD R37, R192, 0x9020 ;  /* 0x00009020c0257836 */ /* 0x000fe40000000000 */
[----:B------:R-:W-:Y:S01]  /*11bd0*/  @P4 VIADD R37, R0, 0xffffffe0 ;  /* 0xffffffe000254836 */ /* 0x000fe20000000000 */
[-C--:B------:R-:W-:Y:S08]  /*11be0*/  HMMA.16816.F32.BF16 R112, R8, R16.reuse, R112 ;  /* 0x000000100870723c */ /* 0x080ff00000041870 */
[C---:B------:R-:W-:Y:S08]  /*11bf0*/  HMMA.16816.F32.BF16 R108, R4.reuse, R16, R108 ;  /* 0x00000010046c723c */ /* 0x040ff0000004186c */
[-C--:B------:R-:W-:Y:S08]  /*11c00*/  HMMA.16816.F32.BF16 R120, R4, R18.reuse, R120 ;  /* 0x000000120478723c */ /* 0x080ff00000041878 */
[----:B------:R-:W-:Y:S01]  /*11c10*/  HMMA.16816.F32.BF16 R116, R8, R18, R116 ;  /* 0x000000120874723c */ /* 0x000fe20000041874 */
[----:B------:R-:W1:Y:S01]  /*11c20*/  LDSM.16.MT88.4 R16, [R37] ;  /* 0x000000002510783b */ /* 0x000e620000004200 */
[-C--:B------:R-:W-:Y:S01]  /*11c30*/  FMUL.FTZ R128, R128, R38.reuse ;  /* 0x0000002680807220 */ /* 0x080fe20000410000 */
[----:B------:R-:W-:Y:S01]  /*11c40*/  FMUL.FTZ R129, R129, R38 ;  /* 0x0000002681817220 */ /* 0x000fe20000410000 */
[-C--:B------:R-:W-:Y:S01]  /*11c50*/  FMUL.FTZ R130, R130, R44.reuse ;  /* 0x0000002c82827220 */ /* 0x080fe20000410000 */
        /* <DEDUP_REMOVED lines=14> */
[----:B------:R-:W-:Y:S02]  /*11d40*/  IMAD.MOV.U32 R27, RZ, RZ, R49 ;  /* 0x000000ffff1b7224 */ /* 0x000fe400078e0031 */
[----:B------:R-:W-:Y:S02]  /*11d50*/  IMAD.MOV.U32 R20, RZ, RZ, R180 ;  /* 0x000000ffff147224 */ /* 0x000fe400078e00b4 */
[----:B------:R-:W-:Y:S02]  /*11d60*/  IMAD.MOV.U32 R21, RZ, RZ, R181 ;  /* 0x000000ffff157224 */ /* 0x000fe400078e00b5 */
[-C--:B-1----:R-:W-:Y:S08]  /*11d70*/  HMMA.16816.F32.BF16 R180, R8, R16.reuse, R128 ;  /* 0x0000001008b4723c */ /* 0x082ff00000041880 */
[C---:B------:R-:W-:Y:S08]  /*11d80*/  HMMA.16816.F32.BF16 R124, R4.reuse, R16, R124 ;  /* 0x00000010047c723c */ /* 0x040ff0000004187c */
[-C--:B------:R-:W-:Y:S08]  /*11d90*/  HMMA.16816.F32.BF16 R136, R4, R18.reuse, R136 ;  /* 0x000000120488723c */ /* 0x080ff00000041888 */
[----:B------:R-:W-:Y:S01]  /*11da0*/  HMMA.16816.F32.BF16 R48, R8, R18, R132 ;  /* 0x000000120830723c */ /* 0x000fe20000041884 */
[----:B------:R-:W1:Y:S01]  /*11db0*/  LDSM.16.MT88.4 R16, [R192+0xa000] ;  /* 0x00a00000c010783b */ /* 0x000e620000004200 */
        /* <DEDUP_REMOVED lines=45> */
[----:B------:R-:W2:Y:S01]  /*12090*/  LDSM.16.MT88.4 R20, [R37+0x2000] ;  /* 0x002000002514783b */ /* 0x000ea20000004200 */
[-C--:B-1----:R-:W-:Y:S08]  /*120a0*/  HMMA.16816.F32.BF16 R160, R8, R16.reuse, R160 ;  /* 0x0000001008a0723c */ /* 0x082ff000000418a0 */
[C---:B------:R-:W-:Y:S08]  /*120b0*/  HMMA.16816.F32.BF16 R156, R4.reuse, R16, R156 ;  /* 0x00000010049c723c */ /* 0x040ff0000004189c */
[-C--:B------:R-:W-:Y:S08]  /*120c0*/  HMMA.16816.F32.BF16 R168, R4, R18.reuse, R168 ;  /* 0x0000001204a8723c */ /* 0x080ff000000418a8 */
[----:B------:R-:W-:Y:S01]  /*120d0*/  HMMA.16816.F32.BF16 R164, R8, R18, R164 ;  /* 0x0000001208a4723c */ /* 0x000fe200000418a4 */
[----:B------:R-:W1:Y:S01]  /*120e0*/  LDSM.16.MT88.4 R16, [R192+0xb000] ;  /* 0x00b00000c010783b */ /* 0x000e620000004200 */
        /* <DEDUP_REMOVED lines=16> */
[----:B------:R-:W-:Y:S01]  /*121f0*/  LOP3.LUT R2, R222, R32, R31, 0x96, !PT ;  /* 0x00000020de027212 */ /* 0x000fe200078e961f */
[----:B------:R-:W-:Y:S01]  /*12200*/  FFMA.FTZ R0, R62, UR4, -R15 ;  /* 0x000000043e007c23 */ /* 0x000fe2000801080f */
        /* <DEDUP_REMOVED lines=16> */
[----:B------:R-:W-:Y:S01]  /*12310*/  IMAD.MOV.U32 R147, RZ, RZ, R207 ;  /* 0x000000ffff937224 */ /* 0x000fe200078e00cf */
[C---:B--2---:R-:W-:Y:S01]  /*12320*/  HMMA.16816.F32.BF16 R88, R4.reuse, R20, R88 ;  /* 0x000000140458723c */ /* 0x044fe20000041858 */
[----:B------:R-:W-:Y:S01]  /*12330*/  IMAD.MOV.U32 R146, RZ, RZ, R206 ;  /* 0x000000ffff927224 */ /* 0x000fe200078e00ce */
[----:B------:R2:W-:Y:S01]  /*12340*/  MUFU.EX2 R207, R0 ;  /* 0x0000000000cf7308 */ /* 0x0005e20000000800 */
[----:B------:R-:W-:Y:S01]  /*12350*/  VIADD R206, R227, 0x646e171e ;  /* 0x646e171ee3ce7836 */ /* 0x000fe20000000000 */
[----:B------:R-:W-:Y:S01]  /*12360*/  LOP3.LUT R3, R222, R34, R29, 0x96, !PT ;  /* 0x00000022de037212 */ /* 0x000fe200078e961d */
[----:B------:R-:W-:Y:S01]  /*12370*/  IMAD.MOV.U32 R133, RZ, RZ, R208 ;  /* 0x000000ffff857224 */ /* 0x000fe200078e00d0 */
[----:B------:R-:W-:Y:S02]  /*12380*/  LDSM.16.MT88.4 R28, [R192+0xb400] ;  /* 0x00b40000c01c783b */ /* 0x000fe40000004200 */
[C---:B-1----:R-:W-:Y:S01]  /*12390*/  HMMA.16816.F32.BF16 R72, R4.reuse, R16, R72 ;  /* 0x000000100448723c */ /* 0x042fe20000041848 */
[----:B------:R-:W-:Y:S01]  /*123a0*/  IMAD.MOV.U32 R179, RZ, RZ, R214 ;  /* 0x000000ffffb37224 */ /* 0x000fe200078e00d6 */
[----:B------:R-:W-:Y:S06]  /*123b0*/  LDSM.16.MT88.4 R32, [R37+0x2400] ;  /* 0x002400002520783b */ /* 0x000fec0000004200 */
[----:B------:R-:W-:Y:S01]  /*123c0*/  HMMA.16816.F32.BF16 R76, R4, R18, R76 ;  /* 0x00000012044c723c */ /* 0x000fe2000004184c */
[----:B--2---:R-:W-:-:S07]  /*123d0*/  FFMA.FTZ R0, R59, UR4, -R15 ;  /* 0x000000043b007c23 */ /* 0x004fce000801080f */
[----:B------:R-:W-:Y:S01]  /*123e0*/  HMMA.16816.F32.BF16 R92, R4, R22, R92 ;  /* 0x00000016045c723c */ /* 0x000fe2000004185c */
[----:B------:R-:W-:-:S04]  /*123f0*/  IMAD.WIDE.U32 R4, R2, -0x2daee0ad, RZ ;  /* 0xd2511f5302047825 */ /* 0x000fc800078e00ff */
[----:B------:R-:W-:Y:S01]  /*12400*/  FFMA.FTZ R2, R58, UR4, -R15 ;  /* 0x000000043a027c23 */ /* 0x000fe2000801080f */
[----:B------:R1:W-:Y:S01]  /*12410*/  MUFU.EX2 R208, R0 ;  /* 0x0000000000d07308 */ /* 0x0003e20000000800 */
[----:B------:R-:W-:Y:S01]  /*12420*/  PRMT R6, R4, 0x7772, RZ ;  /* 0x0000777204067816 */ /* 0x000fe200000000ff */
[C---:B------:R-:W-:Y:S06]  /*12430*/  HMMA.16816.F32.BF16 R68, R8.reuse, R16, R68 ;  /* 0x000000100844723c */ /* 0x040fec0000041844 */
[----:B------:R2:W-:Y:S02]  /*12440*/  MUFU.EX2 R214, R2 ;  /* 0x0000000200d67308 */ /* 0x0005e40000000800 */
[----:B------:R-:W-:Y:S01]  /*12450*/  HMMA.16816.F32.BF16 R80, R8, R18, R80 ;  /* 0x000000120850723c */ /* 0x000fe20000041850 */
[----:B-1----:R-:W-:-:S07]  /*12460*/  LOP3.LUT R0, R206, R194, R5, 0x96, !PT ;  /* 0x000000c2ce007212 */ /* 0x002fce00078e9605 */
[----:B------:R-:W-:Y:S01]  /*12470*/  HMMA.16816.F32.BF16 R84, R8, R20, R84 ;  /* 0x000000140854723c */ /* 0x000fe20000041854 */
[----:B------:R-:W-:Y:S02]  /*12480*/  IMAD.MOV.U32 R53, RZ, RZ, R212 ;  /* 0x000000ffff357224 */ /* 0x000fe400078e00d4 */
[----:B--2---:R-:W-:-:S05]  /*12490*/  FFMA.FTZ R2, R55, UR4, -R15 ;  /* 0x0000000437027c23 */ /* 0x004fca000801080f */
[----:B------:R-:W-:Y:S01]  /*124a0*/  HMMA.16816.F32.BF16 R96, R8, R22, R96 ;  /* 0x000000160860723c */ /* 0x000fe20000041860 */
[----:B------:R-:W-:Y:S01]  /*124b0*/  IMAD.MOV.U32 R9, RZ, RZ, R4 ;  /* 0x000000ffff097224 */ /* 0x000fe200078e0004 */
[C---:B------:R-:W-:Y:S02]  /*124c0*/  PRMT R11, R4.reuse, 0x7771, RZ ;  /* 0x00007771040b7816 */ /* 0x040fe400000000ff */
[----:B------:R-:W-:Y:S01]  /*124d0*/  PRMT R8, R4, 0x7773, RZ ;  /* 0x0000777304087816 */ /* 0x000fe200000000ff */
[----:B------:R-:W-:Y:S01]  /*124e0*/  IMAD.WIDE.U32 R4, R3, -0x2daee0ad, RZ ;  /* 0xd2511f5303047825 */ /* 0x000fe200078e00ff */
[----:B------:R1:W-:Y:S03]  /*124f0*/  MUFU.EX2 R212, R2 ;  /* 0x0000000200d47308 */ /* 0x0003e60000000800 */
[----:B------:R-:W-:Y:S01]  /*12500*/  FFMA.FTZ R3, R100, UR4, -R36 ;  /* 0x0000000464037c23 */ /* 0x000fe20008010824 */
[----:B------:R-:W-:Y:S01]  /*12510*/  IMAD.MOV.U32 R7, RZ, RZ, R4 ;  /* 0x000000ffff077224 */ /* 0x000fe200078e0004 */
[----:B------:R-:W-:Y:S01]  /*12520*/  PRMT R10, R4, 0x7771, RZ ;  /* 0x00007771040a7816 */ /* 0x000fe200000000ff */
[----:B------:R-:W-:-:S02]  /*12530*/  IMAD.MOV.U32 R100, RZ, RZ, R205 ;  /* 0x000000ffff647224 */ /* 0x000fc400078e00cd */
[----:B------:R2:W-:Y:S01]  /*12540*/  MUFU.EX2 R205, R3 ;  /* 0x0000000300cd7308 */ /* 0x0005e20000000800 */
[----:B-1----:R-:W-:Y:S02]  /*12550*/  LOP3.LUT R2, R206, R56, R5, 0x96, !PT ;  /* 0x00000038ce027212 */ /* 0x002fe400078e9605 */
[C---:B------:R-:W-:Y:S02]  /*12560*/  PRMT R5, R4.reuse, 0x7773, RZ ;  /* 0x0000777304057816 */ /* 0x040fe400000000ff */
[----:B------:R-:W-:Y:S01]  /*12570*/  PRMT R4, R4, 0x7772, RZ ;  /* 0x0000777204047816 */ /* 0x000fe200000000ff */
[----:B------:R-:W-:-:S03]  /*12580*/  IMAD.MOV.U32 R132, RZ, RZ, R178 ;  /* 0x000000ffff847224 */ /* 0x000fc600078e00b2 */
[----:B------:R-:W-:Y:S01]  /*12590*/  PRMT R17, R4, 0x5410, R5 ;  /* 0x0000541004117816 */ /* 0x000fe20000000005 */
[----:B--2---:R-:W-:Y:S01]  /*125a0*/  FFMA.FTZ R3, R67, UR4, -R36 ;  /* 0x0000000443037c23 */ /* 0x004fe20008010824 */
[----:B------:R-:W-:Y:S01]  /*125b0*/  LOP3.LUT R4, R9, 0xff, RZ, 0xc0, !PT ;  /* 0x000000ff09047812 */ /* 0x000fe200078ec0ff */
[----:B------:R-:W-:Y:S01]  /*125c0*/  IMAD.MOV.U32 R178, RZ, RZ, R203 ;  /* 0x000000ffffb27224 */ /* 0x000fe200078e00cb */
[----:B------:R-:W-:Y:S01]  /*125d0*/  LOP3.LUT R5, R7, 0xff, RZ, 0xc0, !PT ;  /* 0x000000ff07057812 */ /* 0x000fe200078ec0ff */
[----:B------:R1:W-:Y:S01]  /*125e0*/  MUFU.EX2 R203, R3 ;  /* 0x0000000300cb7308 */ /* 0x0003e20000000800 */
[----:B------:R-:W-:Y:S02]  /*125f0*/  PRMT R7, R4, 0x5410, R11 ;  /* 0x0000541004077816 */ /* 0x000fe4000000000b */
[----:B------:R-:W-:Y:S02]  /*12600*/  LOP3.LUT R4, R2, 0xffff, RZ, 0xc0, !PT ;  /* 0x0000ffff02047812 */ /* 0x000fe400078ec0ff */
[----:B------:R-:W-:-:S02]  /*12610*/  PRMT R10, R5, 0x5410, R10 ;  /* 0x00005410050a7816 */ /* 0x000fc4000000000a */
[----:B------:R-:W-:Y:S02]  /*12620*/  LOP3.LUT R5, R2, 0xff, RZ, 0xc0, !PT ;  /* 0x000000ff02057812 */ /* 0x000fe400078ec0ff */
[----:B------:R-:W-:Y:S01]  /*12630*/  SHF.R.U32.HI R4, RZ, 0x8, R4 ;  /* 0x00000008ff047819 */ /* 0x000fe20000011604 */
[----:B-1----:R-:W-:Y:S01]  /*12640*/  FFMA.FTZ R3, R63, UR4, -R36 ;  /* 0x000000043f037c23 */ /* 0x002fe20008010824 */
[----:B------:R-:W-:Y:S02]  /*12650*/  IMAD.MOV.U32 R63, RZ, RZ, R146 ;  /* 0x000000ffff3f7224 */ /* 0x000fe400078e0092 */
[----:B------:R-:W-:Y:S02]  /*12660*/  IMAD.MOV.U32 R146, RZ, RZ, R147 ;  /* 0x000000ffff927224 */ /* 0x000fe400078e0093 */
[----:B------:R-:W-:Y:S02]  /*12670*/  IMAD.MOV.U32 R147, RZ, RZ, R132 ;  /* 0x000000ffff937224 */ /* 0x000fe400078e0084 */
[----:B------:R-:W-:-:S02]  /*12680*/  IMAD.MOV.U32 R132, RZ, RZ, R133 ;  /* 0x000000ffff847224 */ /* 0x000fc400078e0085 */
[----:B------:R-:W-:Y:S01]  /*12690*/  IMAD.MOV.U32 R133, RZ, RZ, R179 ;  /* 0x000000ffff857224 */ /* 0x000fe200078e00b3 */
[----:B------:R-:W-:Y:S01]  /*126a0*/  PRMT R16, R6, 0x5410, R8 ;  /* 0x0000541006107816 */ /* 0x000fe20000000008 */
[----:B------:R-:W-:Y:S01]  /*126b0*/  IMAD.MOV.U32 R179, RZ, RZ, R53 ;  /* 0x000000ffffb37224 */ /* 0x000fe200078e0035 */
[----:B------:R-:W-:Y:S01]  /*126c0*/  PRMT R8, R5, 0x5410, R4 ;  /* 0x0000541005087816 */ /* 0x000fe20000000004 */
[----:B------:R-:W-:Y:S01]  /*126d0*/  IMAD.MOV.U32 R53, RZ, RZ, R177 ;  /* 0x000000ffff357224 */ /* 0x000fe200078e00b1 */
[----:B------:R-:W-:Y:S01]  /*126e0*/  PRMT R6, R2, 0x7632, R6 ;  /* 0x0000763202067816 */ /* 0x000fe20000000006 */
[----:B------:R-:W-:Y:S01]  /*126f0*/  IMAD.MOV.U32 R177, RZ, RZ, R204 ;  /* 0x000000ffffb17224 */ /* 0x000fe200078e00cc */
[----:B------:R-:W-:Y:S01]  /*12700*/  SHF.R.U32.HI R5, RZ, 0x18, R2 ;  /* 0x00000018ff057819 */ /* 0x000fe20000011602 */
[----:B------:R1:W-:Y:S01]  /*12710*/  MUFU.EX2 R204, R3 ;  /* 0x0000000300cc7308 */ /* 0x0003e20000000800 */
[----:B------:R-:W-:Y:S01]  /*12720*/  FFMA.FTZ R2, R66, UR4, -R13 ;  /* 0x0000000442027c23 */ /* 0x000fe2000801080d */
[----:B------:R-:W-:Y:S01]  /*12730*/  IMAD.MOV.U32 R66, RZ, RZ, R201 ;  /* 0x000000ffff427224 */ /* 0x000fe200078e00c9 */
[----:B------:R-:W-:Y:S01]  /*12740*/  LOP3.LUT R4, R0, 0xffff, RZ, 0xc0, !PT ;  /* 0x0000ffff00047812 */ /* 0x000fe200078ec0ff */
[----:B------:R-:W-:-:S04]  /*12750*/  IMAD.MOV.U32 R151, RZ, RZ, R147 ;  /* 0x000000ffff977224 */ /* 0x000fc800078e0093 */
[----:B------:R2:W-:Y:S01]  /*12760*/  MUFU.EX2 R201, R2 ;  /* 0x0000000200c97308 */ /* 0x0005e20000000800 */
[----:B------:R-:W-:Y:S02]  /*12770*/  IMAD.MOV.U32 R147, RZ, RZ, R53 ;  /* 0x000000ffff937224 */ /* 0x000fe400078e0035 */
[----:B-1----:R-:W-:Y:S01]  /*12780*/  FFMA.FTZ R3, R106, UR4, -R13 ;  /* 0x000000046a037c23 */ /* 0x002fe2000801080d */
[----:B------:R-:W-:-:S04]  /*12790*/  IMAD.MOV.U32 R106, RZ, RZ, R202 ;  /* 0x000000ffff6a7224 */ /* 0x000fc800078e00ca */
[----:B------:R1:W3:Y:S01]  /*127a0*/  MUFU.EX2 R202, R3 ;  /* 0x0000000300ca7308 */ /* 0x0002e20000000800 */
[----:B------:R-:W-:Y:S02]  /*127b0*/  IMAD.MOV.U32 R53, RZ, RZ, R199 ;  /* 0x000000ffff357224 */ /* 0x000fe400078e00c7 */
[----:B--2---:R-:W-:Y:S01]  /*127c0*/  FFMA.FTZ R2, R107, UR4, -R14 ;  /* 0x000000046b027c23 */ /* 0x004fe2000801080e */
[----:B------:R-:W-:Y:S02]  /*127d0*/  IMAD.MOV.U32 R107, RZ, RZ, R146 ;  /* 0x000000ffff6b7224 */ /* 0x000fe400078e0092 */
[----:B------:R-:W-:Y:S02]  /*127e0*/  IMAD.MOV.U32 R146, RZ, RZ, R179 ;  /* 0x000000ffff927224 */ /* 0x000fe400078e00b3 */
[----:B------:R2:W-:Y:S01]  /*127f0*/  MUFU.EX2 R199, R2 ;  /* 0x0000000200c77308 */ /* 0x0005e20000000800 */
[----:B------:R-:W-:Y:S01]  /*12800*/  IMAD.MOV.U32 R179, RZ, RZ, R177 ;  /* 0x000000ffffb37224 */ /* 0x000fe200078e00b1 */
[----:B-1----:R-:W-:Y:S01]  /*12810*/  LOP3.LUT R3, R6, 0xff, RZ, 0xc0, !PT ;  /* 0x000000ff06037812 */ /* 0x002fe200078ec0ff */
[----:B------:R-:W-:-:S03]  /*12820*/  IMAD.MOV.U32 R177, RZ, RZ, R178 ;  /* 0x000000ffffb17224 */ /* 0x000fc600078e00b2 */
[----:B------:R-:W-:Y:S02]  /*12830*/  PRMT R9, R3, 0x5410, R5 ;  /* 0x0000541003097816 */ /* 0x000fe40000000005 */
[----:B------:R-:W-:Y:S01]  /*12840*/  SHF.R.U32.HI R3, RZ, 0x8, R4 ;  /* 0x00000008ff037819 */ /* 0x000fe20000011604 */
[----:B--2---:R-:W-:Y:S01]  /*12850*/  FFMA.FTZ R2, R193, UR4, -R14 ;  /* 0x00000004c1027c23 */ /* 0x004fe2000801080e */
[----:B------:R-:W-:Y:S01]  /*12860*/  LOP3.LUT R4, R0, 0xff, RZ, 0xc0, !PT ;  /* 0x000000ff00047812 */ /* 0x000fe200078ec0ff */
[----:B------:R-:W-:Y:S02]  /*12870*/  IMAD.MOV.U32 R178, RZ, RZ, R200 ;  /* 0x000000ffffb27224 */ /* 0x000fe400078e00c8 */
[----:B------:R1:W2:Y:S01]  /*12880*/  MUFU.EX2 R200, R2 ;  /* 0x0000000200c87308 */ /* 0x0002a20000000800 */
[--C-:B------:R-:W-:Y:S02]  /*12890*/  PRMT R20, R4, 0x5410, R3.reuse ;  /* 0x0000541004147816 */ /* 0x100fe40000000003 */
[----:B------:R-:W-:-:S02]  /*128a0*/  PRMT R3, R0, 0x7632, R3 ;  /* 0x0000763200037816 */ /* 0x000fc40000000003 */
[----:B------:R-:W-:Y:S01]  /*128b0*/  SHF.R.U32.HI R4, RZ, 0x18, R0 ;  /* 0x00000018ff047819 */ /* 0x000fe20000011600 */
[----:B------:R-:W-:Y:S01]  /*128c0*/  FFMA.FTZ R0, R172, UR4, -R36 ;  /* 0x00000004ac007c23 */ /* 0x000fe20008010824 */
[----:B------:R-:W-:Y:S02]  /*128d0*/  IMAD.MOV.U32 R144, RZ, RZ, R132 ;  /* 0x000000ffff907224 */ /* 0x000fe400078e0084 */
[----:B------:R-:W-:Y:S02]  /*128e0*/  IMAD.MOV.U32 R132, RZ, RZ, R52 ;  /* 0x000000ffff847224 */ /* 0x000fe400078e0034 */
[----:B------:R-:W-:Y:S02]  /*128f0*/  IMAD.MOV.U32 R52, RZ, RZ, R198 ;  /* 0x000000ffff347224 */ /* 0x000fe400078e00c6 */
[----:B------:R4:W5:Y:S01]  /*12900*/  MUFU.EX2 R198, R0 ;  /* 0x0000000000c67308 */ /* 0x0009620000000800 */
[----:B-1----:R-:W-:-:S04]  /*12910*/  LOP3.LUT R2, R3, 0xff, RZ, 0xc0, !PT ;  /* 0x000000ff03027812 */ /* 0x002fc800078ec0ff */
[----:B------:R-:W-:Y:S02]  /*12920*/  PRMT R5, R2, 0x5410, R4 ;  /* 0x0000541002057816 */ /* 0x000fe40000000004 */
[----:B------:R-:W-:Y:S02]  /*12930*/  LOP3.LUT R4, R16, 0xff00ff, RZ, 0xc0, !PT ;  /* 0x00ff00ff10047812 */ /* 0x000fe400078ec0ff */
[----:B---3--:R-:W-:Y:S02]  /*12940*/  F2FP.BF16.F32.PACK_AB R2, R201, R202 ;  /* 0x000000cac902723e */ /* 0x008fe400000010ff */
[----:B----4-:R-:W-:-:S05]  /*12950*/  HSET2.LE.AND R0, R7, R12, PT ;  /* 0x0000000c07007233 */ /* 0x010fca0003803000 */
[----:B------:R-:W-:Y:S02]  /*12960*/  LOP3.LUT R6, R2, R0, RZ, 0xc0, !PT ;  /* 0x0000000002067212 */ /* 0x000fe400078ec0ff */
[--C-:B------:R-:W-:Y:S02]  /*12970*/  HSET2.LE.AND R0, R4, R12.reuse, PT ;  /* 0x0000000c04007233 */ /* 0x100fe40003803000 */
[----:B--2---:R-:W-:Y:S01]  /*12980*/  F2FP.BF16.F32.PACK_AB R2, R200, R199 ;  /* 0x000000c7c802723e */ /* 0x004fe200000010ff */
[----:B------:R-:W-:Y:S01]  /*12990*/  FFMA.FTZ R3, R175, UR4, -R13 ;  /* 0x00000004af037c23 */ /* 0x000fe2000801080d */
[----:B------:R-:W-:Y:S02]  /*129a0*/  LOP3.LUT R4, R17, 0xff00ff, RZ, 0xc0, !PT ;  /* 0x00ff00ff11047812 */ /* 0x000fe400078ec0ff */
[----:B------:R-:W-:Y:S01]  /*129b0*/  LOP3.LUT R7, R2, R0, RZ, 0xc0, !PT ;  /* 0x0000000002077212 */ /* 0x000fe200078ec0ff */
[----:B------:R-:W-:Y:S01]  /*129c0*/  IMAD.MOV.U32 R145, RZ, RZ, R133 ;  /* 0x000000ffff917224 */ /* 0x000fe200078e0085 */
[----:B------:R-:W-:Y:S01]  /*129d0*/  HSET2.LE.AND R0, R10, R12, PT ;  /* 0x0000000c0a007233 */ /* 0x000fe20003803000 */
[----:B------:R-:W1:Y:S01]  /*129e0*/  LDSM.16.MT88.4 R16, [R192+0x9400] ;  /* 0x00940000c010783b */ /* 0x000e620000004200 */
[----:B------:R-:W-:Y:S01]  /*129f0*/  F2FP.BF16.F32.PACK_AB R2, R212, R214 ;  /* 0x000000d6d402723e */ /* 0x000fe200000010ff */
[----:B------:R-:W-:-:S02]  /*12a00*/  IMAD.MOV.U32 R133, RZ, RZ, R196 ;  /* 0x000000ffff857224 */ /* 0x000fc400078e00c4 */
[----:B------:R2:W-:Y:S01]  /*12a10*/  MUFU.EX2 R196, R3 ;  /* 0x0000000300c47308 */ /* 0x0005e20000000800 */
[----:B------:R-:W-:Y:S02]  /*12a20*/  LOP3.LUT R10, R2, R0, RZ, 0xc0, !PT ;  /* 0x00000000020a7212 */ /* 0x000fe400078ec0ff */
[----:B------:R-:W-:Y:S02]  /*12a30*/  HSET2.LE.AND R0, R4, R12, PT ;  /* 0x0000000c04007233 */ /* 0x000fe40003803000 */
[----:B-----5:R-:W-:Y:S01]  /*12a40*/  F2FP.BF16.F32.PACK_AB R2, R198, R204 ;  /* 0x000000ccc602723e */ /* 0x020fe200000010ff */
[----:B------:R-:W-:-:S03]  /*12a50*/  FFMA.FTZ R4, R197, UR4, -R14 ;  /* 0x00000004c5047c23 */ /* 0x000fc6000801080e */
[----:B------:R-:W-:Y:S01]  /*12a60*/  LOP3.LUT R11, R2, R0, RZ, 0xc0, !PT ;  /* 0x00000000020b7212 */ /* 0x000fe200078ec0ff */
[----:B--2---:R-:W-:-:S04]  /*12a70*/  FFMA.FTZ R3, R174, UR4, -R13 ;  /* 0x00000004ae037c23 */ /* 0x004fc8000801080d */
[----:B------:R2:W3:Y:S01]  /*12a80*/  MUFU.EX2 R195, R3 ;  /* 0x0000000300c37308 */ /* 0x0004e20000000800 */
[----:B------:R-:W-:Y:S02]  /*12a90*/  HSET2.LE.AND R0, R8, R12, PT ;  /* 0x0000000c08007233 */ /* 0x000fe40003803000 */
[----:B------:R-:W-:-:S05]  /*12aa0*/  F2FP.BF16.F32.PACK_AB R2, R208, R207 ;  /* 0x000000cfd002723e */ /* 0x000fca00000010ff */
[----:B------:R4:W-:Y:S01]  /*12ab0*/  MUFU.EX2 R193, R4 ;  /* 0x0000000400c17308 */ /* 0x0009e20000000800 */
[----:B------:R-:W-:Y:S01]  /*12ac0*/  LOP3.LUT R8, R2, R0, RZ, 0xc0, !PT ;  /* 0x0000000002087212 */ /* 0x000fe200078ec0ff */
[----:B--2---:R-:W-:-:S06]  /*12ad0*/  FFMA.FTZ R3, R176, UR4, -R14 ;  /* 0x00000004b0037c23 */ /* 0x004fcc000801080e */
[----:B------:R-:W2:Y:S01]  /*12ae0*/  MUFU.EX2 R194, R3 ;  /* 0x0000000300c27308 */ /* 0x000ea20000000800 */
[----:B------:R-:W-:Y:S02]  /*12af0*/  HSET2.LE.AND R0, R9, R12, PT ;  /* 0x0000000c09007233 */ /* 0x000fe40003803000 */
[----:B------:R-:W-:-:S04]  /*12b00*/  F2FP.BF16.F32.PACK_AB R2, R203, R205 ;  /* 0x000000cdcb02723e */ /* 0x000fc800000010ff */
[----:B------:R-:W-:Y:S02]  /*12b10*/  LOP3.LUT R9, R2, R0, RZ, 0xc0, !PT ;  /* 0x0000000002097212 */ /* 0x000fe400078ec0ff */
[--C-:B------:R-:W-:Y:S02]  /*12b20*/  HSET2.LE.AND R0, R20, R12.reuse, PT ;  /* 0x0000000c14007233 */ /* 0x100fe40003803000 */
[----:B---3--:R-:W-:Y:S01]  /*12b30*/  F2FP.BF16.F32.PACK_AB R2, R195, R196 ;  /* 0x000000c4c302723e */ /* 0x008fe200000010ff */
[----:B------:R-:W-:Y:S01]  /*12b40*/  IMAD.MOV.U32 R176, RZ, RZ, R54 ;  /* 0x000000ffffb07224 */ /* 0x000fe200078e0036 */
[----:B------:R-:W3:Y:S02]  /*12b50*/  LDSM.16.MT88.4 R20, [R37+0x400] ;  /* 0x000400002514783b */ /* 0x000ee40000004200 */
[----:B----4-:R-:W-:Y:S02]  /*12b60*/  LOP3.LUT R4, R2, R0, RZ, 0xc0, !PT ;  /* 0x0000000002047212 */ /* 0x010fe400078ec0ff */
[----:B------:R-:W-:-:S02]  /*12b70*/  HSET2.LE.AND R0, R5, R12, PT ;  /* 0x0000000c05007233 */ /* 0x000fc40003803000 */
[----:B--2---:R-:W-:-:S04]  /*12b80*/  F2FP.BF16.F32.PACK_AB R2, R193, R194 ;  /* 0x000000c2c102723e */ /* 0x004fc800000010ff */
[----:B------:R-:W-:Y:S01]  /*12b90*/  LOP3.LUT R5, R2, R0, RZ, 0xc0, !PT ;  /* 0x0000000002057212 */ /* 0x000fe200078ec0ff */
[----:B------:R-:W-:Y:S01]  /*12ba0*/  IMAD.MOV.U32 R2, RZ, RZ, R52 ;  /* 0x000000ffff027224 */ /* 0x000fe200078e0034 */
[C---:B-1----:R-:W-:Y:S01]  /*12bb0*/  HMMA.16816.F32.BF16 R56, R8.reuse, R18, R116 ;  /* 0x000000120838723c */ /* 0x042fe20000041874 */
[----:B------:R-:W-:Y:S02]  /*12bc0*/  IMAD.MOV.U32 R3, RZ, RZ, R53 ;  /* 0x000000ffff037224 */ /* 0x000fe400078e0035 */
[----:B------:R-:W-:Y:S02]  /*12bd0*/  IMAD.MOV.U32 R116, RZ, RZ, R26 ;  /* 0x000000ffff747224 */ /* 0x000fe400078e001a */
[----:B------:R-:W-:Y:S02]  /*12be0*/  IMAD.MOV.U32 R117, RZ, RZ, R27 ;  /* 0x000000ffff757224 */ /* 0x000fe400078e001b */
[----:B------:R-:W-:Y:S01]  /*12bf0*/  IMAD.MOV.U32 R118, RZ, RZ, R24 ;  /* 0x000000ffff767224 */ /* 0x000fe200078e0018 */
[----:B------:R-:W-:Y:S01]  /*12c00*/  HMMA.16816.F32.BF16 R52, R8, R16, R112 ;  /* 0x000000100834723c */ /* 0x000fe20000041870 */
[----:B------:R-:W-:-:S02]  /*12c10*/  IMAD.MOV.U32 R119, RZ, RZ, R25 ;  /* 0x000000ffff777224 */ /* 0x000fc400078e0019 */
[----:B------:R-:W1:Y:S05]  /*12c20*/  LDSM.16.MT88.4 R24, [R37+0x1400] ;  /* 0x001400002518783b */ /* 0x000e6a0000004200 */
[C---:B------:R-:W-:Y:S08]  /*12c30*/  HMMA.16816.F32.BF16 R108, R4.reuse, R16, R108 ;  /* 0x00000010046c723c */ /* 0x040ff0000004186c */
[----:B------:R-:W-:Y:S01]  /*12c40*/  HMMA.16816.F32.BF16 R120, R4, R18, R120 ;  /* 0x000000120478723c */ /* 0x000fe20000041878 */
[----:B------:R-:W2:Y:S01]  /*12c50*/  LDSM.16.MT88.4 R16, [R192+0xa400] ;  /* 0x00a40000c010783b */ /* 0x000ea20000004200 */
[----:B------:R-:W-:-:S02]  /*12c60*/  IMAD.MOV.U32 R174, RZ, RZ, R151 ;  /* 0x000000ffffae7224 */ /* 0x000fc400078e0097 */
[----:B------:R-:W-:Y:S02]  /*12c70*/  IMAD.MOV.U32 R151, RZ, RZ, R144 ;  /* 0x000000ffff977224 */ /* 0x000fe400078e0090 */
[----:B------:R-:W-:Y:S02]  /*12c80*/  IMAD.MOV.U32 R150, RZ, RZ, R145 ;  /* 0x000000ffff967224 */ /* 0x000fe400078e0091 */
[----:B------:R-:W-:Y:S01]  /*12c90*/  IMAD.MOV.U32 R175, RZ, RZ, R146 ;  /* 0x000000ffffaf7224 */ /* 0x000fe200078e0092 */
[----:B---3--:R-:W-:Y:S01]  /*12ca0*/  HMMA.16816.F32.BF16 R124, R4, R20, R124 ;  /* 0x00000014047c723c */ /* 0x008fe2000004187c */
[----:B------:R-:W-:Y:S02]  /*12cb0*/  IMAD.MOV.U32 R172, RZ, RZ, R147 ;  /* 0x000000ffffac7224 */ /* 0x000fe400078e0093 */
[----:B------:R-:W-:Y:S02]  /*12cc0*/  IMAD.MOV.U32 R67, RZ, RZ, R132 ;  /* 0x000000ffff437224 */ /* 0x000fe400078e0084 */
[----:B------:R-:W-:-:S03]  /*12cd0*/  IMAD.MOV.U32 R62, RZ, RZ, R133 ;  /* 0x000000ffff3e7224 */ /* 0x000fc600078e0085 */
[C---:B------:R-:W-:Y:S08]  /*12ce0*/  HMMA.16816.F32.BF16 R136, R4.reuse, R22, R136 ;  /* 0x000000160488723c */ /* 0x040ff00000041888 */
[C---:B------:R-:W-:Y:S08]  /*12cf0*/  HMMA.16816.F32.BF16 R72, R4.reuse, R28, R72 ;  /* 0x0000001c0448723c */ /* 0x040ff00000041848 */
[C---:B-1----:R-:W-:Y:S08]  /*12d00*/  HMMA.16816.F32.BF16 R156, R4.reuse, R24, R156 ;  /* 0x00000018049c723c */ /* 0x042ff0000004189c */
[C---:B--2---:R-:W-:Y:S08]  /*12d10*/  HMMA.16816.F32.BF16 R140, R4.reuse, R16, R140 ;  /* 0x00000010048c723c */ /* 0x044ff0000004188c */
[C---:B------:R-:W-:Y:S08]  /*12d20*/  HMMA.16816.F32.BF16 R152, R4.reuse, R18, R152 ;  /* 0x000000120498723c */ /* 0x040ff00000041898 */
[C---:B------:R-:W-:Y:S08]  /*12d30*/  HMMA.16816.F32.BF16 R168, R4.reuse, R26, R168 ;  /* 0x0000001a04a8723c */ /* 0x040ff000000418a8 */
[C---:B------:R-:W-:Y:S08]  /*12d40*/  HMMA.16816.F32.BF16 R76, R4.reuse, R30, R76 ;  /* 0x0000001e044c723c */ /* 0x040ff0000004184c */
[C---:B------:R-:W-:Y:S08]  /*12d50*/  HMMA.16816.F32.BF16 R144, R4.reuse, R32, R88 ;  /* 0x000000200490723c */ /* 0x040ff00000041858 */
[----:B------:R-:W-:Y:S01]  /*12d60*/  HMMA.16816.F32.BF16 R112, R4, R34, R92 ;  /* 0x000000220470723c */ /* 0x000fe2000004185c */
[----:B------:R-:W-:-:S02]  /*12d70*/  IMAD.MOV.U32 R6, RZ, RZ, R134 ;  /* 0x000000ffff067224 */ /* 0x000fc400078e0086 */
[----:B------:R-:W-:Y:S01]  /*12d80*/  IMAD.MOV.U32 R7, RZ, RZ, R135 ;  /* 0x000000ffff077224 */ /* 0x000fe200078e0087 */
[----:B------:R-:W1:Y:S04]  /*12d90*/  S2R R4, SR_CTAID.X ;  /* 0x0000000000047919 */ /* 0x000e680000002500 */
[----:B------:R-:W-:Y:S01]  /*12da0*/  HMMA.16816.F32.BF16 R132, R8, R20, R180 ;  /* 0x000000140884723c */ /* 0x000fe200000418b4 */
[----:B------:R-:W-:Y:S02]  /*12db0*/  IMAD.MOV.U32 R182, RZ, RZ, R116 ;  /* 0x000000ffffb67224 */ /* 0x000fe400078e0074 */
[----:B------:R-:W-:Y:S02]  /*12dc0*/  IMAD.MOV.U32 R183, RZ, RZ, R117 ;  /* 0x000000ffffb77224 */ /* 0x000fe400078e0075 */
[----:B------:R-:W-:-:S02]  /*12dd0*/  IMAD.MOV.U32 R180, RZ, RZ, R118 ;  /* 0x000000ffffb47224 */ /* 0x000fc400078e0076 */
[----:B------:R-:W-:Y:S02]  /*12de0*/  IMAD.MOV.U32 R181, RZ, RZ, R119 ;  /* 0x000000ffffb57224 */ /* 0x000fe400078e0077 */
[----:B------:R-:W-:Y:S01]  /*12df0*/  HMMA.16816.F32.BF16 R116, R8, R22, R48 ;  /* 0x000000160874723c */ /* 0x000fe20000041830 */
[----:B------:R-:W2:Y:S01]  /*12e00*/  S2R R50, SR_CTAID.X ;  /* 0x0000000000327919 */ /* 0x000ea20000002500 */
[----:B------:R-:W-:Y:S01]  /*12e10*/  UIADD3 UR7, UPT, UPT, UR7, 0x1, URZ ;  /* 0x0000000107077890 */ /* 0x000fe2000fffe0ff */
[----:B------:R-:W-:Y:S01]  /*12e20*/  IMAD.MOV.U32 R20, RZ, RZ, R2 ;  /* 0x000000ffff147224 */ /* 0x000fe200078e0002 */
[----:B------:R-:W-:Y:S01]  /*12e30*/  SHF.R.U32.HI R2, RZ, 0x5, R213 ;  /* 0x00000005ff027819 */ /* 0x000fe200000116d5 */
[----:B------:R-:W-:Y:S01]  /*12e40*/  IMAD.MOV.U32 R21, RZ, RZ, R3 ;  /* 0x000000ffff157224 */ /* 0x000fe200078e0003 */
[----:B------:R-:W-:Y:S02]  /*12e50*/  SHF.R.U32.HI R3, RZ, 0x5, R213 ;  /* 0x00000005ff037819 */ /* 0x000fe400000116d5 */
[----:B------:R-:W-:-:S05]  /*12e60*/  LOP3.LUT R0, R227, UR7, R7, 0x96, !PT ;  /* 0x00000007e3007c12 */ /* 0x000fca000f8e9607 */
[----:B------:R-:W-:-:S04]  /*12e70*/  IMAD.WIDE.U32 R6, R0, -0x326172a9, RZ ;  /* 0xcd9e8d5700067825 */ /* 0x000fc800078e00ff */
[----:B-1----:R-:W-:-:S04]  /*12e80*/  IMAD R4, R4, 0x8, R3 ;  /* 0x0000000804047824 */ /* 0x002fc800078e0203 */
[----:B------:R-:W-:Y:S01]  /*12e90*/  VIADD R4, R4, 0x4 ;  /* 0x0000000404047836 */ /* 0x000fe20000000000 */
[----:B------:R-:W-:Y:S01]  /*12ea0*/  LOP3.LUT R0, R221, R6, R183, 0x96, !PT ;  /* 0x00000006dd007212 */ /* 0x000fe200078e96b7 */
[----:B--2---:R-:W-:-:S04]  /*12eb0*/  IMAD R50, R50, 0x8, R2 ;  /* 0x0000000832327824 */ /* 0x004fc800078e0202 */
[----:B------:R-:W-:-:S04]  /*12ec0*/  IMAD.WIDE.U32 R50, R50, -0x326172a9, RZ ;  /* 0xcd9e8d5732327825 */ /* 0x000fc800078e00ff */
[----:B------:R-:W-:Y:S01]  /*12ed0*/  IMAD.WIDE.U32 R4, R4, -0x326172a9, RZ ;  /* 0xcd9e8d5704047825 */ /* 0x000fe200078e00ff */
[----:B------:R-:W-:Y:S02]  /*12ee0*/  LOP3.LUT R2, R220, R50, R7, 0x96, !PT ;  /* 0x00000032dc027212 */ /* 0x000fe400078e9607 */
[----:B------:R-:W-:Y:S01]  /*12ef0*/  LOP3.LUT R3, R221, R6, R149, 0x96, !PT ;  /* 0x00000006dd037212 */ /* 0x000fe200078e9695 */
[----:B------:R-:W-:Y:S01]  /*12f00*/  IMAD.WIDE.U32 R22, R0, -0x2daee0ad, RZ ;  /* 0xd2511f5300167825 */ /* 0x000fe200078e00ff */
[----:B------:R-:W-:-:S03]  /*12f10*/  LOP3.LUT R4, R220, R4, R7, 0x96, !PT ;  /* 0x00000004dc047212 */ /* 0x000fc600078e9607 */
[----:B------:R-:W-:-:S05]  /*12f20*/  IMAD.WIDE.U32 R6, R2, -0x2daee0ad, RZ ;  /* 0xd2511f5302067825 */ /* 0x000fca00078e00ff */
[----:B------:R-:W-:Y:S02]  /*12f30*/  LOP3.LUT R2, R187, R20, R7, 0x96, !PT ;  /* 0x00000014bb027212 */ /* 0x000fe400078e9607 */
[----:B------:R-:W-:Y:S01]  /*12f40*/  LOP3.LUT R5, R191, R6, R23, 0x96, !PT ;  /* 0x00000006bf057212 */ /* 0x000fe200078e9617 */
[----:B------:R-:W-:-:S04]  /*12f50*/  IMAD.WIDE.U32 R6, R4, -0x2daee0ad, RZ ;  /* 0xd2511f5304067825 */ /* 0x000fc800078e00ff */
[----:B------:R-:W-:Y:S01]  /*12f60*/  IMAD.WIDE.U32 R20, R3, -0x2daee0ad, RZ ;  /* 0xd2511f5303147825 */ /* 0x000fe200078e00ff */
[----:B------:R-:W-:-:S03]  /*12f70*/  LOP3.LUT R0, R187, R180, R7, 0x96, !PT ;  /* 0x000000b4bb007212 */ /* 0x000fc600078e9607 */
[----:B------:R-:W-:Y:S01]  /*12f80*/  IMAD.WIDE.U32 R2, R2, -0x326172a9, RZ ;  /* 0xcd9e8d5702027825 */ /* 0x000fe200078e00ff */
[----:B------:R-:W-:-:S03]  /*12f90*/  LOP3.LUT R6, R191, R6, R21, 0x96, !PT ;  /* 0x00000006bf067212 */ /* 0x000fc600078e9615 */
[----:B------:R-:W-:Y:S01]  /*12fa0*/  IMAD.WIDE.U32 R50, R5, -0x326172a9, RZ ;  /* 0xcd9e8d5705327825 */ /* 0x000fe200078e00ff */
[----:B------:R-:W-:Y:S01]  /*12fb0*/  LOP3.LUT R5, R236, R182, R3, 0x96, !PT ;  /* 0x000000b6ec057212 */ /* 0x000fe200078e9603 */
[----:B------:R-:W-:Y:S03]  /*12fc0*/  HMMA.16816.F32.BF16 R92, R8, R16, R40 ;  /* 0x00000010085c723c */ /* 0x000fe60000041828 */
[----:B------:R-:W-:Y:S01]  /*12fd0*/  LOP3.LUT R4, R237, R2, R51, 0x96, !PT ;  /* 0x00000002ed047212 */ /* 0x000fe200078e9633 */
[----:B------:R-:W-:-:S04]  /*12fe0*/  IMAD.WIDE.U32 R2, R0, -0x326172a9, RZ ;  /* 0xcd9e8d5700027825 */ /* 0x000fc800078e00ff */
[----:B------:R-:W-:Y:S01]  /*12ff0*/  IMAD.WIDE.U32 R42, R6, -0x326172a9, RZ ;  /* 0xcd9e8d57062a7825 */ /* 0x000fe200078e00ff */
[----:B------:R-:W-:Y:S01]  /*13000*/  LOP3.LUT R0, R236, R148, R3, 0x96, !PT ;  /* 0x00000094ec007212 */ /* 0x000fe200078e9603 */
[----:B------:R-:W-:Y:S03]  /*13010*/  HMMA.16816.F32.BF16 R128, R8, R18, R128 ;  /* 0x000000120880723c */ /* 0x000fe60000041880 */
[----:B------:R-:W-:Y:S01]  /*13020*/  LOP3.LUT R2, R237, R2, R43, 0x96, !PT ;  /* 0x00000002ed027212 */ /* 0x000fe200078e962b */
[----:B------:R-:W-:-:S04]  /*13030*/  IMAD.WIDE.U32 R18, R5, -0x2daee0ad, RZ ;  /* 0xd2511f5305127825 */ /* 0x000fc800078e00ff */
[----:B------:R-:W-:-:S04]  /*13040*/  IMAD.WIDE.U32 R220, R4, -0x2daee0ad, RZ ;  /* 0xd2511f5304dc7825 */ /* 0x000fc800078e00ff */
[----:B------:R-:W-:-:S04]  /*13050*/  IMAD.WIDE.U32 R16, R0, -0x2daee0ad, RZ ;  /* 0xd2511f5300107825 */ /* 0x000fc800078e00ff */
[----:B------:R-:W-:Y:S01]  /*13060*/  IMAD.WIDE.U32 R148, R2, -0x2daee0ad, RZ ;  /* 0xd2511f5302947825 */ /* 0x000fe200078e00ff */
[----:B------:R-:W-:-:S03]  /*13070*/  LOP3.LUT R2, R64, R18, R221, 0x96, !PT ;  /* 0x0000001240027212 */ /* 0x000fc600078e96dd */
[----:B------:R-:W-:Y:S01]  /*13080*/  FFMA.FTZ R0, R105, UR4, -R15 ;  /* 0x0000000469007c23 */ /* 0x000fe2000801080f */
[C---:B------:R-:W-:Y:S02]  /*13090*/  LOP3.LUT R6, R65.reuse, R22, R19, 0x96, !PT ;  /* 0x0000001641067212 */ /* 0x040fe400078e9613 */
[----:B------:R-:W-:Y:S02]  /*130a0*/  LOP3.LUT R5, R65, R20, R17, 0x96, !PT ;  /* 0x0000001441057212 */ /* 0x000fe400078e9611 */
[----:B------:R-:W-:Y:S01]  /*130b0*/  LOP3.LUT R4, R64, R16, R149, 0x96, !PT ;  /* 0x0000001040047212 */ /* 0x000fe200078e9695 */
[----:B------:R-:W-:Y:S01]  /*130c0*/  FFMA.FTZ R197, R176, R38, R39 ;  /* 0x00000026b0c57223 */ /* 0x000fe20000010027 */
[----:B------:R-:W-:Y:S01]  /*130d0*/  IMAD.MOV.U32 R176, RZ, RZ, R107 ;  /* 0x000000ffffb07224 */ /* 0x000fe200078e006b */
[----:B------:R-:W-:Y:S01]  /*130e0*/  HMMA.16816.F32.BF16 R88, R8, R24, R160 ;  /* 0x000000180858723c */ /* 0x000fe200000418a0 */
[----:B------:R-:W-:Y:S01]  /*130f0*/  IMAD.WIDE.U32 R2, R2, -0x326172a9, RZ ;  /* 0xcd9e8d5702027825 */ /* 0x000fe200078e00ff */
[----:B------:R1:W-:Y:S01]  /*13100*/  MUFU.EX2 R107, R0 ;  /* 0x00000000006b7308 */ /* 0x0003e20000000800 */
[----:B------:R-:W2:Y:S02]  /*13110*/  LDSM.16.MT88.4 R16, [R192+0x9800] ;  /* 0x00980000c010783b */ /* 0x000ea40000004200 */
[----:B------:R-:W-:-:S04]  /*13120*/  IMAD.WIDE.U32 R48, R6, -0x326172a9, RZ ;  /* 0xcd9e8d5706307825 */ /* 0x000fc800078e00ff */
[----:B------:R-:W-:Y:S01]  /*13130*/  FFMA.FTZ R6, R60, UR4, -R15 ;  /* 0x000000043c067c23 */ /* 0x000fe2000801080f */
[----:B------:R-:W-:Y:S01]  /*13140*/  IMAD.WIDE.U32 R40, R5, -0x326172a9, RZ ;  /* 0xcd9e8d5705287825 */ /* 0x000fe200078e00ff */
[----:B------:R-:W-:Y:S01]  /*13150*/  HMMA.16816.F32.BF16 R164, R8, R26, R164 ;  /* 0x0000001a08a4723c */ /* 0x000fe200000418a4 */
[----:B------:R-:W-:Y:S01]  /*13160*/  PRMT R7, R2, 0x7772, RZ ;  /* 0x0000777202077816 */ /* 0x000fe200000000ff */
[----:B------:R-:W3:Y:S01]  /*13170*/  LDSM.16.MT88.4 R24, [R37+0x800] ;  /* 0x000800002518783b */ /* 0x000ee20000004200 */
[----:B------:R-:W-:-:S04]  /*13180*/  IMAD.WIDE.U32 R4, R4, -0x326172a9, RZ ;  /* 0xcd9e8d5704047825 */ /* 0x000fc800078e00ff */
[----:B-1----:R-:W-:Y:S01]  /*13190*/  FFMA.FTZ R0, R173, UR4, -R15 ;  /* 0x00000004ad007c23 */ /* 0x002fe2000801080f */
[C---:B------:R-:W-:Y:S01]  /*131a0*/  HMMA.16816.F32.BF16 R68, R8.reuse, R28, R68 ;  /* 0x0000001c0844723c */ /* 0x040fe20000041844 */
[----:B------:R-:W-:Y:S02]  /*131b0*/  IMAD.MOV.U32 R181, RZ, RZ, R100 ;  /* 0x000000ffffb57224 */ /* 0x000fe400078e0064 */
[----:B------:R-:W-:Y:S01]  /*131c0*/  IMAD.MOV.U32 R182, RZ, RZ, R106 ;  /* 0x000000ffffb67224 */ /* 0x000fe200078e006a */
[----:B------:R1:W-:Y:S04]  /*131d0*/  MUFU.EX2 R100, R0 ;  /* 0x0000000000647308 */ /* 0x0003e80000000800 */
[C---:B------:R-:W-:Y:S08]  /*131e0*/  HMMA.16816.F32.BF16 R80, R8.reuse, R30, R80 ;  /* 0x0000001e0850723c */ /* 0x040ff00000041850 */
[C---:B------:R-:W-:Y:S01]  /*131f0*/  HMMA.16816.F32.BF16 R84, R8.reuse, R32, R84 ;  /* 0x000000200854723c */ /* 0x040fe20000041854 */
[----:B------:R4:W-:Y:S07]  /*13200*/  MUFU.EX2 R106, R6 ;  /* 0x00000006006a7308 */ /* 0x0009ee0000000800 */
[----:B------:R-:W-:Y:S01]  /*13210*/  HMMA.16816.F32.BF16 R96, R8, R34, R96 ;  /* 0x000000220860723c */ /* 0x000fe20000041860 */
[----:B------:R-:W-:Y:S01]  /*13220*/  IMAD.MOV.U32 R10, RZ, RZ, R2 ;  /* 0x000000ffff0a7224 */ /* 0x000fe200078e0002 */
[C---:B------:R-:W-:Y:S01]  /*13230*/  PRMT R11, R2.reuse, 0x7771, RZ ;  /* 0x00007771020b7816 */ /* 0x040fe200000000ff */
[----:B------:R-:W-:Y:S01]  /*13240*/  IMAD.MOV.U32 R183, RZ, RZ, R66 ;  /* 0x000000ffffb77224 */ /* 0x000fe200078e0042 */
[----:B------:R-:W-:Y:S01]  /*13250*/  PRMT R8, R2, 0x7773, RZ ;  /* 0x0000777302087816 */ /* 0x000fe200000000ff */
[----:B------:R-:W-:Y:S01]  /*13260*/  LDSM.16.MT88.4 R28, [R192+0xb800] ;  /* 0x00b80000c01c783b */ /* 0x000fe20000004200 */
[----:B------:R-:W-:Y:S01]  /*13270*/  LOP3.LUT R2, R225, R48, R3, 0x96, !PT ;  /* 0x00000030e1027212 */ /* 0x000fe200078e9603 */
[----:B------:R-:W-:Y:S01]  /*13280*/  FFMA.FTZ R3, R61, UR4, -R15 ;  /* 0x000000043d037c23 */ /* 0x000fe2000801080f */
[----:B-1----:R-:W-:Y:S01]  /*13290*/  LOP3.LUT R0, R225, R40, R5, 0x96, !PT ;  /* 0x00000028e1007212 */ /* 0x002fe200078e9605 */
[----:B------:R-:W-:Y:S01]  /*132a0*/  LDSM.16.MT88.4 R32, [R37+0x2800] ;  /* 0x002800002520783b */ /* 0x000fe20000004200 */
[----:B----4-:R-:W-:Y:S01]  /*132b0*/  IMAD.MOV.U32 R6, RZ, RZ, R4 ;  /* 0x000000ffff067224 */ /* 0x010fe200078e0004 */
[----:B------:R-:W-:-:S02]  /*132c0*/  PRMT R9, R4, 0x7771, RZ ;  /* 0x0000777104097816 */ /* 0x000fc400000000ff */
[C---:B------:R-:W-:Y:S02]  /*132d0*/  PRMT R5, R4.reuse, 0x7773, RZ ;  /* 0x0000777304057816 */ /* 0x040fe400000000ff */
[----:B------:R-:W-:Y:S01]  /*132e0*/  PRMT R4, R4, 0x7772, RZ ;  /* 0x0000777204047816 */ /* 0x000fe200000000ff */
[----:B------:R1:W4:Y:S03]  /*132f0*/  MUFU.EX2 R105, R3 ;  /* 0x0000000300697308 */ /* 0x0003260000000800 */
[----:B------:R-:W-:Y:S02]  /*13300*/  PRMT R22, R4, 0x5410, R5 ;  /* 0x0000541004167816 */ /* 0x000fe40000000005 */
[----:B------:R-:W-:-:S04]  /*13310*/  LOP3.LUT R4, R10, 0xff, RZ, 0xc0, !PT ;  /* 0x000000ff0a047812 */ /* 0x000fc800078ec0ff */
[----:B------:R-:W-:Y:S01]  /*13320*/  PRMT R11, R4, 0x5410, R11 ;  /* 0x00005410040b7816 */ /* 0x000fe2000000000b */
[--C-:B------:R-:W-:Y:S01]  /*13330*/  FFMA.FTZ R4, R184, UR4, -R36.reuse ;  /* 0x00000004b8047c23 */ /* 0x100fe20008010824 */
[----:B-1----:R-:W-:-:S04]  /*13340*/  FFMA.FTZ R3, R185, UR4, -R36 ;  /* 0x00000004b9037c23 */ /* 0x002fc80008010824 */
[----:B------:R1:W-:Y:S01]  /*13350*/  MUFU.EX2 R66, R3 ;  /* 0x0000000300427308 */ /* 0x0003e20000000800 */
[----:B------:R-:W-:Y:S02]  /*13360*/  PRMT R8, R7, 0x5410, R8 ;  /* 0x0000541007087816 */ /* 0x000fe40000000008 */
[----:B------:R-:W-:-:S05]  /*13370*/  LOP3.LUT R7, R2, 0xff, RZ, 0xc0, !PT ;  /* 0x000000ff02077812 */ /* 0x000fca00078ec0ff */
[----:B------:R5:W-:Y:S01]  /*13380*/  MUFU.EX2 R64, R4 ;  /* 0x0000000400407308 */ /* 0x000be20000000800 */
[----:B-1----:R-:W-:-:S04]  /*13390*/  LOP3.LUT R3, R6, 0xff, RZ, 0xc0, !PT ;  /* 0x000000ff06037812 */ /* 0x002fc800078ec0ff */
[----:B------:R-:W-:Y:S02]  /*133a0*/  PRMT R21, R3, 0x5410, R9 ;  /* 0x0000541003157816 */ /* 0x000fe40000000009 */
[C---:B------:R-:W-:Y:S02]  /*133b0*/  LOP3.LUT R3, R2.reuse, 0xffff, RZ, 0xc0, !PT ;  /* 0x0000ffff02037812 */ /* 0x040fe400078ec0ff */
[----:B-----5:R-:W-:Y:S02]  /*133c0*/  PRMT R4, R2, 0x7632, R4 ;  /* 0x0000763202047816 */ /* 0x020fe40000000004 */
[----:B------:R-:W-:Y:S01]  /*133d0*/  SHF.R.U32.HI R5, RZ, 0x8, R3 ;  /* 0x00000008ff057819 */ /* 0x000fe20000011603 */
[----:B------:R-:W-:Y:S01]  /*133e0*/  FFMA.FTZ R3, R181, UR4, -R36 ;  /* 0x00000004b5037c23 */ /* 0x000fe20008010824 */
[----:B------:R-:W-:Y:S02]  /*133f0*/  SHF.R.U32.HI R6, RZ, 0x18, R2 ;  /* 0x00000018ff067819 */ /* 0x000fe40000011602 */
[----:B------:R-:W-:Y:S01]  /*13400*/  LOP3.LUT R2, R4, 0xff, RZ, 0xc0, !PT ;  /* 0x000000ff04027812 */ /* 0x000fe200078ec0ff */
[----:B------:R1:W-:Y:S03]  /*13410*/  MUFU.EX2 R65, R3 ;  /* 0x0000000300417308 */ /* 0x0003e60000000800 */
[----:B------:R-:W-:-:S02]  /*13420*/  PRMT R6, R2, 0x5410, R6 ;  /* 0x0000541002067816 */ /* 0x000fc40000000006 */
[----:B------:R-:W-:-:S04]  /*13430*/  LOP3.LUT R2, R0, 0xffff, RZ, 0xc0, !PT ;  /* 0x0000ffff00027812 */ /* 0x000fc800078ec0ff */
[----:B------:R-:W-:Y:S01]  /*13440*/  SHF.R.U32.HI R2, RZ, 0x8, R2 ;  /* 0x00000008ff027819 */ /* 0x000fe20000011602 */
[----:B-1----:R-:W-:-:S04]  /*13450*/  FFMA.FTZ R3, R67, UR4, -R36 ;  /* 0x0000000443037c23 */ /* 0x002fc80008010824 */
[----:B------:R1:W5:Y:S01]  /*13460*/  MUFU.EX2 R67, R3 ;  /* 0x0000000300437308 */ /* 0x0003620000000800 */
[----:B------:R-:W-:Y:S02]  /*13470*/  IMAD.MOV.U32 R181, RZ, RZ, R182 ;  /* 0x000000ffffb57224 */ /* 0x000fe400078e00b6 */
[----:B------:R-:W-:Y:S02]  /*13480*/  IMAD.MOV.U32 R182, RZ, RZ, R183 ;  /* 0x000000ffffb67224 */ /* 0x000fe400078e00b7 */
[----:B------:R-:W-:Y:S02]  /*13490*/  IMAD.MOV.U32 R183, RZ, RZ, R176 ;  /* 0x000000ffffb77224 */ /* 0x000fe400078e00b0 */
[----:B------:R-:W-:Y:S01]  /*134a0*/  IMAD.MOV.U32 R176, RZ, RZ, R62 ;  /* 0x000000ffffb07224 */ /* 0x000fe200078e003e */
[----:B-1----:R-:W-:-:S04]  /*134b0*/  LOP3.LUT R3, R0, 0xff, RZ, 0xc0, !PT ;  /* 0x000000ff00037812 */ /* 0x002fc800078ec0ff */
[----:B------:R-:W-:Y:S01]  /*134c0*/  PRMT R20, R3, 0x5410, R2 ;  /* 0x0000541003147816 */ /* 0x000fe20000000002 */
[----:B------:R-:W-:Y:S01]  /*134d0*/  FFMA.FTZ R2, R188, UR4, -R13 ;  /* 0x00000004bc027c23 */ /* 0x000fe2000801080d */
[----:B------:R-:W-:Y:S02]  /*134e0*/  PRMT R3, R0, 0x7632, R3 ;  /* 0x0000763200037816 */ /* 0x000fe40000000003 */
[----:B------:R-:W-:Y:S01]  /*134f0*/  SHF.R.U32.HI R0, RZ, 0x18, R0 ;  /* 0x00000018ff007819 */ /* 0x000fe20000011600 */
[----:B------:R1:W-:Y:S01]  /*13500*/  MUFU.EX2 R62, R2 ;  /* 0x00000002003e7308 */ /* 0x0003e20000000800 */
[----:B------:R-:W-:Y:S01]  /*13510*/  PRMT R5, R7, 0x5410, R5 ;  /* 0x0000541007057816 */ /* 0x000fe20000000005 */
[--C-:B------:R-:W-:Y:S01]  /*13520*/  FFMA.FTZ R4, R189, UR4, -R13.reuse ;  /* 0x00000004bd047c23 */ /* 0x100fe2000801080d */
[----:B------:R-:W-:-:S05]  /*13530*/  FFMA.FTZ R40, R63, UR4, -R13 ;  /* 0x000000043f287c23 */ /* 0x000fca000801080d */
[----:B------:R2:W3:Y:S01]  /*13540*/  MUFU.EX2 R60, R4 ;  /* 0x00000004003c7308 */ /* 0x0004e20000000800 */
[----:B-1----:R-:W-:Y:S01]  /*13550*/  LOP3.LUT R2, R3, 0xff, RZ, 0xc0, !PT ;  /* 0x000000ff03027812 */ /* 0x002fe200078ec0ff */
[----:B------:R-:W-:-:S03]  /*13560*/  FFMA.FTZ R3, R186, UR4, -R13 ;  /* 0x00000004ba037c23 */ /* 0x000fc6000801080d */
[----:B------:R-:W-:Y:S01]  /*13570*/  PRMT R7, R2, 0x5410, R0 ;  /* 0x0000541002077816 */ /* 0x000fe20000000000 */
[----:B------:R-:W-:Y:S02]  /*13580*/  FFMA.FTZ R0, R181, UR4, -R13 ;  /* 0x00000004b5007c23 */ /* 0x000fe4000801080d */
[----:B------:R1:W-:Y:S01]  /*13590*/  MUFU.EX2 R61, R3 ;  /* 0x00000003003d7308 */ /* 0x0003e20000000800 */
[----:B--2---:R-:W-:Y:S01]  /*135a0*/  FFMA.FTZ R4, R229, UR4, -R14 ;  /* 0x00000004e5047c23 */ /* 0x004fe2000801080e */
[----:B----4-:R-:W-:-:S06]  /*135b0*/  F2FP.BF16.F32.PACK_AB R2, R105, R106 ;  /* 0x0000006a6902723e */ /* 0x010fcc00000010ff */
[----:B------:R2:W-:Y:S01]  /*135c0*/  MUFU.EX2 R63, R0 ;  /* 0x00000000003f7308 */ /* 0x0005e20000000800 */
[----:B-1----:R-:W-:-:S07]  /*135d0*/  LOP3.LUT R3, R8, 0xff00ff, RZ, 0xc0, !PT ;  /* 0x00ff00ff08037812 */ /* 0x002fce00078ec0ff */
[----:B------:R1:W-:Y:S01]  /*135e0*/  MUFU.EX2 R43, R4 ;  /* 0x00000004002b7308 */ /* 0x0003e20000000800 */
[----:B--2---:R-:W-:-:S05]  /*135f0*/  HSET2.LE.AND R0, R11, R12, PT ;  /* 0x0000000c0b007233 */ /* 0x004fca0003803000 */
[----:B------:R-:W-:Y:S02]  /*13600*/  LOP3.LUT R10, R2, R0, RZ, 0xc0, !PT ;  /* 0x00000000020a7212 */ /* 0x000fe400078ec0ff */
[----:B------:R-:W-:Y:S01]  /*13610*/  HSET2.LE.AND R0, R3, R12, PT ;  /* 0x0000000c03007233 */ /* 0x000fe20003803000 */
[----:B-1----:R-:W-:Y:S01]  /*13620*/  FFMA.FTZ R4, R176, UR4, -R14 ;  /* 0x00000004b0047c23 */ /* 0x002fe2000801080e */
[----:B-----5:R-:W-:-:S03]  /*13630*/  F2FP.BF16.F32.PACK_AB R2, R67, R65 ;  /* 0x000000414302723e */ /* 0x020fc600000010ff */
[----:B------:R1:W2:Y:S01]  /*13640*/  MUFU.EX2 R48, R4 ;  /* 0x0000000400307308 */ /* 0x0002a20000000800 */
[--C-:B------:R-:W-:Y:S02]  /*13650*/  HSET2.LE.AND R3, R6, R12.reuse, PT ;  /* 0x0000000c06037233 */ /* 0x100fe40003803000 */
[----:B------:R-:W-:Y:S02]  /*13660*/  LOP3.LUT R11, R2, R0, RZ, 0xc0, !PT ;  /* 0x00000000020b7212 */ /* 0x000fe400078ec0ff */
[----:B------:R-:W-:Y:S02]  /*13670*/  HSET2.LE.AND R0, R5, R12, PT ;  /* 0x0000000c05007233 */ /* 0x000fe40003803000 */
[----:B------:R-:W-:Y:S01]  /*13680*/  F2FP.BF16.F32.PACK_AB R2, R100, R107 ;  /* 0x0000006b6402723e */ /* 0x000fe200000010ff */
[----:B------:R-:W-:Y:S01]  /*13690*/  FFMA.FTZ R5, R190, UR4, -R14 ;  /* 0x00000004be057c23 */ /* 0x000fe2000801080e */
[--C-:B------:R-:W-:Y:S01]  /*136a0*/  FFMA.FTZ R39, R182, UR4, -R13.reuse ;  /* 0x00000004b6277c23 */ /* 0x100fe2000801080d */
[----:B------:R-:W-:Y:S01]  /*136b0*/  FFMA.FTZ R38, R183, UR4, -R13 ;  /* 0x00000004b7267c23 */ /* 0x000fe2000801080d */
[----:B------:R-:W-:-:S02]  /*136c0*/  LOP3.LUT R8, R2, R0, RZ, 0xc0, !PT ;  /* 0x0000000002087212 */ /* 0x000fc400078ec0ff */
[----:B-1----:R-:W-:-:S04]  /*136d0*/  F2FP.BF16.F32.PACK_AB R4, R64, R66 ;  /* 0x000000424004723e */ /* 0x002fc800000010ff */
[----:B------:R-:W-:Y:S01]  /*136e0*/  LOP3.LUT R9, R4, R3, RZ, 0xc0, !PT ;  /* 0x0000000304097212 */ /* 0x000fe200078ec0ff */
[----:B------:R-:W-:Y:S01]  /*136f0*/  FFMA.FTZ R3, R174, UR4, -R14 ;  /* 0x00000004ae037c23 */ /* 0x000fe2000801080e */
[----:B------:R-:W-:Y:S01]  /*13700*/  HSET2.LE.AND R0, R20, R12, PT ;  /* 0x0000000c14007233 */ /* 0x000fe20003803000 */
[----:B------:R-:W-:Y:S01]  /*13710*/  FFMA.FTZ R13, R47, UR4, -R13 ;  /* 0x000000042f0d7c23 */ /* 0x000fe2000801080d */
[----:B---3--:R-:W-:Y:S01]  /*13720*/  F2FP.BF16.F32.PACK_AB R2, R62, R60 ;  /* 0x0000003c3e02723e */ /* 0x008fe200000010ff */
[----:B------:R1:W-:Y:S03]  /*13730*/  MUFU.EX2 R47, R5 ;  /* 0x00000005002f7308 */ /* 0x0003e60000000800 */
[----:B------:R-:W-:-:S05]  /*13740*/  LOP3.LUT R4, R2, R0, RZ, 0xc0, !PT ;  /* 0x0000000002047212 */ /* 0x000fca00078ec0ff */
[----:B------:R3:W4:Y:S01]  /*13750*/  MUFU.EX2 R51, R3 ;  /* 0x0000000300337308 */ /* 0x0007220000000800 */
[----:B------:R-:W-:Y:S02]  /*13760*/  HSET2.LE.AND R0, R7, R12, PT ;  /* 0x0000000c07007233 */ /* 0x000fe40003803000 */
[----:B--2---:R-:W-:-:S04]  /*13770*/  F2FP.BF16.F32.PACK_AB R2, R48, R43 ;  /* 0x0000002b3002723e */ /* 0x004fc800000010ff */
[----:B-1----:R-:W-:Y:S02]  /*13780*/  LOP3.LUT R5, R2, R0, RZ, 0xc0, !PT ;  /* 0x0000000002057212 */ /* 0x002fe400078ec0ff */
[--C-:B------:R-:W-:Y:S02]  /*13790*/  HSET2.LE.AND R0, R21, R12.reuse, PT ;  /* 0x0000000c15007233 */ /* 0x100fe40003803000 */
[----:B------:R-:W-:Y:S02]  /*137a0*/  F2FP.BF16.F32.PACK_AB R2, R63, R61 ;  /* 0x0000003d3f02723e */ /* 0x000fe400000010ff */
[----:B---3--:R-:W-:Y:S02]  /*137b0*/  LOP3.LUT R3, R22, 0xff00ff, RZ, 0xc0, !PT ;  /* 0x00ff00ff16037812 */ /* 0x008fe400078ec0ff */
[----:B------:R-:W-:Y:S01]  /*137c0*/  LOP3.LUT R6, R2, R0, RZ, 0xc0, !PT ;  /* 0x0000000002067212 */ /* 0x000fe200078ec0ff */
[----:B------:R-:W-:Y:S01]  /*137d0*/  HMMA.16816.F32.BF16 R188, R8, R16, R52 ;  /* 0x0000001008bc723c */ /* 0x000fe20000041834 */
[----:B----4-:R-:W-:Y:S01]  /*137e0*/  F2FP.BF16.F32.PACK_AB R2, R51, R47 ;  /* 0x0000002f3302723e */ /* 0x010fe200000010ff */
[----:B------:R-:W1:Y:S01]  /*137f0*/  LDSM.16.MT88.4 R20, [R192+0xa800] ;  /* 0x00a80000c014783b */ /* 0x000e620000004200 */
[----:B------:R-:W-:-:S05]  /*13800*/  HSET2.LE.AND R0, R3, R12, PT ;  /* 0x0000000c03007233 */ /* 0x000fca0003803000 */
[----:B------:R-:W-:Y:S01]  /*13810*/  LOP3.LUT R7, R2, R0, RZ, 0xc0, !PT ;  /* 0x0000000002077212 */ /* 0x000fe200078ec0ff */
[----:B------:R-:W-:Y:S08]  /*13820*/  HMMA.16816.F32.BF16 R184, R8, R18, R56 ;  /* 0x0000001208b8723c */ /* 0x000ff00000041838 */
[C---:B------:R-:W-:Y:S08]  /*13830*/  HMMA.16816.F32.BF16 R108, R4.reuse, R16, R108 ;  /* 0x00000010046c723c */ /* 0x040ff0000004186c */
[----:B------:R-:W-:Y:S01]  /*13840*/  HMMA.16816.F32.BF16 R120, R4, R18, R120 ;  /* 0x000000120478723c */ /* 0x000fe20000041878 */
[----:B------:R-:W2:Y:S01]  /*13850*/  LDSM.16.MT88.4 R16, [R37+0x1800] ;  /* 0x001800002510783b */ /* 0x000ea20000004200 */
[----:B------:R-:W-:-:S05]  /*13860*/  LOP3.LUT R0, R222, R42, R41, 0x96, !PT ;  /* 0x0000002ade007212 */ /* 0x000fca00078e9629 */
[----:B------:R-:W-:Y:S01]  /*13870*/  IMAD.WIDE.U32 R2, R0, -0x2daee0ad, RZ ;  /* 0xd2511f5300027825 */ /* 0x000fe200078e00ff */
[----:B------:R-:W-:Y:S04]  /*13880*/  HMMA.16816.F32.BF16 R124, R4, R24, R124 ;  /* 0x00000018047c723c */ /* 0x000fe8000004187c */
[----:B------:R-:W-:Y:S01]  /*13890*/  LOP3.LUT R0, R206, R148, R3, 0x96, !PT ;  /* 0x00000094ce007212 */ /* 0x000fe200078e9603 */
[----:B------:R-:W-:-:S03]  /*138a0*/  IMAD.MOV.U32 R3, RZ, RZ, R2 ;  /* 0x000000ffff037224 */ /* 0x000fc600078e0002 */
[C---:B------:R-:W-:Y:S08]  /*138b0*/  HMMA.16816.F32.BF16 R136, R4.reuse, R26, R136 ;  /* 0x0000001a0488723c */ /* 0x040ff00000041888 */
[C---:B-1----:R-:W-:Y:S08]  /*138c0*/  HMMA.16816.F32.BF16 R140, R4.reuse, R20, R140 ;  /* 0x00000014048c723c */ /* 0x042ff0000004188c */
[C---:B------:R-:W-:Y:S08]  /*138d0*/  HMMA.16816.F32.BF16 R152, R4.reuse, R22, R152 ;  /* 0x000000160498723c */ /* 0x040ff00000041898 */
[C---:B------:R-:W-:Y:S08]  /*138e0*/  HMMA.16816.F32.BF16 R72, R4.reuse, R28, R72 ;  /* 0x0000001c0448723c */ /* 0x040ff00000041848 */
[C---:B--2---:R-:W-:Y:S08]  /*138f0*/  HMMA.16816.F32.BF16 R156, R4.reuse, R16, R156 ;  /* 0x00000010049c723c */ /* 0x044ff0000004189c */
[C---:B------:R-:W-:Y:S08]  /*13900*/  HMMA.16816.F32.BF16 R168, R4.reuse, R18, R168 ;  /* 0x0000001204a8723c */ /* 0x040ff000000418a8 */
[C---:B------:R-:W-:Y:S08]  /*13910*/  HMMA.16816.F32.BF16 R76, R4.reuse, R30, R76 ;  /* 0x0000001e044c723c */ /* 0x040ff0000004184c */
[C---:B------:R-:W-:Y:S08]  /*13920*/  HMMA.16816.F32.BF16 R56, R4.reuse, R32, R144 ;  /* 0x000000200438723c */ /* 0x040ff00000041890 */
[----:B------:R-:W-:Y:S01]  /*13930*/  HMMA.16816.F32.BF16 R112, R4, R34, R112 ;  /* 0x000000220470723c */ /* 0x000fe20000041870 */
[----:B------:R-:W-:-:S02]  /*13940*/  PRMT R7, R2, 0x7771, RZ ;  /* 0x0000777102077816 */ /* 0x000fc400000000ff */
[C---:B------:R-:W-:Y:S02]  /*13950*/  PRMT R4, R2.reuse, 0x7773, RZ ;  /* 0x0000777302047816 */ /* 0x040fe400000000ff */
[----:B------:R-:W-:-:S03]  /*13960*/  PRMT R2, R2, 0x7772, RZ ;  /* 0x0000777202027816 */ /* 0x000fc600000000ff */
[----:B------:R-:W-:Y:S01]  /*13970*/  HMMA.16816.F32.BF16 R160, R8, R16, R88 ;  /* 0x0000001008a0723c */ /* 0x000fe20000041858 */
[----:B------:R-:W-:Y:S01]  /*13980*/  PRMT R17, R2, 0x5410, R4 ;  /* 0x0000541002117816 */ /* 0x000fe20000000004 */
[----:B------:R-:W-:Y:S01]  /*13990*/  FFMA.FTZ R2, R231, UR4, -R14 ;  /* 0x00000004e7027c23 */ /* 0x000fe2000801080e */
[----:B------:R-:W-:Y:S01]  /*139a0*/  IMAD.MOV.U32 R229, RZ, RZ, R177 ;  /* 0x000000ffffe57224 */ /* 0x000fe200078e00b1 */
[----:B------:R-:W-:Y:S01]  /*139b0*/  LOP3.LUT R3, R3, 0xff, RZ, 0xc0, !PT ;  /* 0x000000ff03037812 */ /* 0x000fe200078ec0ff */
[----:B------:R-:W-:-:S03]  /*139c0*/  IMAD.MOV.U32 R55, RZ, RZ, R178 ;  /* 0x000000ffff377224 */ /* 0x000fc600078e00b2 */
[----:B------:R-:W-:Y:S01]  /*139d0*/  HMMA.16816.F32.BF16 R68, R8, R28, R68 ;  /* 0x0000001c0844723c */ /* 0x000fe20000041844 */
[----:B------:R1:W-:Y:S01]  /*139e0*/  MUFU.EX2 R29, R2 ;  /* 0x00000002001d7308 */ /* 0x0003e20000000800 */
[----:B------:R-:W-:Y:S01]  /*139f0*/  IMAD.MOV.U32 R225, RZ, RZ, R179 ;  /* 0x000000ffffe17224 */ /* 0x000fe200078e00b3 */
[----:B------:R-:W-:Y:S02]  /*13a00*/  PRMT R7, R3, 0x5410, R7 ;  /* 0x0000541003077816 */ /* 0x000fe40000000007 */
[----:B------:R-:W-:-:S03]  /*13a10*/  LOP3.LUT R3, R0, 0xffff, RZ, 0xc0, !PT ;  /* 0x0000ffff00037812 */ /* 0x000fc600078ec0ff */
[C---:B------:R-:W-:Y:S01]  /*13a20*/  HMMA.16816.F32.BF16 R180, R8.reuse, R26, R116 ;  /* 0x0000001a08b4723c */ /* 0x040fe20000041874 */
[----:B------:R-:W-:Y:S01]  /*13a30*/  FFMA.FTZ R27, R55, R44, R228 ;  /* 0x0000002c371b7223 */ /* 0x000fe200000100e4 */
[C---:B------:R-:W-:Y:S02]  /*13a40*/  LOP3.LUT R6, R0.reuse, 0xff, RZ, 0xc0, !PT ;  /* 0x000000ff00067812 */ /* 0x040fe400078ec0ff */
[----:B------:R-:W-:Y:S01]  /*13a50*/  SHF.R.U32.HI R5, RZ, 0x18, R0 ;  /* 0x00000018ff057819 */ /* 0x000fe20000011600 */
[----:B------:R-:W-:Y:S01]  /*13a60*/  IMAD.MOV.U32 R237, RZ, RZ, R172 ;  /* 0x000000ffffed7224 */ /* 0x000fe200078e00ac */
[----:B------:R-:W-:Y:S01]  /*13a70*/  PRMT R4, R0, 0x7632, R4 ;  /* 0x0000763200047816 */ /* 0x000fe20000000004 */
[--C-:B-1----:R-:W-:Y:S01]  /*13a80*/  FFMA.FTZ R2, R229, UR4, -R14.reuse ;  /* 0x00000004e5027c23 */ /* 0x102fe2000801080e */
[----:B------:R-:W-:Y:S01]  /*13a90*/  HMMA.16816.F32.BF16 R52, R8, R30, R80 ;  /* 0x0000001e0834723c */ /* 0x000fe20000041850 */
[----:B------:R-:W-:Y:S01]  /*13aa0*/  FFMA.FTZ R0, R225, UR4, -R14 ;  /* 0x00000004e1007c23 */ /* 0x000fe2000801080e */
[----:B------:R-:W-:Y:S01]  /*13ab0*/  MUFU.EX2 R39, R39 ;  /* 0x0000002700277308 */ /* 0x000fe20000000800 */
[----:B------:R-:W-:-:S07]  /*13ac0*/  SHF.R.U32.HI R3, RZ, 0x8, R3 ;  /* 0x00000008ff037819 */ /* 0x000fce0000011603 */
[----:B------:R-:W-:Y:S08]  /*13ad0*/  MUFU.EX2 R41, R38 ;  /* 0x0000002600297308 */ /* 0x000ff00000000800 */
[----:B------:R-:W-:Y:S01]  /*13ae0*/  MUFU.EX2 R40, R40 ;  /* 0x0000002800287308 */ /* 0x000fe20000000800 */
[----:B------:R-:W-:Y:S01]  /*13af0*/  HMMA.16816.F32.BF16 R144, R8, R20, R92 ;  /* 0x000000140890723c */ /* 0x000fe2000004185c */
[----:B------:R-:W-:-:S07]  /*13b00*/  IMAD.MOV.U32 R236, RZ, RZ, R175 ;  /* 0x000000ffffec7224 */ /* 0x000fce00078e00af */
[----:B------:R-:W-:Y:S01]  /*13b10*/  HMMA.16816.F32.BF16 R84, R8, R32, R84 ;  /* 0x000000200854723c */ /* 0x000fe20000041854 */
[----:B------:R1:W2:Y:S01]  /*13b20*/  MUFU.EX2 R31, R2 ;  /* 0x00000002001f7308 */ /* 0x0002a20000000800 */
[----:B------:R-:W-:Y:S01]  /*13b30*/  FFMA.FTZ R16, R248, UR4, -R15 ;  /* 0x00000004f8107c23 */ /* 0x000fe2000801080f */
[----:B------:R-:W3:Y:S04]  /*13b40*/  LDSM.16.MT88.4 R116, [R192+0x9c00] ;  /* 0x009c0000c074783b */ /* 0x000ee80000004200 */
[----:B------:R-:W-:Y:S02]  /*13b50*/  LDSM.16.MT88.4 R80, [R192+0xbc00] ;  /* 0x00bc0000c050783b */ /* 0x000fe40000004200 */
[----:B------:R4:W-:Y:S01]  /*13b60*/  MUFU.EX2 R30, R0 ;  /* 0x00000000001e7308 */ /* 0x0009e20000000800 */
[----:B-1----:R-:W-:-:S07]  /*13b70*/  LOP3.LUT R2, R4, 0xff, RZ, 0xc0, !PT ;  /* 0x000000ff04027812 */ /* 0x002fce00078ec0ff */
[----:B------:R-:W1:Y:S01]  /*13b80*/  MUFU.EX2 R38, R13 ;  /* 0x0000000d00267308 */ /* 0x000e620000000800 */
[----:B------:R-:W-:Y:S01]  /*13b90*/  PRMT R4, R6, 0x5410, R3 ;  /* 0x0000541006047816 */ /* 0x000fe20000000003 */
[----:B----4-:R-:W-:Y:S01]  /*13ba0*/  FFMA.FTZ R0, R237, UR4, -R14 ;  /* 0x00000004ed007c23 */ /* 0x010fe2000801080e */
[----:B------:R-:W-:-:S05]  /*13bb0*/  PRMT R3, R2, 0x5410, R5 ;  /* 0x0000541002037816 */ /* 0x000fca0000000005 */
[----:B------:R4:W5:Y:S01]  /*13bc0*/  MUFU.EX2 R28, R0 ;  /* 0x00000000001c7308 */ /* 0x0009620000000800 */
[--C-:B------:R-:W-:Y:S02]  /*13bd0*/  HSET2.LE.AND R5, R7, R12.reuse, PT ;  /* 0x0000000c07057233 */ /* 0x100fe40003803000 */
[----:B------:R-:W-:Y:S02]  /*13be0*/  HSET2.LE.AND R2, R4, R12, PT ;  /* 0x0000000c04027233 */ /* 0x000fe40003803000 */
[----:B--2---:R-:W-:Y:S02]  /*13bf0*/  F2FP.BF16.F32.PACK_AB R4, R31, R29 ;  /* 0x0000001d1f04723e */ /* 0x004fe400000010ff */
[----:B----4-:R-:W-:-:S05]  /*13c00*/  LOP3.LUT R0, R17, 0xff00ff, RZ, 0xc0, !PT ;  /* 0x00ff00ff11007812 */ /* 0x010fca00078ec0ff */
[--C-:B------:R-:W-:Y:S02]  /*13c10*/  HSET2.LE.AND R7, R0, R12.reuse, PT ;  /* 0x0000000c00077233 */ /* 0x100fe40003803000 */
[----:B------:R-:W-:Y:S02]  /*13c20*/  HSET2.LE.AND R0, R3, R12, PT ;  /* 0x0000000c03007233 */ /* 0x000fe40003803000 */
[----:B------:R-:W-:-:S03]  /*13c30*/  F2FP.BF16.F32.PACK_AB R3, R41, R39 ;  /* 0x000000272903723e */ /* 0x000fc600000010ff */
[----:B------:R-:W-:Y:S02]  /*13c40*/  LOP3.LUT R93, R4, R0, RZ, 0xc0, !PT ;  /* 0x00000000045d7212 */ /* 0x000fe400078ec0ff */
[----:B------:R-:W-:Y:S02]  /*13c50*/  LOP3.LUT R0, R222, R50, R49, 0x96, !PT ;  /* 0x00000032de007212 */ /* 0x000fe400078e9631 */
[----:B------:R-:W-:Y:S02]  /*13c60*/  LOP3.LUT R92, R3, R2, RZ, 0xc0, !PT ;  /* 0x00000002035c7212 */ /* 0x000fe400078ec0ff */
[----:B-1----:R-:W-:Y:S01]  /*13c70*/  F2FP.BF16.F32.PACK_AB R6, R38, R40 ;  /* 0x000000282606723e */ /* 0x002fe200000010ff */
[----:B------:R-:W-:-:S03]  /*13c80*/  IMAD.WIDE.U32 R2, R0, -0x2daee0ad, RZ ;  /* 0xd2511f5300027825 */ /* 0x000fc600078e00ff */
[----:B------:R-:W-:Y:S01]  /*13c90*/  LOP3.LUT R94, R6, R5, RZ, 0xc0, !PT ;  /* 0x00000005065e7212 */ /* 0x000fe200078ec0ff */
[----:B------:R-:W-:Y:S01]  /*13ca0*/  IMAD.MOV.U32 R4, RZ, RZ, R2 ;  /* 0x000000ffff047224 */ /* 0x000fe200078e0002 */
[----:B------:R-:W-:Y:S02]  /*13cb0*/  LOP3.LUT R0, R206, R220, R3, 0x96, !PT ;  /* 0x000000dcce007212 */ /* 0x000fe400078e9603 */
[C---:B------:R-:W-:Y:S02]  /*13cc0*/  PRMT R5, R2.reuse, 0x7773, RZ ;  /* 0x0000777302057816 */ /* 0x040fe400000000ff */
[C---:B------:R-:W-:Y:S01]  /*13cd0*/  PRMT R3, R2.reuse, 0x7772, RZ ;  /* 0x0000777202037816 */ /* 0x040fe200000000ff */
[----:B------:R-:W-:Y:S01]  /*13ce0*/  IMAD.MOV.U32 R237, RZ, RZ, R151 ;  /* 0x000000ffffed7224 */ /* 0x000fe200078e0097 */
[----:B------:R-:W-:Y:S01]  /*13cf0*/  HMMA.16816.F32.BF16 R172, R8, R24, R132 ;  /* 0x0000001808ac723c */ /* 0x000fe20000041884 */
[----:B------:R-:W-:Y:S02]  /*13d00*/  PRMT R6, R2, 0x7771, RZ ;  /* 0x0000777102067816 */ /* 0x000fe400000000ff */
[----:B------:R-:W-:Y:S01]  /*13d10*/  LOP3.LUT R4, R4, 0xff, RZ, 0xc0, !PT ;  /* 0x000000ff04047812 */ /* 0x000fe200078ec0ff */
[----:B------:R-:W-:-:S04]  /*13d20*/  FFMA.FTZ R2, R237, UR4, -R36 ;  /* 0x00000004ed027c23 */ /* 0x000fc80008010824 */
[----:B------:R-:W-:Y:S01]  /*13d30*/  HMMA.16816.F32.BF16 R128, R8, R22, R128 ;  /* 0x000000160880723c */ /* 0x000fe20000041880 */
[--C-:B------:R-:W-:Y:S01]  /*13d40*/  FFMA.FTZ R13, R250, UR4, -R15.reuse ;  /* 0x00000004fa0d7c23 */ /* 0x100fe2000801080f */
[----:B------:R-:W-:-:S06]  /*13d50*/  FFMA.FTZ R14, R249, UR4, -R15 ;  /* 0x00000004f90e7c23 */ /* 0x000fcc000801080f */
[----:B------:R-:W-:Y:S01]  /*13d60*/  HMMA.16816.F32.BF16 R176, R8, R18, R164 ;  /* 0x0000001208b0723c */ /* 0x000fe200000418a4 */
[----:B------:R-:W-:-:S07]  /*13d70*/  FFMA.FTZ R15, R247, UR4, -R15 ;  /* 0x00000004f70f7c23 */ /* 0x000fce000801080f */
[----:B------:R-:W-:Y:S01]  /*13d80*/  HMMA.16816.F32.BF16 R32, R8, R34, R96 ;  /* 0x000000220820723c */ /* 0x000fe20000041860 */
[----:B------:R-:W-:Y:S01]  /*13d90*/  PRMT R11, R3, 0x5410, R5 ;  /* 0x00005410030b7816 */ /* 0x000fe20000000005 */
[----:B------:R-:W-:Y:S01]  /*13da0*/  FFMA.FTZ R21, R236, R45, R215 ;  /* 0x0000002dec157223 */ /* 0x000fe200000100d7 */
[----:B------:R-:W-:Y:S01]  /*13db0*/  LOP3.LUT R3, R0, 0xffff, RZ, 0xc0, !PT ;  /* 0x0000ffff00037812 */ /* 0x000fe200078ec0ff */
[----:B------:R-:W-:Y:S01]  /*13dc0*/  MUFU.EX2 R25, R16 ;  /* 0x0000001000197308 */ /* 0x000fe20000000800 */
[----:B------:R-:W-:Y:S01]  /*13dd0*/  PRMT R5, R4, 0x5410, R6 ;  /* 0x0000541004057816 */ /* 0x000fe20000000006 */
[----:B------:R-:W-:Y:S01]  /*13de0*/  FFMA.FTZ R22, R238, R46, R230 ;  /* 0x0000002eee167223 */ /* 0x000fe200000100e6 */
[----:B------:R-:W-:Y:S01]  /*13df0*/  SHF.R.U32.HI R3, RZ, 0x8, R3 ;  /* 0x00000008ff037819 */ /* 0x000fe20000011603 */
[----:B------:R-:W1:Y:S01]  /*13e00*/  LDSM.16.MT88.4 R132, [R37+0xc00] ;  /* 0x000c00002584783b */ /* 0x000e620000004200 */
[----:B------:R-:W-:Y:S01]  /*13e10*/  LOP3.LUT R4, R0, 0xff, RZ, 0xc0, !PT ;  /* 0x000000ff00047812 */ /* 0x000fe200078ec0ff */
[----:B------:R-:W-:-:S02]  /*13e20*/  IMAD.MOV.U32 R236, RZ, RZ, R150 ;  /* 0x000000ffffec7224 */ /* 0x000fc400078e0096 */
[----:B------:R2:W-:Y:S01]  /*13e30*/  MUFU.EX2 R9, R2 ;  /* 0x0000000200097308 */ /* 0x0005e20000000800 */
[----:B-----5:R-:W-:Y:S01]  /*13e40*/  F2FP.BF16.F32.PACK_AB R8, R28, R30 ;  /* 0x0000001e1c08723e */ /* 0x020fe200000010ff */
[----:B------:R-:W-:Y:S01]  /*13e50*/  LDSM.16.MT88.4 R164, [R37+0x1c00] ;  /* 0x001c000025a4783b */ /* 0x000fe20000004200 */
[--C-:B------:R-:W-:Y:S02]  /*13e60*/  PRMT R6, R4, 0x5410, R3.reuse ;  /* 0x0000541004067816 */ /* 0x100fe40000000003 */
[----:B------:R-:W-:-:S03]  /*13e70*/  PRMT R3, R0, 0x7632, R3 ;  /* 0x0000763200037816 */ /* 0x000fc60000000003 */
[----:B------:R-:W4:Y:S01]  /*13e80*/  MUFU.EX2 R23, R15 ;  /* 0x0000000f00177308 */ /* 0x000f220000000800 */
[----:B------:R-:W-:Y:S01]  /*13e90*/  SHF.R.U32.HI R4, RZ, 0x18, R0 ;  /* 0x00000018ff047819 */ /* 0x000fe20000011600 */
[----:B------:R-:W-:-:S06]  /*13ea0*/  FFMA.FTZ R0, R236, UR4, -R36 ;  /* 0x00000004ec007c23 */ /* 0x000fcc0008010824 */
[----:B------:R-:W-:Y:S01]  /*13eb0*/  MUFU.EX2 R24, R13 ;  /* 0x0000000d00187308 */ /* 0x000fe20000000800 */
[----:B--2---:R-:W-:Y:S01]  /*13ec0*/  FFMA.FTZ R2, R252, UR4, -R36 ;  /* 0x00000004fc027c23 */ /* 0x004fe20008010824 */
[----:B------:R-:W-:-:S06]  /*13ed0*/  LOP3.LUT R95, R8, R7, RZ, 0xc0, !PT ;  /* 0x00000007085f7212 */ /* 0x000fcc00078ec0ff */
[----:B------:R-:W-:Y:S01]  /*13ee0*/  MUFU.EX2 R26, R14 ;  /* 0x0000000e001a7308 */ /* 0x000fe20000000800 */
[----:B------:R-:W-:Y:S01]  /*13ef0*/  LOP3.LUT R3, R3, 0xff, RZ, 0xc0, !PT ;  /* 0x000000ff03037812 */ /* 0x000fe200078ec0ff */
[----:B------:R-:W-:Y:S01]  /*13f00*/  FADD.FTZ R10, R233, R21 ;  /* 0x00000015e90a7221 */ /* 0x000fe20000010000 */
[----:B------:R-:W2:Y:S04]  /*13f10*/  LDSM.16.MT88.4 R148, [R192+0xac00] ;  /* 0x00ac0000c094783b */ /* 0x000ea80000004200 */
[----:B------:R-:W5:Y:S01]  /*13f20*/  LDSM.16.MT88.4 R16, [R37+0x2c00] ;  /* 0x002c00002510783b */ /* 0x000f620000004200 */
[----:B------:R3:W-:Y:S01]  /*13f30*/  MUFU.EX2 R20, R2 ;  /* 0x0000000200147308 */ /* 0x0007e20000000800 */
[----:B------:R-:W-:-:S07]  /*13f40*/  PRMT R7, R3, 0x5410, R4 ;  /* 0x0000541003077816 */ /* 0x000fce0000000004 */
[----:B------:R4:W1:Y:S01]  /*13f50*/  MUFU.EX2 R8, R0 ;  /* 0x0000000000087308 */ /* 0x0008620000000800 */
[----:B---3--:R-:W-:-:S07]  /*13f60*/  FFMA.FTZ R2, R251, UR4, -R36 ;  /* 0x00000004fb027c23 */ /* 0x008fce0008010824 */
[----:B------:R3:W2:Y:S01]  /*13f70*/  MUFU.EX2 R15, R2 ;  /* 0x00000002000f7308 */ /* 0x0006a20000000800 */
[----:B------:R-:W-:Y:S01]  /*13f80*/  FADD.FTZ R3, R244, R197 ;  /* 0x000000c5f4037221 */ /* 0x000fe20000010000 */
[----:B----4-:R-:W-:Y:S01]  /*13f90*/  FADD.FTZ R0, R239, R22 ;  /* 0x00000016ef007221 */ /* 0x010fe20000010000 */
[----:B------:R-:W-:Y:S02]  /*13fa0*/  LOP3.LUT R4, R11, 0xff00ff, RZ, 0xc0, !PT ;  /* 0x00ff00ff0b047812 */ /* 0x000fe400078ec0ff */
[----:B------:R-:W-:Y:S01]  /*13fb0*/  FADD.FTZ R14, R245, R3 ;  /* 0x00000003f50e7221 */ /* 0x000fe20000010000 */
[----:B------:R-:W-:Y:S01]  /*13fc0*/  FADD.FTZ R11, R240, R0 ;  /* 0x00000000f00b7221 */ /* 0x000fe20000010000 */
[--C-:B------:R-:W-:Y:S02]  /*13fd0*/  HSET2.LE.AND R0, R5, R12.reuse, PT ;  /* 0x0000000c05007233 */ /* 0x100fe40003803000 */
[----:B------:R-:W-:Y:S02]  /*13fe0*/  F2FP.BF16.F32.PACK_AB R3, R23, R25 ;  /* 0x000000191703723e */ /* 0x000fe400000010ff */
[----:B------:R-:W-:Y:S01]  /*13ff0*/  HSET2.LE.AND R7, R7, R12, PT ;  /* 0x0000000c07077233 */ /* 0x000fe20003803000 */
[----:B---3--:R-:W-:Y:S01]  /*14000*/  FADD.FTZ R2, R242, R27 ;  /* 0x0000001bf2027221 */ /* 0x008fe20000010000 */
[----:B------:R-:W-:-:S02]  /*14010*/  LOP3.LUT R98, R3, R0, RZ, 0xc0, !PT ;  /* 0x0000000003627212 */ /* 0x000fc400078ec0ff */
[--C-:B------:R-:W-:Y:S01]  /*14020*/  HSET2.LE.AND R4, R4, R12.reuse, PT ;  /* 0x0000000c04047233 */ /* 0x100fe20003803000 */
[----:B------:R-:W-:Y:S01]  /*14030*/  FADD.FTZ R13, R243, R2 ;  /* 0x00000002f30d7221 */ /* 0x000fe20000010000 */
[----:B-1----:R-:W-:Y:S02]  /*14040*/  F2FP.BF16.F32.PACK_AB R0, R8, R9 ;  /* 0x000000090800723e */ /* 0x002fe400000010ff */
[----:B--2---:R-:W-:Y:S02]  /*14050*/  F2FP.BF16.F32.PACK_AB R2, R15, R20 ;  /* 0x000000140f02723e */ /* 0x004fe400000010ff */
[----:B------:R-:W-:Y:S02]  /*14060*/  HSET2.LE.AND R6, R6, R12, PT ;  /* 0x0000000c06067233 */ /* 0x000fe40003803000 */
[----:B------:R-:W-:Y:S01]  /*14070*/  LOP3.LUT R97, R0, R7, RZ, 0xc0, !PT ;  /* 0x0000000700617212 */ /* 0x000fe200078ec0ff */
[----:B------:R-:W-:Y:S01]  /*14080*/  FADD.FTZ R0, R234, R10 ;  /* 0x0000000aea007221 */ /* 0x000fe20000010000 */
[----:B------:R-:W-:-:S02]  /*14090*/  F2FP.BF16.F32.PACK_AB R5, R26, R24 ;  /* 0x000000181a05723e */ /* 0x000fc400000010ff */
        /* <DEDUP_REMOVED lines=52> */
[----:B------:R-:W-:Y:S01]  /*143e0*/  FADD.FTZ R0, R28, R0 ;  /* 0x000000001c007221 */ /* 0x000fe20000010000 */
[C---:B------:R-:W-:Y:S01]  /*143f0*/  HMMA.16816.F32.BF16 R108, R92.reuse, R116, R108 ;  /* 0x000000745c6c723c */ /* 0x040fe2000004186c */
[----:B------:R1:W-:Y:S04]  /*14400*/  STL [R1+0x38], R4 ;  /* 0x0000380401007387 */ /* 0x0003e80000100800 */
[----:B------:R1:W-:Y:S03]  /*14410*/  STL [R1+0x3c], R3 ;  /* 0x00003c0301007387 */ /* 0x0003e60000100800 */
[C---:B------:R-:W-:Y:S01]  /*14420*/  HMMA.16816.F32.BF16 R120, R92.reuse, R118, R120 ;  /* 0x000000765c78723c */ /* 0x040fe20000041878 */
[----:B------:R1:W-:Y:S07]  /*14430*/  STL [R1+0x40], R0 ;  /* 0x0000400001007387 */ /* 0x0003ee0000100800 */
        /* <DEDUP_REMOVED lines=8> */
[----:B-----5:R-:W-:Y:S08]  /*144c0*/  HMMA.16816.F32.BF16 R88, R92, R16, R56 ;  /* 0x000000105c58723c */ /* 0x020ff00000041838 */
        /* <DEDUP_REMOVED lines=14> */
[----:B------:R-:W-:Y:S01]  /*145b0*/  @UP1 UIADD3 UR20, UPT, UPT, UR20, -0x4, URZ ;  /* 0xfffffffc14141890 */ /* 0x000fe2000fffe0ff */
[----:B------:R-:W-:-:S02]  /*145c0*/  NOP ;  /* 0x0000000000007918 */ /* 0x000fc40000000000 */
[----:B-1----:R-:W-:-:S15]  /*145d0*/  BRA.U UP1, `(.L_x_550) ;  /* 0x0000000101047547 */ /* 0x002fde000b800000 */
.L_x_547:
[----:B------:R-:W-:-:S12]  /*145e0*/  UIADD3 UR20, UPT, UPT, UR6, -0x1, URZ ;  /* 0xffffffff06147890 */ /* 0x000fd8000fffe0ff */
.L_x_550:
[----:B------:R-:W-:-:S09]  /*145f0*/  UISETP.GE.AND UP0, UPT, UR20, UR18, UPT ;  /* 0x000000121400728c */ /* 0x000fd2000bf06270 */
[----:B------:R-:W-:Y:S05]  /*14600*/  BRA.U !UP0, `(.L_x_551) ;  /* 0x0000006d08307547 */ /* 0x000fea000b800000 */
[----:B------:R-:W2:Y:S01]  /*14610*/  LDL.LU R6, [R1+0x10] ;  /* 0x0000100001067983 */ /* 0x000ea20000300800 */
[----:B------:R-:W2:Y:S03]  /*14620*/  LDCU UR4, c[0x0][0x440] ;  /* 0x00008800ff0477ac */ /* 0x000ea60008000800 */
[----:B------:R-:W3:Y:S01]  /*14630*/  LDL.64 R2, [R1+0x48] ;  /* 0x0000480001027983 */ /* 0x000ee20000100a00 */
[----:B------:R-:W1:Y:S01]  /*14640*/  S2R R213, SR_TID.X ;  /* 0x0000000000d57919 */ /* 0x000e620000002100 */
[----:B------:R-:W4:Y:S01]  /*14650*/  S2R R10, SR_CTAID.X ;  /* 0x00000000000a7919 */ /* 0x000f220000002500 */
[----:B------:R-:W5:Y:S01]  /*14660*/  S2R R8, SR_CTAID.X ;  /* 0x0000000000087919 */ /* 0x000f620000002500 */
[----:B------:R-:W-:Y:S01]  /*14670*/  IADD3 R0, PT, PT, R226, -0x61c88647, RZ ;  /* 0x9e3779b9e2007810 */ /* 0x000fe20007ffe0ff */
[----:B------:R-:W1:Y:S01]  /*14680*/  S2UR UR5, SR_CgaCtaId ;  /* 0x00000000000579c3 */ /* 0x000e620000008800 */
[----:B------:R-:W-:Y:S01]  /*14690*/  IMAD.MOV.U32 R105, RZ, RZ, R101 ;  /* 0x000000ffff697224 */ /* 0x000fe200078e0065 */
[----:B------:R-:W3:Y:S01]  /*146a0*/  LDL.64 R4, [R1+0x50] ;  /* 0x0000500001047983 */ /* 0x000ee20000100a00 */
[----:B------:R-:W-:Y:S01]  /*146b0*/  IMAD.MOV.U32 R215, RZ, RZ, 0x20 ;  /* 0x00000020ffd77424 */ /* 0x000fe200078e00ff */
[----:B------:R-:W-:Y:S01]  /*146c0*/  MOV R106, R103 ;  /* 0x00000067006a7202 */ /* 0x000fe20000000f00 */
[----:B------:R-:W-:Y:S01]  /*146d0*/  IMAD.MOV.U32 R100, RZ, RZ, R104 ;  /* 0x000000ffff647224 */ /* 0x000fe200078e0068 */
[C---:B------:R-:W-:Y:S01]  /*146e0*/  IADD3 R222, PT, PT, R217.reuse, 0x8, RZ ;  /* 0x00000008d9de7810 */ /* 0x040fe20007ffe0ff */
[----:B------:R-:W-:Y:S01]  /*146f0*/  IMAD.MOV.U32 R107, RZ, RZ, R102 ;  /* 0x000000ffff6b7224 */ /* 0x000fe200078e0066 */
[----:B------:R-:W-:Y:S01]  /*14700*/  UMOV UR7, 0x400 ;  /* 0x0000040000077882 */ /* 0x000fe20000000000 */
[C---:B------:R-:W-:Y:S01]  /*14710*/  VIADD R221, R217.reuse, 0x40 ;  /* 0x00000040d9dd7836 */ /* 0x040fe20000000000 */
[----:B------:R-:W1:Y:S01]  /*14720*/  LDCU UR6, c[0x0][0x440] ;  /* 0x00008800ff0677ac */ /* 0x000e620008000800 */
[----:B------:R-:W-:Y:S01]  /*14730*/  VIADD R220, R217, 0x48 ;  /* 0x00000048d9dc7836 */ /* 0x000fe20000000000 */
[--C-:B-1----:R-:W-:Y:S01]  /*14740*/  SHF.R.U32.HI R12, RZ, 0x5, R213.reuse ;  /* 0x00000005ff0c7819 */ /* 0x102fe200000116d5 */
[C---:B------:R-:W-:Y:S01]  /*14750*/  IMAD.SHL.U32 R214, R213.reuse, 0x20, RZ ;  /* 0x00000020d5d67824 */ /* 0x040fe200078e00ff */
[----:B------:R-:W-:Y:S01]  /*14760*/  SHF.R.U32.HI R7, RZ, 0x5, R213 ;  /* 0x00000005ff077819 */ /* 0x000fe200000116d5 */
[----:B------:R-:W-:Y:S01]  /*14770*/  ULEA UR5, UR5, UR7, 0x18 ;  /* 0x0000000705057291 */ /* 0x000fe2000f8ec0ff */
[----:B------:R-:W-:Y:S01]  /*14780*/  LOP3.LUT P3, RZ, R213, 0x4, RZ, 0xc0, !PT ;  /* 0x00000004d5ff7812 */ /* 0x000fe2000786c0ff */
[----:B----4-:R-:W-:-:S02]  /*14790*/  IMAD R10, R10, 0x8, R12 ;  /* 0x000000080a0a7824 */ /* 0x010fc400078e020c */
[----:B-----5:R-:W-:Y:S01]  /*147a0*/  IMAD R8, R8, 0x8, R7 ;  /* 0x0000000808087824 */ /* 0x020fe200078e0207 */
[----:B------:R-:W-:Y:S01]  /*147b0*/  SEL R215, R215, 0xffffffe0, !P3 ;  /* 0xffffffe0d7d77807 */ /* 0x000fe20005800000 */
[----:B------:R-:W-:-:S04]  /*147c0*/  IMAD.WIDE.U32 R10, R10, -0x326172a9, RZ ;  /* 0xcd9e8d570a0a7825 */ /* 0x000fc800078e00ff */
[----:B------:R-:W-:Y:S01]  /*147d0*/  VIADD R8, R8, 0x4 ;  /* 0x0000000408087836 */ /* 0x000fe20000000000 */
[----:B------:R-:W-:-:S03]  /*147e0*/  LOP3.LUT R7, R10, R0, RZ, 0x3c, !PT ;  /* 0x000000000a077212 */ /* 0x000fc600078e3cff */
[----:B------:R-:W-:Y:S02]  /*147f0*/  IMAD.WIDE.U32 R8, R8, -0x326172a9, RZ ;  /* 0xcd9e8d5708087825 */ /* 0x000fe400078e00ff */
[----:B------:R-:W-:Y:S01]  /*14800*/  STL [R1+0x20], R7 ;  /* 0x0000200701007387 */ /* 0x000fe20000100800 */
[----:B------:R-:W-:-:S05]  /*14810*/  LOP3.LUT R0, R8, R0, RZ, 0x3c, !PT ;  /* 0x0000000008007212 */ /* 0x000fca00078e3cff */
[----:B------:R1:W-:Y:S02]  /*14820*/  STL [R1+0x28], R0 ;  /* 0x0000280001007387 */ /* 0x0003e40000100800 */
[----:B-1----:R-:W-:Y:S01]  /*14830*/  VIADD R0, R226, 0x3c6ef372 ;  /* 0x3c6ef372e2007836 */ /* 0x002fe20000000000 */
[----:B--2---:R-:W-:Y:S01]  /*14840*/  ISETP.GE.AND P4, PT, R6, UR4, PT ;  /* 0x0000000406007c0c */ /* 0x004fe2000bf86270 */
[----:B------:R-:W1:Y:S01]  /*14850*/  LDCU UR4, c[0x0][0x45c] ;  /* 0x00008b80ff0477ac */ /* 0x000e620008000800 */
[----:B------:R-:W2:Y:S02]  /*14860*/  LDC.64 R6, c[0x0][0x3c0] ;  /* 0x0000f000ff067b82 */ /* 0x000ea40000000a00 */
[----:B---3--:R-:W-:Y:S02]  /*14870*/  LOP3.LUT R3, R3, R0, RZ, 0x3c, !PT ;  /* 0x0000000003037212 */ /* 0x008fe400078e3cff */
[----:B------:R-:W-:-:S04]  /*14880*/  SHF.L.U32 R2, R213, 0x4, RZ ;  /* 0x00000004d5027819 */ /* 0x000fc800000006ff */
[----:B------:R-:W-:-:S04]  /*14890*/  LOP3.LUT R212, R2, 0x100, RZ, 0xc0, !PT ;  /* 0x0000010002d47812 */ /* 0x000fc800078ec0ff */
[----:B------:R-:W-:Y:S02]  /*148a0*/  LOP3.LUT R212, R212, 0x20, R214, 0xf8, !PT ;  /* 0x00000020d4d47812 */ /* 0x000fe400078ef8d6 */
[----:B------:R-:W-:Y:S01]  /*148b0*/  LOP3.LUT R0, R5, R0, RZ, 0x3c, !PT ;  /* 0x0000000005007212 */ /* 0x000fe200078e3cff */
[----:B--2---:R2:W-:Y:S04]  /*148c0*/  STL.64 [R1+0x8], R6 ;  /* 0x0000080601007387 */ /* 0x0045e80000100a00 */
[----:B------:R2:W-:Y:S04]  /*148d0*/  STL [R1+0x1c], R3 ;  /* 0x00001c0301007387 */ /* 0x0005e80000100800 */
[----:B------:R2:W-:Y:S01]  /*148e0*/  STL [R1+0x24], R0 ;  /* 0x0000240001007387 */ /* 0x0005e20000100800 */
[----:B-1----:R-:W-:Y:S05]  /*148f0*/  BRA `(.L_x_552) ;  /* 0x0000000000dc7947 */ /* 0x002fea0003800000 */
.L_x_554:
[----:B------:R-:W2:Y:S01]  /*14900*/  LDL R240, [R1+0x18] ;  /* 0x0000180001f07983 */ /* 0x000ea20000100800 */
[----:B------:R-:W1:Y:S01]  /*14910*/  LDC.64 R10, c[0x0][0x3b8] ;  /* 0x0000ee00ff0a7b82 */ /* 0x000e620000000a00 */
[----:B------:R-:W-:Y:S01]  /*14920*/  ISETP.GE.AND P4, PT, R242, UR6, PT ;  /* 0x00000006f2007c0c */ /* 0x000fe2000bf86270 */
[----:B------:R-:W-:Y:S01]  /*14930*/  UIADD3 UR7, UPT, UPT, UR20, -0x1, URZ ;  /* 0xffffffff14077890 */ /* 0x000fe2000fffe0ff */
[----:B------:R-:W3:Y:S05]  /*14940*/  LDL R239, [R1+0x14] ;  /* 0x0000140001ef7983 */ /* 0x000eea0000100800 */
[----:B-1----:R-:W-:Y:S04]  /*14950*/  IMAD.WIDE.U32 R8, R10, UR7, RZ ;  /* 0x000000070a087c25 */ /* 0x002fe8000f8e00ff */
[----:B------:R-:W-:Y:S02]  /*14960*/  IMAD R9, R11, UR7, R9 ;  /* 0x000000070b097c24 */ /* 0x000fe4000f8e0209 */
[C---:B------:R-:W-:Y:S03]  /*14970*/  IMAD.SHL.U32 R3, R8.reuse, 0x40, RZ ;  /* 0x0000004008037824 */ /* 0x040fe600078e00ff */
[----:B------:R-:W-:Y:S02]  /*14980*/  SHF.L.U64.HI R8, R8, 0x6, R9 ;  /* 0x0000000608087819 */ /* 0x000fe40000010209 */
[C---:B------:R-:W-:Y:S04]  /*14990*/  LEA R9, P0, R10.reuse, R3, 0x5 ;  /* 0x000000030a097211 */ /* 0x040fe800078028ff */
[----:B------:R-:W-:Y:S02]  /*149a0*/  LEA.HI.X R17, R10, R8, R11, 0x5, P0 ;  /* 0x000000080a117211 */ /* 0x000fe400000f2c0b */
[----:B------:R-:W-:Y:S04]  /*149b0*/  LOP3.LUT R10, R241, 0xd8, RZ, 0xc0, !PT ;  /* 0x000000d8f10a7812 */ /* 0x000fe800078ec0ff */
[----:B------:R-:W-:Y:S04]  /*149c0*/  LOP3.LUT R11, R10, 0x18, R213, 0x78, !PT ;  /* 0x000000180a0b7812 */ /* 0x000fe800078e78d5 */
[----:B------:R-:W-:Y:S04]  /*149d0*/  LOP3.LUT R216, R11, 0x1f20, R241, 0xf8, !PT ;  /* 0x00001f200bd87812 */ /* 0x000fe800078ef8f1 */
[----:B------:R-:W-:Y:S02]  /*149e0*/  LEA R216, R216, UR5, 0x1 ;  /* 0x00000005d8d87c11 */ /* 0x000fe4000f8e08ff */
        /* <DEDUP_REMOVED lines=15> */
[C---:B------:R-:W-:Y:S03]  /*14ae0*/  LEA R8, P0, R9.reuse, R240, 0x1 ;  /* 0x000000f009087211 */ /* 0x040fe600078008ff */
        /* <DEDUP_REMOVED lines=24> */
.L_x_552:
[----:B------:R-:W3:Y:S01]  /*14c70*/  LDL R10, [R1+0x8] ;  /* 0x00000800010a7983 */ /* 0x000ee20000100800 */
[----:B------:R-:W-:Y:S01]  /*14c80*/  IMAD.SHL.U32 R241, R213, 0x8, RZ ;  /* 0x00000008d5f17824 */ /* 0x000fe200078e00ff */
[----:B------:R-:W-:Y:S04]  /*14c90*/  DEPBAR.LE SB0, 0x0 ;  /* 0x000080000000791a */ /* 0x000fe80000000000 */
[----:B------:R-:W4:Y:S01]  /*14ca0*/  LDL R12, [R1+0xc] ;  /* 0x00000c00010c7983 */ /* 0x000f220000100800 */
[----:B------:R-:W-:Y:S01]  /*14cb0*/  LOP3.LUT R242, R241, 0x18, RZ, 0xc0, !PT ;  /* 0x00000018f1f27812 */ /* 0x000fe200078ec0ff */
[C---:B-----5:R-:W-:Y:S01]  /*14cc0*/  IMAD.SHL.U32 R211, R213.reuse, 0x4, RZ ;  /* 0x00000004d5d37824 */ /* 0x060fe200078e00ff */
[----:B------:R-:W-:Y:S01]  /*14cd0*/  SHF.R.U32.HI R209, RZ, 0x1, R213 ;  /* 0x00000001ffd17819 */ /* 0x000fe200000116d5 */
[----:B------:R-:W5:Y:S01]  /*14ce0*/  LDL R8, [R1+0x34] ;  /* 0x0000340001087983 */ /* 0x000f620000100800 */
[C---:B------:R-:W-:Y:S01]  /*14cf0*/  LOP3.LUT R9, R242.reuse, 0x20, RZ, 0xfc, !PT ;  /* 0x00000020f2097812 */ /* 0x040fe200078efcff */
[----:B------:R-:W-:Y:S01]  /*14d00*/  IMAD.SHL.U32 R101, R213, 0x2, RZ ;  /* 0x00000002d5657824 */ /* 0x000fe200078e00ff */
[----:B--2---:R-:W-:Y:S01]  /*14d10*/  LOP3.LUT R7, R242, 0x40, RZ, 0xfc, !PT ;  /* 0x00000040f2077812 */ /* 0x004fe200078efcff */
[----:B------:R-:W2:Y:S01]  /*14d20*/  LDL R11, [R1+0x2c] ;  /* 0x00002c00010b7983 */ /* 0x000ea20000100800 */
[----:B------:R-:W-:Y:S02]  /*14d30*/  BAR.SYNC.DEFER_BLOCKING 0x0 ;  /* 0x0000000000007b1d */ /* 0x000fe40000010000 */
[----:B------:R-:W-:Y:S01]  /*14d40*/  ISETP.GE.AND P1, PT, R7, UR6, PT ;  /* 0x0000000607007c0c */ /* 0x000fe2000bf26270 */
[----:B------:R-:W-:Y:S01]  /*14d50*/  UISETP.GT.AND UP0, UPT, UR20, UR18, UPT ;  /* 0x000000121400728c */ /* 0x000fe2000bf04270 */
[----:B------:R-:W-:Y:S02]  /*14d60*/  ISETP.GE.AND P2, PT, R9, UR6, PT ;  /* 0x0000000609007c0c */ /* 0x000fe4000bf46270 */
[----:B------:R-:W-:Y:S01]  /*14d70*/  LOP3.LUT R101, R101, 0x6, RZ, 0xc0, !PT ;  /* 0x0000000665657812 */ /* 0x000fe200078ec0ff */
[----:B------:R-:W-:Y:S04]  /*14d80*/  STL [R1+0x30], R241 ;  /* 0x000030f101007387 */ /* 0x000fe80000100800 */
[----:B------:R-:W-:Y:S04]  /*14d90*/  STL [R1+0x10], R242 ;  /* 0x000010f201007387 */ /* 0x000fe80000100800 */
[----:B------:R-:W-:Y:S04]  /*14da0*/  STL [R1+0x44], R9 ;  /* 0x0000440901007387 */ /* 0x000fe80000100800 */
[----:B------:R2:W-:Y:S04]  /*14db0*/  STL [R1+0x58], R7 ;  /* 0x0000580701007387 */ /* 0x0005e80000100800 */
[----:B------:R-:W-:Y:S01]  /*14dc0*/  STL [R1+0x5c], R101 ;  /* 0x00005c6501007387 */ /* 0x000fe20000100800 */
[----:B---3--:R-:W-:Y:S04]  /*14dd0*/  IMAD.WIDE.U32 R4, R10, UR20, RZ ;  /* 0x000000140a047c25 */ /* 0x008fe8000f8e00ff */
[----:B-1----:R-:W-:Y:S02]  /*14de0*/  IMAD.SHL.U32 R2, R4, 0x40, RZ ;  /* 0x0000004004027824 */ /* 0x002fe400078e00ff */
[----:B----4-:R-:W-:Y:S03]  /*14df0*/  IMAD R5, R12, UR20, R5 ;  /* 0x000000140c057c24 */ /* 0x010fe6000f8e0205 */
[----:B------:R-:W-:Y:S02]  /*14e00*/  LEA R0, P0, R10, R2, 0x5 ;  /* 0x000000020a007211 */ /* 0x000fe400078028ff */
[-C--:B-----5:R-:W-:Y:S02]  /*14e10*/  @!P4 LEA R6, P5, R2, R8.reuse, 0x1 ;  /* 0x000000080206c211 */ /* 0x0a0fe400078a08ff */
[----:B------:R-:W-:Y:S04]  /*14e20*/  SHF.L.U64.HI R3, R4, 0x6, R5 ;  /* 0x0000000604037819 */ /* 0x000fe80000010205 */
[----:B--2---:R-:W-:Y:S02]  /*14e30*/  @!P4 LEA.HI.X R7, R2, R11, R3, 0x1, P5 ;  /* 0x0000000b0207c211 */ /* 0x004fe400028f0c03 */
[----:B------:R-:W-:Y:S01]  /*14e40*/  LEA.HI.X R5, R10, R3, R12, 0x5, P0 ;  /* 0x000000030a057211 */ /* 0x000fe200000f2c0c */
[----:B------:R-:W-:Y:S01]  /*14e50*/  IMAD.SHL.U32 R10, R213, 0x10, RZ ;  /* 0x00000010d50a7824 */ /* 0x000fe200078e00ff */
[CC--:B------:R-:W-:Y:S01]  /*14e60*/  LEA R4, P0, R0.reuse, R8.reuse, 0x1 ;  /* 0x0000000800047211 */ /* 0x0c0fe200078008ff */
[----:B------:R-:W-:Y:S01]  /*14e70*/  @!PT LDS RZ, [RZ] ;  /* 0x00000000fffff984 */ /* 0x000fe20000000800 */
[----:B------:R-:W-:Y:S01]  /*14e80*/  @!PT LDS RZ, [RZ] ;  /* 0x00000000fffff984 */ /* 0x000fe20000000800 */
[----:B------:R-:W-:Y:S01]  /*14e90*/  @!PT LDS RZ, [RZ] ;  /* 0x00000000fffff984 */ /* 0x000fe20000000800 */
[----:B------:R1:W-:Y:S03]  /*14ea0*/  @!P4 LDGSTS.E.BYPASS.LTC128B.128 [R216+0x9000], desc[UR26][R6.64] ;  /* 0x0900000006d8cfae */ /* 0x0003e6000b981a1a */
[-C--:B------:R-:W-:Y:S02]  /*14eb0*/  LEA.HI.X R5, R0, R11.reuse, R5, 0x1, P0 ;  /* 0x0000000b00057211 */ /* 0x080fe400000f0c05 */
[----:B------:R-:W-:Y:S02]  /*14ec0*/  LOP3.LUT R0, R211, 0x18, RZ, 0xc0, !PT ;  /* 0x00000018d3007812 */ /* 0x000fe400078ec0ff */
[----:B------:R-:W-:Y:S01]  /*14ed0*/  LOP3.LUT R210, R10, 0x3e00, RZ, 0xc0, !PT ;  /* 0x00003e000ad27812 */ /* 0x000fe200078ec0ff */
[----:B------:R-:W-:Y:S01]  /*14ee0*/  @P4 STS.128 [R216+0x9000], RZ ;  /* 0x009000ffd8004388 */ /* 0x000fe20000000c00 */
[--C-:B------:R-:W-:Y:S02]  /*14ef0*/  LOP3.LUT R0, R0, 0xc0, R214.reuse, 0xf8, !PT ;  /* 0x000000c000007812 */ /* 0x100fe400078ef8d6 */
[CC--:B-1----:R-:W-:Y:S02]  /*14f00*/  @!P2 LEA R6, P5, R2.reuse, R8.reuse, 0x1 ;  /* 0x000000080206a211 */ /* 0x0c2fe400078a08ff */
[C---:B------:R-:W-:Y:S02]  /*14f10*/  @!P1 LEA R8, P0, R2.reuse, R8, 0x1 ;  /* 0x0000000802089211 */ /* 0x040fe400078008ff */
[CCC-:B------:R-:W-:Y:S02]  /*14f20*/  @!P2 LEA.HI.X R7, R2.reuse, R11.reuse, R3.reuse, 0x1, P5 ;  /* 0x0000000b0207a211 */ /* 0x1c0fe400028f0c03 */
[----:B------:R-:W-:Y:S02]  /*14f30*/  @!P1 LEA.HI.X R9, R2, R11, R3, 0x1, P0 ;  /* 0x0000000b02099211 */ /* 0x000fe400000f0c03 */
[----:B------:R-:W-:Y:S01]  /*14f40*/  LOP3.LUT R2, R209, 0x8, RZ, 0xc0, !PT ;  /* 0x00000008d1027812 */ /* 0x000fe200078ec0ff */
[----:B------:R-:W-:Y:S01]  /*14f50*/  @!PT LDS RZ, [RZ] ;  /* 0x00000000fffff984 */ /* 0x000fe20000000800 */
[----:B------:R-:W-:Y:S01]  /*14f60*/  @!PT LDS RZ, [RZ] ;  /* 0x00000000fffff984 */ /* 0x000fe20000000800 */
[----:B------:R-:W-:Y:S01]  /*14f70*/  @!PT LDS RZ, [RZ] ;  /* 0x00000000fffff984 */ /* 0x000fe20000000800 */
[----:B------:R-:W-:Y:S01]  /*14f80*/  @!P2 LDGSTS.E.BYPASS.LTC128B.128 [R216+0xa000], desc[UR26][R6.64+0x40] ;  /* 0x0a00004006d8afae */ /* 0x000fe2000b981a1a */
[----:B------:R-:W-:Y:S02]  /*14f90*/  LOP3.LUT R3, R210, 0x120, R214, 0xf8, !PT ;  /* 0x00000120d2037812 */ /* 0x000fe400078ef8d6 */
[C---:B------:R-:W-:Y:S02]  /*14fa0*/  LOP3.LUT R208, R0.reuse, R2, RZ, 0x3c, !PT ;  /* 0x0000000200d07212 */ /* 0x040fe400078e3cff */
[----:B------:R-:W-:Y:S02]  /*14fb0*/  LOP3.LUT R0, R0, 0x8, R213, 0x78, !PT ;  /* 0x0000000800007812 */ /* 0x000fe400078e78d5 */
[----:B------:R-:W-:Y:S01]  /*14fc0*/  LOP3.LUT R2, R3, R208, RZ, 0xfc, !PT ;  /* 0x000000d003027212 */ /* 0x000fe200078efcff */
[----:B------:R-:W-:Y:S01]  /*14fd0*/  @P2 STS.128 [R216+0xa000], RZ ;  /* 0x00a000ffd8002388 */ /* 0x000fe20000000c00 */
[----:B------:R-:W-:Y:S02]  /*14fe0*/  LOP3.LUT R0, R212, R0, RZ, 0xfc, !PT ;  /* 0x00000000d4007212 */ /* 0x000fe400078efcff */
[----:B------:R-:W-:Y:S02]  /*14ff0*/  LEA R3, R2, UR5, 0x1 ;  /* 0x0000000502037c11 */ /* 0x000fe4000f8e08ff */
[----:B------:R-:W-:Y:S03]  /*15000*/  LEA R0, R0, UR5, 0x1 ;  /* 0x0000000500007c11 */ /* 0x000fe6000f8e08ff */
        /* <DEDUP_REMOVED lines=73> */
[----:B------:R-:W-:Y:S07]  /*154a0*/  LDSM.16.M88.4 R176, [R204+0x2000] ;  /* 0x00200000ccb0783b */ /* 0x000fee0000000200 */
[-C--:B-1----:R-:W-:Y:S01]  /*154b0*/  HMMA.16816.F32.BF16 R4, R172, R180.reuse, R4 ;  /* 0x000000b4ac04723c */ /* 0x082fe20000041804 */
[----:B------:R-:W-:Y:S07]  /*154c0*/  LDSM.16.M88.4 R196, [R2+0x7800] ;  /* 0x0078000002c4783b */ /* 0x000fee0000000200 */
        /* <DEDUP_REMOVED lines=14> */
[-C--:B----4-:R-:W-:Y:S08]  /*155b0*/  HMMA.16816.F32.BF16 R52, R172, R184.reuse, R52 ;  /* 0x000000b8ac34723c */ /* 0x090ff00000041834 */
[C---:B------:R-:W-:Y:S08]  /*155c0*/  HMMA.16816.F32.BF16 R56, R200.reuse, R184, R56 ;  /* 0x000000b8c838723c */ /* 0x040ff00000041838 */
[-C--:B------:R-:W-:Y:S01]  /*155d0*/  HMMA.16816.F32.BF16 R60, R200, R186.reuse, R60 ;  /* 0x000000bac83c723c */ /* 0x080fe2000004183c */
[----:B------:R-:W4:Y:S07]  /*155e0*/  LDSM.16.M88.4 R200, [R2+0x7c00] ;  /* 0x007c000002c8783b */ /* 0x000f2e0000000200 */
[----:B------:R-:W-:Y:S01]  /*155f0*/  HMMA.16816.F32.BF16 R64, R172, R186, R64 ;  /* 0x000000baac40723c */ /* 0x000fe20000041840 */
[----:B------:R-:W-:Y:S07]  /*15600*/  LDSM.16.M88.4 R172, [R3+0x4000] ;  /* 0x0040000003ac783b */ /* 0x000fee0000000200 */
[-C--:B-1----:R-:W-:Y:S01]  /*15610*/  HMMA.16816.F32.BF16 R4, R176, R180.reuse, R4 ;  /* 0x000000b4b004723c */ /* 0x082fe20000041804 */
[----:B------:R-:W-:Y:S07]  /*15620*/  LDSM.16.M88.4 R184, [R3+0x5000] ;  /* 0x0050000003b8783b */ /* 0x000fee0000000200 */
[C---:B--2---:R-:W-:Y:S08]  /*15630*/  HMMA.16816.F32.BF16 R8, R188.reuse, R180, R8 ;  /* 0x000000b4bc08723c */ /* 0x044ff00000041808 */
[-C--:B------:R-:W-:Y:S08]  /*15640*/  HMMA.16816.F32.BF16 R12, R188, R182.reuse, R12 ;  /* 0x000000b6bc0c723c */ /* 0x080ff0000004180c */
[C---:B------:R-:W-:Y:S01]  /*15650*/  HMMA.16816.F32.BF16 R16, R176.reuse, R182, R16 ;  /* 0x000000b6b010723c */ /* 0x040fe20000041810 */
[----:B------:R-:W1:Y:S07]  /*15660*/  LDSM.16.M88.4 R180, [R0+0x8000] ;  /* 0x0080000000b4783b */ /* 0x000e6e0000000200 */
[-C--:B---3--:R-:W-:Y:S08]  /*15670*/  HMMA.16816.F32.BF16 R20, R176, R192.reuse, R20 ;  /* 0x000000c0b014723c */ /* 0x088ff00000041814 */
        /* <DEDUP_REMOVED lines=9> */
[-C--:B----4-:R-:W-:Y:S08]  /*15710*/  HMMA.16816.F32.BF16 R52, R176, R200.reuse, R52 ;  /* 0x000000c8b034723c */ /* 0x090ff00000041834 */
[C---:B------:R-:W-:Y:S08]  /*15720*/  HMMA.16816.F32.BF16 R56, R188.reuse, R200, R56 ;  /* 0x000000c8bc38723c */ /* 0x040ff00000041838 */
[-C--:B------:R-:W-:Y:S01]  /*15730*/  HMMA.16816.F32.BF16 R60, R188, R202.reuse, R60 ;  /* 0x000000cabc3c723c */ /* 0x080fe2000004183c */
[----:B------:R3:W4:Y:S07]  /*15740*/  LDSM.16.M88.4 R188, [R0+0x8800] ;  /* 0x0088000000bc783b */ /* 0x00072e0000000200 */
[----:B------:R-:W-:Y:S01]  /*15750*/  HMMA.16816.F32.BF16 R64, R176, R202, R64 ;  /* 0x000000cab040723c */ /* 0x000fe20000041840 */
[----:B------:R-:W-:Y:S07]  /*15760*/  LDSM.16.M88.4 R176, [R204+0x4000] ;  /* 0x00400000ccb0783b */ /* 0x000fee0000000200 */
[-C--:B-1----:R-:W-:Y:S01]  /*15770*/  HMMA.16816.F32.BF16 R4, R172, R180.reuse, R4 ;  /* 0x000000b4ac04723c */ /* 0x082fe20000041804 */
[----:B------:R-:W1:Y:S07]  /*15780*/  LDSM.16.M88.4 R200, [R2+0x8000] ;  /* 0x0080000002c8783b */ /* 0x000e6e0000000200 */
[C---:B------:R-:W-:Y:S01]  /*15790*/  HMMA.16816.F32.BF16 R8, R184.reuse, R180, R8 ;  /* 0x000000b4b808723c */ /* 0x040fe20000041808 */
[----:B------:R-:W5:Y:S01]  /*157a0*/  LDSM.16.M88.4 R204, [R204+0x5000] ;  /* 0x00500000cccc783b */ /* 0x000f620000000200 */
[----:B---3--:R-:W-:Y:S04]  /*157b0*/  IMAD.U32 R0, RZ, RZ, UR20 ;  /* 0x00000014ff007e24 */ /* 0x008fe8000f8e00ff */
[----:B------:R-:W-:Y:S02]  /*157c0*/  IMAD R0, R0, 0x40, R101 ;  /* 0x0000004000007824 */ /* 0x000fe400078e0265 */
[-C--:B------:R-:W-:Y:S03]  /*157d0*/  HMMA.16816.F32.BF16 R12, R184, R182.reuse, R12 ;  /* 0x000000b6b80c723c */ /* 0x080fe6000004180c */
[CC--:B------:R-:W-:Y:S01]  /*157e0*/  ISETP.GT.AND P0, PT, R217.reuse, R0.reuse, PT ;  /* 0x00000000d900720c */ /* 0x0c0fe20003f04270 */
[----:B------:R-:W-:Y:S01]  /*157f0*/  VIADD R180, R0, 0x1 ;  /* 0x0000000100b47836 */ /* 0x000fe20000000000 */
[----:B------:R-:W-:Y:S01]  /*15800*/  ISETP.GT.AND P5, PT, R222, R0, PT ;  /* 0x00000000de00720c */ /* 0x000fe20003fa4270 */
[C---:B------:R-:W-:Y:S02]  /*15810*/  VIADD R104, R0.reuse, 0x8 ;  /* 0x0000000800687836 */ /* 0x040fe40000000000 */
[C---:B------:R-:W-:Y:S04]  /*15820*/  HMMA.16816.F32.BF16 R16, R172.reuse, R182, R16 ;  /* 0x000000b6ac10723c */ /* 0x040fe80000041810 */
[-C--:B------:R-:W-:Y:S01]  /*15830*/  ISETP.GT.AND P6, PT, R217, R180.reuse, PT ;  /* 0x000000b4d900720c */ /* 0x080fe20003fc4270 */
[C---:B------:R-:W-:Y:S02]  /*15840*/  VIADD R103, R0.reuse, 0x9 ;  /* 0x0000000900677836 */ /* 0x040fe40000000000 */
[C---:B------:R-:W-:Y:S01]  /*15850*/  VIADD R102, R0.reuse, 0x10 ;  /* 0x0000001000667836 */ /* 0x040fe20000000000 */
[-C--:B--2---:R-:W-:Y:S03]  /*15860*/  HMMA.16816.F32.BF16 R20, R172, R192.reuse, R20 ;  /* 0x000000c0ac14723c */ /* 0x084fe60000041814 */
[----:B------:R-:W-:Y:S05]  /*15870*/  VIADD R101, R0, 0x11 ;  /* 0x0000001100657836 */ /* 0x000fea0000000000 */
        /* <DEDUP_REMOVED lines=10> */
[----:B------:R-:W-:Y:S01]  /*15920*/  HMMA.16816.F32.BF16 R64, R172, R198, R64 ;  /* 0x000000c6ac40723c */ /* 0x000fe20000041840 */
[----:B------:R-:W2:Y:S07]  /*15930*/  LDSM.16.M88.4 R172, [R2+0x8400] ;  /* 0x0084000002ac783b */ /* 0x000eae0000000200 */
[-C--:B-1----:R-:W-:Y:S08]  /*15940*/  HMMA.16816.F32.BF16 R4, R176, R200.reuse, R4 ;  /* 0x000000c8b004723c */ /* 0x082ff00000041804 */
[C---:B-----5:R-:W-:Y:S08]  /*15950*/  HMMA.16816.F32.BF16 R8, R204.reuse, R200, R8 ;  /* 0x000000c8cc08723c */ /* 0x060ff00000041808 */
[-C--:B------:R-:W-:Y:S03]  /*15960*/  HMMA.16816.F32.BF16 R12, R204, R202.reuse, R12 ;  /* 0x000000cacc0c723c */ /* 0x080fe6000004180c */
[----:B------:R-:W-:Y:S02]  /*15970*/  FSEL R237, R4, -INF , !P0 ;  /* 0xff80000004ed7808 */ /* 0x000fe40004000000 */
[----:B------:R-:W-:Y:S02]  /*15980*/  ISETP.GT.AND P0, PT, R222, R180, PT ;  /* 0x000000b4de00720c */ /* 0x000fe40003f04270 */
[----:B------:R-:W-:Y:S01]  /*15990*/  FSEL R236, R5, -INF , !P6 ;  /* 0xff80000005ec7808 */ /* 0x000fe20007000000 */
[C---:B------:R-:W-:Y:S04]  /*159a0*/  HMMA.16816.F32.BF16 R16, R176.reuse, R202, R16 ;  /* 0x000000cab010723c */ /* 0x040fe80000041810 */
[----:B------:R-:W-:Y:S02]  /*159b0*/  FSEL R234, R7, -INF , !P0 ;  /* 0xff80000007ea7808 */ /* 0x000fe40004000000 */
[----:B------:R-:W-:Y:S02]  /*159c0*/  ISETP.GT.AND P0, PT, R221, R0, PT ;  /* 0x00000000dd00720c */ /* 0x000fe40003f04270 */
[----:B------:R-:W-:Y:S01]  /*159d0*/  FSEL R235, R6, -INF , !P5 ;  /* 0xff80000006eb7808 */ /* 0x000fe20006800000 */
[-C--:B--2---:R-:W-:Y:S01]  /*159e0*/  HMMA.16816.F32.BF16 R20, R176, R172.reuse, R20 ;  /* 0x000000acb014723c */ /* 0x084fe20000041814 */
[----:B------:R-:W1:Y:S02]  /*159f0*/  LDSM.16.M88.4 R4, [R2+0x8800] ;  /* 0x008800000204783b */ /* 0x000e640000000200 */
[----:B------:R-:W-:Y:S02]  /*15a00*/  FSEL R233, R8, -INF , !P0 ;  /* 0xff80000008e97808 */ /* 0x000fe40004000000 */
[C---:B------:R-:W-:Y:S02]  /*15a10*/  ISETP.GT.AND P0, PT, R220.reuse, R180, PT ;  /* 0x000000b4dc00720c */ /* 0x040fe40003f04270 */
[----:B------:R-:W-:Y:S01]  /*15a20*/  ISETP.GT.AND P5, PT, R220, R0, PT ;  /* 0x00000000dc00720c */ /* 0x000fe20003fa4270 */
[C---:B------:R-:W-:Y:S04]  /*15a30*/  HMMA.16816.F32.BF16 R24, R204.reuse, R172, R24 ;  /* 0x000000accc18723c */ /* 0x040fe80000041818 */
[----:B------:R-:W-:Y:S02]  /*15a40*/  FSEL R230, R11, -INF , !P0 ;  /* 0xff8000000be67808 */ /* 0x000fe40004000000 */
[----:B------:R-:W-:Y:S02]  /*15a50*/  ISETP.GT.AND P6, PT, R221, R180, PT ;  /* 0x000000b4dd00720c */ /* 0x000fe40003fc4270 */
[----:B------:R-:W-:Y:S01]  /*15a60*/  FSEL R231, R10, -INF , !P5 ;  /* 0xff8000000ae77808 */ /* 0x000fe20006800000 */
[-C--:B------:R-:W-:Y:S03]  /*15a70*/  HMMA.16816.F32.BF16 R28, R204, R174.reuse, R28 ;  /* 0x000000aecc1c723c */ /* 0x080fe6000004181c */
[----:B------:R-:W-:Y:S02]  /*15a80*/  FSEL R232, R9, -INF , !P6 ;  /* 0xff80000009e87808 */ /* 0x000fe40007000000 */
[CC--:B------:R-:W-:Y:S01]  /*15a90*/  ISETP.GT.AND P0, PT, R221.reuse, R104.reuse, PT ;  /* 0x00000068dd00720c */ /* 0x0c0fe20003f04270 */
[----:B------:R2:W3:Y:S01]  /*15aa0*/  LDSM.16.M88.4 R8, [R2+0x8c00] ;  /* 0x008c00000208783b */ /* 0x0004e20000000200 */
[-C--:B------:R-:W-:Y:S01]  /*15ab0*/  ISETP.GT.AND P6, PT, R221, R103.reuse, PT ;  /* 0x00000067dd00720c */ /* 0x080fe20003fc4270 */
[----:B------:R-:W-:Y:S04]  /*15ac0*/  DEPBAR.LE SB0, 0x0 ;  /* 0x000080000000791a */ /* 0x000fe80000000000 */
[----:B------:R-:W-:Y:S01]  /*15ad0*/  FSEL R229, R12, -INF , !P0 ;  /* 0xff8000000ce57808 */ /* 0x000fe20004000000 */
[C---:B------:R-:W-:Y:S01]  /*15ae0*/  HMMA.16816.F32.BF16 R32, R176.reuse, R174, R32 ;  /* 0x000000aeb020723c */ /* 0x040fe20000041820 */
[----:B------:R-:W-:Y:S04]  /*15af0*/  BAR.SYNC.DEFER_BLOCKING 0x0 ;  /* 0x0000000000007b1d */ /* 0x000fe80000010000 */
[-C--:B------:R-:W-:Y:S01]  /*15b00*/  ISETP.GT.AND P0, PT, R220, R103.reuse, PT ;  /* 0x00000067dc00720c */ /* 0x080fe20003f04270 */
[----:B------:R-:W-:Y:S01]  /*15b10*/  VIADD R12, R0, 0x28 ;  /* 0x00000028000c7836 */ /* 0x000fe20000000000 */
[-C--:B------:R-:W-:Y:S02]  /*15b20*/  ISETP.GT.AND P5, PT, R220, R104.reuse, PT ;  /* 0x00000068dc00720c */ /* 0x080fe40003fa4270 */
[----:B------:R-:W-:Y:S01]  /*15b30*/  FSEL R203, R15, -INF , !P0 ;  /* 0xff8000000fcb7808 */ /* 0x000fe20004000000 */
[----:B------:R-:W-:Y:S01]  /*15b40*/  VIADD R15, R0, 0x19 ;  /* 0x00000019000f7836 */ /* 0x000fe20000000000 */
[----:B------:R-:W-:Y:S01]  /*15b50*/  ISETP.GT.AND P0, PT, R217, R104, PT ;  /* 0x00000068d900720c */ /* 0x000fe20003f04270 */
[-C--:B-1----:R-:W-:Y:S03]  /*15b60*/  HMMA.16816.F32.BF16 R36, R176, R4.reuse, R36 ;  /* 0x00000004b024723c */ /* 0x082fe60000041824 */
[----:B------:R-:W-:Y:S01]  /*15b70*/  FSEL R202, R16, -INF , !P0 ;  /* 0xff80000010ca7808 */ /* 0x000fe20004000000 */
[----:B------:R-:W-:Y:S01]  /*15b80*/  VIADD R16, R0, 0x18 ;  /* 0x0000001800107836 */ /* 0x000fe20000000000 */
[----:B------:R-:W-:Y:S01]  /*15b90*/  ISETP.GT.AND P0, PT, R222, R103, PT ;  /* 0x00000067de00720c */ /* 0x000fe20003f04270 */
[C---:B--2---:R-:W-:Y:S01]  /*15ba0*/  VIADD R2, R0.reuse, 0x38 ;  /* 0x0000003800027836 */ /* 0x044fe20000000000 */
[----:B------:R-:W-:Y:S01]  /*15bb0*/  FSEL R228, R13, -INF , !P6 ;  /* 0xff8000000de47808 */ /* 0x000fe20007000000 */
[C---:B------:R-:W-:Y:S04]  /*15bc0*/  HMMA.16816.F32.BF16 R40, R204.reuse, R4, R40 ;  /* 0x00000004cc28723c */ /* 0x040fe80000041828 */
[----:B------:R-:W-:Y:S01]  /*15bd0*/  FSEL R199, R19, -INF , !P0 ;  /* 0xff80000013c77808 */ /* 0x000fe20004000000 */
[C---:B------:R-:W-:Y:S01]  /*15be0*/  VIADD R13, R0.reuse, 0x21 ;  /* 0x00000021000d7836 */ /* 0x040fe20000000000 */
[CC--:B------:R-:W-:Y:S01]  /*15bf0*/  ISETP.GT.AND P0, PT, R217.reuse, R102.reuse, PT ;  /* 0x00000066d900720c */ /* 0x0c0fe20003f04270 */
[----:B------:R-:W-:Y:S01]  /*15c00*/  VIADD R4, R0, 0x31 ;  /* 0x0000003100047836 */ /* 0x000fe20000000000 */
[----:B------:R-:W-:Y:S01]  /*15c10*/  FSEL R225, R14, -INF , !P5 ;  /* 0xff8000000ee17808 */ /* 0x000fe20006800000 */
[----:B------:R-:W-:Y:S01]  /*15c20*/  VIADD R14, R0, 0x20 ;  /* 0x00000020000e7836 */ /* 0x000fe20000000000 */
[----:B------:R-:W-:Y:S01]  /*15c30*/  FSEL R198, R20, -INF , !P0 ;  /* 0xff80000014c67808 */ /* 0x000fe20004000000 */
[-C--:B------:R-:W-:Y:S03]  /*15c40*/  HMMA.16816.F32.BF16 R44, R204, R6.reuse, R44 ;  /* 0x00000006cc2c723c */ /* 0x080fe6000004182c */
[----:B------:R-:W-:Y:S01]  /*15c50*/  ISETP.GT.AND P0, PT, R222, R101, PT ;  /* 0x00000065de00720c */ /* 0x000fe20003f04270 */
[C---:B------:R-:W-:Y:S01]  /*15c60*/  VIADD R5, R0.reuse, 0x39 ;  /* 0x0000003900057836 */ /* 0x040fe20000000000 */
[----:B------:R-:W-:Y:S02]  /*15c70*/  ISETP.GT.AND P6, PT, R217, R103, PT ;  /* 0x00000067d900720c */ /* 0x000fe40003fc4270 */
[----:B------:R-:W-:Y:S01]  /*15c80*/  FSEL R195, R23, -INF , !P0 ;  /* 0xff80000017c37808 */ /* 0x000fe20004000000 */
[C---:B------:R-:W-:Y:S04]  /*15c90*/  HMMA.16816.F32.BF16 R48, R176.reuse, R6, R48 ;  /* 0x00000006b030723c */ /* 0x040fe80000041830 */
[----:B------:R-:W-:Y:S01]  /*15ca0*/  ISETP.GT.AND P0, PT, R221, R102, PT ;  /* 0x00000066dd00720c */ /* 0x000fe20003f04270 */
[C---:B------:R-:W-:Y:S01]  /*15cb0*/  VIADD R7, R0.reuse, 0x29 ;  /* 0x0000002900077836 */ /* 0x040fe20000000000 */
[----:B------:R-:W-:Y:S01]  /*15cc0*/  FSEL R201, R17, -INF , !P6 ;  /* 0xff80000011c97808 */ /* 0x000fe20007000000 */
[----:B------:R-:W-:Y:S01]  /*15cd0*/  VIADD R6, R0, 0x30 ;  /* 0x0000003000067836 */ /* 0x000fe20000000000 */
[----:B------:R-:W-:Y:S01]  /*15ce0*/  FSEL R194, R24, -INF , !P0 ;  /* 0xff80000018c27808 */ /* 0x000fe20004000000 */
[-C--:B---3--:R-:W-:Y:S03]  /*15cf0*/  HMMA.16816.F32.BF16 R52, R176, R8.reuse, R52 ;  /* 0x00000008b034723c */ /* 0x088fe60000041834 */
[-C--:B------:R-:W-:Y:S02]  /*15d00*/  ISETP.GT.AND P0, PT, R220, R101.reuse, PT ;  /* 0x00000065dc00720c */ /* 0x080fe40003f04270 */
[----:B------:R-:W-:Y:S02]  /*15d10*/  ISETP.GT.AND P6, PT, R217, R101, PT ;  /* 0x00000065d900720c */ /* 0x000fe40003fc4270 */
[----:B------:R-:W-:Y:S01]  /*15d20*/  FSEL R191, R27, -INF , !P0 ;  /* 0xff8000001bbf7808 */ /* 0x000fe20004000000 */
[C---:B------:R-:W-:Y:S04]  /*15d30*/  HMMA.16816.F32.BF16 R56, R204.reuse, R8, R56 ;  /* 0x00000008cc38723c */ /* 0x040fe80000041838 */
[----:B------:R-:W-:Y:S02]  /*15d40*/  ISETP.GT.AND P0, PT, R221, R16, PT ;  /* 0x00000010dd00720c */ /* 0x000fe40003f04270 */
        /* <DEDUP_REMOVED lines=15> */
[----:B------:R-:W-:Y:S02]  /*15e40*/  FSEL R182, R36, -INF , !P0 ;  /* 0xff80000024b67808 */ /* 0x000fe40004000000 */
[C---:B------:R-:W-:Y:S02]  /*15e50*/  ISETP.GT.AND P0, PT, R222.reuse, R13, PT ;  /* 0x0000000dde00720c */ /* 0x040fe40003f04270 */
        /* <DEDUP_REMOVED lines=25> */
[----:B------:R-:W-:Y:S02]  /*15ff0*/  FSEL R41, R47, -INF , !P0 ;  /* 0xff8000002f297808 */ /* 0x000fe40004000000 */
[----:B------:R-:W-:Y:S02]  /*16000*/  ISETP.GT.AND P0, PT, R217, R12, PT ;  /* 0x0000000cd900720c */ /* 0x000fe40003f04270 */
[----:B------:R-:W-:Y:S02]  /*16010*/  FSEL R175, R38, -INF , !P5 ;  /* 0xff80000026af7808 */ /* 0x000fe40006800000 */
[----:B------:R-:W-:Y:S02]  /*16020*/  ISETP.GT.AND P5, PT, R220, R14, PT ;  /* 0x0000000edc00720c */ /* 0x000fe40003fa4270 */
[----:B------:R-:W-:Y:S02]  /*16030*/  FSEL R35, R48, -INF , !P0 ;  /* 0xff80000030237808 */ /* 0x000fe40004000000 */
[-C--:B------:R-:W-:Y:S02]  /*16040*/  ISETP.GT.AND P0, PT, R222, R7.reuse, PT ;  /* 0x00000007de00720c */ /* 0x080fe40003f04270 */
        /* <DEDUP_REMOVED lines=11> */
[----:B------:R-:W-:Y:S02]  /*16100*/  ISETP.GT.AND P6, PT, R217, R7, PT ;  /* 0x00000007d900720c */ /* 0x000fe40003fc4270 */
[-C--:B------:R-:W-:Y:S02]  /*16110*/  ISETP.GT.AND P5, PT, R222, R6.reuse, PT ;  /* 0x00000006de00720c */ /* 0x080fe40003fa4270 */
[----:B------:R-:W-:Y:S02]  /*16120*/  FSEL R206, R55, -INF , !P0 ;  /* 0xff80000037ce7808 */ /* 0x000fe40004000000 */
[----:B------:R-:W-:Y:S02]  /*16130*/  ISETP.GT.AND P0, PT, R221, R6, PT ;  /* 0x00000006dd00720c */ /* 0x000fe40003f04270 */
[----:B------:R-:W-:Y:S02]  /*16140*/  FSEL R34, R49, -INF , !P6 ;  /* 0xff80000031227808 */ /* 0x000fe40007000000 */
[----:B------:R-:W-:Y:S02]  /*16150*/  FSEL R54, R54, -INF , !P5 ;  /* 0xff80000036367808 */ /* 0x000fe40006800000 */
[-C--:B------:R-:W-:Y:S02]  /*16160*/  ISETP.GT.AND P6, PT, R217, R4.reuse, PT ;  /* 0x00000004d900720c */ /* 0x080fe40003fc4270 */
[-C--:B------:R-:W-:Y:S02]  /*16170*/  ISETP.GT.AND P5, PT, R221, R4.reuse, PT ;  /* 0x00000004dd00720c */ /* 0x080fe40003fa4270 */
[----:B------:R-:W-:Y:S02]  /*16180*/  FSEL R56, R56, -INF , !P0 ;  /* 0xff80000038387808 */ /* 0x000fe40004000000 */
[C---:B------:R-:W-:Y:S02]  /*16190*/  ISETP.GT.AND P0, PT, R220.reuse, R4, PT ;  /* 0x00000004dc00720c */ /* 0x040fe40003f04270 */
[----:B------:R-:W-:Y:S02]  /*161a0*/  FSEL R53, R53, -INF , !P6 ;  /* 0xff80000035357808 */ /* 0x000fe40007000000 */
[----:B------:R-:W-:Y:S02]  /*161b0*/  FSEL R57, R57, -INF , !P5 ;  /* 0xff80000039397808 */ /* 0x000fe40006800000 */
[----:B------:R-:W-:Y:S02]  /*161c0*/  ISETP.GT.AND P6, PT, R220, R6, PT ;  /* 0x00000006dc00720c */ /* 0x000fe40003fc4270 */
[-C--:B------:R-:W-:Y:S02]  /*161d0*/  ISETP.GT.AND P5, PT, R221, R2.reuse, PT ;  /* 0x00000002dd00720c */ /* 0x080fe40003fa4270 */
[----:B------:R-:W-:Y:S02]  /*161e0*/  FSEL R59, R59, -INF , !P0 ;  /* 0xff8000003b3b7808 */ /* 0x000fe40004000000 */
[-C--:B------:R-:W-:Y:S02]  /*161f0*/  ISETP.GT.AND P0, PT, R221, R5.reuse, PT ;  /* 0x00000005dd00720c */ /* 0x080fe40003f04270 */
[----:B------:R-:W-:Y:S02]  /*16200*/  FSEL R58, R58, -INF , !P6 ;  /* 0xff8000003a3a7808 */ /* 0x000fe40007000000 */
[----:B------:R-:W-:Y:S02]  /*16210*/  FSEL R27, R60, -INF , !P5 ;  /* 0xff8000003c1b7808 */ /* 0x000fe40006800000 */
[CC--:B------:R-:W-:Y:S02]  /*16220*/  ISETP.GT.AND P6, PT, R220.reuse, R2.reuse, PT ;  /* 0x00000002dc00720c */ /* 0x0c0fe40003fc4270 */
[-C--:B------:R-:W-:Y:S02]  /*16230*/  ISETP.GT.AND P5, PT, R220, R5.reuse, PT ;  /* 0x00000005dc00720c */ /* 0x080fe40003fa4270 */
        /* <DEDUP_REMOVED lines=14> */
.L_x_553:
[----:B------:R-:W-:Y:S01]  /*16320*/  FSEL R50, R237, -INF , !P6 ;  /* 0xff800000ed327808 */ /* 0x000fe20007000000 */
[----:B------:R-:W2:Y:S01]  /*16330*/  LDL.64 R246, [R1+0x48] ;  /* 0x0000480001f67983 */ /* 0x000ea20000100a00 */
[----:B------:R-:W-:Y:S01]  /*16340*/  ISETP.GE.AND P6, PT, R180, R224, PT ;  /* 0x000000e0b400720c */ /* 0x000fe20003fc6270 */
[----:B------:R-:W-:Y:S01]  /*16350*/  VIADD R179, R226, 0x1715609d ;  /* 0x1715609de2b37836 */ /* 0x000fe20000000000 */
[-C--:B------:R-:W-:Y:S01]  /*16360*/  ISETP.GE.AND P2, PT, R180, R218.reuse, PT ;  /* 0x000000dab400720c */ /* 0x080fe20003f46270 */
[----:B------:R-:W-:Y:S01]  /*16370*/  USHF.L.U32 UR7, UR20, 0x1, URZ ;  /* 0x0000000114077899 */ /* 0x000fe200080006ff */
[----:B------:R-:W-:Y:S01]  /*16380*/  FSEL R172, R234, -INF , !P6 ;  /* 0xff800000eaac7808 */ /* 0x000fe20007000000 */
[----:B------:R-:W3:Y:S01]  /*16390*/  LDL.64 R244, [R1+0x70] ;  /* 0x0000700001f47983 */ /* 0x000ee20000100a00 */
[----:B------:R-:W-:Y:S01]  /*163a0*/  ISETP.GE.AND P6, PT, R104, R219, PT ;  /* 0x000000db6800720c */ /* 0x000fe20003fc6270 */
[----:B------:R-:W-:Y:S01]  /*163b0*/  UISETP.GT.AND UP0, UPT, UR20, UR18, UPT ;  /* 0x000000121400728c */ /* 0x000fe2000bf04270 */
[----:B------:R-:W-:Y:S01]  /*163c0*/  FSEL R65, R236, -INF , !P2 ;  /* 0xff800000ec417808 */ /* 0x000fe20005000000 */
[----:B------:R-:W-:Y:S01]  /*163d0*/  UIADD3 UR20, UPT, UPT, UR20, -0x1, URZ ;  /* 0xffffffff14147890 */ /* 0x000fe2000fffe0ff */
[----:B------:R-:W-:Y:S01]  /*163e0*/  FSEL R28, R229, -INF , !P6 ;  /* 0xff800000e51c7808 */ /* 0x000fe20007000000 */
[----:B------:R-:W4:Y:S01]  /*163f0*/  LDL R252, [R1+0x1c] ;  /* 0x00001c0001fc7983 */ /* 0x000f220000100800 */
[----:B------:R-:W-:Y:S02]  /*16400*/  ISETP.GE.AND P6, PT, R103, R223, PT ;  /* 0x000000df6700720c */ /* 0x000fe40003fc6270 */
[-C--:B------:R-:W-:Y:S01]  /*16410*/  ISETP.GE.AND P1, PT, R0, R219.reuse, PT ;  /* 0x000000db0000720c */ /* 0x080fe20003f26270 */
[----:B------:R-:W2:Y:S01]  /*16420*/  LDL R251, [R1+0x20] ;  /* 0x0000200001fb7983 */ /* 0x000ea20000100800 */
[----:B------:R-:W-:Y:S02]  /*16430*/  FSEL R36, R203, -INF , !P6 ;  /* 0xff800000cb247808 */ /* 0x000fe40007000000 */
[----:B------:R-:W-:Y:S01]  /*16440*/  ISETP.GE.AND P6, PT, R102, R218, PT ;  /* 0x000000da6600720c */ /* 0x000fe20003fc6270 */
[----:B------:R-:W-:Y:S01]  /*16450*/  STL [R1+0x9c], R222 ;  /* 0x00009cde01007387 */ /* 0x000fe20000100800 */
[----:B------:R-:W-:Y:S02]  /*16460*/  FSEL R22, R233, -INF , !P1 ;  /* 0xff800000e9167808 */ /* 0x000fe40004800000 */
[----:B------:R-:W-:Y:S01]  /*16470*/  FSEL R198, R198, -INF , !P6 ;  /* 0xff800000c6c67808 */ /* 0x000fe20007000000 */
[----:B------:R-:W-:Y:S01]  /*16480*/  STL [R1+0x98], R221 ;  /* 0x000098dd01007387 */ /* 0x000fe20000100800 */
[----:B------:R-:W-:Y:S02]  /*16490*/  ISETP.GE.AND P6, PT, R101, R224, PT ;  /* 0x000000e06500720c */ /* 0x000fe40003fc6270 */
[-C--:B------:R-:W-:Y:S01]  /*164a0*/  ISETP.GE.AND P1, PT, R103, R219.reuse, PT ;  /* 0x000000db6700720c */ /* 0x080fe20003f26270 */
[----:B------:R1:W-:Y:S01]  /*164b0*/  STL [R1+0x94], R220 ;  /* 0x000094dc01007387 */ /* 0x0003e20000100800 */
[----:B------:R-:W-:Y:S02]  /*164c0*/  FSEL R207, R195, -INF , !P6 ;  /* 0xff800000c3cf7808 */ /* 0x000fe40007000000 */
[----:B------:R-:W-:Y:S02]  /*164d0*/  ISETP.GE.AND P6, PT, R16, R219, PT ;  /* 0x000000db1000720c */ /* 0x000fe40003fc6270 */
[----:B------:R-:W-:Y:S02]  /*164e0*/  FSEL R31, R228, -INF , !P1 ;  /* 0xff800000e41f7808 */ /* 0x000fe40004800000 */
[----:B------:R-:W-:Y:S02]  /*164f0*/  FSEL R44, R190, -INF , !P6 ;  /* 0xff800000be2c7808 */ /* 0x000fe40007000000 */
[----:B------:R-:W-:Y:S02]  /*16500*/  ISETP.GE.AND P1, PT, R103, R218, PT ;  /* 0x000000da6700720c */ /* 0x000fe40003f26270 */
[----:B------:R-:W-:Y:S02]  /*16510*/  FSEL R67, R235, -INF , !P5 ;  /* 0xff800000eb437808 */ /* 0x000fe40006800000 */
[----:B------:R-:W-:Y:S02]  /*16520*/  FSEL R55, R201, -INF , !P1 ;  /* 0xff800000c9377808 */ /* 0x000fe40004800000 */
[-C--:B------:R-:W-:Y:S02]  /*16530*/  ISETP.GE.AND P0, PT, R0, R223.reuse, PT ;  /* 0x000000df0000720c */ /* 0x080fe40003f06270 */
[----:B------:R-:W-:Y:S02]  /*16540*/  ISETP.GE.AND P5, PT, R180, R223, PT ;  /* 0x000000dfb400720c */ /* 0x000fe40003fa6270 */
[----:B------:R-:W-:Y:S02]  /*16550*/  FSEL R24, R231, -INF , !P0 ;  /* 0xff800000e7187808 */ /* 0x000fe40004000000 */
[----:B------:R-:W-:Y:S02]  /*16560*/  FSEL R25, R230, -INF , !P5 ;  /* 0xff800000e6197808 */ /* 0x000fe40006800000 */
[----:B------:R-:W-:Y:S01]  /*16570*/  ISETP.GE.AND P2, PT, R180, R219, PT ;  /* 0x000000dbb400720c */ /* 0x000fe20003f46270 */
[----:B------:R-:W-:Y:S01]  /*16580*/  VIADD R180, R226, 0xdaa66d2b ;  /* 0xdaa66d2be2b47836 */ /* 0x000fe20000000000 */
[----:B------:R-:W-:Y:S01]  /*16590*/  ISETP.GE.AND P5, PT, R104, R224, PT ;  /* 0x000000e06800720c */ /* 0x000fe20003fa6270 */
[----:B-1----:R-:W3:Y:S01]  /*165a0*/  LDL.64 R220, [R1+0x68] ;  /* 0x0000680001dc7983 */ /* 0x002ee20000100a00 */
[----:B------:R-:W-:Y:S02]  /*165b0*/  FSEL R23, R232, -INF , !P2 ;  /* 0xff800000e8177808 */ /* 0x000fe40005000000 */
[----:B------:R-:W-:Y:S02]  /*165c0*/  ISETP.GE.AND P2, PT, R104, R223, PT ;  /* 0x000000df6800720c */ /* 0x000fe40003f46270 */
[----:B------:R-:W-:Y:S01]  /*165d0*/  FSEL R61, R200, -INF , !P5 ;  /* 0xff800000c83d7808 */ /* 0x000fe20006800000 */
[----:B------:R-:W-:Y:S01]  /*165e0*/  STL [R1+0x90], R217 ;  /* 0x000090d901007387 */ /* 0x000fe20000100800 */
[----:B------:R-:W-:Y:S02]  /*165f0*/  ISETP.GE.AND P0, PT, R104, R218, PT ;  /* 0x000000da6800720c */ /* 0x000fe40003f06270 */
[-C--:B------:R-:W-:Y:S01]  /*16600*/  ISETP.GE.AND P5, PT, R102, R219.reuse, PT ;  /* 0x000000db6600720c */ /* 0x080fe20003fa6270 */
[----:B------:R-:W-:Y:S01]  /*16610*/  STL [R1+0x8c], R216 ;  /* 0x00008cd801007387 */ /* 0x000fe20000100800 */
[----:B------:R-:W-:Y:S02]  /*16620*/  FSEL R33, R225, -INF , !P2 ;  /* 0xff800000e1217808 */ /* 0x000fe40005000000 */
[----:B------:R-:W-:Y:S01]  /*16630*/  ISETP.GE.AND P2, PT, R103, R224, PT ;  /* 0x000000e06700720c */ /* 0x000fe20003f46270 */
[----:B------:R-:W-:Y:S01]  /*16640*/  STL [R1+0x88], R215 ;  /* 0x000088d701007387 */ /* 0x000fe20000100800 */
[----:B------:R-:W-:Y:S02]  /*16650*/  FSEL R42, R202, -INF , !P0 ;  /* 0xff800000ca2a7808 */ /* 0x000fe40004000000 */
[----:B------:R-:W-:Y:S01]  /*16660*/  FSEL R49, R194, -INF , !P5 ;  /* 0xff800000c2317808 */ /* 0x000fe20006800000 */
[----:B------:R-:W-:Y:S01]  /*16670*/  STL [R1+0x84], R212 ;  /* 0x000084d401007387 */ /* 0x000fe20000100800 */
[----:B------:R-:W-:Y:S02]  /*16680*/  ISETP.GE.AND P0, PT, R101, R218, PT ;  /* 0x000000da6500720c */ /* 0x000fe40003f06270 */
[----:B------:R-:W-:Y:S01]  /*16690*/  ISETP.GE.AND P1, PT, R102, R224, PT ;  /* 0x000000e06600720c */ /* 0x000fe20003f26270 */
[----:B------:R-:W-:Y:S01]  /*166a0*/  STL [R1+0x80], R211 ;  /* 0x000080d301007387 */ /* 0x000fe20000100800 */
[----:B------:R-:W-:Y:S02]  /*166b0*/  ISETP.GE.AND P5, PT, R15, R219, PT ;  /* 0x000000db0f00720c */ /* 0x000fe40003fa6270 */
[----:B------:R-:W-:Y:S01]  /*166c0*/  FSEL R66, R199, -INF , !P2 ;  /* 0xff800000c7427808 */ /* 0x000fe20005000000 */
[----:B------:R1:W-:Y:S01]  /*166d0*/  STL [R1+0x7c], R210 ;  /* 0x00007cd201007387 */ /* 0x0003e20000100800 */
[----:B------:R-:W-:Y:S02]  /*166e0*/  FSEL R199, R197, -INF , !P0 ;  /* 0xff800000c5c77808 */ /* 0x000fe40004000000 */
[----:B------:R-:W-:Y:S01]  /*166f0*/  FSEL R203, R196, -INF , !P1 ;  /* 0xff800000c4cb7808 */ /* 0x000fe20004800000 */
[----:B------:R-:W-:Y:S01]  /*16700*/  STL [R1+0x78], R209 ;  /* 0x000078d101007387 */ /* 0x000fe20000100800 */
[----:B------:R-:W-:Y:S02]  /*16710*/  FSEL R47, R189, -INF , !P5 ;  /* 0xff800000bd2f7808 */ /* 0x000fe40006800000 */
[----:B------:R-:W-:Y:S01]  /*16720*/  ISETP.GE.AND P2, PT, R102, R223, PT ;  /* 0x000000df6600720c */ /* 0x000fe20003f46270 */
[----:B------:R-:W4:Y:S01]  /*16730*/  LDL.64 R236, [R1+0x60] ;  /* 0x0000600001ec7983 */ /* 0x000f220000100a00 */
[C---:B------:R-:W-:Y:S02]  /*16740*/  ISETP.GE.AND P0, PT, R101.reuse, R219, PT ;  /* 0x000000db6500720c */ /* 0x040fe40003f06270 */
[-C--:B------:R-:W-:Y:S02]  /*16750*/  ISETP.GE.AND P1, PT, R101, R223.reuse, PT ;  /* 0x000000df6500720c */ /* 0x080fe40003f26270 */
[CC--:B------:R-:W-:Y:S01]  /*16760*/  ISETP.GE.AND P6, PT, R15.reuse, R223.reuse, PT ;  /* 0x000000df0f00720c */ /* 0x0c0fe20003fc6270 */
[----:B------:R-:W2:Y:S01]  /*16770*/  LDL R190, [R1+0x28] ;  /* 0x0000280001be7983 */ /* 0x000ea20000100800 */
[-C--:B------:R-:W-:Y:S02]  /*16780*/  ISETP.GE.AND P5, PT, R15, R218.reuse, PT ;  /* 0x000000da0f00720c */ /* 0x080fe40003fa6270 */
[----:B------:R-:W-:Y:S01]  /*16790*/  FSEL R48, R193, -INF , !P0 ;  /* 0xff800000c1307808 */ /* 0x000fe20004000000 */
[----:B------:R-:W3:Y:S01]  /*167a0*/  LDL R201, [R1+0x24] ;  /* 0x0000240001c97983 */ /* 0x000ee20000100800 */
[----:B------:R-:W-:Y:S02]  /*167b0*/  FSEL R64, R192, -INF , !P2 ;  /* 0xff800000c0407808 */ /* 0x000fe40005000000 */
[----:B------:R-:W-:Y:S01]  /*167c0*/  FSEL R63, R191, -INF , !P1 ;  /* 0xff800000bf3f7808 */ /* 0x000fe20004800000 */
[----:B------:R-:W3:Y:S01]  /*167d0*/  LDL.64 R230, [R1+0x50] ;  /* 0x0000500001e67983 */ /* 0x000ee20000100a00 */
[----:B------:R-:W-:Y:S01]  /*167e0*/  FSEL R51, R187, -INF , !P6 ;  /* 0xff800000bb337808 */ /* 0x000fe20007000000 */
[----:B------:R-:W-:Y:S01]  /*167f0*/  VIADD R187, R227, 0x32370b8f ;  /* 0x32370b8fe3bb7836 */ /* 0x000fe20000000000 */
[----:B------:R-:W-:Y:S01]  /*16800*/  FSEL R195, R185, -INF , !P5 ;  /* 0xff800000b9c37808 */ /* 0x000fe20006800000 */
[----:B------:R-:W-:Y:S01]  /*16810*/  VIADD R185, R226, 0x78dde6e4 ;  /* 0x78dde6e4e2b97836 */ /* 0x000fe20000000000 */
[C---:B------:R-:W-:Y:S01]  /*16820*/  ISETP.GE.AND P0, PT, R16.reuse, R223, PT ;  /* 0x000000df1000720c */ /* 0x040fe20003f06270 */
[----:B------:R-:W-:Y:S01]  /*16830*/  STL [R1+0xa0], R219 ;  /* 0x0000a0db01007387 */ /* 0x000fe20000100800 */
[C---:B------:R-:W-:Y:S02]  /*16840*/  ISETP.GE.AND P2, PT, R16.reuse, R218, PT ;  /* 0x000000da1000720c */ /* 0x040fe40003f46270 */
[----:B------:R-:W-:Y:S01]  /*16850*/  ISETP.GE.AND P1, PT, R16, R224, PT ;  /* 0x000000e01000720c */ /* 0x000fe20003f26270 */
[----:B------:R1:W-:Y:S01]  /*16860*/  STL [R1+0xa4], R223 ;  /* 0x0000a4df01007387 */ /* 0x0003e20000100800 */
[C---:B------:R-:W-:Y:S02]  /*16870*/  ISETP.GE.AND P6, PT, R14.reuse, R218, PT ;  /* 0x000000da0e00720c */ /* 0x040fe40003fc6270 */
[-C--:B------:R-:W-:Y:S02]  /*16880*/  ISETP.GE.AND P5, PT, R14, R224.reuse, PT ;  /* 0x000000e00e00720c */ /* 0x080fe40003fa6270 */
[----:B------:R-:W-:Y:S02]  /*16890*/  FSEL R60, R188, -INF , !P0 ;  /* 0xff800000bc3c7808 */ /* 0x000fe40004000000 */
[----:B------:R-:W-:Y:S01]  /*168a0*/  FSEL R194, R186, -INF , !P2 ;  /* 0xff800000bac27808 */ /* 0x000fe20005000000 */
[----:B------:R-:W-:Y:S01]  /*168b0*/  VIADD R186, R227, 0x76cf5d0a ;  /* 0x76cf5d0ae3ba7836 */ /* 0x000fe20000000000 */
[----:B------:R-:W-:Y:S02]  /*168c0*/  FSEL R196, R184, -INF , !P1 ;  /* 0xff800000b8c47808 */ /* 0x000fe40004800000 */
[----:B------:R-:W-:Y:S02]  /*168d0*/  FSEL R240, R182, -INF , !P6 ;  /* 0xff800000b6f07808 */ /* 0x000fe40007000000 */
[----:B------:R-:W-:Y:S02]  /*168e0*/  FSEL R213, R175, -INF , !P5 ;  /* 0xff800000afd57808 */ /* 0x000fe40006800000 */
[----:B------:R-:W-:Y:S02]  /*168f0*/  ISETP.GE.AND P0, PT, R15, R224, PT ;  /* 0x000000e00f00720c */ /* 0x000fe40003f06270 */
[C---:B------:R-:W-:Y:S02]  /*16900*/  ISETP.GE.AND P2, PT, R13.reuse, R218, PT ;  /* 0x000000da0d00720c */ /* 0x040fe40003f46270 */
[----:B------:R-:W-:Y:S02]  /*16910*/  ISETP.GE.AND P1, PT, R14, R219, PT ;  /* 0x000000db0e00720c */ /* 0x000fe40003f26270 */
[C---:B------:R-:W-:Y:S02]  /*16920*/  ISETP.GE.AND P6, PT, R13.reuse, R224, PT ;  /* 0x000000e00d00720c */ /* 0x040fe40003fc6270 */
[-C--:B------:R-:W-:Y:S02]  /*16930*/  ISETP.GE.AND P5, PT, R13, R223.reuse, PT ;  /* 0x000000df0d00720c */ /* 0x080fe40003fa6270 */
[----:B------:R-:W-:Y:S02]  /*16940*/  FSEL R197, R183, -INF , !P0 ;  /* 0xff800000b7c57808 */ /* 0x000fe40004000000 */
[----:B------:R-:W-:Y:S02]  /*16950*/  FSEL R242, R181, -INF , !P2 ;  /* 0xff800000b5f27808 */ /* 0x000fe40005000000 */
[----:B-1----:R-:W-:Y:S01]  /*16960*/  FSEL R210, R174, -INF , !P6 ;  /* 0xff800000aed27808 */ /* 0x002fe20007000000 */
[----:B------:R-:W1:Y:S01]  /*16970*/  LDC R181, c[0x0][0x4f8] ;  /* 0x00013e00ffb57b82 */ /* 0x000e620000000800 */
[----:B------:R-:W-:Y:S02]  /*16980*/  FSEL R40, R40, -INF , !P1 ;  /* 0xff80000028287808 */ /* 0x000fe40004800000 */
[----:B------:R-:W-:Y:S02]  /*16990*/  FSEL R43, R43, -INF , !P5 ;  /* 0xff8000002b2b7808 */ /* 0x000fe40006800000 */
[----:B------:R-:W-:Y:S02]  /*169a0*/  ISETP.GE.AND P0, PT, R14, R223, PT ;  /* 0x000000df0e00720c */ /* 0x000fe40003f06270 */
[-C--:B------:R-:W-:Y:S02]  /*169b0*/  ISETP.GE.AND P2, PT, R13, R219.reuse, PT ;  /* 0x000000db0d00720c */ /* 0x080fe40003f46270 */
[C---:B------:R-:W-:Y:S02]  /*169c0*/  ISETP.GE.AND P6, PT, R12.reuse, R219, PT ;  /* 0x000000db0c00720c */ /* 0x040fe40003fc6270 */
[----:B------:R-:W-:Y:S02]  /*169d0*/  ISETP.GE.AND P1, PT, R12, R223, PT ;  /* 0x000000df0c00720c */ /* 0x000fe40003f26270 */
[----:B------:R-:W-:Y:S02]  /*169e0*/  ISETP.GE.AND P5, PT, R7, R219, PT ;  /* 0x000000db0700720c */ /* 0x000fe40003fa6270 */
[----:B------:R-:W-:Y:S02]  /*169f0*/  FSEL R39, R39, -INF , !P2 ;  /* 0xff80000027277808 */ /* 0x000fe40005000000 */
[----:B------:R-:W-:Y:S02]  /*16a00*/  FSEL R46, R173, -INF , !P0 ;  /* 0xff800000ad2e7808 */ /* 0x000fe40004000000 */
[----:B------:R-:W-:Y:S02]  /*16a10*/  FSEL R37, R37, -INF , !P6 ;  /* 0xff80000025257808 */ /* 0x000fe40007000000 */
[----:B------:R-:W-:Y:S02]  /*16a20*/  FSEL R38, R38, -INF , !P5 ;  /* 0xff80000026267808 */ /* 0x000fe40006800000 */
[----:B------:R-:W-:Y:S02]  /*16a30*/  FSEL R45, R45, -INF , !P1 ;  /* 0xff8000002d2d7808 */ /* 0x000fe40004800000 */
[C---:B------:R-:W-:Y:S02]  /*16a40*/  ISETP.GE.AND P2, PT, R12.reuse, R218, PT ;  /* 0x000000da0c00720c */ /* 0x040fe40003f46270 */
[----:B------:R-:W-:Y:S02]  /*16a50*/  ISETP.GE.AND P0, PT, R12, R224, PT ;  /* 0x000000e00c00720c */ /* 0x000fe40003f06270 */
[C---:B------:R-:W-:Y:S02]  /*16a60*/  ISETP.GE.AND P6, PT, R7.reuse, R223, PT ;  /* 0x000000df0700720c */ /* 0x040fe40003fc6270 */
[C---:B------:R-:W-:Y:S02]  /*16a70*/  ISETP.GE.AND P5, PT, R7.reuse, R218, PT ;  /* 0x000000da0700720c */ /* 0x040fe40003fa6270 */
[----:B------:R-:W-:Y:S02]  /*16a80*/  ISETP.GE.AND P1, PT, R7, R224, PT ;  /* 0x000000e00700720c */ /* 0x000fe40003f26270 */
[----:B------:R-:W-:Y:S02]  /*16a90*/  FSEL R41, R41, -INF , !P6 ;  /* 0xff80000029297808 */ /* 0x000fe40007000000 */
[----:B------:R-:W-:Y:S02]  /*16aa0*/  FSEL R233, R35, -INF , !P2 ;  /* 0xff80000023e97808 */ /* 0x000fe40005000000 */
[----:B------:R-:W-:Y:S02]  /*16ab0*/  FSEL R235, R34, -INF , !P5 ;  /* 0xff80000022eb7808 */ /* 0x000fe40006800000 */
[----:B------:R-:W-:Y:S02]  /*16ac0*/  FSEL R250, R32, -INF , !P0 ;  /* 0xff80000020fa7808 */ /* 0x000fe40004000000 */
[----:B------:R-:W-:Y:S02]  /*16ad0*/  FSEL R176, R29, -INF , !P1 ;  /* 0xff8000001db07808 */ /* 0x000fe40004800000 */
[C---:B------:R-:W-:Y:S02]  /*16ae0*/  ISETP.GE.AND P6, PT, R6.reuse, R218, PT ;  /* 0x000000da0600720c */ /* 0x040fe40003fc6270 */
[C---:B------:R-:W-:Y:S02]  /*16af0*/  ISETP.GE.AND P2, PT, R6.reuse, R224, PT ;  /* 0x000000e00600720c */ /* 0x040fe40003f46270 */
[C---:B------:R-:W-:Y:S02]  /*16b00*/  ISETP.GE.AND P5, PT, R6.reuse, R219, PT ;  /* 0x000000db0600720c */ /* 0x040fe40003fa6270 */
[----:B------:R-:W-:Y:S02]  /*16b10*/  ISETP.GE.AND P0, PT, R6, R223, PT ;  /* 0x000000df0600720c */ /* 0x000fe40003f06270 */
[-C--:B------:R-:W-:Y:S02]  /*16b20*/  ISETP.GE.AND P1, PT, R4, R218.reuse, PT ;  /* 0x000000da0400720c */ /* 0x080fe40003f26270 */
[----:B------:R-:W-:Y:S02]  /*16b30*/  FSEL R193, R52, -INF , !P6 ;  /* 0xff80000034c17808 */ /* 0x000fe40007000000 */
[----:B------:R-:W-:Y:S01]  /*16b40*/  FSEL R249, R53, -INF , !P1 ;  /* 0xff80000035f97808 */ /* 0x000fe20004800000 */
[----:B------:R-:W-:Y:S01]  /*16b50*/  VIADD R53, R226, 0xb54cda56 ;  /* 0xb54cda56e2357836 */ /* 0x000fe20000000000 */
[C---:B------:R-:W-:Y:S02]  /*16b60*/  ISETP.GE.AND P6, PT, R4.reuse, R219, PT ;  /* 0x000000db0400720c */ /* 0x040fe40003fc6270 */
[----:B------:R-:W-:Y:S02]  /*16b70*/  ISETP.GE.AND P1, PT, R4, R223, PT ;  /* 0x000000df0400720c */ /* 0x000fe40003f26270 */
[----:B------:R-:W-:Y:S02]  /*16b80*/  FSEL R56, R56, -INF , !P5 ;  /* 0xff80000038387808 */ /* 0x000fe40006800000 */
[----:B------:R-:W-:Y:S02]  /*16b90*/  FSEL R57, R57, -INF , !P6 ;  /* 0xff80000039397808 */ /* 0x000fe40007000000 */
[----:B------:R-:W-:Y:S02]  /*16ba0*/  FSEL R58, R58, -INF , !P0 ;  /* 0xff8000003a3a7808 */ /* 0x000fe40004000000 */
[----:B------:R-:W-:Y:S02]  /*16bb0*/  FSEL R59, R59, -INF , !P1 ;  /* 0xff8000003b3b7808 */ /* 0x000fe40004800000 */
[C---:B------:R-:W-:Y:S02]  /*16bc0*/  ISETP.GE.AND P5, PT, R2.reuse, R219, PT ;  /* 0x000000db0200720c */ /* 0x040fe40003fa6270 */
[C---:B------:R-:W-:Y:S02]  /*16bd0*/  ISETP.GE.AND P6, PT, R2.reuse, R223, PT ;  /* 0x000000df0200720c */ /* 0x040fe40003fc6270 */
[C---:B------:R-:W-:Y:S02]  /*16be0*/  ISETP.GE.AND P0, PT, R2.reuse, R218, PT ;  /* 0x000000da0200720c */ /* 0x040fe40003f06270 */
[-C--:B------:R-:W-:Y:S02]  /*16bf0*/  ISETP.GE.AND P1, PT, R2, R224.reuse, PT ;  /* 0x000000e00200720c */ /* 0x080fe40003f26270 */
[----:B------:R-:W-:Y:S02]  /*16c00*/  IADD3 R184, PT, PT, R227, -0x126145ec, RZ ;  /* 0xed9eba14e3b87810 */ /* 0x000fe40007ffe0ff */
[----:B------:R-:W-:Y:S02]  /*16c10*/  FSEL R27, R27, -INF , !P5 ;  /* 0xff8000001b1b7808 */ /* 0x000fe40006800000 */
[----:B------:R-:W-:Y:S02]  /*16c20*/  ISETP.GE.AND P5, PT, R5, R219, PT ;  /* 0x000000db0500720c */ /* 0x000fe40003fa6270 */
[----:B------:R-:W-:Y:S01]  /*16c30*/  FSEL R217, R54, -INF , !P2 ;  /* 0xff80000036d97808 */ /* 0x000fe20005000000 */
[----:B------:R-:W-:Y:S01]  /*16c40*/  VIADD R54, R227, 0xa9066899 ;  /* 0xa9066899e3367836 */ /* 0x000fe20000000000 */
[----:B------:R-:W-:Y:S02]  /*16c50*/  FSEL R26, R26, -INF , !P5 ;  /* 0xff8000001a1a7808 */ /* 0x000fe40006800000 */
[C---:B------:R-:W-:Y:S01]  /*16c60*/  ISETP.GE.AND P5, PT, R5.reuse, R223, PT ;  /* 0x000000df0500720c */ /* 0x040fe20003fa6270 */
[----:B------:R-:W-:Y:S01]  /*16c70*/  IMAD.MOV.U32 R223, RZ, RZ, R176 ;  /* 0x000000ffffdf7224 */ /* 0x000fe200078e00b0 */
[----:B------:R-:W-:Y:S02]  /*16c80*/  ISETP.GE.AND P2, PT, R4, R224, PT ;  /* 0x000000e00400720c */ /* 0x000fe40003f46270 */
[----:B------:R-:W-:Y:S02]  /*16c90*/  FSEL R4, R62, -INF , !P6 ;  /* 0xff8000003e047808 */ /* 0x000fe40007000000 */
[----:B------:R-:W-:Y:S02]  /*16ca0*/  ISETP.GE.AND P6, PT, R5, R218, PT ;  /* 0x000000da0500720c */ /* 0x000fe40003fc6270 */
[----:B------:R-:W-:Y:S02]  /*16cb0*/  IADD3 R32, PT, PT, R227, 0x646e171e, RZ ;  /* 0x646e171ee3207810 */ /* 0x000fe40007ffe0ff */
[----:B------:R-:W-:Y:S02]  /*16cc0*/  FSEL R239, R178, -INF , !P1 ;  /* 0xff800000b2ef7808 */ /* 0x000fe40004800000 */
[----:B------:R-:W-:Y:S02]  /*16cd0*/  FSEL R205, R205, -INF , !P0 ;  /* 0xff800000cdcd7808 */ /* 0x000fe40004000000 */
[----:B------:R-:W-:Y:S02]  /*16ce0*/  FSEL R204, R204, -INF , !P6 ;  /* 0xff800000cccc7808 */ /* 0x000fe40007000000 */
[----:B------:R-:W-:Y:S02]  /*16cf0*/  FSEL R174, R206, -INF , !P2 ;  /* 0xff800000ceae7808 */ /* 0x000fe40005000000 */
[----:B-1----:R-:W-:Y:S04]  /*16d00*/  LOP3.LUT R181, R181, 0xff, RZ, 0xc0, !PT ;  /* 0x000000ffb5b57812 */ /* 0x002fe800078ec0ff */
[----:B------:R-:W-:Y:S02]  /*16d10*/  LEA R181, R181, R181, 0x10 ;  /* 0x000000b5b5b57211 */ /* 0x000fe400078e80ff */
[----:B----4-:R-:W-:Y:S01]  /*16d20*/  LOP3.LUT R8, R237, UR7, R227, 0x96, !PT ;  /* 0x00000007ed087c12 */ /* 0x010fe2000f8e96e3 */
[----:B------:R-:W-:Y:S04]  /*16d30*/  UIADD3 UR7, UPT, UPT, UR7, 0x1, URZ ;  /* 0x0000000107077890 */ /* 0x000fe8000fffe0ff */
[----:B------:R-:W-:Y:S05]  /*16d40*/  IMAD.WIDE.U32 R8, R8, -0x326172a9, RZ ;  /* 0xcd9e8d5708087825 */ /* 0x000fea00078e00ff */
[C---:B--2---:R-:W-:Y:S02]  /*16d50*/  LOP3.LUT R6, R9.reuse, R190, RZ, 0x3c, !PT ;  /* 0x000000be09067212 */ /* 0x044fe400078e3cff */
[----:B------:R-:W-:Y:S02]  /*16d60*/  LOP3.LUT R9, R9, R251, RZ, 0x3c, !PT ;  /* 0x000000fb09097212 */ /* 0x000fe400078e3cff */
[----:B------:R-:W-:Y:S01]  /*16d70*/  LOP3.LUT R14, R8, R252, RZ, 0x3c, !PT ;  /* 0x000000fc080e7212 */ /* 0x000fe200078e3cff */
[----:B------:R-:W-:Y:S01]  /*16d80*/  IMAD.WIDE.U32 R6, R6, -0x2daee0ad, RZ ;  /* 0xd2511f5306067825 */ /* 0x000fe200078e00ff */
[----:B---3--:R-:W-:Y:S03]  /*16d90*/  LOP3.LUT R12, R8, R201, RZ, 0x3c, !PT ;  /* 0x000000c9080c7212 */ /* 0x008fe600078e3cff */
[----:B------:R-:W-:Y:S01]  /*16da0*/  IMAD.WIDE.U32 R8, R9, -0x2daee0ad, RZ ;  /* 0xd2511f5309087825 */ /* 0x000fe200078e00ff */
[-C--:B------:R-:W-:Y:S03]  /*16db0*/  LOP3.LUT R2, R244, R186.reuse, R7, 0x96, !PT ;  /* 0x000000baf4027212 */ /* 0x080fe600078e9607 */
[----:B------:R-:W-:Y:S01]  /*16dc0*/  IMAD.WIDE.U32 R14, R14, -0x2daee0ad, RZ ;  /* 0xd2511f530e0e7825 */ /* 0x000fe200078e00ff */
[----:B------:R-:W-:Y:S03]  /*16dd0*/  LOP3.LUT R0, R220, R186, R9, 0x96, !PT ;  /* 0x000000badc007212 */ /* 0x000fe600078e9609 */
[----:B------:R-:W-:Y:S01]  /*16de0*/  IMAD.WIDE.U32 R18, R2, -0x326172a9, RZ ;  /* 0xcd9e8d5702127825 */ /* 0x000fe200078e00ff */
[----:B------:R-:W-:Y:S03]  /*16df0*/  LOP3.LUT R16, R187, R8, R15, 0x96, !PT ;  /* 0x00000008bb107212 */ /* 0x000fe600078e960f */
[----:B------:R-:W-:Y:S04]  /*16e00*/  IMAD.WIDE.U32 R2, R0, -0x326172a9, RZ ;  /* 0xcd9e8d5700027825 */ /* 0x000fe800078e00ff */
[----:B------:R-:W-:Y:S01]  /*16e10*/  IMAD.WIDE.U32 R16, R16, -0x326172a9, RZ ;  /* 0xcd9e8d5710107825 */ /* 0x000fe200078e00ff */
[----:B------:R-:W-:Y:S02]  /*16e20*/  LOP3.LUT R0, R246, R180, R3, 0x96, !PT ;  /* 0x000000b4f6007212 */ /* 0x000fe400078e9603 */
[----:B------:R-:W-:Y:S01]  /*16e30*/  FSEL R3, R30, -INF , !P5 ;  /* 0xff8000001e037808 */ /* 0x000fe20006800000 */
[----:B------:R-:W-:Y:S01]  /*16e40*/  IMAD.WIDE.U32 R12, R12, -0x2daee0ad, RZ ;  /* 0xd2511f530c0c7825 */ /* 0x000fe200078e00ff */
[----:B------:R-:W-:Y:S02]  /*16e50*/  LOP3.LUT R15, R185, R2, R17, 0x96, !PT ;  /* 0x00000002b90f7212 */ /* 0x000fe400078e9611 */
[----:B------:R-:W-:Y:S01]  /*16e60*/  FMNMX3.FTZ R2, R100, R22, R23, !PT ;  /* 0x0000001664027276 */ /* 0x000fe20007810017 */
[----:B------:R-:W-:Y:S01]  /*16e70*/  IMAD.WIDE.U32 R20, R0, -0x2daee0ad, RZ ;  /* 0xd2511f5300147825 */ /* 0x000fe200078e00ff */
[----:B------:R-:W-:Y:S02]  /*16e80*/  LOP3.LUT R10, R187, R6, R13, 0x96, !PT ;  /* 0x00000006bb0a7212 */ /* 0x000fe400078e960d */
[----:B------:R-:W-:Y:S02]  /*16e90*/  FMNMX3.FTZ R2, R2, R28, R31, !PT ;  /* 0x0000001c02027276 */ /* 0x000fe4000781001f */
[----:B------:R-:W-:Y:S01]  /*16ea0*/  LOP3.LUT R6, R230, R180, R19, 0x96, !PT ;  /* 0x000000b4e6067212 */ /* 0x000fe200078e9613 */
[----:B------:R-:W-:Y:S01]  /*16eb0*/  IMAD.WIDE.U32 R10, R10, -0x326172a9, RZ ;  /* 0xcd9e8d570a0a7825 */ /* 0x000fe200078e00ff */
[----:B------:R-:W-:Y:S02]  /*16ec0*/  FMNMX3.FTZ R2, R2, R49, R48, !PT ;  /* 0x0000003102027276 */ /* 0x000fe40007810030 */
[----:B------:R-:W-:Y:S01]  /*16ed0*/  FMNMX3.FTZ R0, R105, R24, R25, !PT ;  /* 0x0000001869007276 */ /* 0x000fe20007810019 */
[----:B------:R-:W-:Y:S01]  /*16ee0*/  IMAD.WIDE.U32 R6, R6, -0x2daee0ad, RZ ;  /* 0xd2511f5306067825 */ /* 0x000fe200078e00ff */
[----:B------:R-:W-:Y:S02]  /*16ef0*/  FMNMX3.FTZ R2, R2, R44, R47, !PT ;  /* 0x0000002c02027276 */ /* 0x000fe4000781002f */
[----:B------:R-:W-:Y:S02]  /*16f00*/  FMNMX3.FTZ R0, R0, R33, R36, !PT ;  /* 0x0000002100007276 */ /* 0x000fe40007810024 */
[----:B------:R-:W-:Y:S02]  /*16f10*/  FMNMX3.FTZ R2, R2, R40, R39, !PT ;  /* 0x0000002802027276 */ /* 0x000fe40007810027 */
[----:B------:R-:W-:Y:S02]  /*16f20*/  LOP3.LUT R18, R185, R18, R11, 0x96, !PT ;  /* 0x00000012b9127212 */ /* 0x000fe400078e960b */
[----:B------:R-:W-:Y:S02]  /*16f30*/  FMNMX3.FTZ R2, R2, R37, R38, !PT ;  /* 0x0000002502027276 */ /* 0x000fe40007810026 */
[----:B------:R-:W-:Y:S01]  /*16f40*/  LOP3.LUT R8, R184, R12, R7, 0x96, !PT ;  /* 0x0000000cb8087212 */ /* 0x000fe200078e9607 */
[----:B------:R-:W-:Y:S01]  /*16f50*/  IMAD.WIDE.U32 R18, R18, -0x2daee0ad, RZ ;  /* 0xd2511f5312127825 */ /* 0x000fe200078e00ff */
[----:B------:R-:W-:Y:S02]  /*16f60*/  FMNMX3.FTZ R0, R0, R64, R63, !PT ;  /* 0x0000004000007276 */ /* 0x000fe4000781003f */
[----:B------:R-:W-:Y:S01]  /*16f70*/  LOP3.LUT R12, R184, R14, R21, 0x96, !PT ;  /* 0x0000000eb80c7212 */ /* 0x000fe200078e9615 */
[----:B------:R-:W-:Y:S01]  /*16f80*/  IMAD.WIDE.U32 R14, R15, -0x2daee0ad, RZ ;  /* 0xd2511f530f0e7825 */ /* 0x000fe200078e00ff */
[----:B------:R-:W-:Y:S02]  /*16f90*/  FMNMX3.FTZ R0, R0, R60, R51, !PT ;  /* 0x0000003c00007276 */ /* 0x000fe40007810033 */
[----:B------:R-:W-:Y:S01]  /*16fa0*/  FMNMX3.FTZ R2, R2, R56, R57, !PT ;  /* 0x0000003802027276 */ /* 0x000fe20007810039 */
[----:B------:R-:W-:Y:S01]  /*16fb0*/  IMAD.WIDE.U32 R12, R12, -0x326172a9, RZ ;  /* 0xcd9e8d570c0c7825 */ /* 0x000fe200078e00ff */
[----:B------:R-:W-:Y:S02]  /*16fc0*/  FMNMX3.FTZ R0, R0, R46, R43, !PT ;  /* 0x0000002e00007276 */ /* 0x000fe4000781002b */
[----:B------:R-:W-:Y:S01]  /*16fd0*/  FMNMX3.FTZ R104, R2, R27, R26, !PT ;  /* 0x0000001b02687276 */ /* 0x000fe2000781001a */
[----:B------:R-:W-:Y:S01]  /*16fe0*/  IMAD.WIDE.U32 R8, R8, -0x326172a9, RZ ;  /* 0xcd9e8d5708087825 */ /* 0x000fe200078e00ff */
[----:B------:R-:W-:Y:S02]  /*16ff0*/  LOP3.LUT R6, R54, R6, R19, 0x96, !PT ;  /* 0x0000000636067212 */ /* 0x000fe400078e9613 */
[----:B------:R-:W-:Y:S02]  /*17000*/  LOP3.LUT R19, R179, R16, R13, 0x96, !PT ;  /* 0x00000010b3137212 */ /* 0x000fe400078e960d */
[----:B------:R-:W-:Y:S01]  /*17010*/  FMNMX3.FTZ R0, R0, R45, R41, !PT ;  /* 0x0000002d00007276 */ /* 0x000fe20007810029 */
[----:B------:R-:W1:Y:S01]  /*17020*/  SHFL.BFLY PT, R16, R104, 0x2, 0x1f ;  /* 0x0c401f0068107f89 */ /* 0x000e6200000e0000 */
[----:B------:R-:W-:Y:S01]  /*17030*/  ISETP.GE.AND P5, PT, R5, R224, PT ;  /* 0x000000e00500720c */ /* 0x000fe20003fa6270 */
[----:B------:R-:W-:Y:S01]  /*17040*/  IMAD.WIDE.U32 R6, R6, -0x326172a9, RZ ;  /* 0xcd9e8d5706067825 */ /* 0x000fe200078e00ff */
[----:B------:R-:W-:Y:S02]  /*17050*/  FMNMX3.FTZ R0, R0, R58, R59, !PT ;  /* 0x0000003a00007276 */ /* 0x000fe4000781003b */
[----:B------:R-:W-:Y:S01]  /*17060*/  LOP3.LUT R5, R54, R20, R15, 0x96, !PT ;  /* 0x0000001436057212 */ /* 0x000fe200078e960f */
[----:B------:R-:W-:Y:S01]  /*17070*/  IMAD.MOV.U32 R17, RZ, RZ, R6 ;  /* 0x000000ffff117224 */ /* 0x000fe200078e0006 */
[----:B------:R-:W-:Y:S02]  /*17080*/  FMNMX3.FTZ R0, R0, R4, R3, !PT ;  /* 0x0000000400007276 */ /* 0x000fe40007810003 */
[----:B------:R-:W-:Y:S02]  /*17090*/  LOP3.LUT R11, R53, R8, R7, 0x96, !PT ;  /* 0x00000008350b7212 */ /* 0x000fe400078e9607 */
[----:B------:R-:W-:Y:S01]  /*170a0*/  LOP3.LUT R15, R179, R10, R9, 0x96, !PT ;  /* 0x0000000ab30f7212 */ /* 0x000fe200078e9609 */
[----:B------:R-:W-:Y:S01]  /*170b0*/  IMAD.WIDE.U32 R8, R5, -0x326172a9, RZ ;  /* 0xcd9e8d5705087825 */ /* 0x000fe200078e00ff */
[----:B------:R-:W2:Y:S02]  /*170c0*/  SHFL.BFLY PT, R2, R0, 0x2, 0x1f ;  /* 0x0c401f0000027f89 */ /* 0x000ea400000e0000 */
[----:B------:R-:W-:Y:S02]  /*170d0*/  PRMT R21, R6, 0x7771, RZ ;  /* 0x0000777106157816 */ /* 0x000fe400000000ff */
[----:B------:R-:W-:Y:S02]  /*170e0*/  LOP3.LUT R12, R53, R12, R9, 0x96, !PT ;  /* 0x0000000c350c7212 */ /* 0x000fe400078e9609 */
[C---:B------:R-:W-:Y:S02]  /*170f0*/  PRMT R9, R8.reuse, 0x7773, RZ ;  /* 0x0000777308097816 */ /* 0x040fe400000000ff */
[----:B------:R-:W-:Y:S02]  /*17100*/  PRMT R5, R8, 0x7772, RZ ;  /* 0x0000777208057816 */ /* 0x000fe400000000ff */
[C---:B------:R-:W-:Y:S02]  /*17110*/  PRMT R13, R6.reuse, 0x7773, RZ ;  /* 0x00007773060d7816 */ /* 0x040fe400000000ff */
[----:B------:R-:W-:Y:S01]  /*17120*/  PRMT R10, R6, 0x7772, RZ ;  /* 0x00007772060a7816 */ /* 0x000fe200000000ff */
[----:B------:R-:W-:Y:S01]  /*17130*/  IMAD.WIDE.U32 R6, R15, -0x2daee0ad, RZ ;  /* 0xd2511f530f067825 */ /* 0x000fe200078e00ff */
[----:B------:R-:W-:Y:S02]  /*17140*/  PRMT R20, R8, 0x7771, RZ ;  /* 0x0000777108147816 */ /* 0x000fe400000000ff */
[----:B------:R-:W-:Y:S01]  /*17150*/  PRMT R175, R5, 0x5410, R9 ;  /* 0x0000541005af7816 */ /* 0x000fe20000000009 */
[----:B------:R-:W-:Y:S01]  /*17160*/  IMAD.MOV.U32 R15, RZ, RZ, R8 ;  /* 0x000000ffff0f7224 */ /* 0x000fe200078e0008 */
[----:B-1----:R-:W-:Y:S01]  /*17170*/  FMNMX.FTZ R104, R104, R16, !PT ;  /* 0x0000001068687209 */ /* 0x002fe20007810000 */
[----:B------:R-:W-:Y:S01]  /*17180*/  IMAD.WIDE.U32 R8, R19, -0x2daee0ad, RZ ;  /* 0xd2511f5313087825 */ /* 0x000fe200078e00ff */
[----:B------:R-:W-:Y:S02]  /*17190*/  PRMT R179, R10, 0x5410, R13 ;  /* 0x000054100ab37816 */ /* 0x000fe4000000000d */
[C---:B------:R-:W-:Y:S01]  /*171a0*/  LOP3.LUT R10, R32.reuse, R18, R7, 0x96, !PT ;  /* 0x00000012200a7212 */ /* 0x040fe200078e9607 */
[----:B------:R-:W-:Y:S01]  /*171b0*/  IMAD.MOV.U32 R34, RZ, RZ, R6 ;  /* 0x000000ffff227224 */ /* 0x000fe200078e0006 */
[----:B------:R-:W-:Y:S01]  /*171c0*/  LOP3.LUT R5, R32, R14, R9, 0x96, !PT ;  /* 0x0000000e20057212 */ /* 0x000fe200078e9609 */
[----:B------:R-:W-:Y:S01]  /*171d0*/  IMAD.MOV.U32 R32, RZ, RZ, R8 ;  /* 0x000000ffff207224 */ /* 0x000fe200078e0008 */
[----:B------:R-:W-:Y:S01]  /*171e0*/  LOP3.LUT R14, R15, 0xff, RZ, 0xc0, !PT ;  /* 0x000000ff0f0e7812 */ /* 0x000fe200078ec0ff */
[----:B------:R-:W-:Y:S01]  /*171f0*/  IMAD.MOV.U32 R16, RZ, RZ, R220 ;  /* 0x000000ffff107224 */ /* 0x000fe200078e00dc */
[----:B------:R-:W1:Y:S01]  /*17200*/  SHFL.BFLY PT, R15, R104, 0x1, 0x1f ;  /* 0x0c201f00680f7f89 */ /* 0x000e6200000e0000 */
[----:B--2---:R-:W-:Y:S02]  /*17210*/  FMNMX.FTZ R0, R0, R2, !PT ;  /* 0x0000000200007209 */ /* 0x004fe40007810000 */
[----:B------:R-:W-:Y:S02]  /*17220*/  LOP3.LUT R2, R11, 0xffff, RZ, 0xc0, !PT ;  /* 0x0000ffff0b027812 */ /* 0x000fe400078ec0ff */
[----:B------:R-:W-:Y:S02]  /*17230*/  FMNMX3.FTZ R7, R106, R50, R65, !PT ;  /* 0x000000326a077276 */ /* 0x000fe40007810041 */
[----:B------:R-:W-:Y:S02]  /*17240*/  SHF.R.U32.HI R9, RZ, 0x8, R2 ;  /* 0x00000008ff097819 */ /* 0x000fe40000011602 */
[----:B------:R-:W2:Y:S01]  /*17250*/  SHFL.BFLY PT, R2, R0, 0x1, 0x1f ;  /* 0x0c201f0000027f89 */ /* 0x000ea200000e0000 */
[----:B------:R-:W-:Y:S02]  /*17260*/  FMNMX3.FTZ R7, R7, R42, R55, !PT ;  /* 0x0000002a07077276 */ /* 0x000fe40007810037 */
[----:B------:R-:W-:Y:S02]  /*17270*/  LOP3.LUT R13, R11, 0xff, RZ, 0xc0, !PT ;  /* 0x000000ff0b0d7812 */ /* 0x000fe400078ec0ff */
[----:B------:R-:W-:Y:S02]  /*17280*/  FMNMX3.FTZ R103, R7, R198, R199, !PT ;  /* 0x000000c607677276 */ /* 0x000fe400078100c7 */
[----:B------:R-:W-:Y:S02]  /*17290*/  PRMT R7, R11, 0x7632, R7 ;  /* 0x000076320b077816 */ /* 0x000fe40000000007 */
[----:B------:R-:W-:Y:S02]  /*172a0*/  SHF.R.U32.HI R11, RZ, 0x18, R11 ;  /* 0x00000018ff0b7819 */ /* 0x000fe4000001160b */
[----:B------:R-:W-:Y:S02]  /*172b0*/  LOP3.LUT R7, R7, 0xff, RZ, 0xc0, !PT ;  /* 0x000000ff07077812 */ /* 0x000fe400078ec0ff */
[----:B------:R-:W-:Y:S02]  /*172c0*/  FSEL R192, R177, -INF , !P5 ;  /* 0xff800000b1c07808 */ /* 0x000fe40006800000 */
[----:B-1----:R-:W-:Y:S02]  /*172d0*/  FMNMX.FTZ R104, R104, R15, !PT ;  /* 0x0000000f68687209 */ /* 0x002fe40007810000 */
[----:B------:R-:W-:Y:S02]  /*172e0*/  PRMT R177, R7, 0x5410, R11 ;  /* 0x0000541007b17816 */ /* 0x000fe4000000000b */
[C---:B------:R-:W-:Y:S01]  /*172f0*/  FSETP.NEU.FTZ.AND P1, PT, R104.reuse, -INF , PT ;  /* 0xff8000006800780b */ /* 0x040fe20003f3d000 */
[----:B------:R-:W-:Y:S01]  /*17300*/  FMUL.FTZ R7, R104, UR4 ;  /* 0x0000000468077c20 */ /* 0x000fe20008410000 */
[C---:B------:R-:W-:Y:S02]  /*17310*/  PRMT R19, R8.reuse, 0x7773, RZ ;  /* 0x0000777308137816 */ /* 0x040fe400000000ff */
[----:B------:R-:W-:Y:S02]  /*17320*/  PRMT R18, R8, 0x7772, RZ ;  /* 0x0000777208127816 */ /* 0x000fe400000000ff */
[----:B------:R-:W-:Y:S02]  /*17330*/  FSEL R7, R7, RZ, P1 ;  /* 0x000000ff07077208 */ /* 0x000fe40000800000 */
[----:B--2---:R-:W-:Y:S02]  /*17340*/  FMNMX.FTZ R101, R0, R2, !PT ;  /* 0x0000000200657209 */ /* 0x004fe40007810000 */
[----:B------:R-:W-:Y:S01]  /*17350*/  PRMT R35, R8, 0x7771, RZ ;  /* 0x0000777108237816 */ /* 0x000fe200000000ff */
[----:B------:R-:W-:Y:S01]  /*17360*/  FFMA.FTZ R2, R22, UR4, -R7 ;  /* 0x0000000416027c23 */ /* 0x000fe20008010807 */
[----:B------:R-:W-:Y:S01]  /*17370*/  LOP3.LUT R8, R17, 0xff, RZ, 0xc0, !PT ;  /* 0x000000ff11087812 */ /* 0x000fe200078ec0ff */
[----:B------:R-:W-:Y:S01]  /*17380*/  IMAD.MOV.U32 R17, RZ, RZ, R221 ;  /* 0x000000ffff117224 */ /* 0x000fe200078e00dd */
[----:B------:R-:W-:Y:S01]  /*17390*/  PRMT R30, R6, 0x7773, RZ ;  /* 0x00007773061e7816 */ /* 0x000fe200000000ff */
[----:B------:R1:W-:Y:S01]  /*173a0*/  MUFU.EX2 R188, R2 ;  /* 0x0000000200bc7308 */ /* 0x0003e20000000800 */
[----:B------:R-:W-:Y:S01]  /*173b0*/  PRMT R21, R8, 0x5410, R21 ;  /* 0x0000541008157816 */ /* 0x000fe20000000015 */
[----:B------:R-:W-:Y:S01]  /*173c0*/  FMUL.FTZ R8, R101, UR4 ;  /* 0x0000000465087c20 */ /* 0x000fe20008410000 */
[C---:B------:R-:W-:Y:S01]  /*173d0*/  PRMT R29, R6.reuse, 0x7772, RZ ;  /* 0x00007772061d7816 */ /* 0x040fe200000000ff */
[--C-:B------:R-:W-:Y:S01]  /*173e0*/  FFMA.FTZ R200, R39, UR4, -R7.reuse ;  /* 0x0000000427c87c23 */ /* 0x100fe20008010807 */
[----:B------:R-:W-:Y:S01]  /*173f0*/  PRMT R52, R6, 0x7771, RZ ;  /* 0x0000777106347816 */ /* 0x000fe200000000ff */
[--C-:B------:R-:W-:Y:S01]  /*17400*/  FFMA.FTZ R222, R38, UR4, -R7.reuse ;  /* 0x0000000426de7c23 */ /* 0x100fe20008010807 */
[----:B------:R-:W-:Y:S01]  /*17410*/  FSETP.NEU.FTZ.AND P0, PT, R101, -INF , PT ;  /* 0xff8000006500780b */ /* 0x000fe20003f1d000 */
[----:B------:R-:W-:Y:S01]  /*17420*/  FFMA.FTZ R212, R56, UR4, -R7 ;  /* 0x0000000438d47c23 */ /* 0x000fe20008010807 */
[----:B------:R-:W-:Y:S01]  /*17430*/  FMNMX3.FTZ R103, R103, R194, R195, !PT ;  /* 0x000000c267677276 */ /* 0x000fe200078100c3 */
[--C-:B------:R-:W-:Y:S01]  /*17440*/  FFMA.FTZ R220, R27, UR4, -R7.reuse ;  /* 0x000000041bdc7c23 */ /* 0x100fe20008010807 */
[----:B------:R-:W-:Y:S01]  /*17450*/  FMNMX3.FTZ R6, R107, R67, R172, !PT ;  /* 0x000000436b067276 */ /* 0x000fe200078100ac */
[--C-:B------:R-:W-:Y:S01]  /*17460*/  FFMA.FTZ R211, R26, UR4, -R7.reuse ;  /* 0x000000041ad37c23 */ /* 0x100fe20008010807 */
[----:B------:R-:W-:Y:S01]  /*17470*/  FSEL R8, R8, RZ, P0 ;  /* 0x000000ff08087208 */ /* 0x000fe20000000000 */
[--C-:B------:R-:W-:Y:S01]  /*17480*/  FFMA.FTZ R243, R44, UR4, -R7.reuse ;  /* 0x000000042cf37c23 */ /* 0x100fe20008010807 */
[----:B------:R-:W-:Y:S01]  /*17490*/  FMNMX3.FTZ R103, R103, R240, R242, !PT ;  /* 0x000000f067677276 */ /* 0x000fe200078100f2 */
[--C-:B------:R-:W-:Y:S01]  /*174a0*/  FFMA.FTZ R202, R49, UR4, -R7.reuse ;  /* 0x0000000431ca7c23 */ /* 0x100fe20008010807 */
[--C-:B-1----:R-:W-:Y:S01]  /*174b0*/  FFMA.FTZ R2, R23, UR4, -R7.reuse ;  /* 0x0000000417027c23 */ /* 0x102fe20008010807 */
[----:B------:R-:W-:Y:S01]  /*174c0*/  FMNMX3.FTZ R6, R6, R61, R66, !PT ;  /* 0x0000003d06067276 */ /* 0x000fe20007810042 */
[----:B------:R-:W-:Y:S01]  /*174d0*/  FFMA.FTZ R241, R48, UR4, -R7 ;  /* 0x0000000430f17c23 */ /* 0x000fe20008010807 */
[----:B------:R-:W-:Y:S01]  /*174e0*/  FMNMX3.FTZ R103, R103, R233, R235, !PT ;  /* 0x000000e967677276 */ /* 0x000fe200078100eb */
[----:B------:R1:W-:Y:S01]  /*174f0*/  MUFU.EX2 R216, R2 ;  /* 0x0000000200d87308 */ /* 0x0003e20000000800 */
[----:B------:R-:W-:Y:S01]  /*17500*/  FMNMX3.FTZ R6, R6, R203, R207, !PT ;  /* 0x000000cb06067276 */ /* 0x000fe200078100cf */
[----:B------:R-:W-:Y:S01]  /*17510*/  FFMA.FTZ R62, R40, UR4, -R7 ;  /* 0x00000004283e7c23 */ /* 0x000fe20008010807 */
[----:B------:R-:W-:Y:S01]  /*17520*/  FMNMX3.FTZ R103, R103, R193, R249, !PT ;  /* 0x000000c167677276 */ /* 0x000fe200078100f9 */
[----:B------:R-:W-:Y:S01]  /*17530*/  IMAD.MOV.U32 R23, RZ, RZ, R231 ;  /* 0x000000ffff177224 */ /* 0x000fe200078e00e7 */
[----:B------:R-:W-:Y:S01]  /*17540*/  FMNMX3.FTZ R6, R6, R196, R197, !PT ;  /* 0x000000c406067276 */ /* 0x000fe200078100c5 */
[----:B------:R-:W-:Y:S01]  /*17550*/  FFMA.FTZ R248, R51, UR4, -R8 ;  /* 0x0000000433f87c23 */ /* 0x000fe20008010808 */
[----:B------:R-:W-:Y:S01]  /*17560*/  FMNMX3.FTZ R103, R103, R205, R204, !PT ;  /* 0x000000cd67677276 */ /* 0x000fe200078100cc */
[----:B------:R-:W-:Y:S01]  /*17570*/  FFMA.FTZ R219, R45, UR4, -R8 ;  /* 0x000000042ddb7c23 */ /* 0x000fe20008010808 */
[----:B------:R-:W-:Y:S01]  /*17580*/  FMNMX3.FTZ R6, R6, R213, R210, !PT ;  /* 0x000000d506067276 */ /* 0x000fe200078100d2 */
[--C-:B------:R-:W-:Y:S01]  /*17590*/  FFMA.FTZ R27, R59, UR4, -R8.reuse ;  /* 0x000000043b1b7c23 */ /* 0x100fe20008010808 */
[----:B------:R-:W-:Y:S01]  /*175a0*/  PRMT R176, R13, 0x5410, R9 ;  /* 0x000054100db07816 */ /* 0x000fe20000000009 */
[----:B------:R-:W-:Y:S01]  /*175b0*/  MUFU.EX2 R243, R243 ;  /* 0x000000f300f37308 */ /* 0x000fe20000000800 */
[----:B------:R-:W-:Y:S01]  /*175c0*/  FMNMX3.FTZ R6, R6, R250, R223, !PT ;  /* 0x000000fa06067276 */ /* 0x000fe200078100df */
[----:B------:R-:W2:Y:S01]  /*175d0*/  SHFL.BFLY PT, R9, R103, 0x2, 0x1f ;  /* 0x0c401f0067097f89 */ /* 0x000ea200000e0000 */
[----:B------:R-:W-:Y:S01]  /*175e0*/  LOP3.LUT R0, R12, 0xffff, RZ, 0xc0, !PT ;  /* 0x0000ffff0c007812 */ /* 0x000fe200078ec0ff */
[----:B-1----:R-:W-:Y:S01]  /*175f0*/  FFMA.FTZ R2, R24, UR4, -R8 ;  /* 0x0000000418027c23 */ /* 0x002fe20008010808 */
[----:B------:R-:W-:Y:S01]  /*17600*/  FMNMX3.FTZ R6, R6, R217, R174, !PT ;  /* 0x000000d906067276 */ /* 0x000fe200078100ae */
[----:B------:R-:W-:Y:S01]  /*17610*/  IMAD.MOV.U32 R24, RZ, RZ, R246 ;  /* 0x000000ffff187224 */ /* 0x000fe200078e00f6 */
[----:B------:R-:W-:Y:S03]  /*17620*/  SHF.R.U32.HI R0, RZ, 0x8, R0 ;  /* 0x00000008ff007819 */ /* 0x000fe60000011600 */
[----:B------:R1:W-:Y:S01]  /*17630*/  MUFU.EX2 R191, R2 ;  /* 0x0000000200bf7308 */ /* 0x0003e20000000800 */
[----:B------:R-:W-:Y:S01]  /*17640*/  FMNMX3.FTZ R102, R6, R239, R192, !PT ;  /* 0x000000ef06667276 */ /* 0x000fe200078100c0 */
[----:B------:R-:W-:Y:S01]  /*17650*/  IMAD.MOV.U32 R48, RZ, RZ, R24 ;  /* 0x000000ffff307224 */ /* 0x000fe200078e0018 */
[----:B------:R-:W-:Y:S02]  /*17660*/  LOP3.LUT R6, R12, 0xff, RZ, 0xc0, !PT ;  /* 0x000000ff0c067812 */ /* 0x000fe400078ec0ff */
[----:B------:R-:W-:Y:S01]  /*17670*/  PRMT R20, R14, 0x5410, R20 ;  /* 0x000054100e147816 */ /* 0x000fe20000000014 */
[----:B------:R-:W3:Y:S01]  /*17680*/  SHFL.BFLY PT, R11, R102, 0x2, 0x1f ;  /* 0x0c401f00660b7f89 */ /* 0x000ee200000e0000 */
[----:B------:R-:W-:Y:S03]  /*17690*/  PRMT R14, R6, 0x5410, R0 ;  /* 0x00005410060e7816 */ /* 0x000fe60000000000 */
[----:B------:R-:W-:Y:S01]  /*176a0*/  MUFU.EX2 R202, R202 ;  /* 0x000000ca00ca7308 */ /* 0x000fe20000000800 */
[----:B------:R-:W-:Y:S01]  /*176b0*/  LOP3.LUT R6, R34, 0xff, RZ, 0xc0, !PT ;  /* 0x000000ff22067812 */ /* 0x000fe200078ec0ff */
[----:B------:R-:W-:Y:S01]  /*176c0*/  IMAD.MOV.U32 R34, RZ, RZ, R244 ;  /* 0x000000ffff227224 */ /* 0x000fe200078e00f4 */
[----:B------:R-:W-:Y:S01]  /*176d0*/  PRMT R0, R12, 0x7632, R0 ;  /* 0x000076320c007816 */ /* 0x000fe20000000000 */
[--C-:B------:R-:W-:Y:S01]  /*176e0*/  FFMA.FTZ R244, R37, UR4, -R7.reuse ;  /* 0x0000000425f47c23 */ /* 0x100fe20008010807 */
[----:B------:R-:W-:Y:S01]  /*176f0*/  PRMT R228, R6, 0x5410, R52 ;  /* 0x0000541006e47816 */ /* 0x000fe20000000034 */
[----:B------:R-:W-:Y:S01]  /*17700*/  FFMA.FTZ R6, R31, UR4, -R7 ;  /* 0x000000041f067c23 */ /* 0x000fe20008010807 */
[----:B------:R-:W-:Y:S01]  /*17710*/  SHF.R.U32.HI R12, RZ, 0x18, R12 ;  /* 0x00000018ff0c7819 */ /* 0x000fe2000001160c */
[--C-:B------:R-:W-:Y:S01]  /*17720*/  FFMA.FTZ R37, R58, UR4, -R8.reuse ;  /* 0x000000043a257c23 */ /* 0x100fe20008010808 */
[----:B-1----:R-:W-:Y:S01]  /*17730*/  FFMA.FTZ R2, R25, UR4, -R8 ;  /* 0x0000000419027c23 */ /* 0x002fe20008010808 */
[----:B------:R-:W-:Y:S01]  /*17740*/  LOP3.LUT R0, R0, 0xff, RZ, 0xc0, !PT ;  /* 0x000000ff00007812 */ /* 0x000fe200078ec0ff */
[----:B------:R1:W4:Y:S01]  /*17750*/  MUFU.EX2 R15, R6 ;  /* 0x00000006000f7308 */ /* 0x0003220000000800 */
[----:B--2---:R-:W-:Y:S01]  /*17760*/  FMNMX.FTZ R103, R103, R9, !PT ;  /* 0x0000000967677209 */ /* 0x004fe20007810000 */
[----:B------:R-:W-:Y:S01]  /*17770*/  IMAD.MOV.U32 R31, RZ, RZ, R193 ;  /* 0x000000ffff1f7224 */ /* 0x000fe200078e00c1 */
[----:B------:R-:W-:Y:S02]  /*17780*/  PRMT R173, R0, 0x5410, R12 ;  /* 0x0000541000ad7816 */ /* 0x000fe4000000000c */
[C---:B------:R-:W-:Y:S01]  /*17790*/  LOP3.LUT R0, R10.reuse, 0xffff, RZ, 0xc0, !PT ;  /* 0x0000ffff0a007812 */ /* 0x040fe200078ec0ff */
[----:B------:R-:W2:Y:S01]  /*177a0*/  SHFL.BFLY PT, R12, R103, 0x1, 0x1f ;  /* 0x0c201f00670c7f89 */ /* 0x000ea200000e0000 */
[----:B------:R-:W-:Y:S03]  /*177b0*/  LOP3.LUT R9, R10, 0xff, RZ, 0xc0, !PT ;  /* 0x000000ff0a097812 */ /* 0x000fe600078ec0ff */
[----:B------:R3:W-:Y:S01]  /*177c0*/  MUFU.EX2 R221, R2 ;  /* 0x0000000200dd7308 */ /* 0x0007e20000000800 */
[----:B------:R-:W-:Y:S02]  /*177d0*/  SHF.R.U32.HI R0, RZ, 0x8, R0 ;  /* 0x00000008ff007819 */ /* 0x000fe40000011600 */
[----:B------:R-:W-:Y:S02]  /*177e0*/  MOV R22, R230 ;  /* 0x000000e600167202 */ /* 0x000fe40000000f00 */
[----:B------:R-:W-:Y:S02]  /*177f0*/  PRMT R229, R9, 0x5410, R0 ;  /* 0x0000541009e57816 */ /* 0x000fe40000000000 */
[C---:B------:R-:W-:Y:S03]  /*17800*/  LOP3.LUT R0, R5.reuse, 0xffff, RZ, 0xc0, !PT ;  /* 0x0000ffff05007812 */ /* 0x040fe600078ec0ff */
[----:B------:R-:W-:Y:S01]  /*17810*/  MUFU.EX2 R241, R241 ;  /* 0x000000f100f17308 */ /* 0x000fe20000000800 */
[C---:B------:R-:W-:Y:S02]  /*17820*/  LOP3.LUT R9, R5.reuse, 0xff, RZ, 0xc0, !PT ;  /* 0x000000ff05097812 */ /* 0x040fe400078ec0ff */
[--C-:B-1----:R-:W-:Y:S02]  /*17830*/  SHF.R.U32.HI R6, RZ, 0x8, R0.reuse ;  /* 0x00000008ff067819 */ /* 0x102fe40000011600 */
[----:B------:R-:W-:Y:S02]  /*17840*/  PRMT R0, R5, 0x7632, R0 ;  /* 0x0000763205007816 */ /* 0x000fe40000000000 */
[----:B------:R-:W-:Y:S03]  /*17850*/  PRMT R230, R9, 0x5410, R6 ;  /* 0x0000541009e67816 */ /* 0x000fe60000000006 */
[----:B------:R-:W-:Y:S01]  /*17860*/  MUFU.EX2 R248, R248 ;  /* 0x000000f800f87308 */ /* 0x000fe20000000800 */
[----:B---3--:R-:W-:Y:S01]  /*17870*/  FFMA.FTZ R2, R28, UR4, -R7 ;  /* 0x000000041c027c23 */ /* 0x008fe20008010807 */
[----:B------:R-:W-:Y:S01]  /*17880*/  SHF.R.U32.HI R6, RZ, 0x18, R5 ;  /* 0x00000018ff067819 */ /* 0x000fe20000011605 */
[--C-:B------:R-:W-:Y:S01]  /*17890*/  FFMA.FTZ R5, R36, UR4, -R8.reuse ;  /* 0x0000000424057c23 */ /* 0x100fe20008010808 */
[----:B------:R-:W-:Y:S01]  /*178a0*/  FMNMX.FTZ R102, R102, R11, !PT ;  /* 0x0000000b66667209 */ /* 0x000fe20007810000 */
[----:B------:R-:W-:Y:S01]  /*178b0*/  FFMA.FTZ R28, R57, UR4, -R7 ;  /* 0x00000004391c7c23 */ /* 0x000fe20008010807 */
[----:B--2---:R-:W-:Y:S01]  /*178c0*/  FMNMX.FTZ R103, R103, R12, !PT ;  /* 0x0000000c67677209 */ /* 0x004fe20007810000 */
[----:B----4-:R-:W-:Y:S03]  /*178d0*/  IMAD.MOV.U32 R57, RZ, RZ, R15 ;  /* 0x000000ffff397224 */ /* 0x010fe600078e000f */
[----:B------:R1:W-:Y:S01]  /*178e0*/  MUFU.EX2 R246, R2 ;  /* 0x0000000200f67308 */ /* 0x0003e20000000800 */
[----:B------:R-:W2:Y:S01]  /*178f0*/  SHFL.BFLY PT, R13, R102, 0x1, 0x1f ;  /* 0x0c201f00660d7f89 */ /* 0x000ea200000e0000 */
[----:B------:R-:W-:Y:S01]  /*17900*/  LOP3.LUT R0, R0, 0xff, RZ, 0xc0, !PT ;  /* 0x000000ff00007812 */ /* 0x000fe200078ec0ff */
[C---:B------:R-:W-:Y:S01]  /*17910*/  FMUL.FTZ R182, R103.reuse, UR4 ;  /* 0x0000000467b67c20 */ /* 0x040fe20008410000 */
[----:B------:R-:W-:Y:S01]  /*17920*/  LOP3.LUT R11, R32, 0xff, RZ, 0xc0, !PT ;  /* 0x000000ff200b7812 */ /* 0x000fe200078ec0ff */
[----:B------:R-:W-:Y:S01]  /*17930*/  IMAD.MOV.U32 R15, RZ, RZ, R249 ;  /* 0x000000ffff0f7224 */ /* 0x000fe200078e00f9 */
[----:B------:R-:W-:Y:S01]  /*17940*/  FSETP.NEU.FTZ.AND P2, PT, R103, -INF , PT ;  /* 0xff8000006700780b */ /* 0x000fe20003f5d000 */
[----:B------:R-:W-:Y:S03]  /*17950*/  FFMA.FTZ R249, R3, UR4, -R8 ;  /* 0x0000000403f97c23 */ /* 0x000fe60008010808 */
[----:B------:R3:W-:Y:S01]  /*17960*/  MUFU.EX2 R215, R5 ;  /* 0x0000000500d77308 */ /* 0x0007e20000000800 */
[----:B------:R-:W-:Y:S02]  /*17970*/  PRMT R206, R0, 0x5410, R6 ;  /* 0x0000541000ce7816 */ /* 0x000fe40000000006 */
[----:B------:R-:W-:Y:S01]  /*17980*/  PRMT R232, R11, 0x5410, R35 ;  /* 0x000054100be87816 */ /* 0x000fe20000000023 */
[----:B------:R-:W-:Y:S01]  /*17990*/  IMAD.MOV.U32 R35, RZ, RZ, R245 ;  /* 0x000000ffff237224 */ /* 0x000fe200078e00f5 */
[----:B------:R-:W-:Y:S01]  /*179a0*/  FSEL R0, R101, RZ, P0 ;  /* 0x000000ff65007208 */ /* 0x000fe20000000000 */
[----:B------:R-:W-:Y:S01]  /*179b0*/  FFMA.FTZ R245, R60, UR4, -R8 ;  /* 0x000000043cf57c23 */ /* 0x000fe20008010808 */
[----:B------:R-:W-:Y:S02]  /*179c0*/  FSEL R182, R182, RZ, P2 ;  /* 0x000000ffb6b67208 */ /* 0x000fe40001000000 */
[----:B-1----:R-:W-:Y:S02]  /*179d0*/  PRMT R2, R10, 0x7632, R2 ;  /* 0x000076320a027816 */ /* 0x002fe40000000002 */
[----:B------:R-:W-:Y:S01]  /*179e0*/  SHF.R.U32.HI R10, RZ, 0x18, R10 ;  /* 0x00000018ff0a7819 */ /* 0x000fe2000001160a */
[----:B------:R-:W-:Y:S01]  /*179f0*/  MUFU.EX2 R245, R245 ;  /* 0x000000f500f57308 */ /* 0x000fe20000000800 */
[----:B------:R-:W-:Y:S02]  /*17a00*/  LOP3.LUT R2, R2, 0xff, RZ, 0xc0, !PT ;  /* 0x000000ff02027812 */ /* 0x000fe400078ec0ff */
[----:B------:R-:W-:Y:S01]  /*17a10*/  PRMT R234, R18, 0x5410, R19 ;  /* 0x0000541012ea7816 */ /* 0x000fe20000000013 */
[----:B------:R-:W-:Y:S01]  /*17a20*/  IMAD.MOV.U32 R19, RZ, RZ, R190 ;  /* 0x000000ffff137224 */ /* 0x000fe200078e00be */
[----:B------:R-:W-:Y:S01]  /*17a30*/  PRMT R225, R2, 0x5410, R10 ;  /* 0x0000541002e17816 */ /* 0x000fe2000000000a */
[----:B------:R-:W-:Y:S01]  /*17a40*/  FFMA.FTZ R2, R33, UR4, -R8 ;  /* 0x0000000421027c23 */ /* 0x000fe20008010808 */
[----:B---3--:R-:W-:Y:S01]  /*17a50*/  FADD.FTZ R5, -R0, R105 ;  /* 0x0000006900057221 */ /* 0x008fe20000010100 */
[--C-:B------:R-:W-:Y:S01]  /*17a60*/  FFMA.FTZ R0, R55, UR4, -R182.reuse ;  /* 0x0000000437007c23 */ /* 0x100fe200080108b6 */
[----:B------:R-:W-:Y:S01]  /*17a70*/  MOV R25, R247 ;  /* 0x000000f700197202 */ /* 0x000fe20000000f00 */
[----:B------:R1:W3:Y:S01]  /*17a80*/  MUFU.EX2 R11, R2 ;  /* 0x00000002000b7308 */ /* 0x0002e20000000800 */
[----:B------:R-:W-:Y:S01]  /*17a90*/  FFMA.FTZ R247, R47, UR4, -R7 ;  /* 0x000000042ff77c23 */ /* 0x000fe20008010807 */
[----:B------:R-:W-:Y:S01]  /*17aa0*/  FFMA.FTZ R7, R65, UR4, -R182 ;  /* 0x0000000441077c23 */ /* 0x000fe200080108b6 */
[----:B--2---:R-:W-:Y:S01]  /*17ab0*/  FMNMX.FTZ R102, R102, R13, !PT ;  /* 0x0000000d66667209 */ /* 0x004fe20007810000 */
[----:B------:R-:W-:Y:S01]  /*17ac0*/  IMAD.MOV.U32 R49, RZ, RZ, R25 ;  /* 0x000000ffff317224 */ /* 0x000fe200078e0019 */
[--C-:B------:R-:W-:Y:S01]  /*17ad0*/  HSET2.LE.AND R176, R176, R181.reuse, PT ;  /* 0x000000b5b0b07233 */ /* 0x100fe20003803000 */
[----:B------:R-:W-:Y:S01]  /*17ae0*/  IMAD.MOV.U32 R25, RZ, RZ, R252 ;  /* 0x000000ffff197224 */ /* 0x000fe200078e00fc */
[C---:B------:R-:W-:Y:S03]  /*17af0*/  FSETP.NEU.FTZ.AND P0, PT, R102.reuse, -INF , PT ;  /* 0xff8000006600780b */ /* 0x040fe60003f1d000 */
[----:B------:R2:W4:Y:S01]  /*17b00*/  MUFU.EX2 R18, R0 ;  /* 0x0000000000127308 */ /* 0x0005220000000800 */
[----:B------:R-:W-:Y:S01]  /*17b10*/  FMUL.FTZ R183, R102, UR4 ;  /* 0x0000000466b77c20 */ /* 0x000fe20008410000 */
[----:B------:R-:W-:Y:S01]  /*17b20*/  F2FP.BF16.F32.PACK_AB R3, R216, R188 ;  /* 0x000000bcd803723e */ /* 0x000fe200000010ff */
[----:B------:R-:W-:Y:S01]  /*17b30*/  IMAD.MOV.U32 R33, RZ, RZ, R35 ;  /* 0x000000ffff217224 */ /* 0x000fe200078e0023 */
[----:B------:R-:W-:Y:S01]  /*17b40*/  MOV R52, R251 ;  /* 0x000000fb00347202 */ /* 0x000fe20000000f00 */
[----:B------:R-:W-:Y:S01]  /*17b50*/  IMAD.MOV.U32 R35, RZ, RZ, R23 ;  /* 0x000000ffff237224 */ /* 0x000fe200078e0017 */
[----:B------:R-:W-:Y:S01]  /*17b60*/  FSEL R183, R183, RZ, P0 ;  /* 0x000000ffb7b77208 */ /* 0x000fe20000000000 */
[----:B------:R-:W-:Y:S03]  /*17b70*/  IMAD.MOV.U32 R23, RZ, RZ, R174 ;  /* 0x000000ffff177224 */ /* 0x000fe600078e00ae */
[----:B------:R4:W-:Y:S01]  /*17b80*/  MUFU.EX2 R252, R7 ;  /* 0x0000000700fc7308 */ /* 0x0009e20000000800 */
[----:B-1----:R-:W-:Y:S01]  /*17b90*/  FSEL R2, R104, RZ, P1 ;  /* 0x000000ff68027208 */ /* 0x002fe20000800000 */
[----:B---3--:R-:W-:Y:S01]  /*17ba0*/  IMAD.MOV.U32 R36, RZ, RZ, R11 ;  /* 0x000000ffff247224 */ /* 0x008fe200078e000b */
[----:B------:R-:W-:Y:S01]  /*17bb0*/  LOP3.LUT R176, R3, R176, RZ, 0xc0, !PT ;  /* 0x000000b003b07212 */ /* 0x000fe200078ec0ff */
[--C-:B------:R-:W-:Y:S01]  /*17bc0*/  FFMA.FTZ R3, R172, UR4, -R183.reuse ;  /* 0x00000004ac037c23 */ /* 0x100fe200080108b7 */
[--C-:B------:R-:W-:Y:S01]  /*17bd0*/  HSET2.LE.AND R174, R20, R181.reuse, PT ;  /* 0x000000b514ae7233 */ /* 0x100fe20003803000 */
[----:B------:R-:W-:Y:S01]  /*17be0*/  FADD.FTZ R6, -R2, R100 ;  /* 0x0000006402067221 */ /* 0x000fe20000010100 */
[----:B------:R-:W-:Y:S03]  /*17bf0*/  FFMA.FTZ R2, R42, UR4, -R182 ;  /* 0x000000042a027c23 */ /* 0x000fe600080108b6 */
[----:B------:R1:W-:Y:S01]  /*17c00*/  MUFU.EX2 R251, R3 ;  /* 0x0000000300fb7308 */ /* 0x0003e20000000800 */
[----:B--2---:R-:W-:Y:S01]  /*17c10*/  FFMA.FTZ R0, R61, UR4, -R183 ;  /* 0x000000043d007c23 */ /* 0x004fe200080108b7 */
[----:B----4-:R-:W-:Y:S01]  /*17c20*/  IMAD.MOV.U32 R61, RZ, RZ, R18 ;  /* 0x000000ffff3d7224 */ /* 0x010fe200078e0012 */
[----:B------:R-:W-:Y:S01]  /*17c30*/  PRMT R231, R29, 0x5410, R30 ;  /* 0x000054101de77816 */ /* 0x000fe2000000001e */
[----:B------:R-:W-:Y:S01]  /*17c40*/  IMAD.MOV.U32 R11, RZ, RZ, R237 ;  /* 0x000000ffff0b7224 */ /* 0x000fe200078e00ed */
[--C-:B------:R-:W-:Y:S01]  /*17c50*/  HSET2.LE.AND R178, R21, R181.reuse, PT ;  /* 0x000000b515b27233 */ /* 0x100fe20003803000 */
[----:B------:R-:W-:Y:S01]  /*17c60*/  IMAD.MOV.U32 R18, RZ, RZ, R201 ;  /* 0x000000ffff127224 */ /* 0x000fe200078e00c9 */
[--C-:B------:R-:W-:Y:S03]  /*17c70*/  HSET2.LE.AND R172, R14, R181.reuse, PT ;  /* 0x000000b50eac7233 */ /* 0x100fe60003803000 */
[----:B------:R-:W-:Y:S01]  /*17c80*/  MUFU.EX2 R209, R2 ;  /* 0x0000000200d17308 */ /* 0x000fe20000000800 */
[----:B------:R-:W-:Y:S01]  /*17c90*/  FFMA.FTZ R7, R67, UR4, -R183 ;  /* 0x0000000443077c23 */ /* 0x000fe200080108b7 */
[----:B------:R-:W-:Y:S01]  /*17ca0*/  LOP3.LUT R175, R175, 0xff00ff, RZ, 0xc0, !PT ;  /* 0x00ff00ffafaf7812 */ /* 0x000fe200078ec0ff */
[----:B------:R-:W-:Y:S01]  /*17cb0*/  IMAD.MOV.U32 R10, RZ, RZ, R236 ;  /* 0x000000ffff0a7224 */ /* 0x000fe200078e00ec */
[----:B------:R-:W-:Y:S01]  /*17cc0*/  MOV R29, R15 ;  /* 0x0000000f001d7202 */ /* 0x000fe20000000f00 */
[----:B------:R-:W-:Y:S01]  /*17cd0*/  IMAD.MOV.U32 R30, RZ, RZ, R242 ;  /* 0x000000ffff1e7224 */ /* 0x000fe200078e00f2 */
[----:B------:R-:W-:Y:S01]  /*17ce0*/  MOV R32, R34 ;  /* 0x0000002200207202 */ /* 0x000fe20000000f00 */
[----:B------:R-:W-:Y:S03]  /*17cf0*/  IMAD.MOV.U32 R34, RZ, RZ, R22 ;  /* 0x000000ffff227224 */ /* 0x000fe600078e0016 */
[----:B------:R2:W3:Y:S01]  /*17d00*/  MUFU.EX2 R2, R0 ;  /* 0x0000000000027308 */ /* 0x0004e20000000800 */
[----:B-1----:R-:W-:Y:S01]  /*17d10*/  F2FP.BF16.F32.PACK_AB R3, R57, R246 ;  /* 0x000000f63903723e */ /* 0x002fe200000010ff */
[----:B------:R-:W-:Y:S01]  /*17d20*/  IMAD.MOV.U32 R22, RZ, RZ, R213 ;  /* 0x000000ffff167224 */ /* 0x000fe200078e00d5 */
[----:B------:R-:W-:Y:S01]  /*17d30*/  MOV R24, R240 ;  /* 0x000000f000187202 */ /* 0x000fe20000000f00 */
[--C-:B------:R-:W-:Y:S01]  /*17d40*/  FFMA.FTZ R236, R46, UR4, -R8.reuse ;  /* 0x000000042eec7c23 */ /* 0x100fe20008010808 */
[--C-:B------:R-:W-:Y:S01]  /*17d50*/  HSET2.LE.AND R175, R175, R181.reuse, PT ;  /* 0x000000b5afaf7233 */ /* 0x100fe20003803000 */
[--C-:B------:R-:W-:Y:S01]  /*17d60*/  FFMA.FTZ R213, R4, UR4, -R8.reuse ;  /* 0x0000000404d57c23 */ /* 0x100fe20008010808 */
[----:B------:R-:W-:Y:S03]  /*17d70*/  LOP3.LUT R178, R3, R178, RZ, 0xc0, !PT ;  /* 0x000000b203b27212 */ /* 0x000fe600078ec0ff */
[----:B------:R1:W-:Y:S01]  /*17d80*/  MUFU.EX2 R189, R7 ;  /* 0x0000000700bd7308 */ /* 0x0003e20000000800 */
[--C-:B------:R-:W-:Y:S01]  /*17d90*/  FFMA.FTZ R201, R64, UR4, -R8.reuse ;  /* 0x0000000440c97c23 */ /* 0x100fe20008010808 */
[--C-:B------:R-:W-:Y:S01]  /*17da0*/  FFMA.FTZ R242, R63, UR4, -R8.reuse ;  /* 0x000000043ff27c23 */ /* 0x100fe20008010808 */
[--C-:B------:R-:W-:Y:S01]  /*17db0*/  FFMA.FTZ R237, R43, UR4, -R8.reuse ;  /* 0x000000042bed7c23 */ /* 0x100fe20008010808 */
[----:B------:R-:W-:Y:S01]  /*17dc0*/  FFMA.FTZ R240, R41, UR4, -R8 ;  /* 0x0000000429f07c23 */ /* 0x000fe20008010808 */
[--C-:B------:R-:W-:Y:S01]  /*17dd0*/  HSET2.LE.AND R173, R173, R181.reuse, PT ;  /* 0x000000b5adad7233 */ /* 0x100fe20003803000 */
[----:B------:R-:W-:Y:S01]  /*17de0*/  IMAD.MOV.U32 R33, RZ, RZ, R192 ;  /* 0x000000ffff217224 */ /* 0x000fe200078e00c0 */
[--C-:B------:R-:W-:Y:S01]  /*17df0*/  HSET2.LE.AND R177, R177, R181.reuse, PT ;  /* 0x000000b5b1b17233 */ /* 0x100fe20003803000 */
[----:B------:R-:W-:Y:S02]  /*17e00*/  IMAD.MOV.U32 R64, RZ, RZ, R28 ;  /* 0x000000ffff407224 */ /* 0x000fe400078e001c */
[----:B--2---:R-:W-:Y:S01]  /*17e10*/  FFMA.FTZ R0, R66, UR4, -R183 ;  /* 0x0000000442007c23 */ /* 0x004fe200080108b7 */
[----:B---3--:R-:W-:Y:S01]  /*17e20*/  IMAD.MOV.U32 R51, RZ, RZ, R2 ;  /* 0x000000ffff337224 */ /* 0x008fe200078e0002 */
[----:B------:R-:W-:Y:S01]  /*17e30*/  LOP3.LUT R179, R179, 0xff00ff, RZ, 0xc0, !PT ;  /* 0x00ff00ffb3b37812 */ /* 0x000fe200078ec0ff */
[----:B------:R-:W-:Y:S01]  /*17e40*/  IMAD.MOV.U32 R63, RZ, RZ, R31 ;  /* 0x000000ffff3f7224 */ /* 0x000fe200078e001f */
[----:B------:R-:W2:Y:S01]  /*17e50*/  MUFU.EX2 R66, R0 ;  /* 0x0000000000427308 */ /* 0x000ea20000000800 */
[----:B------:R-:W-:Y:S01]  /*17e60*/  F2FP.BF16.F32.PACK_AB R4, R221, R191 ;  /* 0x000000bfdd04723e */ /* 0x000fe200000010ff */
[----:B------:R-:W-:Y:S01]  /*17e70*/  IMAD.MOV.U32 R56, RZ, RZ, R30 ;  /* 0x000000ffff387224 */ /* 0x000fe200078e001e */
[--C-:B------:R-:W-:Y:S02]  /*17e80*/  HSET2.LE.AND R179, R179, R181.reuse, PT ;  /* 0x000000b5b3b37233 */ /* 0x100fe40003803000 */
[----:B-1----:R-:W-:Y:S02]  /*17e90*/  F2FP.BF16.F32.PACK_AB R7, R61, R209 ;  /* 0x000000d13d07723e */ /* 0x002fe400000010ff */
[----:B------:R-:W-:Y:S03]  /*17ea0*/  LOP3.LUT R177, R4, R177, RZ, 0xc0, !PT ;  /* 0x000000b104b17212 */ /* 0x000fe600078ec0ff */
[----:B------:R-:W-:Y:S01]  /*17eb0*/  MUFU.EX2 R247, R247 ;  /* 0x000000f700f77308 */ /* 0x000fe20000000800 */
[----:B------:R-:W-:Y:S02]  /*17ec0*/  LOP3.LUT R174, R7, R174, RZ, 0xc0, !PT ;  /* 0x000000ae07ae7212 */ /* 0x000fe400078ec0ff */
[----:B------:R-:W-:Y:S02]  /*17ed0*/  LOP3.LUT R7, R11, UR7, R227, 0x96, !PT ;  /* 0x000000070b077c12 */ /* 0x000fe4000f8e96e3 */
[----:B------:R-:W-:Y:S02]  /*17ee0*/  F2FP.BF16.F32.PACK_AB R4, R215, R36 ;  /* 0x00000024d704723e */ /* 0x000fe400000010ff */
[----:B------:R-:W-:Y:S01]  /*17ef0*/  FSEL R2, R103, RZ, P2 ;  /* 0x000000ff67027208 */ /* 0x000fe20001000000 */
[----:B------:R-:W-:Y:S01]  /*17f00*/  IMAD.WIDE.U32 R14, R7, -0x326172a9, RZ ;  /* 0xcd9e8d57070e7825 */ /* 0x000fe200078e00ff */
[----:B--2---:R-:W-:Y:S01]  /*17f10*/  F2FP.BF16.F32.PACK_AB R3, R66, R51 ;  /* 0x000000334203723e */ /* 0x004fe200000010ff */
[----:B------:R-:W-:Y:S02]  /*17f20*/  MUFU.EX2 R201, R201 ;  /* 0x000000c900c97308 */ /* 0x000fe40000000800 */
[----:B------:R-:W-:Y:S01]  /*17f30*/  FFMA.FTZ R0, R50, UR4, -R182 ;  /* 0x0000000432007c23 */ /* 0x000fe200080108b6 */
[----:B------:R-:W-:Y:S01]  /*17f40*/  LOP3.LUT R179, R4, R179, RZ, 0xc0, !PT ;  /* 0x000000b304b37212 */ /* 0x000fe200078ec0ff */
[----:B------:R-:W-:Y:S01]  /*17f50*/  FADD.FTZ R2, -R2, R106 ;  /* 0x0000006a02027221 */ /* 0x000fe20000010100 */
[----:B------:R-:W-:Y:S02]  /*17f60*/  LOP3.LUT R8, R15, R52, RZ, 0x3c, !PT ;  /* 0x000000340f087212 */ /* 0x000fe400078e3cff */
[----:B------:R-:W-:Y:S01]  /*17f70*/  LOP3.LUT R10, R14, R25, RZ, 0x3c, !PT ;  /* 0x000000190e0a7212 */ /* 0x000fe200078e3cff */
[----:B------:R-:W-:Y:S01]  /*17f80*/  IMAD.MOV.U32 R25, RZ, RZ, R19 ;  /* 0x000000ffff197224 */ /* 0x000fe200078e0013 */
[----:B------:R-:W-:Y:S01]  /*17f90*/  LOP3.LUT R175, R3, R175, RZ, 0xc0, !PT ;  /* 0x000000af03af7212 */ /* 0x000fe200078ec0ff */
[----:B------:R-:W-:Y:S01]  /*17fa0*/  IMAD.WIDE.U32 R8, R8, -0x2daee0ad, RZ ;  /* 0xd2511f5308087825 */ /* 0x000fe200078e00ff */
[----:B------:R-:W-:Y:S01]  /*17fb0*/  F2FP.BF16.F32.PACK_AB R3, R251, R189 ;  /* 0x000000bdfb03723e */ /* 0x000fe200000010ff */
[----:B------:R-:W1:Y:S02]  /*17fc0*/  MUFU.EX2 R190, R0 ;  /* 0x0000000000be7308 */ /* 0x000e640000000800 */
[----:B------:R-:W-:Y:S01]  /*17fd0*/  IMAD.WIDE.U32 R10, R10, -0x2daee0ad, RZ ;  /* 0xd2511f530a0a7825 */ /* 0x000fe200078e00ff */
[----:B------:R-:W-:Y:S02]  /*17fe0*/  LOP3.LUT R173, R3, R173, RZ, 0xc0, !PT ;  /* 0x000000ad03ad7212 */ /* 0x000fe400078ec0ff */
[----:B------:R-:W-:Y:S01]  /*17ff0*/  LOP3.LUT R3, R16, R186, R9, 0x96, !PT ;  /* 0x000000ba10037212 */ /* 0x000fe200078e9609 */
[----:B------:R-:W-:Y:S01]  /*18000*/  VIADD R19, R226, 0x1715609d ;  /* 0x1715609de2137836 */ /* 0x000fe20000000000 */
[----:B------:R-:W-:Y:S03]  /*18010*/  LOP3.LUT R12, R187, R8, R11, 0x96, !PT ;  /* 0x00000008bb0c7212 */ /* 0x000fe600078e960b */
[----:B------:R-:W-:Y:S01]  /*18020*/  MUFU.EX2 R242, R242 ;  /* 0x000000f200f27308 */ /* 0x000fe20000000800 */
[----:B------:R-:W-:Y:S04]  /*18030*/  IMAD.WIDE.U32 R16, R3, -0x326172a9, RZ ;  /* 0xcd9e8d5703107825 */ /* 0x000fe800078e00ff */
[----:B------:R-:W-:Y:S01]  /*18040*/  IMAD.WIDE.U32 R12, R12, -0x326172a9, RZ ;  /* 0xcd9e8d570c0c7825 */ /* 0x000fe200078e00ff */
[----:B------:R-:W-:Y:S02]  /*18050*/  LOP3.LUT R8, R48, R180, R17, 0x96, !PT ;  /* 0x000000b430087212 */ /* 0x000fe400078e9611 */
[----:B-1----:R-:W-:Y:S02]  /*18060*/  F2FP.BF16.F32.PACK_AB R4, R252, R190 ;  /* 0x000000befc04723e */ /* 0x002fe400000010ff */
[----:B------:R-:W-:Y:S01]  /*18070*/  LOP3.LUT R3, R185, R16, R13, 0x96, !PT ;  /* 0x00000010b9037212 */ /* 0x000fe200078e960d */
[----:B------:R-:W-:Y:S01]  /*18080*/  IMAD.WIDE.U32 R8, R8, -0x2daee0ad, RZ ;  /* 0xd2511f5308087825 */ /* 0x000fe200078e00ff */
[----:B------:R-:W-:Y:S02]  /*18090*/  LOP3.LUT R172, R4, R172, RZ, 0xc0, !PT ;  /* 0x000000ac04ac7212 */ /* 0x000fe400078ec0ff */
[----:B------:R-:W-:Y:S01]  /*180a0*/  FSEL R0, R102, RZ, P0 ;  /* 0x000000ff66007208 */ /* 0x000fe20000000000 */
[----:B------:R-:W-:Y:S01]  /*180b0*/  IMAD.WIDE.U32 R58, R3, -0x2daee0ad, RZ ;  /* 0xd2511f53033a7825 */ /* 0x000fe200078e00ff */
[----:B------:R-:W-:Y:S03]  /*180c0*/  LOP3.LUT R10, R184, R10, R9, 0x96, !PT ;  /* 0x0000000ab80a7212 */ /* 0x000fe600078e9609 */
[----:B------:R-:W-:Y:S01]  /*180d0*/  FADD.FTZ R0, -R0, R107 ;  /* 0x0000006b00007221 */ /* 0x000fe20000010100 */
[----:B------:R-:W-:Y:S01]  /*180e0*/  LOP3.LUT R8, R54, R8, R59, 0x96, !PT ;  /* 0x0000000836087212 */ /* 0x000fe200078e963b */
[----:B------:R-:W-:Y:S04]  /*180f0*/  IMAD.WIDE.U32 R10, R10, -0x326172a9, RZ ;  /* 0xcd9e8d570a0a7825 */ /* 0x000fe800078e00ff */
[----:B------:R-:W-:Y:S01]  /*18100*/  FFMA.FTZ R107, R198, UR4, -R182 ;  /* 0x00000004c66b7c23 */ /* 0x000fe200080108b6 */
[----:B------:R-:W-:Y:S01]  /*18110*/  IMAD.WIDE.U32 R8, R8, -0x326172a9, RZ ;  /* 0xcd9e8d5708087825 */ /* 0x000fe200078e00ff */
[----:B------:R-:W-:Y:S03]  /*18120*/  LOP3.LUT R49, R19, R12, R11, 0x96, !PT ;  /* 0x0000000c13317212 */ /* 0x000fe600078e960b */
[----:B------:R-:W-:Y:S01]  /*18130*/  IMAD.MOV.U32 R4, RZ, RZ, R8 ;  /* 0x000000ffff047224 */ /* 0x000fe200078e0008 */
[----:B------:R-:W-:Y:S01]  /*18140*/  LOP3.LUT R3, R53, R10, R9, 0x96, !PT ;  /* 0x0000000a35037212 */ /* 0x000fe200078e9609 */
[----:B------:R-:W-:Y:S02]  /*18150*/  IMAD.MOV.U32 R19, RZ, RZ, R29 ;  /* 0x000000ffff137224 */ /* 0x000fe400078e001d */
[----:B------:R-:W-:Y:S01]  /*18160*/  IMAD.MOV.U32 R29, RZ, RZ, R24 ;  /* 0x000000ffff1d7224 */ /* 0x000fe200078e0018 */
[----:B------:R-:W-:Y:S01]  /*18170*/  LOP3.LUT R7, R4, 0xff, RZ, 0xc0, !PT ;  /* 0x000000ff04077812 */ /* 0x000fe200078ec0ff */
[----:B------:R-:W-:Y:S01]  /*18180*/  IMAD.MOV.U32 R35, RZ, RZ, R19 ;  /* 0x000000ffff237224 */ /* 0x000fe200078e0013 */
[C---:B------:R-:W-:Y:S01]  /*18190*/  PRMT R4, R8.reuse, 0x7771, RZ ;  /* 0x0000777108047816 */ /* 0x040fe200000000ff */
[----:B------:R-:W-:Y:S01]  /*181a0*/  IMAD.MOV.U32 R55, RZ, RZ, R29 ;  /* 0x000000ffff377224 */ /* 0x000fe200078e001d */
[----:B------:R-:W-:Y:S01]  /*181b0*/  MOV R24, R23 ;  /* 0x0000001700187202 */ /* 0x000fe20000000f00 */
[----:B------:R-:W-:Y:S01]  /*181c0*/  IMAD.MOV.U32 R23, RZ, RZ, R22 ;  /* 0x000000ffff177224 */ /* 0x000fe200078e0016 */
[----:B------:R-:W-:Y:S01]  /*181d0*/  PRMT R45, R7, 0x5410, R4 ;  /* 0x00005410072d7816 */ /* 0x000fe20000000004 */
[----:B------:R-:W-:Y:S01]  /*181e0*/  IMAD.MOV.U32 R22, RZ, RZ, R223 ;  /* 0x000000ffff167224 */ /* 0x000fe200078e00df */
[C---:B------:R-:W-:Y:S02]  /*181f0*/  PRMT R4, R8.reuse, 0x7773, RZ ;  /* 0x0000777308047816 */ /* 0x040fe400000000ff */
[----:B------:R-:W-:Y:S01]  /*18200*/  PRMT R8, R8, 0x7772, RZ ;  /* 0x0000777208087816 */ /* 0x000fe200000000ff */
[----:B------:R-:W-:Y:S01]  /*18210*/  IMAD.MOV.U32 R52, RZ, RZ, R22 ;  /* 0x000000ffff347224 */ /* 0x000fe200078e0016 */
[C---:B------:R-:W-:Y:S02]  /*18220*/  LOP3.LUT R7, R3.reuse, 0xff, RZ, 0xc0, !PT ;  /* 0x000000ff03077812 */ /* 0x040fe400078ec0ff */
[----:B------:R-:W-:Y:S02]  /*18230*/  PRMT R223, R8, 0x5410, R4 ;  /* 0x0000541008df7816 */ /* 0x000fe40000000004 */
[----:B------:R-:W-:Y:S04]  /*18240*/  LOP3.LUT R4, R3, 0xffff, RZ, 0xc0, !PT ;  /* 0x0000ffff03047812 */ /* 0x000fe800078ec0ff */
[----:B------:R-:W-:Y:S04]  /*18250*/  SHF.R.U32.HI R4, RZ, 0x8, R4 ;  /* 0x00000008ff047819 */ /* 0x000fe80000011604 */
[--C-:B------:R-:W-:Y:S02]  /*18260*/  PRMT R46, R7, 0x5410, R4.reuse ;  /* 0x00005410072e7816 */ /* 0x100fe40000000004 */
[----:B------:R-:W-:Y:S02]  /*18270*/  PRMT R4, R3, 0x7632, R4 ;  /* 0x0000763203047816 */ /* 0x000fe40000000004 */
[----:B------:R-:W-:Y:S02]  /*18280*/  SHF.R.U32.HI R3, RZ, 0x18, R3 ;  /* 0x00000018ff037819 */ /* 0x000fe40000011603 */
[----:B------:R-:W-:Y:S04]  /*18290*/  LOP3.LUT R4, R4, 0xff, RZ, 0xc0, !PT ;  /* 0x000000ff04047812 */ /* 0x000fe800078ec0ff */
[----:B------:R-:W-:Y:S02]  /*182a0*/  PRMT R47, R4, 0x5410, R3 ;  /* 0x00005410042f7816 */ /* 0x000fe40000000003 */
[----:B------:R-:W-:Y:S02]  /*182b0*/  LOP3.LUT R3, R15, R25, RZ, 0x3c, !PT ;  /* 0x000000190f037212 */ /* 0x000fe400078e3cff */
[----:B------:R-:W-:Y:S03]  /*182c0*/  LOP3.LUT R4, R14, R18, RZ, 0x3c, !PT ;  /* 0x000000120e047212 */ /* 0x000fe600078e3cff */
[----:B------:R-:W-:Y:S04]  /*182d0*/  IMAD.WIDE.U32 R8, R3, -0x2daee0ad, RZ ;  /* 0xd2511f5303087825 */ /* 0x000fe800078e00ff */
[----:B------:R-:W-:Y:S01]  /*182e0*/  IMAD.WIDE.U32 R10, R4, -0x2daee0ad, RZ ;  /* 0xd2511f53040a7825 */ /* 0x000fe200078e00ff */
[----:B------:R-:W-:Y:S03]  /*182f0*/  LOP3.LUT R3, R32, R186, R9, 0x96, !PT ;  /* 0x000000ba20037212 */ /* 0x000fe600078e9609 */
[----:B------:R-:W-:Y:S01]  /*18300*/  IMAD.MOV.U32 R32, RZ, RZ, R23 ;  /* 0x000000ffff207224 */ /* 0x000fe200078e0017 */
[----:B------:R-:W-:Y:S01]  /*18310*/  LOP3.LUT R4, R187, R8, R11, 0x96, !PT ;  /* 0x00000008bb047212 */ /* 0x000fe200078e960b */
[----:B------:R-:W-:Y:S03]  /*18320*/  IMAD.WIDE.U32 R12, R3, -0x326172a9, RZ ;  /* 0xcd9e8d57030c7825 */ /* 0x000fe600078e00ff */
[----:B------:R-:W-:Y:S01]  /*18330*/  MOV R60, R32 ;  /* 0x00000020003c7202 */ /* 0x000fe20000000f00 */
[----:B------:R-:W-:Y:S01]  /*18340*/  IMAD.WIDE.U32 R186, R4, -0x326172a9, RZ ;  /* 0xcd9e8d5704ba7825 */ /* 0x000fe200078e00ff */
[----:B------:R-:W-:Y:S02]  /*18350*/  LOP3.LUT R3, R34, R180, R13, 0x96, !PT ;  /* 0x000000b422037212 */ /* 0x000fe400078e960d */
[----:B------:R-:W-:Y:S03]  /*18360*/  MOV R34, R24 ;  /* 0x0000001800227202 */ /* 0x000fe60000000f00 */
[----:B------:R-:W-:Y:S01]  /*18370*/  IMAD.WIDE.U32 R8, R3, -0x2daee0ad, RZ ;  /* 0xd2511f5303087825 */ /* 0x000fe200078e00ff */
[----:B------:R-:W-:Y:S03]  /*18380*/  LOP3.LUT R3, R185, R12, R187, 0x96, !PT ;  /* 0x0000000cb9037212 */ /* 0x000fe600078e96bb */
[----:B------:R-:W-:Y:S01]  /*18390*/  IMAD.MOV.U32 R105, RZ, RZ, R34 ;  /* 0x000000ffff697224 */ /* 0x000fe200078e0022 */
[----:B------:R-:W-:Y:S01]  /*183a0*/  LOP3.LUT R7, R184, R10, R9, 0x96, !PT ;  /* 0x0000000ab8077212 */ /* 0x000fe200078e9609 */
[----:B------:R-:W-:Y:S04]  /*183b0*/  IMAD.WIDE.U32 R184, R3, -0x2daee0ad, RZ ;  /* 0xd2511f5303b87825 */ /* 0x000fe800078e00ff */
[----:B------:R-:W-:Y:S01]  /*183c0*/  IMAD.WIDE.U32 R192, R7, -0x326172a9, RZ ;  /* 0xcd9e8d5707c07825 */ /* 0x000fe200078e00ff */
[----:B------:R-:W-:Y:S05]  /*183d0*/  LOP3.LUT R8, R54, R8, R185, 0x96, !PT ;  /* 0x0000000836087212 */ /* 0x000fea00078e96b9 */
[----:B------:R-:W-:Y:S05]  /*183e0*/  IMAD.WIDE.U32 R8, R8, -0x326172a9, RZ ;  /* 0xcd9e8d5708087825 */ /* 0x000fea00078e00ff */
[----:B------:R-:W-:Y:S02]  /*183f0*/  LOP3.LUT R3, R53, R192, R9, 0x96, !PT ;  /* 0x000000c035037212 */ /* 0x000fe400078e9609 */
[----:B------:R-:W-:Y:S02]  /*18400*/  MOV R9, R8 ;  /* 0x0000000800097202 */ /* 0x000fe40000000f00 */
[C---:B------:R-:W-:Y:S02]  /*18410*/  LOP3.LUT R4, R3.reuse, 0xffff, RZ, 0xc0, !PT ;  /* 0x0000ffff03047812 */ /* 0x040fe400078ec0ff */
[----:B------:R-:W-:Y:S02]  /*18420*/  LOP3.LUT R7, R3, 0xff, RZ, 0xc0, !PT ;  /* 0x000000ff03077812 */ /* 0x000fe400078ec0ff */
[----:B------:R-:W-:Y:S02]  /*18430*/  SHF.R.U32.HI R4, RZ, 0x8, R4 ;  /* 0x00000008ff047819 */ /* 0x000fe40000011604 */
[C---:B------:R-:W-:Y:S02]  /*18440*/  PRMT R10, R8.reuse, 0x7771, RZ ;  /* 0x00007771080a7816 */ /* 0x040fe400000000ff */
[----:B------:R-:W-:Y:S02]  /*18450*/  PRMT R185, R7, 0x5410, R4 ;  /* 0x0000541007b97816 */ /* 0x000fe40000000004 */
[C---:B------:R-:W-:Y:S02]  /*18460*/  PRMT R7, R8.reuse, 0x7773, RZ ;  /* 0x0000777308077816 */ /* 0x040fe400000000ff */
[----:B------:R-:W-:Y:S02]  /*18470*/  PRMT R4, R8, 0x7772, RZ ;  /* 0x0000777208047816 */ /* 0x000fe400000000ff */
[----:B------:R-:W-:Y:S02]  /*18480*/  MOV R192, R57 ;  /* 0x0000003900c07202 */ /* 0x000fe40000000f00 */
[----:B------:R-:W-:Y:S02]  /*18490*/  PRMT R48, R4, 0x5410, R7 ;  /* 0x0000541004307816 */ /* 0x000fe40000000007 */
[----:B------:R-:W-:Y:S02]  /*184a0*/  PRMT R4, R3, 0x7632, R4 ;  /* 0x0000763203047816 */ /* 0x000fe40000000004 */
[----:B------:R-:W-:Y:S02]  /*184b0*/  SHF.R.U32.HI R3, RZ, 0x18, R3 ;  /* 0x00000018ff037819 */ /* 0x000fe40000011603 */
[----:B------:R-:W-:Y:S04]  /*184c0*/  LOP3.LUT R4, R4, 0xff, RZ, 0xc0, !PT ;  /* 0x000000ff04047812 */ /* 0x000fe800078ec0ff */
[----:B------:R-:W-:Y:S01]  /*184d0*/  PRMT R187, R4, 0x5410, R3 ;  /* 0x0000541004bb7816 */ /* 0x000fe20000000003 */
[----:B------:R-:W-:Y:S01]  /*184e0*/  FMUL.FTZ R4, R2, UR4 ;  /* 0x0000000402047c20 */ /* 0x000fe20008410000 */
[----:B------:R-:W-:Y:S01]  /*184f0*/  LOP3.LUT R3, R9, 0xff, RZ, 0xc0, !PT ;  /* 0x000000ff09037812 */ /* 0x000fe200078ec0ff */
[----:B------:R-:W-:Y:S02]  /*18500*/  FMUL.FTZ R2, R6, UR4 ;  /* 0x0000000406027c20 */ /* 0x000fe40008410000 */
[----:B------:R-:W1:Y:S01]  /*18510*/  MUFU.EX2 R100, R4 ;  /* 0x0000000400647308 */ /* 0x000e620000000800 */
[----:B------:R-:W-:Y:S01]  /*18520*/  PRMT R44, R3, 0x5410, R10 ;  /* 0x00005410032c7816 */ /* 0x000fe2000000000a */
[----:B------:R-:W-:Y:S01]  /*18530*/  FMUL.FTZ R3, R0, UR4 ;  /* 0x0000000400037c20 */ /* 0x000fe20008410000 */
[----:B------:R-:W-:Y:S01]  /*18540*/  FMUL.FTZ R0, R5, UR4 ;  /* 0x0000000405007c20 */ /* 0x000fe20008410000 */
[----:B------:R-:W-:Y:S02]  /*18550*/  LOP3.LUT R5, R208, 0x120, R214, 0xf8, !PT ;  /* 0x00000120d0057812 */ /* 0x000fe400078ef8d6 */
[----:B------:R-:W-:Y:S01]  /*18560*/  MOV R208, R105 ;  /* 0x0000006900d07202 */ /* 0x000fe20000000f00 */
[----:B------:R-:W-:Y:S01]  /*18570*/  FFMA.FTZ R105, R194, UR4, -R182 ;  /* 0x00000004c2697c23 */ /* 0x000fe200080108b6 */
[----:B------:R-:W-:Y:S02]  /*18580*/  LEA R180, R5, UR5, 0x1 ;  /* 0x0000000505b47c11 */ /* 0x000fe4000f8e08ff */
[----:B------:R-:W2:Y:S03]  /*18590*/  MUFU.EX2 R3, R3 ;  /* 0x0000000300037308 */ /* 0x000ea60000000800 */
[----:B------:R-:W3:Y:S01]  /*185a0*/  LDSM.16.MT88.4 R20, [R180+0x9000] ;  /* 0x00900000b414783b */ /* 0x000ee20000004200 */
[----:B------:R-:W-:Y:S06]  /*185b0*/  VIADD R106, R180, 0x9020 ;  /* 0x00009020b46a7836 */ /* 0x000fec0000000000 */
[----:B------:R-:W4:Y:S01]  /*185c0*/  MUFU.EX2 R2, R2 ;  /* 0x0000000200027308 */ /* 0x000f220000000800 */
[C---:B-1----:R-:W-:Y:S01]  /*185d0*/  FMUL.FTZ R4, R100.reuse, R112 ;  /* 0x0000007064047220 */ /* 0x042fe20000410000 */
[C---:B------:R-:W-:Y:S01]  /*185e0*/  FMUL.FTZ R5, R100.reuse, R113 ;  /* 0x0000007164057220 */ /* 0x040fe20000410000 */
[C---:B------:R-:W-:Y:S01]  /*185f0*/  FMUL.FTZ R16, R100.reuse, R116 ;  /* 0x0000007464107220 */ /* 0x040fe20000410000 */
[C---:B------:R-:W-:Y:S01]  /*18600*/  FMUL.FTZ R17, R100.reuse, R117 ;  /* 0x0000007564117220 */ /* 0x040fe20000410000 */
[C---:B------:R-:W-:Y:S01]  /*18610*/  FMUL.FTZ R32, R100.reuse, R132 ;  /* 0x0000008464207220 */ /* 0x040fe20000410000 */
[----:B------:R-:W-:Y:S02]  /*18620*/  IMAD.MOV.U32 R132, RZ, RZ, R45 ;  /* 0x000000ffff847224 */ /* 0x000fe400078e002d */
[C---:B------:R-:W-:Y:S02]  /*18630*/  FMUL.FTZ R65, R100.reuse, R165 ;  /* 0x000000a564417220 */ /* 0x040fe40000410000 */
[----:B------:R-:W1:Y:S01]  /*18640*/  MUFU.EX2 R0, R0 ;  /* 0x0000000000007308 */ /* 0x000e620000000800 */
[C---:B--2---:R-:W-:Y:S01]  /*18650*/  FMUL.FTZ R6, R3.reuse, R114 ;  /* 0x0000007203067220 */ /* 0x044fe20000410000 */
[C---:B------:R-:W-:Y:S01]  /*18660*/  FMUL.FTZ R7, R3.reuse, R115 ;  /* 0x0000007303077220 */ /* 0x040fe20000410000 */
[C---:B------:R-:W-:Y:S01]  /*18670*/  FMUL.FTZ R67, R3.reuse, R167 ;  /* 0x000000a703437220 */ /* 0x040fe20000410000 */
[----:B------:R-:W-:Y:S01]  /*18680*/  LDSM.16.MT88.4 R112, [R180+0x9400] ;  /* 0x00940000b470783b */ /* 0x000fe20000004200 */
[C---:B------:R-:W-:Y:S01]  /*18690*/  FMUL.FTZ R68, R100.reuse, R68 ;  /* 0x0000004464447220 */ /* 0x040fe20000410000 */
[C---:B------:R-:W-:Y:S01]  /*186a0*/  FMUL.FTZ R69, R100.reuse, R69 ;  /* 0x0000004564457220 */ /* 0x040fe20000410000 */
[C---:B------:R-:W-:Y:S01]  /*186b0*/  FMUL.FTZ R80, R100.reuse, R80 ;  /* 0x0000005064507220 */ /* 0x040fe20000410000 */
[----:B------:R-:W-:Y:S01]  /*186c0*/  FMUL.FTZ R81, R100, R81 ;  /* 0x0000005164517220 */ /* 0x000fe20000410000 */
[C---:B----4-:R-:W-:Y:S01]  /*186d0*/  FMUL.FTZ R8, R2.reuse, R108 ;  /* 0x0000006c02087220 */ /* 0x050fe20000410000 */
[----:B------:R-:W-:Y:S01]  /*186e0*/  FMUL.FTZ R9, R2, R109 ;  /* 0x0000006d02097220 */ /* 0x000fe20000410000 */
[C---:B------:R-:W-:Y:S01]  /*186f0*/  FMUL.FTZ R84, R100.reuse, R84 ;  /* 0x0000005464547220 */ /* 0x040fe20000410000 */
[C---:B------:R-:W-:Y:S01]  /*18700*/  FMUL.FTZ R85, R100.reuse, R85 ;  /* 0x0000005564557220 */ /* 0x040fe20000410000 */
[C---:B------:R-:W-:Y:S01]  /*18710*/  FMUL.FTZ R96, R100.reuse, R96 ;  /* 0x0000006064607220 */ /* 0x040fe20000410000 */
[----:B------:R-:W-:Y:S01]  /*18720*/  FMUL.FTZ R97, R100, R97 ;  /* 0x0000006164617220 */ /* 0x000fe20000410000 */
[--C-:B------:R-:W-:Y:S01]  /*18730*/  HSET2.LE.AND R116, R229, R181.reuse, PT ;  /* 0x000000b5e5747233 */ /* 0x100fe20003803000 */
[C---:B------:R-:W-:Y:S01]  /*18740*/  FMUL.FTZ R18, R3.reuse, R118 ;  /* 0x0000007603127220 */ /* 0x040fe20000410000 */
[C---:B-1----:R-:W-:Y:S01]  /*18750*/  FMUL.FTZ R10, R0.reuse, R110 ;  /* 0x0000006e000a7220 */ /* 0x042fe20000410000 */
[C---:B------:R-:W-:Y:S01]  /*18760*/  FMUL.FTZ R11, R0.reuse, R111 ;  /* 0x0000006f000b7220 */ /* 0x040fe20000410000 */
[--C-:B------:R-:W-:Y:S01]  /*18770*/  HSET2.LE.AND R118, R228, R181.reuse, PT ;  /* 0x000000b5e4767233 */ /* 0x100fe20003803000 */
[----:B------:R-:W-:Y:S01]  /*18780*/  FMUL.FTZ R26, R0, R126 ;  /* 0x0000007e001a7220 */ /* 0x000fe20000410000 */
[----:B------:R-:W-:Y:S01]  /*18790*/  IMAD.MOV.U32 R126, RZ, RZ, R37 ;  /* 0x000000ffff7e7224 */ /* 0x000fe200078e0025 */
[--C-:B------:R-:W-:Y:S01]  /*187a0*/  HSET2.LE.AND R117, R225, R181.reuse, PT ;  /* 0x000000b5e1757233 */ /* 0x100fe20003803000 */
[C---:B------:R-:W-:Y:S01]  /*187b0*/  FMUL.FTZ R24, R2.reuse, R124 ;  /* 0x0000007c02187220 */ /* 0x040fe20000410000 */
[----:B------:R-:W-:Y:S02]  /*187c0*/  IMAD.MOV.U32 R124, RZ, RZ, R47 ;  /* 0x000000ffff7c7224 */ /* 0x000fe400078e002f */
[C---:B------:R-:W-:Y:S01]  /*187d0*/  FMUL.FTZ R25, R2.reuse, R125 ;  /* 0x0000007d02197220 */ /* 0x040fe20000410000 */
[----:B------:R-:W-:Y:S02]  /*187e0*/  IMAD.MOV.U32 R125, RZ, RZ, R46 ;  /* 0x000000ffff7d7224 */ /* 0x000fe400078e002e */
[C---:B------:R-:W-:Y:S01]  /*187f0*/  FMUL.FTZ R40, R2.reuse, R140 ;  /* 0x0000008c02287220 */ /* 0x040fe20000410000 */
[-C--:B---3--:R-:W-:Y:S01]  /*18800*/  HMMA.16816.F32.BF16 R4, R172, R20.reuse, R4 ;  /* 0x00000014ac04723c */ /* 0x088fe20000041804 */
[----:B------:R-:W-:Y:S04]  /*18810*/  MUFU.EX2 R225, R236 ;  /* 0x000000ec00e17308 */ /* 0x000fe80000000800 */
[----:B------:R-:W-:Y:S02]  /*18820*/  IMAD.MOV.U32 R140, RZ, RZ, R52 ;  /* 0x000000ffff8c7224 */ /* 0x000fe400078e0034 */
[C---:B------:R-:W-:Y:S01]  /*18830*/  FMUL.FTZ R50, R3.reuse, R150 ;  /* 0x0000009603327220 */ /* 0x040fe20000410000 */
[C---:B------:R-:W-:Y:S01]  /*18840*/  FMUL.FTZ R57, R2.reuse, R157 ;  /* 0x0000009d02397220 */ /* 0x040fe20000410000 */
[C---:B------:R-:W-:Y:S02]  /*18850*/  HMMA.16816.F32.BF16 R8, R176.reuse, R20, R8 ;  /* 0x00000014b008723c */ /* 0x040fe40000041808 */
[----:B------:R-:W-:Y:S02]  /*18860*/  MUFU.EX2 R229, R237 ;  /* 0x000000ed00e57308 */ /* 0x000fe40000000800 */
[C---:B------:R-:W-:Y:S01]  /*18870*/  FMUL.FTZ R12, R2.reuse, R120 ;  /* 0x00000078020c7220 */ /* 0x040fe20000410000 */
[----:B------:R-:W-:Y:S01]  /*18880*/  FMUL.FTZ R13, R2, R121 ;  /* 0x00000079020d7220 */ /* 0x000fe20000410000 */
[C---:B------:R-:W-:Y:S01]  /*18890*/  FMUL.FTZ R14, R0.reuse, R122 ;  /* 0x0000007a000e7220 */ /* 0x040fe20000410000 */
[----:B------:R-:W-:Y:S01]  /*188a0*/  FMUL.FTZ R15, R0, R123 ;  /* 0x0000007b000f7220 */ /* 0x000fe20000410000 */
[----:B------:R-:W-:Y:S02]  /*188b0*/  VIADD R20, R180, 0x9000 ;  /* 0x00009000b4147836 */ /* 0x000fe40000000000 */
[C---:B------:R-:W-:Y:S02]  /*188c0*/  FMUL.FTZ R21, R100.reuse, R129 ;  /* 0x0000008164157220 */ /* 0x040fe40000410000 */
[----:B------:R-:W-:Y:S01]  /*188d0*/  MUFU.EX2 R236, R222 ;  /* 0x000000de00ec7308 */ /* 0x000fe20000000800 */
[----:B------:R-:W-:Y:S02]  /*188e0*/  IMAD.MOV.U32 R129, RZ, RZ, R33 ;  /* 0x000000ffff817224 */ /* 0x000fe400078e0021 */
[----:B------:R-:W-:Y:S01]  /*188f0*/  FMUL.FTZ R33, R100, R133 ;  /* 0x0000008564217220 */ /* 0x000fe20000410000 */
[----:B------:R-:W-:Y:S01]  /*18900*/  @P3 VIADD R106, R20, 0xffffffe0 ;  /* 0xffffffe0146a3836 */ /* 0x000fe20000000000 */
[-C--:B------:R-:W-:Y:S03]  /*18910*/  HMMA.16816.F32.BF16 R12, R176, R22.reuse, R12 ;  /* 0x00000016b00c723c */ /* 0x080fe6000004180c */
[C---:B------:R-:W-:Y:S01]  /*18920*/  FMUL.FTZ R19, R3.reuse, R119 ;  /* 0x0000007703137220 */ /* 0x040fe20000410000 */
[----:B------:R-:W-:Y:S01]  /*18930*/  LDSM.16.MT88.4 R108, [R106+0x1000] ;  /* 0x001000006a6c783b */ /* 0x000fe20000004200 */
[C---:B------:R-:W-:Y:S01]  /*18940*/  FMUL.FTZ R20, R100.reuse, R128 ;  /* 0x0000008064147220 */ /* 0x040fe20000410000 */
[----:B------:R-:W-:Y:S02]  /*18950*/  IMAD.MOV.U32 R128, RZ, RZ, R48 ;  /* 0x000000ffff807224 */ /* 0x000fe400078e0030 */
[C---:B------:R-:W-:Y:S01]  /*18960*/  FMUL.FTZ R48, R100.reuse, R148 ;  /* 0x0000009464307220 */ /* 0x040fe20000410000 */
[----:B------:R-:W-:Y:S02]  /*18970*/  IMAD.MOV.U32 R123, RZ, RZ, R44 ;  /* 0x000000ffff7b7224 */ /* 0x000fe400078e002c */
[C---:B------:R-:W-:Y:S01]  /*18980*/  FMUL.FTZ R70, R3.reuse, R70 ;  /* 0x0000004603467220 */ /* 0x040fe20000410000 */
[C---:B------:R-:W-:Y:S04]  /*18990*/  HMMA.16816.F32.BF16 R16, R172.reuse, R22, R16 ;  /* 0x00000016ac10723c */ /* 0x040fe80000041810 */
[C---:B------:R-:W-:Y:S01]  /*189a0*/  FMUL.FTZ R23, R3.reuse, R131 ;  /* 0x0000008303177220 */ /* 0x040fe20000410000 */
[----:B------:R-:W-:Y:S01]  /*189b0*/  MOV R131, R36 ;  /* 0x0000002400837202 */ /* 0x000fe20000000f00 */
[C---:B------:R-:W-:Y:S01]  /*189c0*/  FMUL.FTZ R22, R3.reuse, R130 ;  /* 0x0000008203167220 */ /* 0x040fe20000410000 */
[----:B------:R-:W1:Y:S01]  /*189d0*/  LDSM.16.MT88.4 R36, [R106] ;  /* 0x000000006a24783b */ /* 0x000e620000004200 */
[----:B------:R-:W-:Y:S02]  /*189e0*/  IMAD.MOV.U32 R130, RZ, RZ, R27 ;  /* 0x000000ffff827224 */ /* 0x000fe400078e001b */
[C---:B------:R-:W-:Y:S01]  /*189f0*/  FMUL.FTZ R71, R3.reuse, R71 ;  /* 0x0000004703477220 */ /* 0x040fe20000410000 */
[----:B------:R-:W-:Y:S02]  /*18a00*/  IMAD.MOV.U32 R133, RZ, RZ, R51 ;  /* 0x000000ffff857224 */ /* 0x000fe400078e0033 */
[C---:B------:R-:W-:Y:S01]  /*18a10*/  FMUL.FTZ R51, R3.reuse, R151 ;  /* 0x0000009703337220 */ /* 0x040fe20000410000 */
[----:B------:R-:W-:Y:S02]  /*18a20*/  IMAD.MOV.U32 R122, RZ, RZ, R49 ;  /* 0x000000ffff7a7224 */ /* 0x000fe400078e0031 */
[----:B------:R-:W-:Y:S01]  /*18a30*/  FMUL.FTZ R49, R100, R149 ;  /* 0x0000009564317220 */ /* 0x000fe20000410000 */
[----:B------:R-:W-:Y:S02]  /*18a40*/  IMAD.MOV.U32 R121, RZ, RZ, R61 ;  /* 0x000000ffff797224 */ /* 0x000fe400078e003d */
[C---:B------:R-:W-:Y:S01]  /*18a50*/  FMUL.FTZ R61, R2.reuse, R169 ;  /* 0x000000a9023d7220 */ /* 0x040fe20000410000 */
[----:B------:R-:W-:Y:S02]  /*18a60*/  IMAD.MOV.U32 R120, RZ, RZ, R66 ;  /* 0x000000ffff787224 */ /* 0x000fe400078e0042 */
        /* <DEDUP_REMOVED lines=11> */
[----:B------:R-:W-:Y:S01]  /*18b20*/  LOP3.LUT R119, R231, 0xff00ff, RZ, 0xc0, !PT ;  /* 0x00ff00ffe7777812 */ /* 0x000fe200078ec0ff */
[----:B------:R-:W-:Y:S01]  /*18b30*/  FMUL.FTZ R27, R0, R127 ;  /* 0x0000007f001b7220 */ /* 0x000fe20000410000 */
[----:B------:R-:W-:Y:S01]  /*18b40*/  MOV R127, R64 ;  /* 0x00000040007f7202 */ /* 0x000fe20000000f00 */
[----:B------:R-:W-:Y:S01]  /*18b50*/  FMUL.FTZ R64, R100, R164 ;  /* 0x000000a464407220 */ /* 0x000fe20000410000 */
[C---:B------:R-:W-:Y:S01]  /*18b60*/  FMUL.FTZ R28, R2.reuse, R136 ;  /* 0x00000088021c7220 */ /* 0x040fe20000410000 */
[----:B------:R-:W-:Y:S01]  /*18b70*/  LDSM.16.MT88.4 R164, [R106+0x1c00] ;  /* 0x001c00006aa4783b */ /* 0x000fe20000004200 */
[--C-:B------:R-:W-:Y:S01]  /*18b80*/  HSET2.LE.AND R119, R119, R181.reuse, PT ;  /* 0x000000b577777233 */ /* 0x100fe20003803000 */
[----:B------:R-:W-:Y:S01]  /*18b90*/  FMUL.FTZ R29, R2, R137 ;  /* 0x00000089021d7220 */ /* 0x000fe20000410000 */
[C---:B------:R-:W-:Y:S01]  /*18ba0*/  FMUL.FTZ R30, R0.reuse, R138 ;  /* 0x0000008a001e7220 */ /* 0x040fe20000410000 */
[----:B------:R-:W-:Y:S01]  /*18bb0*/  MOV R138, R239 ;  /* 0x000000ef008a7202 */ /* 0x000fe20000000f00 */
[----:B------:R-:W-:Y:S01]  /*18bc0*/  FMUL.FTZ R31, R0, R139 ;  /* 0x0000008b001f7220 */ /* 0x000fe20000410000 */
[C---:B------:R-:W-:Y:S01]  /*18bd0*/  FMUL.FTZ R34, R3.reuse, R134 ;  /* 0x0000008603227220 */ /* 0x040fe20000410000 */
[----:B------:R-:W-:Y:S01]  /*18be0*/  MOV R134, R35 ;  /* 0x0000002300867202 */ /* 0x000fe20000000f00 */
[C---:B------:R-:W-:Y:S01]  /*18bf0*/  FMUL.FTZ R35, R3.reuse, R135 ;  /* 0x0000008703237220 */ /* 0x040fe20000410000 */
[C---:B------:R-:W-:Y:S01]  /*18c00*/  FFMA.FTZ R135, R2.reuse, R238, R188 ;  /* 0x000000ee02877223 */ /* 0x040fe200000100bc */
[----:B------:R-:W-:Y:S01]  /*18c10*/  FMUL.FTZ R41, R2, R141 ;  /* 0x0000008d02297220 */ /* 0x000fe20000410000 */
[C---:B------:R-:W-:Y:S01]  /*18c20*/  FMUL.FTZ R42, R0.reuse, R142 ;  /* 0x0000008e002a7220 */ /* 0x040fe20000410000 */
[----:B------:R-:W-:Y:S01]  /*18c30*/  FMUL.FTZ R43, R0, R143 ;  /* 0x0000008f002b7220 */ /* 0x000fe20000410000 */
[C---:B------:R-:W-:Y:S01]  /*18c40*/  FMUL.FTZ R44, R2.reuse, R152 ;  /* 0x00000098022c7220 */ /* 0x040fe20000410000 */
[-C--:B-1----:R-:W-:Y:S03]  /*18c50*/  HMMA.16816.F32.BF16 R20, R172, R36.reuse, R20 ;  /* 0x00000024ac14723c */ /* 0x082fe60000041814 */
[----:B------:R-:W-:Y:S01]  /*18c60*/  FMUL.FTZ R45, R2, R153 ;  /* 0x00000099022d7220 */ /* 0x000fe20000410000 */
[C---:B------:R-:W-:Y:S01]  /*18c70*/  FMUL.FTZ R46, R0.reuse, R154 ;  /* 0x0000009a002e7220 */ /* 0x040fe20000410000 */
[C---:B------:R-:W-:Y:S01]  /*18c80*/  FMUL.FTZ R47, R0.reuse, R155 ;  /* 0x0000009b002f7220 */ /* 0x040fe20000410000 */
[----:B------:R-:W-:Y:S02]  /*18c90*/  IMAD.MOV.U32 R142, RZ, RZ, R58 ;  /* 0x000000ffff8e7224 */ /* 0x000fe400078e003a */
[----:B------:R-:W-:Y:S01]  /*18ca0*/  FMUL.FTZ R58, R0, R158 ;  /* 0x0000009e003a7220 */ /* 0x000fe20000410000 */
[C---:B------:R-:W-:Y:S04]  /*18cb0*/  HMMA.16816.F32.BF16 R24, R176.reuse, R36, R24 ;  /* 0x00000024b018723c */ /* 0x040fe80000041818 */
[C---:B------:R-:W-:Y:S01]  /*18cc0*/  FMUL.FTZ R36, R100.reuse, R144 ;  /* 0x0000009064247220 */ /* 0x040fe20000410000 */
[----:B------:R-:W-:Y:S01]  /*18cd0*/  FMUL.FTZ R37, R100, R145 ;  /* 0x0000009164257220 */ /* 0x000fe20000410000 */
[----:B------:R-:W-:Y:S01]  /*18ce0*/  IMAD.MOV.U32 R148, RZ, RZ, R142 ;  /* 0x000000ffff947224 */ /* 0x000fe200078e008e */
[----:B------:R-:W-:Y:S01]  /*18cf0*/  MOV R136, R249 ;  /* 0x000000f900887202 */ /* 0x000fe20000000f00 */
[-C--:B------:R-:W-:Y:S03]  /*18d00*/  HMMA.16816.F32.BF16 R28, R176, R38.reuse, R28 ;  /* 0x00000026b01c723c */ /* 0x080fe6000004181c */
[----:B------:R-:W-:Y:S02]  /*18d10*/  IMAD.MOV.U32 R150, RZ, RZ, R148 ;  /* 0x000000ffff967224 */ /* 0x000fe400078e0094 */
[C---:B------:R-:W-:Y:S01]  /*18d20*/  FMUL.FTZ R86, R3.reuse, R86 ;  /* 0x0000005603567220 */ /* 0x040fe20000410000 */
[----:B------:R-:W-:Y:S02]  /*18d30*/  IMAD.MOV.U32 R143, RZ, RZ, R59 ;  /* 0x000000ffff8f7224 */ /* 0x000fe400078e003b */
[C---:B------:R-:W-:Y:S01]  /*18d40*/  FMUL.FTZ R59, R0.reuse, R159 ;  /* 0x0000009f003b7220 */ /* 0x040fe20000410000 */
[----:B------:R-:W-:Y:S01]  /*18d50*/  IMAD.MOV.U32 R144, RZ, RZ, R63 ;  /* 0x000000ffff907224 */ /* 0x000fe200078e003f */
[C---:B------:R-:W-:Y:S04]  /*18d60*/  HMMA.16816.F32.BF16 R32, R172.reuse, R38, R32 ;  /* 0x00000026ac20723c */ /* 0x040fe80000041820 */
[C---:B------:R-:W-:Y:S01]  /*18d70*/  FMUL.FTZ R39, R3.reuse, R147 ;  /* 0x0000009303277220 */ /* 0x040fe20000410000 */
[----:B------:R-:W-:Y:S02]  /*18d80*/  IMAD.MOV.U32 R147, RZ, RZ, R55 ;  /* 0x000000ffff937224 */ /* 0x000fe400078e0037 */
[C---:B------:R-:W-:Y:S01]  /*18d90*/  FMUL.FTZ R38, R3.reuse, R146 ;  /* 0x0000009203267220 */ /* 0x040fe20000410000 */
[----:B------:R-:W1:Y:S01]  /*18da0*/  LDSM.16.MT88.4 R52, [R180+0xa000] ;  /* 0x00a00000b434783b */ /* 0x000e620000004200 */
[----:B------:R-:W-:Y:S01]  /*18db0*/  FMUL.FTZ R63, R0, R171 ;  /* 0x000000ab003f7220 */ /* 0x000fe20000410000 */
[----:B------:R-:W-:Y:S02]  /*18dc0*/  IMAD.MOV.U32 R149, RZ, RZ, R143 ;  /* 0x000000ffff957224 */ /* 0x000fe400078e008f */
[----:B------:R-:W-:Y:S01]  /*18dd0*/  FMUL.FTZ R87, R3, R87 ;  /* 0x0000005703577220 */ /* 0x000fe20000410000 */
[----:B------:R-:W-:Y:S02]  /*18de0*/  IMAD.MOV.U32 R146, RZ, RZ, R56 ;  /* 0x000000ffff927224 */ /* 0x000fe400078e0038 */
[C---:B------:R-:W-:Y:S01]  /*18df0*/  FMUL.FTZ R56, R2.reuse, R156 ;  /* 0x0000009c02387220 */ /* 0x040fe20000410000 */
[----:B------:R-:W-:Y:S01]  /*18e00*/  IMAD.MOV.U32 R145, RZ, RZ, R60 ;  /* 0x000000ffff917224 */ /* 0x000fe200078e003c */
[----:B------:R-:W-:Y:S01]  /*18e10*/  MOV R151, R149 ;  /* 0x0000009500977202 */ /* 0x000fe20000000f00 */
[----:B------:R-:W-:Y:S01]  /*18e20*/  FMUL.FTZ R60, R2, R168 ;  /* 0x000000a8023c7220 */ /* 0x000fe20000410000 */
[----:B------:R-:W-:Y:S02]  /*18e30*/  IMAD.MOV.U32 R154, RZ, RZ, R62 ;  /* 0x000000ffff9a7224 */ /* 0x000fe400078e003e */
[----:B------:R-:W-:Y:S01]  /*18e40*/  FMUL.FTZ R62, R0, R170 ;  /* 0x000000aa003e7220 */ /* 0x000fe20000410000 */
[----:B------:R-:W-:Y:S02]  /*18e50*/  IMAD.MOV.U32 R137, RZ, RZ, R246 ;  /* 0x000000ffff897224 */ /* 0x000fe400078e00f6 */
[C---:B------:R-:W-:Y:S01]  /*18e60*/  FMUL.FTZ R88, R2.reuse, R88 ;  /* 0x0000005802587220 */ /* 0x040fe20000410000 */
[----:B------:R2:W-:Y:S01]  /*18e70*/  MUFU.EX2 R246, R105 ;  /* 0x0000006900f67308 */ /* 0x0005e20000000800 */
[C---:B------:R-:W-:Y:S01]  /*18e80*/  FMUL.FTZ R89, R2.reuse, R89 ;  /* 0x0000005902597220 */ /* 0x040fe20000410000 */
[C---:B------:R-:W-:Y:S01]  /*18e90*/  FMUL.FTZ R92, R2.reuse, R92 ;  /* 0x0000005c025c7220 */ /* 0x040fe20000410000 */
[----:B------:R-:W-:Y:S01]  /*18ea0*/  FMUL.FTZ R93, R2, R93 ;  /* 0x0000005d025d7220 */ /* 0x000fe20000410000 */
[----:B------:R-:W-:Y:S01]  /*18eb0*/  F2FP.BF16.F32.PACK_AB R2, R247, R243 ;  /* 0x000000f3f702723e */ /* 0x000fe200000010ff */
[C---:B------:R-:W-:Y:S01]  /*18ec0*/  FMUL.FTZ R90, R0.reuse, R90 ;  /* 0x0000005a005a7220 */ /* 0x040fe20000410000 */
[C---:B------:R-:W-:Y:S01]  /*18ed0*/  FMUL.FTZ R91, R0.reuse, R91 ;  /* 0x0000005b005b7220 */ /* 0x040fe20000410000 */
[----:B------:R-:W-:Y:S01]  /*18ee0*/  FMUL.FTZ R94, R0, R94 ;  /* 0x0000005e005e7220 */ /* 0x000fe20000410000 */
[----:B------:R-:W-:Y:S01]  /*18ef0*/  LOP3.LUT R118, R2, R118, RZ, 0xc0, !PT ;  /* 0x0000007602767212 */ /* 0x000fe200078ec0ff */
[--C-:B------:R-:W-:Y:S01]  /*18f00*/  FFMA.FTZ R2, R207, UR4, -R183.reuse ;  /* 0x00000004cf027c23 */ /* 0x100fe200080108b7 */
[----:B------:R-:W-:Y:S01]  /*18f10*/  FMUL.FTZ R95, R0, R95 ;  /* 0x0000005f005f7220 */ /* 0x000fe20000410000 */
[----:B------:R-:W-:Y:S02]  /*18f20*/  IMAD.MOV.U32 R139, RZ, RZ, R240 ;  /* 0x000000ffff8b7224 */ /* 0x000fe400078e00f0 */
[C---:B------:R-:W-:Y:S01]  /*18f30*/  FMUL.FTZ R98, R3.reuse, R98 ;  /* 0x0000006203627220 */ /* 0x040fe20000410000 */
[----:B------:R3:W-:Y:S01]  /*18f40*/  MUFU.EX2 R239, R2 ;  /* 0x0000000200ef7308 */ /* 0x0007e20000000800 */
[----:B------:R-:W-:Y:S02]  /*18f50*/  IMAD.MOV.U32 R153, RZ, RZ, R200 ;  /* 0x000000ffff997224 */ /* 0x000fe400078e00c8 */
[----:B------:R-:W-:Y:S01]  /*18f60*/  FMUL.FTZ R99, R3, R99 ;  /* 0x0000006303637220 */ /* 0x000fe20000410000 */
[----:B------:R-:W-:Y:S02]  /*18f70*/  IMAD.MOV.U32 R141, RZ, RZ, R250 ;  /* 0x000000ffff8d7224 */ /* 0x000fe400078e00fa */
[----:B--2---:R-:W-:Y:S01]  /*18f80*/  FFMA.FTZ R105, R195, UR4, -R182 ;  /* 0x00000004c3697c23 */ /* 0x004fe200080108b6 */
[----:B------:R-:W-:Y:S03]  /*18f90*/  MOV R152, R244 ;  /* 0x000000f400987202 */ /* 0x000fe60000000f00 */
[----:B------:R-:W-:Y:S01]  /*18fa0*/  MUFU.EX2 R200, R107 ;  /* 0x0000006b00c87308 */ /* 0x000fe20000000800 */
[-C--:B-1----:R-:W-:Y:S09]  /*18fb0*/  HMMA.16816.F32.BF16 R36, R172, R52.reuse, R36 ;  /* 0x00000034ac24723c */ /* 0x082ff20000041824 */
[----:B------:R1:W2:Y:S01]  /*18fc0*/  MUFU.EX2 R250, R105 ;  /* 0x0000006900fa7308 */ /* 0x0002a20000000800 */
[----:B---3--:R-:W-:Y:S04]  /*18fd0*/  F2FP.BF16.F32.PACK_AB R2, R241, R202 ;  /* 0x000000caf102723e */ /* 0x008fe800000010ff */
[----:B------:R-:W-:Y:S01]  /*18fe0*/  LOP3.LUT R116, R2, R116, RZ, 0xc0, !PT ;  /* 0x0000007402747212 */ /* 0x000fe200078ec0ff */
[C---:B------:R-:W-:Y:S04]  /*18ff0*/  HMMA.16816.F32.BF16 R40, R176.reuse, R52, R40 ;  /* 0x00000034b028723c */ /* 0x040fe80000041828 */
[----:B------:R3:W-:Y:S01]  /*19000*/  MUFU.EX2 R231, R154 ;  /* 0x0000009a00e77308 */ /* 0x0007e20000000800 */
[C---:B------:R-:W-:Y:S01]  /*19010*/  FMUL.FTZ R52, R100.reuse, R160 ;  /* 0x000000a064347220 */ /* 0x040fe20000410000 */
[----:B------:R-:W-:Y:S02]  /*19020*/  FMUL.FTZ R53, R100, R161 ;  /* 0x000000a164357220 */ /* 0x000fe40000410000 */
[-C--:B------:R-:W-:Y:S03]  /*19030*/  HMMA.16816.F32.BF16 R44, R176, R54.reuse, R44 ;  /* 0x00000036b02c723c */ /* 0x080fe6000004182c */
[----:B-1----:R-:W-:Y:S01]  /*19040*/  FFMA.FTZ R105, R196, UR4, -R183 ;  /* 0x00000004c4697c23 */ /* 0x002fe200080108b7 */
[----:B--2---:R-:W-:Y:S03]  /*19050*/  F2FP.BF16.F32.PACK_AB R2, R250, R246 ;  /* 0x000000f6fa02723e */ /* 0x004fe600000010ff */
[----:B------:R1:W-:Y:S01]  /*19060*/  MUFU.EX2 R244, R105 ;  /* 0x0000006900f47308 */ /* 0x0003e20000000800 */
[C---:B------:R-:W-:Y:S04]  /*19070*/  HMMA.16816.F32.BF16 R48, R172.reuse, R54, R48 ;  /* 0x00000036ac30723c */ /* 0x040fe80000041830 */
[C---:B------:R-:W-:Y:S01]  /*19080*/  FMUL.FTZ R54, R3.reuse, R162 ;  /* 0x000000a203367220 */ /* 0x040fe20000410000 */
[----:B------:R-:W-:Y:S01]  /*19090*/  FMUL.FTZ R55, R3, R163 ;  /* 0x000000a303377220 */ /* 0x000fe20000410000 */
[----:B---3--:R-:W-:Y:S01]  /*190a0*/  MOV R154, R153 ;  /* 0x00000099009a7202 */ /* 0x008fe20000000f00 */
[----:B------:R-:W-:Y:S02]  /*190b0*/  IMAD.MOV.U32 R153, RZ, RZ, R152 ;  /* 0x000000ffff997224 */ /* 0x000fe400078e0098 */
[----:B------:R-:W-:Y:S02]  /*190c0*/  IMAD.MOV.U32 R152, RZ, RZ, R141 ;  /* 0x000000ffff987224 */ /* 0x000fe400078e008d */
[----:B------:R-:W-:Y:S01]  /*190d0*/  IMAD.MOV.U32 R141, RZ, RZ, R140 ;  /* 0x000000ffff8d7224 */ /* 0x000fe200078e008c */
[-C--:B------:R-:W-:Y:S03]  /*190e0*/  HMMA.16816.F32.BF16 R52, R172, R108.reuse, R52 ;  /* 0x0000006cac34723c */ /* 0x080fe60000041834 */
[----:B------:R-:W-:Y:S01]  /*190f0*/  MOV R140, R147 ;  /* 0x00000093008c7202 */ /* 0x000fe20000000f00 */
[----:B-1----:R-:W-:Y:S01]  /*19100*/  FFMA.FTZ R105, R197, UR4, -R183 ;  /* 0x00000004c5697c23 */ /* 0x002fe200080108b7 */
[----:B------:R-:W-:Y:S02]  /*19110*/  IMAD.MOV.U32 R147, RZ, RZ, R146 ;  /* 0x000000ffff937224 */ /* 0x000fe400078e0092 */
[----:B------:R-:W-:Y:S01]  /*19120*/  IMAD.MOV.U32 R146, RZ, RZ, R145 ;  /* 0x000000ffff927224 */ /* 0x000fe200078e0091 */
[C---:B------:R-:W-:Y:S01]  /*19130*/  HMMA.16816.F32.BF16 R56, R176.reuse, R108, R56 ;  /* 0x0000006cb038723c */ /* 0x040fe20000041838 */
[----:B------:R1:W2:Y:S03]  /*19140*/  MUFU.EX2 R249, R105 ;  /* 0x0000006900f97308 */ /* 0x0002a60000000800 */
[----:B------:R-:W-:Y:S01]  /*19150*/  IMAD.MOV.U32 R145, RZ, RZ, R144 ;  /* 0x000000ffff917224 */ /* 0x000fe200078e0090 */
[----:B------:R-:W-:Y:S01]  /*19160*/  MOV R144, R134 ;  /* 0x0000008600907202 */ /* 0x000fe20000000f00 */
[----:B------:R-:W-:Y:S02]  /*19170*/  IMAD.MOV.U32 R134, RZ, RZ, R223 ;  /* 0x000000ffff867224 */ /* 0x000fe400078e00df */
[-C--:B------:R-:W-:Y:S01]  /*19180*/  HMMA.16816.F32.BF16 R60, R176, R110.reuse, R60 ;  /* 0x0000006eb03c723c */ /* 0x080fe2000004183c */
[----:B------:R3:W5:Y:S07]  /*19190*/  LDL.LU R223, [R1+0xa4] ;  /* 0x0000a40001df7983 */ /* 0x00076e0000300800 */
[C---:B------:R-:W-:Y:S01]  /*191a0*/  HMMA.16816.F32.BF16 R64, R172.reuse, R110, R64 ;  /* 0x0000006eac40723c */ /* 0x040fe20000041840 */
[----:B------:R-:W4:Y:S03]  /*191b0*/  LDSM.16.MT88.4 R108, [R180+0xb000] ;  /* 0x00b00000b46c783b */ /* 0x000f260000004200 */
[----:B-1----:R-:W-:Y:S04]  /*191c0*/  FFMA.FTZ R105, R199, UR4, -R182 ;  /* 0x00000004c7697c23 */ /* 0x002fe800080108b6 */
[----:B------:R1:W3:Y:S02]  /*191d0*/  MUFU.EX2 R240, R105 ;  /* 0x0000006900f07308 */ /* 0x0002e40000000800 */
[----:B-1----:R-:W-:Y:S08]  /*191e0*/  FFMA.FTZ R105, R203, UR4, -R183 ;  /* 0x00000004cb697c23 */ /* 0x002ff000080108b7 */
[----:B------:R1:W3:Y:S01]  /*191f0*/  MUFU.EX2 R238, R105 ;  /* 0x0000006900ee7308 */ /* 0x0002e20000000800 */
[-C--:B----4-:R-:W-:Y:S03]  /*19200*/  HMMA.16816.F32.BF16 R68, R172, R108.reuse, R68 ;  /* 0x0000006cac44723c */ /* 0x090fe60000041844 */
[----:B-1----:R-:W-:Y:S05]  /*19210*/  F2FP.BF16.F32.PACK_AB R105, R248, R245 ;  /* 0x000000f5f869723e */ /* 0x002fea00000010ff */
[C---:B------:R-:W-:Y:S04]  /*19220*/  HMMA.16816.F32.BF16 R72, R176.reuse, R108, R72 ;  /* 0x0000006cb048723c */ /* 0x040fe80000041848 */
[----:B------:R-:W-:Y:S02]  /*19230*/  LOP3.LUT R119, R105, R119, RZ, 0xc0, !PT ;  /* 0x0000007769777212 */ /* 0x000fe400078ec0ff */
[----:B------:R-:W-:Y:S02]  /*19240*/  F2FP.BF16.F32.PACK_AB R105, R242, R201 ;  /* 0x000000c9f269723e */ /* 0x000fe400000010ff */
[-C--:B------:R-:W-:Y:S03]  /*19250*/  HMMA.16816.F32.BF16 R76, R176, R110.reuse, R76 ;  /* 0x0000006eb04c723c */ /* 0x080fe6000004184c */
[----:B------:R-:W-:Y:S02]  /*19260*/  LOP3.LUT R117, R105, R117, RZ, 0xc0, !PT ;  /* 0x0000007569757212 */ /* 0x000fe400078ec0ff */
[----:B--2---:R-:W-:Y:S03]  /*19270*/  F2FP.BF16.F32.PACK_AB R105, R249, R244 ;  /* 0x000000f4f969723e */ /* 0x004fe600000010ff */
[C---:B------:R-:W-:Y:S01]  /*19280*/  HMMA.16816.F32.BF16 R80, R172.reuse, R110, R80 ;  /* 0x0000006eac50723c */ /* 0x040fe20000041850 */
[----:B------:R-:W1:Y:S07]  /*19290*/  LDSM.16.MT88.4 R108, [R106+0x2000] ;  /* 0x002000006a6c783b */ /* 0x000e6e0000004200 */
[-C--:B-1----:R-:W-:Y:S08]  /*192a0*/  HMMA.16816.F32.BF16 R84, R172, R108.reuse, R84 ;  /* 0x0000006cac54723c */ /* 0x082ff00000041854 */
[C---:B------:R-:W-:Y:S04]  /*192b0*/  HMMA.16816.F32.BF16 R88, R176.reuse, R108, R88 ;  /* 0x0000006cb058723c */ /* 0x040fe80000041858 */
[--C-:B------:R-:W-:Y:S02]  /*192c0*/  HSET2.LE.AND R108, R230, R181.reuse, PT ;  /* 0x000000b5e66c7233 */ /* 0x100fe40003803000 */
[--C-:B------:R-:W-:Y:S01]  /*192d0*/  HSET2.LE.AND R109, R206, R181.reuse, PT ;  /* 0x000000b5ce6d7233 */ /* 0x100fe20003803000 */
[----:B------:R1:W-:Y:S01]  /*192e0*/  MUFU.EX2 R230, R154 ;  /* 0x0000009a00e67308 */ /* 0x0003e20000000800 */
[-C--:B------:R-:W-:Y:S08]  /*192f0*/  HMMA.16816.F32.BF16 R92, R176, R110.reuse, R92 ;  /* 0x0000006eb05c723c */ /* 0x080ff0000004185c */
[----:B------:R-:W-:Y:S04]  /*19300*/  HMMA.16816.F32.BF16 R96, R172, R110, R96 ;  /* 0x0000006eac60723c */ /* 0x000fe80000041860 */
[--C-:B------:R-:W-:Y:S02]  /*19310*/  HSET2.LE.AND R110, R232, R181.reuse, PT ;  /* 0x000000b5e86e7233 */ /* 0x100fe40003803000 */
[----:B------:R-:W-:Y:S01]  /*19320*/  LOP3.LUT R111, R234, 0xff00ff, RZ, 0xc0, !PT ;  /* 0x00ff00ffea6f7812 */ /* 0x000fe200078ec0ff */
[----:B-1----:R-:W-:Y:S02]  /*19330*/  IMAD.MOV.U32 R154, RZ, RZ, R153 ;  /* 0x000000ffff9a7224 */ /* 0x002fe400078e0099 */
[----:B------:R-:W-:Y:S01]  /*19340*/  LOP3.LUT R110, R2, R110, RZ, 0xc0, !PT ;  /* 0x0000006e026e7212 */ /* 0x000fe200078ec0ff */
[----:B------:R-:W-:Y:S01]  /*19350*/  IMAD.MOV.U32 R153, RZ, RZ, R152 ;  /* 0x000000ffff997224 */ /* 0x000fe200078e0098 */
[----:B---3--:R-:W-:Y:S01]  /*19360*/  F2FP.BF16.F32.PACK_AB R2, R240, R200 ;  /* 0x000000c8f002723e */ /* 0x008fe200000010ff */
[----:B------:R-:W-:Y:S01]  /*19370*/  IMAD.MOV.U32 R155, RZ, RZ, R154 ;  /* 0x000000ffff9b7224 */ /* 0x000fe200078e009a */
[----:B------:R-:W-:Y:S01]  /*19380*/  MOV R152, R141 ;  /* 0x0000008d00987202 */ /* 0x000fe20000000f00 */
[----:B------:R-:W-:Y:S01]  /*19390*/  IMAD.MOV.U32 R141, RZ, RZ, R140 ;  /* 0x000000ffff8d7224 */ /* 0x000fe200078e008c */
[----:B------:R-:W-:Y:S01]  /*193a0*/  LOP3.LUT R108, R2, R108, RZ, 0xc0, !PT ;  /* 0x0000006c026c7212 */ /* 0x000fe200078ec0ff */
[----:B------:R-:W-:Y:S01]  /*193b0*/  IMAD.MOV.U32 R140, RZ, RZ, R147 ;  /* 0x000000ffff8c7224 */ /* 0x000fe200078e0093 */
[----:B------:R-:W2:Y:S01]  /*193c0*/  LDL.LU R2, [R1+0x40] ;  /* 0x0000400001027983 */ /* 0x000ea20000300800 */
[----:B------:R-:W-:Y:S01]  /*193d0*/  IMAD.MOV.U32 R147, RZ, RZ, R146 ;  /* 0x000000ffff937224 */ /* 0x000fe200078e0092 */
[----:B------:R-:W-:Y:S01]  /*193e0*/  MOV R146, R145 ;  /* 0x0000009100927202 */ /* 0x000fe20000000f00 */
[----:B------:R-:W-:Y:S01]  /*193f0*/  IMAD.MOV.U32 R145, RZ, RZ, R144 ;  /* 0x000000ffff917224 */ /* 0x000fe200078e0090 */
[----:B------:R1:W-:Y:S01]  /*19400*/  MUFU.EX2 R232, R155 ;  /* 0x0000009b00e87308 */ /* 0x0003e20000000800 */
[----:B------:R-:W-:Y:S01]  /*19410*/  IMAD.MOV.U32 R144, RZ, RZ, R134 ;  /* 0x000000ffff907224 */ /* 0x000fe200078e0086 */
[----:B------:R-:W-:Y:S01]  /*19420*/  MOV R154, R153 ;  /* 0x00000099009a7202 */ /* 0x000fe20000000f00 */
[----:B------:R-:W-:Y:S01]  /*19430*/  IMAD.MOV.U32 R153, RZ, RZ, R152 ;  /* 0x000000ffff997224 */ /* 0x000fe200078e0098 */
[--C-:B------:R-:W-:Y:S01]  /*19440*/  HSET2.LE.AND R111, R111, R181.reuse, PT ;  /* 0x000000b56f6f7233 */ /* 0x100fe20003803000 */
[----:B------:R-:W-:Y:S02]  /*19450*/  IMAD.MOV.U32 R152, RZ, RZ, R141 ;  /* 0x000000ffff987224 */ /* 0x000fe400078e008d */
[----:B------:R-:W-:Y:S01]  /*19460*/  IMAD.MOV.U32 R141, RZ, RZ, R140 ;  /* 0x000000ffff8d7224 */ /* 0x000fe200078e008c */
[----:B------:R-:W-:Y:S01]  /*19470*/  MOV R140, R147 ;  /* 0x00000093008c7202 */ /* 0x000fe20000000f00 */
[----:B------:R-:W-:Y:S01]  /*19480*/  IMAD.MOV.U32 R147, RZ, RZ, R146 ;  /* 0x000000ffff937224 */ /* 0x000fe200078e0092 */
[----:B------:R-:W-:Y:S01]  /*19490*/  LOP3.LUT R111, R105, R111, RZ, 0xc0, !PT ;  /* 0x0000006f696f7212 */ /* 0x000fe200078ec0ff */
[----:B------:R-:W-:Y:S01]  /*194a0*/  IMAD.MOV.U32 R146, RZ, RZ, R145 ;  /* 0x000000ffff927224 */ /* 0x000fe200078e0091 */
[----:B------:R-:W-:Y:S01]  /*194b0*/  F2FP.BF16.F32.PACK_AB R105, R239, R238 ;  /* 0x000000eeef69723e */ /* 0x000fe200000010ff */
[----:B------:R-:W-:Y:S01]  /*194c0*/  IMAD.MOV.U32 R145, RZ, RZ, R144 ;  /* 0x000000ffff917224 */ /* 0x000fe200078e0090 */
[----:B------:R-:W-:Y:S02]  /*194d0*/  MOV R144, R219 ;  /* 0x000000db00907202 */ /* 0x000fe40000000f00 */
[----:B------:R3:W5:Y:S01]  /*194e0*/  LDL.LU R219, [R1+0xa0] ;  /* 0x0000a00001db7983 */ /* 0x0007620000300800 */
[----:B-1----:R-:W-:Y:S01]  /*194f0*/  IMAD.MOV.U32 R155, RZ, RZ, R154 ;  /* 0x000000ffff9b7224 */ /* 0x002fe200078e009a */
[----:B------:R-:W-:Y:S01]  /*19500*/  LOP3.LUT R109, R105, R109, RZ, 0xc0, !PT ;  /* 0x0000006d696d7212 */ /* 0x000fe200078ec0ff */
[----:B------:R-:W-:Y:S01]  /*19510*/  IMAD.MOV.U32 R154, RZ, RZ, R153 ;  /* 0x000000ffff9a7224 */ /* 0x000fe200078e0099 */
[----:B------:R3:W5:Y:S01]  /*19520*/  LDL.LU R222, [R1+0x9c] ;  /* 0x00009c0001de7983 */ /* 0x0007620000300800 */
[----:B------:R-:W-:Y:S01]  /*19530*/  IMAD.MOV.U32 R153, RZ, RZ, R152 ;  /* 0x000000ffff997224 */ /* 0x000fe200078e0098 */
[----:B------:R-:W-:Y:S01]  /*19540*/  MOV R152, R141 ;  /* 0x0000008d00987202 */ /* 0x000fe20000000f00 */
[----:B------:R-:W-:Y:S02]  /*19550*/  IMAD.MOV.U32 R141, RZ, RZ, R140 ;  /* 0x000000ffff8d7224 */ /* 0x000fe400078e008c */
[-C--:B------:R-:W-:Y:S05]  /*19560*/  HMMA.16816.F32.BF16 R4, R108, R112.reuse, R4 ;  /* 0x000000706c04723c */ /* 0x080fea0000041804 */
[----:B------:R-:W-:Y:S02]  /*19570*/  IMAD.MOV.U32 R140, RZ, RZ, R147 ;  /* 0x000000ffff8c7224 */ /* 0x000fe400078e0093 */
[----:B------:R-:W-:Y:S01]  /*19580*/  IMAD.MOV.U32 R147, RZ, RZ, R146 ;  /* 0x000000ffff937224 */ /* 0x000fe200078e0092 */
[C---:B------:R-:W-:Y:S04]  /*19590*/  HMMA.16816.F32.BF16 R8, R116.reuse, R112, R8 ;  /* 0x000000707408723c */ /* 0x040fe80000041808 */
[----:B------:R-:W-:Y:S01]  /*195a0*/  MOV R146, R145 ;  /* 0x0000009100927202 */ /* 0x000fe20000000f00 */
[----:B------:R-:W-:Y:S02]  /*195b0*/  IMAD.MOV.U32 R145, RZ, RZ, R144 ;  /* 0x000000ffff917224 */ /* 0x000fe400078e0090 */
[----:B------:R-:W-:Y:S01]  /*195c0*/  IMAD.MOV.U32 R144, RZ, RZ, R132 ;  /* 0x000000ffff907224 */ /* 0x000fe200078e0084 */
[-C--:B------:R-:W-:Y:S03]  /*195d0*/  HMMA.16816.F32.BF16 R12, R116, R114.reuse, R12 ;  /* 0x00000072740c723c */ /* 0x080fe6000004180c */
[----:B------:R-:W-:Y:S01]  /*195e0*/  IMAD.MOV.U32 R132, RZ, RZ, R139 ;  /* 0x000000ffff847224 */ /* 0x000fe200078e008b */
[----:B------:R-:W-:Y:S01]  /*195f0*/  MOV R139, R138 ;  /* 0x0000008a008b7202 */ /* 0x000fe20000000f00 */
[----:B------:R-:W-:Y:S02]  /*19600*/  IMAD.MOV.U32 R138, RZ, RZ, R221 ;  /* 0x000000ffff8a7224 */ /* 0x000fe400078e00dd */
[----:B------:R3:W5:Y:S01]  /*19610*/  LDL.LU R221, [R1+0x98] ;  /* 0x0000980001dd7983 */ /* 0x0007620000300800 */
[C---:B------:R-:W-:Y:S03]  /*19620*/  HMMA.16816.F32.BF16 R16, R108.reuse, R114, R16 ;  /* 0x000000726c10723c */ /* 0x040fe60000041810 */
[----:B------:R-:W1:Y:S05]  /*19630*/  LDSM.16.MT88.4 R112, [R106+0x400] ;  /* 0x000400006a70783b */ /* 0x000e6a0000004200 */
        /* <DEDUP_REMOVED lines=17> */
[----:B--2---:R-:W-:Y:S01]  /*19750*/  FFMA.FTZ R134, R0, R2, R191 ;  /* 0x0000000200867223 */ /* 0x004fe200000100bf */
[--C-:B------:R-:W-:Y:S01]  /*19760*/  FFMA.FTZ R0, R233, UR4, -R182.reuse ;  /* 0x00000004e9007c23 */ /* 0x100fe200080108b6 */
[--C-:B------:R-:W-:Y:S02]  /*19770*/  FFMA.FTZ R191, R204, UR4, -R182.reuse ;  /* 0x00000004ccbf7c23 */ /* 0x100fe400080108b6 */
[-C--:B------:R-:W-:Y:S01]  /*19780*/  HMMA.16816.F32.BF16 R76, R116, R114.reuse, R76 ;  /* 0x00000072744c723c */ /* 0x080fe2000004184c */
[----:B------:R1:W-:Y:S07]  /*19790*/  MUFU.EX2 R234, R0 ;  /* 0x0000000000ea7308 */ /* 0x0003ee0000000800 */
[C---:B------:R-:W-:Y:S01]  /*197a0*/  HMMA.16816.F32.BF16 R80, R108.reuse, R114, R80 ;  /* 0x000000726c50723c */ /* 0x040fe20000041850 */
[----:B------:R-:W2:Y:S02]  /*197b0*/  LDSM.16.MT88.4 R112, [R106+0x2400] ;  /* 0x002400006a70783b */ /* 0x000ea40000004200 */
[----:B------:R-:W-:Y:S01]  /*197c0*/  MUFU.EX2 R191, R191 ;  /* 0x000000bf00bf7308 */ /* 0x000fe20000000800 */
[----:B-1----:R-:W-:Y:S09]  /*197d0*/  FFMA.FTZ R0, R235, UR4, -R182 ;  /* 0x00000004eb007c23 */ /* 0x002ff200080108b6 */
[----:B------:R1:W-:Y:S02]  /*197e0*/  MUFU.EX2 R237, R0 ;  /* 0x0000000000ed7308 */ /* 0x0003e40000000800 */
[----:B-1----:R-:W-:Y:S01]  /*197f0*/  FFMA.FTZ R0, R155, UR4, -R183 ;  /* 0x000000049b007c23 */ /* 0x002fe200080108b7 */
[----:B------:R-:W-:Y:S02]  /*19800*/  IMAD.MOV.U32 R155, RZ, RZ, R154 ;  /* 0x000000ffff9b7224 */ /* 0x000fe400078e009a */
[----:B------:R-:W-:Y:S05]  /*19810*/  IMAD.MOV.U32 R154, RZ, RZ, R153 ;  /* 0x000000ffff9a7224 */ /* 0x000fea00078e0099 */
[----:B------:R1:W-:Y:S01]  /*19820*/  MUFU.EX2 R233, R0 ;  /* 0x0000000000e97308 */ /* 0x0003e20000000800 */
[----:B------:R-:W-:Y:S01]  /*19830*/  MOV R153, R152 ;  /* 0x0000009800997202 */ /* 0x000fe20000000f00 */
[----:B------:R-:W-:Y:S02]  /*19840*/  IMAD.MOV.U32 R152, RZ, RZ, R141 ;  /* 0x000000ffff987224 */ /* 0x000fe400078e008d */
[----:B------:R-:W-:Y:S01]  /*19850*/  IMAD.MOV.U32 R141, RZ, RZ, R140 ;  /* 0x000000ffff8d7224 */ /* 0x000fe200078e008c */
[-C--:B--2---:R-:W-:Y:S03]  /*19860*/  HMMA.16816.F32.BF16 R84, R108, R112.reuse, R84 ;  /* 0x000000706c54723c */ /* 0x084fe60000041854 */
[----:B------:R-:W-:Y:S01]  /*19870*/  IMAD.MOV.U32 R140, RZ, RZ, R147 ;  /* 0x000000ffff8c7224 */ /* 0x000fe200078e0093 */
[----:B------:R-:W-:Y:S01]  /*19880*/  MOV R147, R146 ;  /* 0x0000009200937202 */ /* 0x000fe20000000f00 */
[----:B------:R-:W-:Y:S02]  /*19890*/  IMAD.MOV.U32 R146, RZ, RZ, R145 ;  /* 0x000000ffff927224 */ /* 0x000fe400078e0091 */
[----:B------:R-:W-:Y:S01]  /*198a0*/  IMAD.MOV.U32 R145, RZ, RZ, R144 ;  /* 0x000000ffff917224 */ /* 0x000fe200078e0090 */
[C---:B------:R-:W-:Y:S04]  /*198b0*/  HMMA.16816.F32.BF16 R88, R116.reuse, R112, R88 ;  /* 0x000000707458723c */ /* 0x040fe80000041858 */
[----:B-1----:R-:W-:Y:S01]  /*198c0*/  FFMA.FTZ R0, R155, UR4, -R183 ;  /* 0x000000049b007c23 */ /* 0x002fe200080108b7 */
[----:B------:R-:W-:Y:S01]  /*198d0*/  IMAD.MOV.U32 R155, RZ, RZ, R154 ;  /* 0x000000ffff9b7224 */ /* 0x000fe200078e009a */
[--C-:B------:R-:W-:Y:S01]  /*198e0*/  HSET2.LE.AND R112, R185, R181.reuse, PT ;  /* 0x000000b5b9707233 */ /* 0x100fe20003803000 */
[----:B------:R-:W-:Y:S01]  /*198f0*/  IMAD.MOV.U32 R154, RZ, RZ, R153 ;  /* 0x000000ffff9a7224 */ /* 0x000fe200078e0099 */
[-C--:B------:R-:W-:Y:S01]  /*19900*/  HMMA.16816.F32.BF16 R92, R116, R114.reuse, R92 ;  /* 0x00000072745c723c */ /* 0x080fe2000004185c */
[----:B------:R1:W2:Y:S01]  /*19910*/  MUFU.EX2 R235, R0 ;  /* 0x0000000000eb7308 */ /* 0x0002a20000000800 */
[----:B------:R-:W-:Y:S01]  /*19920*/  LDSM.16.MT88.4 R116, [R106+0x800] ;  /* 0x000800006a74783b */ /* 0x000fe20000004200 */
[----:B------:R-:W-:Y:S01]  /*19930*/  IMAD.MOV.U32 R153, RZ, RZ, R152 ;  /* 0x000000ffff997224 */ /* 0x000fe200078e0098 */
[----:B------:R-:W-:Y:S01]  /*19940*/  MOV R152, R141 ;  /* 0x0000008d00987202 */ /* 0x000fe20000000f00 */
[----:B------:R-:W-:Y:S01]  /*19950*/  IMAD.MOV.U32 R144, RZ, RZ, R132 ;  /* 0x000000ffff907224 */ /* 0x000fe200078e0084 */
[----:B------:R-:W-:Y:S01]  /*19960*/  MOV R132, R139 ;  /* 0x0000008b00847202 */ /* 0x000fe20000000f00 */
[----:B------:R-:W-:Y:S01]  /*19970*/  IMAD.MOV.U32 R141, RZ, RZ, R140 ;  /* 0x000000ffff8d7224 */ /* 0x000fe200078e008c */
[----:B------:R-:W-:Y:S04]  /*19980*/  HMMA.16816.F32.BF16 R96, R108, R114, R96 ;  /* 0x000000726c60723c */ /* 0x000fe80000041860 */
[----:B------:R-:W-:Y:S02]  /*19990*/  IMAD.MOV.U32 R139, RZ, RZ, R138 ;  /* 0x000000ffff8b7224 */ /* 0x000fe400078e008a */
[--C-:B------:R-:W-:Y:S01]  /*199a0*/  FFMA.FTZ R2, R155, UR4, -R182.reuse ;  /* 0x000000049b027c23 */ /* 0x100fe200080108b6 */
[----:B------:R-:W-:Y:S01]  /*199b0*/  IMAD.MOV.U32 R140, RZ, RZ, R147 ;  /* 0x000000ffff8c7224 */ /* 0x000fe200078e0093 */
[--C-:B------:R-:W-:Y:S01]  /*199c0*/  HSET2.LE.AND R113, R187, R181.reuse, PT ;  /* 0x000000b5bb717233 */ /* 0x100fe20003803000 */
[----:B------:R-:W-:Y:S01]  /*199d0*/  IMAD.MOV.U32 R138, RZ, RZ, R137 ;  /* 0x000000ffff8a7224 */ /* 0x000fe200078e0089 */
[--C-:B------:R-:W-:Y:S01]  /*199e0*/  HSET2.LE.AND R108, R125, R181.reuse, PT ;  /* 0x000000b57d6c7233 */ /* 0x100fe20003803000 */
[----:B-1----:R-:W-:Y:S01]  /*199f0*/  FFMA.FTZ R0, R154, UR4, -R182 ;  /* 0x000000049a007c23 */ /* 0x002fe200080108b6 */
[----:B------:R-:W-:Y:S01]  /*19a00*/  IMAD.MOV.U32 R147, RZ, RZ, R146 ;  /* 0x000000ffff937224 */ /* 0x000fe200078e0092 */
[----:B------:R-:W-:Y:S01]  /*19a10*/  MOV R146, R145 ;  /* 0x0000009100927202 */ /* 0x000fe20000000f00 */
[----:B------:R-:W-:Y:S01]  /*19a20*/  IMAD.MOV.U32 R137, RZ, RZ, R123 ;  /* 0x000000ffff897224 */ /* 0x000fe200078e007b */
[----:B------:R1:W-:Y:S01]  /*19a30*/  MUFU.EX2 R228, R0 ;  /* 0x0000000000e47308 */ /* 0x0003e20000000800 */
[----:B------:R-:W-:Y:S01]  /*19a40*/  MOV R123, R220 ;  /* 0x000000dc007b7202 */ /* 0x000fe20000000f00 */
[----:B------:R-:W-:Y:S01]  /*19a50*/  IMAD.MOV.U32 R145, RZ, RZ, R144 ;  /* 0x000000ffff917224 */ /* 0x000fe200078e0090 */
[----:B------:R-:W-:Y:S01]  /*19a60*/  MOV R142, R140 ;  /* 0x0000008c008e7202 */ /* 0x000fe20000000f00 */
[----:B------:R-:W-:Y:S01]  /*19a70*/  IMAD.MOV.U32 R144, RZ, RZ, R132 ;  /* 0x000000ffff907224 */ /* 0x000fe200078e0084 */
[----:B------:R3:W5:Y:S01]  /*19a80*/  LDL.LU R220, [R1+0x94] ;  /* 0x0000940001dc7983 */ /* 0x0007620000300800 */
[----:B------:R-:W-:Y:S01]  /*19a90*/  IMAD.MOV.U32 R143, RZ, RZ, R141 ;  /* 0x000000ffff8f7224 */ /* 0x000fe200078e008d */
[--C-:B------:R-:W-:Y:S01]  /*19aa0*/  HSET2.LE.AND R109, R124, R181.reuse, PT ;  /* 0x000000b57c6d7233 */ /* 0x100fe20003803000 */
[----:B------:R-:W-:Y:S01]  /*19ab0*/  IMAD.MOV.U32 R132, RZ, RZ, R139 ;  /* 0x000000ffff847224 */ /* 0x000fe200078e008b */
[----:B------:R-:W-:Y:S01]  /*19ac0*/  MOV R139, R138 ;  /* 0x0000008a008b7202 */ /* 0x000fe20000000f00 */
[----:B------:R-:W-:Y:S01]  /*19ad0*/  IMAD.MOV.U32 R154, RZ, RZ, R153 ;  /* 0x000000ffff9a7224 */ /* 0x000fe200078e0099 */
[----:B------:R-:W-:Y:S01]  /*19ae0*/  LOP3.LUT R115, R128, 0xff00ff, RZ, 0xc0, !PT ;  /* 0x00ff00ff80737812 */ /* 0x000fe200078ec0ff */
[----:B------:R-:W-:Y:S02]  /*19af0*/  IMAD.MOV.U32 R141, RZ, RZ, R147 ;  /* 0x000000ffff8d7224 */ /* 0x000fe400078e0093 */
[----:B------:R-:W-:Y:S02]  /*19b00*/  IMAD.MOV.U32 R138, RZ, RZ, R137 ;  /* 0x000000ffff8a7224 */ /* 0x000fe400078e0089 */
[----:B------:R-:W-:Y:S02]  /*19b10*/  IMAD.MOV.U32 R153, RZ, RZ, R152 ;  /* 0x000000ffff997224 */ /* 0x000fe400078e0098 */
[----:B-1----:R-:W-:Y:S01]  /*19b20*/  FFMA.FTZ R0, R154, UR4, -R183 ;  /* 0x000000049a007c23 */ /* 0x002fe200080108b7 */
[----:B------:R-:W-:Y:S01]  /*19b30*/  IMAD.MOV.U32 R140, RZ, RZ, R146 ;  /* 0x000000ffff8c7224 */ /* 0x000fe200078e0092 */
[----:B------:R-:W-:Y:S01]  /*19b40*/  MOV R146, R144 ;  /* 0x0000009000927202 */ /* 0x000fe20000000f00 */
[----:B------:R-:W-:Y:S01]  /*19b50*/  IMAD.MOV.U32 R137, RZ, RZ, R123 ;  /* 0x000000ffff897224 */ /* 0x000fe200078e007b */
[----:B------:R-:W-:Y:S01]  /*19b60*/  MUFU.EX2 R207, R0 ;  /* 0x0000000000cf7308 */ /* 0x000fe20000000800 */
[----:B------:R-:W-:Y:S01]  /*19b70*/  IMAD.MOV.U32 R152, RZ, RZ, R143 ;  /* 0x000000ffff987224 */ /* 0x000fe200078e008f */
[----:B------:R-:W-:Y:S01]  /*19b80*/  MOV R143, R142 ;  /* 0x0000008e008f7202 */ /* 0x000fe20000000f00 */
[----:B------:R-:W-:Y:S01]  /*19b90*/  IMAD.MOV.U32 R147, RZ, RZ, R145 ;  /* 0x000000ffff937224 */ /* 0x000fe200078e0091 */
[--C-:B------:R-:W-:Y:S01]  /*19ba0*/  HSET2.LE.AND R115, R115, R181.reuse, PT ;  /* 0x000000b573737233 */ /* 0x100fe20003803000 */
[----:B------:R-:W-:Y:S01]  /*19bb0*/  IMAD.MOV.U32 R123, RZ, RZ, R122 ;  /* 0x000000ffff7b7224 */ /* 0x000fe200078e007a */
[----:B------:R-:W-:Y:S01]  /*19bc0*/  MOV R122, R217 ;  /* 0x000000d9007a7202 */ /* 0x000fe20000000f00 */
[----:B------:R-:W-:Y:S01]  /*19bd0*/  IMAD.MOV.U32 R145, RZ, RZ, R132 ;  /* 0x000000ffff917224 */ /* 0x000fe200078e0084 */
[----:B------:R-:W-:Y:S01]  /*19be0*/  MOV R154, R152 ;  /* 0x00000098009a7202 */ /* 0x000fe20000000f00 */
[----:B------:R-:W-:Y:S01]  /*19bf0*/  IMAD.MOV.U32 R142, RZ, RZ, R141 ;  /* 0x000000ffff8e7224 */ /* 0x000fe200078e008d */
[----:B------:R3:W5:Y:S01]  /*19c00*/  LDL.LU R217, [R1+0x90] ;  /* 0x0000900001d97983 */ /* 0x0007620000300800 */
[----:B------:R-:W-:Y:S01]  /*19c10*/  IMAD.MOV.U32 R144, RZ, RZ, R139 ;  /* 0x000000ffff907224 */ /* 0x000fe200078e008b */
[----:B------:R-:W-:Y:S01]  /*19c20*/  MOV R139, R137 ;  /* 0x00000089008b7202 */ /* 0x000fe20000000f00 */
[----:B------:R-:W-:Y:S02]  /*19c30*/  IMAD.MOV.U32 R141, RZ, RZ, R140 ;  /* 0x000000ffff8d7224 */ /* 0x000fe400078e008c */
[----:B------:R-:W-:Y:S02]  /*19c40*/  IMAD.MOV.U32 R132, RZ, RZ, R138 ;  /* 0x000000ffff847224 */ /* 0x000fe400078e008a */
[----:B------:R-:W-:Y:S01]  /*19c50*/  IMAD.MOV.U32 R140, RZ, RZ, R147 ;  /* 0x000000ffff8c7224 */ /* 0x000fe200078e0093 */
[----:B------:R-:W-:Y:S01]  /*19c60*/  MOV R147, R146 ;  /* 0x0000009200937202 */ /* 0x000fe20000000f00 */
[----:B------:R-:W-:Y:S02]  /*19c70*/  IMAD.MOV.U32 R138, RZ, RZ, R123 ;  /* 0x000000ffff8a7224 */ /* 0x000fe400078e007b */
[----:B------:R-:W-:Y:S02]  /*19c80*/  IMAD.MOV.U32 R146, RZ, RZ, R145 ;  /* 0x000000ffff927224 */ /* 0x000fe400078e0091 */
[----:B------:R-:W-:Y:S01]  /*19c90*/  IMAD.MOV.U32 R137, RZ, RZ, R122 ;  /* 0x000000ffff897224 */ /* 0x000fe200078e007a */
[----:B------:R-:W-:Y:S01]  /*19ca0*/  MOV R122, R216 ;  /* 0x000000d8007a7202 */ /* 0x000fe20000000f00 */
[----:B------:R-:W-:Y:S01]  /*19cb0*/  IMAD.MOV.U32 R145, RZ, RZ, R144 ;  /* 0x000000ffff917224 */ /* 0x000fe200078e0090 */
[----:B------:R3:W5:Y:S01]  /*19cc0*/  LDL.LU R216, [R1+0x8c] ;  /* 0x00008c0001d87983 */ /* 0x0007620000300800 */
[----:B------:R-:W-:Y:S02]  /*19cd0*/  IMAD.MOV.U32 R123, RZ, RZ, R208 ;  /* 0x000000ffff7b7224 */ /* 0x000fe400078e00d0 */
[----:B------:R-:W-:Y:S01]  /*19ce0*/  IMAD.MOV.U32 R144, RZ, RZ, R132 ;  /* 0x000000ffff907224 */ /* 0x000fe200078e0084 */
[----:B------:R-:W-:Y:S01]  /*19cf0*/  MOV R132, R139 ;  /* 0x0000008b00847202 */ /* 0x000fe20000000f00 */
[----:B------:R-:W-:Y:S01]  /*19d00*/  IMAD.MOV.U32 R155, RZ, RZ, R153 ;  /* 0x000000ffff9b7224 */ /* 0x000fe200078e0099 */
[----:B------:R1:W-:Y:S01]  /*19d10*/  MUFU.EX2 R208, R2 ;  /* 0x0000000200d07308 */ /* 0x0003e20000000800 */
[----:B------:R-:W-:Y:S02]  /*19d20*/  IMAD.MOV.U32 R153, RZ, RZ, R143 ;  /* 0x000000ffff997224 */ /* 0x000fe400078e008f */
[----:B------:R-:W-:Y:S02]  /*19d30*/  IMAD.MOV.U32 R139, RZ, RZ, R138 ;  /* 0x000000ffff8b7224 */ /* 0x000fe400078e008a */
[----:B------:R-:W-:Y:S01]  /*19d40*/  FFMA.FTZ R188, R155, UR4, -R182 ;  /* 0x000000049bbc7c23 */ /* 0x000fe200080108b6 */
[----:B------:R-:W-:Y:S02]  /*19d50*/  IMAD.MOV.U32 R138, RZ, RZ, R137 ;  /* 0x000000ffff8a7224 */ /* 0x000fe400078e0089 */
[----:B------:R-:W-:Y:S01]  /*19d60*/  IMAD.MOV.U32 R152, RZ, RZ, R142 ;  /* 0x000000ffff987224 */ /* 0x000fe200078e008e */
[----:B------:R-:W-:Y:S01]  /*19d70*/  MOV R142, R140 ;  /* 0x0000008c008e7202 */ /* 0x000fe20000000f00 */
[----:B------:R-:W-:Y:S01]  /*19d80*/  IMAD.MOV.U32 R137, RZ, RZ, R123 ;  /* 0x000000ffff897224 */ /* 0x000fe200078e007b */
[----:B------:R-:W-:Y:S01]  /*19d90*/  MOV R123, R122 ;  /* 0x0000007a007b7202 */ /* 0x000fe20000000f00 */
[----:B------:R-:W-:Y:S01]  /*19da0*/  IMAD.MOV.U32 R143, RZ, RZ, R141 ;  /* 0x000000ffff8f7224 */ /* 0x000fe200078e008d */
[----:B------:R-:W-:Y:S01]  /*19db0*/  MUFU.EX2 R188, R188 ;  /* 0x000000bc00bc7308 */ /* 0x000fe20000000800 */
[----:B------:R-:W-:Y:S01]  /*19dc0*/  IMAD.MOV.U32 R155, RZ, RZ, R154 ;  /* 0x000000ffff9b7224 */ /* 0x000fe200078e009a */
[----:B------:R-:W-:Y:S01]  /*19dd0*/  MOV R154, R153 ;  /* 0x00000099009a7202 */ /* 0x000fe20000000f00 */
[----:B------:R-:W-:Y:S02]  /*19de0*/  IMAD.MOV.U32 R141, RZ, RZ, R147 ;  /* 0x000000ffff8d7224 */ /* 0x000fe400078e0093 */
[----:B------:R-:W-:Y:S02]  /*19df0*/  IMAD.MOV.U32 R122, RZ, RZ, R121 ;  /* 0x000000ffff7a7224 */ /* 0x000fe400078e0079 */
[----:B-1----:R-:W-:Y:S01]  /*19e00*/  FFMA.FTZ R2, R210, UR4, -R183 ;  /* 0x00000004d2027c23 */ /* 0x002fe200080108b7 */
[----:B------:R-:W-:Y:S01]  /*19e10*/  IMAD.MOV.U32 R140, RZ, RZ, R146 ;  /* 0x000000ffff8c7224 */ /* 0x000fe200078e0092 */
[----:B------:R-:W-:Y:S01]  /*19e20*/  MOV R146, R144 ;  /* 0x0000009000927202 */ /* 0x000fe20000000f00 */
[----:B------:R-:W-:Y:S01]  /*19e30*/  IMAD.MOV.U32 R153, RZ, RZ, R152 ;  /* 0x000000ffff997224 */ /* 0x000fe200078e0098 */
[----:B------:R1:W-:Y:S01]  /*19e40*/  MUFU.EX2 R206, R2 ;  /* 0x0000000200ce7308 */ /* 0x0003e20000000800 */
[----:B------:R-:W-:Y:S02]  /*19e50*/  IMAD.MOV.U32 R121, RZ, RZ, R215 ;  /* 0x000000ffff797224 */ /* 0x000fe400078e00d7 */
[----:B------:R-:W-:Y:S01]  /*19e60*/  IMAD.MOV.U32 R144, RZ, RZ, R139 ;  /* 0x000000ffff907224 */ /* 0x000fe200078e008b */
[----:B------:R-:W-:Y:S01]  /*19e70*/  MOV R139, R137 ;  /* 0x00000089008b7202 */ /* 0x000fe20000000f00 */
[----:B------:R-:W-:Y:S01]  /*19e80*/  IMAD.MOV.U32 R147, RZ, RZ, R145 ;  /* 0x000000ffff937224 */ /* 0x000fe200078e0091 */
[----:B------:R3:W5:Y:S01]  /*19e90*/  LDL.LU R215, [R1+0x88] ;  /* 0x0000880001d77983 */ /* 0x0007620000300800 */
[----:B------:R-:W-:Y:S02]  /*19ea0*/  IMAD.MOV.U32 R152, RZ, RZ, R143 ;  /* 0x000000ffff987224 */ /* 0x000fe400078e008f */
[----:B------:R-:W-:Y:S02]  /*19eb0*/  IMAD.MOV.U32 R145, RZ, RZ, R132 ;  /* 0x000000ffff917224 */ /* 0x000fe400078e0084 */
[----:B------:R-:W-:Y:S01]  /*19ec0*/  IMAD.MOV.U32 R143, RZ, RZ, R142 ;  /* 0x000000ffff8f7224 */ /* 0x000fe200078e008e */
[----:B------:R-:W-:Y:S01]  /*19ed0*/  MOV R142, R141 ;  /* 0x0000008d008e7202 */ /* 0x000fe20000000f00 */
[----:B------:R-:W-:Y:S01]  /*19ee0*/  IMAD.MOV.U32 R137, RZ, RZ, R122 ;  /* 0x000000ffff897224 */ /* 0x000fe200078e007a */
[----:B------:R-:W-:Y:S01]  /*19ef0*/  MOV R122, R120 ;  /* 0x00000078007a7202 */ /* 0x000fe20000000f00 */
[----:B------:R-:W-:Y:S02]  /*19f00*/  IMAD.MOV.U32 R141, RZ, RZ, R140 ;  /* 0x000000ffff8d7224 */ /* 0x000fe400078e008c */
[----:B------:R-:W-:Y:S02]  /*19f10*/  IMAD.MOV.U32 R120, RZ, RZ, R212 ;  /* 0x000000ffff787224 */ /* 0x000fe400078e00d4 */
[----:B------:R-:W-:Y:S01]  /*19f20*/  IMAD.MOV.U32 R140, RZ, RZ, R147 ;  /* 0x000000ffff8c7224 */ /* 0x000fe200078e0093 */
[----:B------:R3:W5:Y:S01]  /*19f30*/  LDL.LU R212, [R1+0x84] ;  /* 0x0000840001d47983 */ /* 0x0007620000300800 */
[----:B------:R-:W-:Y:S01]  /*19f40*/  IMAD.MOV.U32 R147, RZ, RZ, R146 ;  /* 0x000000ffff937224 */ /* 0x000fe200078e0092 */
[----:B------:R-:W-:Y:S01]  /*19f50*/  MOV R146, R145 ;  /* 0x0000009100927202 */ /* 0x000fe20000000f00 */
[----:B------:R-:W-:Y:S02]  /*19f60*/  IMAD.MOV.U32 R145, RZ, RZ, R133 ;  /* 0x000000ffff917224 */ /* 0x000fe400078e0085 */
[----:B------:R-:W-:Y:S02]  /*19f70*/  IMAD.MOV.U32 R133, RZ, RZ, R211 ;  /* 0x000000ffff857224 */ /* 0x000fe400078e00d3 */
[----:B------:R3:W5:Y:S01]  /*19f80*/  LDL.LU R211, [R1+0x80] ;  /* 0x0000800001d37983 */ /* 0x0007620000300800 */
[----:B------:R-:W-:Y:S02]  /*19f90*/  IMAD.MOV.U32 R132, RZ, RZ, R138 ;  /* 0x000000ffff847224 */ /* 0x000fe400078e008a */
[----:B------:R-:W-:Y:S01]  /*19fa0*/  IMAD.MOV.U32 R138, RZ, RZ, R123 ;  /* 0x000000ffff8a7224 */ /* 0x000fe200078e007b */
[----:B------:R-:W4:Y:S01]  /*19fb0*/  LDL.LU R0, [R1+0x38] ;  /* 0x0000380001007983 */ /* 0x000f220000300800 */
[----:B------:R-:W-:Y:S02]  /*19fc0*/  IMAD.MOV.U32 R123, RZ, RZ, R121 ;  /* 0x000000ffff7b7224 */ /* 0x000fe400078e0079 */
[----:B------:R-:W-:Y:S02]  /*19fd0*/  IMAD.MOV.U32 R121, RZ, RZ, R192 ;  /* 0x000000ffff797224 */ /* 0x000fe400078e00c0 */
[--C-:B------:R-:W-:Y:S01]  /*19fe0*/  FFMA.FTZ R192, R205, UR4, -R182.reuse ;  /* 0x00000004cdc07c23 */ /* 0x100fe200080108b6 */
[----:B------:R-:W-:Y:S01]  /*19ff0*/  FFMA.FTZ R182, R155, UR4, -R182 ;  /* 0x000000049bb67c23 */ /* 0x000fe200080108b6 */
[----:B------:R-:W-:Y:S01]  /*1a000*/  IMAD.MOV.U32 R155, RZ, RZ, R154 ;  /* 0x000000ffff9b7224 */ /* 0x000fe200078e009a */
[----:B------:R-:W-:Y:S01]  /*1a010*/  MOV R154, R153 ;  /* 0x00000099009a7202 */ /* 0x000fe20000000f00 */
[----:B------:R-:W-:Y:S01]  /*1a020*/  IMAD.MOV.U32 R153, RZ, RZ, R152 ;  /* 0x000000ffff997224 */ /* 0x000fe200078e0098 */
[----:B------:R3:W5:Y:S01]  /*1a030*/  LDL.LU R210, [R1+0x7c] ;  /* 0x00007c0001d27983 */ /* 0x0007620000300800 */
[----:B------:R-:W-:Y:S01]  /*1a040*/  IMAD.MOV.U32 R152, RZ, RZ, R143 ;  /* 0x000000ffff987224 */ /* 0x000fe200078e008f */
[----:B------:R-:W-:Y:S01]  /*1a050*/  MUFU.EX2 R187, R182 ;  /* 0x000000b600bb7308 */ /* 0x000fe20000000800 */
[----:B------:R-:W-:Y:S01]  /*1a060*/  IMAD.MOV.U32 R143, RZ, RZ, R142 ;  /* 0x000000ffff8f7224 */ /* 0x000fe200078e008e */
[----:B------:R-:W-:Y:S01]  /*1a070*/  MOV R142, R147 ;  /* 0x00000093008e7202 */ /* 0x000fe20000000f00 */
[----:B------:R-:W-:Y:S01]  /*1a080*/  IMAD.MOV.U32 R147, RZ, RZ, R146 ;  /* 0x000000ffff937224 */ /* 0x000fe200078e0092 */
[----:B------:R-:W-:Y:S01]  /*1a090*/  MOV R149, R152 ;  /* 0x0000009800957202 */ /* 0x000fe20000000f00 */
[----:B------:R-:W-:Y:S02]  /*1a0a0*/  IMAD.MOV.U32 R146, RZ, RZ, R133 ;  /* 0x000000ffff927224 */ /* 0x000fe400078e0085 */
[----:B------:R-:W-:Y:S03]  /*1a0b0*/  IMAD.MOV.U32 R162, RZ, RZ, R155 ;  /* 0x000000ffffa27224 */ /* 0x000fe600078e009b */
[----:B------:R-:W3:Y:S01]  /*1a0c0*/  MUFU.EX2 R192, R192 ;  /* 0x000000c000c07308 */ /* 0x000ee20000000800 */
[----:B------:R-:W-:Y:S02]  /*1a0d0*/  IMAD.MOV.U32 R161, RZ, RZ, R154 ;  /* 0x000000ffffa17224 */ /* 0x000fe400078e009a */
[----:B------:R-:W-:Y:S02]  /*1a0e0*/  IMAD.MOV.U32 R163, RZ, RZ, R162 ;  /* 0x000000ffffa37224 */ /* 0x000fe400078e00a2 */
[----:B------:R-:W-:Y:S02]  /*1a0f0*/  IMAD.MOV.U32 R162, RZ, RZ, R161 ;  /* 0x000000ffffa27224 */ /* 0x000fe400078e00a1 */
[----:B------:R-:W-:Y:S01]  /*1a100*/  IMAD.MOV.U32 R148, RZ, RZ, R142 ;  /* 0x000000ffff947224 */ /* 0x000fe200078e008e */
[----:B-1----:R-:W-:Y:S01]  /*1a110*/  LOP3.LUT R2, R163, 0xff00ff, RZ, 0xc0, !PT ;  /* 0x00ff00ffa3027812 */ /* 0x002fe200078ec0ff */
        /* <DEDUP_REMOVED lines=9> */
[----:B------:R1:W-:Y:S01]  /*1a1b0*/  MUFU.EX2 R205, R163 ;  /* 0x000000a300cd7308 */ /* 0x0003e20000000800 */
[----:B------:R-:W-:Y:S01]  /*1a1c0*/  IMAD.MOV.U32 R139, RZ, RZ, R123 ;  /* 0x000000ffff8b7224 */ /* 0x000fe200078e007b */
[--C-:B------:R-:W-:Y:S01]  /*1a1d0*/  HSET2.LE.AND R111, R2, R181.reuse, PT ;  /* 0x000000b5026f7233 */ /* 0x100fe20003803000 */
[----:B------:R-:W-:Y:S01]  /*1a1e0*/  IMAD.MOV.U32 R137, RZ, RZ, R122 ;  /* 0x000000ffff897224 */ /* 0x000fe200078e007a */
[----:B--2---:R-:W-:Y:S01]  /*1a1f0*/  F2FP.BF16.F32.PACK_AB R2, R235, R233 ;  /* 0x000000e9eb02723e */ /* 0x004fe200000010ff */
[----:B------:R-:W-:Y:S01]  /*1a200*/  IMAD.MOV.U32 R144, RZ, RZ, R121 ;  /* 0x000000ffff907224 */ /* 0x000fe200078e0079 */
[----:B---3--:R-:W-:Y:S01]  /*1a210*/  F2FP.BF16.F32.PACK_AB R174, R191, R192 ;  /* 0x000000c0bfae723e */ /* 0x008fe200000010ff */
[----:B------:R-:W2:Y:S01]  /*1a220*/  LDSM.16.MT88.4 R120, [R180+0x9800] ;  /* 0x00980000b478783b */ /* 0x000ea20000004200 */
[----:B------:R-:W-:Y:S01]  /*1a230*/  IMAD.MOV.U32 R161, RZ, RZ, R160 ;  /* 0x000000ffffa17224 */ /* 0x000fe200078e00a0 */
[----:B------:R-:W-:Y:S01]  /*1a240*/  MOV R160, R149 ;  /* 0x0000009500a07202 */ /* 0x000fe20000000f00 */
[----:B------:R-:W-:Y:S01]  /*1a250*/  IMAD.MOV.U32 R149, RZ, RZ, R148 ;  /* 0x000000ffff957224 */ /* 0x000fe200078e0094 */
[----:B------:R-:W-:Y:S01]  /*1a260*/  LOP3.LUT R111, R2, R111, RZ, 0xc0, !PT ;  /* 0x0000006f026f7212 */ /* 0x000fe200078ec0ff */
[----:B------:R-:W-:Y:S01]  /*1a270*/  IMAD.MOV.U32 R162, RZ, RZ, R161 ;  /* 0x000000ffffa27224 */ /* 0x000fe200078e00a1 */
[----:B------:R-:W-:Y:S01]  /*1a280*/  F2FP.BF16.F32.PACK_AB R172, R187, R188 ;  /* 0x000000bcbbac723e */ /* 0x000fe200000010ff */
[----:B------:R-:W-:Y:S02]  /*1a290*/  IMAD.MOV.U32 R161, RZ, RZ, R160 ;  /* 0x000000ffffa17224 */ /* 0x000fe400078e00a0 */
[----:B------:R-:W-:Y:S01]  /*1a2a0*/  IMAD.MOV.U32 R160, RZ, RZ, R149 ;  /* 0x000000ffffa07224 */ /* 0x000fe200078e0095 */
[--C-:B------:R-:W-:Y:S01]  /*1a2b0*/  HSET2.LE.AND R110, R162, R181.reuse, PT ;  /* 0x000000b5a26e7233 */ /* 0x100fe20003803000 */
[----:B-1----:R-:W-:Y:S02]  /*1a2c0*/  IMAD.MOV.U32 R163, RZ, RZ, R161 ;  /* 0x000000ffffa37224 */ /* 0x002fe400078e00a1 */
[----:B------:R-:W-:Y:S01]  /*1a2d0*/  IMAD.MOV.U32 R152, RZ, RZ, R132 ;  /* 0x000000ffff987224 */ /* 0x000fe200078e0084 */
[----:B------:R-:W-:Y:S01]  /*1a2e0*/  MOV R162, R160 ;  /* 0x000000a000a27202 */ /* 0x000fe20000000f00 */
[----:B------:R1:W-:Y:S01]  /*1a2f0*/  MUFU.EX2 R204, R163 ;  /* 0x000000a300cc7308 */ /* 0x0003e20000000800 */
[----:B------:R-:W-:Y:S02]  /*1a300*/  IMAD.MOV.U32 R148, RZ, RZ, R155 ;  /* 0x000000ffff947224 */ /* 0x000fe400078e009b */
[----:B------:R-:W-:Y:S01]  /*1a310*/  MOV R157, R162 ;  /* 0x000000a2009d7202 */ /* 0x000fe20000000f00 */
[----:B------:R-:W-:Y:S01]  /*1a320*/  IMAD.MOV.U32 R155, RZ, RZ, R153 ;  /* 0x000000ffff9b7224 */ /* 0x000fe200078e0099 */
[----:B------:R-:W-:Y:S01]  /*1a330*/  MOV R153, R147 ;  /* 0x0000009300997202 */ /* 0x000fe20000000f00 */
[----:B------:R-:W-:Y:S01]  /*1a340*/  IMAD.MOV.U32 R147, RZ, RZ, R146 ;  /* 0x000000ffff937224 */ /* 0x000fe200078e0092 */
[----:B------:R-:W-:Y:S01]  /*1a350*/  MOV R149, R148 ;  /* 0x0000009400957202 */ /* 0x000fe20000000f00 */
[----:B------:R-:W-:Y:S01]  /*1a360*/  IMAD.MOV.U32 R146, RZ, RZ, R127 ;  /* 0x000000ffff927224 */ /* 0x000fe200078e007f */
[--C-:B------:R-:W-:Y:S01]  /*1a370*/  HSET2.LE.AND R114, R157, R181.reuse, PT ;  /* 0x000000b59d727233 */ /* 0x100fe20003803000 */
[----:B------:R-:W-:Y:S02]  /*1a380*/  IMAD.MOV.U32 R127, RZ, RZ, R209 ;  /* 0x000000ffff7f7224 */ /* 0x000fe400078e00d1 */
        /* <DEDUP_REMOVED lines=8> */
[----:B------:R-:W-:Y:S02]  /*1a410*/  IMAD.MOV.U32 R160, RZ, RZ, R149 ;  /* 0x000000ffffa07224 */ /* 0x000fe400078e0095 */
[----:B------:R-:W-:Y:S01]  /*1a420*/  IMAD.MOV.U32 R149, RZ, RZ, R148 ;  /* 0x000000ffff957224 */ /* 0x000fe200078e0094 */
[----:B------:R-:W-:Y:S01]  /*1a430*/  MOV R148, R153 ;  /* 0x0000009900947202 */ /* 0x000fe20000000f00 */
[----:B------:R-:W-:Y:S01]  /*1a440*/  IMAD.MOV.U32 R161, RZ, RZ, R155 ;  /* 0x000000ffffa17224 */ /* 0x000fe200078e009b */
[----:B------:R-:W-:Y:S01]  /*1a450*/  MUFU.EX2 R195, R160 ;  /* 0x000000a000c37308 */ /* 0x000fe20000000800 */
[----:B------:R-:W-:Y:S02]  /*1a460*/  IMAD.MOV.U32 R155, RZ, RZ, R147 ;  /* 0x000000ffff9b7224 */ /* 0x000fe400078e0093 */
[----:B------:R-:W-:Y:S02]  /*1a470*/  IMAD.MOV.U32 R153, RZ, RZ, R127 ;  /* 0x000000ffff997224 */ /* 0x000fe400078e007f */
[----:B------:R-:W-:Y:S02]  /*1a480*/  IMAD.MOV.U32 R147, RZ, RZ, R126 ;  /* 0x000000ffff937224 */ /* 0x000fe400078e007e */
[----:B------:R-:W3:Y:S03]  /*1a490*/  LDSM.16.MT88.4 R124, [R180+0xa800] ;  /* 0x00a80000b47c783b */ /* 0x000ee60000004200 */
[----:B------:R-:W2:Y:S01]  /*1a4a0*/  MUFU.EX2 R197, R148 ;  /* 0x0000009400c57308 */ /* 0x000ea20000000800 */
[----:B------:R-:W-:Y:S02]  /*1a4b0*/  IMAD.MOV.U32 R130, RZ, RZ, R129 ;  /* 0x000000ffff827224 */ /* 0x000fe400078e0081 */
[----:B------:R-:W-:Y:S02]  /*1a4c0*/  IMAD.MOV.U32 R129, RZ, RZ, R213 ;  /* 0x000000ffff817224 */ /* 0x000fe400078e00d5 */
[----:B------:R-:W-:Y:S01]  /*1a4d0*/  IMAD.MOV.U32 R156, RZ, RZ, R161 ;  /* 0x000000ffff9c7224 */ /* 0x000fe200078e00a1 */
[----:B------:R-:W-:Y:S01]  /*1a4e0*/  MOV R161, R131 ;  /* 0x0000008300a17202 */ /* 0x000fe20000000f00 */
[----:B-1----:R-:W-:Y:S01]  /*1a4f0*/  IMAD.MOV.U32 R163, RZ, RZ, R155 ;  /* 0x000000ffffa37224 */ /* 0x002fe200078e009b */
[----:B------:R-:W1:Y:S01]  /*1a500*/  S2R R213, SR_TID.X ;  /* 0x0000000000d57919 */ /* 0x000e620000002100 */
[----:B------:R-:W-:Y:S01]  /*1a510*/  IMAD.MOV.U32 R155, RZ, RZ, R129 ;  /* 0x000000ffff9b7224 */ /* 0x000fe200078e0081 */
[----:B------:R3:W-:Y:S01]  /*1a520*/  MUFU.EX2 R196, R161 ;  /* 0x000000a100c47308 */ /* 0x0007e20000000800 */
[----:B------:R-:W-:Y:S02]  /*1a530*/  IMAD.MOV.U32 R162, RZ, RZ, R153 ;  /* 0x000000ffffa27224 */ /* 0x000fe400078e0099 */
[----:B------:R-:W-:Y:S02]  /*1a540*/  IMAD.MOV.U32 R153, RZ, RZ, R130 ;  /* 0x000000ffff997224 */ /* 0x000fe400078e0082 */
[----:B------:R-:W1:Y:S01]  /*1a550*/  LDSM.16.MT88.4 R128, [R106+0x1800] ;  /* 0x001800006a80783b */ /* 0x000e620000004200 */
[----:B--2---:R-:W-:Y:S04]  /*1a560*/  F2FP.BF16.F32.PACK_AB R178, R197, R195 ;  /* 0x000000c3c5b2723e */ /* 0x004fe800000010ff */
[----:B------:R-:W-:Y:S10]  /*1a570*/  MUFU.EX2 R199, R163 ;  /* 0x000000a300c77308 */ /* 0x000ff40000000800 */
[----:B------:R-:W2:Y:S01]  /*1a580*/  MUFU.EX2 R198, R156 ;  /* 0x0000009c00c67308 */ /* 0x000ea20000000800 */
[----:B---3--:R-:W-:Y:S05]  /*1a590*/  VIADD R161, R226, 0x1715609d ;  /* 0x1715609de2a17836 */ /* 0x008fea0000000000 */
[----:B------:R-:W-:Y:S04]  /*1a5a0*/  LOP3.LUT R2, R161, R186, R193, 0x96, !PT ;  /* 0x000000baa1027212 */ /* 0x000fe800078e96c1 */
[----:B------:R-:W-:Y:S10]  /*1a5b0*/  MUFU.EX2 R193, R155 ;  /* 0x0000009b00c17308 */ /* 0x000ff40000000800 */
[----:B------:R-:W3:Y:S01]  /*1a5c0*/  MUFU.EX2 R194, R162 ;  /* 0x000000a200c27308 */ /* 0x000ee20000000800 */
[----:B--2---:R-:W-:Y:S02]  /*1a5d0*/  F2FP.BF16.F32.PACK_AB R176, R199, R198 ;  /* 0x000000c6c7b0723e */ /* 0x004fe400000010ff */
[----:B---3--:R-:W-:Y:S01]  /*1a5e0*/  F2FP.BF16.F32.PACK_AB R177, R196, R194 ;  /* 0x000000c2c4b1723e */ /* 0x008fe200000010ff */
[----:B----4-:R-:W-:Y:S01]  /*1a5f0*/  FFMA.FTZ R133, R100, R0, R190 ;  /* 0x0000000064857223 */ /* 0x010fe200000100be */
[----:B------:R-:W-:Y:S01]  /*1a600*/  F2FP.BF16.F32.PACK_AB R0, R230, R231 ;  /* 0x000000e7e600723e */ /* 0x000fe200000010ff */
[----:B------:R-:W2:Y:S03]  /*1a610*/  LDL.LU R100, [R1+0x3c] ;  /* 0x00003c0001647983 */ /* 0x000ea60000300800 */
[----:B------:R-:W-:Y:S01]  /*1a620*/  LOP3.LUT R112, R0, R112, RZ, 0xc0, !PT ;  /* 0x0000007000707212 */ /* 0x000fe200078ec0ff */
[----:B------:R3:W5:Y:S01]  /*1a630*/  LDL.LU R209, [R1+0x78] ;  /* 0x0000780001d17983 */ /* 0x0007620000300800 */
[----:B------:R-:W-:Y:S04]  /*1a640*/  F2FP.BF16.F32.PACK_AB R0, R229, R225 ;  /* 0x000000e1e500723e */ /* 0x000fe800000010ff */
[----:B------:R-:W-:Y:S02]  /*1a650*/  LOP3.LUT R113, R0, R113, RZ, 0xc0, !PT ;  /* 0x0000007100717212 */ /* 0x000fe400078ec0ff */
[----:B------:R-:W-:Y:S04]  /*1a660*/  F2FP.BF16.F32.PACK_AB R0, R237, R234 ;  /* 0x000000eaed00723e */ /* 0x000fe800000010ff */
[----:B------:R-:W-:Y:S02]  /*1a670*/  LOP3.LUT R110, R0, R110, RZ, 0xc0, !PT ;  /* 0x0000006e006e7212 */ /* 0x000fe400078ec0ff */
[----:B------:R-:W-:Y:S04]  /*1a680*/  F2FP.BF16.F32.PACK_AB R0, R236, R232 ;  /* 0x000000e8ec00723e */ /* 0x000fe800000010ff */
[----:B------:R-:W-:Y:S02]  /*1a690*/  LOP3.LUT R114, R0, R114, RZ, 0xc0, !PT ;  /* 0x0000007200727212 */ /* 0x000fe400078ec0ff */
[----:B------:R-:W-:Y:S04]  /*1a6a0*/  F2FP.BF16.F32.PACK_AB R0, R204, R205 ;  /* 0x000000cdcc00723e */ /* 0x000fe800000010ff */
[----:B------:R-:W-:Y:S01]  /*1a6b0*/  LOP3.LUT R115, R0, R115, RZ, 0xc0, !PT ;  /* 0x0000007300737212 */ /* 0x000fe200078ec0ff */
[----:B--2---:R-:W-:Y:S01]  /*1a6c0*/  FFMA.FTZ R132, R3, R100, R189 ;  /* 0x0000006403847223 */ /* 0x004fe200000100bd */
[----:B------:R-:W-:Y:S02]  /*1a6d0*/  F2FP.BF16.F32.PACK_AB R100, R206, R207 ;  /* 0x000000cfce64723e */ /* 0x000fe400000010ff */
[----:B------:R-:W-:Y:S02]  /*1a6e0*/  F2FP.BF16.F32.PACK_AB R3, R228, R208 ;  /* 0x000000d0e403723e */ /* 0x000fe400000010ff */
[----:B------:R-:W-:Y:S02]  /*1a6f0*/  LOP3.LUT R109, R100, R109, RZ, 0xc0, !PT ;  /* 0x0000006d646d7212 */ /* 0x000fe400078ec0ff */
[----:B------:R-:W-:Y:S01]  /*1a700*/  LOP3.LUT R108, R3, R108, RZ, 0xc0, !PT ;  /* 0x0000006c036c7212 */ /* 0x000fe200078ec0ff */
[----:B------:R-:W-:Y:S04]  /*1a710*/  IMAD.WIDE.U32 R2, R2, -0x2daee0ad, RZ ;  /* 0xd2511f5302027825 */ /* 0x000fe800078e00ff */
[----:B------:R-:W-:Y:S01]  /*1a720*/  IMAD.MOV.U32 R107, RZ, RZ, R2 ;  /* 0x000000ffff6b7224 */ /* 0x000fe200078e0002 */
[----:B------:R-:W-:Y:S01]  /*1a730*/  PRMT R105, R2, 0x7771, RZ ;  /* 0x0000777102697816 */ /* 0x000fe200000000ff */
[-C--:B------:R-:W-:Y:S08]  /*1a740*/  HMMA.16816.F32.BF16 R4, R108, R120.reuse, R4 ;  /* 0x000000786c04723c */ /* 0x080ff00000041804 */
[C---:B------:R-:W-:Y:S04]  /*1a750*/  HMMA.16816.F32.BF16 R8, R112.reuse, R120, R8 ;  /* 0x000000787008723c */ /* 0x040fe80000041808 */
[----:B------:R-:W-:Y:S01]  /*1a760*/  IMAD.WIDE.U32 R120, R149, -0x2daee0ad, RZ ;  /* 0xd2511f5395787825 */ /* 0x000fe200078e00ff */
[----:B------:R-:W-:Y:S03]  /*1a770*/  IADD3 R149, PT, PT, R227, 0x646e171e, RZ ;  /* 0x646e171ee3957810 */ /* 0x000fe60007ffe0ff */
[-C--:B------:R-:W-:Y:S03]  /*1a780*/  HMMA.16816.F32.BF16 R12, R112, R122.reuse, R12 ;  /* 0x0000007a700c723c */ /* 0x080fe6000004180c */
[C---:B------:R-:W-:Y:S01]  /*1a790*/  LOP3.LUT R0, R149.reuse, R184, R3, 0x96, !PT ;  /* 0x000000b895007212 */ /* 0x040fe200078e9603 */
[----:B------:R-:W-:Y:S01]  /*1a7a0*/  IMAD.MOV.U32 R3, RZ, RZ, R120 ;  /* 0x000000ffff037224 */ /* 0x000fe200078e0078 */
[----:B------:R-:W-:Y:S01]  /*1a7b0*/  LOP3.LUT R100, R149, R150, R121, 0x96, !PT ;  /* 0x0000009695647212 */ /* 0x000fe200078e9679 */
[----:B------:R-:W2:Y:S01]  /*1a7c0*/  MUFU.EX2 R184, R136 ;  /* 0x0000008800b87308 */ /* 0x000ea20000000800 */
[----:B------:R-:W-:Y:S01]  /*1a7d0*/  LDSM.16.MT88.4 R148, [R180+0xac00] ;  /* 0x00ac0000b494783b */ /* 0x000fe20000004200 */
[C---:B------:R-:W-:Y:S04]  /*1a7e0*/  HMMA.16816.F32.BF16 R16, R108.reuse, R122, R16 ;  /* 0x0000007a6c10723c */ /* 0x040fe80000041810 */
[C---:B------:R-:W-:Y:S02]  /*1a7f0*/  PRMT R123, R120.reuse, 0x7772, RZ ;  /* 0x00007772787b7816 */ /* 0x040fe400000000ff */
[----:B------:R-:W-:Y:S02]  /*1a800*/  PRMT R122, R120, 0x7771, RZ ;  /* 0x00007771787a7816 */ /* 0x000fe400000000ff */
[-C--:B------:R-:W-:Y:S03]  /*1a810*/  HMMA.16816.F32.BF16 R20, R108, R116.reuse, R20 ;  /* 0x000000746c14723c */ /* 0x080fe60000041814 */
[----:B------:R-:W-:Y:S02]  /*1a820*/  PRMT R121, R2, 0x7773, RZ ;  /* 0x0000777302797816 */ /* 0x000fe400000000ff */
[----:B------:R-:W-:Y:S02]  /*1a830*/  LOP3.LUT R3, R3, 0xff, RZ, 0xc0, !PT ;  /* 0x000000ff03037812 */ /* 0x000fe400078ec0ff */
[----:B--2---:R-:W-:Y:S01]  /*1a840*/  F2FP.BF16.F32.PACK_AB R179, R184, R193 ;  /* 0x000000c1b8b3723e */ /* 0x004fe200000010ff */
[C---:B------:R-:W-:Y:S08]  /*1a850*/  HMMA.16816.F32.BF16 R24, R112.reuse, R116, R24 ;  /* 0x000000747018723c */ /* 0x040ff00000041818 */
[-C--:B------:R-:W-:Y:S08]  /*1a860*/  HMMA.16816.F32.BF16 R28, R112, R118.reuse, R28 ;  /* 0x00000076701c723c */ /* 0x080ff0000004181c */
[C---:B------:R-:W-:Y:S01]  /*1a870*/  HMMA.16816.F32.BF16 R32, R108.reuse, R118, R32 ;  /* 0x000000766c20723c */ /* 0x040fe20000041820 */
[----:B------:R-:W2:Y:S07]  /*1a880*/  LDSM.16.MT88.4 R116, [R180+0xb800] ;  /* 0x00b80000b474783b */ /* 0x000eae0000004200 */
[-C--:B------:R-:W-:Y:S08]  /*1a890*/  HMMA.16816.F32.BF16 R36, R108, R124.reuse, R36 ;  /* 0x0000007c6c24723c */ /* 0x080ff00000041824 */
[C---:B------:R-:W-:Y:S04]  /*1a8a0*/  HMMA.16816.F32.BF16 R40, R112.reuse, R124, R40 ;  /* 0x0000007c7028723c */ /* 0x040fe80000041828 */
[----:B------:R-:W-:Y:S02]  /*1a8b0*/  PRMT R124, R120, 0x7773, RZ ;  /* 0x00007773787c7816 */ /* 0x000fe400000000ff */
[----:B------:R-:W-:Y:S02]  /*1a8c0*/  PRMT R120, R2, 0x7772, RZ ;  /* 0x0000777202787816 */ /* 0x000fe400000000ff */
[-C--:B------:R-:W-:Y:S03]  /*1a8d0*/  HMMA.16816.F32.BF16 R44, R112, R126.reuse, R44 ;  /* 0x0000007e702c723c */ /* 0x080fe6000004182c */
[----:B------:R-:W-:Y:S02]  /*1a8e0*/  LOP3.LUT R2, R107, 0xff, RZ, 0xc0, !PT ;  /* 0x000000ff6b027812 */ /* 0x000fe400078ec0ff */
[C---:B------:R-:W-:Y:S02]  /*1a8f0*/  PRMT R107, R100.reuse, 0x7632, R107 ;  /* 0x00007632646b7816 */ /* 0x040fe4000000006b */
[----:B------:R-:W-:Y:S01]  /*1a900*/  SHF.R.U32.HI R125, RZ, 0x18, R100 ;  /* 0x00000018ff7d7819 */ /* 0x000fe20000011664 */
[C---:B------:R-:W-:Y:S04]  /*1a910*/  HMMA.16816.F32.BF16 R48, R108.reuse, R126, R48 ;  /* 0x0000007e6c30723c */ /* 0x040fe80000041830 */
[----:B------:R-:W-:Y:S04]  /*1a920*/  LOP3.LUT R126, R100, 0xff, RZ, 0xc0, !PT ;  /* 0x000000ff647e7812 */ /* 0x000fe800078ec0ff */
[-C--:B-1----:R-:W-:Y:S08]  /*1a930*/  HMMA.16816.F32.BF16 R52, R108, R128.reuse, R52 ;  /* 0x000000806c34723c */ /* 0x082ff00000041834 */
[C---:B------:R-:W-:Y:S04]  /*1a940*/  HMMA.16816.F32.BF16 R56, R112.reuse, R128, R56 ;  /* 0x000000807038723c */ /* 0x040fe80000041838 */
[----:B------:R-:W-:Y:S02]  /*1a950*/  PRMT R128, R123, 0x5410, R124 ;  /* 0x000054107b807816 */ /* 0x000fe4000000007c */
[----:B------:R-:W-:Y:S01]  /*1a960*/  PRMT R129, R3, 0x5410, R122 ;  /* 0x0000541003817816 */ /* 0x000fe2000000007a */
[----:B------:R-:W-:Y:S01]  /*1a970*/  FFMA.FTZ R3, R154, UR4, -R183 ;  /* 0x000000049a037c23 */ /* 0x000fe200080108b7 */
[-C--:B------:R-:W-:Y:S03]  /*1a980*/  HMMA.16816.F32.BF16 R60, R112, R130.reuse, R60 ;  /* 0x00000082703c723c */ /* 0x080fe6000004183c */
[----:B------:R-:W-:Y:S01]  /*1a990*/  LOP3.LUT R124, R0, 0xff, RZ, 0xc0, !PT ;  /* 0x000000ff007c7812 */ /* 0x000fe200078ec0ff */
[----:B------:R1:W-:Y:S04]  /*1a9a0*/  MUFU.EX2 R190, R3 ;  /* 0x0000000300be7308 */ /* 0x0003e80000000800 */
[C---:B------:R-:W-:Y:S04]  /*1a9b0*/  HMMA.16816.F32.BF16 R64, R108.reuse, R130, R64 ;  /* 0x000000826c40723c */ /* 0x040fe80000041840 */
[----:B------:R-:W-:Y:S02]  /*1a9c0*/  PRMT R130, R120, 0x5410, R121 ;  /* 0x0000541078827816 */ /* 0x000fe40000000079 */
[----:B------:R-:W4:Y:S01]  /*1a9d0*/  LDSM.16.MT88.4 R120, [R106+0x2800] ;  /* 0x002800006a78783b */ /* 0x000f220000004200 */
[----:B------:R-:W-:Y:S01]  /*1a9e0*/  PRMT R131, R2, 0x5410, R105 ;  /* 0x0000541002837816 */ /* 0x000fe20000000069 */
[-C--:B--2---:R-:W-:Y:S03]  /*1a9f0*/  HMMA.16816.F32.BF16 R68, R108, R116.reuse, R68 ;  /* 0x000000746c44723c */ /* 0x084fe60000041844 */
[----:B------:R-:W-:Y:S01]  /*1aa00*/  LOP3.LUT R2, R0, 0xffff, RZ, 0xc0, !PT ;  /* 0x0000ffff00027812 */ /* 0x000fe200078ec0ff */
[----:B-1----:R-:W-:Y:S01]  /*1aa10*/  FFMA.FTZ R3, R153, UR4, -R183 ;  /* 0x0000000499037c23 */ /* 0x002fe200080108b7 */
[----:B------:R-:W-:Y:S03]  /*1aa20*/  LOP3.LUT R105, R100, 0xffff, RZ, 0xc0, !PT ;  /* 0x0000ffff64697812 */ /* 0x000fe600078ec0ff */
[C---:B------:R-:W-:Y:S01]  /*1aa30*/  HMMA.16816.F32.BF16 R72, R112.reuse, R116, R72 ;  /* 0x000000747048723c */ /* 0x040fe20000041848 */
[----:B------:R1:W2:Y:S03]  /*1aa40*/  MUFU.EX2 R189, R3 ;  /* 0x0000000300bd7308 */ /* 0x0002a60000000800 */
[----:B------:R-:W-:Y:S02]  /*1aa50*/  PRMT R116, R0, 0x7632, R116 ;  /* 0x0000763200747816 */ /* 0x000fe40000000074 */
[----:B------:R-:W-:Y:S02]  /*1aa60*/  SHF.R.U32.HI R117, RZ, 0x18, R0 ;  /* 0x00000018ff757819 */ /* 0x000fe40000011600 */
[-C--:B------:R-:W-:Y:S03]  /*1aa70*/  HMMA.16816.F32.BF16 R76, R112, R118.reuse, R76 ;  /* 0x00000076704c723c */ /* 0x080fe6000004184c */
[----:B------:R-:W-:Y:S02]  /*1aa80*/  SHF.R.U32.HI R105, RZ, 0x8, R105 ;  /* 0x00000008ff697819 */ /* 0x000fe40000011669 */
[----:B------:R-:W-:Y:S01]  /*1aa90*/  LOP3.LUT R100, R107, 0xff, RZ, 0xc0, !PT ;  /* 0x000000ff6b647812 */ /* 0x000fe200078ec0ff */
[--C-:B------:R-:W-:Y:S01]  /*1aaa0*/  FFMA.FTZ R107, R152, UR4, -R183.reuse ;  /* 0x00000004986b7c23 */ /* 0x100fe200080108b7 */
[----:B------:R-:W-:Y:S01]  /*1aab0*/  SHF.R.U32.HI R2, RZ, 0x8, R2 ;  /* 0x00000008ff027819 */ /* 0x000fe20000011602 */
[C---:B------:R-:W-:Y:S02]  /*1aac0*/  HMMA.16816.F32.BF16 R80, R108.reuse, R118, R80 ;  /* 0x000000766c50723c */ /* 0x040fe40000041850 */
[----:B------:R3:W-:Y:S02]  /*1aad0*/  MUFU.EX2 R186, R107 ;  /* 0x0000006b00ba7308 */ /* 0x0007e40000000800 */
[----:B------:R-:W-:Y:S01]  /*1aae0*/  LOP3.LUT R0, R116, 0xff, RZ, 0xc0, !PT ;  /* 0x000000ff74007812 */ /* 0x000fe200078ec0ff */
[----:B------:R-:W-:Y:S01]  /*1aaf0*/  FFMA.FTZ R183, R143, UR4, -R183 ;  /* 0x000000048fb77c23 */ /* 0x000fe200080108b7 */
[----:B------:R-:W-:Y:S01]  /*1ab00*/  PRMT R127, R126, 0x5410, R105 ;  /* 0x000054107e7f7816 */ /* 0x000fe20000000069 */
[----:B------:R-:W-:Y:S01]  /*1ab10*/  FADD.FTZ R105, R251, R132 ;  /* 0x00000084fb697221 */ /* 0x000fe20000010000 */
[----:B------:R-:W-:Y:S01]  /*1ab20*/  PRMT R126, R100, 0x5410, R125 ;  /* 0x00005410647e7816 */ /* 0x000fe2000000007d */
[----:B------:R-:W-:Y:S01]  /*1ab30*/  FADD.FTZ R100, R252, R133 ;  /* 0x00000085fc647221 */ /* 0x000fe20000010000 */
[----:B------:R-:W-:Y:S02]  /*1ab40*/  PRMT R125, R124, 0x5410, R2 ;  /* 0x000054107c7d7816 */ /* 0x000fe40000000002 */
[----:B------:R-:W2:Y:S01]  /*1ab50*/  MUFU.EX2 R185, R183 ;  /* 0x000000b700b97308 */ /* 0x000ea20000000800 */
[----:B------:R-:W-:Y:S01]  /*1ab60*/  PRMT R124, R0, 0x5410, R117 ;  /* 0x00005410007c7816 */ /* 0x000fe20000000075 */
[----:B------:R-:W-:Y:S01]  /*1ab70*/  FADD.FTZ R0, R142, R135 ;  /* 0x000000878e007221 */ /* 0x000fe20000010000 */
[-C--:B----4-:R-:W-:Y:S01]  /*1ab80*/  HMMA.16816.F32.BF16 R84, R108, R120.reuse, R84 ;  /* 0x000000786c54723c */ /* 0x090fe20000041854 */
[----:B------:R-:W4:Y:S02]  /*1ab90*/  LDSM.16.MT88.4 R116, [R180+0x9c00] ;  /* 0x009c0000b474783b */ /* 0x000f240000004200 */
[----:B------:R-:W-:Y:S01]  /*1aba0*/  FADD.FTZ R2, R141, R134 ;  /* 0x000000868d027221 */ /* 0x000fe20000010000 */
[----:B-1----:R-:W-:Y:S01]  /*1abb0*/  FADD.FTZ R3, R140, R0 ;  /* 0x000000008c037221 */ /* 0x002fe20000010000 */
[--C-:B---3--:R-:W-:Y:S01]  /*1abc0*/  HSET2.LE.AND R107, R124, R181.reuse, PT ;  /* 0x000000b57c6b7233 */ /* 0x108fe20003803000 */
[----:B------:R-:W-:Y:S01]  /*1abd0*/  FADD.FTZ R105, R145, R105 ;  /* 0x0000006991697221 */ /* 0x000fe20000010000 */
[----:B------:R-:W-:Y:S01]  /*1abe0*/  FADD.FTZ R0, R147, R2 ;  /* 0x0000000293007221 */ /* 0x000fe20000010000 */
[C---:B------:R-:W-:Y:S01]  /*1abf0*/  HMMA.16816.F32.BF16 R88, R112.reuse, R120, R88 ;  /* 0x000000787058723c */ /* 0x040fe20000041858 */
[----:B------:R-:W1:Y:S03]  /*1ac00*/  LDSM.16.MT88.4 R132, [R106+0xc00] ;  /* 0x000c00006a84783b */ /* 0x000e660000004200 */
[----:B------:R-:W-:Y:S01]  /*1ac10*/  FADD.FTZ R3, R144, R3 ;  /* 0x0000000390037221 */ /* 0x000fe20000010000 */
[----:B------:R-:W-:Y:S01]  /*1ac20*/  FADD.FTZ R2, R146, R100 ;  /* 0x0000006492027221 */ /* 0x000fe20000010000 */
[----:B------:R-:W-:Y:S01]  /*1ac30*/  FADD.FTZ R0, R139, R0 ;  /* 0x000000008b007221 */ /* 0x000fe20000010000 */
[--C-:B------:R-:W-:Y:S01]  /*1ac40*/  HSET2.LE.AND R100, R126, R181.reuse, PT ;  /* 0x000000b57e647233 */ /* 0x100fe20003803000 */
[-C--:B------:R-:W-:Y:S03]  /*1ac50*/  HMMA.16816.F32.BF16 R92, R112, R122.reuse, R92 ;  /* 0x0000007a705c723c */ /* 0x080fe6000004185c */
[----:B------:R-:W-:Y:S01]  /*1ac60*/  FADD.FTZ R202, R202, R3 ;  /* 0x00000003caca7221 */ /* 0x000fe20000010000 */
[----:B------:R-:W-:Y:S01]  /*1ac70*/  FADD.FTZ R2, R138, R2 ;  /* 0x000000028a027221 */ /* 0x000fe20000010000 */
[----:B------:R-:W-:Y:S01]  /*1ac80*/  LOP3.LUT R3, R128, 0xff00ff, RZ, 0xc0, !PT ;  /* 0x00ff00ff80037812 */ /* 0x000fe200078ec0ff */
[----:B------:R-:W-:Y:S01]  /*1ac90*/  FADD.FTZ R201, R201, R0 ;  /* 0x00000000c9c97221 */ /* 0x000fe20000010000 */
[--C-:B------:R-:W-:Y:S01]  /*1aca0*/  HSET2.LE.AND R0, R129, R181.reuse, PT ;  /* 0x000000b581007233 */ /* 0x100fe20003803000 */
[----:B------:R-:W-:Y:S04]  /*1acb0*/  HMMA.16816.F32.BF16 R96, R108, R122, R96 ;  /* 0x0000007a6c60723c */ /* 0x000fe80000041860 */
[----:B------:R-:W-:Y:S01]  /*1acc0*/  FADD.FTZ R200, R200, R2 ;  /* 0x00000002c8c87221 */ /* 0x000fe20000010000 */
[--C-:B------:R-:W-:Y:S01]  /*1acd0*/  HSET2.LE.AND R2, R3, R181.reuse, PT ;  /* 0x000000b503027233 */ /* 0x100fe20003803000 */
[----:B------:R-:W-:Y:S01]  /*1ace0*/  FADD.FTZ R203, R137, R105 ;  /* 0x0000006989cb7221 */ /* 0x000fe20000010000 */
[--C-:B------:R-:W-:Y:S02]  /*1acf0*/  HSET2.LE.AND R3, R127, R181.reuse, PT ;  /* 0x000000b57f037233 */ /* 0x100fe40003803000 */
[----:B--2---:R-:W-:Y:S02]  /*1ad00*/  F2FP.BF16.F32.PACK_AB R175, R189, R190 ;  /* 0x000000bebdaf723e */ /* 0x004fe400000010ff */
[----:B------:R-:W-:Y:S02]  /*1ad10*/  F2FP.BF16.F32.PACK_AB R173, R185, R186 ;  /* 0x000000bab9ad723e */ /* 0x000fe400000010ff */
[----:B------:R-:W-:Y:S02]  /*1ad20*/  LOP3.LUT R121, R130, 0xff00ff, RZ, 0xc0, !PT ;  /* 0x00ff00ff82797812 */ /* 0x000fe400078ec0ff */
        /* <DEDUP_REMOVED lines=10> */
[--C-:B------:R-:W-:Y:S02]  /*1add0*/  HSET2.LE.AND R121, R121, R181.reuse, PT ;  /* 0x000000b579797233 */ /* 0x100fe40003803000 */
[----:B------:R-:W-:Y:S01]  /*1ade0*/  HSET2.LE.AND R105, R125, R181, PT ;  /* 0x000000b57d697233 */ /* 0x000fe20003803000 */
[-C--:B----4-:R-:W-:Y:S01]  /*1adf0*/  HMMA.16816.F32.BF16 R112, R172, R116.reuse, R4 ;  /* 0x00000074ac70723c */ /* 0x090fe20000041804 */
[----:B------:R-:W2:Y:S04]  /*1ae00*/  LDSM.16.MT88.4 R180, [R180+0xbc00] ;  /* 0x00bc0000b4b4783b */ /* 0x000ea80000004200 */
[----:B------:R-:W-:Y:S01]  /*1ae10*/  LOP3.LUT R176, R176, R105, RZ, 0xc0, !PT ;  /* 0x00000069b0b07212 */ /* 0x000fe200078ec0ff */
[----:B------:R-:W-:Y:S01]  /*1ae20*/  FADD.FTZ R3, R239, R3 ;  /* 0x00000003ef037221 */ /* 0x000fe20000010000 */
[----:B------:R-:W-:Y:S01]  /*1ae30*/  LOP3.LUT R177, R177, R107, RZ, 0xc0, !PT ;  /* 0x0000006bb1b17212 */ /* 0x000fe200078ec0ff */
[----:B------:R-:W-:Y:S01]  /*1ae40*/  IMAD.MOV.U32 R105, RZ, RZ, R101 ;  /* 0x000000ffff697224 */ /* 0x000fe200078e0065 */
[----:B------:R-:W-:Y:S01]  /*1ae50*/  LOP3.LUT R178, R178, R120, RZ, 0xc0, !PT ;  /* 0x00000078b2b27212 */ /* 0x000fe200078ec0ff */
[----:B------:R3:W4:Y:S01]  /*1ae60*/  LDSM.16.MT88.4 R4, [R106+0x2c00] ;  /* 0x002c00006a04783b */ /* 0x0007220000004200 */
[----:B------:R-:W-:Y:S01]  /*1ae70*/  LOP3.LUT R179, R179, R121, RZ, 0xc0, !PT ;  /* 0x00000079b3b37212 */ /* 0x000fe200078ec0ff */
[----:B------:R-:W-:Y:S01]  /*1ae80*/  IMAD.MOV.U32 R107, RZ, RZ, R102 ;  /* 0x000000ffff6b7224 */ /* 0x000fe200078e0066 */
[----:B------:R-:W-:Y:S05]  /*1ae90*/  MOV R100, R104 ;  /* 0x0000006800647202 */ /* 0x000fea0000000f00 */
        /* <DEDUP_REMOVED lines=10> */
[----:B---3--:R-:W-:Y:S01]  /*1af40*/  IMAD.MOV.U32 R106, RZ, RZ, R103 ;  /* 0x000000ffff6a7224 */ /* 0x008fe200078e0067 */
        /* <DEDUP_REMOVED lines=9> */
[----:B------:R-:W-:Y:S02]  /*1afe0*/  FADD.FTZ R3, R208, R3 ;  /* 0x00000003d0037221 */ /* 0x000fe40000010000 */
        /* <DEDUP_REMOVED lines=14> */
[----:B------:R-:W-:Y:S04]  /*1b0d0*/  FADD.FTZ R8, R188, R3 ;  /* 0x00000003bc087221 */ /* 0x000fe80000010000 */
[----:B------:R-:W-:Y:S01]  /*1b0e0*/  FADD.FTZ R8, R187, R8 ;  /* 0x00000008bb087221 */ /* 0x000fe20000010000 */
[C---:B------:R-:W-:Y:S08]  /*1b0f0*/  HMMA.16816.F32.BF16 R140, R176.reuse, R148, R40 ;  /* 0x00000094b08c723c */ /* 0x040ff00000041828 */
[-C--:B------:R-:W-:Y:S08]  /*1b100*/  HMMA.16816.F32.BF16 R152, R176, R150.reuse, R44 ;  /* 0x00000096b098723c */ /* 0x080ff0000004182c */
[C---:B------:R-:W-:Y:S08]  /*1b110*/  HMMA.16816.F32.BF16 R148, R172.reuse, R150, R48 ;  /* 0x00000096ac94723c */ /* 0x040ff00000041830 */
        /* <DEDUP_REMOVED lines=8> */
[-C--:B----4-:R-:W-:Y:S08]  /*1b1a0*/  HMMA.16816.F32.BF16 R84, R172, R4.reuse, R84 ;  /* 0x00000004ac54723c */ /* 0x090ff00000041854 */
[C---:B------:R-:W-:Y:S04]  /*1b1b0*/  HMMA.16816.F32.BF16 R88, R176.reuse, R4, R88 ;  /* 0x00000004b058723c */ /* 0x040fe80000041858 */
[----:B------:R-:W-:Y:S04]  /*1b1c0*/  FADD.FTZ R4, R235, R9 ;  /* 0x00000009eb047221 */ /* 0x000fe80000010000 */
[-C--:B------:R-:W-:Y:S03]  /*1b1d0*/  HMMA.16816.F32.BF16 R92, R176, R6.reuse, R92 ;  /* 0x00000006b05c723c */ /* 0x080fe6000004185c */
[----:B------:R-:W-:Y:S01]  /*1b1e0*/  FADD.FTZ R3, R186, R4 ;  /* 0x00000004ba037221 */ /* 0x000fe20000010000 */
[----:B------:R-:W-:Y:S01]  /*1b1f0*/  FADD.FTZ R4, R195, R2 ;  /* 0x00000002c3047221 */ /* 0x000fe20000010000 */
[----:B------:R-:W-:Y:S02]  /*1b200*/  FADD.FTZ R2, R192, R8 ;  /* 0x00000008c0027221 */ /* 0x000fe40000010000 */
[----:B------:R-:W-:Y:S01]  /*1b210*/  FADD.FTZ R5, R185, R3 ;  /* 0x00000003b9057221 */ /* 0x000fe20000010000 */
[----:B------:R-:W-:Y:S01]  /*1b220*/  FADD.FTZ R3, R193, R0 ;  /* 0x00000000c1037221 */ /* 0x000fe20000010000 */
[----:B------:R-:W-:Y:S01]  /*1b230*/  FADD.FTZ R2, R191, R2 ;  /* 0x00000002bf027221 */ /* 0x000fe20000010000 */
[----:B------:R-:W-:Y:S04]  /*1b240*/  HMMA.16816.F32.BF16 R96, R172, R6, R96 ;  /* 0x00000006ac60723c */ /* 0x000fe80000041860 */
[----:B------:R-:W-:Y:S01]  /*1b250*/  FADD.FTZ R3, R184, R3 ;  /* 0x00000003b8037221 */ /* 0x000fe20000010000 */
[----:B------:R-:W-:Y:S01]  /*1b260*/  FADD.FTZ R0, R190, R5 ;  /* 0x00000005be007221 */ /* 0x000fe20000010000 */
[----:B------:R-:W-:Y:S03]  /*1b270*/  FADD.FTZ R238, R197, R4 ;  /* 0x00000004c5ee7221 */ /* 0x000fe60000010000 */
[----:B------:R1:W-:Y:S01]  /*1b280*/  STL [R1+0x40], R3 ;  /* 0x0000400301007387 */ /* 0x0003e20000100800 */
[----:B------:R-:W-:Y:S03]  /*1b290*/  FADD.FTZ R0, R189, R0 ;  /* 0x00000000bd007221 */ /* 0x000fe60000010000 */
[----:B------:R1:W-:Y:S04]  /*1b2a0*/  STL [R1+0x38], R2 ;  /* 0x0000380201007387 */ /* 0x0003e80000100800 */
[----:B------:R1:W-:Y:S01]  /*1b2b0*/  STL [R1+0x3c], R0 ;  /* 0x00003c0001007387 */ /* 0x0003e20000100800 */
[----:B------:R-:W-:Y:S05]  /*1b2c0*/  BRA.U UP0, `(.L_x_552) ;  /* 0xffffff9900687547 */ /* 0x000fea000b83ffff */
.L_x_551:
[----:B-1----:R-:W2:Y:S01]  /*1b2d0*/  LDL.LU R3, [R1+0x38] ;  /* 0x0000380001037983 */ /* 0x002ea20000300800 */
[----:B------:R-:W1:Y:S03]  /*1b2e0*/  LDCU UR4, c[0x0][0x4fc] ;  /* 0x00009f80ff0477ac */ /* 0x000e660008000800 */
[----:B------:R-:W3:Y:S01]  /*1b2f0*/  LDL.LU R2, [R1+0x3c] ;  /* 0x00003c0001027983 */ /* 0x000ee20000300800 */
[----:B------:R-:W-:Y:S01]  /*1b300*/  UISETP.NE.AND UP3, UPT, UR19, -0x1, UPT ;  /* 0xffffffff1300788c */ /* 0x000fe2000bf65270 */
[----:B------:R-:W4:Y:S01]  /*1b310*/  S2UR UR11, SR_CTAID.Y ;  /* 0x00000000000b79c3 */ /* 0x000f220000002600 */
[----:B------:R-:W1:Y:S01]  /*1b320*/  LDCU UR9, c[0x0][0x434] ;  /* 0x00008680ff0977ac */ /* 0x000e620008000800 */
[----:B------:R-:W3:Y:S01]  /*1b330*/  LDL.LU R5, [R1+0x40] ;  /* 0x0000400001057983 */ /* 0x000ee20000300800 */
[----:B------:R-:W3:Y:S03]  /*1b340*/  LDCU.U8 UR10, c[0x0][0x548] ;  /* 0x0000a900ff0a77ac */ /* 0x000ee60008000000 */
[----:B------:R-:W3:Y:S04]  /*1b350*/  LDL.LU R7, [R1+0x5c] ;  /* 0x00005c0001077983 */ /* 0x000ee80000300800 */
[----:B------:R-:W3:Y:S01]  /*1b360*/  LDL.LU R53, [R1+0x30] ;  /* 0x0000300001357983 */ /* 0x000ee20000300800 */
[----:B------:R-:W4:Y:S01]  /*1b370*/  @!UP3 LDCU.64 UR6, c[0x0][0x400] ;  /* 0x00008000ff06b7ac */ /* 0x000f220008000a00 */
[----:B------:R-:W-:Y:S01]  /*1b380*/  UISETP.NE.AND UP2, UPT, UR19, -0x1, UPT ;  /* 0xffffffff1300788c */ /* 0x000fe2000bf45270 */
[----:B------:R-:W3:Y:S01]  /*1b390*/  LDCU UR13, c[0x0][0x434] ;  /* 0x00008680ff0d77ac */ /* 0x000ee20008000800 */
[----:B----4-:R-:W-:-:S04]  /*1b3a0*/  @!UP3 UIMAD.WIDE.U32 UR16, UR11, UR6, URZ ;  /* 0x000000060b10b2a5 */ /* 0x010fc8000f8e00ff */
[----:B------:R-:W-:Y:S01]  /*1b3b0*/  @!UP3 UIMAD UR12, UR11, UR7, UR17 ;  /* 0x000000070b0cb2a4 */ /* 0x000fe2000f8e0211 */
[----:B------:R-:W4:Y:S02]  /*1b3c0*/  @UP3 LDCU.64 UR6, c[0x0][0x408] ;  /* 0x00008100ff0637ac */ /* 0x000f240008000a00 */
[----:B----4-:R-:W-:Y:S01]  /*1b3d0*/  @UP3 UIMAD.WIDE.U32 UR20, UR19, UR6, URZ ;  /* 0x00000006131432a5 */ /* 0x010fe2000f8e00ff */
[----:B------:R-:W4:Y:S03]  /*1b3e0*/  S2UR UR6, SR_CTAID.Z ;  /* 0x00000000000679c3 */ /* 0x000f260000002700 */
[----:B------:R-:W-:Y:S02]  /*1b3f0*/  @UP3 UIMAD UR12, UR19, UR7, UR21 ;  /* 0x00000007130c32a4 */ /* 0x000fe4000f8e0215 */
[----:B-1----:R-:W-:Y:S01]  /*1b400*/  @!UP2 UIMAD UR19, UR11, UR9, URZ ;  /* 0x000000090b13a2a4 */ /* 0x002fe2000f8e02ff */
[----:B------:R-:W-:Y:S01]  /*1b410*/  @UP3 UMOV UR16, UR20 ;  /* 0x0000001400103c82 */ /* 0x000fe20008000000 */
[----:B--2---:R-:W1:Y:S04]  /*1b420*/  SHFL.BFLY PT, R0, R3, 0x2, 0x1f ;  /* 0x0c401f0003007f89 */ /* 0x004e6800000e0000 */
[----:B---3--:R-:W2:Y:S01]  /*1b430*/  SHFL.BFLY PT, R4, R2, 0x2, 0x1f ;  /* 0x0c401f0002047f89 */ /* 0x008ea200000e0000 */
[----:B-----5:R-:W-:-:S04]  /*1b440*/  LOP3.LUT R210, R7, R210, RZ, 0xfc, !PT ;  /* 0x000000d207d27212 */ /* 0x020fc800078efcff */
[----:B------:R-:W-:Y:S01]  /*1b450*/  LOP3.LUT R210, R210, 0x20, R53, 0xf8, !PT ;  /* 0x00000020d2d27812 */ /* 0x000fe200078ef835 */
[----:B-1----:R-:W-:Y:S02]  /*1b460*/  FADD.FTZ R0, R0, R3 ;  /* 0x0000000300007221 */ /* 0x002fe40000010000 */
[----:B------:R-:W1:Y:S01]  /*1b470*/  SHFL.BFLY PT, R3, R238, 0x2, 0x1f ;  /* 0x0c401f00ee037f89 */ /* 0x000e6200000e0000 */
[----:B--2---:R-:W-:-:S03]  /*1b480*/  FADD.FTZ R4, R4, R2 ;  /* 0x0000000204047221 */ /* 0x004fc60000010000 */
[----:B------:R-:W2:Y:S04]  /*1b490*/  SHFL.BFLY PT, R2, R5, 0x2, 0x1f ;  /* 0x0c401f0005027f89 */ /* 0x000ea800000e0000 */
[----:B------:R-:W3:Y:S04]  /*1b4a0*/  SHFL.BFLY PT, R50, R0, 0x1, 0x1f ;  /* 0x0c201f0000327f89 */ /* 0x000ee800000e0000 */
[----:B------:R-:W4:Y:S01]  /*1b4b0*/  SHFL.BFLY PT, R51, R4, 0x1, 0x1f ;  /* 0x0c201f0004337f89 */ /* 0x000f2200000e0000 */
[----:B-1----:R-:W-:Y:S01]  /*1b4c0*/  FADD.FTZ R3, R3, R238 ;  /* 0x000000ee03037221 */ /* 0x002fe20000010000 */
[----:B--2---:R-:W-:-:S04]  /*1b4d0*/  FADD.FTZ R2, R2, R5 ;  /* 0x0000000502027221 */ /* 0x004fc80000010000 */
[----:B------:R-:W1:Y:S01]  /*1b4e0*/  SHFL.BFLY PT, R49, R3, 0x1, 0x1f ;  /* 0x0c201f0003317f89 */ /* 0x000e6200000e0000 */
[----:B---3--:R-:W-:-:S03]  /*1b4f0*/  FADD.FTZ R50, R0, R50 ;  /* 0x0000003200327221 */ /* 0x008fc60000010000 */
[----:B------:R-:W2:Y:S01]  /*1b500*/  SHFL.BFLY PT, R52, R2, 0x1, 0x1f ;  /* 0x0c201f0002347f89 */ /* 0x000ea200000e0000 */
[----:B------:R-:W-:Y:S01]  /*1b510*/  LOP3.LUT R0, R53, 0xc0, RZ, 0xc0, !PT ;  /* 0x000000c035007812 */ /* 0x000fe200078ec0ff */
[----:B------:R-:W3:Y:S01]  /*1b520*/  MUFU.RCP R6, R50 ;  /* 0x0000003200067308 */ /* 0x000ee20000001000 */
[----:B------:R-:W-:Y:S01]  /*1b530*/  FSETP.NE.FTZ.AND P3, PT, R50, RZ, PT ;  /* 0x000000ff3200720b */ /* 0x000fe20003f75000 */
[----:B----4-:R-:W-:Y:S01]  /*1b540*/  FADD.FTZ R51, R4, R51 ;  /* 0x0000003304337221 */ /* 0x010fe20000010000 */
[----:B------:R-:W-:-:S04]  /*1b550*/  LOP3.LUT R4, R0, 0x18, R213, 0xf8, !PT ;  /* 0x0000001800047812 */ /* 0x000fc800078ef8d5 */
[----:B------:R-:W-:Y:S01]  /*1b560*/  FSETP.NE.FTZ.AND P2, PT, R51, RZ, PT ;  /* 0x000000ff3300720b */ /* 0x000fe20003f55000 */
[----:B------:R-:W4:Y:S01]  /*1b570*/  MUFU.RCP R5, R51 ;  /* 0x0000003300057308 */ /* 0x000f220000001000 */
[----:B------:R-:W-:Y:S02]  /*1b580*/  LOP3.LUT R210, R210, R4, RZ, 0xfc, !PT ;  /* 0x00000004d2d27212 */ /* 0x000fe400078efcff */
[----:B------:R-:W-:Y:S02]  /*1b590*/  LOP3.LUT R4, R211, 0x20, RZ, 0xc0, !PT ;  /* 0x00000020d3047812 */ /* 0x000fe400078ec0ff */
[----:B---3--:R-:W-:Y:S01]  /*1b5a0*/  FSEL R0, R6, 1, P3 ;  /* 0x3f80000006007808 */ /* 0x008fe20001800000 */
[----:B-1----:R-:W-:Y:S01]  /*1b5b0*/  FADD.FTZ R49, R3, R49 ;  /* 0x0000003103317221 */ /* 0x002fe20000010000 */
[----:B--2---:R-:W-:-:S03]  /*1b5c0*/  FADD.FTZ R52, R2, R52 ;  /* 0x0000003402347221 */ /* 0x004fc60000010000 */
[----:B------:R-:W-:Y:S01]  /*1b5d0*/  FMUL.FTZ R0, R0, UR4 ;  /* 0x0000000400007c20 */ /* 0x000fe20008410000 */
[----:B------:R-:W1:Y:S01]  /*1b5e0*/  MUFU.RCP R2, R49 ;  /* 0x0000003100027308 */ /* 0x000e620000001000 */
        /* <DEDUP_REMOVED lines=26> */
[----:B------:R-:W2:Y:S01]  /*1b790*/  MUFU.RCP R0, R52 ;  /* 0x0000003400007308 */ /* 0x000ea20000001000 */
[----:B----4-:R-:W-:-:S02]  /*1b7a0*/  FSEL R3, R5, 1, P2 ;  /* 0x3f80000005037808 */ /* 0x010fc40001000000 */
[----:B-1----:R-:W-:Y:S02]  /*1b7b0*/  FSEL R2, R2, 1, P1 ;  /* 0x3f80000002027808 */ /* 0x002fe40000800000 */
[----:B------:R-:W-:Y:S01]  /*1b7c0*/  F2FP.BF16.F32.PACK_AB R47, R47, R112 ;  /* 0x000000702f2f723e */ /* 0x000fe200000010ff */
[----:B------:R-:W-:Y:S01]  /*1b7d0*/  FMUL.FTZ R3, R3, UR4 ;  /* 0x0000000403037c20 */ /* 0x000fe20008410000 */
[----:B------:R-:W-:Y:S01]  /*1b7e0*/  F2FP.BF16.F32.PACK_AB R44, R44, R128 ;  /* 0x000000802c2c723e */ /* 0x000fe200000010ff */
[----:B------:R-:W-:Y:S01]  /*1b7f0*/  FMUL.FTZ R2, R2, UR4 ;  /* 0x0000000402027c20 */ /* 0x000fe20008410000 */
[----:B------:R-:W-:Y:S01]  /*1b800*/  F2FP.BF16.F32.PACK_AB R40, R40, R132 ;  /* 0x000000842828723e */ /* 0x000fe200000010ff */
[C---:B------:R-:W-:Y:S01]  /*1b810*/  FMUL.FTZ R114, R3.reuse, R114 ;  /* 0x0000007203727220 */ /* 0x040fe20000410000 */
[C---:B------:R-:W-:Y:S01]  /*1b820*/  FMUL.FTZ R46, R3.reuse, R115 ;  /* 0x00000073032e7220 */ /* 0x040fe20000410000 */
[C---:B------:R-:W-:Y:S01]  /*1b830*/  FMUL.FTZ R118, R3.reuse, R118 ;  /* 0x0000007603767220 */ /* 0x040fe20000410000 */
[C---:B------:R-:W-:Y:S01]  /*1b840*/  FMUL.FTZ R119, R3.reuse, R119 ;  /* 0x0000007703777220 */ /* 0x040fe20000410000 */
[C---:B------:R-:W-:Y:S01]  /*1b850*/  FMUL.FTZ R108, R2.reuse, R108 ;  /* 0x0000006c026c7220 */ /* 0x040fe20000410000 */
[C---:B------:R-:W-:Y:S01]  /*1b860*/  FMUL.FTZ R48, R2.reuse, R109 ;  /* 0x0000006d02307220 */ /* 0x040fe20000410000 */
[----:B------:R-:W-:Y:S01]  /*1b870*/  FMUL.FTZ R120, R2, R120 ;  /* 0x0000007802787220 */ /* 0x000fe20000410000 */
[----:B--2---:R-:W-:Y:S01]  /*1b880*/  FSEL R0, R0, 1, P0 ;  /* 0x3f80000000007808 */ /* 0x004fe20000000000 */
[C---:B------:R-:W-:Y:S01]  /*1b890*/  FMUL.FTZ R45, R2.reuse, R121 ;  /* 0x00000079022d7220 */ /* 0x040fe20000410000 */
[C---:B------:R-:W-:Y:S01]  /*1b8a0*/  FMUL.FTZ R124, R2.reuse, R124 ;  /* 0x0000007c027c7220 */ /* 0x040fe20000410000 */
[C---:B------:R-:W-:Y:S01]  /*1b8b0*/  FMUL.FTZ R42, R2.reuse, R125 ;  /* 0x0000007d022a7220 */ /* 0x040fe20000410000 */
[----:B------:R-:W-:Y:S01]  /*1b8c0*/  FMUL.FTZ R136, R2, R136 ;  /* 0x0000008802887220 */ /* 0x000fe20000410000 */
[----:B------:R-:W-:Y:S01]  /*1b8d0*/  FMUL.FTZ R0, R0, UR4 ;  /* 0x0000000400007c20 */ /* 0x000fe20008410000 */
        /* <DEDUP_REMOVED lines=68> */
[----:B------:R-:W1:Y:S01]  /*1bd20*/  LDCU.U8 UR4, c[0x0][0x549] ;  /* 0x0000a920ff0477ac */ /* 0x000e620008000000 */
        /* <DEDUP_REMOVED lines=13> */
[----:B------:R-:W-:Y:S01]  /*1be00*/  STS [R0+0x1200], R110 ;  /* 0x0012006e00007388 */ /* 0x000fe20000000800 */
[----:B------:R-:W-:Y:S01]  /*1be10*/  F2FP.BF16.F32.PACK_AB R36, R36, R144 ;  /* 0x000000902424723e */ /* 0x000fe200000010ff */
[----:B-1----:R-:W-:Y:S01]  /*1be20*/  UISETP.NE.AND UP1, UPT, UR4, URZ, UPT ;  /* 0x000000ff0400728c */ /* 0x002fe2000bf25270 */
[----:B------:R-:W-:Y:S01]  /*1be30*/  F2FP.BF16.F32.PACK_AB R35, R35, R146 ;  /* 0x000000922323723e */ /* 0x000fe200000010ff */
[----:B------:R-:W-:Y:S01]  /*1be40*/  STS [R4+0x1010], R45 ;  /* 0x0010102d04007388 */ /* 0x000fe20000000800 */
[----:B------:R-:W-:Y:S01]  /*1be50*/  F2FP.BF16.F32.PACK_AB R32, R32, R148 ;  /* 0x000000942020723e */ /* 0x000fe200000010ff */
[----:B------:R-:W1:Y:S01]  /*1be60*/  S2UR UR4, SR_CTAID.X ;  /* 0x00000000000479c3 */ /* 0x000e620000002500 */
[----:B------:R-:W-:Y:S01]  /*1be70*/  F2FP.BF16.F32.PACK_AB R31, R31, R150 ;  /* 0x000000961f1f723e */ /* 0x000fe200000010ff */
[----:B------:R-:W-:Y:S01]  /*1be80*/  STS [R4+0x1210], R122 ;  /* 0x0012107a04007388 */ /* 0x000fe20000000800 */
[----:B------:R-:W-:Y:S01]  /*1be90*/  F2FP.BF16.F32.PACK_AB R34, R34, R140 ;  /* 0x0000008c2222723e */ /* 0x000fe200000010ff */
[----:B------:R-:W-:Y:S01]  /*1bea0*/  UISETP.NE.AND UP0, UPT, UR10, URZ, !UP1 ;  /* 0x000000ff0a00728c */ /* 0x000fe2000cf05270 */
[----:B------:R-:W-:-:S02]  /*1beb0*/  F2FP.BF16.F32.PACK_AB R33, R33, R142 ;  /* 0x0000008e2121723e */ /* 0x000fc400000010ff */
[----:B--2---:R-:W-:Y:S01]  /*1bec0*/  LOP3.LUT R2, R211, 0x40, RZ, 0xc0, !PT ;  /* 0x00000040d3027812 */ /* 0x004fe200078ec0ff */
[----:B------:R-:W2:Y:S01]  /*1bed0*/  @UP1 LDCU UR8, c[0x0][0x430] ;  /* 0x00008600ff0817ac */ /* 0x000ea20008000800 */
[----:B------:R-:W-:Y:S02]  /*1bee0*/  F2FP.BF16.F32.PACK_AB R30, R30, R152 ;  /* 0x000000981e1e723e */ /* 0x000fe400000010ff */
[-C--:B---3--:R-:W-:Y:S01]  /*1bef0*/  IADD3 R3, PT, PT, R0, -R2.reuse, RZ ;  /* 0x8000000200037210 */ /* 0x088fe20007ffe0ff */
[----:B------:R-:W3:Y:S01]  /*1bf00*/  @UP1 LDCU UR15, c[0x0][0x430] ;  /* 0x00008600ff0f17ac */ /* 0x000ee20008000800 */
[----:B------:R-:W-:Y:S02]  /*1bf10*/  IADD3 R2, PT, PT, R4, -R2, RZ ;  /* 0x8000000204027210 */ /* 0x000fe40007ffe0ff */
[----:B------:R-:W-:Y:S01]  /*1bf20*/  F2FP.BF16.F32.PACK_AB R29, R29, R154 ;  /* 0x0000009a1d1d723e */ /* 0x000fe200000010ff */
[----:B------:R-:W-:Y:S01]  /*1bf30*/  STS [R3+0x20], R44 ;  /* 0x0000202c03007388 */ /* 0x000fe20000000800 */
[----:B------:R-:W-:Y:S01]  /*1bf40*/  F2FP.BF16.F32.PACK_AB R28, R28, R160 ;  /* 0x000000a01c1c723e */ /* 0x000fe200000010ff */
[----:B------:R-:W-:Y:S01]  /*1bf50*/  @UP1 UMOV UR7, 0x1 ;  /* 0x0000000100071882 */ /* 0x000fe20000000000 */
[----:B------:R-:W-:Y:S01]  /*1bf60*/  F2FP.BF16.F32.PACK_AB R27, R27, R162 ;  /* 0x000000a21b1b723e */ /* 0x000fe200000010ff */
[----:B------:R-:W-:Y:S01]  /*1bf70*/  STS [R3+0x220], R43 ;  /* 0x0002202b03007388 */ /* 0x000fe20000000800 */
[----:B------:R-:W-:-:S02]  /*1bf80*/  F2FP.BF16.F32.PACK_AB R24, R24, R164 ;  /* 0x000000a41818723e */ /* 0x000fc400000010ff */
[----:B------:R-:W-:Y:S01]  /*1bf90*/  F2FP.BF16.F32.PACK_AB R23, R23, R166 ;  /* 0x000000a61717723e */ /* 0x000fe200000010ff */
[----:B------:R-:W-:Y:S01]  /*1bfa0*/  STS [R2+0x30], R40 ;  /* 0x0000302802007388 */ /* 0x000fe20000000800 */
[----:B------:R-:W-:Y:S01]  /*1bfb0*/  F2FP.BF16.F32.PACK_AB R26, R26, R156 ;  /* 0x0000009c1a1a723e */ /* 0x000fe200000010ff */
[----:B--2---:R-:W-:Y:S01]  /*1bfc0*/  @UP1 UIMAD UR13, UR8, UR9, URZ ;  /* 0x00000009080d12a4 */ /* 0x004fe2000f8e02ff */
        /* <DEDUP_REMOVED lines=52> */
[----:B--2---:R-:W-:-:S03]  /*1c310*/  LOP3.LUT R0, R213, 0x18, RZ, 0xc0, !PT ;  /* 0x00000018d5007812 */ /* 0x004fc600078ec0ff */
[----:B------:R-:W-:Y:S01]  /*1c320*/  STS [R3+0x5020], R10 ;  /* 0x0050200a03007388 */ /* 0x000fe20000000800 */
[----:B------:R-:W-:-:S03]  /*1c330*/  LOP3.LUT R0, R0, 0xd8, R53, 0x78, !PT ;  /* 0x000000d800007812 */ /* 0x000fc600078e7835 */
[----:B------:R2:W-:Y:S01]  /*1c340*/  STS [R3+0x5220], R9 ;  /* 0x0052200903007388 */ /* 0x0005e20000000800 */
[----:B------:R-:W-:-:S03]  /*1c350*/  LOP3.LUT R0, R0, 0x1f20, R53, 0xf8, !PT ;  /* 0x00001f2000007812 */ /* 0x000fc600078ef835 */
[----:B------:R4:W-:Y:S01]  /*1c360*/  STS [R2+0x5030], R6 ;  /* 0x0050300602007388 */ /* 0x0009e20000000800 */
[----:B------:R-:W-:Y:S01]  /*1c370*/  LEA R24, R0, UR5, 0x1 ;  /* 0x0000000500187c11 */ /* 0x000fe2000f8e08ff */
[----:B------:R-:W-:Y:S02]  /*1c380*/  USHF.R.S32.HI UR5, URZ, 0x1f, UR19 ;  /* 0x0000001fff057899 */ /* 0x000fe40008011413 */
[----:B------:R1:W-:Y:S01]  /*1c390*/  STS [R2+0x5230], R5 ;  /* 0x0052300502007388 */ /* 0x0003e20000000800 */
[----:B--2---:R-:W2:Y:S01]  /*1c3a0*/  @P3 LDC R3, c[0x0][0x458] ;  /* 0x00011600ff033b82 */ /* 0x004ea20000000800 */
[----:B----4-:R4:W2:Y:S08]  /*1c3b0*/  @P2 MUFU.LG2 R6, R51 ;  /* 0x0000003300062308 */ /* 0x0108b00000000c00 */
[----:B-1----:R4:W1:Y:S01]  /*1c3c0*/  @P3 MUFU.LG2 R2, R50 ;  /* 0x0000003200023308 */ /* 0x0028620000000c00 */
[----:B---3--:R-:W-:Y:S05]  /*1c3d0*/  BRA.U UP1, `(.L_x_555) ;  /* 0x0000000101207547 */ /* 0x008fea000b800000 */
[----:B------:R-:W-:Y:S01]  /*1c3e0*/  UISETP.NE.AND UP1, UPT, UR10, URZ, UPT ;  /* 0x000000ff0a00728c */ /* 0x000fe2000bf25270 */
[----:B------:R-:W3:Y:S10]  /*1c3f0*/  LDCU UR8, c[0x0][0x3e0] ;  /* 0x00007c00ff0877ac */ /* 0x000ef40008000800 */
[----:B------:R-:W3:Y:S01]  /*1c400*/  @UP1 LDCU UR7, c[0x0][0x454] ;  /* 0x00008a80ff0717ac */ /* 0x000ee20008000800 */
[----:B------:R-:W-:Y:S01]  /*1c410*/  @UP1 UMOV UR15, 0x1 ;  /* 0x00000001000f1882 */ /* 0x000fe20000000000 */
[----:B------:R-:W1:Y:S01]  /*1c420*/  @UP1 LDCU UR13, c[0x0][0x454] ;  /* 0x00008a80ff0d17ac */ /* 0x000e620008000800 */
[----:B------:R-:W-:Y:S01]  /*1c430*/  @!UP1 UMOV UR15, 0x1 ;  /* 0x00000001000f9882 */ /* 0x000fe20000000000 */
[----:B---3--:R-:W-:-:S02]  /*1c440*/  @UP1 UIMAD UR7, UR7, UR8, URZ ;  /* 0x00000008070712a4 */ /* 0x008fc4000f8e02ff */
[----:B-1----:R-:W-:-:S12]  /*1c450*/  @!UP1 UIMAD UR7, UR9, UR8, URZ ;  /* 0x00000008090792a4 */ /* 0x002fd8000f8e02ff */
.L_x_555:
[----:B------:R-:W-:Y:S01]  /*1c460*/  BAR.SYNC.DEFER_BLOCKING 0x0 ;  /* 0x0000000000007b1d */ /* 0x000fe20000010000 */
[----:B-1----:R-:W-:Y:S01]  /*1c470*/  @P3 FMUL.FTZ R0, R2, 0.69314718246459960938 ;  /* 0x3f31721802003820 */ /* 0x002fe20000410000 */
[----:B------:R-:W-:Y:S01]  /*1c480*/  MOV R19, 0x7f800000 ;  /* 0x7f80000000137802 */ /* 0x000fe20000000f00 */
[----:B------:R-:W-:Y:S01]  /*1c490*/  UIMAD UR13, UR6, UR13, URZ ;  /* 0x0000000d060d72a4 */ /* 0x000fe2000f8e02ff */
[----:B------:R-:W-:Y:S01]  /*1c4a0*/  MOV R17, 0x7f800000 ;  /* 0x7f80000000117802 */ /* 0x000fe20000000f00 */
[----:B--2---:R-:W-:-:S03]  /*1c4b0*/  @P3 FFMA.FTZ R19, R103, R3, R0 ;  /* 0x0000000367133223 */ /* 0x004fc60000010000 */
[----:B------:R-:W1:Y:S01]  /*1c4c0*/  @P1 LDC R8, c[0x0][0x458] ;  /* 0x00011600ff081b82 */ /* 0x000e620000000800 */
[----:B------:R-:W2:Y:S01]  /*1c4d0*/  @P1 MUFU.LG2 R5, R49 ;  /* 0x0000003100051308 */ /* 0x000ea20000000c00 */
[----:B------:R-:W3:Y:S01]  /*1c4e0*/  S2R R22, SR_CTAID.X ;  /* 0x0000000000167919 */ /* 0x000ee20000002500 */
[----:B------:R-:W-:Y:S01]  /*1c4f0*/  LOP3.LUT P3, RZ, R213, 0x3, RZ, 0xc0, !PT ;  /* 0x00000003d5ff7812 */ /* 0x000fe2000786c0ff */
[----:B------:R-:W-:Y:S01]  /*1c500*/  UIMAD UR9, UR4, UR15, URZ ;  /* 0x0000000f040972a4 */ /* 0x000fe2000f8e02ff */
[----:B------:R-:W-:Y:S01]  /*1c510*/  @P2 FMUL.FTZ R3, R6, 0.69314718246459960938 ;  /* 0x3f31721806032820 */ /* 0x000fe20000410000 */
[----:B------:R-:W-:Y:S01]  /*1c520*/  USEL UR19, UR19, URZ, UP0 ;  /* 0x000000ff13137287 */ /* 0x000fe20008000000 */
[----:B------:R-:W-:Y:S01]  /*1c530*/  BSSY.RECONVERGENT B0, `(.L_x_556) ;  /* 0x000003a000007945 */ /* 0x000fe20003800200 */
[----:B------:R-:W5:Y:S01]  /*1c540*/  @P2 LDC R9, c[0x0][0x458] ;  /* 0x00011600ff092b82 */ /* 0x000f620000000800 */
[----:B------:R-:W4:Y:S01]  /*1c550*/  @P0 MUFU.LG2 R4, R52 ;  /* 0x0000003400040308 */ /* 0x000f220000000c00 */
[----:B------:R-:W-:Y:S01]  /*1c560*/  @!UP0 UIMAD UR13, UR11, UR7, UR13 ;  /* 0x000000070b0d82a4 */ /* 0x000fe2000f8e020d */
[----:B------:R-:W-:Y:S01]  /*1c570*/  MOV R18, 0x7f800000 ;  /* 0x7f80000000127802 */ /* 0x000fe20000000f00 */
[----:B------:R-:W-:Y:S01]  /*1c580*/  USHF.L.U32 UR9, UR9, 0x7, URZ ;  /* 0x0000000709097899 */ /* 0x000fe200080006ff */
[----:B------:R-:W-:Y:S01]  /*1c590*/  MOV R16, 0x7f800000 ;  /* 0x7f80000000107802 */ /* 0x000fe20000000f00 */
[----:B------:R-:W-:-:S02]  /*1c5a0*/  USEL UR5, UR5, URZ, UP0 ;  /* 0x000000ff05057287 */ /* 0x000fc40008000000 */
[----:B------:R-:W3:Y:S01]  /*1c5b0*/  @P0 LDC R7, c[0x0][0x458] ;  /* 0x00011600ff070b82 */ /* 0x000ee20000000800 */
[----:B------:R-:W-:Y:S01]  /*1c5c0*/  USHF.R.S32.HI UR8, URZ, 0x1f, UR13 ;  /* 0x0000001fff087899 */ /* 0x000fe2000801140d */
[----:B------:R1:W3:Y:S01]  /*1c5d0*/  LDS.128 R28, [R24+0x1800] ;  /* 0x00180000181c7984 */ /* 0x0002e20000000c00 */
[----:B------:R-:W-:Y:S01]  /*1c5e0*/  USHF.R.S32.HI UR7, URZ, 0x1f, UR9 ;  /* 0x0000001fff077899 */ /* 0x000fe20008011409 */
[----:B--2---:R-:W-:Y:S01]  /*1c5f0*/  @P1 FMUL.FTZ R2, R5, 0.69314718246459960938 ;  /* 0x3f31721805021820 */ /* 0x004fe20000410000 */
[----:B------:R-:W-:-:S03]  /*1c600*/  UIADD3 UR19, UP1, UP0, UR9, UR19, UR13 ;  /* 0x0000001309137290 */ /* 0x000fc6000f83e00d */
[----:B-1----:R-:W-:Y:S01]  /*1c610*/  @P1 FFMA.FTZ R17, R104, R8, R2 ;  /* 0x0000000868111223 */ /* 0x002fe20000010002 */
[----:B------:R-:W-:Y:S01]  /*1c620*/  UIADD3.X UR5, UPT, UPT, UR7, UR5, UR8, UP1, UP0 ;  /* 0x0000000507057290 */ /* 0x000fe20008fe0408 */
[----:B----4-:R-:W-:Y:S01]  /*1c630*/  @P0 FMUL.FTZ R0, R4, 0.69314718246459960938 ;  /* 0x3f31721804000820 */ /* 0x010fe20000410000 */
[----:B------:R-:W-:Y:S01]  /*1c640*/  SHF.R.U32.HI R2, RZ, 0x2, R213 ;  /* 0x00000002ff027819 */ /* 0x000fe200000116d5 */
[----:B-----5:R-:W-:Y:S02]  /*1c650*/  @P2 FFMA.FTZ R18, R102, R9, R3 ;  /* 0x0000000966122223 */ /* 0x020fe40000010003 */
[----:B---3--:R-:W-:Y:S01]  /*1c660*/  @P0 FFMA.FTZ R16, R101, R7, R0 ;  /* 0x0000000765100223 */ /* 0x008fe20000010000 */
[----:B------:R-:W-:Y:S06]  /*1c670*/  @P3 BRA `(.L_x_557) ;  /* 0x0000000000943947 */ /* 0x000fec0003800000 */
[----:B------:R-:W-:-:S04]  /*1c680*/  LOP3.LUT R0, R209, 0x30, RZ, 0xc0, !PT ;  /* 0x00000030d1007812 */ /* 0x000fc800078ec0ff */
[----:B------:R-:W-:-:S04]  /*1c690*/  LOP3.LUT R0, R0, 0x7, R2, 0xf8, !PT ;  /* 0x0000000700007812 */ /* 0x000fc800078ef802 */
[C---:B------:R-:W-:Y:S01]  /*1c6a0*/  ISETP.GE.AND P6, PT, R0.reuse, UR14, PT ;  /* 0x0000000e00007c0c */ /* 0x040fe2000bfc6270 */
[C---:B------:R-:W-:Y:S01]  /*1c6b0*/  VIADD R5, R0.reuse, 0x8 ;  /* 0x0000000800057836 */ /* 0x040fe20000000000 */
[C---:B------:R-:W-:Y:S01]  /*1c6c0*/  LOP3.LUT R7, R0.reuse, 0x40, RZ, 0xfc, !PT ;  /* 0x0000004000077812 */ /* 0x040fe200078efcff */
[----:B------:R-:W-:-:S03]  /*1c6d0*/  VIADD R6, R0, 0x48 ;  /* 0x0000004800067836 */ /* 0x000fc60000000000 */
[----:B------:R-:W-:Y:S02]  /*1c6e0*/  ISETP.GE.AND P5, PT, R5, UR14, PT ;  /* 0x0000000e05007c0c */ /* 0x000fe4000bfa6270 */
[----:B------:R-:W-:Y:S02]  /*1c6f0*/  ISETP.GE.AND P4, PT, R7, UR14, PT ;  /* 0x0000000e07007c0c */ /* 0x000fe4000bf86270 */
[----:B------:R-:W-:-:S03]  /*1c700*/  ISETP.GE.AND P3, PT, R6, UR14, PT ;  /* 0x0000000e06007c0c */ /* 0x000fc6000bf66270 */
[----:B------:R-:W1:Y:S01]  /*1c710*/  @!P6 LDC.64 R10, c[0x0][0x420] ;  /* 0x00010800ff0aeb82 */ /* 0x000e620000000a00 */
[----:B------:R-:W-:-:S05]  /*1c720*/  @!P6 IMAD R0, R0, UR15, RZ ;  /* 0x0000000f0000ec24 */ /* 0x000fca000f8e02ff */
[C---:B------:R-:W-:Y:S01]  /*1c730*/  @!P6 IADD3 R4, P0, PT, R0.reuse, UR19, RZ ;  /* 0x000000130004ec10 */ /* 0x040fe2000ff1e0ff */
[----:B------:R-:W-:Y:S01]  /*1c740*/  @!P5 IMAD R5, R5, UR15, RZ ;  /* 0x0000000f0505dc24 */ /* 0x000fe2000f8e02ff */
[----:B------:R-:W2:Y:S01]  /*1c750*/  @!P5 LDC.64 R12, c[0x0][0x420] ;  /* 0x00010800ff0cdb82 */ /* 0x000ea20000000a00 */
[----:B------:R-:W-:Y:S01]  /*1c760*/  @!P4 IMAD R7, R7, UR15, RZ ;  /* 0x0000000f0707cc24 */ /* 0x000fe2000f8e02ff */
[----:B------:R-:W-:Y:S01]  /*1c770*/  @!P6 LEA.HI.X.SX32 R8, R0, UR5, 0x1, P0 ;  /* 0x000000050008ec11 */ /* 0x000fe200080f0eff */
[----:B------:R-:W-:Y:S01]  /*1c780*/  @!P3 IMAD R6, R6, UR15, RZ ;  /* 0x0000000f0606bc24 */ /* 0x000fe2000f8e02ff */
[----:B------:R-:W-:-:S04]  /*1c790*/  @!P5 IADD3 R0, P0, PT, R5, UR19, RZ ;  /* 0x000000130500dc10 */ /* 0x000fc8000ff1e0ff */
[----:B------:R-:W3:Y:S08]  /*1c7a0*/  @!P4 LDC.64 R14, c[0x0][0x420] ;  /* 0x00010800ff0ecb82 */ /* 0x000ef00000000a00 */
[----:B------:R-:W4:Y:S01]  /*1c7b0*/  @!P3 LDC.64 R20, c[0x0][0x420] ;  /* 0x00010800ff14bb82 */ /* 0x000f220000000a00 */
[----:B-1----:R-:W-:-:S04]  /*1c7c0*/  @!P6 LEA R10, P1, R4, R10, 0x2 ;  /* 0x0000000a040ae211 */ /* 0x002fc800078210ff */
[----:B------:R-:W-:Y:S02]  /*1c7d0*/  @!P6 LEA.HI.X R11, R4, R11, R8, 0x2, P1 ;  /* 0x0000000b040be211 */ /* 0x000fe400008f1408 */
[----:B------:R-:W-:Y:S02]  /*1c7e0*/  @!P5 LEA.HI.X.SX32 R4, R5, UR5, 0x1, P0 ;  /* 0x000000050504dc11 */ /* 0x000fe400080f0eff */
[----:B--2---:R-:W-:Y:S01]  /*1c7f0*/  @!P5 LEA R8, P2, R0, R12, 0x2 ;  /* 0x0000000c0008d211 */ /* 0x004fe200078410ff */
[----:B------:R1:W-:Y:S01]  /*1c800*/  @!P6 STG.E desc[UR26][R10.64], R19 ;  /* 0x000000130a00e986 */ /* 0x0003e2000c10191a */
[----:B------:R-:W-:Y:S02]  /*1c810*/  @!P4 IADD3 R5, P1, PT, R7, UR19, RZ ;  /* 0x000000130705cc10 */ /* 0x000fe4000ff3e0ff */
[----:B------:R-:W-:Y:S02]  /*1c820*/  @!P3 IADD3 R12, P0, PT, R6, UR19, RZ ;  /* 0x00000013060cbc10 */ /* 0x000fe4000ff1e0ff */
[----:B------:R-:W-:-:S02]  /*1c830*/  @!P5 LEA.HI.X R9, R0, R13, R4, 0x2, P2 ;  /* 0x0000000d0009d211 */ /* 0x000fc400010f1404 */
[----:B------:R-:W-:Y:S02]  /*1c840*/  @!P4 LEA.HI.X.SX32 R7, R7, UR5, 0x1, P1 ;  /* 0x000000050707cc11 */ /* 0x000fe400088f0eff */
[----:B------:R-:W-:Y:S01]  /*1c850*/  @!P3 LEA.HI.X.SX32 R0, R6, UR5, 0x1, P0 ;  /* 0x000000050600bc11 */ /* 0x000fe200080f0eff */
[----:B------:R1:W-:Y:S01]  /*1c860*/  @!P5 STG.E desc[UR26][R8.64], R18 ;  /* 0x000000120800d986 */ /* 0x0003e2000c10191a */
[C---:B---3--:R-:W-:Y:S02]  /*1c870*/  @!P4 LEA R6, P1, R5.reuse, R14, 0x2 ;  /* 0x0000000e0506c211 */ /* 0x048fe400078210ff */
[C---:B----4-:R-:W-:Y:S02]  /*1c880*/  @!P3 LEA R4, P0, R12.reuse, R20, 0x2 ;  /* 0x000000140c04b211 */ /* 0x050fe400078010ff */
[----:B------:R-:W-:Y:S02]  /*1c890*/  @!P4 LEA.HI.X R7, R5, R15, R7, 0x2, P1 ;  /* 0x0000000f0507c211 */ /* 0x000fe400008f1407 */
[----:B------:R-:W-:-:S03]  /*1c8a0*/  @!P3 LEA.HI.X R5, R12, R21, R0, 0x2, P0 ;  /* 0x000000150c05b211 */ /* 0x000fc600000f1400 */
[----:B------:R1:W-:Y:S04]  /*1c8b0*/  @!P4 STG.E desc[UR26][R6.64], R17 ;  /* 0x000000110600c986 */ /* 0x0003e8000c10191a */
[----:B------:R1:W-:Y:S02]  /*1c8c0*/  @!P3 STG.E desc[UR26][R4.64], R16 ;  /* 0x000000100400b986 */ /* 0x0003e4000c10191a */
.L_x_557:
[----:B------:R-:W-:Y:S05]  /*1c8d0*/  BSYNC.RECONVERGENT B0 ;  /* 0x0000000000007941 */ /* 0x000fea0003800200 */
.L_x_556:
[----:B------:R-:W2:Y:S04]  /*1c8e0*/  LDL R32, [R1+0x10] ;  /* 0x0000100001207983 */ /* 0x000ea80000100800 */
[----:B------:R3:W5:Y:S04]  /*1c8f0*/  LDL R27, [R1+0x44] ;  /* 0x00004400011b7983 */ /* 0x0007680000100800 */
[----:B------:R3:W5:Y:S01]  /*1c900*/  LDL R26, [R1+0x58] ;  /* 0x00005800011a7983 */ /* 0x0007620000100800 */
[----:B------:R-:W-:Y:S01]  /*1c910*/  MOV R3, RZ ;  /* 0x000000ff00037202 */ /* 0x000fe20000000f00 */
[----:B------:R-:W4:Y:S01]  /*1c920*/  LDCU.64 UR4, c[0x0][0x410] ;  /* 0x00008200ff0477ac */ /* 0x000f220008000a00 */
[C---:B------:R-:W-:Y:S01]  /*1c930*/  VIADD R0, R2.reuse, 0x20 ;  /* 0x0000002002007836 */ /* 0x040fe20000000000 */
[----:B-1----:R3:W1:Y:S01]  /*1c940*/  LDS.128 R16, [R24+0x2000] ;  /* 0x0020000018107984 */ /* 0x0026620000000c00 */
[----:B------:R-:W-:Y:S01]  /*1c950*/  ISETP.GE.AND P3, PT, R2, UR14, PT ;  /* 0x0000000e02007c0c */ /* 0x000fe2000bf66270 */
[----:B------:R-:W-:Y:S01]  /*1c960*/  IMAD.WIDE.U32 R6, R22, 0x80, R2 ;  /* 0x0000008016067825 */ /* 0x000fe200078e0002 */
[----:B------:R-:W-:Y:S01]  /*1c970*/  BSSY.RECONVERGENT B0, `(.L_x_558) ;  /* 0x000001f000007945 */ /* 0x000fe20003800200 */
[----:B------:R3:W1:Y:S01]  /*1c980*/  LDS.128 R20, [R24] ;  /* 0x0000000018147984 */ /* 0x0006620000000c00 */
[----:B------:R-:W-:Y:S01]  /*1c990*/  ISETP.GE.AND P2, PT, R0, UR14, PT ;  /* 0x0000000e00007c0c */ /* 0x000fe2000bf46270 */
[C---:B------:R-:W-:Y:S01]  /*1c9a0*/  VIADD R3, R2.reuse, 0x40 ;  /* 0x0000004002037836 */ /* 0x040fe20000000000 */
[----:B------:R-:W-:Y:S01]  /*1c9b0*/  IADD3 R2, PT, PT, R2, 0x60, RZ ;  /* 0x0000006002027810 */ /* 0x000fe20007ffe0ff */
[----:B------:R3:W1:Y:S03]  /*1c9c0*/  LDS.128 R12, [R24+0x4000] ;  /* 0x00400000180c7984 */ /* 0x0006660000000c00 */
[----:B------:R-:W-:-:S02]  /*1c9d0*/  ISETP.GE.AND P1, PT, R3, UR14, PT ;  /* 0x0000000e03007c0c */ /* 0x000fc4000bf26270 */
[----:B----4-:R-:W-:Y:S02]  /*1c9e0*/  MOV R0, UR4 ;  /* 0x0000000400007c02 */ /* 0x010fe40008000f00 */
[----:B--2---:R-:W-:-:S05]  /*1c9f0*/  IADD3 R4, P0, PT, R32, UR16, RZ ;  /* 0x0000001020047c10 */ /* 0x004fca000ff1e0ff */
[----:B------:R-:W-:Y:S01]  /*1ca00*/  IMAD.X R5, RZ, RZ, UR12, P0 ;  /* 0x0000000cff057e24 */ /* 0x000fe200080e06ff */
[----:B------:R-:W-:Y:S01]  /*1ca10*/  ISETP.GE.AND P0, PT, R2, UR14, PT ;  /* 0x0000000e02007c0c */ /* 0x000fe2000bf06270 */
[----:B------:R-:W-:Y:S02]  /*1ca20*/  IMAD.U32 R2, RZ, RZ, UR5 ;  /* 0x00000005ff027e24 */ /* 0x000fe4000f8e00ff */
[----:B------:R-:W-:-:S04]  /*1ca30*/  IMAD.WIDE.U32 R10, R0, UR6, R4 ;  /* 0x00000006000a7c25 */ /* 0x000fc8000f8e0004 */
[----:B------:R-:W-:Y:S01]  /*1ca40*/  IMAD R9, R2, UR6, R11 ;  /* 0x0000000602097c24 */ /* 0x000fe2000f8e020b */
[----:B-1-3--:R-:W-:Y:S06]  /*1ca50*/  @P3 BRA `(.L_x_559) ;  /* 0x0000000000403947 */ /* 0x00afec0003800000 */
        /* <DEDUP_REMOVED lines=8> */
[----:B-----5:R-:W-:Y:S02]  /*1cae0*/  ISETP.GE.AND P4, PT, R27, UR8, PT ;  /* 0x000000081b007c0c */ /* 0x020fe4000bf86270 */
[----:B------:R-:W-:Y:S01]  /*1caf0*/  ISETP.GE.AND P3, PT, R26, UR8, PT ;  /* 0x000000081a007c0c */ /* 0x000fe2000bf66270 */
[----:B------:R-:W-:Y:S01]  /*1cb00*/  IMAD.IADD R0, R0, 0x1, R5 ;  /* 0x0000000100007824 */ /* 0x000fe200078e0205 */
[----:B---3--:R-:W-:-:S04]  /*1cb10*/  LEA R2, P6, R4, UR4, 0x1 ;  /* 0x0000000404027c11 */ /* 0x008fc8000f8c08ff */
[----:B------:R-:W-:-:S05]  /*1cb20*/  LEA.HI.X R3, R4, UR5, R0, 0x1, P6 ;  /* 0x0000000504037c11 */ /* 0x000fca000b0f0c00 */
[----:B------:R1:W-:Y:S04]  /*1cb30*/  @!P5 STG.E.128 desc[UR26][R2.64], R20 ;  /* 0x000000140200d986 */ /* 0x0003e8000c101d1a */
[----:B------:R1:W-:Y:S04]  /*1cb40*/  @!P4 STG.E.128 desc[UR26][R2.64+0x40], R16 ;  /* 0x000040100200c986 */ /* 0x0003e8000c101d1a */
[----:B------:R1:W-:Y:S02]  /*1cb50*/  @!P3 STG.E.128 desc[UR26][R2.64+0x80], R12 ;  /* 0x0000800c0200b986 */ /* 0x0003e4000c101d1a */
.L_x_559:
[----:B------:R-:W-:Y:S05]  /*1cb60*/  BSYNC.RECONVERGENT B0 ;  /* 0x0000000000007941 */ /* 0x000fea0003800200 */
.L_x_558:
[----:B-1----:R1:W2:Y:S01]  /*1cb70*/  LDS.128 R20, [R24+0x800] ;  /* 0x0008000018147984 */ /* 0x0022a20000000c00 */
[----:B------:R-:W-:Y:S03]  /*1cb80*/  BSSY.RECONVERGENT B0, `(.L_x_560) ;  /* 0x0000017000007945 */ /* 0x000fe60003800200 */
[----:B------:R1:W3:Y:S04]  /*1cb90*/  LDS.128 R16, [R24+0x2800] ;  /* 0x0028000018107984 */ /* 0x0002e80000000c00 */
[----:B------:R1:W4:Y:S01]  /*1cba0*/  LDS.128 R12, [R24+0x4800] ;  /* 0x00480000180c7984 */ /* 0x0003220000000c00 */
[----:B------:R-:W-:Y:S05]  /*1cbb0*/  @P2 BRA `(.L_x_561) ;  /* 0x00000000004c2947 */ /* 0x000fea0003800000 */
[----:B------:R-:W1:Y:S01]  /*1cbc0*/  LDCU.64 UR6, c[0x0][0x408] ;  /* 0x00008100ff0677ac */ /* 0x000e620008000a00 */
[----:B------:R-:W-:Y:S02]  /*1cbd0*/  IADD3 R0, P2, PT, R6, 0x20, RZ ;  /* 0x0000002006007810 */ /* 0x000fe40007f5e0ff */
[----:B------:R-:W-:Y:S01]  /*1cbe0*/  MOV R3, R9 ;  /* 0x0000000900037202 */ /* 0x000fe20000000f00 */
[----:B------:R-:W1:Y:S02]  /*1cbf0*/  LDCU UR8, c[0x0][0x440] ;  /* 0x00008800ff0877ac */ /* 0x000e640008000800 */
[----:B------:R-:W-:Y:S01]  /*1cc00*/  IMAD.X R2, RZ, RZ, R7, P2 ;  /* 0x000000ffff027224 */ /* 0x000fe200010e0607 */
[----:B------:R-:W2:Y:S03]  /*1cc10*/  LDCU.64 UR4, c[0x0][0x3f0] ;  /* 0x00007e00ff0477ac */ /* 0x000ea60008000a00 */
[----:B-1----:R-:W-:-:S02]  /*1cc20*/  IMAD R25, R2, UR6, RZ ;  /* 0x0000000602197c24 */ /* 0x002fc4000f8e02ff */
[----:B------:R-:W-:Y:S01]  /*1cc30*/  IMAD.MOV.U32 R2, RZ, RZ, R10 ;  /* 0x000000ffff027224 */ /* 0x000fe200078e000a */
[----:B------:R-:W-:-:S03]  /*1cc40*/  ISETP.GE.AND P4, PT, R32, UR8, PT ;  /* 0x0000000820007c0c */ /* 0x000fc6000bf86270 */
[----:B------:R-:W-:Y:S01]  /*1cc50*/  IMAD.WIDE.U32 R4, R0, UR6, R2 ;  /* 0x0000000600047c25 */ /* 0x000fe2000f8e0002 */
[----:B-----5:R-:W-:Y:S02]  /*1cc60*/  ISETP.GE.AND P3, PT, R27, UR8, PT ;  /* 0x000000081b007c0c */ /* 0x020fe4000bf66270 */
        /* <DEDUP_REMOVED lines=8> */
.L_x_561:
[----:B------:R-:W-:Y:S05]  /*1ccf0*/  BSYNC.RECONVERGENT B0 ;  /* 0x0000000000007941 */ /* 0x000fea0003800200 */
.L_x_560:
[----:B-12---:R1:W2:Y:S01]  /*1cd00*/  LDS.128 R20, [R24+0x1000] ;  /* 0x0010000018147984 */ /* 0x0062a20000000c00 */
[----:B------:R-:W-:Y:S03]  /*1cd10*/  BSSY.RECONVERGENT B0, `(.L_x_562) ;  /* 0x0000017000007945 */ /* 0x000fe60003800200 */
[----:B---3--:R1:W3:Y:S04]  /*1cd20*/  LDS.128 R16, [R24+0x3000] ;  /* 0x0030000018107984 */ /* 0x0082e80000000c00 */
[----:B----4-:R1:W4:Y:S01]  /*1cd30*/  LDS.128 R12, [R24+0x5000] ;  /* 0x00500000180c7984 */ /* 0x0103220000000c00 */
        /* <DEDUP_REMOVED lines=20> */
.L_x_563:
[----:B------:R-:W-:Y:S05]  /*1ce80*/  BSYNC.RECONVERGENT B0 ;  /* 0x0000000000007941 */ /* 0x000fea0003800200 */
.L_x_562:
[----:B-1-3--:R1:W3:Y:S01]  /*1ce90*/  LDS.128 R16, [R24+0x3800] ;  /* 0x0038000018107984 */ /* 0x00a2e20000000c00 */
[----:B------:R-:W-:Y:S05]  /*1cea0*/  @P0 EXIT ;  /* 0x000000000000094d */ /* 0x000fea0003800000 */
[----:B------:R-:W2:Y:S01]  /*1ceb0*/  LDCU.64 UR6, c[0x0][0x408] ;  /* 0x00008100ff0677ac */ /* 0x000ea20008000a00 */
[----:B----4-:R4:W1:Y:S01]  /*1cec0*/  LDS.128 R12, [R24+0x5800] ;  /* 0x00580000180c7984 */ /* 0x0108620000000c00 */
[----:B------:R-:W-:Y:S01]  /*1ced0*/  IADD3 R0, P0, PT, R6, 0x60, RZ ;  /* 0x0000006006007810 */ /* 0x000fe20007f1e0ff */
[----:B------:R-:W2:Y:S01]  /*1cee0*/  LDCU UR8, c[0x0][0x440] ;  /* 0x00008800ff0877ac */ /* 0x000ea20008000800 */
[----:B------:R-:W-:-:S03]  /*1cef0*/  MOV R3, R9 ;  /* 0x0000000900037202 */ /* 0x000fc60000000f00 */
[----:B------:R-:W-:Y:S01]  /*1cf00*/  IMAD.X R2, RZ, RZ, R7, P0 ;  /* 0x000000ffff027224 */ /* 0x000fe200000e0607 */
[----:B------:R-:W4:Y:S03]  /*1cf10*/  LDCU.64 UR4, c[0x0][0x3f0] ;  /* 0x00007e00ff0477ac */ /* 0x000f260008000a00 */
[----:B--2---:R-:W-:Y:S02]  /*1cf20*/  IMAD R6, R2, UR6, RZ ;  /* 0x0000000602067c24 */ /* 0x004fe4000f8e02ff */
[----:B------:R-:W-:Y:S01]  /*1cf30*/  IMAD.MOV.U32 R2, RZ, RZ, R10 ;  /* 0x000000ffff027224 */ /* 0x000fe200078e000a */
[----:B------:R-:W-:-:S03]  /*1cf40*/  ISETP.GE.AND P2, PT, R32, UR8, PT ;  /* 0x0000000820007c0c */ /* 0x000fc6000bf46270 */
[----:B------:R-:W-:Y:S01]  /*1cf50*/  IMAD.WIDE.U32 R4, R0, UR6, R2 ;  /* 0x0000000600047c25 */ /* 0x000fe2000f8e0002 */
[----:B-----5:R-:W-:Y:S02]  /*1cf60*/  ISETP.GE.AND P1, PT, R27, UR8, PT ;  /* 0x000000081b007c0c */ /* 0x020fe4000bf26270 */
[----:B------:R-:W-:Y:S01]  /*1cf70*/  ISETP.GE.AND P0, PT, R26, UR8, PT ;  /* 0x000000081a007c0c */ /* 0x000fe2000bf06270 */
[----:B------:R-:W-:Y:S01]  /*1cf80*/  IMAD R0, R0, UR7, R6 ;  /* 0x0000000700007c24 */ /* 0x000fe2000f8e0206 */
[----:B----4-:R-:W-:-:S03]  /*1cf90*/  LEA R2, P3, R4, UR4, 0x1 ;  /* 0x0000000404027c11 */ /* 0x010fc6000f8608ff */
[----:B------:R-:W-:-:S05]  /*1cfa0*/  IMAD.IADD R0, R0, 0x1, R5 ;  /* 0x0000000100007824 */ /* 0x000fca00078e0205 */
[----:B------:R-:W-:-:S05]  /*1cfb0*/  LEA.HI.X R3, R4, UR5, R0, 0x1, P3 ;  /* 0x0000000504037c11 */ /* 0x000fca00098f0c00 */
[----:B------:R2:W-:Y:S04]  /*1cfc0*/  @!P2 STG.E.128 desc[UR26][R2.64], R28 ;  /* 0x0000001c0200a986 */ /* 0x0005e8000c101d1a */
[----:B---3--:R2:W-:Y:S01]  /*1cfd0*/  @!P1 STG.E.128 desc[UR26][R2.64+0x40], R16 ;  /* 0x0000401002009986 */ /* 0x0085e2000c101d1a */
[----:B-1----:R-:W-:Y:S05]  /*1cfe0*/  @P0 EXIT ;  /* 0x000000000000094d */ /* 0x002fea0003800000 */
[----:B------:R-:W-:Y:S01]  /*1cff0*/  STG.E.128 desc[UR26][R2.64+0x80], R12 ;  /* 0x0000800c02007986 */ /* 0x000fe2000c101d1a */
[----:B------:R-:W-:Y:S05]  /*1d000*/  EXIT ;  /* 0x000000000000794d */ /* 0x000fea0003800000 */
.L_x_564:
        /* <DEDUP_REMOVED lines=15> */
.L_x_1357:


//--------------------- .text._ZN5flash16flash_fwd_kernelI23Flash_fwd_kernel_traitsILi96ELi128ELi64ELi4ELb0ELb0EN7cutlass10bfloat16_tE19Flash_kernel_traitsILi96ELi128ELi64ELi4ES3_EELb1ELb0ELb0ELb0ELb1ELb1ELb0ELb0EEEvNS_16Flash_fwd_paramsE --------------------------
	.section	.text._ZN5flash16flash_fwd_kernelI23Flash_fwd_kernel_traitsILi96ELi128ELi64ELi4ELb0ELb0EN7cutlass10bfloat16_tE19Flash_kernel_traitsILi96ELi128ELi64ELi4ES3_EELb1ELb0ELb0ELb0ELb1ELb1ELb0ELb0EEEvNS_16Flash_fwd_paramsE,"ax",@progbits
	.align	128
        .global         _ZN5flash16flash_fwd_kernelI23Flash_fwd_kernel_traitsILi96ELi128ELi64ELi4ELb0ELb0EN7cutlass10bfloat16_tE19Flash_kernel_traitsILi96ELi128ELi64ELi4ES3_EELb1ELb0ELb0ELb0ELb1ELb1ELb0ELb0EEEvNS_16Flash_fwd_paramsE
        .type           _ZN5flash16flash_fwd_kernelI23Flash_fwd_kernel_traitsILi96ELi128ELi64ELi4ELb0ELb0EN7cutlass10bfloat16_tE19Flash_kernel_traitsILi96ELi128ELi64ELi4ES3_EELb1ELb0ELb0ELb0ELb1ELb1ELb0ELb0EEEvNS_16Flash_fwd_paramsE,@function
        .size           _ZN5flash16flash_fwd_kernelI23Flash_fwd_kernel_traitsILi96ELi128ELi64ELi4ELb0ELb0EN7cutlass10bfloat16_tE19Flash_kernel_traitsILi96ELi128ELi64ELi4ES3_EELb1ELb0ELb0ELb0ELb1ELb1ELb0ELb0EEEvNS_16Flash_fwd_paramsE,(.L_x_1358 - _ZN5flash16flash_fwd_kernelI23Flash_fwd_kernel_traitsILi96ELi128ELi64ELi4ELb0ELb0EN7cutlass10bfloat16_tE19Flash_kernel_traitsILi96ELi128ELi64ELi4ES3_EELb1ELb0ELb0ELb0ELb1ELb1ELb0ELb0EEEvNS_16Flash_fwd_paramsE)
        .other          _ZN5flash16flash_fwd_kernelI23Flash_fwd_kernel_traitsILi96ELi128ELi64ELi4ELb0ELb0EN7cutlass10bfloat16_tE19Flash_kernel_traitsILi96ELi128ELi64ELi4ES3_EELb1ELb0ELb0ELb0ELb1ELb1ELb0ELb0EEEvNS_16Flash_fwd_paramsE,@"STO_CUDA_ENTRY STV_DEFAULT"
_ZN5flash16flash_fwd_kernelI23Flash_fwd_kernel_traitsILi96ELi128ELi64ELi4ELb0ELb0EN7cutlass10bfloat16_tE19Flash_kernel_traitsILi96ELi128ELi64ELi4ES3_EELb1ELb0ELb0ELb0ELb1ELb1ELb0ELb0EEEvNS_16Flash_fwd_paramsE:
.text._ZN5flash16flash_fwd_kernelI23Flash_fwd_kernel_traitsILi96ELi128ELi64ELi4ELb0ELb0EN7cutlass10bfloat16_tE19Flash_kernel_traitsILi96ELi128ELi64ELi4ES3_EELb1ELb0ELb0ELb0ELb1ELb1ELb0ELb0EEEvNS_16Flash_fwd_paramsE:
[----:B------:R-:W1:Y:S01]  /*0000*/  LDC R1, c[0x0][0x37c] ;  /* 0x0000df00ff017b82 */ /* 0x000e620000000800 */
[----:B------:R-:W2:Y:S07]  /*0010*/  LDCU.U8 UR4, c[0x0][0x524] ;  /* 0x0000a480ff0477ac */ /* 0x000eae0008000000 */
[----:B------:R-:W3:Y:S01]  /*0020*/  LDC R125, c[0x0][0x51c] ;  /* 0x00014700ff7d7b82 */ /* 0x000ee20000000800 */
[----:B-1----:R-:W-:Y:S01]  /*0030*/  VIADD R1, R1, 0xffffffc0 ;  /* 0xffffffc001017836 */ /* 0x002fe20000000000 */
[----:B------:R-:W1:Y:S01]  /*0040*/  LDCU.64 UR24, c[0x0][0x358] ;  /* 0x00006b00ff1877ac */ /* 0x000e620008000a00 */
[----:B------:R-:W4:Y:S05]  /*0050*/  LDCU.64 UR6, c[0x0][0x510] ;  /* 0x0000a200ff0677ac */ /* 0x000f2a0008000a00 */
[----:B------:R-:W1:Y:S08]  /*0060*/  LDC R2, c[0x0][0x518] ;  /* 0x00014600ff027b82 */ /* 0x000e700000000800 */
[----:B------:R-:W4:Y:S01]  /*0070*/  LDC.64 R4, c[0x0][0x470] ;  /* 0x00011c00ff047b82 */ /* 0x000f220000000a00 */
[----:B--2---:R-:W-:Y:S01]  /*0080*/  ISETP.NE.AND P3, PT, RZ, UR4, PT ;  /* 0x00000004ff007c0c */ /* 0x004fe2000bf65270 */
[----:B------:R-:W2:Y:S01]  /*0090*/  S2R R126, SR_CTAID.X ;  /* 0x00000000007e7919 */ /* 0x000ea20000002500 */
[----:B------:R-:W2:Y:S11]  /*00a0*/  LDCU UR4, c[0x0][0x434] ;  /* 0x00008680ff0477ac */ /* 0x000eb60008000800 */
[----:B---3--:R-:W-:-:S05]  /*00b0*/  @P3 IMAD.MOV.U32 R3, RZ, RZ, R125 ;  /* 0x000000ffff033224 */ /* 0x008fca00078e007d */
[----:B-1----:R1:W3:Y:S01]  /*00c0*/  @P3 LDG.E.64 R6, desc[UR24][R2.64] ;  /* 0x0000001802063981 */ /* 0x0022e2000c1e1b00 */
[----:B----4-:R-:W-:Y:S02]  /*00d0*/  IMAD.U32 R238, RZ, RZ, UR6 ;  /* 0x00000006ffee7e24 */ /* 0x010fe4000f8e00ff */
[----:B------:R-:W-:-:S06]  /*00e0*/  IMAD.U32 R239, RZ, RZ, UR7 ;  /* 0x00000007ffef7e24 */ /* 0x000fcc000f8e00ff */
[----:B------:R-:W4:Y:S01]  /*00f0*/  @P3 LDG.E.64 R238, desc[UR24][R238.64] ;  /* 0x00000018eeee3981 */ /* 0x000f22000c1e1b00 */
[----:B------:R-:W-:Y:S01]  /*0100*/  ISETP.NE.U32.AND P2, PT, R4, RZ, PT ;  /* 0x000000ff0400720c */ /* 0x000fe20003f45070 */
[----:B------:R-:W2:Y:S03]  /*0110*/  S2R R127, SR_CTAID.Y ;  /* 0x00000000007f7919 */ /* 0x000ea60000002600 */
[----:B------:R-:W-:Y:S02]  /*0120*/  ISETP.NE.AND.EX P2, PT, R5, RZ, PT, P2 ;  /* 0x000000ff0500720c */ /* 0x000fe40003f45320 */
[----:B------:R-:W2:Y:S01]  /*0130*/  LDC.64 R4, c[0x0][0x478] ;  /* 0x00011e00ff047b82 */ /* 0x000ea20000000a00 */
[----:B------:R-:W2:Y:S01]  /*0140*/  S2R R42, SR_CTAID.Z ;  /* 0x00000000002a7919 */ /* 0x000ea20000002700 */
[----:B------:R-:W2:Y:S01]  /*0150*/  S2R R243, SR_TID.X ;  /* 0x0000000000f37919 */ /* 0x000ea20000002100 */
[----:B-1----:R-:W-:-:S08]  /*0160*/  IMAD.MOV.U32 R3, RZ, RZ, RZ ;  /* 0x000000ffff037224 */ /* 0x002fd000078e00ff */
[----:B------:R-:W1:Y:S01]  /*0170*/  @P2 LDC.64 R8, c[0x0][0x470] ;  /* 0x00011c00ff082b82 */ /* 0x000e620000000a00 */
[----:B--2---:R-:W-:-:S04]  /*0180*/  ISETP.NE.U32.AND P0, PT, R4, RZ, PT ;  /* 0x000000ff0400720c */ /* 0x004fc80003f05070 */
[----:B------:R-:W-:Y:S02]  /*0190*/  ISETP.NE.AND.EX P0, PT, R5, RZ, PT, P0 ;  /* 0x000000ff0500720c */ /* 0x000fe40003f05300 */
[----:B------:R-:W-:Y:S01]  /*01a0*/  LOP3.LUT R0, R42, R126, R127, 0xfe, !PT ;  /* 0x0000007e2a007212 */ /* 0x000fe200078efe7f */
[----:B-1----:R-:W-:-:S03]  /*01b0*/  @P2 IMAD.WIDE.U32 R8, R127, 0x4, R8 ;  /* 0x000000047f082825 */ /* 0x002fc600078e0008 */
[----:B------:R-:W-:Y:S02]  /*01c0*/  LOP3.LUT P4, RZ, R0, R243, RZ, 0xfc, !PT ;  /* 0x000000f300ff7212 */ /* 0x000fe4000788fcff */
[----:B------:R-:W3:Y:S08]  /*01d0*/  @P3 LDC R0, c[0x0][0x520] ;  /* 0x00014800ff003b82 */ /* 0x000ef00000000800 */
[----:B------:R-:W1:Y:S08]  /*01e0*/  @P0 LDC.64 R4, c[0x0][0x478] ;  /* 0x00011e00ff040b82 */ /* 0x000e700000000a00 */
[----:B------:R-:W4:Y:S01]  /*01f0*/  @!P4 LDC.64 R10, c[0x0][0x528] ;  /* 0x00014a00ff0acb82 */ /* 0x000f220000000a00 */
[----:B-1----:R-:W-:Y:S01]  /*0200*/  @P0 IMAD.WIDE.U32 R4, R127, 0x4, R4 ;  /* 0x000000047f040825 */ /* 0x002fe200078e0004 */
[----:B---3--:R-:W-:-:S04]  /*0210*/  @P3 IADD3 R2, P1, PT, R6, R0, RZ ;  /* 0x0000000006023210 */ /* 0x008fc80007f3e0ff */
[----:B------:R-:W-:Y:S01]  /*0220*/  @P3 IADD3.X R125, PT, PT, RZ, R7, RZ, P1, !PT ;  /* 0x00000007ff7d3210 */ /* 0x000fe20000ffe4ff */
[----:B------:R-:W-:Y:S01]  /*0230*/  @!P4 IMAD.MOV.U32 R124, RZ, RZ, R2 ;  /* 0x000000ffff7cc224 */ /* 0x000fe200078e0002 */
[----:B----4-:R1:W-:Y:S04]  /*0240*/  @!P4 STG.E.64 desc[UR24][R10.64], R238 ;  /* 0x000000ee0a00c986 */ /* 0x0103e8000c101b18 */
[----:B------:R1:W-:Y:S04]  /*0250*/  @!P4 STG.E.64 desc[UR24][R10.64+0x8], R124 ;  /* 0x0000087c0a00c986 */ /* 0x0003e8000c101b18 */
[----:B------:R1:W5:Y:S04]  /*0260*/  @P2 LDG.E R3, desc[UR24][R8.64] ;  /* 0x0000001808032981 */ /* 0x000368000c1e1900 */
[----:B------:R1:W5:Y:S01]  /*0270*/  @P0 LDG.E R128, desc[UR24][R4.64] ;  /* 0x0000001804800981 */ /* 0x000362000c1e1900 */
[----:B------:R-:W-:-:S04]  /*0280*/  SHF.L.U32 R0, R126, 0x7, RZ ;  /* 0x000000077e007819 */ /* 0x000fc800000006ff */
[----:B------:R-:W-:-:S13]  /*0290*/  ISETP.GE.AND P1, PT, R0, UR4, PT ;  /* 0x0000000400007c0c */ /* 0x000fda000bf26270 */
[----:B------:R-:W-:Y:S05]  /*02a0*/  @P1 EXIT ;  /* 0x000000000000194d */ /* 0x000fea0003800000 */
[----:B-1----:R-:W1:Y:S01]  /*02b0*/  LDC R11, c[0x0][0x3e8] ;  /* 0x0000fa00ff0b7b82 */ /* 0x002e620000000800 */
[----:B------:R-:W2:Y:S01]  /*02c0*/  LDCU.128 UR4, c[0x0][0x3b0] ;  /* 0x00007600ff0477ac */ /* 0x000ea20008000c00 */
[C---:B------:R-:W-:Y:S01]  /*02d0*/  IMAD.SHL.U32 R12, R243.reuse, 0x8, RZ ;  /* 0x00000008f30c7824 */ /* 0x040fe200078e00ff */
[--C-:B-----5:R-:W-:Y:S01]  /*02e0*/  SHF.R.S32.HI R9, RZ, 0x1f, R3.reuse ;  /* 0x0000001fff097819 */ /* 0x120fe20000011403 */
[----:B------:R-:W-:Y:S01]  /*02f0*/  IMAD.MOV.U32 R17, RZ, RZ, RZ ;  /* 0x000000ffff117224 */ /* 0x000fe200078e00ff */
[----:B------:R-:W3:Y:S01]  /*0300*/  LDCU.128 UR20, c[0x0][0x3a0] ;  /* 0x00007400ff1477ac */ /* 0x000ee20008000c00 */
[----:B------:R-:W-:Y:S01]  /*0310*/  @P0 IMAD.IADD R128, R128, 0x1, -R3 ;  /* 0x0000000180800824 */ /* 0x000fe200078e0a03 */
[----:B------:R-:W-:Y:S01]  /*0320*/  LOP3.LUT R16, R12, 0x18, RZ, 0xc0, !PT ;  /* 0x000000180c107812 */ /* 0x000fe200078ec0ff */
[----:B------:R-:W4:Y:S01]  /*0330*/  LDC.64 R40, c[0x0][0x3c0] ;  /* 0x0000f000ff287b82 */ /* 0x000f220000000a00 */
[----:B------:R-:W3:Y:S01]  /*0340*/  LDCU.128 UR16, c[0x0][0x3d0] ;  /* 0x00007a00ff1077ac */ /* 0x000ee20008000c00 */
[----:B------:R-:W-:Y:S01]  /*0350*/  IMAD.SHL.U32 R124, R243, 0x20, RZ ;  /* 0x00000020f37c7824 */ /* 0x000fe200078e00ff */
[----:B------:R-:W3:Y:S04]  /*0360*/  LDCU.128 UR8, c[0x0][0x380] ;  /* 0x00007000ff0877ac */ /* 0x000ee80008000c00 */
[----:B------:R-:W-:Y:S01]  /*0370*/  LOP3.LUT R232, R124, 0x120, RZ, 0xc0, !PT ;  /* 0x000001207ce87812 */ /* 0x000fe200078ec0ff */
[----:B------:R-:W3:Y:S01]  /*0380*/  LDCU.128 UR12, c[0x0][0x390] ;  /* 0x00007200ff0c77ac */ /* 0x000ee20008000c00 */
[----:B--2---:R-:W-:Y:S01]  /*0390*/  IMAD.WIDE.U32 R18, R3, UR6, R16 ;  /* 0x0000000603127c25 */ /* 0x004fe2000f8e0010 */
[----:B-1----:R-:W-:-:S04]  /*03a0*/  IABS R0, R11 ;  /* 0x0000000b00007213 */ /* 0x002fc80000000000 */
[----:B------:R-:W1:Y:S01]  /*03b0*/  I2F.RP R8, R0 ;  /* 0x0000000000087306 */ /* 0x000e620000209400 */
[----:B----4-:R-:W-:-:S04]  /*03c0*/  IMAD R20, R9, R40, RZ ;  /* 0x0000002809147224 */ /* 0x010fc800078e02ff */
[----:B------:R-:W-:-:S03]  /*03d0*/  IMAD R20, R3, R41, R20 ;  /* 0x0000002903147224 */ /* 0x000fc600078e0214 */
[----:B-1----:R-:W1:Y:S02]  /*03e0*/  MUFU.RCP R6, R8 ;  /* 0x0000000800067308 */ /* 0x002e640000001000 */
[----:B-1----:R-:W-:Y:S02]  /*03f0*/  VIADD R6, R6, 0xffffffe ;  /* 0x0ffffffe06067836 */ /* 0x002fe40000000000 */
[----:B------:R-:W-:-:S04]  /*0400*/  IMAD R8, R9, UR6, RZ ;  /* 0x0000000609087c24 */ /* 0x000fc8000f8e02ff */
[----:B------:R-:W1:Y:S01]  /*0410*/  F2I.FTZ.U32.TRUNC.NTZ R7, R6 ;  /* 0x0000000600077305 */ /* 0x000e62000021f000 */
[----:B------:R-:W-:-:S04]  /*0420*/  IMAD R8, R3, UR7, R8 ;  /* 0x0000000703087c24 */ /* 0x000fc8000f8e0208 */
[----:B------:R-:W-:Y:S02]  /*0430*/  IMAD.IADD R19, R19, 0x1, R8 ;  /* 0x0000000113137824 */ /* 0x000fe400078e0208 */
[----:B-1----:R-:W-:Y:S02]  /*0440*/  IMAD.MOV R4, RZ, RZ, -R7 ;  /* 0x000000ffff047224 */ /* 0x002fe400078e0a07 */
[----:B------:R-:W-:Y:S02]  /*0450*/  IMAD.MOV.U32 R6, RZ, RZ, RZ ;  /* 0x000000ffff067224 */ /* 0x000fe400078e00ff */
[----:B------:R-:W-:Y:S01]  /*0460*/  IMAD R5, R4, R0, RZ ;  /* 0x0000000004057224 */ /* 0x000fe200078e02ff */
[----:B------:R-:W-:-:S03]  /*0470*/  IABS R4, R42 ;  /* 0x0000002a00047213 */ /* 0x000fc60000000000 */
[----:B------:R-:W-:Y:S02]  /*0480*/  IMAD.HI.U32 R5, R7, R5, R6 ;  /* 0x0000000507057227 */ /* 0x000fe400078e0006 */
[----:B------:R-:W1:Y:S04]  /*0490*/  @!P0 LDC.64 R6, c[0x0][0x488] ;  /* 0x00012200ff068b82 */ /* 0x000e680000000a00 */
[----:B------:R-:W-:-:S04]  /*04a0*/  IMAD.HI.U32 R13, R5, R4, RZ ;  /* 0x00000004050d7227 */ /* 0x000fc800078e00ff */
[----:B------:R-:W-:-:S04]  /*04b0*/  IMAD.MOV R15, RZ, RZ, -R13 ;  /* 0x000000ffff0f7224 */ /* 0x000fc800078e0a0d */
[C---:B------:R-:W-:Y:S02]  /*04c0*/  IMAD R15, R0.reuse, R15, R4 ;  /* 0x0000000f000f7224 */ /* 0x040fe400078e0204 */
[----:B------:R-:W2:Y:S03]  /*04d0*/  @!P0 LDC.64 R4, c[0x0][0x438] ;  /* 0x00010e00ff048b82 */ /* 0x000ea60000000a00 */
[----:B------:R-:W-:Y:S02]  /*04e0*/  ISETP.GT.U32.AND P2, PT, R0, R15, PT ;  /* 0x0000000f0000720c */ /* 0x000fe40003f44070 */
[----:B-1----:R-:W-:-:S04]  /*04f0*/  @!P0 ISETP.NE.U32.AND P3, PT, R6, RZ, PT ;  /* 0x000000ff0600820c */ /* 0x002fc80003f65070 */
[----:B------:R-:W-:Y:S01]  /*0500*/  @!P0 ISETP.NE.AND.EX P3, PT, R7, RZ, PT, P3 ;  /* 0x000000ff0700820c */ /* 0x000fe20003f65330 */
[----:B---3--:R-:W-:Y:S01]  /*0510*/  IMAD.WIDE.U32 R6, R127, UR20, R18 ;  /* 0x000000147f067c25 */ /* 0x008fe2000f8e0012 */
[----:B------:R-:W-:Y:S01]  /*0520*/  SHF.R.U32.HI R18, RZ, 0x2, R243 ;  /* 0x00000002ff127819 */ /* 0x000fe200000116f3 */
[----:B------:R-:W1:Y:S04]  /*0530*/  S2UR UR20, SR_CgaCtaId ;  /* 0x00000000001479c3 */ /* 0x000e680000008800 */
[----:B------:R-:W-:Y:S02]  /*0540*/  @!P2 IMAD.IADD R15, R15, 0x1, -R0 ;  /* 0x000000010f0fa824 */ /* 0x000fe400078e0a00 */
[----:B------:R-:W-:Y:S01]  /*0550*/  @!P2 VIADD R13, R13, 0x1 ;  /* 0x000000010d0da836 */ /* 0x000fe20000000000 */
[----:B------:R-:W-:Y:S01]  /*0560*/  ISETP.NE.AND P2, PT, R11, RZ, PT ;  /* 0x000000ff0b00720c */ /* 0x000fe20003f45270 */
[----:B------:R-:W-:Y:S01]  /*0570*/  IMAD R7, R127, UR21, R7 ;  /* 0x000000157f077c24 */ /* 0x000fe2000f8e0207 */
[----:B------:R-:W-:Y:S01]  /*0580*/  ISETP.GE.U32.AND P4, PT, R15, R0, PT ;  /* 0x000000000f00720c */ /* 0x000fe20003f86070 */
[----:B------:R-:W-:Y:S01]  /*0590*/  IMAD.MOV.U32 R19, RZ, RZ, RZ ;  /* 0x000000ffff137224 */ /* 0x000fe200078e00ff */
[----:B------:R-:W-:-:S02]  /*05a0*/  LOP3.LUT R0, R42, R11, RZ, 0x3c, !PT ;  /* 0x0000000b2a007212 */ /* 0x000fc400078e3cff */
[----:B--2---:R-:W-:Y:S01]  /*05b0*/  @!P0 SEL R5, R5, RZ, P3 ;  /* 0x000000ff05058207 */ /* 0x004fe20001800000 */
[----:B------:R-:W-:Y:S01]  /*05c0*/  IMAD.WIDE.U32 R26, R126, 0x80, R18 ;  /* 0x000000807e1a7825 */ /* 0x000fe200078e0012 */
[----:B------:R-:W-:Y:S02]  /*05d0*/  ISETP.GE.AND P1, PT, R0, RZ, PT ;  /* 0x000000ff0000720c */ /* 0x000fe40003f26270 */
[----:B------:R-:W-:Y:S01]  /*05e0*/  @!P0 IADD3 R128, PT, PT, R5, R4, -R3 ;  /* 0x0000000405808210 */ /* 0x000fe20007ffe803 */
[----:B------:R-:W-:Y:S01]  /*05f0*/  IMAD.WIDE.U32 R4, R18, UR6, R6 ;  /* 0x0000000612047c25 */ /* 0x000fe2000f8e0006 */
[----:B------:R-:W-:-:S03]  /*0600*/  LOP3.LUT R7, R124, 0xc0, RZ, 0xc0, !PT ;  /* 0x000000c07c077812 */ /* 0x000fc600078ec0ff */
[----:B------:R-:W-:Y:S02]  /*0610*/  @P4 VIADD R13, R13, 0x1 ;  /* 0x000000010d0d4836 */ /* 0x000fe40000000000 */
[----:B------:R-:W-:Y:S02]  /*0620*/  IMAD R5, R18, UR7, R5 ;  /* 0x0000000712057c24 */ /* 0x000fe4000f8e0205 */
[----:B------:R-:W-:Y:S02]  /*0630*/  VIADD R6, R128, 0x3f ;  /* 0x0000003f80067836 */ /* 0x000fe40000000000 */
[----:B------:R-:W-:Y:S01]  /*0640*/  @!P1 IMAD.MOV R13, RZ, RZ, -R13 ;  /* 0x000000ffff0d9224 */ /* 0x000fe200078e0a0d */
[----:B------:R-:W-:Y:S01]  /*0650*/  @!P2 LOP3.LUT R13, RZ, R11, RZ, 0x33, !PT ;  /* 0x0000000bff0da212 */ /* 0x000fe200078e33ff */
[----:B------:R-:W-:Y:S01]  /*0660*/  IMAD.SHL.U32 R0, R243, 0x4, RZ ;  /* 0x00000004f3007824 */ /* 0x000fe200078e00ff */
[----:B------:R-:W-:Y:S02]  /*0670*/  SHF.R.S32.HI R43, RZ, 0x1f, R6 ;  /* 0x0000001fff2b7819 */ /* 0x000fe40000011406 */
[----:B------:R-:W-:Y:S01]  /*0680*/  SHF.R.S32.HI R10, RZ, 0x1f, R13 ;  /* 0x0000001fff0a7819 */ /* 0x000fe2000001140d */
[----:B------:R-:W-:Y:S01]  /*0690*/  IMAD.WIDE.U32 R4, R13, UR16, R4 ;  /* 0x000000100d047c25 */ /* 0x000fe2000f8e0004 */
[----:B------:R-:W-:-:S02]  /*06a0*/  LEA.HI R43, R43, R6, RZ, 0x6 ;  /* 0x000000062b2b7211 */ /* 0x000fc400078f30ff */
[----:B------:R-:W-:Y:S01]  /*06b0*/  LOP3.LUT R0, R7, 0x18, R0, 0xf8, !PT ;  /* 0x0000001807007812 */ /* 0x000fe200078ef800 */
[----:B------:R-:W-:Y:S01]  /*06c0*/  IMAD R8, R10, UR16, RZ ;  /* 0x000000100a087c24 */ /* 0x000fe2000f8e02ff */
[----:B------:R-:W-:Y:S01]  /*06d0*/  LEA R236, P0, R4, UR10, 0x1 ;  /* 0x0000000a04ec7c11 */ /* 0x000fe2000f8008ff */
[----:B------:R-:W-:Y:S01]  /*06e0*/  USHF.L.U64.HI UR10, UR6, 0x6, UR7 ;  /* 0x00000006060a7899 */ /* 0x000fe20008010207 */
[----:B------:R-:W-:Y:S01]  /*06f0*/  SHF.R.S32.HI R43, RZ, 0x6, R43 ;  /* 0x00000006ff2b7819 */ /* 0x000fe2000001142b */
[----:B------:R-:W-:Y:S01]  /*0700*/  IMAD R235, R13, UR17, R8 ;  /* 0x000000110deb7c24 */ /* 0x000fe2000f8e0208 */
[----:B------:R-:W-:Y:S01]  /*0710*/  USHF.L.U64.HI UR7, UR6, 0x5, UR7 ;  /* 0x0000000506077899 */ /* 0x000fe20008010207 */
[----:B------:R-:W-:Y:S01]  /*0720*/  IMAD.WIDE.U32 R8, R3, R40, R16 ;  /* 0x0000002803087225 */ /* 0x000fe200078e0010 */
[----:B------:R-:W-:Y:S02]  /*0730*/  USHF.L.U32 UR17, UR4, 0x6, URZ ;  /* 0x0000000604117899 */ /* 0x000fe400080006ff */
[----:B------:R-:W-:Y:S01]  /*0740*/  USHF.L.U64.HI UR16, UR4, 0x6, UR5 ;  /* 0x0000000604107899 */ /* 0x000fe20008010205 */
[----:B------:R-:W-:-:S02]  /*0750*/  IMAD.IADD R235, R5, 0x1, R235 ;  /* 0x0000000105eb7824 */ /* 0x000fc400078e02eb */
[----:B------:R-:W-:Y:S02]  /*0760*/  VIADD R3, R43, 0xffffffff ;  /* 0xffffffff2b037836 */ /* 0x000fe40000000000 */
[----:B------:R-:W-:Y:S01]  /*0770*/  IMAD.IADD R21, R9, 0x1, R20 ;  /* 0x0000000109157824 */ /* 0x000fe200078e0214 */
[----:B------:R-:W-:Y:S01]  /*0780*/  LEA.HI.X R235, R4, UR11, R235, 0x1, P0 ;  /* 0x0000000b04eb7c11 */ /* 0x000fe200080f0ceb */
[----:B------:R-:W-:Y:S01]  /*0790*/  USHF.L.U32 UR11, UR6, 0x6, URZ ;  /* 0x00000006060b7899 */ /* 0x000fe200080006ff */
[----:B------:R-:W2:Y:S01]  /*07a0*/  LDC.64 R4, c[0x0][0x3c8] ;  /* 0x0000f200ff047b82 */ /* 0x000ea20000000a00 */
[----:B------:R-:W-:Y:S01]  /*07b0*/  SHF.R.S32.HI R7, RZ, 0x1f, R3 ;  /* 0x0000001fff077819 */ /* 0x000fe20000011403 */
[C---:B------:R-:W-:Y:S01]  /*07c0*/  IMAD R6, R3.reuse, UR10, RZ ;  /* 0x0000000a03067c24 */ /* 0x040fe2000f8e02ff */
[----:B------:R-:W-:Y:S01]  /*07d0*/  USHF.L.U32 UR6, UR6, 0x5, URZ ;  /* 0x0000000506067899 */ /* 0x000fe200080006ff */
[----:B------:R-:W-:Y:S01]  /*07e0*/  IMAD.MOV.U32 R20, RZ, RZ, R8 ;  /* 0x000000ffff147224 */ /* 0x000fe200078e0008 */
[----:B------:R-:W-:Y:S01]  /*07f0*/  LOP3.LUT R8, R12, 0xd8, RZ, 0xc0, !PT ;  /* 0x000000d80c087812 */ /* 0x000fe200078ec0ff */
[----:B------:R-:W-:-:S04]  /*0800*/  IMAD.WIDE.U32 R14, R3, UR11, RZ ;  /* 0x0000000b030e7c25 */ /* 0x000fc8000f8e00ff */
[----:B------:R-:W-:Y:S01]  /*0810*/  IMAD R11, R7, UR11, R6 ;  /* 0x0000000b070b7c24 */ /* 0x000fe2000f8e0206 */
[C---:B------:R-:W-:Y:S01]  /*0820*/  IADD3 R9, P0, PT, R14.reuse, UR6, RZ ;  /* 0x000000060e097c10 */ /* 0x040fe2000ff1e0ff */
[C---:B------:R-:W-:Y:S01]  /*0830*/  IMAD.WIDE.U32 R16, R127.reuse, UR14, R16 ;  /* 0x0000000e7f107c25 */ /* 0x040fe2000f8e0010 */
[----:B------:R-:W-:Y:S01]  /*0840*/  LEA R24, P1, R14, R236, 0x1 ;  /* 0x000000ec0e187211 */ /* 0x000fe200078208ff */
[----:B------:R-:W-:Y:S02]  /*0850*/  USHF.L.U64.HI UR14, UR4, 0x5, UR5 ;  /* 0x00000005040e7899 */ /* 0x000fe40008010205 */
[----:B------:R-:W-:-:S04]  /*0860*/  IMAD.WIDE.U32 R20, R127, UR22, R20 ;  /* 0x000000167f147c25 */ /* 0x000fc8000f8e0014 */
[----:B------:R-:W-:Y:S01]  /*0870*/  IMAD.IADD R6, R15, 0x1, R11 ;  /* 0x000000010f067824 */ /* 0x000fe200078e020b */
[----:B------:R-:W-:Y:S01]  /*0880*/  LOP3.LUT R11, R8, 0x18, R243, 0x78, !PT ;  /* 0x00000018080b7812 */ /* 0x000fe200078e78f3 */
[C---:B------:R-:W-:Y:S01]  /*0890*/  IMAD R17, R127.reuse, UR15, R17 ;  /* 0x0000000f7f117c24 */ /* 0x040fe2000f8e0211 */
[----:B------:R-:W-:Y:S01]  /*08a0*/  USHF.L.U32 UR15, UR4, 0x5, URZ ;  /* 0x00000005040f7899 */ /* 0x000fe200080006ff */
[----:B------:R-:W-:Y:S01]  /*08b0*/  IMAD R21, R127, UR23, R21 ;  /* 0x000000177f157c24 */ /* 0x000fe2000f8e0215 */
[----:B------:R-:W-:Y:S01]  /*08c0*/  IADD3.X R8, PT, PT, R6, UR7, RZ, P0, !PT ;  /* 0x0000000706087c10 */ /* 0x000fe200087fe4ff */
[----:B--2---:R-:W-:Y:S01]  /*08d0*/  IMAD.WIDE.U32 R16, R42, R4, R16 ;  /* 0x000000042a107225 */ /* 0x004fe200078e0010 */
[C---:B------:R-:W-:Y:S02]  /*08e0*/  LEA R22, P0, R9.reuse, R236, 0x1 ;  /* 0x000000ec09167211 */ /* 0x040fe400078008ff */
[-C--:B------:R-:W-:Y:S01]  /*08f0*/  LEA.HI.X R25, R14, R235.reuse, R6, 0x1, P1 ;  /* 0x000000eb0e197211 */ /* 0x080fe200008f0c06 */
[----:B------:R-:W-:Y:S01]  /*0900*/  IMAD.WIDE.U32 R14, R18, R40, R20 ;  /* 0x00000028120e7225 */ /* 0x000fe200078e0014 */
[----:B------:R-:W-:-:S02]  /*0910*/  LEA.HI.X R23, R9, R235, R8, 0x1, P0 ;  /* 0x000000eb09177211 */ /* 0x000fc400000f0c08 */
[----:B------:R-:W-:Y:S01]  /*0920*/  LOP3.LUT R11, R11, 0x1f20, R12, 0xf8, !PT ;  /* 0x00001f200b0b7812 */ /* 0x000fe200078ef80c */
[----:B------:R-:W-:Y:S02]  /*0930*/  IMAD.U32 R20, RZ, RZ, UR15 ;  /* 0x0000000fff147e24 */ /* 0x000fe4000f8e00ff */
[----:B------:R-:W-:Y:S02]  /*0940*/  IMAD.U32 R21, RZ, RZ, UR14 ;  /* 0x0000000eff157e24 */ /* 0x000fe4000f8e00ff */
[----:B------:R-:W-:Y:S02]  /*0950*/  IMAD R17, R42, R5, R17 ;  /* 0x000000052a117224 */ /* 0x000fe400078e0211 */
[----:B------:R-:W-:Y:S02]  /*0960*/  IMAD.U32 R8, RZ, RZ, UR17 ;  /* 0x00000011ff087e24 */ /* 0x000fe4000f8e00ff */
[----:B------:R-:W-:Y:S02]  /*0970*/  IMAD.U32 R9, RZ, RZ, UR16 ;  /* 0x00000010ff097e24 */ /* 0x000fe4000f8e00ff */
[----:B------:R-:W-:-:S02]  /*0980*/  IMAD R5, R27, UR4, RZ ;  /* 0x000000041b057c24 */ /* 0x000fc4000f8e02ff */
[----:B------:R-:W-:-:S04]  /*0990*/  IMAD.WIDE.U32 R20, R26, UR4, R20 ;  /* 0x000000041a147c25 */ /* 0x000fc8000f8e0014 */
[----:B------:R-:W-:Y:S01]  /*09a0*/  IMAD R12, R26, UR5, R5 ;  /* 0x000000051a0c7c24 */ /* 0x000fe2000f8e0205 */
[----:B------:R-:W-:Y:S01]  /*09b0*/  IADD3 R6, P3, PT, R16, R20, RZ ;  /* 0x0000001410067210 */ /* 0x000fe20007f7e0ff */
[----:B------:R-:W-:-:S03]  /*09c0*/  IMAD.WIDE.U32 R8, R26, UR4, R8 ;  /* 0x000000041a087c25 */ /* 0x000fc6000f8e0008 */
[----:B------:R-:W-:Y:S01]  /*09d0*/  IADD3.X R5, PT, PT, R17, R12, R21, P3, !PT ;  /* 0x0000000c11057210 */ /* 0x000fe20001ffe415 */
[----:B------:R-:W-:Y:S02]  /*09e0*/  IMAD R15, R18, R41, R15 ;  /* 0x00000029120f7224 */ /* 0x000fe400078e020f */
[----:B------:R-:W-:Y:S02]  /*09f0*/  IMAD R4, R10, UR18, RZ ;  /* 0x000000120a047c24 */ /* 0x000fe4000f8e02ff */
[----:B------:R-:W-:Y:S01]  /*0a00*/  IMAD.WIDE.U32 R18, R26, UR4, R16 ;  /* 0x000000041a127c25 */ /* 0x000fe2000f8e0010 */
[----:B------:R-:W-:Y:S02]  /*0a10*/  UMOV UR4, 0x400 ;  /* 0x0000040000047882 */ /* 0x000fe40000000000 */
[----:B-1----:R-:W-:Y:S01]  /*0a20*/  ULEA UR4, UR20, UR4, 0x18 ;  /* 0x0000000414047291 */ /* 0x002fe2000f8ec0ff */
[----:B------:R-:W-:Y:S01]  /*0a30*/  IMAD.IADD R10, R12, 0x1, R9 ;  /* 0x000000010c0a7824 */ /* 0x000fe200078e0209 */
[----:B------:R-:W-:Y:S01]  /*0a40*/  IADD3 R9, P2, PT, R16, R8, RZ ;  /* 0x0000000810097210 */ /* 0x000fe20007f5e0ff */
[----:B------:R-:W-:-:S02]  /*0a50*/  IMAD R4, R13, UR19, R4 ;  /* 0x000000130d047c24 */ /* 0x000fc4000f8e0204 */
[----:B------:R-:W-:Y:S01]  /*0a60*/  IMAD.WIDE.U32 R14, R13, UR18, R14 ;  /* 0x000000120d0e7c25 */ /* 0x000fe2000f8e000e */
[----:B------:R-:W-:Y:S02]  /*0a70*/  IADD3 R13, P1, P0, R16, UR15, R8 ;  /* 0x0000000f100d7c10 */ /* 0x000fe4000f83e008 */
[----:B------:R-:W-:Y:S01]  /*0a80*/  LEA R16, P3, R18, UR8, 0x1 ;  /* 0x0000000812107c11 */ /* 0x000fe2000f8608ff */
[----:B------:R-:W-:Y:S01]  /*0a90*/  IMAD.IADD R12, R19, 0x1, R12 ;  /* 0x00000001130c7824 */ /* 0x000fe200078e020c */
[----:B------:R-:W-:Y:S01]  /*0aa0*/  LEA R237, R11, UR4, 0x1 ;  /* 0x000000040bed7c11 */ /* 0x000fe2000f8e08ff */
[----:B------:R-:W-:Y:S01]  /*0ab0*/  IMAD.X R8, R10, 0x1, R17, P2 ;  /* 0x000000010a087824 */ /* 0x000fe200010e0611 */
[----:B------:R-:W-:Y:S01]  /*0ac0*/  IADD3.X R10, PT, PT, R17, UR14, R10, P1, P0 ;  /* 0x0000000e110a7c10 */ /* 0x000fe20008fe040a */
[----:B------:R-:W-:Y:S01]  /*0ad0*/  IMAD.IADD R233, R15, 0x1, R4 ;  /* 0x000000010fe97824 */ /* 0x000fe200078e0204 */
[----:B------:R-:W-:Y:S02]  /*0ae0*/  LEA R20, P2, R6, UR8, 0x1 ;  /* 0x0000000806147c11 */ /* 0x000fe4000f8408ff */
[----:B------:R-:W-:-:S02]  /*0af0*/  LEA.HI.X R17, R18, UR9, R12, 0x1, P3 ;  /* 0x0000000912117c11 */ /* 0x000fc400098f0c0c */
[----:B------:R-:W-:Y:S02]  /*0b00*/  LEA R18, P1, R9, UR8, 0x1 ;  /* 0x0000000809127c11 */ /* 0x000fe4000f8208ff */
[----:B------:R-:W-:Y:S01]  /*0b10*/  LEA.HI.X R21, R6, UR9, R5, 0x1, P2 ;  /* 0x0000000906157c11 */ /* 0x000fe200090f0c05 */
[----:B------:R-:W-:Y:S01]  /*0b20*/  @!PT LDS RZ, [RZ] ;  /* 0x00000000fffff984 */ /* 0x000fe20000000800 */
[----:B------:R-:W-:Y:S01]  /*0b30*/  @!PT LDS RZ, [RZ] ;  /* 0x00000000fffff984 */ /* 0x000fe20000000800 */
[----:B------:R-:W-:Y:S01]  /*0b40*/  @!PT LDS RZ, [RZ] ;  /* 0x00000000fffff984 */ /* 0x000fe20000000800 */
[----:B------:R-:W-:Y:S01]  /*0b50*/  LDGSTS.E.BYPASS.LTC128B.128 [R237], desc[UR24][R16.64] ;  /* 0x0000000010ed7fae */ /* 0x000fe2000b981a18 */
[----:B------:R-:W-:Y:S01]  /*0b60*/  LEA R12, P0, R13, UR8, 0x1 ;  /* 0x000000080d0c7c11 */ /* 0x000fe2000f8008ff */
[-C--:B------:R-:W-:Y:S01]  /*0b70*/  IMAD R6, R7, R40.reuse, RZ ;  /* 0x0000002807067224 */ /* 0x080fe200078e02ff */
[----:B------:R-:W-:Y:S01]  /*0b80*/  LEA.HI.X R19, R9, UR9, R8, 0x1, P1 ;  /* 0x0000000909137c11 */ /* 0x000fe200088f0c08 */
[----:B------:R-:W-:Y:S01]  /*0b90*/  LDGSTS.E.BYPASS.LTC128B.128 [R237+0x2000], desc[UR24][R16.64+0x40] ;  /* 0x0200004010ed7fae */ /* 0x000fe2000b981a18 */
[----:B------:R-:W-:Y:S01]  /*0ba0*/  LEA.HI.X R13, R13, UR9, R10, 0x1, P0 ;  /* 0x000000090d0d7c11 */ /* 0x000fe200080f0c0a */
[----:B------:R-:W-:Y:S01]  /*0bb0*/  IMAD.SHL.U32 R5, R243, 0x10, RZ ;  /* 0x00000010f3057824 */ /* 0x000fe200078e00ff */
[----:B------:R-:W-:Y:S01]  /*0bc0*/  LEA R234, P0, R14, UR12, 0x1 ;  /* 0x0000000c0eea7c11 */ /* 0x000fe2000f8008ff */
[----:B------:R1:W-:Y:S01]  /*0bd0*/  LDGSTS.E.BYPASS.LTC128B.128 [R237+0x4000], desc[UR24][R16.64+0x80] ;  /* 0x0400008010ed7fae */ /* 0x0003e2000b981a18 */
[----:B------:R-:W-:Y:S01]  /*0be0*/  IMAD.WIDE.U32 R10, R3, R40, RZ ;  /* 0x00000028030a7225 */ /* 0x000fe200078e00ff */
[----:B------:R-:W-:-:S02]  /*0bf0*/  LOP3.LUT R8, R0, 0x8, R243, 0x78, !PT ;  /* 0x0000000800087812 */ /* 0x000fc400078e78f3 */
[----:B------:R-:W-:Y:S01]  /*0c00*/  LDGSTS.E.BYPASS.LTC128B.128 [R237+0x800], desc[UR24][R20.64] ;  /* 0x0080000014ed7fae */ /* 0x000fe2000b981a18 */
[----:B------:R-:W-:Y:S01]  /*0c10*/  IMAD R7, R3, R41, R6 ;  /* 0x0000002903077224 */ /* 0x000fe200078e0206 */
[----:B------:R-:W-:Y:S02]  /*0c20*/  LOP3.LUT R232, R232, 0x3e00, R5, 0xf8, !PT ;  /* 0x00003e00e8e87812 */ /* 0x000fe400078ef805 */
[----:B------:R-:W-:Y:S01]  /*0c30*/  LDGSTS.E.BYPASS.LTC128B.128 [R237+0x2800], desc[UR24][R20.64+0x40] ;  /* 0x0280004014ed7fae */ /* 0x000fe2000b981a18 */
[----:B------:R-:W-:Y:S01]  /*0c40*/  LOP3.LUT R231, R5, 0x100, RZ, 0xc0, !PT ;  /* 0x0000010005e77812 */ /* 0x000fe200078ec0ff */
[----:B------:R-:W-:Y:S01]  /*0c50*/  IMAD.SHL.U32 R5, R10, 0x40, RZ ;  /* 0x000000400a057824 */ /* 0x000fe200078e00ff */
[----:B------:R-:W-:Y:S01]  /*0c60*/  LEA.HI.X R233, R14, UR13, R233, 0x1, P0 ;  /* 0x0000000d0ee97c11 */ /* 0x000fe200080f0ce9 */
[----:B------:R-:W-:Y:S01]  /*0c70*/  LDGSTS.E.BYPASS.LTC128B.128 [R237+0x4800], desc[UR24][R20.64+0x80] ;  /* 0x0480008014ed7fae */ /* 0x000fe2000b981a18 */
[----:B------:R-:W-:Y:S01]  /*0c80*/  IMAD.IADD R6, R11, 0x1, R7 ;  /* 0x000000010b067824 */ /* 0x000fe200078e0207 */
[----:B------:R-:W-:-:S02]  /*0c90*/  SHF.R.U32.HI R3, RZ, 0x1, R243 ;  /* 0x00000001ff037819 */ /* 0x000fc400000116f3 */
[----:B------:R-:W-:Y:S01]  /*0ca0*/  LDGSTS.E.BYPASS.LTC128B.128 [R237+0x1000], desc[UR24][R18.64] ;  /* 0x0100000012ed7fae */ /* 0x000fe2000b981a18 */
[----:B------:R-:W-:Y:S02]  /*0cb0*/  LEA R4, P0, R40, R5, 0x5 ;  /* 0x0000000528047211 */ /* 0x000fe400078028ff */
[----:B------:R-:W-:Y:S01]  /*0cc0*/  SHF.L.U64.HI R5, R10, 0x6, R6 ;  /* 0x000000060a057819 */ /* 0x000fe20000010206 */
[----:B------:R-:W-:Y:S01]  /*0cd0*/  LDGSTS.E.BYPASS.LTC128B.128 [R237+0x3000], desc[UR24][R18.64+0x40] ;  /* 0x0300004012ed7fae */ /* 0x000fe2000b981a18 */
[----:B------:R-:W-:Y:S02]  /*0ce0*/  LOP3.LUT R3, R0, 0x8, R3, 0x78, !PT ;  /* 0x0000000800037812 */ /* 0x000fe400078e7803 */
[----:B------:R-:W-:Y:S01]  /*0cf0*/  LOP3.LUT R231, R231, 0x20, R124, 0xf8, !PT ;  /* 0x00000020e7e77812 */ /* 0x000fe200078ef87c */
[----:B------:R2:W-:Y:S01]  /*0d00*/  LDGSTS.E.BYPASS.LTC128B.128 [R237+0x5000], desc[UR24][R18.64+0x80] ;  /* 0x0500008012ed7fae */ /* 0x0005e2000b981a18 */
[----:B------:R-:W-:Y:S02]  /*0d10*/  LEA.HI.X R0, R40, R5, R41, 0x5, P0 ;  /* 0x0000000528007211 */ /* 0x000fe400000f2c29 */
[----:B-1----:R-:W-:Y:S01]  /*0d20*/  LEA R16, P0, R4, R234, 0x1 ;  /* 0x000000ea04107211 */ /* 0x002fe200078008ff */
[----:B------:R-:W-:Y:S01]  /*0d30*/  LDGSTS.E.BYPASS.LTC128B.128 [R237+0x1800], desc[UR24][R12.64] ;  /* 0x018000000ced7fae */ /* 0x000fe2000b981a18 */
[----:B------:R-:W-:-:S02]  /*0d40*/  LOP3.LUT R231, R231, R8, RZ, 0xfc, !PT ;  /* 0x00000008e7e77212 */ /* 0x000fc400078efcff */
[----:B------:R-:W-:Y:S01]  /*0d50*/  LOP3.LUT R232, R232, R3, RZ, 0xfc, !PT ;  /* 0x00000003e8e87212 */ /* 0x000fe200078efcff */
[----:B------:R-:W-:Y:S01]  /*0d60*/  LDGSTS.E.BYPASS.LTC128B.128 [R237+0x3800], desc[UR24][R12.64+0x40] ;  /* 0x038000400ced7fae */ /* 0x000fe2000b981a18 */
[----:B------:R-:W-:Y:S01]  /*0d70*/  LEA.HI.X R17, R4, R233, R0, 0x1, P0 ;  /* 0x000000e904117211 */ /* 0x000fe200000f0c00 */
[----:B------:R-:W-:Y:S01]  /*0d80*/  IMAD.MOV.U32 R0, RZ, RZ, 0x20 ;  /* 0x00000020ff007424 */ /* 0x000fe200078e00ff */
[----:B------:R-:W-:Y:S01]  /*0d90*/  LEA R232, R232, UR4, 0x1 ;  /* 0x00000004e8e87c11 */ /* 0x000fe2000f8e08ff */
[----:B------:R1:W-:Y:S01]  /*0da0*/  LDGSTS.E.BYPASS.LTC128B.128 [R237+0x5800], desc[UR24][R12.64+0x80] ;  /* 0x058000800ced7fae */ /* 0x0003e2000b981a18 */
[----:B------:R-:W-:Y:S02]  /*0db0*/  LEA R231, R231, UR4, 0x1 ;  /* 0x00000004e7e77c11 */ /* 0x000fe4000f8e08ff */
[----:B------:R-:W-:Y:S01]  /*0dc0*/  LOP3.LUT P3, RZ, R243, 0x4, RZ, 0xc0, !PT ;  /* 0x00000004f3ff7812 */ /* 0x000fe2000786c0ff */
[----:B------:R-:W-:Y:S01]  /*0dd0*/  LDGSTS.E.BYPASS.LTC128B.128 [R237+0x6000], desc[UR24][R24.64] ;  /* 0x0600000018ed7fae */ /* 0x000fe2000b981a18 */
[----:B------:R-:W-:-:S02]  /*0de0*/  ISETP.GE.AND P2, PT, R128, 0x41, PT ;  /* 0x000000418000780c */ /* 0x000fc40003f46270 */
[----:B------:R-:W-:Y:S01]  /*0df0*/  SEL R0, R0, 0xffffffe0, !P3 ;  /* 0xffffffe000007807 */ /* 0x000fe20005800000 */
[----:B------:R-:W-:Y:S04]  /*0e00*/  LDGSTS.E.BYPASS.LTC128B.128 [R237+0x7000], desc[UR24][R24.64+0x40] ;  /* 0x0700004018ed7fae */ /* 0x000fe8000b981a18 */
[----:B------:R3:W-:Y:S01]  /*0e10*/  LDGSTS.E.BYPASS.LTC128B.128 [R237+0x8000], desc[UR24][R24.64+0x80] ;  /* 0x0800008018ed7fae */ /* 0x0007e2000b981a18 */
[----:B------:R-:W-:Y:S01]  /*0e20*/  IMAD.IADD R228, R0, 0x1, R231 ;  /* 0x0000000100e47824 */ /* 0x000fe200078e02e7 */
[----:B--2---:R-:W-:Y:S02]  /*0e30*/  LEA R18, P1, R10, R234, 0x7 ;  /* 0x000000ea0a127211 */ /* 0x004fe400078238ff */
[----:B------:R-:W-:Y:S01]  /*0e40*/  LDGSTS.E.BYPASS.LTC128B.128 [R237+0x6800], desc[UR24][R22.64] ;  /* 0x0680000016ed7fae */ /* 0x000fe2000b981a18 */
[----:B------:R-:W-:Y:S01]  /*0e50*/  IMAD.IADD R230, R0, 0x1, R232 ;  /* 0x0000000100e67824 */ /* 0x000fe200078e02e8 */
[----:B------:R-:W-:-:S02]  /*0e60*/  LEA.HI.X R19, R10, R233, R6, 0x7, P1 ;  /* 0x000000e90a137211 */ /* 0x000fc400008f3c06 */
        /* <DEDUP_REMOVED lines=17> */
[----:B------:R-:W2:Y:S04]  /*0f80*/  LDSM.16.M88.4 R8, [R231+0x6400] ;  /* 0x00640000e708783b */ /* 0x000ea80000000200 */
[----:B------:R-:W4:Y:S04]  /*0f90*/  LDSM.16.M88.4 R4, [R231+0x6800] ;  /* 0x00680000e704783b */ /* 0x000f280000000200 */
[----:B------:R-:W4:Y:S04]  /*0fa0*/  LDSM.16.M88.4 R76, [R231+0x6c00] ;  /* 0x006c0000e74c783b */ /* 0x000f280000000200 */
[----:B------:R-:W-:Y:S04]  /*0fb0*/  LDSM.16.M88.4 R68, [R228+0x6000] ;  /* 0x00600000e444783b */ /* 0x000fe80000000200 */
[----:B------:R-:W4:Y:S04]  /*0fc0*/  LDSM.16.M88.4 R72, [R230+0x1000] ;  /* 0x00100000e648783b */ /* 0x000f280000000200 */
[----:B------:R-:W4:Y:S04]  /*0fd0*/  LDSM.16.M88.4 R64, [R228+0x6400] ;  /* 0x00640000e440783b */ /* 0x000f280000000200 */
[----:B------:R-:W4:Y:S04]  /*0fe0*/  LDSM.16.M88.4 R60, [R228+0x6800] ;  /* 0x00680000e43c783b */ /* 0x000f280000000200 */
[----:B------:R-:W4:Y:S04]  /*0ff0*/  LDSM.16.M88.4 R120, [R228+0x6c00] ;  /* 0x006c0000e478783b */ /* 0x000f280000000200 */
[----:B------:R-:W4:Y:S01]  /*1000*/  LDSM.16.M88.4 R116, [R230] ;  /* 0x00000000e674783b */ /* 0x000f220000000200 */
[-C--:B---3--:R-:W-:Y:S03]  /*1010*/  HMMA.16816.F32.BF16 R100, R32, R84.reuse, RZ ;  /* 0x000000542064723c */ /* 0x088fe600000418ff */
[----:B------:R-:W-:Y:S04]  /*1020*/  LDSM.16.M88.4 R112, [R232+0x3000] ;  /* 0x00300000e870783b */ /* 0x000fe80000000200 */
[----:B------:R-:W3:Y:S01]  /*1030*/  LDSM.16.M88.4 R108, [R231+0x7000] ;  /* 0x00700000e76c783b */ /* 0x000ee20000000200 */
[C---:B-1----:R-:W-:Y:S03]  /*1040*/  HMMA.16816.F32.BF16 R56, R12.reuse, R84, RZ ;  /* 0x000000540c38723c */ /* 0x042fe600000418ff */
[----:B------:R-:W1:Y:S04]  /*1050*/  LDSM.16.M88.4 R104, [R231+0x7400] ;  /* 0x00740000e768783b */ /* 0x000e680000000200 */
[----:B------:R-:W1:Y:S01]  /*1060*/  LDSM.16.M88.4 R96, [R231+0x7800] ;  /* 0x00780000e760783b */ /* 0x000e620000000200 */
[C---:B------:R-:W-:Y:S03]  /*1070*/  HMMA.16816.F32.BF16 R48, R12.reuse, R86, RZ ;  /* 0x000000560c30723c */ /* 0x040fe600000418ff */
[----:B------:R-:W1:Y:S04]  /*1080*/  LDSM.16.M88.4 R92, [R231+0x7c00] ;  /* 0x007c0000e75c783b */ /* 0x000e680000000200 */
[----:B------:R-:W1:Y:S01]  /*1090*/  LDSM.16.M88.4 R88, [R232+0x2000] ;  /* 0x00200000e858783b */ /* 0x000e620000000200 */
[C---:B--2---:R-:W-:Y:S03]  /*10a0*/  HMMA.16816.F32.BF16 R28, R12.reuse, R8, RZ ;  /* 0x000000080c1c723c */ /* 0x044fe600000418ff */
[----:B------:R-:W-:Y:S04]  /*10b0*/  LDSM.16.M88.4 R80, [R230+0x3000] ;  /* 0x00300000e650783b */ /* 0x000fe80000000200 */
[----:B------:R-:W0:Y:S01]  /*10c0*/  LDGDEPBAR ;  /* 0x00000000000079af */ /* 0x000e220000000000 */
[C---:B----4-:R-:W-:Y:S08]  /*10d0*/  HMMA.16816.F32.BF16 R24, R12.reuse, R4, RZ ;  /* 0x000000040c18723c */ /* 0x050ff000000418ff */
[C---:B------:R-:W-:Y:S08]  /*10e0*/  HMMA.16816.F32.BF16 R20, R12.reuse, R76, RZ ;  /* 0x0000004c0c14723c */ /* 0x040ff000000418ff */
        /* <DEDUP_REMOVED lines=8> */
[C---:B------:R-:W-:Y:S08]  /*1170*/  HMMA.16816.F32.BF16 R36, R32.reuse, R76, RZ ;  /* 0x0000004c2024723c */ /* 0x040ff000000418ff */
[----:B------:R-:W-:Y:S01]  /*1180*/  HMMA.16816.F32.BF16 R32, R32, R78, RZ ;  /* 0x0000004e2020723c */ /* 0x000fe200000418ff */
[----:B------:R-:W2:Y:S07]  /*1190*/  LDSM.16.M88.4 R76, [R228+0x7000] ;  /* 0x00700000e44c783b */ /* 0x000eae0000000200 */
        /* <DEDUP_REMOVED lines=8> */
[----:B------:R-:W4:Y:S07]  /*1220*/  LDSM.16.M88.4 R72, [R228+0x7400] ;  /* 0x00740000e448783b */ /* 0x000f2e0000000200 */
[C---:B------:R-:W-:Y:S08]  /*1230*/  HMMA.16816.F32.BF16 R100, R116.reuse, R68, R100 ;  /* 0x000000447464723c */ /* 0x040ff00000041864 */
[C---:B------:R-:W-:Y:S08]  /*1240*/  HMMA.16816.F32.BF16 R168, R116.reuse, R64, R168 ;  /* 0x0000004074a8723c */ /* 0x040ff000000418a8 */
[C---:B------:R-:W-:Y:S08]  /*1250*/  HMMA.16816.F32.BF16 R52, R116.reuse, R60, R52 ;  /* 0x0000003c7434723c */ /* 0x040ff00000041834 */
[C---:B------:R-:W-:Y:S01]  /*1260*/  HMMA.16816.F32.BF16 R84, R116.reuse, R70, R84 ;  /* 0x000000467454723c */ /* 0x040fe20000041854 */
[----:B------:R-:W4:Y:S07]  /*1270*/  LDSM.16.M88.4 R68, [R228+0x7800] ;  /* 0x00780000e444783b */ /* 0x000f2e0000000200 */
[C---:B------:R-:W-:Y:S01]  /*1280*/  HMMA.16816.F32.BF16 R8, R116.reuse, R66, R8 ;  /* 0x000000427408723c */ /* 0x040fe20000041808 */
[----:B------:R-:W4:Y:S07]  /*1290*/  LDSM.16.M88.4 R64, [R228+0x7c00] ;  /* 0x007c0000e440783b */ /* 0x000f2e0000000200 */
[C---:B------:R-:W-:Y:S01]  /*12a0*/  HMMA.16816.F32.BF16 R4, R116.reuse, R62, R4 ;  /* 0x0000003e7404723c */ /* 0x040fe20000041804 */
[----:B------:R-:W4:Y:S07]  /*12b0*/  LDSM.16.M88.4 R60, [R230+0x2000] ;  /* 0x00200000e63c783b */ /* 0x000f2e0000000200 */
[C---:B------:R-:W-:Y:S08]  /*12c0*/  HMMA.16816.F32.BF16 R36, R116.reuse, R120, R36 ;  /* 0x000000787424723c */ /* 0x040ff00000041824 */
[----:B------:R-:W-:Y:S08]  /*12d0*/  HMMA.16816.F32.BF16 R32, R116, R122, R32 ;  /* 0x0000007a7420723c */ /* 0x000ff00000041820 */
[C---:B---3--:R-:W-:Y:S08]  /*12e0*/  HMMA.16816.F32.BF16 R56, R112.reuse, R108, R56 ;  /* 0x0000006c7038723c */ /* 0x048ff00000041838 */
[C---:B-1----:R-:W-:Y:S08]  /*12f0*/  HMMA.16816.F32.BF16 R28, R112.reuse, R104, R28 ;  /* 0x00000068701c723c */ /* 0x042ff0000004181c */
        /* <DEDUP_REMOVED lines=10> */
[C---:B------:R-:W-:Y:S08]  /*13a0*/  HMMA.16816.F32.BF16 R168, R88.reuse, R104, R168 ;  /* 0x0000006858a8723c */ /* 0x040ff000000418a8 */
[C---:B------:R-:W-:Y:S01]  /*13b0*/  HMMA.16816.F32.BF16 R8, R88.reuse, R106, R8 ;  /* 0x0000006a5808723c */ /* 0x040fe20000041808 */
[----:B------:R-:W3:Y:S07]  /*13c0*/  LDSM.16.M88.4 R104, [R231+0x8400] ;  /* 0x00840000e768783b */ /* 0x000eee0000000200 */
[C---:B------:R-:W-:Y:S08]  /*13d0*/  HMMA.16816.F32.BF16 R52, R88.reuse, R96, R52 ;  /* 0x000000605834723c */ /* 0x040ff00000041834 */
[C---:B------:R-:W-:Y:S01]  /*13e0*/  HMMA.16816.F32.BF16 R4, R88.reuse, R98, R4 ;  /* 0x000000625804723c */ /* 0x040fe20000041804 */
[----:B------:R-:W3:Y:S07]  /*13f0*/  LDSM.16.M88.4 R96, [R231+0x8800] ;  /* 0x00880000e760783b */ /* 0x000eee0000000200 */
[C---:B------:R-:W-:Y:S08]  /*1400*/  HMMA.16816.F32.BF16 R36, R88.reuse, R92, R36 ;  /* 0x0000005c5824723c */ /* 0x040ff00000041824 */
[----:B------:R-:W-:Y:S01]  /*1410*/  HMMA.16816.F32.BF16 R32, R88, R94, R32 ;  /* 0x0000005e5820723c */ /* 0x000fe20000041820 */
[----:B------:R-:W3:Y:S04]  /*1420*/  LDSM.16.M88.4 R92, [R231+0x8c00] ;  /* 0x008c0000e75c783b */ /* 0x000ee80000000200 */
[----:B------:R-:W-:Y:S03]  /*1430*/  LDSM.16.M88.4 R88, [R232+0x4000] ;  /* 0x00400000e858783b */ /* 0x000fe60000000200 */
[C---:B--2---:R-:W-:Y:S08]  /*1440*/  HMMA.16816.F32.BF16 R56, R80.reuse, R76, R56 ;  /* 0x0000004c5038723c */ /* 0x044ff00000041838 */
[C---:B------:R-:W-:Y:S08]  /*1450*/  HMMA.16816.F32.BF16 R48, R80.reuse, R78, R48 ;  /* 0x0000004e5030723c */ /* 0x040ff00000041830 */
[C---:B----4-:R-:W-:Y:S08]  /*1460*/  HMMA.16816.F32.BF16 R28, R80.reuse, R72, R28 ;  /* 0x00000048501c723c */ /* 0x050ff0000004181c */
        /* <DEDUP_REMOVED lines=8> */
[----:B------:R-:W2:Y:S07]  /*14f0*/  LDSM.16.M88.4 R76, [R228+0x8000] ;  /* 0x00800000e44c783b */ /* 0x000eae0000000200 */
[C---:B------:R-:W-:Y:S08]  /*1500*/  HMMA.16816.F32.BF16 R168, R60.reuse, R72, R168 ;  /* 0x000000483ca8723c */ /* 0x040ff000000418a8 */
[C---:B------:R-:W-:Y:S01]  /*1510*/  HMMA.16816.F32.BF16 R8, R60.reuse, R74, R8 ;  /* 0x0000004a3c08723c */ /* 0x040fe20000041808 */
[----:B------:R-:W4:Y:S07]  /*1520*/  LDSM.16.M88.4 R72, [R228+0x8400] ;  /* 0x00840000e448783b */ /* 0x000f2e0000000200 */
[C---:B------:R-:W-:Y:S08]  /*1530*/  HMMA.16816.F32.BF16 R52, R60.reuse, R68, R52 ;  /* 0x000000443c34723c */ /* 0x040ff00000041834 */
[C---:B------:R-:W-:Y:S01]  /*1540*/  HMMA.16816.F32.BF16 R4, R60.reuse, R70, R4 ;  /* 0x000000463c04723c */ /* 0x040fe20000041804 */
[----:B------:R-:W4:Y:S07]  /*1550*/  LDSM.16.M88.4 R68, [R228+0x8800] ;  /* 0x00880000e444783b */ /* 0x000f2e0000000200 */
[C---:B------:R-:W-:Y:S08]  /*1560*/  HMMA.16816.F32.BF16 R36, R60.reuse, R64, R36 ;  /* 0x000000403c24723c */ /* 0x040ff00000041824 */
[----:B------:R-:W-:Y:S01]  /*1570*/  HMMA.16816.F32.BF16 R32, R60, R66, R32 ;  /* 0x000000423c20723c */ /* 0x000fe20000041820 */
[----:B------:R-:W4:Y:S04]  /*1580*/  LDSM.16.M88.4 R64, [R228+0x8c00] ;  /* 0x008c0000e440783b */ /* 0x000f280000000200 */
[----:B------:R-:W4:Y:S01]  /*1590*/  LDSM.16.M88.4 R60, [R230+0x4000] ;  /* 0x00400000e63c783b */ /* 0x000f220000000200 */
[----:B------:R-:W-:-:S04]  /*15a0*/  DEPBAR.LE SB0, 0x0 ;  /* 0x000080000000791a */ /* 0x000fc80000000000 */
[C---:B-1----:R-:W-:Y:S08]  /*15b0*/  HMMA.16816.F32.BF16 R56, R112.reuse, R108, R56 ;  /* 0x0000006c7038723c */ /* 0x042ff00000041838 */
[C---:B------:R-:W-:Y:S08]  /*15c0*/  HMMA.16816.F32.BF16 R48, R112.reuse, R110, R48 ;  /* 0x0000006e7030723c */ /* 0x040ff00000041830 */
[C---:B---3--:R-:W-:Y:S08]  /*15d0*/  HMMA.16816.F32.BF16 R28, R112.reuse, R104, R28 ;  /* 0x00000068701c723c */ /* 0x048ff0000004181c */
[C---:B------:R-:W-:Y:S08]  /*15e0*/  HMMA.16816.F32.BF16 R44, R112.reuse, R106, R44 ;  /* 0x0000006a702c723c */ /* 0x040ff0000004182c */
[C---:B------:R-:W-:Y:S08]  /*15f0*/  HMMA.16816.F32.BF16 R24, R112.reuse, R96, R24 ;  /* 0x000000607018723c */ /* 0x040ff00000041818 */
[C---:B------:R-:W-:Y:S08]  /*1600*/  HMMA.16816.F32.BF16 R16, R112.reuse, R98, R16 ;  /* 0x000000627010723c */ /* 0x040ff00000041810 */
[----:B------:R-:W-:Y:S08]  /*1610*/  HMMA.16816.F32.BF16 R20, R112, R92, R20 ;  /* 0x0000005c7014723c */ /* 0x000ff00000041814 */
[C---:B--2---:R-:W-:Y:S08]  /*1620*/  HMMA.16816.F32.BF16 R56, R80.reuse, R76, R56 ;  /* 0x0000004c5038723c */ /* 0x044ff00000041838 */
[----:B------:R-:W-:Y:S08]  /*1630*/  HMMA.16816.F32.BF16 R48, R80, R78, R48 ;  /* 0x0000004e5030723c */ /* 0x000ff00000041830 */
[----:B------:R-:W-:Y:S08]  /*1640*/  HMMA.16816.F32.BF16 R12, R112, R94, R12 ;  /* 0x0000005e700c723c */ /* 0x000ff0000004180c */
[----:B----4-:R-:W-:Y:S03]  /*1650*/  HMMA.16816.F32.BF16 R28, R80, R72, R28 ;  /* 0x00000048501c723c */ /* 0x010fe6000004181c */
[----:B------:R-:W-:-:S05]  /*1660*/  FMNMX3.FTZ R0, R56, R57, R48, !PT ;  /* 0x0000003938007276 */ /* 0x000fca0007810030 */
[C---:B------:R-:W-:Y:S08]  /*1670*/  HMMA.16816.F32.BF16 R44, R80.reuse, R74, R44 ;  /* 0x0000004a502c723c */ /* 0x040ff0000004182c */
[----:B------:R-:W-:Y:S03]  /*1680*/  HMMA.16816.F32.BF16 R24, R80, R68, R24 ;  /* 0x000000445018723c */ /* 0x000fe60000041818 */
[----:B------:R-:W-:-:S05]  /*1690*/  FMNMX3.FTZ R0, R0, R49, R28, !PT ;  /* 0x0000003100007276 */ /* 0x000fca000781001c */
        /* <DEDUP_REMOVED lines=16> */
[----:B------:R-:W-:Y:S03]  /*17a0*/  HMMA.16816.F32.BF16 R84, R60, R78, R84 ;  /* 0x0000004e3c54723c */ /* 0x000fe60000041854 */
[----:B------:R-:W-:-:S04]  /*17b0*/  FMNMX3.FTZ R0, R0, R21, R12, !PT ;  /* 0x0000001500007276 */ /* 0x000fc8000781000c */
[----:B------:R-:W-:Y:S01]  /*17c0*/  FMNMX.FTZ R0, R13, R0, !PT ;  /* 0x000000000d007209 */ /* 0x000fe20007810000 */
[C---:B------:R-:W-:Y:S08]  /*17d0*/  HMMA.16816.F32.BF16 R168, R60.reuse, R72, R168 ;  /* 0x000000483ca8723c */ /* 0x040ff000000418a8 */
[C---:B------:R-:W-:Y:S08]  /*17e0*/  HMMA.16816.F32.BF16 R8, R60.reuse, R74, R8 ;  /* 0x0000004a3c08723c */ /* 0x040ff00000041808 */
[C---:B------:R-:W-:Y:S08]  /*17f0*/  HMMA.16816.F32.BF16 R52, R60.reuse, R68, R52 ;  /* 0x000000443c34723c */ /* 0x040ff00000041834 */
[C---:B------:R-:W-:Y:S08]  /*1800*/  HMMA.16816.F32.BF16 R4, R60.reuse, R70, R4 ;  /* 0x000000463c04723c */ /* 0x040ff00000041804 */
[C---:B------:R-:W-:Y:S08]  /*1810*/  HMMA.16816.F32.BF16 R36, R60.reuse, R64, R36 ;  /* 0x000000403c24723c */ /* 0x040ff00000041824 */
[----:B------:R-:W-:Y:S01]  /*1820*/  HMMA.16816.F32.BF16 R32, R60, R66, R32 ;  /* 0x000000423c20723c */ /* 0x000fe20000041820 */
[----:B------:R-:W-:-:S04]  /*1830*/  FMNMX3.FTZ R63, R58, R59, R50, !PT ;  /* 0x0000003b3a3f7276 */ /* 0x000fc80007810032 */
[----:B------:R-:W-:Y:S01]  /*1840*/  FMNMX3.FTZ R63, R63, R51, R30, !PT ;  /* 0x000000333f3f7276 */ /* 0x000fe2000781001e */
[----:B------:R-:W-:Y:S06]  /*1850*/  BAR.SYNC.DEFER_BLOCKING 0x0 ;  /* 0x0000000000007b1d */ /* 0x000fec0000010000 */
[----:B------:R-:W-:Y:S08]  /*1860*/  @!P2 BRA `(.L_x_565) ;  /* 0x000000000050a947 */ /* 0x000ff00003800000 */
[----:B------:R-:W-:-:S04]  /*1870*/  VIADD R64, R43, 0xfffffffe ;  /* 0xfffffffe2b407836 */ /* 0x000fc80000000000 */
[C---:B------:R-:W-:Y:S02]  /*1880*/  IMAD R61, R64.reuse, UR10, RZ ;  /* 0x0000000a403d7c24 */ /* 0x040fe4000f8e02ff */
[----:B------:R-:W-:-:S04]  /*1890*/  IMAD.WIDE.U32 R64, R64, UR11, RZ ;  /* 0x0000000b40407c25 */ /* 0x000fc8000f8e00ff */
[----:B------:R-:W-:Y:S01]  /*18a0*/  IMAD.IADD R60, R65, 0x1, R61 ;  /* 0x00000001413c7824 */ /* 0x000fe200078e023d */
[C---:B------:R-:W-:Y:S02]  /*18b0*/  IADD3 R61, P0, PT, R64.reuse, UR6, RZ ;  /* 0x00000006403d7c10 */ /* 0x040fe4000ff1e0ff */
[-C--:B------:R-:W-:Y:S02]  /*18c0*/  LEA R68, P1, R64, R236.reuse, 0x1 ;  /* 0x000000ec40447211 */ /* 0x080fe400078208ff */
[----:B------:R-:W-:Y:S02]  /*18d0*/  IADD3.X R62, PT, PT, R60, UR7, RZ, P0, !PT ;  /* 0x000000073c3e7c10 */ /* 0x000fe400087fe4ff */
[C---:B------:R-:W-:Y:S02]  /*18e0*/  LEA R66, P0, R61.reuse, R236, 0x1 ;  /* 0x000000ec3d427211 */ /* 0x040fe400078008ff */
        /* <DEDUP_REMOVED lines=12> */
.L_x_565:
[----:B------:R-:W2:Y:S01]  /*19b0*/  SHFL.BFLY PT, R61, R0, 0x2, 0x1f ;  /* 0x0c401f00003d7f89 */ /* 0x000ea200000e0000 */
[----:B------:R-:W3:Y:S01]  /*19c0*/  LDCU UR5, c[0x0][0x3e0] ;  /* 0x00007c00ff0577ac */ /* 0x000ee20008000800 */
[----:B------:R-:W-:Y:S01]  /*19d0*/  FMNMX3.FTZ R60, R63, R31, R46, !PT ;  /* 0x0000001f3f3c7276 */ /* 0x000fe2000781002e */
[----:B------:R-:W-:Y:S01]  /*19e0*/  IMAD.SHL.U32 R213, R43, 0x2, RZ ;  /* 0x000000022bd57824 */ /* 0x000fe200078e00ff */
[----:B------:R-:W-:Y:S01]  /*19f0*/  SHF.R.U32.HI R63, RZ, 0x5, R243 ;  /* 0x00000005ff3f7819 */ /* 0x000fe200000116f3 */
[----:B------:R-:W-:Y:S01]  /*1a00*/  VIADD R114, R239, 0xbb67ae85 ;  /* 0xbb67ae85ef727836 */ /* 0x000fe20000000000 */
[----:B------:R-:W-:Y:S01]  /*1a10*/  FMNMX3.FTZ R60, R60, R47, R26, !PT ;  /* 0x0000002f3c3c7276 */ /* 0x000fe2000781001a */
[----:B------:R-:W-:Y:S01]  /*1a20*/  VIADD R165, R238, 0x9e3779b9 ;  /* 0x9e3779b9eea57836 */ /* 0x000fe20000000000 */
[----:B------:R-:W4:Y:S01]  /*1a30*/  LDC R196, c[0x0][0x4f8] ;  /* 0x00013e00ffc47b82 */ /* 0x000f220000000800 */
[----:B------:R-:W-:Y:S01]  /*1a40*/  IMAD R176, R126, 0x8, R63 ;  /* 0x000000087eb07824 */ /* 0x000fe200078e023f */
[----:B------:R-:W-:Y:S01]  /*1a50*/  FMNMX3.FTZ R60, R60, R27, R18, !PT ;  /* 0x0000001b3c3c7276 */ /* 0x000fe20007810012 */
[----:B------:R-:W-:Y:S01]  /*1a60*/  VIADD R63, R213, 0xfffffffe ;  /* 0xfffffffed53f7836 */ /* 0x000fe20000000000 */
[----:B------:R-:W-:Y:S01]  /*1a70*/  FMNMX3.FTZ R164, R100, R101, R84, !PT ;  /* 0x0000006564a47276 */ /* 0x000fe20007810054 */
[----:B------:R-:W-:Y:S01]  /*1a80*/  VIADD R166, R176, 0x4 ;  /* 0x00000004b0a67836 */ /* 0x000fe20000000000 */
[----:B------:R-:W-:Y:S01]  /*1a90*/  FMNMX3.FTZ R60, R60, R19, R22, !PT ;  /* 0x000000133c3c7276 */ /* 0x000fe20007810016 */
[----:B------:R-:W-:Y:S01]  /*1aa0*/  VIADD R210, R239, 0x76cf5d0a ;  /* 0x76cf5d0aefd27836 */ /* 0x000fe20000000000 */
[----:B------:R-:W-:Y:S01]  /*1ab0*/  FMNMX3.FTZ R164, R164, R85, R168, !PT ;  /* 0x00000055a4a47276 */ /* 0x000fe200078100a8 */
[----:B------:R-:W-:Y:S01]  /*1ac0*/  IMAD.WIDE.U32 R166, R166, -0x326172a9, RZ ;  /* 0xcd9e8d57a6a67825 */ /* 0x000fe200078e00ff */
[----:B------:R-:W-:-:S02]  /*1ad0*/  FMNMX3.FTZ R60, R60, R23, R14, !PT ;  /* 0x000000173c3c7276 */ /* 0x000fc4000781000e */
[----:B------:R-:W-:Y:S01]  /*1ae0*/  LOP3.LUT R3, R3, 0x120, R124, 0xf8, !PT ;  /* 0x0000012003037812 */ /* 0x000fe200078ef87c */
[----:B---3--:R-:W-:Y:S01]  /*1af0*/  IMAD R42, R127, UR5, R42 ;  /* 0x000000057f2a7c24 */ /* 0x008fe2000f8e022a */
[----:B------:R-:W-:Y:S01]  /*1b00*/  FMNMX.FTZ R65, R15, R60, !PT ;  /* 0x0000003c0f417209 */ /* 0x000fe20007810000 */
[----:B------:R-:W3:Y:S01]  /*1b10*/  LDCU UR5, c[0x0][0x45c] ;  /* 0x00008b80ff0577ac */ /* 0x000ee20008000800 */
[----:B--2---:R-:W-:Y:S01]  /*1b20*/  FMNMX.FTZ R0, R0, R61, !PT ;  /* 0x0000003d00007209 */ /* 0x004fe20007810000 */
[----:B------:R-:W-:Y:S01]  /*1b30*/  IMAD.SHL.U32 R61, R42, 0x20, RZ ;  /* 0x000000202a3d7824 */ /* 0x000fe200078e00ff */
[----:B------:R-:W-:Y:S01]  /*1b40*/  LOP3.LUT R60, R243, 0x1f, RZ, 0xc0, !PT ;  /* 0x0000001ff33c7812 */ /* 0x000fe200078ec0ff */
[----:B------:R-:W2:Y:S01]  /*1b50*/  SHFL.BFLY PT, R42, R65, 0x2, 0x1f ;  /* 0x0c401f00412a7f89 */ /* 0x000ea200000e0000 */
[----:B------:R-:W-:Y:S01]  /*1b60*/  VIADD R209, R239, 0x32370b8f ;  /* 0x32370b8fefd17836 */ /* 0x000fe20000000000 */
[----:B------:R-:W-:Y:S01]  /*1b70*/  FMNMX3.FTZ R164, R164, R169, R8, !PT ;  /* 0x000000a9a4a47276 */ /* 0x000fe20007810008 */
[C---:B------:R-:W-:Y:S01]  /*1b80*/  VIADD R242, R238.reuse, 0xdaa66d2b ;  /* 0xdaa66d2beef27836 */ /* 0x040fe20000000000 */
[----:B------:R-:W-:Y:S01]  /*1b90*/  IADD3 R60, P1, P0, R61, R2, R60 ;  /* 0x000000023d3c7210 */ /* 0x000fe2000783e03c */
[----:B------:R-:W-:Y:S01]  /*1ba0*/  VIADD R241, R238, 0x78dde6e4 ;  /* 0x78dde6e4eef17836 */ /* 0x000fe20000000000 */
[----:B------:R-:W-:Y:S01]  /*1bb0*/  SHF.R.S32.HI R2, RZ, 0x1f, R61 ;  /* 0x0000001fff027819 */ /* 0x000fe2000001143d */
[----:B------:R-:W-:Y:S01]  /*1bc0*/  VIADD R211, R239, 0xa9066899 ;  /* 0xa9066899efd37836 */ /* 0x000fe20000000000 */
[----:B------:R-:W5:Y:S01]  /*1bd0*/  SHFL.BFLY PT, R61, R0, 0x1, 0x1f ;  /* 0x0c201f00003d7f89 */ /* 0x000f6200000e0000 */
[----:B------:R-:W-:Y:S01]  /*1be0*/  IMAD.WIDE.U32 R220, R60, -0x2daee0ad, RZ ;  /* 0xd2511f533cdc7825 */ /* 0x000fe200078e00ff */
[----:B-1----:R-:W-:-:S02]  /*1bf0*/  IADD3.X R69, PT, PT, R2, R125, RZ, P1, P0 ;  /* 0x0000007d02457210 */ /* 0x002fc40000fe04ff */
[----:B------:R-:W-:Y:S01]  /*1c00*/  LEA R229, R3, UR4, 0x1 ;  /* 0x0000000403e57c11 */ /* 0x000fe2000f8e08ff */
[C---:B------:R-:W-:Y:S01]  /*1c10*/  VIADD R212, R239.reuse, 0xed9eba14 ;  /* 0xed9eba14efd47836 */ /* 0x040fe20000000000 */
[C---:B------:R-:W-:Y:S01]  /*1c20*/  LOP3.LUT R2, R238.reuse, R69, R167, 0x96, !PT ;  /* 0x00000045ee027212 */ /* 0x040fe200078e96a7 */
[----:B------:R-:W-:Y:S01]  /*1c30*/  VIADD R240, R238, 0xb54cda56 ;  /* 0xb54cda56eef07836 */ /* 0x000fe20000000000 */
[----:B------:R-:W-:Y:S01]  /*1c40*/  LOP3.LUT R112, R239, R63, R221, 0x96, !PT ;  /* 0x0000003fef707212 */ /* 0x000fe200078e96dd */
[----:B------:R-:W-:Y:S01]  /*1c50*/  IMAD.WIDE.U32 R176, R176, -0x326172a9, RZ ;  /* 0xcd9e8d57b0b07825 */ /* 0x000fe200078e00ff */
[----:B------:R-:W-:Y:S01]  /*1c60*/  FMNMX3.FTZ R164, R164, R9, R52, !PT ;  /* 0x00000009a4a47276 */ /* 0x000fe20007810034 */
[----:B------:R-:W-:Y:S01]  /*1c70*/  LDSM.16.MT88.4 R148, [R229+0x9000] ;  /* 0x00900000e594783b */ /* 0x000fe20000004200 */
[----:B----4-:R-:W-:Y:S01]  /*1c80*/  LOP3.LUT R196, R196, 0xff, RZ, 0xc0, !PT ;  /* 0x000000ffc4c47812 */ /* 0x010fe200078ec0ff */
[----:B------:R-:W-:Y:S01]  /*1c90*/  IMAD.WIDE.U32 R218, R2, -0x2daee0ad, RZ ;  /* 0xd2511f5302da7825 */ /* 0x000fe200078e00ff */
[----:B------:R-:W-:Y:S01]  /*1ca0*/  FMNMX3.FTZ R164, R164, R53, R4, !PT ;  /* 0x00000035a4a47276 */ /* 0x000fe20007810004 */
[----:B------:R-:W-:Y:S01]  /*1cb0*/  LDSM.16.MT88.4 R96, [R229+0xa000] ;  /* 0x00a00000e560783b */ /* 0x000fe20000004200 */
[----:B--2---:R-:W-:Y:S01]  /*1cc0*/  FMNMX.FTZ R65, R65, R42, !PT ;  /* 0x0000002a41417209 */ /* 0x004fe20007810000 */
[----:B------:R-:W-:Y:S01]  /*1cd0*/  IMAD.WIDE.U32 R112, R112, -0x326172a9, RZ ;  /* 0xcd9e8d5770707825 */ /* 0x000fe200078e00ff */
[----:B------:R-:W-:Y:S01]  /*1ce0*/  LOP3.LUT R2, R114, R220, R219, 0x96, !PT ;  /* 0x000000dc72027212 */ /* 0x000fe200078e96db */
[----:B------:R-:W-:Y:S01]  /*1cf0*/  LDSM.16.MT88.4 R120, [R229+0xb000] ;  /* 0x00b00000e578783b */ /* 0x000fe20000004200 */
[----:B------:R-:W-:Y:S01]  /*1d00*/  FMNMX3.FTZ R164, R164, R5, R36, !PT ;  /* 0x00000005a4a47276 */ /* 0x000fe20007810024 */
[----:B------:R-:W-:Y:S01]  /*1d10*/  VIADD R42, R238, 0x3c6ef372 ;  /* 0x3c6ef372ee2a7836 */ /* 0x000fe20000000000 */
[----:B------:R-:W-:Y:S01]  /*1d20*/  LOP3.LUT R60, R165, R166, R113, 0x96, !PT ;  /* 0x000000a6a53c7212 */ /* 0x000fe200078e9671 */
[----:B------:R-:W-:Y:S01]  /*1d30*/  IMAD.WIDE.U32 R224, R2, -0x326172a9, RZ ;  /* 0xcd9e8d5702e07825 */ /* 0x000fe200078e00ff */
[----:B-----5:R-:W-:Y:S01]  /*1d40*/  FMNMX.FTZ R2, R0, R61, !PT ;  /* 0x0000003d00027209 */ /* 0x020fe20007810000 */
[----:B------:R-:W-:Y:S01]  /*1d50*/  STL.64 [R1+0x18], R220 ;  /* 0x000018dc01007387 */ /* 0x000fe20000100a00 */
[----:B------:R-:W-:Y:S01]  /*1d60*/  FMNMX3.FTZ R164, R164, R37, R32, !PT ;  /* 0x00000025a4a47276 */ /* 0x000fe20007810020 */
[----:B------:R-:W-:Y:S01]  /*1d70*/  IMAD.WIDE.U32 R60, R60, -0x2daee0ad, RZ ;  /* 0xd2511f533c3c7825 */ /* 0x000fe200078e00ff */
[----:B------:R-:W-:Y:S01]  /*1d80*/  LOP3.LUT R62, R42, R112, R225, 0x96, !PT ;  /* 0x000000702a3e7212 */ /* 0x000fe200078e96e1 */
[----:B------:R-:W1:Y:S02]  /*1d90*/  SHFL.BFLY PT, R0, R65, 0x1, 0x1f ;  /* 0x0c201f0041007f89 */ /* 0x000e6400000e0000 */
[C---:B---3--:R-:W-:Y:S01]  /*1da0*/  FMUL.FTZ R208, R2.reuse, UR5 ;  /* 0x0000000502d07c20 */ /* 0x048fe20008410000 */
[----:B------:R-:W-:Y:S01]  /*1db0*/  FSETP.NEU.FTZ.AND P0, PT, R2, -INF , PT ;  /* 0xff8000000200780b */ /* 0x000fe20003f1d000 */
[----:B------:R-:W-:Y:S01]  /*1dc0*/  IMAD R196, R196, 0x10000, R196 ;  /* 0x00010000c4c47824 */ /* 0x000fe200078e02c4 */
[----:B------:R-:W-:Y:S01]  /*1dd0*/  LOP3.LUT R61, R210, R218, R61, 0x96, !PT ;  /* 0x000000dad23d7212 */ /* 0x000fe200078e963d */
[----:B------:R-:W-:Y:S01]  /*1de0*/  IMAD.WIDE.U32 R62, R62, -0x2daee0ad, RZ ;  /* 0xd2511f533e3e7825 */ /* 0x000fe200078e00ff */
[----:B------:R-:W-:Y:S01]  /*1df0*/  FSEL R208, R208, RZ, P0 ;  /* 0x000000ffd0d07208 */ /* 0x000fe20000000000 */
[----:B------:R-:W-:Y:S01]  /*1e00*/  STL.64 [R1+0x10], R218 ;  /* 0x000010da01007387 */ /* 0x000fe20000100a00 */
[----:B------:R-:W-:Y:S01]  /*1e10*/  FMNMX.FTZ R164, R33, R164, !PT ;  /* 0x000000a421a47209 */ /* 0x000fe20007810000 */
[----:B------:R-:W-:Y:S01]  /*1e20*/  IMAD.WIDE.U32 R66, R61, -0x326172a9, RZ ;  /* 0xcd9e8d573d427825 */ /* 0x000fe200078e00ff */
[----:B------:R-:W-:-:S03]  /*1e30*/  LOP3.LUT R60, R209, R60, R63, 0x96, !PT ;  /* 0x0000003cd13c7212 */ /* 0x000fc600078e963f */
[--C-:B------:R-:W-:Y:S01]  /*1e40*/  FFMA.FTZ R191, R57, UR5, -R208.reuse ;  /* 0x0000000539bf7c23 */ /* 0x100fe200080108d0 */
[--C-:B------:R-:W-:Y:S01]  /*1e50*/  FFMA.FTZ R192, R56, UR5, -R208.reuse ;  /* 0x0000000538c07c23 */ /* 0x100fe200080108d0 */
[----:B------:R-:W-:Y:S01]  /*1e60*/  FFMA.FTZ R187, R48, UR5, -R208 ;  /* 0x0000000530bb7c23 */ /* 0x000fe200080108d0 */
[----:B------:R-:W-:Y:S01]  /*1e70*/  LOP3.LUT R57, R242, R224, R67, 0x96, !PT ;  /* 0x000000e0f2397212 */ /* 0x000fe200078e9643 */
[----:B------:R-:W-:-:S04]  /*1e80*/  IMAD.WIDE.U32 R60, R60, -0x326172a9, RZ ;  /* 0xcd9e8d573c3c7825 */ /* 0x000fc800078e00ff */
[--C-:B------:R-:W-:Y:S01]  /*1e90*/  FFMA.FTZ R186, R49, UR5, -R208.reuse ;  /* 0x0000000531ba7c23 */ /* 0x100fe200080108d0 */
[----:B------:R-:W-:Y:S01]  /*1ea0*/  MUFU.EX2 R191, R191 ;  /* 0x000000bf00bf7308 */ /* 0x000fe20000000800 */
[----:B------:R-:W-:Y:S01]  /*1eb0*/  FFMA.FTZ R184, R29, UR5, -R208 ;  /* 0x000000051db87c23 */ /* 0x000fe200080108d0 */
[----:B------:R-:W-:Y:S01]  /*1ec0*/  FMNMX3.FTZ R29, R102, R103, R86, !PT ;  /* 0x00000067661d7276 */ /* 0x000fe20007810056 */
[--C-:B------:R-:W-:Y:S01]  /*1ed0*/  FFMA.FTZ R182, R44, UR5, -R208.reuse ;  /* 0x000000052cb67c23 */ /* 0x100fe200080108d0 */
[----:B------:R-:W-:Y:S01]  /*1ee0*/  LOP3.LUT R56, R241, R66, R61, 0x96, !PT ;  /* 0x00000042f1387212 */ /* 0x000fe200078e963d */
[----:B------:R-:W-:Y:S01]  /*1ef0*/  FFMA.FTZ R179, R45, UR5, -R208 ;  /* 0x000000052db37c23 */ /* 0x000fe200080108d0 */
[----:B------:R-:W-:Y:S01]  /*1f00*/  FMNMX3.FTZ R29, R29, R87, R170, !PT ;  /* 0x000000571d1d7276 */ /* 0x000fe200078100aa */
[----:B------:R-:W-:Y:S01]  /*1f10*/  VIADD R249, R238, 0x1715609d ;  /* 0x1715609deef97836 */ /* 0x000fe20000000000 */
[----:B-1----:R-:W-:Y:S01]  /*1f20*/  FMNMX.FTZ R0, R65, R0, !PT ;  /* 0x0000000041007209 */ /* 0x002fe20007810000 */
[----:B------:R-:W-:Y:S01]  /*1f30*/  IMAD.WIDE.U32 R64, R57, -0x2daee0ad, RZ ;  /* 0xd2511f5339407825 */ /* 0x000fe200078e00ff */
[----:B------:R-:W1:Y:S01]  /*1f40*/  MUFU.EX2 R192, R192 ;  /* 0x000000c000c07308 */ /* 0x000e620000000800 */
[----:B------:R-:W-:-:S02]  /*1f50*/  FMNMX3.FTZ R44, R29, R171, R10, !PT ;  /* 0x000000ab1d2c7276 */ /* 0x000fc4000781000a */
[----:B------:R-:W-:Y:S01]  /*1f60*/  FFMA.FTZ R185, R28, UR5, -R208 ;  /* 0x000000051cb97c23 */ /* 0x000fe200080108d0 */
[----:B------:R-:W-:Y:S01]  /*1f70*/  IMAD.WIDE.U32 R56, R56, -0x2daee0ad, RZ ;  /* 0xd2511f5338387825 */ /* 0x000fe200078e00ff */
[----:B------:R-:W-:-:S03]  /*1f80*/  LOP3.LUT R48, R212, R62, R65, 0x96, !PT ;  /* 0x0000003ed4307212 */ /* 0x000fc600078e9641 */
[C---:B------:R-:W-:Y:S01]  /*1f90*/  FMUL.FTZ R207, R0.reuse, UR5 ;  /* 0x0000000500cf7c20 */ /* 0x040fe20008410000 */
[----:B------:R-:W-:Y:S01]  /*1fa0*/  FSETP.NEU.FTZ.AND P0, PT, R0, -INF , PT ;  /* 0xff8000000000780b */ /* 0x000fe20003f1d000 */
[----:B------:R-:W-:Y:S01]  /*1fb0*/  VIADD R68, R229, 0x9000 ;  /* 0x00009000e5447836 */ /* 0x000fe20000000000 */
[----:B------:R-:W-:Y:S01]  /*1fc0*/  LOP3.LUT R64, R211, R64, R57, 0x96, !PT ;  /* 0x00000040d3407212 */ /* 0x000fe200078e9639 */
[----:B------:R-:W-:Y:S01]  /*1fd0*/  IMAD.WIDE.U32 R48, R48, -0x326172a9, RZ ;  /* 0xcd9e8d5730307825 */ /* 0x000fe200078e00ff */
[----:B------:R-:W-:Y:S01]  /*1fe0*/  FSEL R207, R207, RZ, P0 ;  /* 0x000000ffcfcf7208 */ /* 0x000fe20000000000 */
[----:B------:R-:W-:Y:S01]  /*1ff0*/  MUFU.EX2 R187, R187 ;  /* 0x000000bb00bb7308 */ /* 0x000fe20000000800 */
[----:B------:R-:W-:Y:S01]  /*2000*/  FMNMX3.FTZ R44, R44, R11, R54, !PT ;  /* 0x0000000b2c2c7276 */ /* 0x000fe20007810036 */
[----:B------:R-:W-:Y:S01]  /*2010*/  IMAD.WIDE.U32 R64, R64, -0x326172a9, RZ ;  /* 0xcd9e8d5740407825 */ /* 0x000fe200078e00ff */
[----:B------:R-:W-:-:S03]  /*2020*/  LOP3.LUT R69, R238, R69, R177, 0x96, !PT ;  /* 0x00000045ee457212 */ /* 0x000fc600078e96b1 */
[--C-:B------:R-:W-:Y:S01]  /*2030*/  FFMA.FTZ R189, R50, UR5, -R207.reuse ;  /* 0x0000000532bd7c23 */ /* 0x100fe200080108cf */
[----:B------:R-:W-:Y:S01]  /*2040*/  FMNMX3.FTZ R44, R44, R55, R6, !PT ;  /* 0x000000372c2c7276 */ /* 0x000fe20007810006 */
[----:B------:R-:W-:Y:S01]  /*2050*/  FFMA.FTZ R190, R58, UR5, -R207 ;  /* 0x000000053abe7c23 */ /* 0x000fe200080108cf */
[----:B------:R-:W-:Y:S01]  /*2060*/  LOP3.LUT R133, R240, R48, R65, 0x96, !PT ;  /* 0x00000030f0857212 */ /* 0x000fe200078e9641 */
[--C-:B------:R-:W-:Y:S01]  /*2070*/  FFMA.FTZ R188, R51, UR5, -R207.reuse ;  /* 0x0000000533bc7c23 */ /* 0x100fe200080108cf */
[----:B------:R-:W-:Y:S01]  /*2080*/  FMNMX3.FTZ R44, R44, R7, R38, !PT ;  /* 0x000000072c2c7276 */ /* 0x000fe20007810026 */
[----:B------:R-:W-:Y:S01]  /*2090*/  FFMA.FTZ R193, R59, UR5, -R207 ;  /* 0x000000053bc17c23 */ /* 0x000fe200080108cf */
[C---:B------:R-:W-:Y:S01]  /*20a0*/  LOP3.LUT R3, R133.reuse, 0xffff, RZ, 0xc0, !PT ;  /* 0x0000ffff85037812 */ /* 0x040fe200078ec0ff */
[----:B------:R-:W-:Y:S01]  /*20b0*/  IMAD.MOV.U32 R58, RZ, RZ, R64 ;  /* 0x000000ffff3a7224 */ /* 0x000fe200078e0040 */
[----:B------:R-:W-:Y:S01]  /*20c0*/  LOP3.LUT R50, R133, 0xff, RZ, 0xc0, !PT ;  /* 0x000000ff85327812 */ /* 0x000fe200078ec0ff */
[----:B------:R-:W-:Y:S01]  /*20d0*/  IMAD.WIDE.U32 R222, R69, -0x2daee0ad, RZ ;  /* 0xd2511f5345de7825 */ /* 0x000fe200078e00ff */
[----:B------:R-:W-:Y:S01]  /*20e0*/  SHF.R.U32.HI R3, RZ, 0x8, R3 ;  /* 0x00000008ff037819 */ /* 0x000fe20000011603 */
[----:B------:R-:W-:Y:S01]  /*20f0*/  MUFU.EX2 R190, R190 ;  /* 0x000000be00be7308 */ /* 0x000fe20000000800 */
[----:B------:R-:W-:Y:S01]  /*2100*/  FMNMX3.FTZ R44, R44, R39, R34, !PT ;  /* 0x000000272c2c7276 */ /* 0x000fe20007810022 */
[----:B------:R-:W-:Y:S01]  /*2110*/  FFMA.FTZ R181, R46, UR5, -R207 ;  /* 0x000000052eb57c23 */ /* 0x000fe200080108cf */
[----:B------:R-:W-:Y:S01]  /*2120*/  PRMT R3, R50, 0x5410, R3 ;  /* 0x0000541032037816 */ /* 0x000fe20000000003 */
[--C-:B------:R-:W-:Y:S01]  /*2130*/  FFMA.FTZ R178, R47, UR5, -R207.reuse ;  /* 0x000000052fb27c23 */ /* 0x100fe200080108cf */
[C---:B------:R-:W-:Y:S01]  /*2140*/  PRMT R57, R64.reuse, 0x7771, RZ ;  /* 0x0000777140397816 */ /* 0x040fe200000000ff */
[----:B------:R-:W-:Y:S01]  /*2150*/  VIADD R203, R239, 0x646e171e ;  /* 0x646e171eefcb7836 */ /* 0x000fe20000000000 */
[----:B------:R-:W-:Y:S01]  /*2160*/  PRMT R62, R64, 0x7773, RZ ;  /* 0x00007773403e7816 */ /* 0x000fe200000000ff */
[----:B------:R-:W-:Y:S01]  /*2170*/  MUFU.EX2 R189, R189 ;  /* 0x000000bd00bd7308 */ /* 0x000fe20000000800 */
[--C-:B------:R-:W-:Y:S01]  /*2180*/  HSET2.LE.AND R132, R3, R196.reuse, PT ;  /* 0x000000c403847233 */ /* 0x100fe20003803000 */
[--C-:B------:R-:W-:Y:S01]  /*2190*/  FFMA.FTZ R183, R30, UR5, -R207.reuse ;  /* 0x000000051eb77c23 */ /* 0x100fe200080108cf */
[----:B-1----:R-:W-:Y:S01]  /*21a0*/  F2FP.BF16.F32.PACK_AB R3, R191, R192 ;  /* 0x000000c0bf03723e */ /* 0x002fe200000010ff */
[----:B------:R-:W-:Y:S01]  /*21b0*/  FFMA.FTZ R180, R31, UR5, -R207 ;  /* 0x000000051fb47c23 */ /* 0x000fe200080108cf */
[----:B------:R-:W-:Y:S01]  /*21c0*/  PRMT R135, R64, 0x7772, RZ ;  /* 0x0000777240877816 */ /* 0x000fe200000000ff */
[----:B------:R-:W-:Y:S01]  /*21d0*/  VIADD R202, R229, 0x9020 ;  /* 0x00009020e5ca7836 */ /* 0x000fe20000000000 */
[----:B------:R-:W-:Y:S01]  /*21e0*/  LOP3.LUT R132, R3, R132, RZ, 0xc0, !PT ;  /* 0x0000008403847212 */ /* 0x000fe200078ec0ff */
[----:B------:R-:W1:Y:S01]  /*21f0*/  MUFU.EX2 R188, R188 ;  /* 0x000000bc00bc7308 */ /* 0x000e620000000800 */
[----:B------:R-:W2:Y:S01]  /*2200*/  SHFL.BFLY PT, R3, R164, 0x2, 0x1f ;  /* 0x0c401f00a4037f89 */ /* 0x000ea200000e0000 */
[----:B------:R-:W-:Y:S01]  /*2210*/  LOP3.LUT R58, R58, 0xff, RZ, 0xc0, !PT ;  /* 0x000000ff3a3a7812 */ /* 0x000fe200078ec0ff */
[----:B------:R-:W-:Y:S01]  /*2220*/  @P3 VIADD R202, R68, 0xffffffe0 ;  /* 0xffffffe044ca3836 */ /* 0x000fe20000000000 */
[----:B------:R-:W-:Y:S01]  /*2230*/  PRMT R48, R133, 0x7632, R48 ;  /* 0x0000763285307816 */ /* 0x000fe20000000030 */
[----:B------:R-:W-:Y:S01]  /*2240*/  STL.64 [R1+0x8], R224 ;  /* 0x000008e001007387 */ /* 0x000fe20000100a00 */
[----:B------:R-:W-:Y:S01]  /*2250*/  LOP3.LUT R115, R114, R220, R223, 0x96, !PT ;  /* 0x000000dc72737212 */ /* 0x000fe200078e96df */
[----:B------:R-:W-:Y:S01]  /*2260*/  VIADD R213, R213, 0xffffffff ;  /* 0xffffffffd5d57836 */ /* 0x000fe20000000000 */
[----:B------:R-:W3:Y:S01]  /*2270*/  MUFU.EX2 R193, R193 ;  /* 0x000000c100c17308 */ /* 0x000ee20000000800 */
[----:B------:R-:W-:Y:S01]  /*2280*/  PRMT R135, R135, 0x5410, R62 ;  /* 0x0000541087877816 */ /* 0x000fe2000000003e */
[----:B------:R-:W-:Y:S01]  /*2290*/  LDSM.16.MT88.4 R80, [R202] ;  /* 0x00000000ca50783b */ /* 0x000fe20000004200 */
[----:B------:R-:W-:Y:S01]  /*22a0*/  PRMT R57, R58, 0x5410, R57 ;  /* 0x000054103a397816 */ /* 0x000fe20000000039 */
[----:B------:R-:W-:Y:S01]  /*22b0*/  IMAD.WIDE.U32 R226, R115, -0x326172a9, RZ ;  /* 0xcd9e8d5773e27825 */ /* 0x000fe200078e00ff */
[----:B------:R-:W-:Y:S01]  /*22c0*/  SHF.R.U32.HI R133, RZ, 0x18, R133 ;  /* 0x00000018ff857819 */ /* 0x000fe20000011685 */
[----:B------:R-:W-:Y:S01]  /*22d0*/  LDSM.16.MT88.4 R144, [R202+0x1000] ;  /* 0x00100000ca90783b */ /* 0x000fe20000004200 */
[----:B------:R-:W-:Y:S01]  /*22e0*/  LOP3.LUT R48, R48, 0xff, RZ, 0xc0, !PT ;  /* 0x000000ff30307812 */ /* 0x000fe200078ec0ff */
[----:B------:R-:W-:Y:S01]  /*22f0*/  MUFU.EX2 R181, R181 ;  /* 0x000000b500b57308 */ /* 0x000fe20000000800 */
[----:B------:R-:W-:Y:S01]  /*2300*/  LOP3.LUT R58, R249, R60, R49, 0x96, !PT ;  /* 0x0000003cf93a7212 */ /* 0x000fe200078e9631 */
[----:B------:R-:W-:Y:S01]  /*2310*/  LDSM.16.MT88.4 R172, [R202+0x2000] ;  /* 0x00200000caac783b */ /* 0x000fe20000004200 */
[----:B------:R-:W-:Y:S01]  /*2320*/  LOP3.LUT R135, R135, 0xff00ff, RZ, 0xc0, !PT ;  /* 0x00ff00ff87877812 */ /* 0x000fe200078ec0ff */
[----:B------:R-:W-:Y:S01]  /*2330*/  FADD.FTZ R192, R192, R191 ;  /* 0x000000bfc0c07221 */ /* 0x000fe20000010000 */
[----:B------:R-:W-:Y:S01]  /*2340*/  PRMT R133, R48, 0x5410, R133 ;  /* 0x0000541030857816 */ /* 0x000fe20000000085 */
[----:B------:R-:W-:Y:S01]  /*2350*/  IMAD.WIDE.U32 R58, R58, -0x2daee0ad, RZ ;  /* 0xd2511f533a3a7825 */ /* 0x000fe200078e00ff */
[----:B------:R-:W-:Y:S01]  /*2360*/  LOP3.LUT R128, R165, R176, R113, 0x96, !PT ;  /* 0x000000b0a5807212 */ /* 0x000fe200078e9671 */
[----:B------:R-:W4:Y:S01]  /*2370*/  MUFU.EX2 R178, R178 ;  /* 0x000000b200b27308 */ /* 0x000f220000000800 */
[----:B--2---:R-:W-:Y:S01]  /*2380*/  FMNMX.FTZ R164, R164, R3, !PT ;  /* 0x00000003a4a47209 */ /* 0x004fe20007810000 */
[----:B------:R-:W-:Y:S01]  /*2390*/  IMAD.MOV.U32 R28, RZ, RZ, R58 ;  /* 0x000000ffff1c7224 */ /* 0x000fe200078e003a */
[----:B------:R-:W-:Y:S01]  /*23a0*/  FMNMX.FTZ R3, R35, R44, !PT ;  /* 0x0000002c23037209 */ /* 0x000fe20007810000 */
[----:B------:R-:W-:Y:S01]  /*23b0*/  IMAD.WIDE.U32 R128, R128, -0x2daee0ad, RZ ;  /* 0xd2511f5380807825 */ /* 0x000fe200078e00ff */
[----:B------:R-:W-:Y:S01]  /*23c0*/  LOP3.LUT R112, R42, R112, R227, 0x96, !PT ;  /* 0x000000702a707212 */ /* 0x000fe200078e96e3 */
[----:B------:R-:W2:Y:S01]  /*23d0*/  SHFL.BFLY PT, R45, R164, 0x1, 0x1f ;  /* 0x0c201f00a42d7f89 */ /* 0x000ea200000e0000 */
[--C-:B------:R-:W-:Y:S01]  /*23e0*/  HSET2.LE.AND R135, R135, R196.reuse, PT ;  /* 0x000000c487877233 */ /* 0x100fe20003803000 */
[----:B------:R-:W5:Y:S01]  /*23f0*/  MUFU.EX2 R186, R186 ;  /* 0x000000ba00ba7308 */ /* 0x000f620000000800 */
[----:B------:R-:W-:Y:S01]  /*2400*/  HSET2.LE.AND R133, R133, R196, PT ;  /* 0x000000c485857233 */ /* 0x000fe20003803000 */
[----:B------:R-:W4:Y:S01]  /*2410*/  SHFL.BFLY PT, R44, R3, 0x2, 0x1f ;  /* 0x0c401f00032c7f89 */ /* 0x000f2200000e0000 */
[----:B-1----:R-:W-:Y:S01]  /*2420*/  F2FP.BF16.F32.PACK_AB R50, R188, R189 ;  /* 0x000000bdbc32723e */ /* 0x002fe200000010ff */
[----:B------:R-:W-:Y:S01]  /*2430*/  IMAD.WIDE.U32 R112, R112, -0x2daee0ad, RZ ;  /* 0xd2511f5370707825 */ /* 0x000fe200078e00ff */
[----:B---3--:R-:W-:Y:S01]  /*2440*/  F2FP.BF16.F32.PACK_AB R48, R193, R190 ;  /* 0x000000bec130723e */ /* 0x008fe200000010ff */
[----:B------:R-:W-:Y:S01]  /*2450*/  STL [R1], R68 ;  /* 0x0000004401007387 */ /* 0x000fe20000100800 */
[----:B------:R-:W-:Y:S01]  /*2460*/  LOP3.LUT R135, R50, R135, RZ, 0xc0, !PT ;  /* 0x0000008732877212 */ /* 0x000fe200078ec0ff */
[----:B------:R-:W-:Y:S01]  /*2470*/  MUFU.EX2 R185, R185 ;  /* 0x000000b900b97308 */ /* 0x000fe20000000800 */
[----:B------:R-:W-:Y:S01]  /*2480*/  LOP3.LUT R133, R48, R133, RZ, 0xc0, !PT ;  /* 0x0000008530857212 */ /* 0x000fe200078ec0ff */
[----:B------:R-:W-:Y:S01]  /*2490*/  LDSM.16.MT88.4 R64, [R229+0x9400] ;  /* 0x00940000e540783b */ /* 0x000fe20000004200 */
[----:B------:R-:W-:Y:S01]  /*24a0*/  PRMT R50, R58, 0x7773, RZ ;  /* 0x000077733a327816 */ /* 0x000fe200000000ff */
[----:B------:R-:W-:Y:S01]  /*24b0*/  FADD.FTZ R190, R190, R193 ;  /* 0x000000c1bebe7221 */ /* 0x000fe20000010000 */
[----:B------:R-:W-:Y:S01]  /*24c0*/  PRMT R71, R58, 0x7772, RZ ;  /* 0x000077723a477816 */ /* 0x000fe200000000ff */
[----:B------:R-:W-:Y:S01]  /*24d0*/  LDSM.16.MT88.4 R60, [R202+0x400] ;  /* 0x00040000ca3c783b */ /* 0x000fe20000004200 */
[----:B------:R-:W-:Y:S01]  /*24e0*/  LOP3.LUT R48, R28, 0xff, RZ, 0xc0, !PT ;  /* 0x000000ff1c307812 */ /* 0x000fe200078ec0ff */
[----:B------:R-:W-:Y:S01]  /*24f0*/  MUFU.EX2 R184, R184 ;  /* 0x000000b800b87308 */ /* 0x000fe20000000800 */
[----:B------:R-:W-:Y:S01]  /*2500*/  LOP3.LUT R28, R203, R56, R59, 0x96, !PT ;  /* 0x00000038cb1c7212 */ /* 0x000fe200078e963b */
[----:B------:R-:W-:Y:S01]  /*2510*/  STL.64 [R1+0x28], R222 ;  /* 0x000028de01007387 */ /* 0x000fe20000100a00 */
[----:B------:R-:W-:Y:S01]  /*2520*/  LOP3.LUT R214, R210, R222, R129, 0x96, !PT ;  /* 0x000000ded2d67212 */ /* 0x000fe200078e9681 */
[----:B------:R-:W-:Y:S01]  /*2530*/  FADD.FTZ R189, R189, R190 ;  /* 0x000000bebdbd7221 */ /* 0x000fe20000010000 */
[----:B------:R-:W-:Y:S01]  /*2540*/  PRMT R71, R71, 0x5410, R50 ;  /* 0x0000541047477816 */ /* 0x000fe20000000032 */
[----:B------:R-:W-:Y:S01]  /*2550*/  STL.64 [R1+0x20], R226 ;  /* 0x000020e201007387 */ /* 0x000fe20000100a00 */
[----:B--2---:R-:W-:Y:S01]  /*2560*/  FMNMX.FTZ R164, R164, R45, !PT ;  /* 0x0000002da4a47209 */ /* 0x004fe20007810000 */
[----:B------:R-:W-:Y:S01]  /*2570*/  MUFU.EX2 R182, R182 ;  /* 0x000000b600b67308 */ /* 0x000fe20000000800 */
[----:B------:R-:W-:Y:S01]  /*2580*/  LOP3.LUT R29, R28, 0xffff, RZ, 0xc0, !PT ;  /* 0x0000ffff1c1d7812 */ /* 0x000fe200078ec0ff */
[----:B------:R-:W-:Y:S01]  /*2590*/  IMAD.WIDE.U32 R214, R214, -0x326172a9, RZ ;  /* 0xcd9e8d57d6d67825 */ /* 0x000fe200078e00ff */
[----:B----4-:R-:W-:-:S03]  /*25a0*/  FMNMX.FTZ R3, R3, R44, !PT ;  /* 0x0000002c03037209 */ /* 0x010fc60007810000 */
[C---:B------:R-:W-:Y:S01]  /*25b0*/  FMUL.FTZ R206, R164.reuse, UR5 ;  /* 0x00000005a4ce7c20 */ /* 0x040fe20008410000 */
[----:B------:R-:W-:Y:S01]  /*25c0*/  FSETP.NEU.FTZ.AND P0, PT, R164, -INF , PT ;  /* 0xff800000a400780b */ /* 0x000fe20003f1d000 */
[----:B------:R-:W-:Y:S01]  /*25d0*/  FADD.FTZ R188, R188, R189 ;  /* 0x000000bdbcbc7221 */ /* 0x000fe20000010000 */
[----:B------:R-:W-:Y:S01]  /*25e0*/  PRMT R47, R28, 0x7632, R47 ;  /* 0x000076321c2f7816 */ /* 0x000fe2000000002f */
[----:B------:R-:W1:Y:S01]  /*25f0*/  SHFL.BFLY PT, R114, R3, 0x1, 0x1f ;  /* 0x0c201f0003727f89 */ /* 0x000e6200000e0000 */
[----:B------:R-:W-:Y:S01]  /*2600*/  FSEL R206, R206, RZ, P0 ;  /* 0x000000ffcece7208 */ /* 0x000fe20000000000 */
[----:B------:R-:W2:Y:S01]  /*2610*/  MUFU.EX2 R179, R179 ;  /* 0x000000b300b37308 */ /* 0x000ea20000000800 */
[----:B------:R-:W-:Y:S02]  /*2620*/  LOP3.LUT R46, R28, 0xff, RZ, 0xc0, !PT ;  /* 0x000000ff1c2e7812 */ /* 0x000fe400078ec0ff */
[----:B------:R-:W-:Y:S01]  /*2630*/  LOP3.LUT R71, R71, 0xff00ff, RZ, 0xc0, !PT ;  /* 0x00ff00ff47477812 */ /* 0x000fe200078ec0ff */
[--C-:B------:R-:W-:Y:S01]  /*2640*/  FFMA.FTZ R194, R100, UR5, -R206.reuse ;  /* 0x0000000564c27c23 */ /* 0x100fe200080108ce */
[----:B------:R-:W-:Y:S01]  /*2650*/  LOP3.LUT R100, R209, R128, R113, 0x96, !PT ;  /* 0x00000080d1647212 */ /* 0x000fe200078e9671 */
[----:B------:R-:W-:Y:S01]  /*2660*/  FFMA.FTZ R195, R101, UR5, -R206 ;  /* 0x0000000565c37c23 */ /* 0x000fe200080108ce */
[----:B------:R-:W-:Y:S01]  /*2670*/  SHF.R.U32.HI R29, RZ, 0x8, R29 ;  /* 0x00000008ff1d7819 */ /* 0x000fe2000001161d */
[----:B------:R-:W-:Y:S01]  /*2680*/  MUFU.EX2 R183, R183 ;  /* 0x000000b700b77308 */ /* 0x000fe20000000800 */
[----:B------:R-:W-:Y:S01]  /*2690*/  SHF.R.U32.HI R28, RZ, 0x18, R28 ;  /* 0x00000018ff1c7819 */ /* 0x000fe2000001161c */
[----:B------:R-:W-:Y:S01]  /*26a0*/  IMAD.WIDE.U32 R100, R100, -0x326172a9, RZ ;  /* 0xcd9e8d5764647825 */ /* 0x000fe200078e00ff */
[----:B------:R-:W-:-:S03]  /*26b0*/  LOP3.LUT R47, R47, 0xff, RZ, 0xc0, !PT ;  /* 0x000000ff2f2f7812 */ /* 0x000fc600078ec0ff */
[--C-:B------:R-:W-:Y:S01]  /*26c0*/  FFMA.FTZ R197, R84, UR5, -R206.reuse ;  /* 0x0000000554c57c23 */ /* 0x100fe200080108ce */
[----:B------:R-:W-:Y:S01]  /*26d0*/  PRMT R49, R58, 0x7771, RZ ;  /* 0x000077713a317816 */ /* 0x000fe200000000ff */
[--C-:B------:R-:W-:Y:S01]  /*26e0*/  FFMA.FTZ R198, R85, UR5, -R206.reuse ;  /* 0x0000000555c67c23 */ /* 0x100fe200080108ce */
[----:B------:R-:W-:Y:S01]  /*26f0*/  LOP3.LUT R214, R241, R214, R101, 0x96, !PT ;  /* 0x000000d6f1d67212 */ /* 0x000fe200078e9665 */
[----:B------:R-:W3:Y:S01]  /*2700*/  MUFU.EX2 R180, R180 ;  /* 0x000000b400b47308 */ /* 0x000ee20000000800 */
[----:B------:R-:W-:Y:S01]  /*2710*/  PRMT R29, R46, 0x5410, R29 ;  /* 0x000054102e1d7816 */ /* 0x000fe2000000001d */
[----:B------:R-:W-:Y:S01]  /*2720*/  FFMA.FTZ R36, R36, UR5, -R206 ;  /* 0x0000000524247c23 */ /* 0x000fe200080108ce */
[----:B------:R-:W-:Y:S01]  /*2730*/  PRMT R31, R47, 0x5410, R28 ;  /* 0x000054102f1f7816 */ /* 0x000fe2000000001c */
[--C-:B------:R-:W-:Y:S01]  /*2740*/  FFMA.FTZ R37, R37, UR5, -R206.reuse ;  /* 0x0000000525257c23 */ /* 0x100fe200080108ce */
[----:B------:R-:W-:Y:S01]  /*2750*/  HSET2.LE.AND R71, R71, R196, PT ;  /* 0x000000c447477233 */ /* 0x000fe20003803000 */
[----:B------:R-:W-:Y:S01]  /*2760*/  FFMA.FTZ R32, R32, UR5, -R206 ;  /* 0x0000000520207c23 */ /* 0x000fe200080108ce */
[----:B-1----:R-:W-:Y:S01]  /*2770*/  FMNMX.FTZ R3, R3, R114, !PT ;  /* 0x0000007203037209 */ /* 0x002fe20007810000 */
[----:B------:R-:W-:Y:S01]  /*2780*/  MUFU.EX2 R194, R194 ;  /* 0x000000c200c27308 */ /* 0x000fe20000000800 */
[----:B------:R-:W-:Y:S01]  /*2790*/  LOP3.LUT R114, R242, R226, R215, 0x96, !PT ;  /* 0x000000e2f2727212 */ /* 0x000fe200078e96d7 */
[----:B------:R-:W-:Y:S01]  /*27a0*/  IMAD.WIDE.U32 R214, R214, -0x2daee0ad, RZ ;  /* 0xd2511f53d6d67825 */ /* 0x000fe200078e00ff */
[----:B------:R-:W-:-:S03]  /*27b0*/  PRMT R49, R48, 0x5410, R49 ;  /* 0x0000541030317816 */ /* 0x000fc60000000031 */
[----:B------:R-:W-:Y:S01]  /*27c0*/  FMUL.FTZ R205, R3, UR5 ;  /* 0x0000000503cd7c20 */ /* 0x000fe20008410000 */
[----:B------:R-:W-:Y:S01]  /*27d0*/  F2FP.BF16.F32.PACK_AB R28, R178, R181 ;  /* 0x000000b5b21c723e */ /* 0x000fe200000010ff */
[----:B------:R-:W-:Y:S01]  /*27e0*/  IMAD.WIDE.U32 R114, R114, -0x2daee0ad, RZ ;  /* 0xd2511f5372727825 */ /* 0x000fe200078e00ff */
[--C-:B------:R-:W-:Y:S01]  /*27f0*/  HSET2.LE.AND R68, R29, R196.reuse, PT ;  /* 0x000000c41d447233 */ /* 0x100fe20003803000 */
[----:B------:R-:W-:Y:S01]  /*2800*/  MUFU.EX2 R195, R195 ;  /* 0x000000c300c37308 */ /* 0x000fe20000000800 */
[----:B------:R-:W-:Y:S01]  /*2810*/  LOP3.LUT R71, R28, R71, RZ, 0xc0, !PT ;  /* 0x000000471c477212 */ /* 0x000fe200078ec0ff */
[----:B------:R-:W-:Y:S01]  /*2820*/  FFMA.FTZ R33, R33, UR5, -R206 ;  /* 0x0000000521217c23 */ /* 0x000fe200080108ce */
[--C-:B------:R-:W-:Y:S02]  /*2830*/  HSET2.LE.AND R134, R57, R196.reuse, PT ;  /* 0x000000c439867233 */ /* 0x100fe40003803000 */
[----:B-----5:R-:W-:Y:S01]  /*2840*/  F2FP.BF16.F32.PACK_AB R51, R186, R187 ;  /* 0x000000bbba33723e */ /* 0x020fe200000010ff */
[----:B------:R-:W1:Y:S01]  /*2850*/  LDSM.16.MT88.4 R56, [R229+0xa400] ;  /* 0x00a40000e538783b */ /* 0x000e620000004200 */
[----:B------:R-:W-:Y:S01]  /*2860*/  HSET2.LE.AND R70, R49, R196, PT ;  /* 0x000000c431467233 */ /* 0x000fe20003803000 */
[----:B------:R-:W-:Y:S01]  /*2870*/  MUFU.EX2 R197, R197 ;  /* 0x000000c500c57308 */ /* 0x000fe20000000800 */
[----:B--2---:R-:W-:Y:S01]  /*2880*/  F2FP.BF16.F32.PACK_AB R47, R179, R182 ;  /* 0x000000b6b32f723e */ /* 0x004fe200000010ff */
[----:B------:R-:W-:Y:S01]  /*2890*/  FADD.FTZ R187, R187, R192 ;  /* 0x000000c0bbbb7221 */ /* 0x000fe20000010000 */
[----:B------:R-:W-:-:S02]  /*28a0*/  F2FP.BF16.F32.PACK_AB R29, R184, R185 ;  /* 0x000000b9b81d723e */ /* 0x000fc400000010ff */
[----:B------:R-:W-:Y:S01]  /*28b0*/  HSET2.LE.AND R69, R31, R196, PT ;  /* 0x000000c41f457233 */ /* 0x000fe20003803000 */
[----:B------:R-:W-:Y:S01]  /*28c0*/  FADD.FTZ R186, R186, R187 ;  /* 0x000000bbbaba7221 */ /* 0x000fe20000010000 */
[C---:B---3--:R-:W-:Y:S01]  /*28d0*/  F2FP.BF16.F32.PACK_AB R28, R180.reuse, R183 ;  /* 0x000000b7b41c723e */ /* 0x048fe200000010ff */
[----:B------:R-:W2:Y:S01]  /*28e0*/  MUFU.EX2 R198, R198 ;  /* 0x000000c600c67308 */ /* 0x000ea20000000800 */
[----:B------:R-:W-:Y:S01]  /*28f0*/  LOP3.LUT R114, R211, R114, R215, 0x96, !PT ;  /* 0x00000072d3727212 */ /* 0x000fe200078e96d7 */
[----:B------:R-:W-:Y:S01]  /*2900*/  FADD.FTZ R183, R183, R188 ;  /* 0x000000bcb7b77221 */ /* 0x000fe20000010000 */
[----:B------:R-:W-:Y:S01]  /*2910*/  FSETP.NEU.FTZ.AND P0, PT, R3, -INF , PT ;  /* 0xff8000000300780b */ /* 0x000fe20003f1d000 */
[----:B------:R-:W-:Y:S01]  /*2920*/  FADD.FTZ R185, R185, R186 ;  /* 0x000000bab9b97221 */ /* 0x000fe20000010000 */
[----:B------:R-:W-:Y:S01]  /*2930*/  LOP3.LUT R134, R51, R134, RZ, 0xc0, !PT ;  /* 0x0000008633867212 */ /* 0x000fe200078ec0ff */
[----:B------:R-:W-:Y:S01]  /*2940*/  FADD.FTZ R180, R180, R183 ;  /* 0x000000b7b4b47221 */ /* 0x000fe20000010000 */
[----:B------:R-:W-:Y:S01]  /*2950*/  LOP3.LUT R70, R47, R70, RZ, 0xc0, !PT ;  /* 0x000000462f467212 */ /* 0x000fe200078ec0ff */
[----:B------:R-:W3:Y:S01]  /*2960*/  LDSM.16.MT88.4 R48, [R202+0x1400] ;  /* 0x00140000ca30783b */ /* 0x000ee20000004200 */
[----:B------:R-:W-:Y:S01]  /*2970*/  LOP3.LUT R68, R29, R68, RZ, 0xc0, !PT ;  /* 0x000000441d447212 */ /* 0x000fe200078ec0ff */
[----:B------:R-:W-:Y:S01]  /*2980*/  FADD.FTZ R185, R184, R185 ;  /* 0x000000b9b8b97221 */ /* 0x000fe20000010000 */
[----:B------:R-:W-:Y:S01]  /*2990*/  LOP3.LUT R69, R28, R69, RZ, 0xc0, !PT ;  /* 0x000000451c457212 */ /* 0x000fe200078ec0ff */
[----:B------:R-:W4:Y:S01]  /*29a0*/  LDSM.16.MT88.4 R44, [R229+0xb400] ;  /* 0x00b40000e52c783b */ /* 0x000f220000004200 */
[----:B------:R-:W-:Y:S01]  /*29b0*/  LOP3.LUT R112, R212, R112, R115, 0x96, !PT ;  /* 0x00000070d4707212 */ /* 0x000fe200078e9673 */
[----:B------:R-:W-:Y:S01]  /*29c0*/  IMAD.WIDE.U32 R114, R114, -0x326172a9, RZ ;  /* 0xcd9e8d5772727825 */ /* 0x000fe200078e00ff */
[----:B------:R-:W-:Y:S01]  /*29d0*/  FSEL R205, R205, RZ, P0 ;  /* 0x000000ffcdcd7208 */ /* 0x000fe20000000000 */
[----:B------:R-:W5:Y:S01]  /*29e0*/  LDSM.16.MT88.4 R28, [R202+0x2400] ;  /* 0x00240000ca1c783b */ /* 0x000f620000004200 */
[----:B------:R-:W-:Y:S01]  /*29f0*/  HMMA.16816.F32.BF16 R156, R132, R148, RZ ;  /* 0x00000094849c723c */ /* 0x000fe200000418ff */
[----:B------:R-:W-:Y:S01]  /*2a00*/  IMAD.MOV.U32 R84, RZ, RZ, R114 ;  /* 0x000000ffff547224 */ /* 0x000fe200078e0072 */
[----:B------:R-:W-:Y:S01]  /*2a10*/  PRMT R85, R114, 0x7771, RZ ;  /* 0x0000777172557816 */ /* 0x000fe200000000ff */
[--C-:B------:R-:W-:Y:S01]  /*2a20*/  FFMA.FTZ R199, R102, UR5, -R205.reuse ;  /* 0x0000000566c77c23 */ /* 0x100fe200080108cd */
[--C-:B------:R-:W-:Y:S01]  /*2a30*/  FFMA.FTZ R200, R86, UR5, -R205.reuse ;  /* 0x0000000556c87c23 */ /* 0x100fe200080108cd */
[----:B------:R-:W-:Y:S01]  /*2a40*/  FFMA.FTZ R201, R87, UR5, -R205 ;  /* 0x0000000557c97c23 */ /* 0x000fe200080108cd */
[----:B------:R-:W-:-:S04]  /*2a50*/  IMAD.WIDE.U32 R112, R112, -0x326172a9, RZ ;  /* 0xcd9e8d5770707825 */ /* 0x000fc800078e00ff */
[----:B------:R-:W-:Y:S01]  /*2a60*/  FFMA.FTZ R204, R103, UR5, -R205 ;  /* 0x0000000567cc7c23 */ /* 0x000fe200080108cd */
[----:B------:R-:W-:Y:S01]  /*2a70*/  LOP3.LUT R84, R84, 0xff, RZ, 0xc0, !PT ;  /* 0x000000ff54547812 */ /* 0x000fe200078ec0ff */
[----:B------:R-:W-:Y:S01]  /*2a80*/  MUFU.EX2 R199, R199 ;  /* 0x000000c700c77308 */ /* 0x000fe20000000800 */
[----:B------:R-:W-:Y:S01]  /*2a90*/  PRMT R102, R114, 0x7773, RZ ;  /* 0x0000777372667816 */ /* 0x000fe200000000ff */
[C---:B------:R-:W-:Y:S01]  /*2aa0*/  HMMA.16816.F32.BF16 R72, R132.reuse, R80, RZ ;  /* 0x000000508448723c */ /* 0x040fe200000418ff */
[----:B------:R-:W-:Y:S01]  /*2ab0*/  LOP3.LUT R86, R240, R112, R115, 0x96, !PT ;  /* 0x00000070f0567212 */ /* 0x000fe200078e9673 */
[----:B------:R-:W-:Y:S01]  /*2ac0*/  FFMA.FTZ R170, R170, UR5, -R205 ;  /* 0x00000005aaaa7c23 */ /* 0x000fe200080108cd */
[----:B------:R-:W-:Y:S01]  /*2ad0*/  PRMT R85, R84, 0x5410, R85 ;  /* 0x0000541054557816 */ /* 0x000fe20000000055 */
[----:B------:R-:W-:Y:S01]  /*2ae0*/  FFMA.FTZ R171, R171, UR5, -R205 ;  /* 0x00000005abab7c23 */ /* 0x000fe200080108cd */
[----:B------:R-:W-:Y:S01]  /*2af0*/  PRMT R87, R114, 0x7772, RZ ;  /* 0x0000777272577816 */ /* 0x000fe200000000ff */
[----:B------:R-:W-:Y:S01]  /*2b00*/  MUFU.EX2 R200, R200 ;  /* 0x000000c800c87308 */ /* 0x000fe20000000800 */
[C---:B------:R-:W-:Y:S01]  /*2b10*/  LOP3.LUT R84, R86.reuse, 0xffff, RZ, 0xc0, !PT ;  /* 0x0000ffff56547812 */ /* 0x040fe200078ec0ff */
[C---:B------:R-:W-:Y:S01]  /*2b20*/  HMMA.16816.F32.BF16 R88, R132.reuse, R96, RZ ;  /* 0x000000608458723c */ /* 0x040fe200000418ff */
[----:B------:R-:W-:Y:S01]  /*2b30*/  PRMT R103, R86, 0x7632, R103 ;  /* 0x0000763256677816 */ /* 0x000fe20000000067 */
[--C-:B------:R-:W-:Y:S01]  /*2b40*/  FFMA.FTZ R38, R38, UR5, -R205.reuse ;  /* 0x0000000526267c23 */ /* 0x100fe200080108cd */
[----:B------:R-:W-:Y:S01]  /*2b50*/  LOP3.LUT R101, R86, 0xff, RZ, 0xc0, !PT ;  /* 0x000000ff56657812 */ /* 0x000fe200078ec0ff */
[----:B------:R-:W-:Y:S01]  /*2b60*/  FFMA.FTZ R34, R34, UR5, -R205 ;  /* 0x0000000522227c23 */ /* 0x000fe200080108cd */
[----:B------:R-:W-:Y:S01]  /*2b70*/  PRMT R87, R87, 0x5410, R102 ;  /* 0x0000541057577816 */ /* 0x000fe20000000066 */
[----:B------:R-:W1:Y:S01]  /*2b80*/  MUFU.EX2 R201, R201 ;  /* 0x000000c900c97308 */ /* 0x000e620000000800 */
[----:B------:R-:W-:Y:S01]  /*2b90*/  SHF.R.U32.HI R86, RZ, 0x18, R86 ;  /* 0x00000018ff567819 */ /* 0x000fe20000011656 */
[C---:B------:R-:W-:Y:S01]  /*2ba0*/  HMMA.16816.F32.BF16 R104, R132.reuse, R144, RZ ;  /* 0x000000908468723c */ /* 0x040fe200000418ff */
[----:B------:R-:W-:Y:S01]  /*2bb0*/  SHF.R.U32.HI R84, RZ, 0x8, R84 ;  /* 0x00000008ff547819 */ /* 0x000fe20000011654 */
[----:B------:R-:W-:Y:S01]  /*2bc0*/  FADD.FTZ R181, R181, R180 ;  /* 0x000000b4b5b57221 */ /* 0x000fe20000010000 */
[----:B------:R-:W-:Y:S01]  /*2bd0*/  LOP3.LUT R103, R103, 0xff, RZ, 0xc0, !PT ;  /* 0x000000ff67677812 */ /* 0x000fe200078ec0ff */
[----:B------:R-:W-:Y:S01]  /*2be0*/  FADD.FTZ R182, R182, R185 ;  /* 0x000000b9b6b67221 */ /* 0x000fe20000010000 */
[----:B------:R-:W-:Y:S01]  /*2bf0*/  LOP3.LUT R87, R87, 0xff00ff, RZ, 0xc0, !PT ;  /* 0x00ff00ff57577812 */ /* 0x000fe200078ec0ff */
[----:B------:R-:W3:Y:S01]  /*2c00*/  MUFU.EX2 R204, R204 ;  /* 0x000000cc00cc7308 */ /* 0x000ee20000000800 */
[----:B------:R-:W-:Y:S01]  /*2c10*/  PRMT R101, R101, 0x5410, R84 ;  /* 0x0000541065657816 */ /* 0x000fe20000000054 */
[C---:B------:R-:W-:Y:S01]  /*2c20*/  HMMA.16816.F32.BF16 R116, R132.reuse, R120, RZ ;  /* 0x000000788474723c */ /* 0x040fe200000418ff */
[----:B------:R-:W-:Y:S01]  /*2c30*/  PRMT R103, R103, 0x5410, R86 ;  /* 0x0000541067677816 */ /* 0x000fe20000000056 */
[----:B------:R-:W-:Y:S01]  /*2c40*/  FADD.FTZ R178, R178, R181 ;  /* 0x000000b5b2b27221 */ /* 0x000fe20000010000 */
[--C-:B------:R-:W-:Y:S01]  /*2c50*/  HSET2.LE.AND R85, R85, R196.reuse, PT ;  /* 0x000000c455557233 */ /* 0x100fe20003803000 */
[----:B------:R-:W-:Y:S01]  /*2c60*/  FADD.FTZ R182, R179, R182 ;  /* 0x000000b6b3b67221 */ /* 0x000fe20000010000 */
[--C-:B------:R-:W-:Y:S01]  /*2c70*/  HSET2.LE.AND R87, R87, R196.reuse, PT ;  /* 0x000000c457577233 */ /* 0x100fe20003803000 */
[----:B------:R-:W-:Y:S01]  /*2c80*/  MUFU.EX2 R170, R170 ;  /* 0x000000aa00aa7308 */ /* 0x000fe20000000800 */
[--C-:B------:R-:W-:Y:S01]  /*2c90*/  HSET2.LE.AND R101, R101, R196.reuse, PT ;  /* 0x000000c465657233 */ /* 0x100fe20003803000 */
[----:B------:R-:W-:Y:S01]  /*2ca0*/  HMMA.16816.F32.BF16 R124, R132, R172, RZ ;  /* 0x000000ac847c723c */ /* 0x000fe200000418ff */
[----:B------:R-:W-:-:S02]  /*2cb0*/  HSET2.LE.AND R129, R103, R196, PT ;  /* 0x000000c467817233 */ /* 0x000fc40003803000 */
[----:B--2---:R-:W-:Y:S02]  /*2cc0*/  F2FP.BF16.F32.PACK_AB R130, R198, R197 ;  /* 0x000000c5c682723e */ /* 0x004fe400000010ff */
[----:B-1----:R-:W-:Y:S01]  /*2cd0*/  F2FP.BF16.F32.PACK_AB R86, R201, R200 ;  /* 0x000000c8c956723e */ /* 0x002fe200000010ff */
[----:B------:R-:W-:Y:S01]  /*2ce0*/  MUFU.EX2 R171, R171 ;  /* 0x000000ab00ab7308 */ /* 0x000fe20000000800 */
[----:B------:R-:W-:Y:S01]  /*2cf0*/  F2FP.BF16.F32.PACK_AB R128, R195, R194 ;  /* 0x000000c2c380723e */ /* 0x000fe200000010ff */
[C---:B------:R-:W-:Y:S01]  /*2d00*/  HMMA.16816.F32.BF16 R152, R132.reuse, R150, RZ ;  /* 0x000000968498723c */ /* 0x040fe200000418ff */
[----:B---3--:R-:W-:Y:S01]  /*2d10*/  F2FP.BF16.F32.PACK_AB R84, R204, R199 ;  /* 0x000000c7cc54723e */ /* 0x008fe200000010ff */
[----:B------:R-:W-:Y:S01]  /*2d20*/  FADD.FTZ R194, R194, R195 ;  /* 0x000000c3c2c27221 */ /* 0x000fe20000010000 */
[----:B------:R-:W-:Y:S01]  /*2d30*/  LOP3.LUT R130, R130, R85, RZ, 0xc0, !PT ;  /* 0x0000005582827212 */ /* 0x000fe200078ec0ff */
[----:B------:R-:W-:Y:S01]  /*2d40*/  FADD.FTZ R199, R199, R204 ;  /* 0x000000ccc7c77221 */ /* 0x000fe20000010000 */
[----:B------:R-:W-:Y:S01]  /*2d50*/  LOP3.LUT R131, R86, R87, RZ, 0xc0, !PT ;  /* 0x0000005756837212 */ /* 0x000fe200078ec0ff */
[----:B------:R-:W-:Y:S01]  /*2d60*/  FADD.FTZ R197, R197, R194 ;  /* 0x000000c2c5c57221 */ /* 0x000fe20000010000 */
[----:B------:R-:W-:Y:S01]  /*2d70*/  LOP3.LUT R128, R128, R101, RZ, 0xc0, !PT ;  /* 0x0000006580807212 */ /* 0x000fe200078ec0ff */
[C---:B------:R-:W-:Y:S01]  /*2d80*/  HMMA.16816.F32.BF16 R76, R132.reuse, R82, RZ ;  /* 0x00000052844c723c */ /* 0x040fe200000418ff */
[----:B------:R-:W-:Y:S01]  /*2d90*/  LOP3.LUT R129, R84, R129, RZ, 0xc0, !PT ;  /* 0x0000008154817212 */ /* 0x000fe200078ec0ff */
[----:B------:R-:W-:Y:S01]  /*2da0*/  FADD.FTZ R198, R198, R197 ;  /* 0x000000c5c6c67221 */ /* 0x000fe20000010000 */
[----:B------:R-:W-:Y:S01]  /*2db0*/  LOP3.LUT R215, R249, R100, R113, 0x96, !PT ;  /* 0x00000064f9d77212 */ /* 0x000fe200078e9671 */
[----:B------:R-:W-:Y:S01]  /*2dc0*/  FADD.FTZ R200, R200, R199 ;  /* 0x000000c7c8c87221 */ /* 0x000fe20000010000 */
[----:B------:R-:W-:Y:S01]  /*2dd0*/  LOP3.LUT R220, R239, R213, R221, 0x96, !PT ;  /* 0x000000d5efdc7212 */ /* 0x000fe200078e96dd */
[----:B------:R-:W-:Y:S02]  /*2de0*/  MUFU.EX2 R36, R36 ;  /* 0x0000002400247308 */ /* 0x000fe40000000800 */
[----:B------:R-:W-:Y:S01]  /*2df0*/  HMMA.16816.F32.BF16 R92, R132, R98, RZ ;  /* 0x00000062845c723c */ /* 0x000fe200000418ff */
[----:B------:R-:W-:-:S04]  /*2e00*/  IMAD.WIDE.U32 R216, R215, -0x2daee0ad, RZ ;  /* 0xd2511f53d7d87825 */ /* 0x000fc800078e00ff */
[----:B------:R-:W-:Y:S01]  /*2e10*/  FADD.FTZ R201, R201, R200 ;  /* 0x000000c8c9c97221 */ /* 0x000fe20000010000 */
[----:B------:R-:W-:Y:S01]  /*2e20*/  IMAD.WIDE.U32 R220, R220, -0x326172a9, RZ ;  /* 0xcd9e8d57dcdc7825 */ /* 0x000fe200078e00ff */
[----:B------:R-:W-:Y:S01]  /*2e30*/  PRMT R215, R216, 0x7773, RZ ;  /* 0x00007773d8d77816 */ /* 0x000fe200000000ff */
[----:B------:R-:W-:Y:S01]  /*2e40*/  MUFU.EX2 R37, R37 ;  /* 0x0000002500257308 */ /* 0x000fe20000000800 */
[C---:B------:R-:W-:Y:S07]  /*2e50*/  HMMA.16816.F32.BF16 R108, R132.reuse, R146, RZ ;  /* 0x00000092846c723c */ /* 0x040fee00000418ff */
[----:B------:R-:W-:Y:S01]  /*2e60*/  MUFU.EX2 R32, R32 ;  /* 0x0000002000207308 */ /* 0x000fe20000000800 */
[C---:B------:R-:W-:Y:S07]  /*2e70*/  HMMA.16816.F32.BF16 R140, R132.reuse, R122, RZ ;  /* 0x0000007a848c723c */ /* 0x040fee00000418ff */
[----:B------:R-:W-:Y:S01]  /*2e80*/  MUFU.EX2 R33, R33 ;  /* 0x0000002100217308 */ /* 0x000fe20000000800 */
[----:B------:R-:W-:Y:S07]  /*2e90*/  HMMA.16816.F32.BF16 R132, R132, R174, RZ ;  /* 0x000000ae8484723c */ /* 0x000fee00000418ff */
[----:B------:R-:W-:Y:S01]  /*2ea0*/  MUFU.EX2 R38, R38 ;  /* 0x0000002600267308 */ /* 0x000fe20000000800 */
[C---:B------:R-:W-:Y:S07]  /*2eb0*/  HMMA.16816.F32.BF16 R156, R68.reuse, R64, R156 ;  /* 0x00000040449c723c */ /* 0x040fee000004189c */
[----:B------:R-:W-:Y:S01]  /*2ec0*/  MUFU.EX2 R34, R34 ;  /* 0x0000002200227308 */ /* 0x000fe20000000800 */
[C---:B------:R-:W-:Y:S08]  /*2ed0*/  HMMA.16816.F32.BF16 R72, R68.reuse, R60, R72 ;  /* 0x0000003c4448723c */ /* 0x040ff00000041848 */
[C---:B------:R-:W-:Y:S08]  /*2ee0*/  HMMA.16816.F32.BF16 R88, R68.reuse, R56, R88 ;  /* 0x000000384458723c */ /* 0x040ff00000041858 */
[C---:B------:R-:W-:Y:S08]  /*2ef0*/  HMMA.16816.F32.BF16 R104, R68.reuse, R48, R104 ;  /* 0x000000304468723c */ /* 0x040ff00000041868 */
[C---:B----4-:R-:W-:Y:S08]  /*2f00*/  HMMA.16816.F32.BF16 R116, R68.reuse, R44, R116 ;  /* 0x0000002c4474723c */ /* 0x050ff00000041874 */
[C---:B-----5:R-:W-:Y:S08]  /*2f10*/  HMMA.16816.F32.BF16 R124, R68.reuse, R28, R124 ;  /* 0x0000001c447c723c */ /* 0x060ff0000004187c */
[C---:B------:R-:W-:Y:S08]  /*2f20*/  HMMA.16816.F32.BF16 R152, R68.reuse, R66, R152 ;  /* 0x000000424498723c */ /* 0x040ff00000041898 */
[C---:B------:R-:W-:Y:S08]  /*2f30*/  HMMA.16816.F32.BF16 R76, R68.reuse, R62, R76 ;  /* 0x0000003e444c723c */ /* 0x040ff0000004184c */
[C---:B------:R-:W-:Y:S08]  /*2f40*/  HMMA.16816.F32.BF16 R92, R68.reuse, R58, R92 ;  /* 0x0000003a445c723c */ /* 0x040ff0000004185c */
[C---:B------:R-:W-:Y:S08]  /*2f50*/  HMMA.16816.F32.BF16 R108, R68.reuse, R50, R108 ;  /* 0x00000032446c723c */ /* 0x040ff0000004186c */
[C---:B------:R-:W-:Y:S08]  /*2f60*/  HMMA.16816.F32.BF16 R140, R68.reuse, R46, R140 ;  /* 0x0000002e448c723c */ /* 0x040ff0000004188c */
[----:B------:R-:W-:Y:S08]  /*2f70*/  HMMA.16816.F32.BF16 R132, R68, R30, R132 ;  /* 0x0000001e4484723c */ /* 0x000ff00000041884 */
        /* <DEDUP_REMOVED lines=11> */
[--C-:B------:R-:W-:Y:S01]  /*3030*/  FFMA.FTZ R173, R168, UR5, -R206.reuse ;  /* 0x00000005a8ad7c23 */ /* 0x100fe200080108ce */
[----:B------:R-:W-:Y:S01]  /*3040*/  FFMA.FTZ R168, R8, UR5, -R206 ;  /* 0x0000000508a87c23 */ /* 0x000fe200080108ce */
[----:B------:R-:W-:Y:S01]  /*3050*/  FFMA.FTZ R172, R10, UR5, -R205 ;  /* 0x000000050aac7c23 */ /* 0x000fe200080108cd */
[----:B------:R-:W-:-:S03]  /*3060*/  PRMT R8, R216, 0x7772, RZ ;  /* 0x00007772d8087816 */ /* 0x000fc600000000ff */
[----:B------:R-:W-:Y:S01]  /*3070*/  MUFU.EX2 R173, R173 ;  /* 0x000000ad00ad7308 */ /* 0x000fe20000000800 */
[----:B------:R-:W-:Y:S01]  /*3080*/  HMMA.16816.F32.BF16 R128, R128, R174, RZ ;  /* 0x000000ae8080723c */ /* 0x000fe200000418ff */
[--C-:B------:R-:W-:Y:S01]  /*3090*/  FFMA.FTZ R174, R169, UR5, -R206.reuse ;  /* 0x00000005a9ae7c23 */ /* 0x100fe200080108ce */
[----:B------:R-:W-:Y:S01]  /*30a0*/  FFMA.FTZ R169, R9, UR5, -R206 ;  /* 0x0000000509a97c23 */ /* 0x000fe200080108ce */
[----:B------:R-:W-:Y:S01]  /*30b0*/  LOP3.LUT R9, R203, R214, R217, 0x96, !PT ;  /* 0x000000d6cb097212 */ /* 0x000fe200078e96d9 */
[----:B------:R-:W-:Y:S01]  /*30c0*/  IMAD.MOV.U32 R214, RZ, RZ, R216 ;  /* 0x000000ffffd67224 */ /* 0x000fe200078e00d8 */
[----:B------:R-:W-:Y:S01]  /*30d0*/  PRMT R175, R216, 0x7771, RZ ;  /* 0x00007771d8af7816 */ /* 0x000fe200000000ff */
[----:B------:R-:W-:Y:S01]  /*30e0*/  FFMA.FTZ R217, R11, UR5, -R205 ;  /* 0x000000050bd97c23 */ /* 0x000fe200080108cd */
[----:B------:R-:W-:Y:S01]  /*30f0*/  MUFU.EX2 R168, R168 ;  /* 0x000000a800a87308 */ /* 0x000fe20000000800 */
[----:B------:R-:W-:Y:S02]  /*3100*/  LOP3.LUT R10, R9, 0xffff, RZ, 0xc0, !PT ;  /* 0x0000ffff090a7812 */ /* 0x000fe400078ec0ff */
[----:B------:R-:W-:-:S02]  /*3110*/  LOP3.LUT R214, R214, 0xff, RZ, 0xc0, !PT ;  /* 0x000000ffd6d67812 */ /* 0x000fc400078ec0ff */
[----:B------:R-:W-:Y:S02]  /*3120*/  PRMT R8, R8, 0x5410, R215 ;  /* 0x0000541008087816 */ /* 0x000fe400000000d7 */
[----:B------:R-:W-:Y:S01]  /*3130*/  PRMT R11, R214, 0x5410, R175 ;  /* 0x00005410d60b7816 */ /* 0x000fe200000000af */
[----:B------:R-:W1:Y:S01]  /*3140*/  MUFU.EX2 R169, R169 ;  /* 0x000000a900a97308 */ /* 0x000e620000000800 */
[C---:B------:R-:W-:Y:S02]  /*3150*/  PRMT R214, R9.reuse, 0x7632, R214 ;  /* 0x0000763209d67816 */ /* 0x040fe400000000d6 */
[----:B------:R-:W-:Y:S02]  /*3160*/  LOP3.LUT R215, R9, 0xff, RZ, 0xc0, !PT ;  /* 0x000000ff09d77812 */ /* 0x000fe400078ec0ff */
[----:B------:R-:W-:Y:S02]  /*3170*/  SHF.R.U32.HI R216, RZ, 0x8, R10 ;  /* 0x00000008ffd87819 */ /* 0x000fe4000001160a */
[----:B------:R-:W-:Y:S01]  /*3180*/  SHF.R.U32.HI R9, RZ, 0x18, R9 ;  /* 0x00000018ff097819 */ /* 0x000fe20000011609 */
[----:B------:R-:W-:Y:S01]  /*3190*/  MUFU.EX2 R172, R172 ;  /* 0x000000ac00ac7308 */ /* 0x000fe20000000800 */
[----:B------:R-:W-:-:S02]  /*31a0*/  LOP3.LUT R10, R214, 0xff, RZ, 0xc0, !PT ;  /* 0x000000ffd60a7812 */ /* 0x000fc400078ec0ff */
[----:B------:R-:W-:Y:S02]  /*31b0*/  PRMT R215, R215, 0x5410, R216 ;  /* 0x00005410d7d77816 */ /* 0x000fe400000000d8 */
[----:B------:R-:W-:Y:S02]  /*31c0*/  PRMT R9, R10, 0x5410, R9 ;  /* 0x000054100a097816 */ /* 0x000fe40000000009 */
[--C-:B------:R-:W-:Y:S01]  /*31d0*/  HSET2.LE.AND R10, R11, R196.reuse, PT ;  /* 0x000000c40b0a7233 */ /* 0x100fe20003803000 */
[----:B------:R2:W3:Y:S01]  /*31e0*/  MUFU.EX2 R175, R217 ;  /* 0x000000d900af7308 */ /* 0x0004e20000000800 */
[----:B-1----:R-:W-:Y:S02]  /*31f0*/  F2FP.BF16.F32.PACK_AB R11, R169, R168 ;  /* 0x000000a8a90b723e */ /* 0x002fe400000010ff */
[----:B------:R-:W-:Y:S02]  /*3200*/  HSET2.LE.AND R9, R9, R196, PT ;  /* 0x000000c409097233 */ /* 0x000fe40003803000 */
[----:B------:R-:W-:-:S02]  /*3210*/  LOP3.LUT R10, R11, R10, RZ, 0xc0, !PT ;  /* 0x0000000a0b0a7212 */ /* 0x000fc400078ec0ff */
[C---:B------:R-:W-:Y:S01]  /*3220*/  F2FP.BF16.F32.PACK_AB R214, R171.reuse, R170 ;  /* 0x000000aaabd6723e */ /* 0x040fe200000010ff */
[----:B------:R-:W1:Y:S01]  /*3230*/  MUFU.EX2 R174, R174 ;  /* 0x000000ae00ae7308 */ /* 0x000e620000000800 */
[----:B------:R-:W-:Y:S02]  /*3240*/  FADD.FTZ R170, R170, R201 ;  /* 0x000000c9aaaa7221 */ /* 0x000fe40000010000 */
[----:B------:R-:W-:Y:S02]  /*3250*/  LOP3.LUT R9, R214, R9, RZ, 0xc0, !PT ;  /* 0x00000009d6097212 */ /* 0x000fe400078ec0ff */
[----:B------:R-:W-:Y:S01]  /*3260*/  FADD.FTZ R171, R171, R170 ;  /* 0x000000aaabab7221 */ /* 0x000fe20000010000 */
[----:B--2---:R-:W-:Y:S02]  /*3270*/  LOP3.LUT R217, R8, 0xff00ff, RZ, 0xc0, !PT ;  /* 0x00ff00ff08d97812 */ /* 0x004fe400078ec0ff */
[----:B---3--:R-:W-:Y:S01]  /*3280*/  F2FP.BF16.F32.PACK_AB R8, R175, R172 ;  /* 0x000000acaf08723e */ /* 0x008fe200000010ff */
[----:B------:R-:W-:-:S02]  /*3290*/  FADD.FTZ R172, R172, R171 ;  /* 0x000000abacac7221 */ /* 0x000fc40000010000 */
[----:B------:R-:W-:Y:S02]  /*32a0*/  HSET2.LE.AND R11, R217, R196, PT ;  /* 0x000000c4d90b7233 */ /* 0x000fe40003803000 */
[----:B------:R-:W-:-:S03]  /*32b0*/  FADD.FTZ R172, R175, R172 ;  /* 0x000000acafac7221 */ /* 0x000fc60000010000 */
[----:B------:R-:W-:Y:S02]  /*32c0*/  LOP3.LUT R11, R8, R11, RZ, 0xc0, !PT ;  /* 0x0000000b080b7212 */ /* 0x000fe400078ec0ff */
[----:B------:R-:W-:Y:S02]  /*32d0*/  HSET2.LE.AND R8, R215, R196, PT ;  /* 0x000000c4d7087233 */ /* 0x000fe40003803000 */
[----:B-1----:R-:W-:Y:S01]  /*32e0*/  F2FP.BF16.F32.PACK_AB R215, R174, R173 ;  /* 0x000000adaed7723e */ /* 0x002fe200000010ff */
[----:B------:R-:W-:-:S03]  /*32f0*/  FADD.FTZ R173, R173, R198 ;  /* 0x000000c6adad7221 */ /* 0x000fc60000010000 */
[----:B------:R-:W-:Y:S01]  /*3300*/  LOP3.LUT R8, R215, R8, RZ, 0xc0, !PT ;  /* 0x00000008d7087212 */ /* 0x000fe200078ec0ff */
[----:B------:R-:W-:-:S04]  /*3310*/  FADD.FTZ R173, R174, R173 ;  /* 0x000000adaead7221 */ /* 0x000fc80000010000 */
[----:B------:R-:W-:Y:S02]  /*3320*/  FADD.FTZ R168, R168, R173 ;  /* 0x000000ada8a87221 */ /* 0x000fe40000010000 */
[----:B------:R-:W-:Y:S01]  /*3330*/  HMMA.16816.F32.BF16 R112, R8, R44, R112 ;  /* 0x0000002c0870723c */ /* 0x000fe20000041870 */
[----:B------:R-:W-:Y:S01]  /*3340*/  LOP3.LUT R44, R165, R166, R221, 0x96, !PT ;  /* 0x000000a6a52c7212 */ /* 0x000fe200078e96dd */
[----:B------:R-:W-:-:S04]  /*3350*/  FADD.FTZ R169, R169, R168 ;  /* 0x000000a8a9a97221 */ /* 0x000fc80000010000 */
[----:B------:R-:W-:Y:S02]  /*3360*/  IMAD.WIDE.U32 R214, R44, -0x2daee0ad, RZ ;  /* 0xd2511f532cd67825 */ /* 0x000fe400078e00ff */
[C---:B------:R-:W-:Y:S01]  /*3370*/  HMMA.16816.F32.BF16 R136, R8.reuse, R28, R136 ;  /* 0x0000001c0888723c */ /* 0x040fe20000041888 */
[----:B------:R-:W-:Y:S02]  /*3380*/  LOP3.LUT R28, R42, R220, R225, 0x96, !PT ;  /* 0x000000dc2a1c7212 */ /* 0x000fe400078e96e1 */
[----:B------:R-:W-:Y:S02]  /*3390*/  LOP3.LUT R44, R210, R218, R215, 0x96, !PT ;  /* 0x000000dad22c7212 */ /* 0x000fe400078e96d7 */
[----:B------:R-:W-:Y:S01]  /*33a0*/  LOP3.LUT R220, R42, R220, R227, 0x96, !PT ;  /* 0x000000dc2adc7212 */ /* 0x000fe200078e96e3 */
[----:B------:R-:W-:Y:S02]  /*33b0*/  IMAD.WIDE.U32 R28, R28, -0x2daee0ad, RZ ;  /* 0xd2511f531c1c7825 */ /* 0x000fe400078e00ff */
[----:B------:R-:W-:Y:S02]  /*33c0*/  HMMA.16816.F32.BF16 R68, R8, R60, R68 ;  /* 0x0000003c0844723c */ /* 0x000fe40000041844 */
[----:B------:R-:W-:Y:S01]  /*33d0*/  FFMA.FTZ R61, R24, UR5, -R208 ;  /* 0x00000005183d7c23 */ /* 0x000fe200080108d0 */
[----:B------:R-:W-:Y:S01]  /*33e0*/  IMAD.WIDE.U32 R44, R44, -0x326172a9, RZ ;  /* 0xcd9e8d572c2c7825 */ /* 0x000fe200078e00ff */
[----:B------:R-:W-:-:S03]  /*33f0*/  LOP3.LUT R214, R209, R214, R29, 0x96, !PT ;  /* 0x000000d6d1d67212 */ /* 0x000fc600078e961d */
[--C-:B------:R-:W-:Y:S01]  /*3400*/  FFMA.FTZ R60, R25, UR5, -R208.reuse ;  /* 0x00000005193c7c23 */ /* 0x100fe200080108d0 */
[----:B------:R-:W-:Y:S01]  /*3410*/  LOP3.LUT R24, R242, R224, R45, 0x96, !PT ;  /* 0x000000e0f2187212 */ /* 0x000fe200078e962d */
[----:B------:R-:W-:Y:S01]  /*3420*/  IMAD.WIDE.U32 R214, R214, -0x326172a9, RZ ;  /* 0xcd9e8d57d6d67825 */ /* 0x000fe200078e00ff */
[C---:B------:R-:W-:Y:S03]  /*3430*/  HMMA.16816.F32.BF16 R80, R8.reuse, R62, R80 ;  /* 0x0000003e0850723c */ /* 0x040fe60000041850 */
[--C-:B------:R-:W-:Y:S01]  /*3440*/  FFMA.FTZ R62, R16, UR5, -R208.reuse ;  /* 0x00000005103e7c23 */ /* 0x100fe200080108d0 */
[----:B------:R-:W-:Y:S01]  /*3450*/  FFMA.FTZ R63, R17, UR5, -R208 ;  /* 0x00000005113f7c23 */ /* 0x000fe200080108d0 */
[----:B------:R-:W-:Y:S01]  /*3460*/  IMAD.WIDE.U32 R24, R24, -0x2daee0ad, RZ ;  /* 0xd2511f5318187825 */ /* 0x000fe200078e00ff */
[----:B------:R-:W-:Y:S01]  /*3470*/  LOP3.LUT R216, R241, R44, R215, 0x96, !PT ;  /* 0x0000002cf1d87212 */ /* 0x000fe200078e96d7 */
[----:B------:R-:W-:Y:S03]  /*3480*/  MUFU.EX2 R61, R61 ;  /* 0x0000003d003d7308 */ /* 0x000fe60000000800 */
[----:B------:R-:W-:Y:S01]  /*3490*/  LOP3.LUT R218, R212, R28, R25, 0x96, !PT ;  /* 0x0000001cd4da7212 */ /* 0x000fe200078e9619 */
[----:B------:R-:W-:Y:S01]  /*34a0*/  IMAD.WIDE.U32 R216, R216, -0x2daee0ad, RZ ;  /* 0xd2511f53d8d87825 */ /* 0x000fe200078e00ff */
[C---:B------:R-:W-:Y:S03]  /*34b0*/  HMMA.16816.F32.BF16 R160, R8.reuse, R64, R160 ;  /* 0x0000004008a0723c */ /* 0x040fe600000418a0 */
[--C-:B------:R-:W-:Y:S01]  /*34c0*/  FFMA.FTZ R65, R26, UR5, -R207.reuse ;  /* 0x000000051a417c23 */ /* 0x100fe200080108cf */
[----:B------:R-:W-:Y:S01]  /*34d0*/  FFMA.FTZ R64, R19, UR5, -R207 ;  /* 0x0000000513407c23 */ /* 0x000fe200080108cf */
[----:B------:R-:W-:Y:S01]  /*34e0*/  IMAD.WIDE.U32 R218, R218, -0x326172a9, RZ ;  /* 0xcd9e8d57dada7825 */ /* 0x000fe200078e00ff */
[----:B------:R-:W-:Y:S01]  /*34f0*/  LOP3.LUT R16, R211, R24, R217, 0x96, !PT ;  /* 0x00000018d3107212 */ /* 0x000fe200078e96d9 */
[----:B------:R-:W-:Y:S01]  /*3500*/  MUFU.EX2 R60, R60 ;  /* 0x0000003c003c7308 */ /* 0x000fe20000000800 */
[----:B------:R-:W-:Y:S03]  /*3510*/  HMMA.16816.F32.BF16 R148, R8, R66, R148 ;  /* 0x000000420894723c */ /* 0x000fe60000041894 */
[----:B------:R-:W-:-:S04]  /*3520*/  IMAD.WIDE.U32 R16, R16, -0x326172a9, RZ ;  /* 0xcd9e8d5710107825 */ /* 0x000fc800078e00ff */
[--C-:B------:R-:W-:Y:S01]  /*3530*/  FFMA.FTZ R67, R18, UR5, -R207.reuse ;  /* 0x0000000512437c23 */ /* 0x100fe200080108cf */
[----:B------:R-:W-:Y:S01]  /*3540*/  FFMA.FTZ R66, R27, UR5, -R207 ;  /* 0x000000051b427c23 */ /* 0x000fe200080108cf */
[----:B------:R-:W-:Y:S01]  /*3550*/  LOP3.LUT R214, R249, R214, R219, 0x96, !PT ;  /* 0x000000d6f9d67212 */ /* 0x000fe200078e96db */
[----:B------:R-:W-:Y:S01]  /*3560*/  IMAD.MOV.U32 R24, RZ, RZ, R16 ;  /* 0x000000ffff187224 */ /* 0x000fe200078e0010 */
[----:B------:R-:W-:Y:S01]  /*3570*/  LOP3.LUT R17, R240, R218, R17, 0x96, !PT ;  /* 0x000000daf0117212 */ /* 0x000fe200078e9611 */
[----:B------:R-:W-:Y:S01]  /*3580*/  MUFU.EX2 R64, R64 ;  /* 0x0000004000407308 */ /* 0x000fe20000000800 */
[----:B------:R-:W-:Y:S01]  /*3590*/  HMMA.16816.F32.BF16 R96, R8, R58, R96 ;  /* 0x0000003a0860723c */ /* 0x000fe20000041860 */
[C---:B------:R-:W-:Y:S02]  /*35a0*/  PRMT R59, R16.reuse, 0x7773, RZ ;  /* 0x00007773103b7816 */ /* 0x040fe400000000ff */
[C---:B------:R-:W-:Y:S02]  /*35b0*/  PRMT R26, R16.reuse, 0x7772, RZ ;  /* 0x00007772101a7816 */ /* 0x040fe400000000ff */
[----:B------:R-:W-:-:S02]  /*35c0*/  PRMT R16, R16, 0x7771, RZ ;  /* 0x0000777110107816 */ /* 0x000fc400000000ff */
[----:B------:R-:W-:Y:S01]  /*35d0*/  LOP3.LUT R19, R24, 0xff, RZ, 0xc0, !PT ;  /* 0x000000ff18137812 */ /* 0x000fe200078ec0ff */
[C---:B------:R-:W-:Y:S01]  /*35e0*/  HMMA.16816.F32.BF16 R84, R8.reuse, R56, R84 ;  /* 0x000000380854723c */ /* 0x040fe20000041854 */
[C---:B------:R-:W-:Y:S01]  /*35f0*/  PRMT R18, R17.reuse, 0x7632, R18 ;  /* 0x0000763211127816 */ /* 0x040fe20000000012 */
[----:B------:R-:W1:Y:S01]  /*3600*/  MUFU.EX2 R67, R67 ;  /* 0x0000004300437308 */ /* 0x000e620000000800 */
[C---:B------:R-:W-:Y:S02]  /*3610*/  LOP3.LUT R213, R17.reuse, 0xffff, RZ, 0xc0, !PT ;  /* 0x0000ffff11d57812 */ /* 0x040fe400078ec0ff */
[----:B------:R-:W-:Y:S02]  /*3620*/  LOP3.LUT R24, R17, 0xff, RZ, 0xc0, !PT ;  /* 0x000000ff11187812 */ /* 0x000fe400078ec0ff */
[----:B------:R-:W-:Y:S01]  /*3630*/  SHF.R.U32.HI R57, RZ, 0x18, R17 ;  /* 0x00000018ff397819 */ /* 0x000fe20000011611 */
[----:B------:R-:W-:Y:S01]  /*3640*/  HMMA.16816.F32.BF16 R100, R8, R48, R100 ;  /* 0x000000300864723c */ /* 0x000fe20000041864 */
[----:B------:R-:W-:Y:S01]  /*3650*/  LOP3.LUT R18, R18, 0xff, RZ, 0xc0, !PT ;  /* 0x000000ff12127812 */ /* 0x000fe200078ec0ff */
[----:B------:R-:W-:Y:S01]  /*3660*/  MUFU.EX2 R62, R62 ;  /* 0x0000003e003e7308 */ /* 0x000fe20000000800 */
[----:B------:R-:W-:-:S02]  /*3670*/  PRMT R17, R19, 0x5410, R16 ;  /* 0x0000541013117816 */ /* 0x000fc40000000010 */
[----:B------:R-:W-:Y:S02]  /*3680*/  SHF.R.U32.HI R213, RZ, 0x8, R213 ;  /* 0x00000008ffd57819 */ /* 0x000fe400000116d5 */
[----:B------:R-:W-:Y:S01]  /*3690*/  PRMT R59, R26, 0x5410, R59 ;  /* 0x000054101a3b7816 */ /* 0x000fe2000000003b */
[C---:B------:R-:W-:Y:S01]  /*36a0*/  HMMA.16816.F32.BF16 R144, R8.reuse, R50, R144 ;  /* 0x000000320890723c */ /* 0x040fe20000041890 */
[----:B------:R-:W-:Y:S01]  /*36b0*/  PRMT R213, R24, 0x5410, R213 ;  /* 0x0000541018d57816 */ /* 0x000fe200000000d5 */
[----:B------:R-:W2:Y:S01]  /*36c0*/  LDSM.16.MT88.4 R48, [R229+0x9800] ;  /* 0x00980000e530783b */ /* 0x000ea20000004200 */
[----:B------:R-:W-:Y:S01]  /*36d0*/  PRMT R57, R18, 0x5410, R57 ;  /* 0x0000541012397816 */ /* 0x000fe20000000039 */
[----:B------:R-:W3:Y:S01]  /*36e0*/  MUFU.EX2 R63, R63 ;  /* 0x0000003f003f7308 */ /* 0x000ee20000000800 */
[--C-:B------:R-:W-:Y:S01]  /*36f0*/  HSET2.LE.AND R58, R17, R196.reuse, PT ;  /* 0x000000c4113a7233 */ /* 0x100fe20003803000 */
[----:B------:R-:W-:Y:S01]  /*3700*/  LDSM.16.MT88.4 R24, [R202+0x1800] ;  /* 0x00180000ca18783b */ /* 0x000fe20000004200 */
[----:B------:R-:W-:Y:S01]  /*3710*/  LOP3.LUT R59, R59, 0xff00ff, RZ, 0xc0, !PT ;  /* 0x00ff00ff3b3b7812 */ /* 0x000fe200078ec0ff */
[C---:B------:R-:W-:Y:S01]  /*3720*/  HMMA.16816.F32.BF16 R120, R8.reuse, R46, R120 ;  /* 0x0000002e0878723c */ /* 0x040fe20000041878 */
[----:B-1----:R-:W-:Y:S01]  /*3730*/  F2FP.BF16.F32.PACK_AB R56, R64, R67 ;  /* 0x000000434038723e */ /* 0x002fe200000010ff */
[----:B------:R-:W1:Y:S01]  /*3740*/  LDSM.16.MT88.4 R44, [R202+0x800] ;  /* 0x00080000ca2c783b */ /* 0x000e620000004200 */
[--C-:B------:R-:W-:Y:S01]  /*3750*/  HSET2.LE.AND R57, R57, R196.reuse, PT ;  /* 0x000000c439397233 */ /* 0x100fe20003803000 */
[----:B------:R-:W-:Y:S01]  /*3760*/  MUFU.EX2 R65, R65 ;  /* 0x0000004100417308 */ /* 0x000fe20000000800 */
[--C-:B------:R-:W-:Y:S01]  /*3770*/  HSET2.LE.AND R59, R59, R196.reuse, PT ;  /* 0x000000c43b3b7233 */ /* 0x100fe20003803000 */
[----:B------:R-:W-:Y:S02]  /*3780*/  LDSM.16.MT88.4 R16, [R229+0xb800] ;  /* 0x00b80000e510783b */ /* 0x000fe40000004200 */
[----:B------:R-:W-:Y:S02]  /*3790*/  HMMA.16816.F32.BF16 R128, R8, R30, R128 ;  /* 0x0000001e0880723c */ /* 0x000fe40000041880 */
[----:B------:R-:W4:Y:S01]  /*37a0*/  LDSM.16.MT88.4 R28, [R229+0xa800] ;  /* 0x00a80000e51c783b */ /* 0x000f220000004200 */
[----:B------:R-:W-:Y:S01]  /*37b0*/  LOP3.LUT R59, R56, R59, RZ, 0xc0, !PT ;  /* 0x0000003b383b7212 */ /* 0x000fe200078ec0ff */
[----:B------:R-:W5:Y:S01]  /*37c0*/  MUFU.EX2 R66, R66 ;  /* 0x0000004200427308 */ /* 0x000f620000000800 */
[----:B------:R-:W-:Y:S01]  /*37d0*/  HSET2.LE.AND R56, R213, R196, PT ;  /* 0x000000c4d5387233 */ /* 0x000fe20003803000 */
[----:B------:R-:W4:Y:S01]  /*37e0*/  LDSM.16.MT88.4 R8, [R202+0x2800] ;  /* 0x00280000ca08783b */ /* 0x000f220000004200 */
[----:B---3--:R-:W-:-:S02]  /*37f0*/  F2FP.BF16.F32.PACK_AB R215, R63, R62 ;  /* 0x0000003e3fd7723e */ /* 0x008fc400000010ff */
[C---:B------:R-:W-:Y:S01]  /*3800*/  F2FP.BF16.F32.PACK_AB R213, R60.reuse, R61 ;  /* 0x0000003d3cd5723e */ /* 0x040fe200000010ff */
[----:B------:R-:W-:Y:S01]  /*3810*/  FADD.FTZ R61, R61, R182 ;  /* 0x000000b63d3d7221 */ /* 0x000fe20000010000 */
[----:B------:R-:W-:Y:S02]  /*3820*/  LOP3.LUT R58, R215, R58, RZ, 0xc0, !PT ;  /* 0x0000003ad73a7212 */ /* 0x000fe400078ec0ff */
[----:B------:R-:W-:Y:S01]  /*3830*/  LOP3.LUT R56, R213, R56, RZ, 0xc0, !PT ;  /* 0x00000038d5387212 */ /* 0x000fe200078ec0ff */
[----:B------:R-:W-:-:S04]  /*3840*/  FADD.FTZ R61, R60, R61 ;  /* 0x0000003d3c3d7221 */ /* 0x000fc80000010000 */
[----:B------:R-:W-:Y:S01]  /*3850*/  FADD.FTZ R62, R62, R61 ;  /* 0x0000003d3e3e7221 */ /* 0x000fe20000010000 */
[----:B-----5:R-:W-:Y:S01]  /*3860*/  F2FP.BF16.F32.PACK_AB R218, R66, R65 ;  /* 0x0000004142da723e */ /* 0x020fe200000010ff */
[----:B------:R-:W-:Y:S02]  /*3870*/  FADD.FTZ R65, R65, R178 ;  /* 0x000000b241417221 */ /* 0x000fe40000010000 */
[----:B------:R-:W-:Y:S01]  /*3880*/  FADD.FTZ R62, R63, R62 ;  /* 0x0000003e3f3e7221 */ /* 0x000fe20000010000 */
[----:B------:R-:W-:Y:S01]  /*3890*/  LOP3.LUT R57, R218, R57, RZ, 0xc0, !PT ;  /* 0x00000039da397212 */ /* 0x000fe200078ec0ff */
[----:B------:R-:W-:-:S04]  /*38a0*/  FADD.FTZ R66, R66, R65 ;  /* 0x0000004142427221 */ /* 0x000fc80000010000 */
[----:B------:R-:W-:Y:S02]  /*38b0*/  FADD.FTZ R67, R67, R66 ;  /* 0x0000004243437221 */ /* 0x000fe40000010000 */
[----:B--2---:R-:W-:Y:S02]  /*38c0*/  HMMA.16816.F32.BF16 R156, R56, R48, R156 ;  /* 0x00000030389c723c */ /* 0x004fe4000004189c */
[----:B------:R-:W-:-:S06]  /*38d0*/  FADD.FTZ R67, R64, R67 ;  /* 0x0000004340437221 */ /* 0x000fcc0000010000 */
[C---:B-1----:R-:W-:Y:S08]  /*38e0*/  HMMA.16816.F32.BF16 R72, R56.reuse, R44, R72 ;  /* 0x0000002c3848723c */ /* 0x042ff00000041848 */
        /* <DEDUP_REMOVED lines=10> */
[----:B------:R-:W-:Y:S01]  /*3990*/  LOP3.LUT R56, R165, R176, R221, 0x96, !PT ;  /* 0x000000b0a5387212 */ /* 0x000fe200078e96dd */
[----:B------:R-:W-:-:S04]  /*39a0*/  IMAD.WIDE.U32 R58, R220, -0x2daee0ad, RZ ;  /* 0xd2511f53dc3a7825 */ /* 0x000fc800078e00ff */
[----:B------:R-:W-:-:S05]  /*39b0*/  IMAD.WIDE.U32 R56, R56, -0x2daee0ad, RZ ;  /* 0xd2511f5338387825 */ /* 0x000fca00078e00ff */
[----:B------:R-:W-:Y:S02]  /*39c0*/  LOP3.LUT R210, R210, R222, R57, 0x96, !PT ;  /* 0x000000ded2d27212 */ /* 0x000fe400078e9639 */
[----:B------:R-:W-:Y:S01]  /*39d0*/  LOP3.LUT R220, R209, R56, R59, 0x96, !PT ;  /* 0x00000038d1dc7212 */ /* 0x000fe200078e963b */
[----:B------:R-:W-:Y:S01]  /*39e0*/  FFMA.FTZ R59, R53, UR5, -R206 ;  /* 0x00000005353b7c23 */ /* 0x000fe200080108ce */
[----:B------:R-:W-:Y:S01]  /*39f0*/  FFMA.FTZ R53, R7, UR5, -R205 ;  /* 0x0000000507357c23 */ /* 0x000fe200080108cd */
[----:B------:R-:W-:-:S04]  /*3a00*/  IMAD.WIDE.U32 R222, R210, -0x326172a9, RZ ;  /* 0xcd9e8d57d2de7825 */ /* 0x000fc800078e00ff */
[--C-:B------:R-:W-:Y:S01]  /*3a10*/  FFMA.FTZ R209, R54, UR5, -R205.reuse ;  /* 0x0000000536d17c23 */ /* 0x100fe200080108cd */
[----:B------:R-:W-:Y:S01]  /*3a20*/  FFMA.FTZ R54, R55, UR5, -R205 ;  /* 0x0000000537367c23 */ /* 0x000fe200080108cd */
[----:B------:R-:W-:Y:S01]  /*3a30*/  IMAD.WIDE.U32 R220, R220, -0x326172a9, RZ ;  /* 0xcd9e8d57dcdc7825 */ /* 0x000fe200078e00ff */
[----:B------:R-:W-:Y:S01]  /*3a40*/  LOP3.LUT R56, R242, R226, R223, 0x96, !PT ;  /* 0x000000e2f2387212 */ /* 0x000fe200078e96df */
[----:B------:R-:W-:Y:S03]  /*3a50*/  MUFU.EX2 R53, R53 ;  /* 0x0000003500357308 */ /* 0x000fe60000000800 */
[----:B------:R-:W-:Y:S01]  /*3a60*/  LOP3.LUT R213, R241, R222, R221, 0x96, !PT ;  /* 0x000000def1d57212 */ /* 0x000fe200078e96dd */
[----:B------:R-:W-:-:S04]  /*3a70*/  IMAD.WIDE.U32 R56, R56, -0x2daee0ad, RZ ;  /* 0xd2511f5338387825 */ /* 0x000fc800078e00ff */
[----:B------:R-:W-:Y:S01]  /*3a80*/  MUFU.EX2 R59, R59 ;  /* 0x0000003b003b7308 */ /* 0x000fe20000000800 */
[----:B------:R-:W-:Y:S01]  /*3a90*/  LOP3.LUT R210, R212, R58, R57, 0x96, !PT ;  /* 0x0000003ad4d27212 */ /* 0x000fe200078e9639 */
[----:B------:R-:W-:-:S04]  /*3aa0*/  IMAD.WIDE.U32 R212, R213, -0x2daee0ad, RZ ;  /* 0xd2511f53d5d47825 */ /* 0x000fc800078e00ff */
[--C-:B------:R-:W-:Y:S01]  /*3ab0*/  FFMA.FTZ R58, R52, UR5, -R206.reuse ;  /* 0x00000005343a7c23 */ /* 0x100fe200080108ce */
[----:B------:R-:W-:Y:S01]  /*3ac0*/  FFMA.FTZ R57, R4, UR5, -R206 ;  /* 0x0000000504397c23 */ /* 0x000fe200080108ce */
[----:B------:R-:W-:Y:S01]  /*3ad0*/  LOP3.LUT R211, R211, R56, R213, 0x96, !PT ;  /* 0x00000038d3d37212 */ /* 0x000fe200078e96d5 */
[----:B------:R-:W-:-:S03]  /*3ae0*/  FFMA.FTZ R56, R6, UR5, -R205 ;  /* 0x0000000506387c23 */ /* 0x000fc600080108cd */
[----:B------:R-:W-:Y:S01]  /*3af0*/  MUFU.EX2 R58, R58 ;  /* 0x0000003a003a7308 */ /* 0x000fe20000000800 */
[----:B------:R-:W-:-:S04]  /*3b00*/  IMAD.WIDE.U32 R222, R211, -0x326172a9, RZ ;  /* 0xcd9e8d57d3de7825 */ /* 0x000fc800078e00ff */
[----:B------:R-:W-:Y:S01]  /*3b10*/  IMAD.WIDE.U32 R210, R210, -0x326172a9, RZ ;  /* 0xcd9e8d57d2d27825 */ /* 0x000fe200078e00ff */
[C---:B------:R-:W-:Y:S02]  /*3b20*/  PRMT R52, R222.reuse, 0x7773, RZ ;  /* 0x00007773de347816 */ /* 0x040fe400000000ff */
[----:B------:R-:W-:Y:S01]  /*3b30*/  MUFU.EX2 R57, R57 ;  /* 0x0000003900397308 */ /* 0x000fe20000000800 */
[----:B------:R-:W-:Y:S01]  /*3b40*/  PRMT R213, R222, 0x7772, RZ ;  /* 0x00007772ded57816 */ /* 0x000fe200000000ff */
[----:B------:R-:W-:-:S03]  /*3b50*/  IMAD.MOV.U32 R4, RZ, RZ, R222 ;  /* 0x000000ffff047224 */ /* 0x000fc600078e00de */
[----:B------:R-:W-:Y:S01]  /*3b60*/  PRMT R213, R213, 0x5410, R52 ;  /* 0x00005410d5d57816 */ /* 0x000fe20000000034 */
[----:B------:R-:W-:Y:S01]  /*3b70*/  FFMA.FTZ R52, R5, UR5, -R206 ;  /* 0x0000000505347c23 */ /* 0x000fe200080108ce */
[----:B------:R-:W-:Y:S01]  /*3b80*/  LOP3.LUT R5, R240, R210, R223, 0x96, !PT ;  /* 0x000000d2f0057212 */ /* 0x000fe200078e96df */
[----:B------:R-:W-:Y:S01]  /*3b90*/  MUFU.EX2 R56, R56 ;  /* 0x0000003800387308 */ /* 0x000fe20000000800 */
[----:B------:R-:W-:Y:S02]  /*3ba0*/  LOP3.LUT R217, R4, 0xff, RZ, 0xc0, !PT ;  /* 0x000000ff04d97812 */ /* 0x000fe400078ec0ff */
[----:B------:R-:W-:Y:S02]  /*3bb0*/  PRMT R4, R222, 0x7771, RZ ;  /* 0x00007771de047816 */ /* 0x000fe400000000ff */
[----:B------:R-:W-:Y:S02]  /*3bc0*/  LOP3.LUT R215, R5, 0xffff, RZ, 0xc0, !PT ;  /* 0x0000ffff05d77812 */ /* 0x000fe400078ec0ff */
[----:B------:R-:W-:Y:S01]  /*3bd0*/  PRMT R217, R217, 0x5410, R4 ;  /* 0x00005410d9d97816 */ /* 0x000fe20000000004 */
[----:B------:R-:W1:Y:S01]  /*3be0*/  MUFU.EX2 R52, R52 ;  /* 0x0000003400347308 */ /* 0x000e620000000800 */
[----:B------:R-:W-:-:S02]  /*3bf0*/  SHF.R.U32.HI R215, RZ, 0x8, R215 ;  /* 0x00000008ffd77819 */ /* 0x000fc400000116d7 */
[C---:B------:R-:W-:Y:S02]  /*3c00*/  LOP3.LUT R4, R5.reuse, 0xff, RZ, 0xc0, !PT ;  /* 0x000000ff05047812 */ /* 0x040fe400078ec0ff */
[----:B------:R-:W-:Y:S02]  /*3c10*/  HSET2.LE.AND R6, R217, R196, PT ;  /* 0x000000c4d9067233 */ /* 0x000fe40003803000 */
[----:B------:R-:W-:Y:S01]  /*3c20*/  PRMT R215, R4, 0x5410, R215 ;  /* 0x0000541004d77816 */ /* 0x000fe200000000d7 */
[----:B------:R-:W-:Y:S01]  /*3c30*/  MUFU.EX2 R209, R209 ;  /* 0x000000d100d17308 */ /* 0x000fe20000000800 */
[----:B------:R-:W-:Y:S02]  /*3c40*/  PRMT R4, R5, 0x7632, R4 ;  /* 0x0000763205047816 */ /* 0x000fe40000000004 */
[----:B------:R-:W-:Y:S02]  /*3c50*/  LOP3.LUT R213, R213, 0xff00ff, RZ, 0xc0, !PT ;  /* 0x00ff00ffd5d57812 */ /* 0x000fe400078ec0ff */
[----:B------:R-:W-:-:S02]  /*3c60*/  SHF.R.U32.HI R5, RZ, 0x18, R5 ;  /* 0x00000018ff057819 */ /* 0x000fc40000011605 */
[----:B------:R-:W-:Y:S01]  /*3c70*/  LOP3.LUT R4, R4, 0xff, RZ, 0xc0, !PT ;  /* 0x000000ff04047812 */ /* 0x000fe200078ec0ff */
[----:B------:R-:W2:Y:S01]  /*3c80*/  MUFU.EX2 R54, R54 ;  /* 0x0000003600367308 */ /* 0x000ea20000000800 */
[----:B-1----:R-:W-:Y:S02]  /*3c90*/  F2FP.BF16.F32.PACK_AB R7, R52, R57 ;  /* 0x000000393407723e */ /* 0x002fe400000010ff */
[----:B------:R-:W-:Y:S02]  /*3ca0*/  PRMT R5, R4, 0x5410, R5 ;  /* 0x0000541004057816 */ /* 0x000fe40000000005 */
[----:B------:R-:W-:Y:S02]  /*3cb0*/  LOP3.LUT R6, R7, R6, RZ, 0xc0, !PT ;  /* 0x0000000607067212 */ /* 0x000fe400078ec0ff */
[----:B------:R-:W-:Y:S02]  /*3cc0*/  HSET2.LE.AND R7, R213, R196, PT ;  /* 0x000000c4d5077233 */ /* 0x000fe40003803000 */
[----:B------:R-:W-:-:S02]  /*3cd0*/  F2FP.BF16.F32.PACK_AB R4, R53, R56 ;  /* 0x000000383504723e */ /* 0x000fc400000010ff */
[--C-:B------:R-:W-:Y:S02]  /*3ce0*/  HSET2.LE.AND R5, R5, R196.reuse, PT ;  /* 0x000000c405057233 */ /* 0x100fe40003803000 */
[----:B------:R-:W-:Y:S02]  /*3cf0*/  LOP3.LUT R7, R4, R7, RZ, 0xc0, !PT ;  /* 0x0000000704077212 */ /* 0x000fe400078ec0ff */
[----:B------:R-:W-:Y:S01]  /*3d00*/  HSET2.LE.AND R4, R215, R196, PT ;  /* 0x000000c4d7047233 */ /* 0x000fe20003803000 */
[----:B------:R-:W-:Y:S01]  /*3d10*/  IMAD.WIDE.U32 R214, R214, -0x2daee0ad, RZ ;  /* 0xd2511f53d6d67825 */ /* 0x000fe200078e00ff */
[----:B------:R-:W-:-:S03]  /*3d20*/  F2FP.BF16.F32.PACK_AB R55, R59, R58 ;  /* 0x0000003a3b37723e */ /* 0x000fc600000010ff */
[----:B------:R-:W-:Y:S01]  /*3d30*/  FADD.FTZ R58, R58, R169 ;  /* 0x000000a93a3a7221 */ /* 0x000fe20000010000 */
[----:B--2---:R-:W-:Y:S01]  /*3d40*/  F2FP.BF16.F32.PACK_AB R210, R54, R209 ;  /* 0x000000d136d2723e */ /* 0x004fe200000010ff */
[----:B------:R-:W-:Y:S01]  /*3d50*/  FADD.FTZ R209, R209, R172 ;  /* 0x000000acd1d17221 */ /* 0x000fe20000010000 */
[----:B------:R-:W-:Y:S01]  /*3d60*/  LOP3.LUT R4, R55, R4, RZ, 0xc0, !PT ;  /* 0x0000000437047212 */ /* 0x000fe200078ec0ff */
[----:B------:R-:W-:Y:S01]  /*3d70*/  FADD.FTZ R58, R59, R58 ;  /* 0x0000003a3b3a7221 */ /* 0x000fe20000010000 */
[----:B------:R-:W-:Y:S01]  /*3d80*/  LOP3.LUT R5, R210, R5, RZ, 0xc0, !PT ;  /* 0x00000005d2057212 */ /* 0x000fe200078ec0ff */
[----:B------:R-:W-:Y:S01]  /*3d90*/  FADD.FTZ R209, R54, R209 ;  /* 0x000000d136d17221 */ /* 0x000fe20000010000 */
[----:B------:R-:W-:Y:S01]  /*3da0*/  LOP3.LUT R216, R203, R216, R215, 0x96, !PT ;  /* 0x000000d8cbd87212 */ /* 0x000fe200078e96d7 */
[----:B------:R-:W-:Y:S02]  /*3db0*/  FADD.FTZ R57, R57, R58 ;  /* 0x0000003a39397221 */ /* 0x000fe40000010000 */
[----:B------:R-:W-:-:S02]  /*3dc0*/  FADD.FTZ R56, R56, R209 ;  /* 0x000000d138387221 */ /* 0x000fc40000010000 */
[C---:B------:R-:W-:Y:S01]  /*3dd0*/  HMMA.16816.F32.BF16 R148, R4.reuse, R50, R148 ;  /* 0x000000320494723c */ /* 0x040fe20000041894 */
[--C-:B------:R-:W-:Y:S01]  /*3de0*/  FFMA.FTZ R50, R14, UR5, -R207.reuse ;  /* 0x000000050e327c23 */ /* 0x100fe200080108cf */
[----:B------:R-:W-:Y:S01]  /*3df0*/  FFMA.FTZ R51, R15, UR5, -R207 ;  /* 0x000000050f337c23 */ /* 0x000fe200080108cf */
[----:B------:R-:W-:Y:S01]  /*3e00*/  PRMT R14, R216, 0x7632, R14 ;  /* 0x00007632d80e7816 */ /* 0x000fe2000000000e */
[----:B------:R-:W-:Y:S01]  /*3e10*/  FADD.FTZ R57, R52, R57 ;  /* 0x0000003934397221 */ /* 0x000fe20000010000 */
[----:B------:R-:W-:Y:S01]  /*3e20*/  LOP3.LUT R15, R216, 0xff, RZ, 0xc0, !PT ;  /* 0x000000ffd80f7812 */ /* 0x000fe200078ec0ff */
[----:B------:R-:W-:Y:S01]  /*3e30*/  FADD.FTZ R53, R53, R56 ;  /* 0x0000003835357221 */ /* 0x000fe20000010000 */
[----:B------:R-:W-:Y:S01]  /*3e40*/  MUFU.EX2 R50, R50 ;  /* 0x0000003200327308 */ /* 0x000fe20000000800 */
[----:B------:R-:W-:Y:S01]  /*3e50*/  HMMA.16816.F32.BF16 R80, R4, R46, R80 ;  /* 0x0000002e0450723c */ /* 0x000fe20000041850 */
[--C-:B------:R-:W-:Y:S01]  /*3e60*/  FFMA.FTZ R46, R12, UR5, -R208.reuse ;  /* 0x000000050c2e7c23 */ /* 0x100fe200080108d0 */
[----:B------:R-:W-:Y:S01]  /*3e70*/  FFMA.FTZ R47, R13, UR5, -R208 ;  /* 0x000000050d2f7c23 */ /* 0x000fe200080108d0 */
[----:B------:R-:W-:-:S02]  /*3e80*/  PRMT R12, R214, 0x7772, RZ ;  /* 0x00007772d60c7816 */ /* 0x000fc400000000ff */
[C---:B------:R-:W-:Y:S02]  /*3e90*/  PRMT R13, R214.reuse, 0x7771, RZ ;  /* 0x00007771d60d7816 */ /* 0x040fe400000000ff */
[----:B------:R-:W1:Y:S01]  /*3ea0*/  MUFU.EX2 R51, R51 ;  /* 0x0000003300337308 */ /* 0x000e620000000800 */
[C---:B------:R-:W-:Y:S01]  /*3eb0*/  HMMA.16816.F32.BF16 R112, R4.reuse, R16, R112 ;  /* 0x000000100470723c */ /* 0x040fe20000041870 */
[----:B------:R-:W-:Y:S01]  /*3ec0*/  PRMT R17, R214, 0x7773, RZ ;  /* 0x00007773d6117816 */ /* 0x000fe200000000ff */
[----:B------:R-:W-:Y:S01]  /*3ed0*/  IMAD.MOV.U32 R16, RZ, RZ, R214 ;  /* 0x000000ffff107224 */ /* 0x000fe200078e00d6 */
[----:B------:R-:W-:Y:S02]  /*3ee0*/  LOP3.LUT R14, R14, 0xff, RZ, 0xc0, !PT ;  /* 0x000000ff0e0e7812 */ /* 0x000fe400078ec0ff */
[----:B------:R-:W-:Y:S02]  /*3ef0*/  PRMT R12, R12, 0x5410, R17 ;  /* 0x000054100c0c7816 */ /* 0x000fe40000000011 */
[----:B------:R-:W-:Y:S01]  /*3f00*/  MUFU.EX2 R46, R46 ;  /* 0x0000002e002e7308 */ /* 0x000fe20000000800 */
[----:B------:R-:W-:Y:S01]  /*3f10*/  HMMA.16816.F32.BF16 R160, R4, R48, R160 ;  /* 0x0000003004a0723c */ /* 0x000fe200000418a0 */
[--C-:B------:R-:W-:Y:S01]  /*3f20*/  FFMA.FTZ R48, R22, UR5, -R207.reuse ;  /* 0x0000000516307c23 */ /* 0x100fe200080108cf */
[----:B------:R-:W-:Y:S01]  /*3f30*/  FFMA.FTZ R49, R23, UR5, -R207 ;  /* 0x0000000517317c23 */ /* 0x000fe200080108cf */
[----:B------:R-:W-:-:S02]  /*3f40*/  LOP3.LUT R17, R12, 0xff00ff, RZ, 0xc0, !PT ;  /* 0x00ff00ff0c117812 */ /* 0x000fc400078ec0ff */
[----:B------:R-:W-:Y:S02]  /*3f50*/  LOP3.LUT R16, R16, 0xff, RZ, 0xc0, !PT ;  /* 0x000000ff10107812 */ /* 0x000fe400078ec0ff */
[----:B------:R-:W2:Y:S01]  /*3f60*/  MUFU.EX2 R47, R47 ;  /* 0x0000002f002f7308 */ /* 0x000ea20000000800 */
[C---:B------:R-:W-:Y:S01]  /*3f70*/  HMMA.16816.F32.BF16 R136, R4.reuse, R8, R136 ;  /* 0x000000080488723c */ /* 0x040fe20000041888 */
[----:B------:R-:W-:Y:S02]  /*3f80*/  LOP3.LUT R8, R216, 0xffff, RZ, 0xc0, !PT ;  /* 0x0000ffffd8087812 */ /* 0x000fe400078ec0ff */
[----:B------:R-:W-:Y:S02]  /*3f90*/  SHF.R.U32.HI R9, RZ, 0x18, R216 ;  /* 0x00000018ff097819 */ /* 0x000fe400000116d8 */
[----:B------:R-:W-:Y:S02]  /*3fa0*/  SHF.R.U32.HI R8, RZ, 0x8, R8 ;  /* 0x00000008ff087819 */ /* 0x000fe40000011608 */
[----:B------:R-:W-:Y:S01]  /*3fb0*/  MUFU.EX2 R48, R48 ;  /* 0x0000003000307308 */ /* 0x000fe20000000800 */
[----:B------:R-:W-:Y:S01]  /*3fc0*/  HMMA.16816.F32.BF16 R68, R4, R44, R68 ;  /* 0x0000002c0444723c */ /* 0x000fe20000041844 */
[--C-:B------:R-:W-:Y:S01]  /*3fd0*/  FFMA.FTZ R45, R20, UR5, -R208.reuse ;  /* 0x00000005142d7c23 */ /* 0x100fe200080108d0 */
[----:B------:R-:W-:Y:S01]  /*3fe0*/  FFMA.FTZ R44, R21, UR5, -R208 ;  /* 0x00000005152c7c23 */ /* 0x000fe200080108d0 */
[----:B------:R-:W-:Y:S01]  /*3ff0*/  PRMT R13, R16, 0x5410, R13 ;  /* 0x00005410100d7816 */ /* 0x000fe2000000000d */
[----:B------:R-:W-:Y:S01]  /*4000*/  LDSM.16.MT88.4 R20, [R229+0xac00] ;  /* 0x00ac0000e514783b */ /* 0x000fe20000004200 */
[----:B------:R-:W-:-:S02]  /*4010*/  PRMT R15, R15, 0x5410, R8 ;  /* 0x000054100f0f7816 */ /* 0x000fc40000000008 */
[----:B------:R-:W3:Y:S01]  /*4020*/  MUFU.EX2 R49, R49 ;  /* 0x0000003100317308 */ /* 0x000ee20000000800 */
[----:B------:R-:W-:Y:S01]  /*4030*/  HMMA.16816.F32.BF16 R84, R4, R28, R84 ;  /* 0x0000001c0454723c */ /* 0x000fe20000041854 */
[----:B------:R-:W-:Y:S02]  /*4040*/  PRMT R9, R14, 0x5410, R9 ;  /* 0x000054100e097816 */ /* 0x000fe40000000009 */
[----:B-1----:R-:W-:-:S04]  /*4050*/  F2FP.BF16.F32.PACK_AB R8, R51, R50 ;  /* 0x000000323308723e */ /* 0x002fc800000010ff */
[----:B------:R-:W-:Y:S01]  /*4060*/  MUFU.EX2 R45, R45 ;  /* 0x0000002d002d7308 */ /* 0x000fe20000000800 */
[C---:B------:R-:W-:Y:S01]  /*4070*/  HMMA.16816.F32.BF16 R96, R4.reuse, R30, R96 ;  /* 0x0000001e0460723c */ /* 0x040fe20000041860 */
[----:B------:R-:W1:Y:S06]  /*4080*/  LDSM.16.MT88.4 R28, [R229+0x9c00] ;  /* 0x009c0000e51c783b */ /* 0x000e6c0000004200 */
[----:B------:R-:W4:Y:S01]  /*4090*/  MUFU.EX2 R44, R44 ;  /* 0x0000002c002c7308 */ /* 0x000f220000000800 */
[C---:B------:R-:W-:Y:S08]  /*40a0*/  HMMA.16816.F32.BF16 R100, R4.reuse, R24, R100 ;  /* 0x000000180464723c */ /* 0x040ff00000041864 */
[C---:B------:R-:W-:Y:S01]  /*40b0*/  HMMA.16816.F32.BF16 R144, R4.reuse, R26, R144 ;  /* 0x0000001a0490723c */ /* 0x040fe20000041890 */
[----:B------:R-:W5:Y:S07]  /*40c0*/  LDSM.16.MT88.4 R24, [R202+0xc00] ;  /* 0x000c0000ca18783b */ /* 0x000f6e0000004200 */
[C---:B------:R-:W-:Y:S08]  /*40d0*/  HMMA.16816.F32.BF16 R120, R4.reuse, R18, R120 ;  /* 0x000000120478723c */ /* 0x040ff00000041878 */
[----:B------:R-:W-:Y:S01]  /*40e0*/  HMMA.16816.F32.BF16 R128, R4, R10, R128 ;  /* 0x0000000a0480723c */ /* 0x000fe20000041880 */
[----:B------:R-:W-:-:S02]  /*40f0*/  HSET2.LE.AND R7, R17, R196, PT ;  /* 0x000000c411077233 */ /* 0x000fc40003803000 */
[--C-:B------:R-:W-:Y:S01]  /*4100*/  HSET2.LE.AND R6, R13, R196.reuse, PT ;  /* 0x000000c40d067233 */ /* 0x100fe20003803000 */
[----:B------:R-:W5:Y:S01]  /*4110*/  LDSM.16.MT88.4 R16, [R202+0x1c00] ;  /* 0x001c0000ca10783b */ /* 0x000f620000004200 */
[----:B------:R-:W-:Y:S02]  /*4120*/  HSET2.LE.AND R5, R9, R196, PT ;  /* 0x000000c409057233 */ /* 0x000fe40003803000 */
[----:B------:R-:W-:Y:S02]  /*4130*/  LOP3.LUT R7, R8, R7, RZ, 0xc0, !PT ;  /* 0x0000000708077212 */ /* 0x000fe400078ec0ff */
[----:B--2---:R-:W-:Y:S02]  /*4140*/  F2FP.BF16.F32.PACK_AB R9, R47, R46 ;  /* 0x0000002e2f09723e */ /* 0x004fe400000010ff */
[----:B------:R-:W-:Y:S02]  /*4150*/  LOP3.LUT R8, R249, R220, R211, 0x96, !PT ;  /* 0x000000dcf9087212 */ /* 0x000fe400078e96d3 */
[----:B------:R-:W-:-:S02]  /*4160*/  LOP3.LUT R6, R9, R6, RZ, 0xc0, !PT ;  /* 0x0000000609067212 */ /* 0x000fc400078ec0ff */
[----:B---3--:R-:W-:Y:S01]  /*4170*/  F2FP.BF16.F32.PACK_AB R10, R49, R48 ;  /* 0x00000030310a723e */ /* 0x008fe200000010ff */
[----:B------:R-:W-:Y:S01]  /*4180*/  IMAD.WIDE.U32 R8, R8, -0x2daee0ad, RZ ;  /* 0xd2511f5308087825 */ /* 0x000fe200078e00ff */
[----:B------:R-:W-:-:S03]  /*4190*/  HSET2.LE.AND R4, R15, R196, PT ;  /* 0x000000c40f047233 */ /* 0x000fc60003803000 */
[----:B------:R-:W-:Y:S01]  /*41a0*/  FADD.FTZ R48, R48, R67 ;  /* 0x0000004330307221 */ /* 0x000fe20000010000 */
[----:B------:R-:W-:Y:S01]  /*41b0*/  LOP3.LUT R5, R10, R5, RZ, 0xc0, !PT ;  /* 0x000000050a057212 */ /* 0x000fe200078ec0ff */
[----:B------:R-:W-:Y:S01]  /*41c0*/  IMAD.MOV.U32 R206, RZ, RZ, R8 ;  /* 0x000000ffffce7224 */ /* 0x000fe200078e0008 */
[----:B----4-:R-:W-:Y:S01]  /*41d0*/  F2FP.BF16.F32.PACK_AB R11, R44, R45 ;  /* 0x0000002d2c0b723e */ /* 0x010fe200000010ff */
[----:B------:R-:W2:Y:S01]  /*41e0*/  LDSM.16.MT88.4 R12, [R229+0xbc00] ;  /* 0x00bc0000e50c783b */ /* 0x000ea20000004200 */
[C---:B------:R-:W-:Y:S01]  /*41f0*/  PRMT R10, R8.reuse, 0x7773, RZ ;  /* 0x00007773080a7816 */ /* 0x040fe200000000ff */
[----:B------:R-:W-:Y:S01]  /*4200*/  FADD.FTZ R45, R45, R62 ;  /* 0x0000003e2d2d7221 */ /* 0x000fe20000010000 */
[----:B------:R-:W-:Y:S01]  /*4210*/  PRMT R55, R8, 0x7772, RZ ;  /* 0x0000777208377816 */ /* 0x000fe200000000ff */
[----:B------:R-:W-:Y:S01]  /*4220*/  FADD.FTZ R49, R49, R48 ;  /* 0x0000003031317221 */ /* 0x000fe20000010000 */
[----:B------:R-:W-:Y:S01]  /*4230*/  LOP3.LUT R4, R11, R4, RZ, 0xc0, !PT ;  /* 0x000000040b047212 */ /* 0x000fe200078ec0ff */
[----:B------:R-:W-:Y:S01]  /*4240*/  FADD.FTZ R45, R44, R45 ;  /* 0x0000002d2c2d7221 */ /* 0x000fe20000010000 */
[----:B------:R-:W-:Y:S01]  /*4250*/  LOP3.LUT R203, R203, R212, R9, 0x96, !PT ;  /* 0x000000d4cbcb7212 */ /* 0x000fe200078e9609 */
[----:B------:R-:W-:Y:S01]  /*4260*/  FADD.FTZ R50, R50, R49 ;  /* 0x0000003132327221 */ /* 0x000fe20000010000 */
[----:B------:R-:W-:Y:S01]  /*4270*/  PRMT R207, R8, 0x7771, RZ ;  /* 0x0000777108cf7816 */ /* 0x000fe200000000ff */
[----:B------:R-:W-:Y:S01]  /*4280*/  FADD.FTZ R46, R46, R45 ;  /* 0x0000002d2e2e7221 */ /* 0x000fe20000010000 */
[----:B------:R-:W-:Y:S01]  /*4290*/  PRMT R55, R55, 0x5410, R10 ;  /* 0x0000541037377816 */ /* 0x000fe2000000000a */
[----:B-1----:R-:W-:Y:S01]  /*42a0*/  HMMA.16816.F32.BF16 R156, R4, R28, R156 ;  /* 0x0000001c049c723c */ /* 0x002fe2000004189c */
[----:B------:R1:W3:Y:S01]  /*42b0*/  LDSM.16.MT88.4 R8, [R202+0x2c00] ;  /* 0x002c0000ca08783b */ /* 0x0002e20000004200 */
[----:B------:R-:W-:-:S02]  /*42c0*/  LOP3.LUT R206, R206, 0xff, RZ, 0xc0, !PT ;  /* 0x000000ffcece7812 */ /* 0x000fc400078ec0ff */
[----:B------:R-:W-:Y:S02]  /*42d0*/  LOP3.LUT R55, R55, 0xff00ff, RZ, 0xc0, !PT ;  /* 0x00ff00ff37377812 */ /* 0x000fe400078ec0ff */
[----:B------:R-:W-:Y:S01]  /*42e0*/  PRMT R207, R206, 0x5410, R207 ;  /* 0x00005410cecf7816 */ /* 0x000fe200000000cf */
[--C-:B------:R-:W-:Y:S01]  /*42f0*/  FFMA.FTZ R206, R39, UR5, -R205.reuse ;  /* 0x0000000527ce7c23 */ /* 0x100fe200080108cd */
[----:B------:R-:W-:Y:S01]  /*4300*/  FFMA.FTZ R39, R35, UR5, -R205 ;  /* 0x0000000523277c23 */ /* 0x000fe200080108cd */
[----:B------:R-:W-:Y:S01]  /*4310*/  LOP3.LUT R205, R203, 0xffff, RZ, 0xc0, !PT ;  /* 0x0000ffffcbcd7812 */ /* 0x000fe200078ec0ff */
[----:B------:R-:W-:Y:S01]  /*4320*/  HMMA.16816.F32.BF16 R152, R4, R30, R152 ;  /* 0x0000001e0498723c */ /* 0x000fe20000041898 */
[----:B------:R-:W-:Y:S01]  /*4330*/  MUFU.EX2 R35, R206 ;  /* 0x000000ce00237308 */ /* 0x000fe20000000800 */
[----:B------:R-:W-:Y:S02]  /*4340*/  HSET2.LE.AND R207, R207, R196, PT ;  /* 0x000000c4cfcf7233 */ /* 0x000fe40003803000 */
[----:B------:R-:W-:-:S02]  /*4350*/  SHF.R.U32.HI R205, RZ, 0x8, R205 ;  /* 0x00000008ffcd7819 */ /* 0x000fc400000116cd */
[----:B------:R-:W-:Y:S02]  /*4360*/  HSET2.LE.AND R55, R55, R196, PT ;  /* 0x000000c437377233 */ /* 0x000fe40003803000 */
[----:B-----5:R-:W-:Y:S01]  /*4370*/  HMMA.16816.F32.BF16 R72, R4, R24, R72 ;  /* 0x000000180448723c */ /* 0x020fe20000041848 */
[----:B------:R-:W4:Y:S01]  /*4380*/  MUFU.EX2 R39, R39 ;  /* 0x0000002700277308 */ /* 0x000f220000000800 */
[----:B-1----:R-:W-:-:S06]  /*4390*/  LOP3.LUT R202, R203, 0xff, RZ, 0xc0, !PT ;  /* 0x000000ffcbca7812 */ /* 0x002fcc00078ec0ff */
[C---:B------:R-:W-:Y:S01]  /*43a0*/  HMMA.16816.F32.BF16 R76, R4.reuse, R26, R76 ;  /* 0x0000001a044c723c */ /* 0x040fe2000004184c */
[----:B------:R-:W-:Y:S02]  /*43b0*/  PRMT R205, R202, 0x5410, R205 ;  /* 0x00005410cacd7816 */ /* 0x000fe400000000cd */
[----:B------:R-:W-:Y:S02]  /*43c0*/  PRMT R202, R203, 0x7632, R202 ;  /* 0x00007632cbca7816 */ /* 0x000fe400000000ca */
[----:B------:R-:W-:Y:S02]  /*43d0*/  SHF.R.U32.HI R203, RZ, 0x18, R203 ;  /* 0x00000018ffcb7819 */ /* 0x000fe400000116cb */
[----:B------:R-:W-:Y:S01]  /*43e0*/  LOP3.LUT R202, R202, 0xff, RZ, 0xc0, !PT ;  /* 0x000000ffcaca7812 */ /* 0x000fe200078ec0ff */
[----:B------:R-:W-:Y:S01]  /*43f0*/  HMMA.16816.F32.BF16 R88, R4, R20, R88 ;  /* 0x000000140458723c */ /* 0x000fe20000041858 */
[----:B------:R-:W-:Y:S02]  /*4400*/  HSET2.LE.AND R205, R205, R196, PT ;  /* 0x000000c4cdcd7233 */ /* 0x000fe40003803000 */
[----:B------:R-:W-:-:S02]  /*4410*/  PRMT R203, R202, 0x5410, R203 ;  /* 0x00005410cacb7816 */ /* 0x000fc400000000cb */
[----:B----4-:R-:W-:-:S03]  /*4420*/  F2FP.BF16.F32.PACK_AB R202, R39, R34 ;  /* 0x0000002227ca723e */ /* 0x010fc600000010ff */
[----:B------:R-:W-:Y:S01]  /*4430*/  HMMA.16816.F32.BF16 R92, R4, R22, R92 ;  /* 0x00000016045c723c */ /* 0x000fe2000004185c */
[----:B------:R-:W-:-:S07]  /*4440*/  HSET2.LE.AND R196, R203, R196, PT ;  /* 0x000000c4cbc47233 */ /* 0x000fce0003803000 */
[C---:B------:R-:W-:Y:S08]  /*4450*/  HMMA.16816.F32.BF16 R104, R4.reuse, R16, R104 ;  /* 0x000000100468723c */ /* 0x040ff00000041868 */
[C---:B------:R-:W-:Y:S08]  /*4460*/  HMMA.16816.F32.BF16 R108, R4.reuse, R18, R108 ;  /* 0x00000012046c723c */ /* 0x040ff0000004186c */
[C---:B--2---:R-:W-:Y:S08]  /*4470*/  HMMA.16816.F32.BF16 R116, R4.reuse, R12, R116 ;  /* 0x0000000c0474723c */ /* 0x044ff00000041874 */
[C---:B------:R-:W-:Y:S08]  /*4480*/  HMMA.16816.F32.BF16 R140, R4.reuse, R14, R140 ;  /* 0x0000000e048c723c */ /* 0x040ff0000004188c */
[C---:B---3--:R-:W-:Y:S08]  /*4490*/  HMMA.16816.F32.BF16 R124, R4.reuse, R8, R124 ;  /* 0x00000008047c723c */ /* 0x048ff0000004187c */
[----:B------:R-:W-:Y:S01]  /*44a0*/  HMMA.16816.F32.BF16 R132, R4, R10, R132 ;  /* 0x0000000a0484723c */ /* 0x000fe20000041884 */
[----:B------:R-:W-:Y:S01]  /*44b0*/  F2FP.BF16.F32.PACK_AB R4, R37, R36 ;  /* 0x000000242504723e */ /* 0x000fe200000010ff */
[----:B------:R-:W-:Y:S01]  /*44c0*/  FADD.FTZ R36, R36, R57 ;  /* 0x0000003924247221 */ /* 0x000fe20000010000 */
[----:B------:R-:W-:-:S02]  /*44d0*/  F2FP.BF16.F32.PACK_AB R6, R33, R32 ;  /* 0x000000202106723e */ /* 0x000fc400000010ff */
[----:B------:R-:W-:Y:S01]  /*44e0*/  F2FP.BF16.F32.PACK_AB R5, R35, R38 ;  /* 0x000000262305723e */ /* 0x000fe200000010ff */
[----:B------:R-:W-:Y:S01]  /*44f0*/  FADD.FTZ R37, R37, R36 ;  /* 0x0000002425257221 */ /* 0x000fe20000010000 */
[----:B------:R-:W-:Y:S01]  /*4500*/  LOP3.LUT R6, R6, R207, RZ, 0xc0, !PT ;  /* 0x000000cf06067212 */ /* 0x000fe200078ec0ff */
[----:B------:R-:W-:Y:S01]  /*4510*/  FADD.FTZ R38, R38, R53 ;  /* 0x0000003526267221 */ /* 0x000fe20000010000 */
[----:B------:R-:W-:Y:S01]  /*4520*/  LOP3.LUT R7, R202, R55, RZ, 0xc0, !PT ;  /* 0x00000037ca077212 */ /* 0x000fe200078ec0ff */
[----:B------:R-:W-:Y:S01]  /*4530*/  FADD.FTZ R32, R32, R37 ;  /* 0x0000002520207221 */ /* 0x000fe20000010000 */
[----:B------:R-:W-:Y:S01]  /*4540*/  LOP3.LUT R4, R4, R205, RZ, 0xc0, !PT ;  /* 0x000000cd04047212 */ /* 0x000fe200078ec0ff */
[----:B------:R-:W-:Y:S01]  /*4550*/  FADD.FTZ R35, R35, R38 ;  /* 0x0000002623237221 */ /* 0x000fe20000010000 */
[----:B------:R-:W-:-:S03]  /*4560*/  LOP3.LUT R5, R5, R196, RZ, 0xc0, !PT ;  /* 0x000000c405057212 */ /* 0x000fc600078ec0ff */
        /* <DEDUP_REMOVED lines=15> */
[----:B------:R-:W-:-:S03]  /*4660*/  FADD.FTZ R5, R47, R46 ;  /* 0x0000002e2f057221 */ /* 0x000fc60000010000 */
[----:B------:R1:W-:Y:S04]  /*4670*/  STL [R1+0x38], R4 ;  /* 0x0000380401007387 */ /* 0x0003e80000100800 */
[----:B------:R2:W-:Y:S01]  /*4680*/  STL [R1+0x34], R6 ;  /* 0x0000340601007387 */ /* 0x0005e20000100800 */
[----:B-1----:R-:W-:-:S05]  /*4690*/  FADD.FTZ R4, R51, R50 ;  /* 0x0000003233047221 */ /* 0x002fca0000010000 */
[----:B------:R2:W-:Y:S04]  /*46a0*/  STL [R1+0x4], R4 ;  /* 0x0000040401007387 */ /* 0x0005e80000100800 */
[----:B------:R2:W-:Y:S01]  /*46b0*/  STL [R1+0x30], R5 ;  /* 0x0000300501007387 */ /* 0x0005e20000100800 */
[----:B------:R-:W-:Y:S05]  /*46c0*/  @!P2 BRA `(.L_x_566) ;  /* 0x000000400048a947 */ /* 0x000fea0003800000 */
[----:B------:R-:W1:Y:S01]  /*46d0*/  S2R R243, SR_TID.X ;  /* 0x0000000000f37919 */ /* 0x000e620000002100 */
[-C--:B------:R-:W-:Y:S01]  /*46e0*/  LOP3.LUT R248, R176, R165.reuse, RZ, 0x3c, !PT ;  /* 0x000000a5b0f87212 */ /* 0x080fe200078e3cff */
[----:B------:R-:W-:Y:S01]  /*46f0*/  IMAD.SHL.U32 R251, R40, 0x20, RZ ;  /* 0x0000002028fb7824 */ /* 0x000fe200078e00ff */
[----:B------:R-:W-:Y:S01]  /*4700*/  LOP3.LUT R246, R166, R165, RZ, 0x3c, !PT ;  /* 0x000000a5a6f67212 */ /* 0x000fe200078e3cff */
[----:B------:R-:W-:Y:S01]  /*4710*/  VIADD R252, R43, 0xfffffffe ;  /* 0xfffffffe2bfc7836 */ /* 0x000fe20000000000 */
[----:B------:R-:W-:Y:S01]  /*4720*/  SHF.L.U64.HI R250, R40, 0x5, R41 ;  /* 0x0000000528fa7819 */ /* 0x000fe20000010229 */
[----:B------:R-:W-:Y:S01]  /*4730*/  IMAD.MOV.U32 R165, RZ, RZ, R0 ;  /* 0x000000ffffa57224 */ /* 0x000fe200078e0000 */
[----:B------:R-:W-:Y:S01]  /*4740*/  MOV R167, R2 ;  /* 0x0000000200a77202 */ /* 0x000fe20000000f00 */
[----:B------:R-:W-:Y:S01]  /*4750*/  IMAD.MOV.U32 R166, RZ, RZ, R3 ;  /* 0x000000ffffa67224 */ /* 0x000fe200078e0003 */
[-C--:B------:R-:W-:Y:S01]  /*4760*/  LOP3.LUT R247, R227, R42.reuse, RZ, 0x3c, !PT ;  /* 0x0000002ae3f77212 */ /* 0x080fe200078e3cff */
[----:B------:R-:W-:Y:S01]  /*4770*/  IMAD.MOV.U32 R169, RZ, RZ, R164 ;  /* 0x000000ffffa97224 */ /* 0x000fe200078e00a4 */
[----:B------:R-:W-:Y:S01]  /*4780*/  LOP3.LUT R245, R225, R42, RZ, 0x3c, !PT ;  /* 0x0000002ae1f57212 */ /* 0x000fe200078e3cff */
[----:B------:R-:W3:Y:S01]  /*4790*/  LDCU UR4, c[0x0][0x45c] ;  /* 0x00008b80ff0477ac */ /* 0x000ee20008000800 */
[----:B------:R-:W-:Y:S01]  /*47a0*/  IADD3 R244, PT, PT, R229, 0x9020, RZ ;  /* 0x00009020e5f47810 */ /* 0x000fe20007ffe0ff */
[----:B------:R-:W4:Y:S01]  /*47b0*/  LDCU.64 UR6, c[0x0][0x3c0] ;  /* 0x00007800ff0677ac */ /* 0x000f220008000a00 */
[----:B------:R-:W-:Y:S05]  /*47c0*/  BRA `(.L_x_567) ;  /* 0x00000000005c7947 */ /* 0x000fea0003800000 */
.L_x_569:
        /* <DEDUP_REMOVED lines=23> */
.L_x_567:
[----:B------:R-:W-:Y:S04]  /*4940*/  DEPBAR.LE SB0, 0x0 ;  /* 0x000080000000791a */ /* 0x000fe80000000000 */
[----:B------:R-:W-:Y:S01]  /*4950*/  BAR.SYNC.DEFER_BLOCKING 0x0 ;  /* 0x0000000000007b1d */ /* 0x000fe20000010000 */
[C---:B----4-:R-:W-:Y:S04]  /*4960*/  IMAD.WIDE.U32 R170, R252.reuse, UR6, RZ ;  /* 0x00000006fcaa7c25 */ /* 0x050fe8000f8e00ff */
[----:B------:R-:W-:Y:S01]  /*4970*/  IMAD R0, R252, UR7, R171 ;  /* 0x00000007fc007c24 */ /* 0x000fe2000f8e02ab */
        /* <DEDUP_REMOVED lines=17> */
[----:B--2---:R-:W2:Y:S08]  /*4a90*/  LDSM.16.M88.4 R176, [R231+0x6000] ;  /* 0x00600000e7b0783b */ /* 0x004eb00000000200 */
[----:B------:R-:W5:Y:S08]  /*4aa0*/  LDSM.16.M88.4 R180, [R232+0x1000] ;  /* 0x00100000e8b4783b */ /* 0x000f700000000200 */
[----:B------:R-:W3:Y:S08]  /*4ab0*/  LDSM.16.M88.4 R184, [R231+0x6400] ;  /* 0x00640000e7b8783b */ /* 0x000ef00000000200 */
[----:B------:R-:W0:Y:S08]  /*4ac0*/  LDGDEPBAR ;  /* 0x00000000000079af */ /* 0x000e300000000000 */
[----:B------:R-:W1:Y:S08]  /*4ad0*/  LDSM.16.M88.4 R188, [R231+0x6800] ;  /* 0x00680000e7bc783b */ /* 0x000e700000000200 */
[----:B------:R-:W4:Y:S01]  /*4ae0*/  LDSM.16.M88.4 R192, [R231+0x6c00] ;  /* 0x006c0000e7c0783b */ /* 0x000f220000000200 */
[-C--:B--2---:R-:W-:Y:S07]  /*4af0*/  HMMA.16816.F32.BF16 R4, R172, R176.reuse, RZ ;  /* 0x000000b0ac04723c */ /* 0x084fee00000418ff */
[----:B------:R-:W-:Y:S01]  /*4b00*/  LDSM.16.M88.4 R196, [R230] ;  /* 0x00000000e6c4783b */ /* 0x000fe20000000200 */
[C---:B-----5:R-:W-:Y:S07]  /*4b10*/  HMMA.16816.F32.BF16 R8, R180.reuse, R176, RZ ;  /* 0x000000b0b408723c */ /* 0x060fee00000418ff */
[----:B------:R-:W-:Y:S01]  /*4b20*/  LDSM.16.M88.4 R200, [R230+0x1000] ;  /* 0x00100000e6c8783b */ /* 0x000fe20000000200 */
[-C--:B------:R-:W-:Y:S07]  /*4b30*/  HMMA.16816.F32.BF16 R12, R180, R178.reuse, RZ ;  /* 0x000000b2b40c723c */ /* 0x080fee00000418ff */
[----:B------:R-:W-:Y:S01]  /*4b40*/  LDSM.16.M88.4 R204, [R228+0x6400] ;  /* 0x00640000e4cc783b */ /* 0x000fe20000000200 */
[C---:B------:R-:W-:Y:S07]  /*4b50*/  HMMA.16816.F32.BF16 R16, R172.reuse, R178, RZ ;  /* 0x000000b2ac10723c */ /* 0x040fee00000418ff */
[----:B------:R-:W2:Y:S01]  /*4b60*/  LDSM.16.M88.4 R176, [R228+0x6000] ;  /* 0x00600000e4b0783b */ /* 0x000ea20000000200 */
[-C--:B---3--:R-:W-:Y:S07]  /*4b70*/  HMMA.16816.F32.BF16 R20, R172, R184.reuse, RZ ;  /* 0x000000b8ac14723c */ /* 0x088fee00000418ff */
[----:B------:R-:W3:Y:S01]  /*4b80*/  LDSM.16.M88.4 R208, [R228+0x6800] ;  /* 0x00680000e4d0783b */ /* 0x000ee20000000200 */
[C---:B------:R-:W-:Y:S07]  /*4b90*/  HMMA.16816.F32.BF16 R24, R180.reuse, R184, RZ ;  /* 0x000000b8b418723c */ /* 0x040fee00000418ff */
[----:B------:R-:W-:Y:S01]  /*4ba0*/  LDSM.16.M88.4 R212, [R232+0x2000] ;  /* 0x00200000e8d4783b */ /* 0x000fe20000000200 */
[-C--:B------:R-:W-:Y:S07]  /*4bb0*/  HMMA.16816.F32.BF16 R28, R180, R186.reuse, RZ ;  /* 0x000000bab41c723c */ /* 0x080fee00000418ff */
[----:B------:R-:W-:Y:S01]  /*4bc0*/  LDSM.16.M88.4 R216, [R231+0x7000] ;  /* 0x00700000e7d8783b */ /* 0x000fe20000000200 */
[C---:B------:R-:W-:Y:S07]  /*4bd0*/  HMMA.16816.F32.BF16 R32, R172.reuse, R186, RZ ;  /* 0x000000baac20723c */ /* 0x040fee00000418ff */
[----:B------:R-:W5:Y:S01]  /*4be0*/  LDSM.16.M88.4 R184, [R228+0x6c00] ;  /* 0x006c0000e4b8783b */ /* 0x000f620000000200 */
[-C--:B-1----:R-:W-:Y:S07]  /*4bf0*/  HMMA.16816.F32.BF16 R36, R172, R188.reuse, RZ ;  /* 0x000000bcac24723c */ /* 0x082fee00000418ff */
[----:B------:R-:W1:Y:S01]  /*4c00*/  LDSM.16.M88.4 R220, [R232+0x3000] ;  /* 0x00300000e8dc783b */ /* 0x000e620000000200 */
[C---:B------:R-:W-:Y:S07]  /*4c10*/  HMMA.16816.F32.BF16 R40, R180.reuse, R188, RZ ;  /* 0x000000bcb428723c */ /* 0x040fee00000418ff */
[----:B------:R-:W1:Y:S01]  /*4c20*/  LDSM.16.M88.4 R224, [R231+0x7400] ;  /* 0x00740000e7e0783b */ /* 0x000e620000000200 */
[-C--:B------:R-:W-:Y:S08]  /*4c30*/  HMMA.16816.F32.BF16 R44, R180, R190.reuse, RZ ;  /* 0x000000beb42c723c */ /* 0x080ff000000418ff */
[C---:B------:R-:W-:Y:S01]  /*4c40*/  HMMA.16816.F32.BF16 R48, R172.reuse, R190, RZ ;  /* 0x000000beac30723c */ /* 0x040fe200000418ff */
[----:B------:R-:W-:Y:S07]  /*4c50*/  LDSM.16.M88.4 R188, [R230+0x3000] ;  /* 0x00300000e6bc783b */ /* 0x000fee0000000200 */
[-C--:B----4-:R-:W-:Y:S08]  /*4c60*/  HMMA.16816.F32.BF16 R52, R172, R192.reuse, RZ ;  /* 0x000000c0ac34723c */ /* 0x090ff000000418ff */
[C---:B------:R-:W-:Y:S08]  /*4c70*/  HMMA.16816.F32.BF16 R56, R180.reuse, R192, RZ ;  /* 0x000000c0b438723c */ /* 0x040ff000000418ff */
[-C--:B------:R-:W-:Y:S01]  /*4c80*/  HMMA.16816.F32.BF16 R60, R180, R194.reuse, RZ ;  /* 0x000000c2b43c723c */ /* 0x080fe200000418ff */
[----:B------:R-:W-:Y:S07]  /*4c90*/  LDSM.16.M88.4 R180, [R230+0x2000] ;  /* 0x00200000e6b4783b */ /* 0x000fee0000000200 */
[----:B------:R-:W-:Y:S01]  /*4ca0*/  HMMA.16816.F32.BF16 R64, R172, R194, RZ ;  /* 0x000000c2ac40723c */ /* 0x000fe200000418ff */
[----:B------:R-:W4:Y:S07]  /*4cb0*/  LDSM.16.M88.4 R172, [R231+0x7800] ;  /* 0x00780000e7ac783b */ /* 0x000f2e0000000200 */
[-C--:B--2---:R-:W-:Y:S01]  /*4cc0*/  HMMA.16816.F32.BF16 R4, R196, R176.reuse, R4 ;  /* 0x000000b0c404723c */ /* 0x084fe20000041804 */
[----:B------:R-:W-:Y:S07]  /*4cd0*/  LDSM.16.M88.4 R192, [R228+0x7400] ;  /* 0x00740000e4c0783b */ /* 0x000fee0000000200 */
        /* <DEDUP_REMOVED lines=14> */
[-C--:B-----5:R-:W-:Y:S08]  /*4dc0*/  HMMA.16816.F32.BF16 R52, R196, R184.reuse, R52 ;  /* 0x000000b8c434723c */ /* 0x0a0ff00000041834 */
[C---:B------:R-:W-:Y:S08]  /*4dd0*/  HMMA.16816.F32.BF16 R56, R200.reuse, R184, R56 ;  /* 0x000000b8c838723c */ /* 0x040ff00000041838 */
[-C--:B------:R-:W-:Y:S01]  /*4de0*/  HMMA.16816.F32.BF16 R60, R200, R186.reuse, R60 ;  /* 0x000000bac83c723c */ /* 0x080fe2000004183c */
[----:B------:R-:W-:Y:S07]  /*4df0*/  LDSM.16.M88.4 R200, [R231+0x8000] ;  /* 0x00800000e7c8783b */ /* 0x000fee0000000200 */
[----:B------:R-:W-:Y:S01]  /*4e00*/  HMMA.16816.F32.BF16 R64, R196, R186, R64 ;  /* 0x000000bac440723c */ /* 0x000fe20000041840 */
[----:B------:R-:W3:Y:S07]  /*4e10*/  LDSM.16.M88.4 R184, [R228+0x7000] ;  /* 0x00700000e4b8783b */ /* 0x000eee0000000200 */
[-C--:B------:R-:W-:Y:S01]  /*4e20*/  HMMA.16816.F32.BF16 R4, R212, R216.reuse, R4 ;  /* 0x000000d8d404723c */ /* 0x080fe20000041804 */
[----:B------:R-:W5:Y:S07]  /*4e30*/  LDSM.16.M88.4 R196, [R228+0x7800] ;  /* 0x00780000e4c4783b */ /* 0x000f6e0000000200 */
[C---:B-1----:R-:W-:Y:S08]  /*4e40*/  HMMA.16816.F32.BF16 R8, R220.reuse, R216, R8 ;  /* 0x000000d8dc08723c */ /* 0x042ff00000041808 */
        /* <DEDUP_REMOVED lines=14> */
[----:B------:R-:W-:Y:S01]  /*4f30*/  HMMA.16816.F32.BF16 R64, R212, R178, R64 ;  /* 0x000000b2d440723c */ /* 0x000fe20000041840 */
        /* <DEDUP_REMOVED lines=16> */
[----:B------:R-:W-:Y:S07]  /*5040*/  LDSM.16.M88.4 R196, [R230+0x5000] ;  /* 0x00500000e6c4783b */ /* 0x000fee0000000200 */
[-C--:B-1----:R-:W-:Y:S08]  /*5050*/  HMMA.16816.F32.BF16 R52, R180, R172.reuse, R52 ;  /* 0x000000acb434723c */ /* 0x082ff00000041834 */
[C---:B------:R-:W-:Y:S08]  /*5060*/  HMMA.16816.F32.BF16 R56, R188.reuse, R172, R56 ;  /* 0x000000acbc38723c */ /* 0x040ff00000041838 */
[-C--:B------:R-:W-:Y:S01]  /*5070*/  HMMA.16816.F32.BF16 R60, R188, R174.reuse, R60 ;  /* 0x000000aebc3c723c */ /* 0x080fe2000004183c */
[----:B------:R-:W-:Y:S07]  /*5080*/  LDSM.16.M88.4 R188, [R230+0x4000] ;  /* 0x00400000e6bc783b */ /* 0x000fee0000000200 */
[----:B------:R-:W-:Y:S01]  /*5090*/  HMMA.16816.F32.BF16 R64, R180, R174, R64 ;  /* 0x000000aeb440723c */ /* 0x000fe20000041840 */
[----:B------:R-:W1:Y:S07]  /*50a0*/  LDSM.16.M88.4 R172, [R231+0x8800] ;  /* 0x00880000e7ac783b */ /* 0x000e6e0000000200 */
[-C--:B--2---:R-:W-:Y:S01]  /*50b0*/  HMMA.16816.F32.BF16 R4, R176, R200.reuse, R4 ;  /* 0x000000c8b004723c */ /* 0x084fe20000041804 */
[----:B------:R-:W2:Y:S07]  /*50c0*/  LDSM.16.M88.4 R180, [R231+0x8c00] ;  /* 0x008c0000e7b4783b */ /* 0x000eae0000000200 */
[C---:B------:R-:W-:Y:S08]  /*50d0*/  HMMA.16816.F32.BF16 R8, R204.reuse, R200, R8 ;  /* 0x000000c8cc08723c */ /* 0x040ff00000041808 */
[-C--:B------:R-:W-:Y:S08]  /*50e0*/  HMMA.16816.F32.BF16 R12, R204, R202.reuse, R12 ;  /* 0x000000cacc0c723c */ /* 0x080ff0000004180c */
[C---:B------:R-:W-:Y:S01]  /*50f0*/  HMMA.16816.F32.BF16 R16, R176.reuse, R202, R16 ;  /* 0x000000cab010723c */ /* 0x040fe20000041810 */
[----:B------:R-:W4:Y:S01]  /*5100*/  LDSM.16.M88.4 R200, [R228+0x8c00] ;  /* 0x008c0000e4c8783b */ /* 0x000f220000000200 */
[----:B------:R-:W-:Y:S06]  /*5110*/  DEPBAR.LE SB0, 0x0 ;  /* 0x000080000000791a */ /* 0x000fec0000000000 */
[-C--:B---3--:R-:W-:Y:S01]  /*5120*/  HMMA.16816.F32.BF16 R20, R176, R184.reuse, R20 ;  /* 0x000000b8b014723c */ /* 0x088fe20000041814 */
        /* <DEDUP_REMOVED lines=12> */
[-C--:B------:R-:W-:Y:S08]  /*51f0*/  HMMA.16816.F32.BF16 R4, R188, R192.reuse, R4 ;  /* 0x000000c0bc04723c */ /* 0x080ff00000041804 */
        /* <DEDUP_REMOVED lines=26> */
[-C--:B----4-:R-:W-:Y:S08]  /*53a0*/  HMMA.16816.F32.BF16 R52, R188, R200.reuse, R52 ;  /* 0x000000c8bc34723c */ /* 0x090ff00000041834 */
        /* <DEDUP_REMOVED lines=10> */
.L_x_568:
[----:B------:R-:W2:Y:S01]  /*5450*/  LDL.64 R178, [R1+0x18] ;  /* 0x0000180001b27983 */ /* 0x000ea20000100a00 */
[----:B------:R-:W-:Y:S01]  /*5460*/  FMNMX3.FTZ R0, R170, R44, R45, !PT ;  /* 0x0000002caa007276 */ /* 0x000fe2000781002d */
[----:B------:R-:W-:Y:S01]  /*5470*/  IMAD.SHL.U32 R219, R252, 0x2, RZ ;  /* 0x00000002fcdb7824 */ /* 0x000fe200078e00ff */
[----:B------:R-:W-:Y:S01]  /*5480*/  FMNMX3.FTZ R177, R171, R66, R67, !PT ;  /* 0x00000042abb17276 */ /* 0x000fe20007810043 */
[----:B------:R-:W-:Y:S01]  /*5490*/  VIADD R217, R239, 0x76cf5d0a ;  /* 0x76cf5d0aefd97836 */ /* 0x000fe20000000000 */
[----:B------:R-:W-:Y:S01]  /*54a0*/  FMNMX3.FTZ R0, R0, R56, R57, !PT ;  /* 0x0000003800007276 */ /* 0x000fe20007810039 */
[----:B------:R-:W3:Y:S01]  /*54b0*/  LDL.64 R180, [R1+0x28] ;  /* 0x0000280001b47983 */ /* 0x000ee20000100a00 */
[----:B------:R-:W-:Y:S01]  /*54c0*/  FMNMX3.FTZ R170, R165, R10, R11, !PT ;  /* 0x0000000aa5aa7276 */ /* 0x000fe2000781000b */
[C---:B------:R-:W-:Y:S01]  /*54d0*/  VIADD R216, R239.reuse, 0x32370b8f ;  /* 0x32370b8fefd87836 */ /* 0x040fe20000000000 */
[----:B-1----:R-:W-:Y:S01]  /*54e0*/  FMNMX3.FTZ R175, R0, R60, R61, !PT ;  /* 0x0000003c00af7276 */ /* 0x002fe2000781003d */
[C---:B------:R-:W-:Y:S01]  /*54f0*/  VIADD R215, R239.reuse, 0xed9eba14 ;  /* 0xed9eba14efd77836 */ /* 0x040fe20000000000 */
[----:B------:R-:W-:Y:S01]  /*5500*/  FMNMX3.FTZ R170, R170, R14, R15, !PT ;  /* 0x0000000eaaaa7276 */ /* 0x000fe2000781000f */
[----:B------:R-:W4:Y:S01]  /*5510*/  LDL.64 R226, [R1+0x10] ;  /* 0x0000100001e27983 */ /* 0x000f220000100a00 */
[----:B------:R-:W-:Y:S05]  /*5520*/  IADD3 R214, PT, PT, R239, -0x56f99767, RZ ;  /* 0xa9066899efd67810 */ /* 0x000fea0007ffe0ff */
[----:B------:R-:W1:Y:S08]  /*5530*/  SHFL.BFLY PT, R164, R213, 0x2, 0x1f ;  /* 0x0c401f00d5a47f89 */ /* 0x000e7000000e0000 */
[----:B------:R-:W5:Y:S06]  /*5540*/  LDL.64 R224, [R1+0x20] ;  /* 0x0000200001e07983 */ /* 0x000f6c0000100a00 */
[----:B------:R-:W1:Y:S08]  /*5550*/  SHFL.BFLY PT, R2, R177, 0x2, 0x1f ;  /* 0x0c401f00b1027f89 */ /* 0x000e7000000e0000 */
[----:B------:R-:W5:Y:S06]  /*5560*/  LDL.64 R222, [R1+0x8] ;  /* 0x0000080001de7983 */ /* 0x000f6c0000100a00 */
[----:B------:R-:W1:Y:S02]  /*5570*/  SHFL.BFLY PT, R0, R175, 0x2, 0x1f ;  /* 0x0c401f00af007f89 */ /* 0x000e6400000e0000 */
[----:B-1----:R-:W-:Y:S06]  /*5580*/  FMNMX.FTZ R173, R213, R164, !PT ;  /* 0x000000a4d5ad7209 */ /* 0x002fec0007810000 */
[----:B------:R-:W1:Y:S01]  /*5590*/  SHFL.BFLY PT, R164, R173, 0x1, 0x1f ;  /* 0x0c201f00ada47f89 */ /* 0x000e6200000e0000 */
[----:B------:R-:W-:Y:S07]  /*55a0*/  FMNMX.FTZ R168, R177, R2, !PT ;  /* 0x00000002b1a87209 */ /* 0x000fee0007810000 */
[----:B------:R-:W1:Y:S01]  /*55b0*/  SHFL.BFLY PT, R3, R168, 0x1, 0x1f ;  /* 0x0c201f00a8037f89 */ /* 0x000e6200000e0000 */
[----:B------:R-:W-:Y:S07]  /*55c0*/  FMNMX.FTZ R171, R175, R0, !PT ;  /* 0x00000000afab7209 */ /* 0x000fee0007810000 */
[----:B------:R-:W1:Y:S02]  /*55d0*/  SHFL.BFLY PT, R2, R171, 0x1, 0x1f ;  /* 0x0c201f00ab027f89 */ /* 0x000e6400000e0000 */
[----:B-1----:R-:W-:Y:S04]  /*55e0*/  FMNMX.FTZ R164, R173, R164, !PT ;  /* 0x000000a4ada47209 */ /* 0x002fe80007810000 */
[C---:B------:R-:W-:Y:S01]  /*55f0*/  FSETP.NEU.FTZ.AND P0, PT, R164.reuse, -INF , PT ;  /* 0xff800000a400780b */ /* 0x040fe20003f1d000 */
[C---:B------:R-:W-:Y:S01]  /*5600*/  FMUL.FTZ R202, R164.reuse, UR4 ;  /* 0x00000004a4ca7c20 */ /* 0x040fe20008410000 */
[----:B------:R-:W-:Y:S01]  /*5610*/  FADD.FTZ R0, -R164, R169 ;  /* 0x000000a9a4007221 */ /* 0x000fe20000010100 */
[----:B------:R-:W-:Y:S02]  /*5620*/  FMNMX3.FTZ R169, R170, R26, R27, !PT ;  /* 0x0000001aaaa97276 */ /* 0x000fe4000781001b */
[----:B------:R-:W-:Y:S01]  /*5630*/  FMNMX.FTZ R3, R168, R3, !PT ;  /* 0x00000003a8037209 */ /* 0x000fe20007810000 */
[----:B------:R-:W-:Y:S01]  /*5640*/  FMUL.FTZ R168, R0, UR4 ;  /* 0x0000000400a87c20 */ /* 0x000fe20008410000 */
[----:B------:R-:W-:Y:S02]  /*5650*/  FSEL R202, R202, RZ, P0 ;  /* 0x000000ffcaca7208 */ /* 0x000fe40000000000 */
[C---:B------:R-:W-:Y:S01]  /*5660*/  FSETP.NEU.FTZ.AND P0, PT, R3.reuse, -INF , PT ;  /* 0xff8000000300780b */ /* 0x040fe20003f1d000 */
[----:B------:R-:W-:Y:S01]  /*5670*/  FMUL.FTZ R201, R3, UR4 ;  /* 0x0000000403c97c20 */ /* 0x000fe20008410000 */
[----:B------:R-:W-:Y:S01]  /*5680*/  FMNMX3.FTZ R169, R169, R30, R31, !PT ;  /* 0x0000001ea9a97276 */ /* 0x000fe2000781001f */
[----:B------:R-:W-:Y:S01]  /*5690*/  FADD.FTZ R0, -R3, R166 ;  /* 0x000000a603007221 */ /* 0x000fe20000010100 */
[--C-:B------:R-:W-:Y:S01]  /*56a0*/  FFMA.FTZ R184, R16, UR4, -R202.reuse ;  /* 0x0000000410b87c23 */ /* 0x100fe200080108ca */
[--C-:B------:R-:W-:Y:S01]  /*56b0*/  FFMA.FTZ R185, R17, UR4, -R202.reuse ;  /* 0x0000000411b97c23 */ /* 0x100fe200080108ca */
[----:B------:R-:W-:Y:S01]  /*56c0*/  FMNMX.FTZ R2, R171, R2, !PT ;  /* 0x00000002ab027209 */ /* 0x000fe20007810000 */
[--C-:B------:R-:W-:Y:S01]  /*56d0*/  FFMA.FTZ R199, R4, UR4, -R202.reuse ;  /* 0x0000000404c77c23 */ /* 0x100fe200080108ca */
[----:B------:R-:W-:Y:S01]  /*56e0*/  FSEL R201, R201, RZ, P0 ;  /* 0x000000ffc9c97208 */ /* 0x000fe20000000000 */
[----:B------:R-:W-:Y:S01]  /*56f0*/  FFMA.FTZ R193, R5, UR4, -R202 ;  /* 0x0000000405c17c23 */ /* 0x000fe200080108ca */
[C---:B------:R-:W-:Y:S01]  /*5700*/  FSETP.NEU.FTZ.AND P0, PT, R2.reuse, -INF , PT ;  /* 0xff8000000200780b */ /* 0x040fe20003f1d000 */
[----:B------:R-:W-:Y:S01]  /*5710*/  FMUL.FTZ R198, R2, UR4 ;  /* 0x0000000402c67c20 */ /* 0x000fe20008410000 */
[----:B------:R-:W-:Y:S01]  /*5720*/  FMNMX3.FTZ R166, R169, R42, R43, !PT ;  /* 0x0000002aa9a67276 */ /* 0x000fe2000781002b */
[----:B------:R-:W-:Y:S01]  /*5730*/  FMUL.FTZ R169, R0, UR4 ;  /* 0x0000000400a97c20 */ /* 0x000fe20008410000 */
[--C-:B------:R-:W-:Y:S01]  /*5740*/  FFMA.FTZ R194, R6, UR4, -R201.reuse ;  /* 0x0000000406c27c23 */ /* 0x100fe200080108c9 */
[----:B------:R-:W-:Y:S01]  /*5750*/  FFMA.FTZ R195, R7, UR4, -R201 ;  /* 0x0000000407c37c23 */ /* 0x000fe200080108c9 */
[----:B------:R-:W-:Y:S01]  /*5760*/  FSEL R198, R198, RZ, P0 ;  /* 0x000000ffc6c67208 */ /* 0x000fe20000000000 */
[----:B------:R-:W1:Y:S01]  /*5770*/  LDC R6, c[0x0][0x4f8] ;  /* 0x00013e00ff067b82 */ /* 0x000e620000000800 */
[----:B------:R-:W-:Y:S01]  /*5780*/  FMNMX3.FTZ R0, R166, R46, R47, !PT ;  /* 0x0000002ea6007276 */ /* 0x000fe2000781002f */
[----:B------:R-:W-:Y:S01]  /*5790*/  FADD.FTZ R166, -R2, R167 ;  /* 0x000000a702a67221 */ /* 0x000fe20000010100 */
[----:B------:R-:W-:Y:S01]  /*57a0*/  MUFU.EX2 R194, R194 ;  /* 0x000000c200c27308 */ /* 0x000fe20000000800 */
[--C-:B------:R-:W-:Y:S01]  /*57b0*/  FFMA.FTZ R188, R12, UR4, -R198.reuse ;  /* 0x000000040cbc7c23 */ /* 0x100fe200080108c6 */
[----:B------:R-:W-:Y:S01]  /*57c0*/  FMNMX3.FTZ R0, R0, R58, R59, !PT ;  /* 0x0000003a00007276 */ /* 0x000fe2000781003b */
[----:B------:R-:W5:Y:S01]  /*57d0*/  LDL R12, [R1] ;  /* 0x00000000010c7983 */ /* 0x000f620000100800 */
[----:B------:R-:W-:Y:S01]  /*57e0*/  FMUL.FTZ R170, R166, UR4 ;  /* 0x00000004a6aa7c20 */ /* 0x000fe20008410000 */
[--C-:B------:R-:W-:Y:S01]  /*57f0*/  FFMA.FTZ R186, R9, UR4, -R198.reuse ;  /* 0x0000000409ba7c23 */ /* 0x100fe200080108c6 */
[----:B------:R-:W-:Y:S01]  /*5800*/  FMNMX3.FTZ R171, R0, R62, R63, !PT ;  /* 0x0000003e00ab7276 */ /* 0x000fe2000781003f */
[--C-:B------:R-:W-:Y:S03]  /*5810*/  FFMA.FTZ R197, R8, UR4, -R198.reuse ;  /* 0x0000000408c57c23 */ /* 0x100fe600080108c6 */
[----:B------:R1:W1:Y:S01]  /*5820*/  MUFU.EX2 R166, R170 ;  /* 0x000000aa00a67308 */ /* 0x0002620000000800 */
[----:B------:R-:W-:Y:S01]  /*5830*/  FFMA.FTZ R189, R13, UR4, -R198 ;  /* 0x000000040dbd7c23 */ /* 0x000fe200080108c6 */
[--C-:B------:R-:W-:Y:S01]  /*5840*/  FFMA.FTZ R65, R65, UR4, -R202.reuse ;  /* 0x0000000441417c23 */ /* 0x100fe200080108ca */
[----:B------:R-:W1:Y:S01]  /*5850*/  SHFL.BFLY PT, R0, R171, 0x2, 0x1f ;  /* 0x0c401f00ab007f89 */ /* 0x000e6200000e0000 */
[--C-:B------:R-:W-:Y:S01]  /*5860*/  FFMA.FTZ R66, R66, UR4, -R201.reuse ;  /* 0x0000000442427c23 */ /* 0x100fe200080108c9 */
[--C-:B------:R-:W-:Y:S01]  /*5870*/  FFMA.FTZ R67, R67, UR4, -R201.reuse ;  /* 0x0000000443437c23 */ /* 0x100fe200080108c9 */
[--C-:B------:R-:W-:Y:S01]  /*5880*/  FFMA.FTZ R203, R20, UR4, -R202.reuse ;  /* 0x0000000414cb7c23 */ /* 0x100fe200080108ca */
[----:B------:R-:W-:Y:S03]  /*5890*/  FFMA.FTZ R64, R64, UR4, -R202 ;  /* 0x0000000440407c23 */ /* 0x000fe600080108ca */
[----:B------:R-:W-:Y:S01]  /*58a0*/  MUFU.EX2 R195, R195 ;  /* 0x000000c300c37308 */ /* 0x000fe20000000800 */
[--C-:B------:R-:W-:Y:S01]  /*58b0*/  FFMA.FTZ R56, R56, UR4, -R198.reuse ;  /* 0x0000000438387c23 */ /* 0x100fe200080108c6 */
[----:B------:R-:W-:Y:S01]  /*58c0*/  FFMA.FTZ R60, R60, UR4, -R198 ;  /* 0x000000043c3c7c23 */ /* 0x000fe200080108c6 */
[----:B-1----:R-:W-:Y:S07]  /*58d0*/  LOP3.LUT R6, R6, 0xff, RZ, 0xc0, !PT ;  /* 0x000000ff06067812 */ /* 0x002fee00078ec0ff */
[----:B------:R-:W-:Y:S01]  /*58e0*/  MUFU.EX2 R184, R184 ;  /* 0x000000b800b87308 */ /* 0x000fe20000000800 */
[--C-:B------:R-:W-:Y:S01]  /*58f0*/  FFMA.FTZ R170, R18, UR4, -R201.reuse ;  /* 0x0000000412aa7c23 */ /* 0x100fe200080108c9 */
[----:B------:R-:W-:Y:S01]  /*5900*/  LEA R192, R6, R6, 0x10 ;  /* 0x0000000606c07211 */ /* 0x000fe200078e80ff */
[C---:B------:R-:W-:Y:S01]  /*5910*/  FMUL.FTZ R13, R166.reuse, R153 ;  /* 0x00000099a60d7220 */ /* 0x040fe20000410000 */
[C---:B------:R-:W-:Y:S01]  /*5920*/  FMUL.FTZ R72, R166.reuse, R72 ;  /* 0x00000048a6487220 */ /* 0x040fe20000410000 */
[C---:B------:R-:W-:Y:S01]  /*5930*/  FMUL.FTZ R73, R166.reuse, R73 ;  /* 0x00000049a6497220 */ /* 0x040fe20000410000 */
[C---:B------:R-:W-:Y:S01]  /*5940*/  FMUL.FTZ R76, R166.reuse, R76 ;  /* 0x0000004ca64c7220 */ /* 0x040fe20000410000 */
[C---:B------:R-:W-:Y:S03]  /*5950*/  FMUL.FTZ R77, R166.reuse, R77 ;  /* 0x0000004da64d7220 */ /* 0x040fe60000410000 */
[----:B------:R-:W-:Y:S01]  /*5960*/  MUFU.EX2 R185, R185 ;  /* 0x000000b900b97308 */ /* 0x000fe20000000800 */
[C---:B------:R-:W-:Y:S01]  /*5970*/  FMUL.FTZ R88, R166.reuse, R88 ;  /* 0x00000058a6587220 */ /* 0x040fe20000410000 */
[C---:B------:R-:W-:Y:S01]  /*5980*/  FMUL.FTZ R89, R166.reuse, R89 ;  /* 0x00000059a6597220 */ /* 0x040fe20000410000 */
[----:B------:R-:W-:Y:S01]  /*5990*/  FMNMX.FTZ R17, R171, R0, !PT ;  /* 0x00000000ab117209 */ /* 0x000fe20007810000 */
[----:B------:R-:W-:Y:S01]  /*59a0*/  FFMA.FTZ R171, R19, UR4, -R201 ;  /* 0x0000000413ab7c23 */ /* 0x000fe200080108c9 */
[C---:B------:R-:W-:Y:S01]  /*59b0*/  FMUL.FTZ R92, R166.reuse, R92 ;  /* 0x0000005ca65c7220 */ /* 0x040fe20000410000 */
[C---:B------:R-:W-:Y:S01]  /*59c0*/  FMUL.FTZ R93, R166.reuse, R93 ;  /* 0x0000005da65d7220 */ /* 0x040fe20000410000 */
[C---:B------:R-:W-:Y:S01]  /*59d0*/  FMUL.FTZ R104, R166.reuse, R104 ;  /* 0x00000068a6687220 */ /* 0x040fe20000410000 */
[----:B------:R-:W1:Y:S02]  /*59e0*/  SHFL.BFLY PT, R0, R17, 0x1, 0x1f ;  /* 0x0c201f0011007f89 */ /* 0x000e6400000e0000 */
[----:B------:R-:W-:Y:S01]  /*59f0*/  MUFU.EX2 R199, R199 ;  /* 0x000000c700c77308 */ /* 0x000fe20000000800 */
[C---:B------:R-:W-:Y:S01]  /*5a00*/  FMUL.FTZ R105, R166.reuse, R105 ;  /* 0x00000069a6697220 */ /* 0x040fe20000410000 */
[C---:B------:R-:W-:Y:S01]  /*5a10*/  FMUL.FTZ R108, R166.reuse, R108 ;  /* 0x0000006ca66c7220 */ /* 0x040fe20000410000 */
[C---:B------:R-:W-:Y:S01]  /*5a20*/  FMUL.FTZ R109, R166.reuse, R109 ;  /* 0x0000006da66d7220 */ /* 0x040fe20000410000 */
[C---:B------:R-:W-:Y:S01]  /*5a30*/  FMUL.FTZ R116, R166.reuse, R116 ;  /* 0x00000074a6747220 */ /* 0x040fe20000410000 */
[C---:B------:R-:W-:Y:S01]  /*5a40*/  FMUL.FTZ R117, R166.reuse, R117 ;  /* 0x00000075a6757220 */ /* 0x040fe20000410000 */
[C---:B------:R-:W-:Y:S01]  /*5a50*/  FMUL.FTZ R124, R166.reuse, R124 ;  /* 0x0000007ca67c7220 */ /* 0x040fe20000410000 */
[----:B------:R-:W-:Y:S03]  /*5a60*/  FMUL.FTZ R125, R166, R125 ;  /* 0x0000007da67d7220 */ /* 0x000fe60000410000 */
[----:B------:R-:W-:Y:S10]  /*5a70*/  MUFU.EX2 R193, R193 ;  /* 0x000000c100c17308 */ /* 0x000ff40000000800 */
[----:B------:R-:W-:Y:S01]  /*5a80*/  MUFU.EX2 R170, R170 ;  /* 0x000000aa00aa7308 */ /* 0x000fe20000000800 */
[----:B-1----:R-:W-:Y:S09]  /*5a90*/  FMNMX.FTZ R0, R17, R0, !PT ;  /* 0x0000000011007209 */ /* 0x002ff20007810000 */
[----:B------:R-:W1:Y:S01]  /*5aa0*/  MUFU.EX2 R171, R171 ;  /* 0x000000ab00ab7308 */ /* 0x000e620000000800 */
[C---:B------:R-:W-:Y:S01]  /*5ab0*/  FSETP.NEU.FTZ.AND P0, PT, R0.reuse, -INF , PT ;  /* 0xff8000000000780b */ /* 0x040fe20003f1d000 */
[----:B------:R-:W-:Y:S08]  /*5ac0*/  FMUL.FTZ R200, R0, UR4 ;  /* 0x0000000400c87c20 */ /* 0x000ff00008410000 */
[----:B------:R-:W-:Y:S01]  /*5ad0*/  MUFU.EX2 R197, R197 ;  /* 0x000000c500c57308 */ /* 0x000fe20000000800 */
[----:B------:R-:W-:Y:S02]  /*5ae0*/  FSEL R200, R200, RZ, P0 ;  /* 0x000000ffc8c87208 */ /* 0x000fe40000000000 */
[----:B------:R-:W-:Y:S03]  /*5af0*/  LOP3.LUT P0, RZ, R243, 0x4, RZ, 0xc0, !PT ;  /* 0x00000004f3ff7812 */ /* 0x000fe6000780c0ff */
[--C-:B------:R-:W-:Y:S01]  /*5b00*/  FFMA.FTZ R196, R10, UR4, -R200.reuse ;  /* 0x000000040ac47c23 */ /* 0x100fe200080108c8 */
[--C-:B------:R-:W-:Y:S03]  /*5b10*/  FFMA.FTZ R187, R11, UR4, -R200.reuse ;  /* 0x000000040bbb7c23 */ /* 0x100fe600080108c8 */
[----:B------:R-:W-:Y:S01]  /*5b20*/  MUFU.EX2 R186, R186 ;  /* 0x000000ba00ba7308 */ /* 0x000fe20000000800 */
[--C-:B------:R-:W-:Y:S01]  /*5b30*/  FFMA.FTZ R190, R14, UR4, -R200.reuse ;  /* 0x000000040ebe7c23 */ /* 0x100fe200080108c8 */
[--C-:B------:R-:W-:Y:S01]  /*5b40*/  FFMA.FTZ R191, R15, UR4, -R200.reuse ;  /* 0x000000040fbf7c23 */ /* 0x100fe200080108c8 */
[----:B-1----:R-:W-:Y:S01]  /*5b50*/  F2FP.BF16.F32.PACK_AB R6, R171, R170 ;  /* 0x000000aaab06723e */ /* 0x002fe200000010ff */
[--C-:B------:R-:W-:Y:S01]  /*5b60*/  FFMA.FTZ R218, R42, UR4, -R200.reuse ;  /* 0x000000042ada7c23 */ /* 0x100fe200080108c8 */
[----:B------:R-:W-:Y:S05]  /*5b70*/  FFMA.FTZ R62, R62, UR4, -R200 ;  /* 0x000000043e3e7c23 */ /* 0x000fea00080108c8 */
[----:B------:R-:W-:Y:S10]  /*5b80*/  MUFU.EX2 R196, R196 ;  /* 0x000000c400c47308 */ /* 0x000ff40000000800 */
[----:B------:R-:W-:Y:S10]  /*5b90*/  MUFU.EX2 R187, R187 ;  /* 0x000000bb00bb7308 */ /* 0x000ff40000000800 */
[----:B------:R1:W1:Y:S10]  /*5ba0*/  MUFU.EX2 R167, R169 ;  /* 0x000000a900a77308 */ /* 0x0002740000000800 */
[----:B------:R-:W2:Y:S10]  /*5bb0*/  MUFU.EX2 R168, R168 ;  /* 0x000000a800a87308 */ /* 0x000eb40000000800 */
[----:B------:R-:W-:Y:S01]  /*5bc0*/  MUFU.EX2 R188, R188 ;  /* 0x000000bc00bc7308 */ /* 0x000fe20000000800 */
[----:B-1----:R-:W-:Y:S01]  /*5bd0*/  MOV R169, R244 ;  /* 0x000000f400a97202 */ /* 0x002fe20000000f00 */
[C---:B------:R-:W-:Y:S01]  /*5be0*/  FMUL.FTZ R70, R167.reuse, R70 ;  /* 0x00000046a7467220 */ /* 0x040fe20000410000 */
[C---:B------:R-:W-:Y:S01]  /*5bf0*/  FMUL.FTZ R71, R167.reuse, R71 ;  /* 0x00000047a7477220 */ /* 0x040fe20000410000 */
[C---:B------:R-:W-:Y:S01]  /*5c00*/  FMUL.FTZ R82, R167.reuse, R82 ;  /* 0x00000052a7527220 */ /* 0x040fe20000410000 */
[C---:B------:R-:W-:Y:S01]  /*5c10*/  FMUL.FTZ R83, R167.reuse, R83 ;  /* 0x00000053a7537220 */ /* 0x040fe20000410000 */
[C---:B------:R-:W-:Y:S01]  /*5c20*/  FMUL.FTZ R86, R167.reuse, R86 ;  /* 0x00000056a7567220 */ /* 0x040fe20000410000 */
[C---:B------:R-:W-:Y:S03]  /*5c30*/  FMUL.FTZ R87, R167.reuse, R87 ;  /* 0x00000057a7577220 */ /* 0x040fe60000410000 */
[----:B------:R-:W-:Y:S01]  /*5c40*/  MUFU.EX2 R189, R189 ;  /* 0x000000bd00bd7308 */ /* 0x000fe20000000800 */
[C---:B--2---:R-:W-:Y:S01]  /*5c50*/  FMUL.FTZ R68, R168.reuse, R68 ;  /* 0x00000044a8447220 */ /* 0x044fe20000410000 */
        /* <DEDUP_REMOVED lines=25> */
[----:B------:R-:W-:Y:S01]  /*5df0*/  FMUL.FTZ R121, R168, R121 ;  /* 0x00000079a8797220 */ /* 0x000fe20000410000 */
[C---:B------:R-:W-:Y:S01]  /*5e00*/  FMUL.FTZ R122, R167.reuse, R122 ;  /* 0x0000007aa77a7220 */ /* 0x040fe20000410000 */
[----:B------:R-:W-:Y:S05]  /*5e10*/  FMUL.FTZ R123, R167, R123 ;  /* 0x0000007ba77b7220 */ /* 0x000fea0000410000 */
[----:B------:R-:W-:Y:S10]  /*5e20*/  MUFU.EX2 R65, R65 ;  /* 0x0000004100417308 */ /* 0x000ff40000000800 */
[----:B------:R-:W-:Y:S10]  /*5e30*/  MUFU.EX2 R66, R66 ;  /* 0x0000004200427308 */ /* 0x000ff40000000800 */
[----:B------:R-:W-:Y:S10]  /*5e40*/  MUFU.EX2 R64, R64 ;  /* 0x0000004000407308 */ /* 0x000ff40000000800 */
[----:B------:R-:W-:Y:S10]  /*5e50*/  MUFU.EX2 R60, R60 ;  /* 0x0000003c003c7308 */ /* 0x000ff40000000800 */
[----:B------:R-:W-:Y:S01]  /*5e60*/  MUFU.EX2 R203, R203 ;  /* 0x000000cb00cb7308 */ /* 0x000fe20000000800 */
[C---:B------:R-:W-:Y:S01]  /*5e70*/  LOP3.LUT R212, R219.reuse, R179, R239, 0x96, !PT ;  /* 0x000000b3dbd47212 */ /* 0x040fe200078e96ef */
[----:B------:R-:W-:Y:S04]  /*5e80*/  VIADD R219, R219, 0x1 ;  /* 0x00000001dbdb7836 */ /* 0x000fe80000000000 */
[----:B------:R-:W-:Y:S04]  /*5e90*/  IMAD.WIDE.U32 R212, R212, -0x326172a9, RZ ;  /* 0xcd9e8d57d4d47825 */ /* 0x000fe800078e00ff */
[----:B------:R-:W-:Y:S01]  /*5ea0*/  MUFU.EX2 R218, R218 ;  /* 0x000000da00da7308 */ /* 0x000fe20000000800 */
[C---:B------:R-:W-:Y:S02]  /*5eb0*/  LOP3.LUT R173, R213.reuse, R248, RZ, 0x3c, !PT ;  /* 0x000000f8d5ad7212 */ /* 0x040fe400078e3cff */
[C---:B------:R-:W-:Y:S01]  /*5ec0*/  LOP3.LUT R220, R212.reuse, R247, RZ, 0x3c, !PT ;  /* 0x000000f7d4dc7212 */ /* 0x040fe200078e3cff */
[----:B----4-:R-:W2:Y:S01]  /*5ed0*/  LDL.LU R227, [R1+0x38] ;  /* 0x0000380001e37983 */ /* 0x010ea20000300800 */
[----:B------:R-:W-:Y:S01]  /*5ee0*/  LOP3.LUT R172, R213, R246, RZ, 0x3c, !PT ;  /* 0x000000f6d5ac7212 */ /* 0x000fe200078e3cff */
[----:B------:R-:W-:Y:S01]  /*5ef0*/  IMAD.WIDE.U32 R210, R173, -0x2daee0ad, RZ ;  /* 0xd2511f53add27825 */ /* 0x000fe200078e00ff */
[----:B------:R-:W-:Y:S03]  /*5f00*/  LOP3.LUT R212, R212, R245, RZ, 0x3c, !PT ;  /* 0x000000f5d4d47212 */ /* 0x000fe600078e3cff */
[----:B------:R-:W-:Y:S01]  /*5f10*/  MUFU.EX2 R56, R56 ;  /* 0x0000003800387308 */ /* 0x000fe20000000800 */
[----:B------:R-:W-:Y:S01]  /*5f20*/  IMAD.WIDE.U32 R220, R220, -0x2daee0ad, RZ ;  /* 0xd2511f53dcdc7825 */ /* 0x000fe200078e00ff */
[-C--:B---3--:R-:W-:Y:S03]  /*5f30*/  LOP3.LUT R16, R180, R217.reuse, R211, 0x96, !PT ;  /* 0x000000d9b4107212 */ /* 0x088fe600078e96d3 */
[----:B-----5:R-:W-:Y:S01]  /*5f40*/  FFMA.FTZ R225, R57, UR4, -R198 ;  /* 0x0000000439e17c23 */ /* 0x020fe200080108c6 */
[----:B------:R-:W-:Y:S01]  /*5f50*/  IMAD.WIDE.U32 R172, R172, -0x2daee0ad, RZ ;  /* 0xd2511f53acac7825 */ /* 0x000fe200078e00ff */
[----:B------:R-:W-:Y:S03]  /*5f60*/  LOP3.LUT R210, R216, R210, R221, 0x96, !PT ;  /* 0x000000d2d8d27212 */ /* 0x000fe600078e96dd */
[----:B------:R-:W-:Y:S01]  /*5f70*/  IMAD.WIDE.U32 R212, R212, -0x2daee0ad, RZ ;  /* 0xd2511f53d4d47825 */ /* 0x000fe200078e00ff */
[----:B------:R-:W-:Y:S01]  /*5f80*/  LOP3.LUT R18, R226, R217, R173, 0x96, !PT ;  /* 0x000000d9e2127212 */ /* 0x000fe200078e96ad */
[----:B------:R-:W-:Y:S02]  /*5f90*/  MUFU.EX2 R225, R225 ;  /* 0x000000e100e17308 */ /* 0x000fe40000000800 */
[----:B------:R-:W-:Y:S01]  /*5fa0*/  IMAD.WIDE.U32 R208, R16, -0x326172a9, RZ ;  /* 0xcd9e8d5710d07825 */ /* 0x000fe200078e00ff */
[----:B------:R-:W-:Y:S03]  /*5fb0*/  LOP3.LUT R206, R216, R172, R213, 0x96, !PT ;  /* 0x000000acd8ce7212 */ /* 0x000fe600078e96d5 */
[----:B------:R-:W-:Y:S01]  /*5fc0*/  FFMA.FTZ R223, R52, UR4, -R202 ;  /* 0x0000000434df7c23 */ /* 0x000fe200080108ca */
[----:B------:R-:W-:Y:S01]  /*5fd0*/  IMAD.WIDE.U32 R210, R210, -0x326172a9, RZ ;  /* 0xcd9e8d57d2d27825 */ /* 0x000fe200078e00ff */
[----:B------:R-:W-:Y:S03]  /*5fe0*/  LOP3.LUT R16, R224, R242, R209, 0x96, !PT ;  /* 0x000000f2e0107212 */ /* 0x000fe600078e96d1 */
[----:B------:R-:W-:Y:S01]  /*5ff0*/  IMAD.WIDE.U32 R206, R206, -0x326172a9, RZ ;  /* 0xcd9e8d57cece7825 */ /* 0x000fe200078e00ff */
[C---:B------:R-:W-:Y:S01]  /*6000*/  LOP3.LUT R208, R241.reuse, R208, R211, 0x96, !PT ;  /* 0x000000d0f1d07212 */ /* 0x040fe200078e96d3 */
[----:B------:R-:W-:Y:S02]  /*6010*/  MUFU.EX2 R223, R223 ;  /* 0x000000df00df7308 */ /* 0x000fe40000000800 */
[----:B------:R-:W-:Y:S04]  /*6020*/  IMAD.WIDE.U32 R204, R18, -0x326172a9, RZ ;  /* 0xcd9e8d5712cc7825 */ /* 0x000fe800078e00ff */
[----:B------:R-:W-:Y:S01]  /*6030*/  IMAD.WIDE.U32 R208, R208, -0x2daee0ad, RZ ;  /* 0xd2511f53d0d07825 */ /* 0x000fe200078e00ff */
[----:B------:R-:W-:Y:S03]  /*6040*/  LOP3.LUT R204, R241, R204, R207, 0x96, !PT ;  /* 0x000000ccf1cc7212 */ /* 0x000fe600078e96cf */
[----:B------:R-:W-:Y:S01]  /*6050*/  FFMA.FTZ R207, R28, UR4, -R198 ;  /* 0x000000041ccf7c23 */ /* 0x000fe200080108c6 */
[----:B------:R-:W-:Y:S01]  /*6060*/  IMAD.WIDE.U32 R18, R16, -0x2daee0ad, RZ ;  /* 0xd2511f5310127825 */ /* 0x000fe200078e00ff */
[----:B------:R-:W-:Y:S03]  /*6070*/  LOP3.LUT R16, R222, R242, R205, 0x96, !PT ;  /* 0x000000f2de107212 */ /* 0x000fe600078e96cd */
[----:B------:R-:W-:Y:S01]  /*6080*/  IMAD.WIDE.U32 R204, R204, -0x2daee0ad, RZ ;  /* 0xd2511f53cccc7825 */ /* 0x000fe200078e00ff */
[----:B------:R-:W-:Y:S01]  /*6090*/  LOP3.LUT R4, R214, R18, R209, 0x96, !PT ;  /* 0x00000012d6047212 */ /* 0x000fe200078e96d1 */
[----:B------:R-:W-:Y:S01]  /*60a0*/  MUFU.EX2 R207, R207 ;  /* 0x000000cf00cf7308 */ /* 0x000fe20000000800 */
[----:B------:R-:W-:Y:S01]  /*60b0*/  LOP3.LUT R220, R215, R220, R19, 0x96, !PT ;  /* 0x000000dcd7dc7212 */ /* 0x000fe200078e9613 */
[----:B------:R-:W-:Y:S04]  /*60c0*/  IMAD.WIDE.U32 R172, R16, -0x2daee0ad, RZ ;  /* 0xd2511f5310ac7825 */ /* 0x000fe800078e00ff */
[----:B------:R-:W-:Y:S01]  /*60d0*/  FFMA.FTZ R209, R30, UR4, -R200 ;  /* 0x000000041ed17c23 */ /* 0x000fe200080108c8 */
[----:B------:R-:W-:Y:S01]  /*60e0*/  FMUL.FTZ R30, R167, R138 ;  /* 0x0000008aa71e7220 */ /* 0x000fe20000410000 */
[----:B------:R-:W-:Y:S01]  /*60f0*/  IMAD.WIDE.U32 R176, R4, -0x326172a9, RZ ;  /* 0xcd9e8d5704b07825 */ /* 0x000fe200078e00ff */
[----:B------:R-:W-:Y:S02]  /*6100*/  LOP3.LUT R16, R214, R172, R205, 0x96, !PT ;  /* 0x000000acd6107212 */ /* 0x000fe400078e96cd */
[----:B------:R-:W-:Y:S01]  /*6110*/  LOP3.LUT R212, R215, R212, R173, 0x96, !PT ;  /* 0x000000d4d7d47212 */ /* 0x000fe200078e96ad */
[----:B------:R-:W-:Y:S01]  /*6120*/  IMAD.WIDE.U32 R220, R220, -0x326172a9, RZ ;  /* 0xcd9e8d57dcdc7825 */ /* 0x000fe200078e00ff */
[C---:B------:R-:W-:Y:S01]  /*6130*/  PRMT R18, R176.reuse, 0x7773, RZ ;  /* 0x00007773b0127816 */ /* 0x040fe200000000ff */
[----:B------:R-:W-:Y:S01]  /*6140*/  MUFU.EX2 R209, R209 ;  /* 0x000000d100d17308 */ /* 0x000fe20000000800 */
[----:B------:R-:W-:Y:S01]  /*6150*/  PRMT R175, R176, 0x7772, RZ ;  /* 0x00007772b0af7816 */ /* 0x000fe200000000ff */
[----:B------:R-:W-:Y:S01]  /*6160*/  IMAD.MOV.U32 R172, RZ, RZ, R176 ;  /* 0x000000ffffac7224 */ /* 0x000fe200078e00b0 */
[----:B------:R-:W-:Y:S01]  /*6170*/  LOP3.LUT R4, R240, R220, R177, 0x96, !PT ;  /* 0x000000dcf0047212 */ /* 0x000fe200078e96b1 */
[----:B------:R-:W-:Y:S01]  /*6180*/  IMAD.WIDE.U32 R212, R212, -0x326172a9, RZ ;  /* 0xcd9e8d57d4d47825 */ /* 0x000fe200078e00ff */
[----:B------:R-:W-:Y:S02]  /*6190*/  PRMT R5, R176, 0x7771, RZ ;  /* 0x00007771b0057816 */ /* 0x000fe400000000ff */
[----:B------:R-:W-:Y:S01]  /*61a0*/  PRMT R175, R175, 0x5410, R18 ;  /* 0x00005410afaf7816 */ /* 0x000fe20000000012 */
[----:B------:R-:W-:Y:S01]  /*61b0*/  IMAD.WIDE.U32 R176, R16, -0x326172a9, RZ ;  /* 0xcd9e8d5710b07825 */ /* 0x000fe200078e00ff */
[C---:B------:R-:W-:Y:S02]  /*61c0*/  LOP3.LUT R18, R4.reuse, 0xffff, RZ, 0xc0, !PT ;  /* 0x0000ffff04127812 */ /* 0x040fe400078ec0ff */
[----:B------:R-:W-:Y:S01]  /*61d0*/  LOP3.LUT R19, R4, 0xff, RZ, 0xc0, !PT ;  /* 0x000000ff04137812 */ /* 0x000fe200078ec0ff */
[----:B------:R-:W-:Y:S01]  /*61e0*/  FFMA.FTZ R205, R22, UR4, -R201 ;  /* 0x0000000416cd7c23 */ /* 0x000fe200080108c9 */
[----:B------:R-:W-:Y:S02]  /*61f0*/  MOV R174, R176 ;  /* 0x000000b000ae7202 */ /* 0x000fe40000000f00 */
[----:B------:R-:W-:Y:S02]  /*6200*/  PRMT R16, R176, 0x7771, RZ ;  /* 0x00007771b0107816 */ /* 0x000fe400000000ff */
[----:B------:R-:W-:Y:S01]  /*6210*/  LOP3.LUT R9, R174, 0xff, RZ, 0xc0, !PT ;  /* 0x000000ffae097812 */ /* 0x000fe200078ec0ff */
[----:B------:R-:W-:Y:S01]  /*6220*/  MUFU.EX2 R205, R205 ;  /* 0x000000cd00cd7308 */ /* 0x000fe20000000800 */
[----:B------:R-:W-:Y:S02]  /*6230*/  LOP3.LUT R7, R240, R212, R177, 0x96, !PT ;  /* 0x000000d4f0077212 */ /* 0x000fe400078e96b1 */
[--C-:B------:R-:W-:Y:S02]  /*6240*/  PRMT R9, R9, 0x5410, R16.reuse ;  /* 0x0000541009097816 */ /* 0x100fe40000000010 */
[C---:B------:R-:W-:Y:S02]  /*6250*/  PRMT R17, R176.reuse, 0x7773, RZ ;  /* 0x00007773b0117816 */ /* 0x040fe400000000ff */
[----:B------:R-:W-:Y:S02]  /*6260*/  PRMT R8, R176, 0x7772, RZ ;  /* 0x00007772b0087816 */ /* 0x000fe400000000ff */
[----:B------:R-:W-:Y:S02]  /*6270*/  PRMT R16, R4, 0x7632, R16 ;  /* 0x0000763204107816 */ /* 0x000fe40000000010 */
[----:B------:R-:W-:Y:S02]  /*6280*/  SHF.R.U32.HI R18, RZ, 0x8, R18 ;  /* 0x00000008ff127819 */ /* 0x000fe40000011612 */
[----:B------:R-:W-:Y:S02]  /*6290*/  PRMT R10, R7, 0x7632, R10 ;  /* 0x00007632070a7816 */ /* 0x000fe4000000000a */
[----:B------:R-:W-:Y:S02]  /*62a0*/  LOP3.LUT R16, R16, 0xff, RZ, 0xc0, !PT ;  /* 0x000000ff10107812 */ /* 0x000fe400078ec0ff */
[----:B------:R-:W-:Y:S02]  /*62b0*/  PRMT R8, R8, 0x5410, R17 ;  /* 0x0000541008087816 */ /* 0x000fe40000000011 */
[----:B------:R-:W-:Y:S02]  /*62c0*/  SHF.R.U32.HI R173, RZ, 0x18, R4 ;  /* 0x00000018ffad7819 */ /* 0x000fe40000011604 */
[----:B------:R-:W-:Y:S01]  /*62d0*/  PRMT R17, R19, 0x5410, R18 ;  /* 0x0000541013117816 */ /* 0x000fe20000000012 */
[----:B------:R-:W-:Y:S01]  /*62e0*/  IMAD.MOV.U32 R19, RZ, RZ, R181 ;  /* 0x000000ffff137224 */ /* 0x000fe200078e00b5 */
[C---:B------:R-:W-:Y:S01]  /*62f0*/  LOP3.LUT R11, R7.reuse, 0xffff, RZ, 0xc0, !PT ;  /* 0x0000ffff070b7812 */ /* 0x040fe200078ec0ff */
[----:B------:R-:W-:Y:S01]  /*6300*/  IMAD.MOV.U32 R18, RZ, RZ, R180 ;  /* 0x000000ffff127224 */ /* 0x000fe200078e00b4 */
[----:B------:R-:W-:Y:S01]  /*6310*/  LOP3.LUT R10, R10, 0xff, RZ, 0xc0, !PT ;  /* 0x000000ff0a0a7812 */ /* 0x000fe200078ec0ff */
[----:B------:R-:W-:Y:S01]  /*6320*/  @P0 VIADD R169, R12, 0xffffffe0 ;  /* 0xffffffe00ca90836 */ /* 0x000fe20000000000 */
[----:B------:R-:W-:Y:S01]  /*6330*/  SHF.R.U32.HI R181, RZ, 0x18, R7 ;  /* 0x00000018ffb57819 */ /* 0x000fe20000011607 */
[----:B------:R-:W-:Y:S01]  /*6340*/  FMUL.FTZ R12, R166, R152 ;  /* 0x00000098a60c7220 */ /* 0x000fe20000410000 */
[----:B------:R-:W-:Y:S01]  /*6350*/  PRMT R173, R16, 0x5410, R173 ;  /* 0x0000541010ad7816 */ /* 0x000fe200000000ad */
[----:B------:R-:W-:Y:S01]  /*6360*/  FMUL.FTZ R16, R168, R148 ;  /* 0x00000094a8107220 */ /* 0x000fe20000410000 */
[----:B------:R-:W-:Y:S02]  /*6370*/  LOP3.LUT R4, R7, 0xff, RZ, 0xc0, !PT ;  /* 0x000000ff07047812 */ /* 0x000fe400078ec0ff */
[----:B------:R-:W-:Y:S01]  /*6380*/  SHF.R.U32.HI R7, RZ, 0x8, R11 ;  /* 0x00000008ff077819 */ /* 0x000fe2000001160b */
[----:B------:R-:W-:Y:S01]  /*6390*/  IMAD.MOV.U32 R11, RZ, RZ, R179 ;  /* 0x000000ffff0b7224 */ /* 0x000fe200078e00b3 */
[----:B------:R-:W-:Y:S01]  /*63a0*/  PRMT R181, R10, 0x5410, R181 ;  /* 0x000054100ab57816 */ /* 0x000fe200000000b5 */
[----:B------:R-:W-:Y:S01]  /*63b0*/  IMAD.MOV.U32 R10, RZ, RZ, R178 ;  /* 0x000000ffff0a7224 */ /* 0x000fe200078e00b2 */
[----:B------:R-:W-:Y:S01]  /*63c0*/  PRMT R7, R4, 0x5410, R7 ;  /* 0x0000541004077816 */ /* 0x000fe20000000007 */
[----:B------:R-:W1:Y:S01]  /*63d0*/  LDSM.16.MT88.4 R176, [R229+0x9000] ;  /* 0x00900000e5b0783b */ /* 0x000e620000004200 */
[--C-:B------:R-:W-:Y:S02]  /*63e0*/  HSET2.LE.AND R173, R173, R192.reuse, PT ;  /* 0x000000c0adad7233 */ /* 0x100fe40003803000 */
[----:B------:R-:W-:Y:S02]  /*63f0*/  F2FP.BF16.F32.PACK_AB R4, R195, R194 ;  /* 0x000000c2c304723e */ /* 0x000fe400000010ff */
[----:B------:R-:W-:Y:S02]  /*6400*/  LOP3.LUT R172, R172, 0xff, RZ, 0xc0, !PT ;  /* 0x000000ffacac7812 */ /* 0x000fe400078ec0ff */
[----:B------:R-:W-:Y:S01]  /*6410*/  LOP3.LUT R173, R4, R173, RZ, 0xc0, !PT ;  /* 0x000000ad04ad7212 */ /* 0x000fe200078ec0ff */
[----:B------:R-:W-:Y:S01]  /*6420*/  FADD.FTZ R4, -R0, R165 ;  /* 0x000000a500047221 */ /* 0x000fe20000010100 */
[--C-:B------:R-:W-:Y:S02]  /*6430*/  HSET2.LE.AND R180, R7, R192.reuse, PT ;  /* 0x000000c007b47233 */ /* 0x100fe40003803000 */
[----:B------:R-:W-:Y:S01]  /*6440*/  PRMT R5, R172, 0x5410, R5 ;  /* 0x00005410ac057816 */ /* 0x000fe20000000005 */
[----:B------:R-:W-:Y:S01]  /*6450*/  FMUL.FTZ R7, R4, UR4 ;  /* 0x0000000404077c20 */ /* 0x000fe20008410000 */
[--C-:B------:R-:W-:Y:S01]  /*6460*/  HSET2.LE.AND R172, R17, R192.reuse, PT ;  /* 0x000000c011ac7233 */ /* 0x100fe20003803000 */
[----:B------:R-:W-:Y:S01]  /*6470*/  FMUL.FTZ R17, R168, R149 ;  /* 0x00000095a8117220 */ /* 0x000fe20000410000 */
[----:B------:R-:W-:Y:S01]  /*6480*/  LOP3.LUT R175, R175, 0xff00ff, RZ, 0xc0, !PT ;  /* 0x00ff00ffafaf7812 */ /* 0x000fe200078ec0ff */
[----:B------:R3:W4:Y:S01]  /*6490*/  MUFU.EX2 R165, R7 ;  /* 0x0000000700a57308 */ /* 0x0007220000000800 */
[--C-:B------:R-:W-:Y:S02]  /*64a0*/  HSET2.LE.AND R174, R5, R192.reuse, PT ;  /* 0x000000c005ae7233 */ /* 0x100fe40003803000 */
[----:B------:R-:W-:Y:S02]  /*64b0*/  F2FP.BF16.F32.PACK_AB R5, R185, R184 ;  /* 0x000000b8b905723e */ /* 0x000fe400000010ff */
[--C-:B------:R-:W-:Y:S02]  /*64c0*/  HSET2.LE.AND R175, R175, R192.reuse, PT ;  /* 0x000000c0afaf7233 */ /* 0x100fe40003803000 */
[----:B------:R-:W-:Y:S02]  /*64d0*/  LOP3.LUT R174, R5, R174, RZ, 0xc0, !PT ;  /* 0x000000ae05ae7212 */ /* 0x000fe400078ec0ff */
[----:B------:R-:W-:Y:S02]  /*64e0*/  F2FP.BF16.F32.PACK_AB R5, R193, R199 ;  /* 0x000000c7c105723e */ /* 0x000fe400000010ff */
[--C-:B------:R-:W-:Y:S02]  /*64f0*/  HSET2.LE.AND R181, R181, R192.reuse, PT ;  /* 0x000000c0b5b57233 */ /* 0x100fe40003803000 */
[----:B------:R-:W-:Y:S02]  /*6500*/  LOP3.LUT R172, R5, R172, RZ, 0xc0, !PT ;  /* 0x000000ac05ac7212 */ /* 0x000fe400078ec0ff */
[----:B------:R-:W-:Y:S02]  /*6510*/  F2FP.BF16.F32.PACK_AB R5, R186, R197 ;  /* 0x000000c5ba05723e */ /* 0x000fe400000010ff */
[----:B------:R-:W-:Y:S01]  /*6520*/  F2FP.BF16.F32.PACK_AB R4, R187, R196 ;  /* 0x000000c4bb04723e */ /* 0x000fe200000010ff */
[----:B---3--:R-:W-:Y:S01]  /*6530*/  FMUL.FTZ R7, R167, R163 ;  /* 0x000000a3a7077220 */ /* 0x008fe20000410000 */
[----:B------:R-:W-:Y:S01]  /*6540*/  LOP3.LUT R183, R8, 0xff00ff, RZ, 0xc0, !PT ;  /* 0x00ff00ff08b77812 */ /* 0x000fe200078ec0ff */
[----:B----4-:R-:W-:Y:S01]  /*6550*/  FMUL.FTZ R14, R165, R154 ;  /* 0x0000009aa50e7220 */ /* 0x010fe20000410000 */
[----:B------:R-:W-:Y:S01]  /*6560*/  LOP3.LUT R175, R6, R175, RZ, 0xc0, !PT ;  /* 0x000000af06af7212 */ /* 0x000fe200078ec0ff */
[----:B------:R-:W-:Y:S01]  /*6570*/  FMUL.FTZ R6, R167, R162 ;  /* 0x000000a2a7067220 */ /* 0x000fe20000410000 */
[----:B------:R-:W-:Y:S01]  /*6580*/  LOP3.LUT R180, R5, R180, RZ, 0xc0, !PT ;  /* 0x000000b405b47212 */ /* 0x000fe200078ec0ff */
[----:B------:R-:W-:Y:S01]  /*6590*/  FMUL.FTZ R5, R168, R161 ;  /* 0x000000a1a8057220 */ /* 0x000fe20000410000 */
[----:B------:R-:W-:Y:S01]  /*65a0*/  LOP3.LUT R181, R4, R181, RZ, 0xc0, !PT ;  /* 0x000000b504b57212 */ /* 0x000fe200078ec0ff */
[----:B------:R-:W-:Y:S01]  /*65b0*/  FMUL.FTZ R4, R168, R160 ;  /* 0x000000a0a8047220 */ /* 0x000fe20000410000 */
[--C-:B------:R-:W-:Y:S01]  /*65c0*/  HSET2.LE.AND R182, R9, R192.reuse, PT ;  /* 0x000000c009b67233 */ /* 0x100fe20003803000 */
[----:B------:R-:W3:Y:S01]  /*65d0*/  LDSM.16.MT88.4 R160, [R169] ;  /* 0x00000000a9a0783b */ /* 0x000ee20000004200 */
[--C-:B------:R-:W-:Y:S01]  /*65e0*/  HSET2.LE.AND R183, R183, R192.reuse, PT ;  /* 0x000000c0b7b77233 */ /* 0x100fe20003803000 */
[----:B------:R-:W-:Y:S01]  /*65f0*/  FMUL.FTZ R15, R165, R155 ;  /* 0x0000009ba50f7220 */ /* 0x000fe20000410000 */
[----:B------:R-:W-:Y:S01]  /*6600*/  F2FP.BF16.F32.PACK_AB R9, R189, R188 ;  /* 0x000000bcbd09723e */ /* 0x000fe200000010ff */
[----:B------:R-:W-:Y:S01]  /*6610*/  FMUL.FTZ R94, R165, R94 ;  /* 0x0000005ea55e7220 */ /* 0x000fe20000410000 */
[-C--:B-1----:R-:W-:Y:S03]  /*6620*/  HMMA.16816.F32.BF16 R4, R172, R176.reuse, R4 ;  /* 0x000000b0ac04723c */ /* 0x082fe60000041804 */
[----:B------:R-:W-:Y:S02]  /*6630*/  LDSM.16.MT88.4 R152, [R169+0x1000] ;  /* 0x00100000a998783b */ /* 0x000fe40000004200 */
[----:B------:R-:W-:Y:S01]  /*6640*/  F2FP.BF16.F32.PACK_AB R8, R191, R190 ;  /* 0x000000bebf08723e */ /* 0x000fe200000010ff */
[----:B------:R-:W-:Y:S01]  /*6650*/  FMUL.FTZ R74, R165, R74 ;  /* 0x0000004aa54a7220 */ /* 0x000fe20000410000 */
[----:B------:R-:W-:Y:S01]  /*6660*/  LOP3.LUT R182, R9, R182, RZ, 0xc0, !PT ;  /* 0x000000b609b67212 */ /* 0x000fe200078ec0ff */
[----:B------:R-:W-:Y:S01]  /*6670*/  FMUL.FTZ R9, R166, R157 ;  /* 0x0000009da6097220 */ /* 0x000fe20000410000 */
[----:B------:R-:W-:Y:S01]  /*6680*/  LOP3.LUT R183, R8, R183, RZ, 0xc0, !PT ;  /* 0x000000b708b77212 */ /* 0x000fe200078ec0ff */
[----:B------:R-:W-:Y:S01]  /*6690*/  FMUL.FTZ R8, R166, R156 ;  /* 0x0000009ca6087220 */ /* 0x000fe20000410000 */
[----:B------:R-:W-:Y:S01]  /*66a0*/  IMAD.MOV.U32 R156, RZ, RZ, R10 ;  /* 0x000000ffff9c7224 */ /* 0x000fe200078e000a */
[----:B------:R-:W-:Y:S01]  /*66b0*/  MOV R157, R11 ;  /* 0x0000000b009d7202 */ /* 0x000fe20000000f00 */
[C---:B------:R-:W-:Y:S01]  /*66c0*/  FMUL.FTZ R10, R165.reuse, R158 ;  /* 0x0000009ea50a7220 */ /* 0x040fe20000410000 */
[C---:B------:R-:W-:Y:S01]  /*66d0*/  FMUL.FTZ R11, R165.reuse, R159 ;  /* 0x0000009fa50b7220 */ /* 0x040fe20000410000 */
[----:B------:R-:W-:Y:S01]  /*66e0*/  FMUL.FTZ R95, R165, R95 ;  /* 0x0000005fa55f7220 */ /* 0x000fe20000410000 */
[----:B------:R-:W-:Y:S01]  /*66f0*/  IADD3 R159, PT, PT, R239, 0x646e171e, RZ ;  /* 0x646e171eef9f7810 */ /* 0x000fe20007ffe0ff */
[----:B------:R-:W-:Y:S02]  /*6700*/  IMAD.MOV.U32 R211, RZ, RZ, R157 ;  /* 0x000000ffffd37224 */ /* 0x000fe400078e009d */
[C---:B------:R-:W-:Y:S01]  /*6710*/  FMUL.FTZ R22, R165.reuse, R142 ;  /* 0x0000008ea5167220 */ /* 0x040fe20000410000 */
[C---:B------:R-:W-:Y:S01]  /*6720*/  FMUL.FTZ R75, R165.reuse, R75 ;  /* 0x0000004ba54b7220 */ /* 0x040fe20000410000 */
[----:B------:R-:W-:Y:S01]  /*6730*/  FMUL.FTZ R78, R165, R78 ;  /* 0x0000004ea54e7220 */ /* 0x000fe20000410000 */
[C---:B------:R-:W-:Y:S04]  /*6740*/  HMMA.16816.F32.BF16 R8, R180.reuse, R176, R8 ;  /* 0x000000b0b408723c */ /* 0x040fe80000041808 */
[----:B------:R-:W-:Y:S02]  /*6750*/  IMAD.MOV.U32 R176, RZ, RZ, R18 ;  /* 0x000000ffffb07224 */ /* 0x000fe400078e0012 */
[C---:B------:R-:W-:Y:S01]  /*6760*/  FMUL.FTZ R18, R167.reuse, R150 ;  /* 0x00000096a7127220 */ /* 0x040fe20000410000 */
[----:B------:R-:W-:Y:S02]  /*6770*/  IMAD.MOV.U32 R177, RZ, RZ, R19 ;  /* 0x000000ffffb17224 */ /* 0x000fe400078e0013 */
[----:B------:R-:W-:Y:S01]  /*6780*/  FMUL.FTZ R19, R167, R151 ;  /* 0x00000097a7137220 */ /* 0x000fe20000410000 */
[-C--:B------:R-:W-:Y:S01]  /*6790*/  HMMA.16816.F32.BF16 R12, R180, R178.reuse, R12 ;  /* 0x000000b2b40c723c */ /* 0x080fe2000004180c */
[----:B------:R-:W1:Y:S02]  /*67a0*/  LDSM.16.MT88.4 R148, [R229+0xa000] ;  /* 0x00a00000e594783b */ /* 0x000e640000004200 */
[----:B------:R-:W-:Y:S02]  /*67b0*/  IMAD.MOV.U32 R212, RZ, RZ, R176 ;  /* 0x000000ffffd47224 */ /* 0x000fe400078e00b0 */
[C---:B------:R-:W-:Y:S01]  /*67c0*/  FMUL.FTZ R79, R165.reuse, R79 ;  /* 0x0000004fa54f7220 */ /* 0x040fe20000410000 */
[C---:B------:R-:W-:Y:S01]  /*67d0*/  FMUL.FTZ R90, R165.reuse, R90 ;  /* 0x0000005aa55a7220 */ /* 0x040fe20000410000 */
[C---:B------:R-:W-:Y:S01]  /*67e0*/  FMUL.FTZ R91, R165.reuse, R91 ;  /* 0x0000005ba55b7220 */ /* 0x040fe20000410000 */
[C---:B------:R-:W-:Y:S01]  /*67f0*/  FMUL.FTZ R106, R165.reuse, R106 ;  /* 0x0000006aa56a7220 */ /* 0x040fe20000410000 */
[C---:B------:R-:W-:Y:S04]  /*6800*/  HMMA.16816.F32.BF16 R16, R172.reuse, R178, R16 ;  /* 0x000000b2ac10723c */ /* 0x040fe80000041810 */
[C---:B------:R-:W-:Y:S01]  /*6810*/  FMUL.FTZ R107, R165.reuse, R107 ;  /* 0x0000006ba56b7220 */ /* 0x040fe20000410000 */
[C---:B------:R-:W-:Y:S01]  /*6820*/  FMUL.FTZ R110, R165.reuse, R110 ;  /* 0x0000006ea56e7220 */ /* 0x040fe20000410000 */
[----:B------:R-:W-:Y:S01]  /*6830*/  FMUL.FTZ R111, R165, R111 ;  /* 0x0000006fa56f7220 */ /* 0x000fe20000410000 */
[--C-:B------:R-:W-:Y:S01]  /*6840*/  FFMA.FTZ R176, R32, UR4, -R202.reuse ;  /* 0x0000000420b07c23 */ /* 0x100fe200080108ca */
[-C--:B---3--:R-:W-:Y:S03]  /*6850*/  HMMA.16816.F32.BF16 R68, R172, R160.reuse, R68 ;  /* 0x000000a0ac44723c */ /* 0x088fe60000041844 */
[----:B------:R-:W-:Y:S01]  /*6860*/  FMUL.FTZ R32, R168, R144 ;  /* 0x00000090a8207220 */ /* 0x000fe20000410000 */
[--C-:B------:R-:W-:Y:S01]  /*6870*/  FFMA.FTZ R178, R34, UR4, -R201.reuse ;  /* 0x0000000422b27c23 */ /* 0x100fe200080108c9 */
[----:B------:R-:W-:Y:S01]  /*6880*/  FMUL.FTZ R34, R167, R146 ;  /* 0x00000092a7227220 */ /* 0x000fe20000410000 */
[----:B------:R-:W-:Y:S01]  /*6890*/  FFMA.FTZ R179, R35, UR4, -R201 ;  /* 0x0000000423b37c23 */ /* 0x000fe200080108c9 */
[----:B------:R-:W-:Y:S01]  /*68a0*/  FMUL.FTZ R35, R167, R147 ;  /* 0x00000093a7237220 */ /* 0x000fe20000410000 */
[C---:B------:R-:W-:Y:S01]  /*68b0*/  HMMA.16816.F32.BF16 R72, R180.reuse, R160, R72 ;  /* 0x000000a0b448723c */ /* 0x040fe20000041848 */
[----:B------:R-:W-:Y:S03]  /*68c0*/  MUFU.EX2 R176, R176 ;  /* 0x000000b000b07308 */ /* 0x000fe60000000800 */
[C---:B------:R-:W-:Y:S01]  /*68d0*/  FMUL.FTZ R118, R165.reuse, R118 ;  /* 0x00000076a5767220 */ /* 0x040fe20000410000 */
[C---:B------:R-:W-:Y:S01]  /*68e0*/  FMUL.FTZ R119, R165.reuse, R119 ;  /* 0x00000077a5777220 */ /* 0x040fe20000410000 */
[C---:B------:R-:W-:Y:S01]  /*68f0*/  FMUL.FTZ R126, R165.reuse, R126 ;  /* 0x0000007ea57e7220 */ /* 0x040fe20000410000 */
[----:B------:R-:W-:Y:S01]  /*6900*/  FMUL.FTZ R127, R165, R127 ;  /* 0x0000007fa57f7220 */ /* 0x000fe20000410000 */
[-C--:B------:R-:W-:Y:S03]  /*6910*/  HMMA.16816.F32.BF16 R76, R180, R162.reuse, R76 ;  /* 0x000000a2b44c723c */ /* 0x080fe6000004184c */
[----:B------:R-:W-:Y:S01]  /*6920*/  MUFU.EX2 R178, R178 ;  /* 0x000000b200b27308 */ /* 0x000fe20000000800 */
[C---:B------:R-:W-:Y:S02]  /*6930*/  ISETP.GT.AND P0, PT, R252.reuse, RZ, PT ;  /* 0x000000fffc00720c */ /* 0x040fe40003f04270 */
[----:B------:R-:W-:Y:S02]  /*6940*/  IADD3 R252, PT, PT, R252, -0x1, RZ ;  /* 0xfffffffffcfc7810 */ /* 0x000fe40007ffe0ff */
[C---:B------:R-:W-:Y:S05]  /*6950*/  HMMA.16816.F32.BF16 R80, R172.reuse, R162, R80 ;  /* 0x000000a2ac50723c */ /* 0x040fea0000041850 */
[----:B------:R-:W3:Y:S01]  /*6960*/  MUFU.EX2 R179, R179 ;  /* 0x000000b300b37308 */ /* 0x000ee20000000800 */
[----:B------:R-:W-:Y:S01]  /*6970*/  LOP3.LUT R162, R249, R206, R213, 0x96, !PT ;  /* 0x000000cef9a27212 */ /* 0x000fe200078e96d5 */
[----:B------:R-:W-:Y:S02]  /*6980*/  IMAD.MOV.U32 R213, RZ, RZ, R177 ;  /* 0x000000ffffd57224 */ /* 0x000fe400078e00b1 */
[----:B------:R-:W-:Y:S01]  /*6990*/  FFMA.FTZ R177, R33, UR4, -R202 ;  /* 0x0000000421b17c23 */ /* 0x000fe200080108ca */
[----:B------:R-:W-:Y:S01]  /*69a0*/  FMUL.FTZ R33, R168, R145 ;  /* 0x00000091a8217220 */ /* 0x000fe20000410000 */
[-C--:B-1----:R-:W-:Y:S03]  /*69b0*/  HMMA.16816.F32.BF16 R84, R172, R148.reuse, R84 ;  /* 0x00000094ac54723c */ /* 0x082fe60000041854 */
[----:B------:R-:W-:Y:S04]  /*69c0*/  IMAD.WIDE.U32 R162, R162, -0x2daee0ad, RZ ;  /* 0xd2511f53a2a27825 */ /* 0x000fe800078e00ff */
[----:B------:R-:W-:Y:S01]  /*69d0*/  FFMA.FTZ R206, R23, UR4, -R201 ;  /* 0x0000000417ce7c23 */ /* 0x000fe200080108c9 */
[----:B------:R-:W-:Y:S01]  /*69e0*/  MUFU.EX2 R177, R177 ;  /* 0x000000b100b17308 */ /* 0x000fe20000000800 */
[----:B------:R-:W-:Y:S01]  /*69f0*/  FMUL.FTZ R23, R165, R143 ;  /* 0x0000008fa5177220 */ /* 0x000fe20000410000 */
[----:B------:R-:W-:Y:S01]  /*6a00*/  IMAD.MOV.U32 R143, RZ, RZ, R211 ;  /* 0x000000ffff8f7224 */ /* 0x000fe200078e00d3 */
[C---:B------:R-:W-:Y:S04]  /*6a10*/  HMMA.16816.F32.BF16 R88, R180.reuse, R148, R88 ;  /* 0x00000094b458723c */ /* 0x040fe80000041858 */
[----:B------:R-:W-:Y:S01]  /*6a20*/  MOV R147, R162 ;  /* 0x000000a200937202 */ /* 0x000fe20000000f00 */
[----:B------:R-:W-:Y:S01]  /*6a30*/  FFMA.FTZ R211, R24, UR4, -R198 ;  /* 0x0000000418d37c23 */ /* 0x000fe200080108c6 */
[----:B------:R-:W-:Y:S01]  /*6a40*/  PRMT R145, R162, 0x7773, RZ ;  /* 0x00007773a2917816 */ /* 0x000fe200000000ff */
[----:B------:R-:W-:Y:S01]  /*6a50*/  FMUL.FTZ R24, R166, R132 ;  /* 0x00000084a6187220 */ /* 0x000fe20000410000 */
[-C--:B------:R-:W-:Y:S01]  /*6a60*/  HMMA.16816.F32.BF16 R92, R180, R150.reuse, R92 ;  /* 0x00000096b45c723c */ /* 0x080fe2000004185c */
[----:B------:R-:W-:Y:S02]  /*6a70*/  MUFU.EX2 R206, R206 ;  /* 0x000000ce00ce7308 */ /* 0x000fe40000000800 */
[----:B------:R-:W-:Y:S02]  /*6a80*/  LOP3.LUT R148, R249, R210, R221, 0x96, !PT ;  /* 0x000000d2f9947212 */ /* 0x000fe400078e96dd */
[C---:B------:R-:W-:Y:S02]  /*6a90*/  PRMT R144, R162.reuse, 0x7772, RZ ;  /* 0x00007772a2907816 */ /* 0x040fe400000000ff */
[----:B------:R-:W-:Y:S01]  /*6aa0*/  PRMT R146, R162, 0x7771, RZ ;  /* 0x00007771a2927816 */ /* 0x000fe200000000ff */
[C---:B------:R-:W-:Y:S03]  /*6ab0*/  HMMA.16816.F32.BF16 R96, R172.reuse, R150, R96 ;  /* 0x00000096ac60723c */ /* 0x040fe60000041860 */
[----:B------:R-:W-:Y:S01]  /*6ac0*/  MUFU.EX2 R211, R211 ;  /* 0x000000d300d37308 */ /* 0x000fe20000000800 */
[----:B------:R-:W-:Y:S01]  /*6ad0*/  IMAD.WIDE.U32 R148, R148, -0x2daee0ad, RZ ;  /* 0xd2511f5394947825 */ /* 0x000fe200078e00ff */
[----:B------:R-:W-:Y:S02]  /*6ae0*/  MOV R210, R156 ;  /* 0x0000009c00d27202 */ /* 0x000fe40000000f00 */
[----:B------:R-:W-:Y:S01]  /*6af0*/  LOP3.LUT R147, R147, 0xff, RZ, 0xc0, !PT ;  /* 0x000000ff93937812 */ /* 0x000fe200078ec0ff */
[-C--:B------:R-:W-:Y:S03]  /*6b00*/  HMMA.16816.F32.BF16 R100, R172, R152.reuse, R100 ;  /* 0x00000098ac64723c */ /* 0x080fe60000041864 */
[----:B------:R-:W-:Y:S01]  /*6b10*/  LOP3.LUT R208, R159, R208, R149, 0x96, !PT ;  /* 0x000000d09fd07212 */ /* 0x000fe200078e9695 */
[----:B------:R-:W-:Y:S01]  /*6b20*/  IMAD.MOV.U32 R160, RZ, RZ, R148 ;  /* 0x000000ffffa07224 */ /* 0x000fe200078e0094 */
[C---:B------:R-:W-:Y:S01]  /*6b30*/  PRMT R161, R148.reuse, 0x7773, RZ ;  /* 0x0000777394a17816 */ /* 0x040fe200000000ff */
[----:B------:R-:W-:Y:S01]  /*6b40*/  IMAD.MOV.U32 R142, RZ, RZ, R210 ;  /* 0x000000ffff8e7224 */ /* 0x000fe200078e00d2 */
[C---:B------:R-:W-:Y:S01]  /*6b50*/  PRMT R156, R148.reuse, 0x7772, RZ ;  /* 0x00007772949c7816 */ /* 0x040fe200000000ff */
[C---:B------:R-:W-:Y:S04]  /*6b60*/  HMMA.16816.F32.BF16 R104, R180.reuse, R152, R104 ;  /* 0x00000098b468723c */ /* 0x040fe80000041868 */
[----:B------:R-:W-:Y:S01]  /*6b70*/  PRMT R157, R148, 0x7771, RZ ;  /* 0x00007771949d7816 */ /* 0x000fe200000000ff */
[----:B------:R-:W-:Y:S01]  /*6b80*/  FFMA.FTZ R210, R31, UR4, -R200 ;  /* 0x000000041fd27c23 */ /* 0x000fe200080108c8 */
[----:B------:R-:W1:Y:S01]  /*6b90*/  LDSM.16.MT88.4 R148, [R229+0xb000] ;  /* 0x00b00000e594783b */ /* 0x000e620000004200 */
[----:B------:R-:W-:Y:S01]  /*6ba0*/  PRMT R152, R156, 0x5410, R161 ;  /* 0x000054109c987816 */ /* 0x000fe200000000a1 */
[-C--:B------:R-:W-:Y:S03]  /*6bb0*/  HMMA.16816.F32.BF16 R108, R180, R154.reuse, R108 ;  /* 0x0000009ab46c723c */ /* 0x080fe6000004186c */
[----:B------:R-:W-:Y:S01]  /*6bc0*/  LOP3.LUT R160, R160, 0xff, RZ, 0xc0, !PT ;  /* 0x000000ffa0a07812 */ /* 0x000fe200078ec0ff */
[----:B------:R-:W-:Y:S01]  /*6bd0*/  FMUL.FTZ R31, R167, R139 ;  /* 0x0000008ba71f7220 */ /* 0x000fe20000410000 */
[----:B------:R-:W-:Y:S01]  /*6be0*/  PRMT R156, R144, 0x5410, R145 ;  /* 0x00005410909c7816 */ /* 0x000fe20000000091 */
[----:B------:R-:W-:Y:S01]  /*6bf0*/  MUFU.EX2 R210, R210 ;  /* 0x000000d200d27308 */ /* 0x000fe20000000800 */
[----:B------:R-:W-:Y:S01]  /*6c00*/  LOP3.LUT R153, R208, 0xff, RZ, 0xc0, !PT ;  /* 0x000000ffd0997812 */ /* 0x000fe200078ec0ff */
[C---:B------:R-:W-:Y:S04]  /*6c10*/  HMMA.16816.F32.BF16 R32, R172.reuse, R154, R32 ;  /* 0x0000009aac20723c */ /* 0x040fe80000041820 */
[----:B------:R-:W-:Y:S01]  /*6c20*/  PRMT R155, R160, 0x5410, R157 ;  /* 0x00005410a09b7816 */ /* 0x000fe2000000009d */
[----:B------:R-:W-:Y:S01]  /*6c30*/  IMAD.MOV.U32 R154, RZ, RZ, R212 ;  /* 0x000000ffff9a7224 */ /* 0x000fe200078e00d4 */
[----:B------:R-:W-:Y:S01]  /*6c40*/  PRMT R157, R147, 0x5410, R146 ;  /* 0x00005410939d7816 */ /* 0x000fe20000000092 */
[----:B------:R-:W-:Y:S01]  /*6c50*/  FFMA.FTZ R212, R25, UR4, -R198 ;  /* 0x0000000419d47c23 */ /* 0x000fe200080108c6 */
[----:B------:R-:W4:Y:S01]  /*6c60*/  LDSM.16.MT88.4 R144, [R169+0x2000] ;  /* 0x00200000a990783b */ /* 0x000f220000004200 */
[----:B------:R-:W-:Y:S01]  /*6c70*/  LOP3.LUT R20, R208, 0xffff, RZ, 0xc0, !PT ;  /* 0x0000ffffd0147812 */ /* 0x000fe200078ec0ff */
[----:B------:R-:W-:Y:S01]  /*6c80*/  FMUL.FTZ R25, R166, R133 ;  /* 0x00000085a6197220 */ /* 0x000fe20000410000 */
[----:B------:R-:W-:Y:S01]  /*6c90*/  SHF.R.U32.HI R221, RZ, 0x18, R208 ;  /* 0x00000018ffdd7819 */ /* 0x000fe200000116d0 */
[----:B--2---:R-:W-:Y:S01]  /*6ca0*/  FFMA.FTZ R199, R168, R227, R199 ;  /* 0x000000e3a8c77223 */ /* 0x004fe200000100c7 */
[----:B------:R-:W-:Y:S01]  /*6cb0*/  SHF.R.U32.HI R20, RZ, 0x8, R20 ;  /* 0x00000008ff147819 */ /* 0x000fe20000011614 */
[----:B------:R-:W2:Y:S01]  /*6cc0*/  MUFU.EX2 R212, R212 ;  /* 0x000000d400d47308 */ /* 0x000ea20000000800 */
[--C-:B------:R-:W-:Y:S01]  /*6cd0*/  HSET2.LE.AND R138, R155, R192.reuse, PT ;  /* 0x000000c09b8a7233 */ /* 0x100fe20003803000 */
[----:B------:R-:W-:Y:S01]  /*6ce0*/  FADD.FTZ R199, R193, R199 ;  /* 0x000000c7c1c77221 */ /* 0x000fe20000010000 */
[----:B------:R-:W-:Y:S02]  /*6cf0*/  PRMT R153, R153, 0x5410, R20 ;  /* 0x0000541099997816 */ /* 0x000fe40000000014 */
[----:B------:R-:W-:Y:S01]  /*6d00*/  MOV R155, R213 ;  /* 0x000000d5009b7202 */ /* 0x000fe20000000f00 */
[----:B------:R-:W-:Y:S01]  /*6d10*/  FFMA.FTZ R213, R26, UR4, -R200 ;  /* 0x000000041ad57c23 */ /* 0x000fe200080108c8 */
[----:B------:R-:W-:Y:S01]  /*6d20*/  FMUL.FTZ R26, R165, R134 ;  /* 0x00000086a51a7220 */ /* 0x000fe20000410000 */
[--C-:B------:R-:W-:Y:S01]  /*6d30*/  HSET2.LE.AND R134, R157, R192.reuse, PT ;  /* 0x000000c09d867233 */ /* 0x100fe20003803000 */
[----:B------:R-:W-:Y:S01]  /*6d40*/  FADD.FTZ R184, R184, R199 ;  /* 0x000000c7b8b87221 */ /* 0x000fe20000010000 */
[----:B------:R-:W-:Y:S01]  /*6d50*/  LOP3.LUT R158, R159, R204, R163, 0x96, !PT ;  /* 0x000000cc9f9e7212 */ /* 0x000fe200078e96a3 */
[----:B------:R-:W-:Y:S01]  /*6d60*/  FFMA.FTZ R204, R21, UR4, -R202 ;  /* 0x0000000415cc7c23 */ /* 0x000fe200080108ca */
[----:B------:R-:W-:Y:S01]  /*6d70*/  FMUL.FTZ R21, R166, R141 ;  /* 0x0000008da6157220 */ /* 0x000fe20000410000 */
[----:B---3--:R-:W-:Y:S01]  /*6d80*/  F2FP.BF16.F32.PACK_AB R132, R179, R178 ;  /* 0x000000b2b384723e */ /* 0x008fe200000010ff */
[----:B------:R-:W-:Y:S01]  /*6d90*/  MUFU.EX2 R213, R213 ;  /* 0x000000d500d57308 */ /* 0x000fe20000000800 */
[C---:B------:R-:W-:Y:S01]  /*6da0*/  LOP3.LUT R163, R158.reuse, 0xff, RZ, 0xc0, !PT ;  /* 0x000000ff9ea37812 */ /* 0x040fe200078ec0ff */
[-C--:B-1----:R-:W-:Y:S03]  /*6db0*/  HMMA.16816.F32.BF16 R112, R172, R148.reuse, R112 ;  /* 0x00000094ac70723c */ /* 0x082fe60000041870 */
[----:B------:R-:W-:Y:S01]  /*6dc0*/  LOP3.LUT R20, R158, 0xffff, RZ, 0xc0, !PT ;  /* 0x0000ffff9e147812 */ /* 0x000fe200078ec0ff */
[----:B------:R-:W-:Y:S01]  /*6dd0*/  FADD.FTZ R184, R185, R184 ;  /* 0x000000b8b9b87221 */ /* 0x000fe20000010000 */
[----:B------:R-:W-:Y:S03]  /*6de0*/  SHF.R.U32.HI R161, RZ, 0x18, R158 ;  /* 0x00000018ffa17819 */ /* 0x000fe6000001169e */
[----:B------:R-:W1:Y:S01]  /*6df0*/  MUFU.EX2 R204, R204 ;  /* 0x000000cc00cc7308 */ /* 0x000e620000000800 */
[----:B------:R-:W-:Y:S01]  /*6e00*/  SHF.R.U32.HI R28, RZ, 0x8, R20 ;  /* 0x00000008ff1c7819 */ /* 0x000fe20000011614 */
[C---:B------:R-:W-:Y:S04]  /*6e10*/  HMMA.16816.F32.BF16 R116, R180.reuse, R148, R116 ;  /* 0x00000094b474723c */ /* 0x040fe80000041874 */
[----:B------:R-:W-:Y:S01]  /*6e20*/  FMUL.FTZ R20, R166, R140 ;  /* 0x0000008ca6147220 */ /* 0x000fe20000410000 */
[----:B------:R-:W-:Y:S01]  /*6e30*/  PRMT R163, R163, 0x5410, R28 ;  /* 0x00005410a3a37816 */ /* 0x000fe2000000001c */
[----:B------:R-:W-:Y:S01]  /*6e40*/  FMUL.FTZ R28, R168, R136 ;  /* 0x00000088a81c7220 */ /* 0x000fe20000410000 */
[--C-:B------:R-:W-:Y:S02]  /*6e50*/  HSET2.LE.AND R136, R153, R192.reuse, PT ;  /* 0x000000c099887233 */ /* 0x100fe40003803000 */
[----:B------:R-:W-:Y:S01]  /*6e60*/  PRMT R149, R158, 0x7632, R149 ;  /* 0x000076329e957816 */ /* 0x000fe20000000095 */
[----:B------:R-:W-:Y:S01]  /*6e70*/  FFMA.FTZ R158, R27, UR4, -R200 ;  /* 0x000000041b9e7c23 */ /* 0x000fe200080108c8 */
[-C--:B------:R-:W-:Y:S03]  /*6e80*/  HMMA.16816.F32.BF16 R20, R180, R150.reuse, R20 ;  /* 0x00000096b414723c */ /* 0x080fe60000041814 */
[----:B------:R-:W-:Y:S01]  /*6e90*/  LOP3.LUT R140, R149, 0xff, RZ, 0xc0, !PT ;  /* 0x000000ff958c7812 */ /* 0x000fe200078ec0ff */
[----:B------:R-:W-:Y:S01]  /*6ea0*/  FMUL.FTZ R27, R165, R135 ;  /* 0x00000087a51b7220 */ /* 0x000fe20000410000 */
[----:B------:R-:W-:Y:S01]  /*6eb0*/  PRMT R148, R208, 0x7632, R148 ;  /* 0x00007632d0947816 */ /* 0x000fe20000000094 */
[----:B------:R-:W-:Y:S01]  /*6ec0*/  FFMA.FTZ R208, R29, UR4, -R198 ;  /* 0x000000041dd07c23 */ /* 0x000fe200080108c6 */
[----:B------:R-:W-:Y:S01]  /*6ed0*/  PRMT R161, R140, 0x5410, R161 ;  /* 0x000054108ca17816 */ /* 0x000fe200000000a1 */
[C---:B------:R-:W-:Y:S04]  /*6ee0*/  HMMA.16816.F32.BF16 R120, R172.reuse, R150, R120 ;  /* 0x00000096ac78723c */ /* 0x040fe80000041878 */
[----:B------:R-:W-:Y:S01]  /*6ef0*/  FMUL.FTZ R29, R168, R137 ;  /* 0x00000089a81d7220 */ /* 0x000fe20000410000 */
[----:B------:R-:W-:Y:S01]  /*6f00*/  MOV R150, R142 ;  /* 0x0000008e00967202 */ /* 0x000fe20000000f00 */
[----:B------:R-:W-:Y:S01]  /*6f10*/  IMAD.MOV.U32 R151, RZ, RZ, R143 ;  /* 0x000000ffff977224 */ /* 0x000fe200078e008f */
[----:B------:R-:W-:Y:S01]  /*6f20*/  LOP3.LUT R149, R152, 0xff00ff, RZ, 0xc0, !PT ;  /* 0x00ff00ff98957812 */ /* 0x000fe200078ec0ff */
[----:B------:R-:W3:Y:S01]  /*6f30*/  LDSM.16.MT88.4 R140, [R229+0x9400] ;  /* 0x00940000e58c783b */ /* 0x000ee20000004200 */
[----:B------:R-:W-:Y:S01]  /*6f40*/  LOP3.LUT R148, R148, 0xff, RZ, 0xc0, !PT ;  /* 0x000000ff94947812 */ /* 0x000fe200078ec0ff */
[----:B------:R-:W5:Y:S01]  /*6f50*/  MUFU.EX2 R208, R208 ;  /* 0x000000d000d07308 */ /* 0x000f620000000800 */
[-C--:B----4-:R-:W-:Y:S03]  /*6f60*/  HMMA.16816.F32.BF16 R28, R172, R144.reuse, R28 ;  /* 0x00000090ac1c723c */ /* 0x090fe6000004181c */
[----:B------:R-:W-:Y:S02]  /*6f70*/  PRMT R221, R148, 0x5410, R221 ;  /* 0x0000541094dd7816 */ /* 0x000fe400000000dd */
[--C-:B------:R-:W-:Y:S02]  /*6f80*/  HSET2.LE.AND R139, R149, R192.reuse, PT ;  /* 0x000000c0958b7233 */ /* 0x100fe40003803000 */
[----:B--2---:R-:W-:Y:S01]  /*6f90*/  F2FP.BF16.F32.PACK_AB R157, R212, R211 ;  /* 0x000000d3d49d723e */ /* 0x004fe200000010ff */
[C---:B------:R-:W-:Y:S04]  /*6fa0*/  HMMA.16816.F32.BF16 R124, R180.reuse, R144, R124 ;  /* 0x00000090b47c723c */ /* 0x040fe8000004187c */
[----:B------:R-:W-:Y:S01]  /*6fb0*/  IMAD.MOV.U32 R144, RZ, RZ, R150 ;  /* 0x000000ffff907224 */ /* 0x000fe200078e0096 */
[----:B------:R-:W-:Y:S01]  /*6fc0*/  LOP3.LUT R139, R132, R139, RZ, 0xc0, !PT ;  /* 0x0000008b848b7212 */ /* 0x000fe200078ec0ff */
[----:B------:R-:W-:Y:S01]  /*6fd0*/  IMAD.MOV.U32 R145, RZ, RZ, R151 ;  /* 0x000000ffff917224 */ /* 0x000fe200078e0097 */
[----:B------:R-:W-:Y:S01]  /*6fe0*/  F2FP.BF16.F32.PACK_AB R132, R206, R205 ;  /* 0x000000cdce84723e */ /* 0x000fe200000010ff */
[-C--:B------:R-:W-:Y:S01]  /*6ff0*/  HMMA.16816.F32.BF16 R24, R180, R146.reuse, R24 ;  /* 0x00000092b418723c */ /* 0x080fe20000041818 */
[----:B------:R2:W4:Y:S01]  /*7000*/  MUFU.EX2 R180, R158 ;  /* 0x0000009e00b47308 */ /* 0x0005220000000800 */
[----:B------:R-:W4:Y:S01]  /*7010*/  LDSM.16.MT88.4 R148, [R169+0x400] ;  /* 0x00040000a994783b */ /* 0x000f220000004200 */
[----:B------:R-:W-:Y:S01]  /*7020*/  F2FP.BF16.F32.PACK_AB R137, R177, R176 ;  /* 0x000000b0b189723e */ /* 0x000fe200000010ff */
[----:B------:R-:W-:Y:S01]  /*7030*/  IMAD.MOV.U32 R183, RZ, RZ, R155 ;  /* 0x000000ffffb77224 */ /* 0x000fe200078e009b */
[----:B-1----:R-:W-:Y:S01]  /*7040*/  F2FP.BF16.F32.PACK_AB R133, R204, R203 ;  /* 0x000000cbcc85723e */ /* 0x002fe200000010ff */
[----:B------:R-:W-:Y:S01]  /*7050*/  IMAD.MOV.U32 R220, RZ, RZ, R144 ;  /* 0x000000ffffdc7224 */ /* 0x000fe200078e0090 */
[----:B------:R-:W-:Y:S01]  /*7060*/  LOP3.LUT R138, R137, R138, RZ, 0xc0, !PT ;  /* 0x0000008a898a7212 */ /* 0x000fe200078ec0ff */
[----:B------:R-:W-:Y:S04]  /*7070*/  HMMA.16816.F32.BF16 R128, R172, R146, R128 ;  /* 0x00000092ac80723c */ /* 0x000fe80000041880 */
[--C-:B------:R-:W-:Y:S01]  /*7080*/  HSET2.LE.AND R137, R221, R192.reuse, PT ;  /* 0x000000c0dd897233 */ /* 0x100fe20003803000 */
[--C-:B------:R-:W-:Y:S01]  /*7090*/  FFMA.FTZ R175, R50, UR4, -R201.reuse ;  /* 0x0000000432af7c23 */ /* 0x100fe200080108c9 */
[----:B------:R-:W-:Y:S01]  /*70a0*/  LOP3.LUT R136, R133, R136, RZ, 0xc0, !PT ;  /* 0x0000008885887212 */ /* 0x000fe200078ec0ff */
[--C-:B------:R-:W-:Y:S01]  /*70b0*/  FFMA.FTZ R172, R48, UR4, -R202.reuse ;  /* 0x0000000430ac7c23 */ /* 0x100fe200080108ca */
[----:B-----5:R-:W-:Y:S01]  /*70c0*/  F2FP.BF16.F32.PACK_AB R133, R208, R207 ;  /* 0x000000cfd085723e */ /* 0x020fe200000010ff */
[--C-:B------:R-:W-:Y:S01]  /*70d0*/  FFMA.FTZ R174, R51, UR4, -R201.reuse ;  /* 0x0000000433ae7c23 */ /* 0x100fe200080108c9 */
[----:B------:R-:W-:Y:S01]  /*70e0*/  LOP3.LUT R135, R156, 0xff00ff, RZ, 0xc0, !PT ;  /* 0x00ff00ff9c877812 */ /* 0x000fe200078ec0ff */
[--C-:B------:R-:W-:Y:S01]  /*70f0*/  FFMA.FTZ R181, R36, UR4, -R202.reuse ;  /* 0x0000000424b57c23 */ /* 0x100fe200080108ca */
[----:B------:R-:W-:Y:S01]  /*7100*/  LOP3.LUT R137, R132, R137, RZ, 0xc0, !PT ;  /* 0x0000008984897212 */ /* 0x000fe200078ec0ff */
[----:B------:R-:W-:Y:S01]  /*7110*/  FFMA.FTZ R183, R38, UR4, -R201 ;  /* 0x0000000426b77c23 */ /* 0x000fe200080108c9 */
[----:B------:R-:W-:Y:S01]  /*7120*/  LOP3.LUT R134, R133, R134, RZ, 0xc0, !PT ;  /* 0x0000008685867212 */ /* 0x000fe200078ec0ff */
[----:B------:R-:W-:Y:S01]  /*7130*/  FFMA.FTZ R173, R49, UR4, -R202 ;  /* 0x0000000431ad7c23 */ /* 0x000fe200080108ca */
[--C-:B------:R-:W-:Y:S01]  /*7140*/  HSET2.LE.AND R132, R163, R192.reuse, PT ;  /* 0x000000c0a3847233 */ /* 0x100fe20003803000 */
[----:B------:R-:W-:Y:S01]  /*7150*/  MUFU.EX2 R172, R172 ;  /* 0x000000ac00ac7308 */ /* 0x000fe20000000800 */
[--C-:B------:R-:W-:Y:S01]  /*7160*/  HSET2.LE.AND R135, R135, R192.reuse, PT ;  /* 0x000000c087877233 */ /* 0x100fe20003803000 */
[-C--:B---3--:R-:W-:Y:S05]  /*7170*/  HMMA.16816.F32.BF16 R4, R136, R140.reuse, R4 ;  /* 0x0000008c8804723c */ /* 0x088fea0000041804 */
[--C-:B------:R-:W-:Y:S03]  /*7180*/  HSET2.LE.AND R133, R161, R192.reuse, PT ;  /* 0x000000c0a1857233 */ /* 0x100fe60003803000 */
[----:B------:R-:W-:Y:S01]  /*7190*/  MUFU.EX2 R183, R183 ;  /* 0x000000b700b77308 */ /* 0x000fe20000000800 */
[----:B--2---:R-:W-:Y:S01]  /*71a0*/  F2FP.BF16.F32.PACK_AB R158, R210, R209 ;  /* 0x000000d1d29e723e */ /* 0x004fe200000010ff */
[----:B------:R-:W-:Y:S01]  /*71b0*/  FFMA.FTZ R220, R44, UR4, -R198 ;  /* 0x000000042cdc7c23 */ /* 0x000fe200080108c6 */
[----:B----4-:R-:W-:Y:S01]  /*71c0*/  F2FP.BF16.F32.PACK_AB R156, R180, R213 ;  /* 0x000000d5b49c723e */ /* 0x010fe200000010ff */
[----:B------:R-:W-:Y:S01]  /*71d0*/  FADD.FTZ R203, R203, R184 ;  /* 0x000000b8cbcb7221 */ /* 0x000fe20000010000 */
[----:B------:R-:W-:Y:S02]  /*71e0*/  LOP3.LUT R135, R158, R135, RZ, 0xc0, !PT ;  /* 0x000000879e877212 */ /* 0x000fe400078ec0ff */
[----:B------:R-:W-:Y:S03]  /*71f0*/  LOP3.LUT R132, R157, R132, RZ, 0xc0, !PT ;  /* 0x000000849d847212 */ /* 0x000fe600078ec0ff */
[----:B------:R-:W-:Y:S01]  /*7200*/  MUFU.EX2 R173, R173 ;  /* 0x000000ad00ad7308 */ /* 0x000fe20000000800 */
[----:B------:R-:W-:Y:S01]  /*7210*/  LOP3.LUT R133, R156, R133, RZ, 0xc0, !PT ;  /* 0x000000859c857212 */ /* 0x000fe200078ec0ff */
[----:B------:R-:W-:Y:S01]  /*7220*/  FADD.FTZ R203, R204, R203 ;  /* 0x000000cbcccb7221 */ /* 0x000fe20000010000 */
[----:B------:R-:W-:Y:S02]  /*7230*/  MOV R182, R154 ;  /* 0x0000009a00b67202 */ /* 0x000fe40000000f00 */
[----:B------:R-:W1:Y:S01]  /*7240*/  LDSM.16.MT88.4 R152, [R229+0xa400] ;  /* 0x00a40000e598783b */ /* 0x000e620000004200 */
[----:B------:R-:W-:Y:S01]  /*7250*/  MOV R221, R145 ;  /* 0x0000009100dd7202 */ /* 0x000fe20000000f00 */
[----:B------:R-:W-:Y:S01]  /*7260*/  FADD.FTZ R176, R176, R203 ;  /* 0x000000cbb0b07221 */ /* 0x000fe20000010000 */
[C---:B------:R-:W-:Y:S02]  /*7270*/  HMMA.16816.F32.BF16 R8, R132.reuse, R140, R8 ;  /* 0x0000008c8408723c */ /* 0x040fe40000041808 */
[----:B------:R-:W-:Y:S02]  /*7280*/  MUFU.EX2 R175, R175 ;  /* 0x000000af00af7308 */ /* 0x000fe40000000800 */
[----:B------:R-:W-:Y:S01]  /*7290*/  FADD.FTZ R176, R177, R176 ;  /* 0x000000b0b1b07221 */ /* 0x000fe20000010000 */
[----:B------:R-:W2:Y:S03]  /*72a0*/  LDSM.16.MT88.4 R144, [R169+0x1400] ;  /* 0x00140000a990783b */ /* 0x000ea60000004200 */
[-C--:B------:R-:W-:Y:S04]  /*72b0*/  HMMA.16816.F32.BF16 R12, R132, R142.reuse, R12 ;  /* 0x0000008e840c723c */ /* 0x080fe8000004180c */
[----:B------:R-:W3:Y:S04]  /*72c0*/  MUFU.EX2 R174, R174 ;  /* 0x000000ae00ae7308 */ /* 0x000ee80000000800 */
[C---:B------:R-:W-:Y:S01]  /*72d0*/  HMMA.16816.F32.BF16 R16, R136.reuse, R142, R16 ;  /* 0x0000008e8810723c */ /* 0x040fe20000041810 */
[----:B------:R-:W4:Y:S05]  /*72e0*/  LDSM.16.MT88.4 R140, [R229+0xb400] ;  /* 0x00b40000e58c783b */ /* 0x000f2a0000004200 */
[----:B------:R-:W-:Y:S02]  /*72f0*/  MUFU.EX2 R181, R181 ;  /* 0x000000b500b57308 */ /* 0x000fe40000000800 */
[-C--:B------:R-:W-:Y:S08]  /*7300*/  HMMA.16816.F32.BF16 R68, R136, R148.reuse, R68 ;  /* 0x000000948844723c */ /* 0x080ff00000041844 */
[----:B------:R-:W-:Y:S01]  /*7310*/  MUFU.EX2 R220, R220 ;  /* 0x000000dc00dc7308 */ /* 0x000fe20000000800 */
[----:B---3--:R-:W-:Y:S01]  /*7320*/  F2FP.BF16.F32.PACK_AB R44, R174, R175 ;  /* 0x000000afae2c723e */ /* 0x008fe200000010ff */
[C---:B------:R-:W-:Y:S04]  /*7330*/  HMMA.16816.F32.BF16 R72, R132.reuse, R148, R72 ;  /* 0x000000948448723c */ /* 0x040fe80000041848 */
[----:B------:R-:W-:Y:S01]  /*7340*/  LOP3.LUT R148, R221, R239, R219, 0x96, !PT ;  /* 0x000000efdd947212 */ /* 0x000fe200078e96db */
[----:B------:R-:W-:Y:S01]  /*7350*/  FFMA.FTZ R219, R45, UR4, -R198 ;  /* 0x000000042ddb7c23 */ /* 0x000fe200080108c6 */
[----:B------:R-:W-:Y:S01]  /*7360*/  F2FP.BF16.F32.PACK_AB R45, R173, R172 ;  /* 0x000000acad2d723e */ /* 0x000fe200000010ff */
[----:B------:R-:W-:Y:S01]  /*7370*/  FFMA.FTZ R221, R46, UR4, -R200 ;  /* 0x000000042edd7c23 */ /* 0x000fe200080108c8 */
[-C--:B------:R-:W-:Y:S03]  /*7380*/  HMMA.16816.F32.BF16 R76, R132, R150.reuse, R76 ;  /* 0x00000096844c723c */ /* 0x080fe6000004184c */
[----:B------:R-:W-:Y:S05]  /*7390*/  MUFU.EX2 R219, R219 ;  /* 0x000000db00db7308 */ /* 0x000fea0000000800 */
[C---:B------:R-:W-:Y:S05]  /*73a0*/  HMMA.16816.F32.BF16 R80, R136.reuse, R150, R80 ;  /* 0x000000968850723c */ /* 0x040fea0000041850 */
[----:B------:R-:W-:Y:S03]  /*73b0*/  MUFU.EX2 R221, R221 ;  /* 0x000000dd00dd7308 */ /* 0x000fe60000000800 */
[-C--:B-1----:R-:W-:Y:S08]  /*73c0*/  HMMA.16816.F32.BF16 R84, R136, R152.reuse, R84 ;  /* 0x000000988854723c */ /* 0x082ff00000041854 */
[C---:B------:R-:W-:Y:S08]  /*73d0*/  HMMA.16816.F32.BF16 R88, R132.reuse, R152, R88 ;  /* 0x000000988458723c */ /* 0x040ff00000041858 */
[-C--:B------:R-:W-:Y:S08]  /*73e0*/  HMMA.16816.F32.BF16 R92, R132, R154.reuse, R92 ;  /* 0x0000009a845c723c */ /* 0x080ff0000004185c */
[C---:B------:R-:W-:Y:S04]  /*73f0*/  HMMA.16816.F32.BF16 R96, R136.reuse, R154, R96 ;  /* 0x0000009a8860723c */ /* 0x040fe80000041860 */
[----:B------:R-:W-:Y:S04]  /*7400*/  IMAD.WIDE.U32 R154, R148, -0x326172a9, RZ ;  /* 0xcd9e8d57949a7825 */ /* 0x000fe800078e00ff */
[-C--:B--2---:R-:W-:Y:S03]  /*7410*/  HMMA.16816.F32.BF16 R100, R136, R144.reuse, R100 ;  /* 0x000000908864723c */ /* 0x084fe60000041864 */
[C---:B------:R-:W-:Y:S02]  /*7420*/  LOP3.LUT R149, R155.reuse, R248, RZ, 0x3c, !PT ;  /* 0x000000f89b957212 */ /* 0x040fe400078e3cff */
[----:B------:R-:W-:Y:S02]  /*7430*/  LOP3.LUT R148, R155, R246, RZ, 0x3c, !PT ;  /* 0x000000f69b947212 */ /* 0x000fe400078e3cff */
[C---:B------:R-:W-:Y:S01]  /*7440*/  LOP3.LUT R152, R154.reuse, R247, RZ, 0x3c, !PT ;  /* 0x000000f79a987212 */ /* 0x040fe200078e3cff */
[C---:B------:R-:W-:Y:S04]  /*7450*/  HMMA.16816.F32.BF16 R104, R132.reuse, R144, R104 ;  /* 0x000000908468723c */ /* 0x040fe80000041868 */
[----:B------:R-:W-:Y:S01]  /*7460*/  IMAD.WIDE.U32 R150, R149, -0x2daee0ad, RZ ;  /* 0xd2511f5395967825 */ /* 0x000fe200078e00ff */
[----:B------:R-:W-:Y:S03]  /*7470*/  LOP3.LUT R154, R154, R245, RZ, 0x3c, !PT ;  /* 0x000000f59a9a7212 */ /* 0x000fe600078e3cff */
[-C--:B------:R-:W-:Y:S03]  /*7480*/  HMMA.16816.F32.BF16 R108, R132, R146.reuse, R108 ;  /* 0x00000092846c723c */ /* 0x080fe6000004186c */
[----:B------:R-:W-:Y:S01]  /*7490*/  IMAD.WIDE.U32 R152, R152, -0x2daee0ad, RZ ;  /* 0xd2511f5398987825 */ /* 0x000fe200078e00ff */
[-C--:B------:R-:W-:Y:S03]  /*74a0*/  LOP3.LUT R144, R182, R217.reuse, R151, 0x96, !PT ;  /* 0x000000d9b6907212 */ /* 0x080fe600078e9697 */
[--C-:B------:R-:W-:Y:S01]  /*74b0*/  FFMA.FTZ R182, R37, UR4, -R202.reuse ;  /* 0x0000000425b67c23 */ /* 0x100fe200080108ca */
[----:B------:R-:W-:Y:S01]  /*74c0*/  IMAD.WIDE.U32 R148, R148, -0x2daee0ad, RZ ;  /* 0xd2511f5394947825 */ /* 0x000fe200078e00ff */
[C---:B------:R-:W-:Y:S04]  /*74d0*/  HMMA.16816.F32.BF16 R32, R136.reuse, R146, R32 ;  /* 0x000000928820723c */ /* 0x040fe80000041820 */
[----:B------:R-:W-:Y:S01]  /*74e0*/  LOP3.LUT R150, R216, R150, R153, 0x96, !PT ;  /* 0x00000096d8967212 */ /* 0x000fe200078e9699 */
[----:B------:R-:W-:Y:S01]  /*74f0*/  IMAD.WIDE.U32 R144, R144, -0x326172a9, RZ ;  /* 0xcd9e8d5790907825 */ /* 0x000fe200078e00ff */
[----:B------:R-:W-:Y:S01]  /*7500*/  LOP3.LUT R217, R226, R217, R149, 0x96, !PT ;  /* 0x000000d9e2d97212 */ /* 0x000fe200078e9695 */
[----:B------:R-:W1:Y:S01]  /*7510*/  MUFU.EX2 R182, R182 ;  /* 0x000000b600b67308 */ /* 0x000e620000000800 */
[-C--:B----4-:R-:W-:Y:S01]  /*7520*/  HMMA.16816.F32.BF16 R112, R136, R140.reuse, R112 ;  /* 0x0000008c8870723c */ /* 0x090fe20000041870 */
[----:B------:R-:W2:Y:S02]  /*7530*/  LDL.LU R226, [R1+0x34] ;  /* 0x0000340001e27983 */ /* 0x000ea40000300800 */
[----:B------:R-:W-:Y:S01]  /*7540*/  IMAD.WIDE.U32 R150, R150, -0x326172a9, RZ ;  /* 0xcd9e8d5796967825 */ /* 0x000fe200078e00ff */
[----:B------:R-:W-:Y:S01]  /*7550*/  LOP3.LUT R145, R224, R242, R145, 0x96, !PT ;  /* 0x000000f2e0917212 */ /* 0x000fe200078e9691 */
[----:B------:R-:W3:Y:S02]  /*7560*/  LDL.LU R163, [R1+0x30] ;  /* 0x0000300001a37983 */ /* 0x000ee40000300800 */
[----:B------:R-:W-:Y:S01]  /*7570*/  FFMA.FTZ R202, R53, UR4, -R202 ;  /* 0x0000000435ca7c23 */ /* 0x000fe200080108ca */
[----:B------:R-:W-:Y:S01]  /*7580*/  IMAD.WIDE.U32 R156, R217, -0x326172a9, RZ ;  /* 0xcd9e8d57d99c7825 */ /* 0x000fe200078e00ff */
[C---:B------:R-:W-:Y:S01]  /*7590*/  HMMA.16816.F32.BF16 R116, R132.reuse, R140, R116 ;  /* 0x0000008c8474723c */ /* 0x040fe20000041874 */
[----:B------:R-:W4:Y:S03]  /*75a0*/  LDL.LU R162, [R1+0x4] ;  /* 0x0000040001a27983 */ /* 0x000f260000300800 */
[----:B------:R-:W-:Y:S01]  /*75b0*/  LOP3.LUT R144, R241, R144, R151, 0x96, !PT ;  /* 0x00000090f1907212 */ /* 0x000fe200078e9697 */
[----:B------:R-:W-:Y:S04]  /*75c0*/  IMAD.WIDE.U32 R160, R145, -0x2daee0ad, RZ ;  /* 0xd2511f5391a07825 */ /* 0x000fe800078e00ff */
[----:B------:R-:W-:Y:S01]  /*75d0*/  FFMA.FTZ R217, R43, UR4, -R200 ;  /* 0x000000042bd97c23 */ /* 0x000fe200080108c8 */
[----:B------:R-:W-:Y:S01]  /*75e0*/  MUFU.EX2 R202, R202 ;  /* 0x000000ca00ca7308 */ /* 0x000fe20000000800 */
[-C--:B------:R-:W-:Y:S03]  /*75f0*/  HMMA.16816.F32.BF16 R20, R132, R142.reuse, R20 ;  /* 0x0000008e8414723c */ /* 0x080fe60000041814 */
[----:B------:R-:W-:Y:S01]  /*7600*/  IMAD.WIDE.U32 R146, R144, -0x2daee0ad, RZ ;  /* 0xd2511f5390927825 */ /* 0x000fe200078e00ff */
[----:B------:R-:W-:Y:S02]  /*7610*/  LOP3.LUT R152, R215, R152, R161, 0x96, !PT ;  /* 0x00000098d7987212 */ /* 0x000fe400078e96a1 */
[----:B------:R-:W-:Y:S01]  /*7620*/  LOP3.LUT R151, R222, R242, R157, 0x96, !PT ;  /* 0x000000f2de977212 */ /* 0x000fe200078e969d */
[----:B------:R-:W-:Y:S01]  /*7630*/  IMAD.WIDE.U32 R154, R154, -0x2daee0ad, RZ ;  /* 0xd2511f539a9a7825 */ /* 0x000fe200078e00ff */
[C---:B------:R-:W-:Y:S01]  /*7640*/  HMMA.16816.F32.BF16 R120, R136.reuse, R142, R120 ;  /* 0x0000008e8878723c */ /* 0x040fe20000041878 */
[----:B------:R-:W5:Y:S03]  /*7650*/  MUFU.EX2 R217, R217 ;  /* 0x000000d900d97308 */ /* 0x000f660000000800 */
[----:B------:R-:W-:Y:S01]  /*7660*/  LOP3.LUT R147, R214, R160, R147, 0x96, !PT ;  /* 0x000000a0d6937212 */ /* 0x000fe200078e9693 */
[----:B------:R-:W-:Y:S01]  /*7670*/  IMAD.WIDE.U32 R152, R152, -0x326172a9, RZ ;  /* 0xcd9e8d5798987825 */ /* 0x000fe200078e00ff */
[----:B------:R-:W-:Y:S03]  /*7680*/  LOP3.LUT R148, R216, R148, R155, 0x96, !PT ;  /* 0x00000094d8947212 */ /* 0x000fe600078e969b */
[----:B------:R-:W-:Y:S01]  /*7690*/  FFMA.FTZ R216, R41, UR4, -R198 ;  /* 0x0000000429d87c23 */ /* 0x000fe200080108c6 */
[----:B------:R-:W-:Y:S04]  /*76a0*/  IMAD.WIDE.U32 R160, R147, -0x326172a9, RZ ;  /* 0xcd9e8d5793a07825 */ /* 0x000fe800078e00ff */
[----:B------:R-:W-:Y:S01]  /*76b0*/  FFMA.FTZ R222, R47, UR4, -R200 ;  /* 0x000000042fde7c23 */ /* 0x000fe200080108c8 */
[----:B------:R-:W-:Y:S01]  /*76c0*/  FFMA.FTZ R224, R54, UR4, -R201 ;  /* 0x0000000436e07c23 */ /* 0x000fe200080108c9 */
[----:B------:R-:W-:Y:S01]  /*76d0*/  IMAD.WIDE.U32 R148, R148, -0x326172a9, RZ ;  /* 0xcd9e8d5794947825 */ /* 0x000fe200078e00ff */
[C---:B------:R-:W-:Y:S01]  /*76e0*/  PRMT R141, R160.reuse, 0x7773, RZ ;  /* 0x00007773a08d7816 */ /* 0x040fe200000000ff */
[----:B------:R-:W-:Y:S01]  /*76f0*/  MUFU.EX2 R216, R216 ;  /* 0x000000d800d87308 */ /* 0x000fe20000000800 */
[----:B------:R-:W-:Y:S02]  /*7700*/  PRMT R140, R160, 0x7772, RZ ;  /* 0x00007772a08c7816 */ /* 0x000fe400000000ff */
[----:B------:R-:W-:Y:S01]  /*7710*/  LOP3.LUT R149, R241, R156, R149, 0x96, !PT ;  /* 0x0000009cf1957212 */ /* 0x000fe200078e9695 */
[----:B------:R-:W-:Y:S01]  /*7720*/  IMAD.WIDE.U32 R156, R151, -0x2daee0ad, RZ ;  /* 0xd2511f53979c7825 */ /* 0x000fe200078e00ff */
[----:B------:R-:W-:Y:S02]  /*7730*/  PRMT R48, R140, 0x5410, R141 ;  /* 0x000054108c307816 */ /* 0x000fe4000000008d */
[----:B------:R-:W1:Y:S01]  /*7740*/  LDSM.16.MT88.4 R140, [R169+0x2400] ;  /* 0x00240000a98c783b */ /* 0x000e620000004200 */
[----:B------:R-:W-:Y:S01]  /*7750*/  IMAD.WIDE.U32 R144, R149, -0x2daee0ad, RZ ;  /* 0xd2511f5395907825 */ /* 0x000fe200078e00ff */
[----:B------:R-:W-:Y:S01]  /*7760*/  LOP3.LUT R154, R215, R154, R157, 0x96, !PT ;  /* 0x0000009ad79a7212 */ /* 0x000fe200078e969d */
[----:B------:R-:W-:Y:S01]  /*7770*/  MUFU.EX2 R222, R222 ;  /* 0x000000de00de7308 */ /* 0x000fe20000000800 */
[----:B------:R-:W-:Y:S02]  /*7780*/  LOP3.LUT R149, R240, R152, R161, 0x96, !PT ;  /* 0x00000098f0957212 */ /* 0x000fe400078e96a1 */
[----:B------:R-:W-:Y:S01]  /*7790*/  LOP3.LUT R214, R214, R156, R145, 0x96, !PT ;  /* 0x0000009cd6d67212 */ /* 0x000fe200078e9691 */
[----:B------:R-:W-:Y:S01]  /*77a0*/  IMAD.WIDE.U32 R154, R154, -0x326172a9, RZ ;  /* 0xcd9e8d579a9a7825 */ /* 0x000fe200078e00ff */
[C---:B------:R-:W-:Y:S02]  /*77b0*/  LOP3.LUT R38, R149.reuse, 0xffff, RZ, 0xc0, !PT ;  /* 0x0000ffff95267812 */ /* 0x040fe400078ec0ff */
[C---:B------:R-:W-:Y:S01]  /*77c0*/  PRMT R36, R149.reuse, 0x7632, R36 ;  /* 0x0000763295247816 */ /* 0x040fe20000000024 */
[----:B------:R-:W-:Y:S01]  /*77d0*/  IMAD.WIDE.U32 R214, R214, -0x326172a9, RZ ;  /* 0xcd9e8d57d6d67825 */ /* 0x000fe200078e00ff */
[----:B------:R-:W-:Y:S01]  /*77e0*/  LOP3.LUT R37, R149, 0xff, RZ, 0xc0, !PT ;  /* 0x000000ff95257812 */ /* 0x000fe200078ec0ff */
[----:B------:R-:W-:Y:S01]  /*77f0*/  MUFU.EX2 R224, R224 ;  /* 0x000000e000e07308 */ /* 0x000fe20000000800 */
[----:B------:R-:W-:Y:S01]  /*7800*/  SHF.R.U32.HI R51, RZ, 0x18, R149 ;  /* 0x00000018ff337819 */ /* 0x000fe20000011695 */
[----:B------:R-:W-:Y:S01]  /*7810*/  IMAD.MOV.U32 R156, RZ, RZ, R160 ;  /* 0x000000ffff9c7224 */ /* 0x000fe200078e00a0 */
[----:B------:R-:W-:Y:S02]  /*7820*/  PRMT R151, R214, 0x7771, RZ ;  /* 0x00007771d6977816 */ /* 0x000fe400000000ff */
[----:B------:R-:W-:Y:S02]  /*7830*/  LOP3.LUT R52, R249, R148, R155, 0x96, !PT ;  /* 0x00000094f9347212 */ /* 0x000fe400078e969b */
[----:B------:R-:W-:Y:S01]  /*7840*/  LOP3.LUT R49, R240, R154, R215, 0x96, !PT ;  /* 0x0000009af0317212 */ /* 0x000fe200078e96d7 */
[--C-:B------:R-:W-:Y:S01]  /*7850*/  FFMA.FTZ R215, R40, UR4, -R198.reuse ;  /* 0x0000000428d77c23 */ /* 0x100fe200080108c6 */
[----:B------:R-:W-:Y:S01]  /*7860*/  LOP3.LUT R36, R36, 0xff, RZ, 0xc0, !PT ;  /* 0x000000ff24247812 */ /* 0x000fe200078ec0ff */
[----:B------:R-:W5:Y:S01]  /*7870*/  LDSM.16.MT88.4 R40, [R229+0x9800] ;  /* 0x00980000e528783b */ /* 0x000f620000004200 */
[----:B------:R-:W-:Y:S01]  /*7880*/  PRMT R147, R160, 0x7771, RZ ;  /* 0x00007771a0937816 */ /* 0x000fe200000000ff */
[----:B------:R-:W-:Y:S01]  /*7890*/  IMAD.WIDE.U32 R52, R52, -0x2daee0ad, RZ ;  /* 0xd2511f5334347825 */ /* 0x000fe200078e00ff */
[----:B------:R-:W-:Y:S01]  /*78a0*/  PRMT R51, R36, 0x5410, R51 ;  /* 0x0000541024337816 */ /* 0x000fe20000000033 */
[----:B------:R-:W-:Y:S01]  /*78b0*/  MUFU.EX2 R215, R215 ;  /* 0x000000d700d77308 */ /* 0x000fe20000000800 */
[----:B------:R-:W-:Y:S01]  /*78c0*/  LOP3.LUT R156, R156, 0xff, RZ, 0xc0, !PT ;  /* 0x000000ff9c9c7812 */ /* 0x000fe200078ec0ff */
[----:B------:R-:W-:Y:S01]  /*78d0*/  FFMA.FTZ R198, R61, UR4, -R198 ;  /* 0x000000043dc67c23 */ /* 0x000fe200080108c6 */
[----:B------:R-:W-:Y:S02]  /*78e0*/  LOP3.LUT R144, R159, R144, R53, 0x96, !PT ;  /* 0x000000909f907212 */ /* 0x000fe400078e9635 */
[----:B------:R-:W-:Y:S02]  /*78f0*/  PRMT R147, R156, 0x5410, R147 ;  /* 0x000054109c937816 */ /* 0x000fe40000000093 */
[----:B------:R-:W-:Y:S03]  /*7900*/  PRMT R54, R52, 0x7771, RZ ;  /* 0x0000777134367816 */ /* 0x000fe600000000ff */
[----:B------:R-:W-:Y:S01]  /*7910*/  MUFU.EX2 R61, R198 ;  /* 0x000000c6003d7308 */ /* 0x000fe20000000800 */
[C---:B------:R-:W-:Y:S02]  /*7920*/  PRMT R145, R214.reuse, 0x7773, RZ ;  /* 0x00007773d6917816 */ /* 0x040fe400000000ff */
[----:B------:R-:W-:Y:S01]  /*7930*/  PRMT R158, R214, 0x7772, RZ ;  /* 0x00007772d69e7816 */ /* 0x000fe200000000ff */
[-C--:B-1----:R-:W-:Y:S03]  /*7940*/  HMMA.16816.F32.BF16 R28, R136, R140.reuse, R28 ;  /* 0x0000008c881c723c */ /* 0x082fe6000004181c */
[----:B------:R-:W-:Y:S01]  /*7950*/  MOV R152, R214 ;  /* 0x000000d600987202 */ /* 0x000fe20000000f00 */
[--C-:B------:R-:W-:Y:S01]  /*7960*/  FFMA.FTZ R214, R39, UR4, -R201.reuse ;  /* 0x0000000427d67c23 */ /* 0x100fe200080108c9 */
[----:B------:R-:W-:Y:S01]  /*7970*/  LOP3.LUT R39, R48, 0xff00ff, RZ, 0xc0, !PT ;  /* 0x00ff00ff30277812 */ /* 0x000fe200078ec0ff */
[----:B------:R-:W-:Y:S01]  /*7980*/  FFMA.FTZ R201, R55, UR4, -R201 ;  /* 0x0000000437c97c23 */ /* 0x000fe200080108c9 */
[----:B------:R-:W-:Y:S01]  /*7990*/  PRMT R55, R52, 0x7772, RZ ;  /* 0x0000777234377816 */ /* 0x000fe200000000ff */
[C---:B------:R-:W-:Y:S02]  /*79a0*/  HMMA.16816.F32.BF16 R124, R132.reuse, R140, R124 ;  /* 0x0000008c847c723c */ /* 0x040fe4000004187c */
[----:B------:R-:W1:Y:S02]  /*79b0*/  MUFU.EX2 R214, R214 ;  /* 0x000000d600d67308 */ /* 0x000e640000000800 */
[----:B------:R-:W-:Y:S02]  /*79c0*/  SHF.R.U32.HI R38, RZ, 0x8, R38 ;  /* 0x00000008ff267819 */ /* 0x000fe40000011626 */
[----:B------:R-:W-:Y:S02]  /*79d0*/  PRMT R36, R49, 0x7632, R36 ;  /* 0x0000763231247816 */ /* 0x000fe40000000024 */
[-C--:B------:R-:W-:Y:S04]  /*79e0*/  HMMA.16816.F32.BF16 R24, R132, R142.reuse, R24 ;  /* 0x0000008e8418723c */ /* 0x080fe80000041818 */
[----:B------:R-:W4:Y:S01]  /*79f0*/  MUFU.EX2 R201, R201 ;  /* 0x000000c900c97308 */ /* 0x000f220000000800 */
[----:B------:R-:W-:Y:S02]  /*7a00*/  PRMT R37, R37, 0x5410, R38 ;  /* 0x0000541025257816 */ /* 0x000fe40000000026 */
[C---:B------:R-:W-:Y:S02]  /*7a10*/  LOP3.LUT R38, R49.reuse, 0xffff, RZ, 0xc0, !PT ;  /* 0x0000ffff31267812 */ /* 0x040fe400078ec0ff */
[----:B------:R-:W-:Y:S01]  /*7a20*/  LOP3.LUT R133, R49, 0xff, RZ, 0xc0, !PT ;  /* 0x000000ff31857812 */ /* 0x000fe200078ec0ff */
[----:B------:R-:W-:Y:S04]  /*7a30*/  HMMA.16816.F32.BF16 R128, R136, R142, R128 ;  /* 0x0000008e8880723c */ /* 0x000fe80000041880 */
[----:B------:R-:W-:Y:S02]  /*7a40*/  SHF.R.U32.HI R38, RZ, 0x8, R38 ;  /* 0x00000008ff267819 */ /* 0x000fe40000011626 */
[----:B------:R-:W-:Y:S02]  /*7a50*/  SHF.R.U32.HI R49, RZ, 0x18, R49 ;  /* 0x00000018ff317819 */ /* 0x000fe40000011631 */
[----:B------:R-:W-:Y:S02]  /*7a60*/  LOP3.LUT R36, R36, 0xff, RZ, 0xc0, !PT ;  /* 0x000000ff24247812 */ /* 0x000fe400078ec0ff */
[----:B------:R-:W-:Y:S02]  /*7a70*/  PRMT R133, R133, 0x5410, R38 ;  /* 0x0000541085857816 */ /* 0x000fe40000000026 */
[----:B------:R-:W-:Y:S02]  /*7a80*/  PRMT R49, R36, 0x5410, R49 ;  /* 0x0000541024317816 */ /* 0x000fe40000000031 */
[--C-:B------:R-:W-:Y:S02]  /*7a90*/  HSET2.LE.AND R38, R147, R192.reuse, PT ;  /* 0x000000c093267233 */ /* 0x100fe40003803000 */
[--C-:B------:R-:W-:Y:S02]  /*7aa0*/  HSET2.LE.AND R39, R39, R192.reuse, PT ;  /* 0x000000c027277233 */ /* 0x100fe40003803000 */
[--C-:B------:R-:W-:Y:S02]  /*7ab0*/  HSET2.LE.AND R36, R37, R192.reuse, PT ;  /* 0x000000c025247233 */ /* 0x100fe40003803000 */
[----:B------:R-:W-:Y:S01]  /*7ac0*/  F2FP.BF16.F32.PACK_AB R37, R182, R181 ;  /* 0x000000b5b625723e */ /* 0x000fe200000010ff */
[----:B------:R-:W-:Y:S01]  /*7ad0*/  FADD.FTZ R181, R181, R176 ;  /* 0x000000b0b5b57221 */ /* 0x000fe20000010000 */
[----:B------:R-:W-:Y:S02]  /*7ae0*/  LOP3.LUT R152, R152, 0xff, RZ, 0xc0, !PT ;  /* 0x000000ff98987812 */ /* 0x000fe400078ec0ff */
[----:B------:R-:W-:Y:S01]  /*7af0*/  LOP3.LUT R38, R45, R38, RZ, 0xc0, !PT ;  /* 0x000000262d267212 */ /* 0x000fe200078ec0ff */
[----:B------:R-:W-:Y:S01]  /*7b00*/  FADD.FTZ R181, R182, R181 ;  /* 0x000000b5b6b57221 */ /* 0x000fe20000010000 */
[----:B------:R-:W-:Y:S02]  /*7b10*/  LOP3.LUT R39, R44, R39, RZ, 0xc0, !PT ;  /* 0x000000272c277212 */ /* 0x000fe400078ec0ff */
[----:B------:R-:W-:Y:S01]  /*7b20*/  LOP3.LUT R36, R37, R36, RZ, 0xc0, !PT ;  /* 0x0000002425247212 */ /* 0x000fe200078ec0ff */
[----:B------:R-:W-:Y:S01]  /*7b30*/  FADD.FTZ R172, R172, R181 ;  /* 0x000000b5acac7221 */ /* 0x000fe20000010000 */
[--C-:B------:R-:W-:Y:S02]  /*7b40*/  HSET2.LE.AND R45, R49, R192.reuse, PT ;  /* 0x000000c0312d7233 */ /* 0x100fe40003803000 */
[----:B------:R-:W-:Y:S01]  /*7b50*/  PRMT R141, R152, 0x5410, R151 ;  /* 0x00005410988d7816 */ /* 0x000fe20000000097 */
[----:B------:R-:W-:Y:S01]  /*7b60*/  FADD.FTZ R172, R173, R172 ;  /* 0x000000acadac7221 */ /* 0x000fe20000010000 */
[--C-:B------:R-:W-:Y:S02]  /*7b70*/  HSET2.LE.AND R37, R51, R192.reuse, PT ;  /* 0x000000c033257233 */ /* 0x100fe40003803000 */
[--C-:B------:R-:W-:Y:S02]  /*7b80*/  HSET2.LE.AND R44, R133, R192.reuse, PT ;  /* 0x000000c0852c7233 */ /* 0x100fe40003803000 */
[----:B-----5:R-:W-:Y:S01]  /*7b90*/  F2FP.BF16.F32.PACK_AB R46, R217, R218 ;  /* 0x000000dad92e723e */ /* 0x020fe200000010ff */
[----:B------:R-:W-:Y:S01]  /*7ba0*/  LDSM.16.MT88.4 R132, [R229+0xa800] ;  /* 0x00a80000e584783b */ /* 0x000fe20000004200 */
[----:B-1----:R-:W-:Y:S02]  /*7bb0*/  F2FP.BF16.F32.PACK_AB R48, R214, R183 ;  /* 0x000000b7d630723e */ /* 0x002fe400000010ff */
[----:B------:R-:W-:Y:S02]  /*7bc0*/  F2FP.BF16.F32.PACK_AB R47, R216, R215 ;  /* 0x000000d7d82f723e */ /* 0x000fe400000010ff */
[----:B------:R-:W-:Y:S02]  /*7bd0*/  PRMT R145, R158, 0x5410, R145 ;  /* 0x000054109e917816 */ /* 0x000fe40000000091 */
[----:B------:R-:W-:Y:S02]  /*7be0*/  LOP3.LUT R45, R46, R45, RZ, 0xc0, !PT ;  /* 0x0000002d2e2d7212 */ /* 0x000fe400078ec0ff */
[----:B------:R-:W-:Y:S02]  /*7bf0*/  LOP3.LUT R37, R48, R37, RZ, 0xc0, !PT ;  /* 0x0000002530257212 */ /* 0x000fe400078ec0ff */
[----:B------:R-:W-:Y:S01]  /*7c00*/  LOP3.LUT R44, R47, R44, RZ, 0xc0, !PT ;  /* 0x0000002c2f2c7212 */ /* 0x000fe200078ec0ff */
[----:B------:R-:W1:Y:S01]  /*7c10*/  LDSM.16.MT88.4 R48, [R169+0x800] ;  /* 0x00080000a930783b */ /* 0x000e620000004200 */
[--C-:B------:R-:W-:Y:S02]  /*7c20*/  HSET2.LE.AND R46, R141, R192.reuse, PT ;  /* 0x000000c08d2e7233 */ /* 0x100fe40003803000 */
[----:B------:R-:W-:Y:S01]  /*7c30*/  LOP3.LUT R145, R145, 0xff00ff, RZ, 0xc0, !PT ;  /* 0x00ff00ff91917812 */ /* 0x000fe200078ec0ff */
[-C--:B------:R-:W-:Y:S05]  /*7c40*/  HMMA.16816.F32.BF16 R4, R36, R40.reuse, R4 ;  /* 0x000000282404723c */ /* 0x080fea0000041804 */
[----:B------:R-:W-:Y:S02]  /*7c50*/  F2FP.BF16.F32.PACK_AB R47, R219, R220 ;  /* 0x000000dcdb2f723e */ /* 0x000fe400000010ff */
[----:B------:R-:W-:Y:S02]  /*7c60*/  F2FP.BF16.F32.PACK_AB R136, R222, R221 ;  /* 0x000000ddde88723e */ /* 0x000fe400000010ff */
[----:B------:R-:W-:Y:S02]  /*7c70*/  LOP3.LUT R46, R47, R46, RZ, 0xc0, !PT ;  /* 0x0000002e2f2e7212 */ /* 0x000fe400078ec0ff */
[--C-:B------:R-:W-:Y:S02]  /*7c80*/  HSET2.LE.AND R47, R145, R192.reuse, PT ;  /* 0x000000c0912f7233 */ /* 0x100fe40003803000 */
[----:B------:R-:W-:Y:S03]  /*7c90*/  SHF.R.U32.HI R137, RZ, 0x18, R144 ;  /* 0x00000018ff897819 */ /* 0x000fe60000011690 */
[----:B------:R-:W-:Y:S07]  /*7ca0*/  LOP3.LUT R47, R136, R47, RZ, 0xc0, !PT ;  /* 0x0000002f882f7212 */ /* 0x000fee00078ec0ff */
[C---:B------:R-:W-:Y:S08]  /*7cb0*/  HMMA.16816.F32.BF16 R8, R44.reuse, R40, R8 ;  /* 0x000000282c08723c */ /* 0x040ff00000041808 */
[-C--:B------:R-:W-:Y:S08]  /*7cc0*/  HMMA.16816.F32.BF16 R12, R44, R42.reuse, R12 ;  /* 0x0000002a2c0c723c */ /* 0x080ff0000004180c */
[C---:B------:R-:W-:Y:S01]  /*7cd0*/  HMMA.16816.F32.BF16 R16, R36.reuse, R42, R16 ;  /* 0x0000002a2410723c */ /* 0x040fe20000041810 */
[----:B------:R-:W5:Y:S07]  /*7ce0*/  LDSM.16.MT88.4 R40, [R169+0x1800] ;  /* 0x00180000a928783b */ /* 0x000f6e0000004200 */
[-C--:B-1----:R-:W-:Y:S08]  /*7cf0*/  HMMA.16816.F32.BF16 R68, R36, R48.reuse, R68 ;  /* 0x000000302444723c */ /* 0x082ff00000041844 */
[C---:B------:R-:W-:Y:S08]  /*7d00*/  HMMA.16816.F32.BF16 R72, R44.reuse, R48, R72 ;  /* 0x000000302c48723c */ /* 0x040ff00000041848 */
[-C--:B------:R-:W-:Y:S08]  /*7d10*/  HMMA.16816.F32.BF16 R76, R44, R50.reuse, R76 ;  /* 0x000000322c4c723c */ /* 0x080ff0000004184c */
[C---:B------:R-:W-:Y:S01]  /*7d20*/  HMMA.16816.F32.BF16 R80, R36.reuse, R50, R80 ;  /* 0x000000322450723c */ /* 0x040fe20000041850 */
[----:B------:R-:W1:Y:S07]  /*7d30*/  LDSM.16.MT88.4 R48, [R229+0xb800] ;  /* 0x00b80000e530783b */ /* 0x000e6e0000004200 */
[-C--:B------:R-:W-:Y:S08]  /*7d40*/  HMMA.16816.F32.BF16 R84, R36, R132.reuse, R84 ;  /* 0x000000842454723c */ /* 0x080ff00000041854 */
[C---:B------:R-:W-:Y:S04]  /*7d50*/  HMMA.16816.F32.BF16 R88, R44.reuse, R132, R88 ;  /* 0x000000842c58723c */ /* 0x040fe80000041858 */
[----:B------:R-:W-:Y:S04]  /*7d60*/  IMAD.MOV.U32 R133, RZ, RZ, R52 ;  /* 0x000000ffff857224 */ /* 0x000fe800078e0034 */
[-C--:B------:R-:W-:Y:S08]  /*7d70*/  HMMA.16816.F32.BF16 R92, R44, R134.reuse, R92 ;  /* 0x000000862c5c723c */ /* 0x080ff0000004185c */
[C---:B------:R-:W-:Y:S04]  /*7d80*/  HMMA.16816.F32.BF16 R96, R36.reuse, R134, R96 ;  /* 0x000000862460723c */ /* 0x040fe80000041860 */
[----:B------:R-:W-:Y:S04]  /*7d90*/  PRMT R134, R52, 0x7773, RZ ;  /* 0x0000777334867816 */ /* 0x000fe800000000ff */
[-C--:B-----5:R-:W-:Y:S08]  /*7da0*/  HMMA.16816.F32.BF16 R100, R36, R40.reuse, R100 ;  /* 0x000000282464723c */ /* 0x0a0ff00000041864 */
[C---:B------:R-:W-:Y:S04]  /*7db0*/  HMMA.16816.F32.BF16 R104, R44.reuse, R40, R104 ;  /* 0x000000282c68723c */ /* 0x040fe80000041868 */
[----:B------:R-:W-:Y:S02]  /*7dc0*/  LOP3.LUT R40, R249, R150, R153, 0x96, !PT ;  /* 0x00000096f9287212 */ /* 0x000fe400078e9699 */
[----:B------:R-:W-:Y:S02]  /*7dd0*/  LDSM.16.MT88.4 R148, [R229+0x9c00] ;  /* 0x009c0000e594783b */ /* 0x000fe40000004200 */
[-C--:B------:R-:W-:Y:S03]  /*7de0*/  HMMA.16816.F32.BF16 R108, R44, R42.reuse, R108 ;  /* 0x0000002a2c6c723c */ /* 0x080fe6000004186c */
[----:B------:R-:W-:Y:S04]  /*7df0*/  IMAD.WIDE.U32 R40, R40, -0x2daee0ad, RZ ;  /* 0xd2511f5328287825 */ /* 0x000fe800078e00ff */
[----:B------:R-:W-:Y:S01]  /*7e00*/  IMAD.MOV.U32 R132, RZ, RZ, R40 ;  /* 0x000000ffff847224 */ /* 0x000fe200078e0028 */
[C---:B------:R-:W-:Y:S04]  /*7e10*/  HMMA.16816.F32.BF16 R32, R36.reuse, R42, R32 ;  /* 0x0000002a2420723c */ /* 0x040fe80000041820 */
[----:B------:R-:W-:Y:S01]  /*7e20*/  LOP3.LUT R146, R159, R146, R41, 0x96, !PT ;  /* 0x000000929f927212 */ /* 0x000fe200078e9629 */
[----:B---3--:R-:W-:Y:S01]  /*7e30*/  FFMA.FTZ R197, R166, R163, R197 ;  /* 0x000000a3a6c57223 */ /* 0x008fe200000100c5 */
[C---:B------:R-:W-:Y:S01]  /*7e40*/  PRMT R136, R40.reuse, 0x7773, RZ ;  /* 0x0000777328887816 */ /* 0x040fe200000000ff */
[----:B--2---:R-:W-:Y:S01]  /*7e50*/  FFMA.FTZ R194, R167, R226, R194 ;  /* 0x000000e2a7c27223 */ /* 0x004fe200000100c2 */
[-C--:B-1----:R-:W-:Y:S03]  /*7e60*/  HMMA.16816.F32.BF16 R112, R36, R48.reuse, R112 ;  /* 0x000000302470723c */ /* 0x082fe60000041870 */
[C---:B------:R-:W-:Y:S01]  /*7e70*/  PRMT R135, R40.reuse, 0x7772, RZ ;  /* 0x0000777228877816 */ /* 0x040fe200000000ff */
[----:B----4-:R-:W-:Y:S01]  /*7e80*/  FFMA.FTZ R196, R165, R162, R196 ;  /* 0x000000a2a5c47223 */ /* 0x010fe200000100c4 */
[----:B------:R-:W-:Y:S01]  /*7e90*/  PRMT R53, R40, 0x7771, RZ ;  /* 0x0000777128357816 */ /* 0x000fe200000000ff */
[----:B------:R-:W-:Y:S01]  /*7ea0*/  FADD.FTZ R195, R195, R194 ;  /* 0x000000c2c3c37221 */ /* 0x000fe20000010000 */
[----:B------:R-:W1:Y:S01]  /*7eb0*/  LDSM.16.MT88.4 R40, [R169+0x2800] ;  /* 0x00280000a928783b */ /* 0x000e620000004200 */
[C---:B------:R-:W-:Y:S04]  /*7ec0*/  HMMA.16816.F32.BF16 R116, R44.reuse, R48, R116 ;  /* 0x000000302c74723c */ /* 0x040fe80000041874 */
[----:B------:R-:W-:Y:S01]  /*7ed0*/  PRMT R52, R135, 0x5410, R136 ;  /* 0x0000541087347816 */ /* 0x000fe20000000088 */
[----:B------:R-:W-:Y:S01]  /*7ee0*/  FADD.FTZ R170, R170, R195 ;  /* 0x000000c3aaaa7221 */ /* 0x000fe20000010000 */
[--C-:B------:R-:W-:Y:S01]  /*7ef0*/  PRMT R48, R55, 0x5410, R134.reuse ;  /* 0x0000541037307816 */ /* 0x100fe20000000086 */
[----:B------:R-:W-:Y:S01]  /*7f00*/  FADD.FTZ R197, R186, R197 ;  /* 0x000000c5bac57221 */ /* 0x000fe20000010000 */
[-C--:B------:R-:W-:Y:S03]  /*7f10*/  HMMA.16816.F32.BF16 R20, R44, R50.reuse, R20 ;  /* 0x000000322c14723c */ /* 0x080fe60000041814 */
[----:B------:R-:W-:Y:S01]  /*7f20*/  PRMT R134, R146, 0x7632, R134 ;  /* 0x0000763292867816 */ /* 0x000fe20000000086 */
[----:B------:R-:W-:Y:S01]  /*7f30*/  FADD.FTZ R170, R171, R170 ;  /* 0x000000aaabaa7221 */ /* 0x000fe20000010000 */
[----:B------:R-:W-:Y:S01]  /*7f40*/  SHF.R.U32.HI R139, RZ, 0x18, R146 ;  /* 0x00000018ff8b7819 */ /* 0x000fe20000011692 */
[----:B------:R-:W-:Y:S01]  /*7f50*/  FADD.FTZ R188, R188, R197 ;  /* 0x000000c5bcbc7221 */ /* 0x000fe20000010000 */
[----:B------:R-:W-:Y:S01]  /*7f60*/  LOP3.LUT R136, R132, 0xff, RZ, 0xc0, !PT ;  /* 0x000000ff84887812 */ /* 0x000fe200078ec0ff */
[C---:B------:R-:W-:Y:S04]  /*7f70*/  HMMA.16816.F32.BF16 R120, R36.reuse, R50, R120 ;  /* 0x000000322478723c */ /* 0x040fe80000041878 */
[----:B------:R-:W-:Y:S01]  /*7f80*/  PRMT R49, R136, 0x5410, R53 ;  /* 0x0000541088317816 */ /* 0x000fe20000000035 */
[----:B------:R-:W-:Y:S01]  /*7f90*/  FADD.FTZ R205, R205, R170 ;  /* 0x000000aacdcd7221 */ /* 0x000fe20000010000 */
[----:B------:R-:W-:Y:S01]  /*7fa0*/  LOP3.LUT R132, R146, 0xffff, RZ, 0xc0, !PT ;  /* 0x0000ffff92847812 */ /* 0x000fe200078ec0ff */
[----:B------:R-:W-:Y:S01]  /*7fb0*/  FADD.FTZ R188, R189, R188 ;  /* 0x000000bcbdbc7221 */ /* 0x000fe20000010000 */
[----:B------:R-:W-:Y:S01]  /*7fc0*/  PRMT R50, R144, 0x7632, R50 ;  /* 0x0000763290327816 */ /* 0x000fe20000000032 */
[----:B------:R-:W-:Y:S01]  /*7fd0*/  FADD.FTZ R205, R206, R205 ;  /* 0x000000cdcecd7221 */ /* 0x000fe20000010000 */
[----:B------:R-:W-:Y:S01]  /*7fe0*/  LOP3.LUT R135, R133, 0xff, RZ, 0xc0, !PT ;  /* 0x000000ff85877812 */ /* 0x000fe200078ec0ff */
[----:B------:R-:W-:Y:S01]  /*7ff0*/  FADD.FTZ R211, R211, R188 ;  /* 0x000000bcd3d37221 */ /* 0x000fe20000010000 */
[----:B------:R-:W-:Y:S01]  /*8000*/  LOP3.LUT R133, R146, 0xff, RZ, 0xc0, !PT ;  /* 0x000000ff92857812 */ /* 0x000fe200078ec0ff */
[----:B------:R-:W-:Y:S01]  /*8010*/  FADD.FTZ R178, R178, R205 ;  /* 0x000000cdb2b27221 */ /* 0x000fe20000010000 */
[----:B------:R-:W-:Y:S01]  /*8020*/  PRMT R53, R135, 0x5410, R54 ;  /* 0x0000541087357816 */ /* 0x000fe20000000036 */
[--C-:B------:R-:W-:Y:S01]  /*8030*/  FFMA.FTZ R54, R58, UR4, -R200.reuse ;  /* 0x000000043a367c23 */ /* 0x100fe200080108c8 */
[----:B------:R-:W-:Y:S01]  /*8040*/  LOP3.LUT R50, R50, 0xff, RZ, 0xc0, !PT ;  /* 0x000000ff32327812 */ /* 0x000fe200078ec0ff */
[--C-:B------:R-:W-:Y:S01]  /*8050*/  FFMA.FTZ R58, R59, UR4, -R200.reuse ;  /* 0x000000043b3a7c23 */ /* 0x100fe200080108c8 */
[----:B------:R-:W-:Y:S01]  /*8060*/  LOP3.LUT R135, R48, 0xff00ff, RZ, 0xc0, !PT ;  /* 0x00ff00ff30877812 */ /* 0x000fe200078ec0ff */
[----:B------:R2:W-:Y:S01]  /*8070*/  MUFU.EX2 R59, R54 ;  /* 0x00000036003b7308 */ /* 0x0005e20000000800 */
[----:B------:R-:W-:Y:S01]  /*8080*/  PRMT R137, R50, 0x5410, R137 ;  /* 0x0000541032897816 */ /* 0x000fe20000000089 */
[----:B------:R-:W-:Y:S01]  /*8090*/  FFMA.FTZ R200, R63, UR4, -R200 ;  /* 0x000000043fc87c23 */ /* 0x000fe200080108c8 */
[----:B------:R-:W-:Y:S01]  /*80a0*/  SHF.R.U32.HI R132, RZ, 0x8, R132 ;  /* 0x00000008ff847819 */ /* 0x000fe20000011684 */
[-C--:B-1----:R-:W-:Y:S03]  /*80b0*/  HMMA.16816.F32.BF16 R28, R36, R40.reuse, R28 ;  /* 0x00000028241c723c */ /* 0x082fe6000004181c */
[----:B------:R-:W-:Y:S03]  /*80c0*/  LOP3.LUT R134, R134, 0xff, RZ, 0xc0, !PT ;  /* 0x000000ff86867812 */ /* 0x000fe600078ec0ff */
[----:B------:R-:W-:Y:S01]  /*80d0*/  MUFU.EX2 R200, R200 ;  /* 0x000000c800c87308 */ /* 0x000fe20000000800 */
[----:B------:R-:W-:Y:S01]  /*80e0*/  PRMT R57, R133, 0x5410, R132 ;  /* 0x0000541085397816 */ /* 0x000fe20000000084 */
[----:B------:R-:W-:Y:S01]  /*80f0*/  FADD.FTZ R178, R179, R178 ;  /* 0x000000b2b3b27221 */ /* 0x000fe20000010000 */
[C---:B------:R-:W-:Y:S01]  /*8100*/  LOP3.LUT R133, R144.reuse, 0xffff, RZ, 0xc0, !PT ;  /* 0x0000ffff90857812 */ /* 0x040fe200078ec0ff */
[C---:B------:R-:W-:Y:S04]  /*8110*/  HMMA.16816.F32.BF16 R124, R44.reuse, R40, R124 ;  /* 0x000000282c7c723c */ /* 0x040fe8000004187c */
[----:B------:R-:W-:Y:S02]  /*8120*/  LOP3.LUT R132, R144, 0xff, RZ, 0xc0, !PT ;  /* 0x000000ff90847812 */ /* 0x000fe400078ec0ff */
[----:B------:R-:W1:Y:S01]  /*8130*/  MUFU.EX2 R63, R62 ;  /* 0x0000003e003f7308 */ /* 0x000e620000000800 */
[----:B------:R-:W-:Y:S01]  /*8140*/  LDSM.16.MT88.4 R144, [R169+0x1c00] ;  /* 0x001c0000a990783b */ /* 0x000fe20000004200 */
[----:B------:R-:W-:Y:S01]  /*8150*/  PRMT R139, R134, 0x5410, R139 ;  /* 0x00005410868b7816 */ /* 0x000fe2000000008b */
[-C--:B------:R-:W-:Y:S03]  /*8160*/  HMMA.16816.F32.BF16 R24, R44, R42.reuse, R24 ;  /* 0x0000002a2c18723c */ /* 0x080fe60000041818 */
[----:B------:R-:W-:Y:S01]  /*8170*/  LOP3.LUT R47, R52, 0xff00ff, RZ, 0xc0, !PT ;  /* 0x00ff00ff342f7812 */ /* 0x000fe200078ec0ff */
[----:B------:R-:W-:Y:S03]  /*8180*/  FADD.FTZ R183, R183, R178 ;  /* 0x000000b2b7b77221 */ /* 0x000fe60000010000 */
[----:B------:R-:W3:Y:S01]  /*8190*/  MUFU.EX2 R58, R58 ;  /* 0x0000003a003a7308 */ /* 0x000ee20000000800 */
[----:B------:R-:W-:Y:S01]  /*81a0*/  F2FP.BF16.F32.PACK_AB R40, R67, R66 ;  /* 0x000000424328723e */ /* 0x000fe200000010ff */
[----:B------:R-:W-:Y:S01]  /*81b0*/  FADD.FTZ R212, R212, R211 ;  /* 0x000000d3d4d47221 */ /* 0x000fe20000010000 */
[----:B------:R-:W-:Y:S01]  /*81c0*/  HMMA.16816.F32.BF16 R128, R36, R42, R128 ;  /* 0x0000002a2480723c */ /* 0x000fe20000041880 */
[----:B------:R-:W-:Y:S03]  /*81d0*/  LDSM.16.MT88.4 R36, [R229+0xbc00] ;  /* 0x00bc0000e524783b */ /* 0x000fe60000004200 */
[--C-:B------:R-:W-:Y:S01]  /*81e0*/  HSET2.LE.AND R47, R47, R192.reuse, PT ;  /* 0x000000c02f2f7233 */ /* 0x100fe20003803000 */
[----:B------:R-:W-:Y:S01]  /*81f0*/  FADD.FTZ R214, R214, R183 ;  /* 0x000000b7d6d67221 */ /* 0x000fe20000010000 */
[----:B------:R-:W-:Y:S01]  /*8200*/  SHF.R.U32.HI R133, RZ, 0x8, R133 ;  /* 0x00000008ff857819 */ /* 0x000fe20000011685 */
[----:B------:R-:W-:Y:S01]  /*8210*/  FADD.FTZ R207, R207, R212 ;  /* 0x000000d4cfcf7221 */ /* 0x000fe20000010000 */
[--C-:B------:R-:W-:Y:S01]  /*8220*/  HSET2.LE.AND R46, R49, R192.reuse, PT ;  /* 0x000000c0312e7233 */ /* 0x100fe20003803000 */
[----:B------:R-:W-:Y:S01]  /*8230*/  FADD.FTZ R175, R175, R214 ;  /* 0x000000d6afaf7221 */ /* 0x000fe20000010000 */
[----:B------:R-:W-:Y:S01]  /*8240*/  LOP3.LUT R47, R40, R47, RZ, 0xc0, !PT ;  /* 0x0000002f282f7212 */ /* 0x000fe200078ec0ff */
[----:B------:R-:W4:Y:S01]  /*8250*/  LDSM.16.MT88.4 R48, [R169+0xc00] ;  /* 0x000c0000a930783b */ /* 0x000f220000004200 */
[--C-:B------:R-:W-:Y:S01]  /*8260*/  HSET2.LE.AND R44, R57, R192.reuse, PT ;  /* 0x000000c0392c7233 */ /* 0x100fe20003803000 */
[----:B------:R-:W-:Y:S01]  /*8270*/  FADD.FTZ R175, R174, R175 ;  /* 0x000000afaeaf7221 */ /* 0x000fe20000010000 */
[--C-:B------:R-:W-:Y:S01]  /*8280*/  HSET2.LE.AND R45, R139, R192.reuse, PT ;  /* 0x000000c08b2d7233 */ /* 0x100fe20003803000 */
[----:B------:R-:W-:Y:S01]  /*8290*/  FADD.FTZ R208, R208, R207 ;  /* 0x000000cfd0d07221 */ /* 0x000fe20000010000 */
[----:B------:R-:W-:Y:S01]  /*82a0*/  F2FP.BF16.F32.PACK_AB R57, R65, R64 ;  /* 0x000000404139723e */ /* 0x000fe200000010ff */
[----:B------:R-:W-:Y:S01]  /*82b0*/  FADD.FTZ R187, R187, R196 ;  /* 0x000000c4bbbb7221 */ /* 0x000fe20000010000 */
[----:B------:R-:W-:Y:S01]  /*82c0*/  F2FP.BF16.F32.PACK_AB R41, R202, R223 ;  /* 0x000000dfca29723e */ /* 0x000fe200000010ff */
[----:B------:R-:W-:Y:S01]  /*82d0*/  FADD.FTZ R223, R223, R172 ;  /* 0x000000acdfdf7221 */ /* 0x000fe20000010000 */
[----:B------:R-:W-:Y:S01]  /*82e0*/  F2FP.BF16.F32.PACK_AB R40, R201, R224 ;  /* 0x000000e0c928723e */ /* 0x000fe200000010ff */
[----:B------:R-:W-:Y:S01]  /*82f0*/  FADD.FTZ R224, R224, R175 ;  /* 0x000000afe0e07221 */ /* 0x000fe20000010000 */
[----:B------:R-:W-:Y:S01]  /*8300*/  PRMT R133, R132, 0x5410, R133 ;  /* 0x0000541084857816 */ /* 0x000fe20000000085 */
        /* <DEDUP_REMOVED lines=10> */
[----:B------:R-:W-:Y:S01]  /*83b0*/  FADD.FTZ R190, R190, R187 ;  /* 0x000000bbbebe7221 */ /* 0x000fe20000010000 */
[--C-:B------:R-:W-:Y:S01]  /*83c0*/  HSET2.LE.AND R133, R137, R192.reuse, PT ;  /* 0x000000c089857233 */ /* 0x100fe20003803000 */
[-C--:B------:R-:W-:Y:S01]  /*83d0*/  HMMA.16816.F32.BF16 R160, R44, R148.reuse, R4 ;  /* 0x000000942ca0723c */ /* 0x080fe20000041804 */
[----:B--2---:R-:W2:Y:S04]  /*83e0*/  LDSM.16.MT88.4 R52, [R229+0xac00] ;  /* 0x00ac0000e534783b */ /* 0x004ea80000004200 */
[----:B------:R-:W-:Y:S01]  /*83f0*/  HSET2.LE.AND R135, R135, R192, PT ;  /* 0x000000c087877233 */ /* 0x000fe20003803000 */
[----:B------:R-:W-:Y:S01]  /*8400*/  FADD.FTZ R215, R216, R215 ;  /* 0x000000d7d8d77221 */ /* 0x000fe20000010000 */
[----:B------:R-:W-:Y:S01]  /*8410*/  F2FP.BF16.F32.PACK_AB R41, R61, R60 ;  /* 0x0000003c3d29723e */ /* 0x000fe200000010ff */
[----:B------:R-:W-:Y:S01]  /*8420*/  FADD.FTZ R190, R191, R190 ;  /* 0x000000bebfbe7221 */ /* 0x000fe20000010000 */
[----:B-1----:R-:W-:Y:S01]  /*8430*/  F2FP.BF16.F32.PACK_AB R40, R200, R63 ;  /* 0x0000003fc828723e */ /* 0x002fe200000010ff */
[----:B------:R1:W5:Y:S01]  /*8440*/  LDSM.16.MT88.4 R4, [R169+0x2c00] ;  /* 0x002c0000a904783b */ /* 0x0003620000004200 */
[----:B------:R-:W-:Y:S01]  /*8450*/  F2FP.BF16.F32.PACK_AB R43, R225, R56 ;  /* 0x00000038e12b723e */ /* 0x000fe200000010ff */
[----:B------:R-:W-:Y:S01]  /*8460*/  FADD.FTZ R220, R220, R215 ;  /* 0x000000d7dcdc7221 */ /* 0x000fe20000010000 */
[----:B---3--:R-:W-:Y:S01]  /*8470*/  F2FP.BF16.F32.PACK_AB R42, R58, R59 ;  /* 0x0000003b3a2a723e */ /* 0x008fe200000010ff */
        /* <DEDUP_REMOVED lines=9> */
[----:B------:R-:W-:Y:S02]  /*8510*/  IMAD.MOV.U32 R165, RZ, RZ, R0 ;  /* 0x000000ffffa57224 */ /* 0x000fe400078e0000 */
[----:B------:R-:W-:Y:S01]  /*8520*/  FADD.FTZ R225, R225, R56 ;  /* 0x00000038e1e17221 */ /* 0x000fe20000010000 */
[----:B------:R-:W-:Y:S02]  /*8530*/  IMAD.MOV.U32 R167, RZ, RZ, R2 ;  /* 0x000000ffffa77224 */ /* 0x000fe400078e0002 */
[----:B------:R-:W-:Y:S01]  /*8540*/  FADD.FTZ R209, R210, R209 ;  /* 0x000000d1d2d17221 */ /* 0x000fe20000010000 */
[----:B------:R-:W-:Y:S01]  /*8550*/  MOV R166, R3 ;  /* 0x0000000300a67202 */ /* 0x000fe20000000f00 */
[C---:B------:R-:W-:Y:S04]  /*8560*/  HMMA.16816.F32.BF16 R156, R132.reuse, R148, R8 ;  /* 0x00000094849c723c */ /* 0x040fe80000041808 */
[----:B------:R-:W-:Y:S01]  /*8570*/  FADD.FTZ R60, R60, R225 ;  /* 0x000000e13c3c7221 */ /* 0x000fe20000010000 */
[----:B------:R-:W-:Y:S01]  /*8580*/  FADD.FTZ R218, R218, R209 ;  /* 0x000000d1dada7221 */ /* 0x000fe20000010000 */
[----:B-1----:R-:W-:Y:S02]  /*8590*/  IMAD.MOV.U32 R169, RZ, RZ, R164 ;  /* 0x000000ffffa97224 */ /* 0x002fe400078e00a4 */
[-C--:B------:R-:W-:Y:S03]  /*85a0*/  HMMA.16816.F32.BF16 R152, R132, R150.reuse, R12 ;  /* 0x000000968498723c */ /* 0x080fe6000004180c */
[----:B------:R-:W-:Y:S04]  /*85b0*/  FADD.FTZ R218, R217, R218 ;  /* 0x000000dad9da7221 */ /* 0x000fe80000010000 */
[----:B------:R-:W-:Y:S01]  /*85c0*/  FADD.FTZ R221, R221, R218 ;  /* 0x000000dadddd7221 */ /* 0x000fe20000010000 */
[C---:B------:R-:W-:Y:S04]  /*85d0*/  HMMA.16816.F32.BF16 R148, R44.reuse, R150, R16 ;  /* 0x000000962c94723c */ /* 0x040fe80000041810 */
[----:B------:R-:W-:Y:S04]  /*85e0*/  FADD.FTZ R222, R222, R221 ;  /* 0x000000dddede7221 */ /* 0x000fe80000010000 */
[-C--:B----4-:R-:W-:Y:S03]  /*85f0*/  HMMA.16816.F32.BF16 R68, R44, R48.reuse, R68 ;  /* 0x000000302c44723c */ /* 0x090fe60000041844 */
[----:B------:R-:W-:Y:S04]  /*8600*/  FADD.FTZ R59, R59, R222 ;  /* 0x000000de3b3b7221 */ /* 0x000fe80000010000 */
[----:B------:R-:W-:Y:S01]  /*8610*/  FADD.FTZ R58, R58, R59 ;  /* 0x0000003b3a3a7221 */ /* 0x000fe20000010000 */
[C---:B------:R-:W-:Y:S04]  /*8620*/  HMMA.16816.F32.BF16 R72, R132.reuse, R48, R72 ;  /* 0x000000308448723c */ /* 0x040fe80000041848 */
[----:B------:R-:W-:Y:S04]  /*8630*/  FADD.FTZ R63, R63, R58 ;  /* 0x0000003a3f3f7221 */ /* 0x000fe80000010000 */
        /* <DEDUP_REMOVED lines=16> */
[----:B------:R-:W-:Y:S01]  /*8740*/  FADD.FTZ R4, R65, R64 ;  /* 0x0000004041047221 */ /* 0x000fe20000010000 */
[----:B------:R-:W-:Y:S03]  /*8750*/  FADD.FTZ R5, R61, R60 ;  /* 0x0000003c3d057221 */ /* 0x000fe60000010000 */
[-C--:B------:R-:W-:Y:S01]  /*8760*/  HMMA.16816.F32.BF16 R132, R132, R6.reuse, R24 ;  /* 0x000000068484723c */ /* 0x080fe20000041818 */
[----:B------:R1:W-:Y:S07]  /*8770*/  STL [R1+0x38], R4 ;  /* 0x0000380401007387 */ /* 0x0003ee0000100800 */
[----:B------:R-:W-:Y:S04]  /*8780*/  HMMA.16816.F32.BF16 R128, R44, R6, R128 ;  /* 0x000000062c80723c */ /* 0x000fe80000041880 */
[----:B------:R-:W-:Y:S05]  /*8790*/  FADD.FTZ R6, R67, R66 ;  /* 0x0000004243067221 */ /* 0x000fea0000010000 */
[----:B------:R2:W-:Y:S04]  /*87a0*/  STL [R1+0x34], R6 ;  /* 0x0000340601007387 */ /* 0x0005e80000100800 */
[----:B------:R2:W-:Y:S01]  /*87b0*/  STL [R1+0x30], R5 ;  /* 0x0000300501007387 */ /* 0x0005e20000100800 */
[----:B-1----:R-:W-:Y:S05]  /*87c0*/  FADD.FTZ R4, R200, R63 ;  /* 0x0000003fc8047221 */ /* 0x002fea0000010000 */
[----:B------:R2:W-:Y:S01]  /*87d0*/  STL [R1+0x4], R4 ;  /* 0x0000040401007387 */ /* 0x0005e20000100800 */
[----:B------:R-:W-:Y:S05]  /*87e0*/  @P0 BRA `(.L_x_567) ;  /* 0xffffffc000540947 */ /* 0x000fea000383ffff */
.L_x_566:
[----:B------:R-:W3:Y:S01]  /*87f0*/  LDL.LU R7, [R1+0x38] ;  /* 0x0000380001077983 */ /* 0x000ee20000300800 */
[----:B------:R-:W1:Y:S03]  /*8800*/  LDCU UR4, c[0x0][0x4fc] ;  /* 0x00009f80ff0477ac */ /* 0x000e660008000800 */
[----:B--2---:R-:W2:Y:S04]  /*8810*/  LDL.LU R6, [R1+0x34] ;  /* 0x0000340001067983 */ /* 0x004ea80000300800 */
[----:B------:R-:W4:Y:S04]  /*8820*/  LDL.LU R10, [R1+0x30] ;  /* 0x00003000010a7983 */ /* 0x000f280000300800 */
[----:B------:R-:W5:Y:S01]  /*8830*/  LDL.LU R9, [R1+0x4] ;  /* 0x0000040001097983 */ /* 0x000f620000300800 */
[----:B------:R-:W-:Y:S01]  /*8840*/  SHF.L.U32 R17, R243, 0x1, RZ ;  /* 0x00000001f3117819 */ /* 0x000fe200000006ff */
[----:B------:R-:W-:Y:S01]  /*8850*/  UMOV UR5, 0x400 ;  /* 0x0000040000057882 */ /* 0x000fe20000000000 */
[----:B------:R-:W-:Y:S01]  /*8860*/  S2UR UR6, SR_CTAID.Z ;  /* 0x00000000000679c3 */ /* 0x000fe20000002700 */
[----:B------:R-:W1:Y:S01]  /*8870*/  S2R R24, SR_CTAID.X ;  /* 0x0000000000187919 */ /* 0x000e620000002500 */
[----:B------:R-:W-:-:S02]  /*8880*/  LOP3.LUT R17, R17, 0x6, RZ, 0xc0, !PT ;  /* 0x0000000611117812 */ /* 0x000fc400078ec0ff */
[----:B------:R-:W-:Y:S02]  /*8890*/  MOV R28, 0x7f800000 ;  /* 0x7f800000001c7802 */ /* 0x000fe40000000f00 */
[----:B------:R-:W-:Y:S02]  /*88a0*/  MOV R27, 0x7f800000 ;  /* 0x7f800000001b7802 */ /* 0x000fe40000000f00 */
[----:B------:R-:W-:Y:S01]  /*88b0*/  S2UR UR7, SR_CTAID.Y ;  /* 0x00000000000779c3 */ /* 0x000fe20000002600 */
[----:B---3--:R-:W3:Y:S04]  /*88c0*/  SHFL.BFLY PT, R8, R7, 0x2, 0x1f ;  /* 0x0c401f0007087f89 */ /* 0x008ee800000e0000 */
[----:B--2---:R-:W2:Y:S04]  /*88d0*/  SHFL.BFLY PT, R5, R6, 0x2, 0x1f ;  /* 0x0c401f0006057f89 */ /* 0x004ea800000e0000 */
[----:B----4-:R-:W4:Y:S04]  /*88e0*/  SHFL.BFLY PT, R4, R10, 0x2, 0x1f ;  /* 0x0c401f000a047f89 */ /* 0x010f2800000e0000 */
[----:B-----5:R-:W5:Y:S01]  /*88f0*/  SHFL.BFLY PT, R13, R9, 0x2, 0x1f ;  /* 0x0c401f00090d7f89 */ /* 0x020f6200000e0000 */
[----:B---3--:R-:W-:Y:S01]  /*8900*/  FADD.FTZ R8, R8, R7 ;  /* 0x0000000708087221 */ /* 0x008fe20000010000 */
[----:B--2---:R-:W-:-:S04]  /*8910*/  FADD.FTZ R5, R5, R6 ;  /* 0x0000000605057221 */ /* 0x004fc80000010000 */
[----:B------:R-:W2:Y:S01]  /*8920*/  SHFL.BFLY PT, R7, R8, 0x1, 0x1f ;  /* 0x0c201f0008077f89 */ /* 0x000ea200000e0000 */
[----:B----4-:R-:W-:-:S03]  /*8930*/  FADD.FTZ R4, R4, R10 ;  /* 0x0000000a04047221 */ /* 0x010fc60000010000 */
[----:B------:R-:W3:Y:S01]  /*8940*/  SHFL.BFLY PT, R6, R5, 0x1, 0x1f ;  /* 0x0c201f0005067f89 */ /* 0x000ee200000e0000 */
[----:B-----5:R-:W-:-:S03]  /*8950*/  FADD.FTZ R13, R13, R9 ;  /* 0x000000090d0d7221 */ /* 0x020fc60000010000 */
[----:B------:R-:W4:Y:S04]  /*8960*/  SHFL.BFLY PT, R15, R4, 0x1, 0x1f ;  /* 0x0c201f00040f7f89 */ /* 0x000f2800000e0000 */
[----:B------:R-:W5:Y:S01]  /*8970*/  SHFL.BFLY PT, R12, R13, 0x1, 0x1f ;  /* 0x0c201f000d0c7f89 */ /* 0x000f6200000e0000 */
[----:B--2---:R-:W-:Y:S01]  /*8980*/  FADD.FTZ R7, R8, R7 ;  /* 0x0000000708077221 */ /* 0x004fe20000010000 */
[----:B------:R-:W-:Y:S01]  /*8990*/  SHF.L.U32 R8, R243, 0x4, RZ ;  /* 0x00000004f3087819 */ /* 0x000fe200000006ff */
[----:B---3--:R-:W-:-:S03]  /*89a0*/  FADD.FTZ R6, R5, R6 ;  /* 0x0000000605067221 */ /* 0x008fc60000010000 */
[----:B------:R-:W-:Y:S01]  /*89b0*/  LOP3.LUT R8, R17, 0x3e00, R8, 0xf8, !PT ;  /* 0x00003e0011087812 */ /* 0x000fe200078ef808 */
[----:B------:R-:W2:Y:S01]  /*89c0*/  MUFU.RCP R11, R7 ;  /* 0x00000007000b7308 */ /* 0x000ea20000001000 */
[----:B------:R-:W-:Y:S01]  /*89d0*/  SHF.L.U32 R5, R243, 0x3, RZ ;  /* 0x00000003f3057819 */ /* 0x000fe200000006ff */
[----:B----4-:R-:W-:Y:S01]  /*89e0*/  FADD.FTZ R15, R4, R15 ;  /* 0x0000000f040f7221 */ /* 0x010fe20000010000 */
[----:B------:R-:W-:Y:S02]  /*89f0*/  FSETP.NE.FTZ.AND P5, PT, R7, RZ, PT ;  /* 0x000000ff0700720b */ /* 0x000fe40003fb5000 */
[----:B------:R-:W-:Y:S01]  /*8a00*/  LOP3.LUT R17, R8, 0x20, R5, 0xf8, !PT ;  /* 0x0000002008117812 */ /* 0x000fe200078ef805 */
[----:B-----5:R-:W-:Y:S01]  /*8a10*/  FADD.FTZ R4, R13, R12 ;  /* 0x0000000c0d047221 */ /* 0x020fe20000010000 */
[----:B------:R-:W-:Y:S01]  /*8a20*/  FSETP.NE.FTZ.AND P4, PT, R6, RZ, PT ;  /* 0x000000ff0600720b */ /* 0x000fe20003f95000 */
[----:B------:R-:W3:Y:S01]  /*8a30*/  MUFU.RCP R9, R6 ;  /* 0x0000000600097308 */ /* 0x000ee20000001000 */
[----:B------:R-:W-:-:S02]  /*8a40*/  FSETP.NE.FTZ.AND P3, PT, R15, RZ, PT ;  /* 0x000000ff0f00720b */ /* 0x000fc40003f75000 */
[----:B------:R-:W-:Y:S02]  /*8a50*/  FSETP.NE.FTZ.AND P2, PT, R4, RZ, PT ;  /* 0x000000ff0400720b */ /* 0x000fe40003f55000 */
[----:B------:R-:W-:-:S03]  /*8a60*/  LOP3.LUT R10, R5, 0xc0, RZ, 0xc0, !PT ;  /* 0x000000c0050a7812 */ /* 0x000fc600078ec0ff */
[----:B------:R-:W4:Y:S01]  /*8a70*/  MUFU.RCP R8, R15 ;  /* 0x0000000f00087308 */ /* 0x000f220000001000 */
[----:B--2---:R-:W-:Y:S01]  /*8a80*/  FSEL R11, R11, 1, P5 ;  /* 0x3f8000000b0b7808 */ /* 0x004fe20002800000 */
[----:B------:R-:W2:Y:S01]  /*8a90*/  @P5 LDC R31, c[0x0][0x458] ;  /* 0x00011600ff1f5b82 */ /* 0x000ea20000000800 */
[----:B------:R-:W-:-:S03]  /*8aa0*/  LOP3.LUT R10, R10, 0x18, R243, 0xf8, !PT ;  /* 0x000000180a0a7812 */ /* 0x000fc600078ef8f3 */
[----:B-1----:R-:W-:Y:S01]  /*8ab0*/  FMUL.FTZ R11, R11, UR4 ;  /* 0x000000040b0b7c20 */ /* 0x002fe20008410000 */
[----:B------:R-:W-:Y:S01]  /*8ac0*/  LOP3.LUT R10, R17, R10, RZ, 0xfc, !PT ;  /* 0x0000000a110a7212 */ /* 0x000fe200078efcff */
[----:B------:R-:W1:Y:S01]  /*8ad0*/  MUFU.RCP R12, R4 ;  /* 0x00000004000c7308 */ /* 0x000e620000001000 */
[----:B---3--:R-:W-:Y:S01]  /*8ae0*/  FSEL R9, R9, 1, P4 ;  /* 0x3f80000009097808 */ /* 0x008fe20002000000 */
[C---:B------:R-:W-:Y:S01]  /*8af0*/  FMUL.FTZ R160, R11.reuse, R160 ;  /* 0x000000a00ba07220 */ /* 0x040fe20000410000 */
[C---:B------:R-:W-:Y:S01]  /*8b00*/  FMUL.FTZ R161, R11.reuse, R161 ;  /* 0x000000a10ba17220 */ /* 0x040fe20000410000 */
[C---:B------:R-:W-:Y:S01]  /*8b10*/  FMUL.FTZ R148, R11.reuse, R148 ;  /* 0x000000940b947220 */ /* 0x040fe20000410000 */
[----:B------:R-:W-:Y:S01]  /*8b20*/  FMUL.FTZ R149, R11, R149 ;  /* 0x000000950b957220 */ /* 0x000fe20000410000 */
        /* <DEDUP_REMOVED lines=8> */
[----:B------:R-:W-:Y:S01]  /*8bb0*/  FMUL.FTZ R8, R8, UR4 ;  /* 0x0000000408087c20 */ /* 0x000fe20008410000 */
[C---:B------:R-:W-:Y:S01]  /*8bc0*/  FMUL.FTZ R70, R9.reuse, R70 ;  /* 0x0000004609467220 */ /* 0x040fe20000410000 */
[----:B------:R-:W-:Y:S01]  /*8bd0*/  FMUL.FTZ R71, R9, R71 ;  /* 0x0000004709477220 */ /* 0x000fe20000410000 */
[----:B-1----:R-:W-:Y:S01]  /*8be0*/  FSEL R12, R12, 1, P2 ;  /* 0x3f8000000c0c7808 */ /* 0x002fe20001000000 */
[C---:B------:R-:W-:Y:S01]  /*8bf0*/  FMUL.FTZ R156, R8.reuse, R156 ;  /* 0x0000009c089c7220 */ /* 0x040fe20000410000 */
[C---:B------:R-:W-:Y:S01]  /*8c00*/  FMUL.FTZ R157, R8.reuse, R157 ;  /* 0x0000009d089d7220 */ /* 0x040fe20000410000 */
[C---:B------:R-:W-:Y:S01]  /*8c10*/  FMUL.FTZ R152, R8.reuse, R152 ;  /* 0x0000009808987220 */ /* 0x040fe20000410000 */
[----:B------:R-:W-:Y:S01]  /*8c20*/  FMUL.FTZ R153, R8, R153 ;  /* 0x0000009908997220 */ /* 0x000fe20000410000 */
[----:B------:R-:W-:Y:S01]  /*8c30*/  FMUL.FTZ R12, R12, UR4 ;  /* 0x000000040c0c7c20 */ /* 0x000fe20008410000 */
[----:B------:R-:W1:Y:S01]  /*8c40*/  S2UR UR4, SR_CgaCtaId ;  /* 0x00000000000479c3 */ /* 0x000e620000008800 */
        /* <DEDUP_REMOVED lines=23> */
[----:B-1----:R-:W-:Y:S01]  /*8dc0*/  ULEA UR4, UR4, UR5, 0x18 ;  /* 0x0000000504047291 */ /* 0x002fe2000f8ec0ff */
        /* <DEDUP_REMOVED lines=10> */
[----:B------:R-:W1:Y:S01]  /*8e70*/  LDCU.U8 UR4, c[0x0][0x549] ;  /* 0x0000a920ff0477ac */ /* 0x000e620008000000 */
        /* <DEDUP_REMOVED lines=13> */
[C---:B------:R-:W-:Y:S01]  /*8f50*/  LOP3.LUT R12, R8.reuse, 0x20, RZ, 0xc0, !PT ;  /* 0x00000020080c7812 */ /* 0x040fe200078ec0ff */
[C---:B------:R-:W-:Y:S01]  /*8f60*/  FMUL.FTZ R80, R11.reuse, R80 ;  /* 0x000000500b507220 */ /* 0x040fe20000410000 */
[----:B------:R-:W-:Y:S01]  /*8f70*/  FMUL.FTZ R81, R11, R81 ;  /* 0x000000510b517220 */ /* 0x000fe20000410000 */
[C---:B------:R-:W-:Y:S01]  /*8f80*/  FMUL.FTZ R82, R9.reuse, R82 ;  /* 0x0000005209527220 */ /* 0x040fe20000410000 */
[----:B------:R-:W-:Y:S01]  /*8f90*/  FMUL.FTZ R83, R9, R83 ;  /* 0x0000005309537220 */ /* 0x000fe20000410000 */
[----:B------:R-:W-:Y:S01]  /*8fa0*/  F2FP.BF16.F32.PACK_AB R160, R161, R160 ;  /* 0x000000a0a1a0723e */ /* 0x000fe200000010ff */
[----:B------:R-:W-:Y:S01]  /*8fb0*/  FMUL.FTZ R84, R11, R84 ;  /* 0x000000540b547220 */ /* 0x000fe20000410000 */
[----:B------:R-:W-:Y:S01]  /*8fc0*/  F2FP.BF16.F32.PACK_AB R162, R163, R162 ;  /* 0x000000a2a3a2723e */ /* 0x000fe200000010ff */
[----:B------:R-:W-:Y:S01]  /*8fd0*/  FMUL.FTZ R85, R11, R85 ;  /* 0x000000550b557220 */ /* 0x000fe20000410000 */
        /* <DEDUP_REMOVED lines=16> */
[----:B------:R-:W-:Y:S01]  /*90e0*/  F2FP.BF16.F32.PACK_AB R68, R69, R68 ;  /* 0x000000444544723e */ /* 0x000fe200000010ff */
[----:B------:R-:W-:Y:S01]  /*90f0*/  STS [R13+0x200], R162 ;  /* 0x000200a20d007388 */ /* 0x000fe20000000800 */
        /* <DEDUP_REMOVED lines=38> */
[----:B-1----:R-:W-:Y:S01]  /*9360*/  ISETP.NE.AND P1, PT, RZ, UR4, PT ;  /* 0x00000004ff007c0c */ /* 0x002fe2000bf25270 */
[----:B------:R-:W-:Y:S01]  /*9370*/  FMUL.FTZ R121, R11, R121 ;  /* 0x000000790b797220 */ /* 0x000fe20000410000 */
        /* <DEDUP_REMOVED lines=31> */
[----:B------:R-:W3:Y:S01]  /*9570*/  @P4 MUFU.LG2 R6, R6 ;  /* 0x0000000600064308 */ /* 0x000ee20000000c00 */
[----:B------:R-:W-:Y:S01]  /*9580*/  F2FP.BF16.F32.PACK_AB R116, R117, R116 ;  /* 0x000000747574723e */ /* 0x000fe200000010ff */
[----:B------:R-:W-:Y:S01]  /*9590*/  STS [R17+0x2210], R98 ;  /* 0x0022106211007388 */ /* 0x000fe20000000800 */
[----:B------:R-:W-:Y:S01]  /*95a0*/  F2FP.BF16.F32.PACK_AB R118, R119, R118 ;  /* 0x000000767776723e */ /* 0x000fe200000010ff */
[----:B------:R-:W4:Y:S01]  /*95b0*/  @P4 LDC R14, c[0x0][0x458] ;  /* 0x00011600ff0e4b82 */ /* 0x000f220000000800 */
[----:B------:R-:W-:Y:S01]  /*95c0*/  F2FP.BF16.F32.PACK_AB R140, R141, R140 ;  /* 0x0000008c8d8c723e */ /* 0x000fe200000010ff */
[----:B------:R-:W-:Y:S01]  /*95d0*/  STS [R13+0x3000], R88 ;  /* 0x003000580d007388 */ /* 0x000fe20000000800 */
[----:B------:R-:W-:Y:S01]  /*95e0*/  F2FP.BF16.F32.PACK_AB R142, R143, R142 ;  /* 0x0000008e8f8e723e */ /* 0x000fe200000010ff */
[----:B------:R-:W1:Y:S01]  /*95f0*/  LDCU.U8 UR4, c[0x0][0x548] ;  /* 0x0000a900ff0477ac */ /* 0x000e620008000000 */
[----:B------:R-:W-:Y:S01]  /*9600*/  F2FP.BF16.F32.PACK_AB R136, R137, R136 ;  /* 0x000000888988723e */ /* 0x000fe200000010ff */
[----:B------:R-:W-:Y:S01]  /*9610*/  STS [R13+0x3200], R90 ;  /* 0x0032005a0d007388 */ /* 0x000fe20000000800 */
[----:B------:R-:W-:Y:S01]  /*9620*/  F2FP.BF16.F32.PACK_AB R138, R139, R138 ;  /* 0x0000008a8b8a723e */ /* 0x000fe200000010ff */
[----:B------:R-:W2:Y:S01]  /*9630*/  @P1 LDC R26, c[0x0][0x430] ;  /* 0x00010c00ff1a1b82 */ /* 0x000ea20000000800 */
[----:B------:R-:W-:Y:S01]  /*9640*/  F2FP.BF16.F32.PACK_AB R11, R11, R128 ;  /* 0x000000800b0b723e */ /* 0x000fe200000010ff */
[----:B------:R-:W-:Y:S01]  /*9650*/  STS [R17+0x3010], R92 ;  /* 0x0030105c11007388 */ /* 0x000fe20000000800 */
[----:B------:R-:W-:Y:S01]  /*9660*/  F2FP.BF16.F32.PACK_AB R9, R9, R130 ;  /* 0x000000820909723e */ /* 0x000fe200000010ff */
[----:B------:R5:W1:Y:S01]  /*9670*/  @P5 MUFU.LG2 R33, R7 ;  /* 0x0000000700215308 */ /* 0x000a620000000c00 */
[----:B------:R-:W-:Y:S01]  /*9680*/  F2FP.BF16.F32.PACK_AB R124, R125, R124 ;  /* 0x0000007c7d7c723e */ /* 0x000fe200000010ff */
[----:B------:R-:W-:Y:S01]  /*9690*/  STS [R17+0x3210], R94 ;  /* 0x0032105e11007388 */ /* 0x000fe20000000800 */
[----:B------:R-:W-:Y:S01]  /*96a0*/  F2FP.BF16.F32.PACK_AB R126, R127, R126 ;  /* 0x0000007e7f7e723e */ /* 0x000fe200000010ff */
[----:B-1----:R-:W-:Y:S01]  /*96b0*/  @P1 IMAD R32, R23, R22, RZ ;  /* 0x0000001617201224 */ /* 0x002fe200078e02ff */
[----:B------:R-:W-:Y:S01]  /*96c0*/  F2FP.BF16.F32.PACK_AB R132, R133, R132 ;  /* 0x000000848584723e */ /* 0x000fe200000010ff */
[----:B------:R-:W-:Y:S01]  /*96d0*/  STS [R19+0x2020], R100 ;  /* 0x0020206413007388 */ /* 0x000fe20000000800 */
[----:B------:R-:W-:-:S03]  /*96e0*/  F2FP.BF16.F32.PACK_AB R134, R135, R134 ;  /* 0x000000868786723e */ /* 0x000fc600000010ff */
[----:B------:R-:W-:Y:S04]  /*96f0*/  STS [R19+0x2220], R102 ;  /* 0x0022206613007388 */ /* 0x000fe80000000800 */
[----:B------:R-:W-:Y:S01]  /*9700*/  STS [R21+0x2030], R144 ;  /* 0x0020309015007388 */ /* 0x000fe20000000800 */
[----:B-----5:R-:W-:-:S03]  /*9710*/  @P1 MOV R7, 0x1 ;  /* 0x0000000100071802 */ /* 0x020fc60000000f00 */
        /* <DEDUP_REMOVED lines=11> */
[----:B------:R2:W-:Y:S04]  /*97d0*/  STS [R17+0x5010], R140 ;  /* 0x0050108c11007388 */ /* 0x0005e80000000800 */
[----:B------:R2:W-:Y:S04]  /*97e0*/  STS [R17+0x5210], R142 ;  /* 0x0052108e11007388 */ /* 0x0005e80000000800 */
[----:B------:R2:W-:Y:S04]  /*97f0*/  STS [R19+0x4020], R136 ;  /* 0x0040208813007388 */ /* 0x0005e80000000800 */
[----:B------:R2:W-:Y:S04]  /*9800*/  STS [R19+0x4220], R138 ;  /* 0x0042208a13007388 */ /* 0x0005e80000000800 */
[----:B------:R2:W-:Y:S04]  /*9810*/  STS [R21+0x4030], R11 ;  /* 0x0040300b15007388 */ /* 0x0005e80000000800 */
[----:B------:R2:W-:Y:S01]  /*9820*/  STS [R21+0x4230], R9 ;  /* 0x0042300915007388 */ /* 0x0005e20000000800 */
[----:B-1----:R-:W1:Y:S03]  /*9830*/  LDC.64 R12, c[0x0][0x400] ;  /* 0x00010000ff0c7b82 */ /* 0x002e660000000a00 */
[----:B------:R1:W-:Y:S04]  /*9840*/  STS [R19+0x5020], R124 ;  /* 0x0050207c13007388 */ /* 0x0003e80000000800 */
[----:B------:R1:W-:Y:S04]  /*9850*/  STS [R19+0x5220], R126 ;  /* 0x0052207e13007388 */ /* 0x0003e80000000800 */
[----:B------:R1:W-:Y:S04]  /*9860*/  STS [R21+0x5030], R132 ;  /* 0x0050308415007388 */ /* 0x0003e80000000800 */
[----:B------:R1:W-:Y:S01]  /*9870*/  STS [R21+0x5230], R134 ;  /* 0x0052308615007388 */ /* 0x0003e20000000800 */
[----:B---34-:R-:W-:Y:S05]  /*9880*/  @P1 BRA `(.L_x_570) ;  /* 0x0000000000281947 */ /* 0x018fea0003800000 */
[----:B------:R-:W-:Y:S01]  /*9890*/  ISETP.NE.AND P0, PT, RZ, UR4, PT ;  /* 0x00000004ff007c0c */ /* 0x000fe2000bf05270 */
[----:B--2---:R-:W2:-:S12]  /*98a0*/  LDC R9, c[0x0][0x3e0] ;  /* 0x0000f800ff097b82 */ /* 0x004e980000000800 */
[----:B------:R-:W3:Y:S01]  /*98b0*/  @P0 LDC R32, c[0x0][0x454] ;  /* 0x00011500ff200b82 */ /* 0x000ee20000000800 */
[----:B------:R-:W-:Y:S02]  /*98c0*/  @P0 MOV R26, 0x1 ;  /* 0x00000001001a0802 */ /* 0x000fe40000000f00 */
[----:B------:R-:W-:-:S05]  /*98d0*/  @!P0 MOV R26, 0x1 ;  /* 0x00000001001a8802 */ /* 0x000fca0000000f00 */
[----:B------:R-:W2:Y:S08]  /*98e0*/  @P0 LDC R10, c[0x0][0x454] ;  /* 0x00011500ff0a0b82 */ /* 0x000eb00000000800 */
[----:B------:R-:W4:Y:S08]  /*98f0*/  @!P0 LDC R8, c[0x0][0x434] ;  /* 0x00010d00ff088b82 */ /* 0x000f300000000800 */
[----:B------:R-:W1:Y:S01]  /*9900*/  @!P0 LDC R32, c[0x0][0x434] ;  /* 0x00010d00ff208b82 */ /* 0x000e620000000800 */
[----:B--2---:R-:W-:-:S02]  /*9910*/  @P0 IMAD R7, R9, R10, RZ ;  /* 0x0000000a09070224 */ /* 0x004fc400078e02ff */
[----:B---34-:R-:W-:-:S07]  /*9920*/  @!P0 IMAD R7, R8, R9, RZ ;  /* 0x0000000908078224 */ /* 0x018fce00078e02ff */
.L_x_570:
[----:B------:R-:W-:Y:S01]  /*9930*/  BAR.SYNC.DEFER_BLOCKING 0x0 ;  /* 0x0000000000007b1d */ /* 0x000fe20000010000 */
[----:B------:R-:W-:Y:S01]  /*9940*/  ISETP.NE.AND P1, PT, RZ, UR4, !P1 ;  /* 0x00000004ff007c0c */ /* 0x000fe2000cf25270 */
[----:B------:R-:W-:Y:S01]  /*9950*/  @P4 FMUL.FTZ R6, R6, 0.69314718246459960938 ;  /* 0x3f31721806064820 */ /* 0x000fe20000410000 */
[----:B------:R-:W-:Y:S01]  /*9960*/  LOP3.LUT R40, R5, 0x18, RZ, 0xc0, !PT ;  /* 0x0000001805287812 */ /* 0x000fe200078ec0ff */
[----:B-1----:R-:W-:Y:S01]  /*9970*/  IMAD R32, R32, UR6, RZ ;  /* 0x0000000620207c24 */ /* 0x002fe2000f8e02ff */
[----:B------:R-:W-:-:S03]  /*9980*/  SHF.R.U32.HI R38, RZ, 0x2, R243 ;  /* 0x00000002ff267819 */ /* 0x000fc600000116f3 */
[----:B------:R-:W1:Y:S01]  /*9990*/  LDC R25, c[0x0][0x434] ;  /* 0x00010d00ff197b82 */ /* 0x000e620000000800 */
[----:B------:R-:W-:Y:S01]  /*99a0*/  @P4 FFMA.FTZ R27, R3, R14, R6 ;  /* 0x0000000e031b4223 */ /* 0x000fe20000010006 */
[----:B------:R-:W3:Y:S01]  /*99b0*/  @P3 MUFU.LG2 R29, R15 ;  /* 0x0000000f001d3308 */ /* 0x000ee20000000c00 */
[----:B------:R-:W-:Y:S01]  /*99c0*/  MOV R39, RZ ;  /* 0x000000ff00277202 */ /* 0x000fe20000000f00 */
[----:B------:R-:W-:Y:S01]  /*99d0*/  @P5 FMUL.FTZ R33, R33, 0.69314718246459960938 ;  /* 0x3f31721821215820 */ /* 0x000fe20000410000 */
[----:B------:R-:W-:Y:S01]  /*99e0*/  MOV R41, RZ ;  /* 0x000000ff00297202 */ /* 0x000fe20000000f00 */
[----:B------:R-:W-:Y:S01]  /*99f0*/  BSSY.RECONVERGENT B0, `(.L_x_571) ;  /* 0x0000047000007945 */ /* 0x000fe20003800200 */
[----:B------:R-:W-:Y:S01]  /*9a00*/  MOV R30, 0x7f800000 ;  /* 0x7f800000001e7802 */ /* 0x000fe20000000f00 */
[----:B------:R-:W4:Y:S01]  /*9a10*/  @P3 LDC R5, c[0x0][0x458] ;  /* 0x00011600ff053b82 */ /* 0x000f220000000800 */
[----:B------:R-:W-:Y:S01]  /*9a20*/  @!P1 IMAD R32, R7, UR7, R32 ;  /* 0x0000000707209c24 */ /* 0x000fe2000f8e0220 */
[----:B------:R-:W5:Y:S01]  /*9a30*/  @P2 MUFU.LG2 R35, R4 ;  /* 0x0000000400232308 */ /* 0x000f620000000c00 */
[----:B--2---:R-:W-:Y:S01]  /*9a40*/  @P5 FFMA.FTZ R28, R164, R31, R33 ;  /* 0x0000001fa41c5223 */ /* 0x004fe20000010021 */
[C---:B------:R-:W-:Y:S01]  /*9a50*/  IMAD.WIDE.U32 R56, R24.reuse, 0x80, R38 ;  /* 0x0000008018387825 */ /* 0x040fe200078e0026 */
[----:B------:R-:W-:-:S02]  /*9a60*/  SHF.L.U32 R24, R24, 0x7, RZ ;  /* 0x0000000718187819 */ /* 0x000fc400000006ff */
[----:B------:R-:W-:Y:S01]  /*9a70*/  LOP3.LUT P5, RZ, R243, 0x3, RZ, 0xc0, !PT ;  /* 0x00000003f3ff7812 */ /* 0x000fe200078ac0ff */
[----:B------:R-:W2:Y:S01]  /*9a80*/  @P2 LDC R3, c[0x0][0x458] ;  /* 0x00011600ff032b82 */ /* 0x000ea20000000800 */
[----:B------:R-:W-:Y:S01]  /*9a90*/  IMAD.WIDE.U32 R40, R12, UR7, R40 ;  /* 0x000000070c287c25 */ /* 0x000fe2000f8e0028 */
[----:B------:R1:W2:Y:S03]  /*9aa0*/  LDS.128 R20, [R237] ;  /* 0x00000000ed147984 */ /* 0x0002a60000000c00 */
[----:B---3--:R-:W-:Y:S01]  /*9ab0*/  @P3 FMUL.FTZ R37, R29, 0.69314718246459960938 ;  /* 0x3f3172181d253820 */ /* 0x008fe20000410000 */
[----:B------:R-:W-:Y:S01]  /*9ac0*/  MOV R31, 0x7f800000 ;  /* 0x7f800000001f7802 */ /* 0x000fe20000000f00 */
[----:B------:R-:W-:Y:S01]  /*9ad0*/  IMAD R33, R24, R26, RZ ;  /* 0x0000001a18217224 */ /* 0x000fe200078e02ff */
[----:B------:R3:W2:Y:S01]  /*9ae0*/  LDS.128 R16, [R237+0x2000] ;  /* 0x00200000ed107984 */ /* 0x0006a20000000c00 */
[----:B------:R-:W3:Y:S01]  /*9af0*/  LDC.64 R14, c[0x0][0x410] ;  /* 0x00010400ff0e7b82 */ /* 0x000ee20000000a00 */
[----:B-1----:R-:W-:-:S02]  /*9b00*/  IMAD R34, R25, UR7, RZ ;  /* 0x0000000719227c24 */ /* 0x002fc4000f8e02ff */
[----:B------:R1:W1:Y:S01]  /*9b10*/  LDS.128 R8, [R237+0x4000] ;  /* 0x00400000ed087984 */ /* 0x0002620000000c00 */
[----:B-----5:R-:W-:Y:S02]  /*9b20*/  @P2 FMUL.FTZ R35, R35, 0.69314718246459960938 ;  /* 0x3f31721823232820 */ /* 0x020fe40000410000 */
[----:B------:R-:W-:Y:S02]  /*9b30*/  SEL R12, R34, RZ, P1 ;  /* 0x000000ff220c7207 */ /* 0x000fe40000800000 */
[----:B------:R-:W1:Y:S01]  /*9b40*/  LDC.64 R6, c[0x0][0x408] ;  /* 0x00010200ff067b82 */ /* 0x000e620000000a00 */
[----:B------:R-:W-:Y:S01]  /*9b50*/  SHF.R.S32.HI R4, RZ, 0x1f, R34 ;  /* 0x0000001fff047819 */ /* 0x000fe20000011422 */
[----:B----4-:R-:W-:Y:S01]  /*9b60*/  @P3 FFMA.FTZ R31, R2, R5, R37 ;  /* 0x00000005021f3223 */ /* 0x010fe20000010025 */
[----:B------:R-:W-:Y:S01]  /*9b70*/  IADD3 R29, P4, P0, R33, R12, R32 ;  /* 0x0000000c211d7210 */ /* 0x000fe2000789e020 */
[----:B------:R-:W-:Y:S01]  /*9b80*/  IMAD R37, R13, UR7, R41 ;  /* 0x000000070d257c24 */ /* 0x000fe2000f8e0229 */
[----:B------:R-:W-:-:S02]  /*9b90*/  SHF.R.S32.HI R33, RZ, 0x1f, R33 ;  /* 0x0000001fff217819 */ /* 0x000fc40000011421 */
[----:B------:R-:W-:Y:S01]  /*9ba0*/  SEL R4, R4, RZ, P1 ;  /* 0x000000ff04047207 */ /* 0x000fe20000800000 */
[----:B--2---:R-:W-:Y:S01]  /*9bb0*/  @P2 FFMA.FTZ R30, R0, R3, R35 ;  /* 0x00000003001e2223 */ /* 0x004fe20000010023 */
[----:B------:R-:W-:-:S04]  /*9bc0*/  SHF.R.S32.HI R32, RZ, 0x1f, R32 ;  /* 0x0000001fff207819 */ /* 0x000fc80000011420 */
[----:B------:R-:W-:Y:S01]  /*9bd0*/  IADD3.X R0, PT, PT, R33, R4, R32, P4, P0 ;  /* 0x0000000421007210 */ /* 0x000fe200027e0420 */
[----:B------:R-:W-:Y:S06]  /*9be0*/  @P5 BRA `(.L_x_572) ;  /* 0x00000000009c5947 */ /* 0x000fec0003800000 */
[----:B------:R-:W-:Y:S01]  /*9bf0*/  SHF.R.U32.HI R243, RZ, 0x1, R243 ;  /* 0x00000001fff37819 */ /* 0x000fe200000116f3 */
[----:B------:R-:W-:-:S03]  /*9c00*/  IMAD.IADD R24, R25, 0x1, -R24 ;  /* 0x0000000119187824 */ /* 0x000fc600078e0a18 */
        /* <DEDUP_REMOVED lines=9> */
[----:B------:R-:W2:Y:S01]  /*9ca0*/  @!P6 LDC.64 R24, c[0x0][0x420] ;  /* 0x00010800ff18eb82 */ /* 0x000ea20000000a00 */
[-C--:B------:R-:W-:Y:S02]  /*9cb0*/  @!P6 IMAD R38, R35, R26.reuse, RZ ;  /* 0x0000001a2326e224 */ /* 0x080fe400078e02ff */
[-C--:B------:R-:W-:Y:S02]  /*9cc0*/  @!P4 IMAD R33, R33, R26.reuse, RZ ;  /* 0x0000001a2121c224 */ /* 0x080fe400078e02ff */
[-C--:B------:R-:W-:Y:S01]  /*9cd0*/  @!P5 IMAD R34, R43, R26.reuse, RZ ;  /* 0x0000001a2b22d224 */ /* 0x080fe200078e02ff */
[C---:B------:R-:W-:Y:S01]  /*9ce0*/  @!P6 IADD3 R32, P0, PT, R38.reuse, R29, RZ ;  /* 0x0000001d2620e210 */ /* 0x040fe20007f1e0ff */
[----:B------:R-:W-:Y:S01]  /*9cf0*/  @!P3 IMAD R39, R39, R26, RZ ;  /* 0x0000001a2727b224 */ /* 0x000fe200078e02ff */
[----:B------:R-:W4:Y:S02]  /*9d00*/  @!P5 LDC.64 R12, c[0x0][0x420] ;  /* 0x00010800ff0cdb82 */ /* 0x000f240000000a00 */
[----:B------:R-:W-:-:S02]  /*9d10*/  @!P6 LEA.HI.X.SX32 R26, R38, R0, 0x1, P0 ;  /* 0x00000000261ae211 */ /* 0x000fc400000f0eff */
[CC--:B------:R-:W-:Y:S02]  /*9d20*/  @!P4 IADD3 R38, P1, PT, R33.reuse, R29.reuse, RZ ;  /* 0x0000001d2126c210 */ /* 0x0c0fe40007f3e0ff */
[CC--:B------:R-:W-:Y:S02]  /*9d30*/  @!P5 IADD3 R35, P2, PT, R34.reuse, R29.reuse, RZ ;  /* 0x0000001d2223d210 */ /* 0x0c0fe40007f5e0ff */
[----:B------:R-:W5:Y:S01]  /*9d40*/  @!P4 LDC.64 R4, c[0x0][0x420] ;  /* 0x00010800ff04cb82 */ /* 0x000f620000000a00 */
[-C--:B------:R-:W-:Y:S02]  /*9d50*/  @!P4 LEA.HI.X.SX32 R33, R33, R0.reuse, 0x1, P1 ;  /* 0x000000002121c211 */ /* 0x080fe400008f0eff */
[----:B------:R-:W-:Y:S02]  /*9d60*/  @!P5 LEA.HI.X.SX32 R34, R34, R0, 0x1, P2 ;  /* 0x000000002222d211 */ /* 0x000fe400010f0eff */
[----:B------:R-:W-:-:S03]  /*9d70*/  @!P3 IADD3 R29, P0, PT, R39, R29, RZ ;  /* 0x0000001d271db210 */ /* 0x000fc60007f1e0ff */
[----:B------:R-:W3:Y:S01]  /*9d80*/  @!P3 LDC.64 R2, c[0x0][0x420] ;  /* 0x00010800ff02bb82 */ /* 0x000ee20000000a00 */
[C---:B--2---:R-:W-:Y:S02]  /*9d90*/  @!P6 LEA R24, P2, R32.reuse, R24, 0x2 ;  /* 0x000000182018e211 */ /* 0x044fe400078410ff */
[----:B------:R-:W-:Y:S02]  /*9da0*/  @!P3 LEA.HI.X.SX32 R0, R39, R0, 0x1, P0 ;  /* 0x000000002700b211 */ /* 0x000fe400000f0eff */
[----:B------:R-:W-:Y:S02]  /*9db0*/  @!P6 LEA.HI.X R25, R32, R25, R26, 0x2, P2 ;  /* 0x000000192019e211 */ /* 0x000fe400010f141a */
[----:B----4-:R-:W-:-:S03]  /*9dc0*/  @!P5 LEA R12, P1, R35, R12, 0x2 ;  /* 0x0000000c230cd211 */ /* 0x010fc600078210ff */
[----:B------:R2:W-:Y:S01]  /*9dd0*/  @!P6 STG.E desc[UR24][R24.64], R28 ;  /* 0x0000001c1800e986 */ /* 0x0005e2000c101918 */
[----:B------:R-:W-:Y:S02]  /*9de0*/  @!P5 LEA.HI.X R13, R35, R13, R34, 0x2, P1 ;  /* 0x0000000d230dd211 */ /* 0x000fe400008f1422 */
[----:B-----5:R-:W-:-:S03]  /*9df0*/  @!P4 LEA R4, P1, R38, R4, 0x2 ;  /* 0x000000042604c211 */ /* 0x020fc600078210ff */
[----:B------:R2:W-:Y:S01]  /*9e00*/  @!P5 STG.E desc[UR24][R12.64], R27 ;  /* 0x0000001b0c00d986 */ /* 0x0005e2000c101918 */
[----:B------:R-:W-:Y:S02]  /*9e10*/  @!P4 LEA.HI.X R5, R38, R5, R33, 0x2, P1 ;  /* 0x000000052605c211 */ /* 0x000fe400008f1421 */
[----:B---3--:R-:W-:-:S03]  /*9e20*/  @!P3 LEA R2, P0, R29, R2, 0x2 ;  /* 0x000000021d02b211 */ /* 0x008fc600078010ff */
[----:B------:R2:W-:Y:S01]  /*9e30*/  @!P4 STG.E desc[UR24][R4.64], R31 ;  /* 0x0000001f0400c986 */ /* 0x0005e2000c101918 */
[----:B------:R-:W-:-:S05]  /*9e40*/  @!P3 LEA.HI.X R3, R29, R3, R0, 0x2, P0 ;  /* 0x000000031d03b211 */ /* 0x000fca00000f1400 */
[----:B------:R2:W-:Y:S04]  /*9e50*/  @!P3 STG.E desc[UR24][R2.64], R30 ;  /* 0x0000001e0200b986 */ /* 0x0005e8000c101918 */
.L_x_572:
[----:B------:R-:W-:Y:S05]  /*9e60*/  BSYNC.RECONVERGENT B0 ;  /* 0x0000000000007941 */ /* 0x000fea0003800200 */
.L_x_571:
[----:B------:R-:W-:Y:S01]  /*9e70*/  IMAD.MOV.U32 R36, RZ, RZ, R40 ;  /* 0x000000ffff247224 */ /* 0x000fe200078e0028 */
[----:B------:R-:W4:Y:S01]  /*9e80*/  LDS.128 R32, [R237+0x800] ;  /* 0x00080000ed207984 */ /* 0x000f220000000c00 */
[----:B------:R-:W5:Y:S01]  /*9e90*/  LDCU.64 UR4, c[0x0][0x3f0] ;  /* 0x00007e00ff0477ac */ /* 0x000f620008000a00 */
[----:B-1----:R-:W-:Y:S02]  /*9ea0*/  IMAD R0, R57, R6, RZ ;  /* 0x0000000639007224 */ /* 0x002fe400078e02ff */
[----:B--23--:R-:W-:Y:S01]  /*9eb0*/  IMAD.WIDE.U32 R2, R14, UR6, R36 ;  /* 0x000000060e027c25 */ /* 0x00cfe2000f8e0024 */
[----:B------:R-:W1:Y:S03]  /*9ec0*/  LDS.128 R28, [R237+0x2800] ;  /* 0x00280000ed1c7984 */ /* 0x000e660000000c00 */
[----:B------:R-:W-:Y:S01]  /*9ed0*/  IMAD R3, R15, UR6, R3 ;  /* 0x000000060f037c24 */ /* 0x000fe2000f8e0203 */
[----:B------:R-:W2:Y:S01]  /*9ee0*/  LDS.128 R24, [R237+0x4800] ;  /* 0x00480000ed187984 */ /* 0x000ea20000000c00 */
[----:B------:R-:W-:-:S02]  /*9ef0*/  IMAD R0, R56, R7, R0 ;  /* 0x0000000738007224 */ /* 0x000fc400078e0200 */
[----:B------:R-:W-:Y:S01]  /*9f00*/  IMAD.WIDE.U32 R56, R56, R6, R2 ;  /* 0x0000000638387225 */ /* 0x000fe200078e0002 */
[----:B------:R-:W3:Y:S03]  /*9f10*/  LDS.128 R44, [R237+0x1000] ;  /* 0x00100000ed2c7984 */ /* 0x000ee60000000c00 */
[----:B------:R-:W-:Y:S01]  /*9f20*/  IMAD.SHL.U32 R2, R6, 0x40, RZ ;  /* 0x0000004006027824 */ /* 0x000fe200078e00ff */
[----:B------:R-:W3:Y:S01]  /*9f30*/  LDS.128 R40, [R237+0x3000] ;  /* 0x00300000ed287984 */ /* 0x000ee20000000c00 */
[----:B------:R-:W-:Y:S02]  /*9f40*/  IADD3 R0, PT, PT, R57, R0, RZ ;  /* 0x0000000039007210 */ /* 0x000fe40007ffe0ff */
[C---:B-----5:R-:W-:Y:S01]  /*9f50*/  LEA R4, P0, R56.reuse, UR4, 0x1 ;  /* 0x0000000438047c11 */ /* 0x060fe2000f8008ff */
[----:B------:R-:W5:Y:S03]  /*9f60*/  LDS.128 R36, [R237+0x5000] ;  /* 0x00500000ed247984 */ /* 0x000f660000000c00 */
[----:B------:R-:W-:Y:S01]  /*9f70*/  LEA.HI.X R5, R56, UR5, R0, 0x1, P0 ;  /* 0x0000000538057c11 */ /* 0x000fe200080f0c00 */
[----:B------:R-:W5:Y:S01]  /*9f80*/  LDS.128 R48, [R237+0x1800] ;  /* 0x00180000ed307984 */ /* 0x000f620000000c00 */
[----:B------:R-:W-:-:S02]  /*9f90*/  LEA R56, P0, R6, R4, 0x7 ;  /* 0x0000000406387211 */ /* 0x000fc400078038ff */
[--C-:B------:R-:W-:Y:S01]  /*9fa0*/  SHF.L.U64.HI R0, R6, 0x6, R7.reuse ;  /* 0x0000000606007819 */ /* 0x100fe20000010207 */
[----:B------:R-:W5:Y:S01]  /*9fb0*/  LDS.128 R12, [R237+0x3800] ;  /* 0x00380000ed0c7984 */ /* 0x000f620000000c00 */
[----:B------:R-:W-:Y:S02]  /*9fc0*/  IADD3 R58, P1, PT, R2, R4, RZ ;  /* 0x00000004023a7210 */ /* 0x000fe40007f3e0ff */
[-C--:B------:R-:W-:Y:S01]  /*9fd0*/  LEA.HI.X R57, R6, R5.reuse, R7, 0x7, P0 ;  /* 0x0000000506397211 */ /* 0x080fe200000f3c07 */
[----:B------:R-:W5:Y:S01]  /*9fe0*/  LDS.128 R52, [R237+0x5800] ;  /* 0x00580000ed347984 */ /* 0x000f620000000c00 */
[----:B------:R-:W-:Y:S02]  /*9ff0*/  IADD3 R2, P0, PT, R2, R56, RZ ;  /* 0x0000003802027210 */ /* 0x000fe40007f1e0ff */
[C---:B------:R-:W-:Y:S01]  /*a000*/  IADD3.X R59, PT, PT, R0.reuse, R5, RZ, P1, !PT ;  /* 0x00000005003b7210 */ /* 0x040fe20000ffe4ff */
[----:B------:R-:W-:Y:S02]  /*a010*/  STG.E.128 desc[UR24][R4.64], R20 ;  /* 0x0000001404007986 */ /* 0x000fe4000c101d18 */
[----:B------:R-:W-:-:S02]  /*a020*/  IMAD.X R3, R0, 0x1, R57, P0 ;  /* 0x0000000100037824 */ /* 0x000fc400000e0639 */
[----:B------:R-:W-:Y:S04]  /*a030*/  STG.E.128 desc[UR24][R4.64+0x40], R16 ;  /* 0x0000401004007986 */ /* 0x000fe8000c101d18 */
[----:B------:R-:W-:Y:S04]  /*a040*/  STG.E.128 desc[UR24][R4.64+0x80], R8 ;  /* 0x0000800804007986 */ /* 0x000fe8000c101d18 */
[----:B----4-:R-:W-:Y:S04]  /*a050*/  STG.E.128 desc[UR24][R58.64], R32 ;  /* 0x000000203a007986 */ /* 0x010fe8000c101d18 */
[----:B-1----:R-:W-:Y:S04]  /*a060*/  STG.E.128 desc[UR24][R58.64+0x40], R28 ;  /* 0x0000401c3a007986 */ /* 0x002fe8000c101d18 */
[----:B--2---:R-:W-:Y:S04]  /*a070*/  STG.E.128 desc[UR24][R58.64+0x80], R24 ;  /* 0x000080183a007986 */ /* 0x004fe8000c101d18 */
[----:B---3--:R-:W-:Y:S04]  /*a080*/  STG.E.128 desc[UR24][R56.64], R44 ;  /* 0x0000002c38007986 */ /* 0x008fe8000c101d18 */
[----:B------:R-:W-:Y:S04]  /*a090*/  STG.E.128 desc[UR24][R56.64+0x40], R40 ;  /* 0x0000402838007986 */ /* 0x000fe8000c101d18 */
[----:B-----5:R-:W-:Y:S04]  /*a0a0*/  STG.E.128 desc[UR24][R56.64+0x80], R36 ;  /* 0x0000802438007986 */ /* 0x020fe8000c101d18 */
[----:B------:R-:W-:Y:S04]  /*a0b0*/  STG.E.128 desc[UR24][R2.64], R48 ;  /* 0x0000003002007986 */ /* 0x000fe8000c101d18 */
[----:B------:R-:W-:Y:S04]  /*a0c0*/  STG.E.128 desc[UR24][R2.64+0x40], R12 ;  /* 0x0000400c02007986 */ /* 0x000fe8000c101d18 */
[----:B------:R-:W-:Y:S01]  /*a0d0*/  STG.E.128 desc[UR24][R2.64+0x80], R52 ;  /* 0x0000803402007986 */ /* 0x000fe2000c101d18 */
[----:B------:R-:W-:Y:S05]  /*a0e0*/  EXIT ;  /* 0x000000000000794d */ /* 0x000fea0003800000 */
.L_x_573:
        /* <DEDUP_REMOVED lines=9> */
.L_x_1358:


//--------------------- .text._ZN5flash16flash_fwd_kernelI23Flash_fwd_kernel_traitsILi96ELi128ELi64ELi4ELb0ELb0EN7cutlass10bfloat16_tE19Flash_kernel_traitsILi96ELi128ELi64ELi4ES3_EELb0ELb0ELb0ELb0ELb1ELb1ELb1ELb0EEEvNS_16Flash_fwd_paramsE --------------------------
	.section	.text._ZN5flash16flash_fwd_kernelI23Flash_fwd_kernel_traitsILi96ELi128ELi64ELi4ELb0ELb0EN7cutlass10bfloat16_tE19Flash_kernel_traitsILi96ELi128ELi64ELi4ES3_EELb0ELb0ELb0ELb0ELb1ELb1ELb1ELb0EEEvNS_16Flash_fwd_paramsE,"ax",@progbits
	.align	128
        .global         _ZN5flash16flash_fwd_kernelI23Flash_fwd_kernel_traitsILi96ELi128ELi64ELi4ELb0ELb0EN7cutlass10bfloat16_tE19Flash_kernel_traitsILi96ELi128ELi64ELi4ES3_EELb0ELb0ELb0ELb0ELb1ELb1ELb1ELb0EEEvNS_16Flash_fwd_paramsE
        .type           _ZN5flash16flash_fwd_kernelI23Flash_fwd_kernel_traitsILi96ELi128ELi64ELi4ELb0ELb0EN7cutlass10bfloat16_tE19Flash_kernel_traitsILi96ELi128ELi64ELi4ES3_EELb0ELb0ELb0ELb0ELb1ELb1ELb1ELb0EEEvNS_16Flash_fwd_paramsE,@function
        .size           _ZN5flash16flash_fwd_kernelI23Flash_fwd_kernel_traitsILi96ELi128ELi64ELi4ELb0ELb0EN7cutlass10bfloat16_tE19Flash_kernel_traitsILi96ELi128ELi64ELi4ES3_EELb0ELb0ELb0ELb0ELb1ELb1ELb1ELb0EEEvNS_16Flash_fwd_paramsE,(.L_x_1359 - _ZN5flash16flash_fwd_kernelI23Flash_fwd_kernel_traitsILi96ELi128ELi64ELi4ELb0ELb0EN7cutlass10bfloat16_tE19Flash_kernel_traitsILi96ELi128ELi64ELi4ES3_EELb0ELb0ELb0ELb0ELb1ELb1ELb1ELb0EEEvNS_16Flash_fwd_paramsE)
        .other          _ZN5flash16flash_fwd_kernelI23Flash_fwd_kernel_traitsILi96ELi128ELi64ELi4ELb0ELb0EN7cutlass10bfloat16_tE19Flash_kernel_traitsILi96ELi128ELi64ELi4ES3_EELb0ELb0ELb0ELb0ELb1ELb1ELb1ELb0EEEvNS_16Flash_fwd_paramsE,@"STO_CUDA_ENTRY STV_DEFAULT"
_ZN5flash16flash_fwd_kernelI23Flash_fwd_kernel_traitsILi96ELi128ELi64ELi4ELb0ELb0EN7cutlass10bfloat16_tE19Flash_kernel_traitsILi96ELi128ELi64ELi4ES3_EELb0ELb0ELb0ELb0ELb1ELb1ELb1ELb0EEEvNS_16Flash_fwd_paramsE:
.text._ZN5flash16flash_fwd_kernelI23Flash_fwd_kernel_traitsILi96ELi128ELi64ELi4ELb0ELb0EN7cutlass10bfloat16_tE19Flash_kernel_traitsILi96ELi128ELi64ELi4ES3_EELb0ELb0ELb0ELb0ELb1ELb1ELb1ELb0EEEvNS_16Flash_fwd_paramsE:
        /* <DEDUP_REMOVED lines=24> */
[----:B-----5:R-:W-:Y:S01]  /*0180*/  SHF.R.S32.HI R15, RZ, 0x1f, R14 ;  /* 0x0000001fff0f7819 */ /* 0x020fe2000001140e */
[----:B------:R-:W3:Y:S01]  /*0190*/  S2R R0, SR_TID.X ;  /* 0x0000000000007919 */ /* 0x000ee20000002100 */
[----:B------:R-:W3:Y:S01]  /*01a0*/  LDCU.128 UR20, c[0x0][0x3a0] ;  /* 0x00007400ff1477ac */ /* 0x000ee20008000c00 */
[----:B------:R-:W-:Y:S02]  /*01b0*/  MOV R25, RZ ;  /* 0x000000ff00197202 */ /* 0x000fe40000000f00 */
[----:B------:R-:W3:Y:S01]  /*01c0*/  @!P2 LDC.64 R8, c[0x0][0x488] ;  /* 0x00012200ff08ab82 */ /* 0x000ee20000000a00 */
[----:B------:R-:W-:Y:S01]  /*01d0*/  @P2 IADD3 R35, PT, PT, R35, -R14, RZ ;  /* 0x8000000e23232210 */ /* 0x000fe20007ffe0ff */
[----:B------:R-:W3:Y:S01]  /*01e0*/  LDCU.128 UR16, c[0x0][0x3d0] ;  /* 0x00007a00ff1077ac */ /* 0x000ee20008000c00 */
[----:B------:R-:W3:Y:S01]  /*01f0*/  LDCU.128 UR8, c[0x0][0x380] ;  /* 0x00007000ff0877ac */ /* 0x000ee20008000c00 */
[----:B------:R-:W3:Y:S01]  /*0200*/  LDCU.128 UR12, c[0x0][0x390] ;  /* 0x00007200ff0c77ac */ /* 0x000ee20008000c00 */
[----:B----4-:R-:W-:Y:S01]  /*0210*/  IMAD R13, R15, UR6, RZ ;  /* 0x000000060f0d7c24 */ /* 0x010fe2000f8e02ff */
[----:B--2---:R-:W-:-:S03]  /*0220*/  IABS R16, R7 ;  /* 0x0000000700107213 */ /* 0x004fc60000000000 */
[----:B------:R-:W-:Y:S01]  /*0230*/  IMAD R13, R14, UR7, R13 ;  /* 0x000000070e0d7c24 */ /* 0x000fe2000f8e020d */
[----:B-1----:R-:W1:Y:S01]  /*0240*/  I2F.RP R4, R16 ;  /* 0x0000001000047306 */ /* 0x002e620000209400 */
[----:B---3--:R-:W-:-:S04]  /*0250*/  @!P2 ISETP.NE.U32.AND P1, PT, R8, RZ, PT ;  /* 0x000000ff0800a20c */ /* 0x008fc80003f25070 */
[----:B------:R-:W-:Y:S01]  /*0260*/  @!P2 ISETP.NE.AND.EX P1, PT, R9, RZ, PT, P1 ;  /* 0x000000ff0900a20c */ /* 0x000fe20003f25310 */
[C---:B------:R-:W-:Y:S01]  /*0270*/  IMAD.SHL.U32 R34, R0.reuse, 0x20, RZ ;  /* 0x0000002000227824 */ /* 0x040fe200078e00ff */
[C---:B------:R-:W-:Y:S01]  /*0280*/  SHF.L.U32 R225, R0.reuse, 0x3, RZ ;  /* 0x0000000300e17819 */ /* 0x040fe200000006ff */
[----:B------:R-:W-:Y:S01]  /*0290*/  IMAD.SHL.U32 R6, R0, 0x4, RZ ;  /* 0x0000000400067824 */ /* 0x000fe200078e00ff */
[----:B------:R-:W-:Y:S02]  /*02a0*/  SHF.R.U32.HI R12, RZ, 0x2, R0 ;  /* 0x00000002ff0c7819 */ /* 0x000fe40000011600 */
[C---:B------:R-:W-:Y:S01]  /*02b0*/  LOP3.LUT R24, R225.reuse, 0x18, RZ, 0xc0, !PT ;  /* 0x00000018e1187812 */ /* 0x040fe200078ec0ff */
[----:B-1----:R-:W1:Y:S01]  /*02c0*/  MUFU.RCP R4, R4 ;  /* 0x0000000400047308 */ /* 0x002e620000001000 */
[----:B------:R-:W-:Y:S02]  /*02d0*/  LOP3.LUT R8, R225, 0xd8, RZ, 0xc0, !PT ;  /* 0x000000d8e1087812 */ /* 0x000fe400078ec0ff */
[----:B------:R-:W-:Y:S01]  /*02e0*/  LOP3.LUT R19, R34, 0xc0, RZ, 0xc0, !PT ;  /* 0x000000c022137812 */ /* 0x000fe200078ec0ff */
[----:B------:R-:W-:Y:S01]  /*02f0*/  IMAD.WIDE.U32 R20, R14, UR6, R24 ;  /* 0x000000060e147c25 */ /* 0x000fe2000f8e0018 */
[----:B------:R-:W-:-:S02]  /*0300*/  LOP3.LUT R8, R8, 0x18, R0, 0x78, !PT ;  /* 0x0000001808087812 */ /* 0x000fc400078e7800 */
[----:B------:R-:W-:Y:S02]  /*0310*/  LOP3.LUT R6, R19, 0x18, R6, 0xf8, !PT ;  /* 0x0000001813067812 */ /* 0x000fe400078ef806 */
[----:B------:R-:W-:Y:S01]  /*0320*/  IADD3 R21, PT, PT, R21, R13, RZ ;  /* 0x0000000d15157210 */ /* 0x000fe20007ffe0ff */
[----:B------:R-:W-:Y:S01]  /*0330*/  IMAD.MOV.U32 R13, RZ, RZ, RZ ;  /* 0x000000ffff0d7224 */ /* 0x000fe200078e00ff */
[----:B------:R-:W-:Y:S02]  /*0340*/  LOP3.LUT R225, R8, 0x1f20, R225, 0xf8, !PT ;  /* 0x00001f2008e17812 */ /* 0x000fe400078ef8e1 */
[----:B------:R-:W-:Y:S01]  /*0350*/  LOP3.LUT R220, R34, 0x120, RZ, 0xc0, !PT ;  /* 0x0000012022dc7812 */ /* 0x000fe200078ec0ff */
[----:B------:R-:W-:Y:S01]  /*0360*/  IMAD.WIDE.U32 R20, R10, UR20, R20 ;  /* 0x000000140a147c25 */ /* 0x000fe2000f8e0014 */
[----:B------:R-:W-:Y:S01]  /*0370*/  USHF.L.U64.HI UR20, UR6, 0x6, UR7 ;  /* 0x0000000606147899 */ /* 0x000fe20008010207 */
[----:B------:R-:W-:Y:S02]  /*0380*/  SHF.R.U32.HI R33, RZ, 0x1, R0 ;  /* 0x00000001ff217819 */ /* 0x000fe40000011600 */
[----:B-1----:R-:W-:Y:S01]  /*0390*/  IADD3 R4, PT, PT, R4, 0xffffffe, RZ ;  /* 0x0ffffffe04047810 */ /* 0x002fe20007ffe0ff */
[----:B------:R-:W-:Y:S01]  /*03a0*/  IMAD R21, R10, UR21, R21 ;  /* 0x000000150a157c24 */ /* 0x000fe2000f8e0215 */
[----:B------:R-:W-:Y:S01]  /*03b0*/  USHF.L.U32 UR21, UR6, 0x6, URZ ;  /* 0x0000000606157899 */ /* 0x000fe200080006ff */
[----:B------:R-:W-:Y:S01]  /*03c0*/  IMAD.WIDE.U32 R228, R228, 0x80, R12 ;  /* 0x00000080e4e47825 */ /* 0x000fe200078e000c */
[----:B------:R-:W1:Y:S01]  /*03d0*/  F2I.FTZ.U32.TRUNC.NTZ R5, R4 ;  /* 0x0000000400057305 */ /* 0x000e62000021f000 */
[----:B------:R-:W-:-:S02]  /*03e0*/  LOP3.LUT R33, R6, 0x8, R33, 0x78, !PT ;  /* 0x0000000806217812 */ /* 0x000fc400078e7821 */
[----:B-1----:R-:W-:Y:S01]  /*03f0*/  IMAD.MOV R2, RZ, RZ, -R5 ;  /* 0x000000ffff027224 */ /* 0x002fe200078e0a05 */
[----:B------:R-:W-:-:S03]  /*0400*/  MOV R4, RZ ;  /* 0x000000ff00047202 */ /* 0x000fc60000000f00 */
[----:B------:R-:W-:Y:S01]  /*0410*/  IMAD R3, R2, R16, RZ ;  /* 0x0000001002037224 */ /* 0x000fe200078e02ff */
[----:B------:R-:W-:-:S03]  /*0420*/  IABS R2, R11 ;  /* 0x0000000b00027213 */ /* 0x000fc60000000000 */
[----:B------:R-:W-:Y:S02]  /*0430*/  IMAD.HI.U32 R3, R5, R3, R4 ;  /* 0x0000000305037227 */ /* 0x000fe400078e0004 */
[----:B------:R-:W1:Y:S04]  /*0440*/  @!P2 LDC.64 R4, c[0x0][0x438] ;  /* 0x00010e00ff04ab82 */ /* 0x000e680000000a00 */
[----:B------:R-:W-:-:S04]  /*0450*/  IMAD.HI.U32 R18, R3, R2, RZ ;  /* 0x0000000203127227 */ /* 0x000fc800078e00ff */
[----:B------:R-:W-:-:S04]  /*0460*/  IMAD.MOV R17, RZ, RZ, -R18 ;  /* 0x000000ffff117224 */ /* 0x000fc800078e0a12 */
[C---:B------:R-:W-:Y:S02]  /*0470*/  IMAD R17, R16.reuse, R17, R2 ;  /* 0x0000001110117224 */ /* 0x040fe400078e0202 */
[----:B------:R-:W2:Y:S03]  /*0480*/  LDC.64 R2, c[0x0][0x3c0] ;  /* 0x0000f000ff027b82 */ /* 0x000ea60000000a00 */
[----:B------:R-:W-:Y:S02]  /*0490*/  ISETP.GT.U32.AND P0, PT, R16, R17, PT ;  /* 0x000000111000720c */ /* 0x000fe40003f04070 */
[----:B-1----:R-:W-:Y:S02]  /*04a0*/  @!P2 SEL R9, R5, RZ, P1 ;  /* 0x000000ff0509a207 */ /* 0x002fe40000800000 */
[----:B------:R-:W-:Y:S02]  /*04b0*/  LOP3.LUT R5, R11, R7, RZ, 0x3c, !PT ;  /* 0x000000070b057212 */ /* 0x000fe400078e3cff */
[----:B------:R-:W-:Y:S01]  /*04c0*/  @!P2 IADD3 R35, PT, PT, R9, R4, -R14 ;  /* 0x000000040923a210 */ /* 0x000fe20007ffe80e */
[----:B------:R-:W-:-:S06]  /*04d0*/  IMAD.WIDE.U32 R8, R12, UR6, R20 ;  /* 0x000000060c087c25 */ /* 0x000fcc000f8e0014 */
[-C--:B------:R-:W-:Y:S02]  /*04e0*/  @!P0 IADD3 R17, PT, PT, R17, -R16.reuse, RZ ;  /* 0x8000001011118210 */ /* 0x080fe40007ffe0ff */
[----:B------:R-:W-:Y:S01]  /*04f0*/  ISETP.GE.AND P1, PT, R5, RZ, PT ;  /* 0x000000ff0500720c */ /* 0x000fe20003f26270 */
[----:B------:R-:W-:Y:S01]  /*0500*/  @!P0 VIADD R18, R18, 0x1 ;  /* 0x0000000112128836 */ /* 0x000fe20000000000 */
[----:B------:R-:W-:Y:S02]  /*0510*/  ISETP.GE.U32.AND P3, PT, R17, R16, PT ;  /* 0x000000101100720c */ /* 0x000fe40003f66070 */
[----:B------:R-:W-:Y:S02]  /*0520*/  ISETP.NE.AND P0, PT, R7, RZ, PT ;  /* 0x000000ff0700720c */ /* 0x000fe40003f05270 */
[----:B------:R-:W-:Y:S01]  /*0530*/  IADD3 R32, PT, PT, R35, 0x3f, RZ ;  /* 0x0000003f23207810 */ /* 0x000fe20007ffe0ff */
[----:B--2---:R-:W-:Y:S02]  /*0540*/  IMAD R4, R15, R2, RZ ;  /* 0x000000020f047224 */ /* 0x004fe400078e02ff */
[----:B------:R-:W-:Y:S01]  /*0550*/  IMAD R15, R12, UR7, R9 ;  /* 0x000000070c0f7c24 */ /* 0x000fe2000f8e0209 */
[----:B------:R-:W-:Y:S01]  /*0560*/  SHF.R.S32.HI R5, RZ, 0x1f, R32 ;  /* 0x0000001fff057819 */ /* 0x000fe20000011420 */
[----:B------:R-:W-:-:S02]  /*0570*/  IMAD R4, R14, R3, R4 ;  /* 0x000000030e047224 */ /* 0x000fc400078e0204 */
[--C-:B------:R-:W-:Y:S01]  /*0580*/  IMAD.WIDE.U32 R20, R14, R2, R24.reuse ;  /* 0x000000020e147225 */ /* 0x100fe200078e0018 */
[----:B------:R-:W-:Y:S02]  /*0590*/  LEA.HI R32, R5, R32, RZ, 0x6 ;  /* 0x0000002005207211 */ /* 0x000fe400078f30ff */
[----:B------:R-:W-:Y:S01]  /*05a0*/  @P3 IADD3 R18, PT, PT, R18, 0x1, RZ ;  /* 0x0000000112123810 */ /* 0x000fe20007ffe0ff */
[----:B------:R-:W-:Y:S01]  /*05b0*/  IMAD.WIDE.U32 R24, R10, UR14, R24 ;  /* 0x0000000e0a187c25 */ /* 0x000fe2000f8e0018 */
[----:B------:R-:W-:Y:S01]  /*05c0*/  MOV R14, R8 ;  /* 0x00000008000e7202 */ /* 0x000fe20000000f00 */
[----:B------:R-:W-:Y:S01]  /*05d0*/  USHF.L.U64.HI UR14, UR4, 0x6, UR5 ;  /* 0x00000006040e7899 */ /* 0x000fe20008010205 */
[----:B------:R-:W-:Y:S01]  /*05e0*/  IADD3 R21, PT, PT, R21, R4, RZ ;  /* 0x0000000415157210 */ /* 0x000fe20007ffe0ff */
[----:B------:R-:W-:Y:S01]  /*05f0*/  @!P1 IMAD.MOV R18, RZ, RZ, -R18 ;  /* 0x000000ffff129224 */ /* 0x000fe200078e0a12 */
[----:B------:R-:W-:Y:S01]  /*0600*/  @!P0 LOP3.LUT R18, RZ, R7, RZ, 0x33, !PT ;  /* 0x00000007ff128212 */ /* 0x000fe200078e33ff */
[----:B------:R-:W1:Y:S01]  /*0610*/  LDC.64 R4, c[0x0][0x3c8] ;  /* 0x0000f200ff047b82 */ /* 0x000e620000000a00 */
[----:B------:R-:W-:Y:S01]  /*0620*/  LEA.HI.SX32 R7, R32, 0xffffffff, 0x1a ;  /* 0xffffffff20077811 */ /* 0x000fe200078fd2ff */
[----:B------:R-:W-:Y:S01]  /*0630*/  IMAD.WIDE.U32 R20, R10, UR22, R20 ;  /* 0x000000160a147c25 */ /* 0x000fe2000f8e0014 */
[----:B------:R-:W-:-:S02]  /*0640*/  SHF.R.S32.HI R9, RZ, 0x1f, R18 ;  /* 0x0000001fff097819 */ /* 0x000fc40000011412 */
[----:B------:R-:W-:Y:S01]  /*0650*/  SHF.R.S32.HI R8, RZ, 0x1f, R7 ;  /* 0x0000001fff087819 */ /* 0x000fe20000011407 */
[----:B------:R-:W-:-:S04]  /*0660*/  IMAD.WIDE.U32 R14, R18, UR16, R14 ;  /* 0x00000010120e7c25 */ /* 0x000fc8000f8e000e */
[----:B------:R-:W-:Y:S01]  /*0670*/  IMAD R223, R9, UR16, RZ ;  /* 0x0000001009df7c24 */ /* 0x000fe2000f8e02ff */
[----:B------:R-:W-:Y:S01]  /*0680*/  LEA R224, P0, R14, UR10, 0x1 ;  /* 0x0000000a0ee07c11 */ /* 0x000fe2000f8008ff */
[C---:B------:R-:W-:Y:S01]  /*0690*/  IMAD R13, R7.reuse, UR20, RZ ;  /* 0x00000014070d7c24 */ /* 0x040fe2000f8e02ff */
[----:B------:R-:W-:Y:S01]  /*06a0*/  USHF.L.U32 UR10, UR6, 0x5, URZ ;  /* 0x00000005060a7899 */ /* 0x000fe200080006ff */
[----:B------:R-:W-:Y:S01]  /*06b0*/  IMAD R223, R18, UR17, R223 ;  /* 0x0000001112df7c24 */ /* 0x000fe2000f8e02df */
[----:B------:R-:W2:Y:S01]  /*06c0*/  S2UR UR16, SR_CgaCtaId ;  /* 0x00000000001079c3 */ /* 0x000ea20000008800 */
[----:B------:R-:W-:Y:S01]  /*06d0*/  IMAD.WIDE.U32 R16, R7, UR21, RZ ;  /* 0x0000001507107c25 */ /* 0x000fe2000f8e00ff */
[----:B------:R-:W-:Y:S02]  /*06e0*/  USHF.L.U64.HI UR6, UR6, 0x5, UR7 ;  /* 0x0000000506067899 */ /* 0x000fe40008010207 */
[----:B------:R-:W-:Y:S01]  /*06f0*/  USHF.L.U64.HI UR7, UR4, 0x5, UR5 ;  /* 0x0000000504077899 */ /* 0x000fe20008010205 */
[----:B------:R-:W-:-:S02]  /*0700*/  IMAD.IADD R223, R15, 0x1, R223 ;  /* 0x000000010fdf7824 */ /* 0x000fc400078e02df */
[----:B------:R-:W-:Y:S02]  /*0710*/  IMAD R13, R8, UR21, R13 ;  /* 0x00000015080d7c24 */ /* 0x000fe4000f8e020d */
[----:B------:R-:W-:Y:S01]  /*0720*/  IMAD R25, R10, UR15, R25 ;  /* 0x0000000f0a197c24 */ /* 0x000fe2000f8e0219 */
[----:B------:R-:W-:Y:S01]  /*0730*/  LEA.HI.X R223, R14, UR11, R223, 0x1, P0 ;  /* 0x0000000b0edf7c11 */ /* 0x000fe200080f0cdf */
[----:B------:R-:W-:Y:S01]  /*0740*/  USHF.L.U32 UR11, UR4, 0x5, URZ ;  /* 0x00000005040b7899 */ /* 0x000fe200080006ff */
[----:B------:R-:W-:Y:S01]  /*0750*/  IADD3 R13, PT, PT, R17, R13, RZ ;  /* 0x0000000d110d7210 */ /* 0x000fe20007ffe0ff */
[----:B------:R-:W-:Y:S01]  /*0760*/  IMAD R17, R10, UR23, R21 ;  /* 0x000000170a117c24 */ /* 0x000fe2000f8e0215 */
[C---:B------:R-:W-:Y:S01]  /*0770*/  LEA R14, P1, R16.reuse, R224, 0x1 ;  /* 0x000000e0100e7211 */ /* 0x040fe200078208ff */
[----:B------:R-:W-:Y:S01]  /*0780*/  USHF.L.U32 UR15, UR4, 0x6, URZ ;  /* 0x00000006040f7899 */ /* 0x000fe200080006ff */
[C---:B------:R-:W-:Y:S01]  /*0790*/  IADD3 R10, P0, PT, R16.reuse, UR10, RZ ;  /* 0x0000000a100a7c10 */ /* 0x040fe2000ff1e0ff */
[----:B-1----:R-:W-:Y:S01]  /*07a0*/  IMAD.WIDE.U32 R24, R11, R4, R24 ;  /* 0x000000040b187225 */ /* 0x002fe200078e0018 */
[----:B------:R-:W-:-:S02]  /*07b0*/  LEA.HI.X R15, R16, R223, R13, 0x1, P1 ;  /* 0x000000df100f7211 */ /* 0x000fc400008f0c0d */
[----:B------:R-:W-:Y:S01]  /*07c0*/  MOV R16, R20 ;  /* 0x0000001400107202 */ /* 0x000fe20000000f00 */
[----:B------:R-:W-:Y:S01]  /*07d0*/  IMAD.U32 R26, RZ, RZ, UR11 ;  /* 0x0000000bff1a7e24 */ /* 0x000fe2000f8e00ff */
[----:B------:R-:W-:Y:S01]  /*07e0*/  MOV R27, UR7 ;  /* 0x00000007001b7c02 */ /* 0x000fe20008000f00 */
[----:B------:R-:W-:Y:S01]  /*07f0*/  IMAD.U32 R23, RZ, RZ, UR14 ;  /* 0x0000000eff177e24 */ /* 0x000fe2000f8e00ff */
[----:B------:R-:W-:Y:S01]  /*0800*/  IADD3.X R4, PT, PT, R13, UR6, RZ, P0, !PT ;  /* 0x000000060d047c10 */ /* 0x000fe200087fe4ff */
[----:B------:R-:W-:Y:S01]  /*0810*/  IMAD.WIDE.U32 R16, R12, R2, R16 ;  /* 0x000000020c107225 */ /* 0x000fe200078e0010 */
[----:B------:R-:W-:Y:S02]  /*0820*/  LEA R20, P0, R10, R224, 0x1 ;  /* 0x000000e00a147211 */ /* 0x000fe400078008ff */
[----:B------:R-:W-:Y:S01]  /*0830*/  MOV R22, UR15 ;  /* 0x0000000f00167c02 */ /* 0x000fe20008000f00 */
[----:B------:R-:W-:Y:S01]  /*0840*/  IMAD R13, R12, R3, R17 ;  /* 0x000000030c0d7224 */ /* 0x000fe200078e0211 */
[----:B------:R-:W-:Y:S01]  /*0850*/  MOV R12, R16 ;  /* 0x00000010000c7202 */ /* 0x000fe20000000f00 */
[----:B------:R-:W-:Y:S01]  /*0860*/  IMAD R16, R229, UR4, RZ ;  /* 0x00000004e5107c24 */ /* 0x000fe2000f8e02ff */
[----:B------:R-:W-:Y:S01]  /*0870*/  LEA.HI.X R21, R10, R223, R4, 0x1, P0 ;  /* 0x000000df0a157211 */ /* 0x000fe200000f0c04 */
[----:B------:R-:W-:-:S04]  /*0880*/  IMAD.WIDE.U32 R26, R228, UR4, R26 ;  /* 0x00000004e41a7c25 */ /* 0x000fc8000f8e001a */
[----:B------:R-:W-:Y:S02]  /*0890*/  IMAD R25, R11, R5, R25 ;  /* 0x000000050b197224 */ /* 0x000fe400078e0219 */
[----:B------:R-:W-:Y:S01]  /*08a0*/  IMAD R4, R9, UR18, RZ ;  /* 0x0000001209047c24 */ /* 0x000fe2000f8e02ff */
[----:B------:R-:W-:Y:S01]  /*08b0*/  IADD3 R9, P3, PT, R24, R26, RZ ;  /* 0x0000001a18097210 */ /* 0x000fe20007f7e0ff */
[----:B------:R-:W-:-:S04]  /*08c0*/  IMAD.WIDE.U32 R10, R228, UR4, R22 ;  /* 0x00000004e40a7c25 */ /* 0x000fc8000f8e0016 */
[----:B------:R-:W-:Y:S02]  /*08d0*/  IMAD R16, R228, UR5, R16 ;  /* 0x00000005e4107c24 */ /* 0x000fe4000f8e0210 */
[----:B------:R-:W-:Y:S02]  /*08e0*/  IMAD R4, R18, UR19, R4 ;  /* 0x0000001312047c24 */ /* 0x000fe4000f8e0204 */
[----:B------:R-:W-:Y:S01]  /*08f0*/  IMAD.WIDE.U32 R22, R228, UR4, R24 ;  /* 0x00000004e4167c25 */ /* 0x000fe2000f8e0018 */
[----:B------:R-:W-:Y:S01]  /*0900*/  UMOV UR4, 0x400 ;  /* 0x0000040000047882 */ /* 0x000fe20000000000 */
[----:B------:R-:W-:Y:S01]  /*0910*/  IADD3.X R5, PT, PT, R25, R16, R27, P3, !PT ;  /* 0x0000001019057210 */ /* 0x000fe20001ffe41b */
[----:B--2---:R-:W-:Y:S01]  /*0920*/  ULEA UR4, UR16, UR4, 0x18 ;  /* 0x0000000410047291 */ /* 0x004fe2000f8ec0ff */
[----:B------:R-:W-:Y:S01]  /*0930*/  IMAD.WIDE.U32 R18, R18, UR18, R12 ;  /* 0x0000001212127c25 */ /* 0x000fe2000f8e000c */
[----:B------:R-:W-:Y:S02]  /*0940*/  IADD3 R12, PT, PT, R16, R11, RZ ;  /* 0x0000000b100c7210 */ /* 0x000fe40007ffe0ff */
[C---:B------:R-:W-:Y:S01]  /*0950*/  IADD3 R11, P2, PT, R24.reuse, R10, RZ ;  /* 0x0000000a180b7210 */ /* 0x040fe20007f5e0ff */
[----:B------:R-:W-:Y:S01]  /*0960*/  IMAD.IADD R16, R23, 0x1, R16 ;  /* 0x0000000117107824 */ /* 0x000fe200078e0210 */
[----:B------:R-:W-:Y:S01]  /*0970*/  IADD3 R13, P1, P0, R24, UR11, R10 ;  /* 0x0000000b180d7c10 */ /* 0x000fe2000f83e00a */
[----:B------:R-:W-:Y:S01]  /*0980*/  IMAD R8, R8, R2, RZ ;  /* 0x0000000208087224 */ /* 0x000fe200078e02ff */
[----:B------:R-:W-:Y:S01]  /*0990*/  LEA R24, P3, R22, UR8, 0x1 ;  /* 0x0000000816187c11 */ /* 0x000fe2000f8608ff */
[----:B------:R-:W-:Y:S01]  /*09a0*/  IMAD.IADD R221, R19, 0x1, R4 ;  /* 0x0000000113dd7824 */ /* 0x000fe200078e0204 */
[----:B------:R-:W-:Y:S01]  /*09b0*/  IADD3.X R10, PT, PT, R12, R25, RZ, P2, !PT ;  /* 0x000000190c0a7210 */ /* 0x000fe200017fe4ff */
[----:B------:R-:W-:Y:S01]  /*09c0*/  IMAD R4, R7, R3, R8 ;  /* 0x0000000307047224 */ /* 0x000fe200078e0208 */
[----:B------:R-:W-:Y:S01]  /*09d0*/  IADD3.X R12, PT, PT, R25, UR7, R12, P1, P0 ;  /* 0x00000007190c7c10 */ /* 0x000fe20008fe040c */
[----:B------:R-:W1:Y:S01]  /*09e0*/  LDCU UR7, c[0x0][0x50c] ;  /* 0x0000a180ff0777ac */ /* 0x000e620008000800 */
[----:B------:R-:W-:-:S02]  /*09f0*/  LEA R26, P2, R9, UR8, 0x1 ;  /* 0x00000008091a7c11 */ /* 0x000fc4000f8408ff */
[----:B------:R-:W-:Y:S02]  /*0a00*/  LEA.HI.X R25, R22, UR9, R16, 0x1, P3 ;  /* 0x0000000916197c11 */ /* 0x000fe400098f0c10 */
[----:B------:R-:W-:Y:S02]  /*0a10*/  LEA R225, R225, UR4, 0x1 ;  /* 0x00000004e1e17c11 */ /* 0x000fe4000f8e08ff */
[----:B------:R-:W-:Y:S02]  /*0a20*/  LEA R22, P1, R11, UR8, 0x1 ;  /* 0x000000080b167c11 */ /* 0x000fe4000f8208ff */
[----:B------:R-:W-:Y:S01]  /*0a30*/  LEA.HI.X R27, R9, UR9, R5, 0x1, P2 ;  /* 0x00000009091b7c11 */ /* 0x000fe200090f0c05 */
[----:B------:R-:W-:Y:S01]  /*0a40*/  @!PT LDS RZ, [RZ] ;  /* 0x00000000fffff984 */ /* 0x000fe20000000800 */
[----:B------:R-:W-:Y:S01]  /*0a50*/  @!PT LDS RZ, [RZ] ;  /* 0x00000000fffff984 */ /* 0x000fe20000000800 */
[----:B------:R-:W-:Y:S01]  /*0a60*/  @!PT LDS RZ, [RZ] ;  /* 0x00000000fffff984 */ /* 0x000fe20000000800 */
[----:B------:R-:W-:Y:S01]  /*0a70*/  LDGSTS.E.BYPASS.LTC128B.128 [R225], desc[UR24][R24.64] ;  /* 0x0000000018e17fae */ /* 0x000fe2000b981a18 */
[----:B------:R-:W-:Y:S02]  /*0a80*/  LEA R16, P0, R13, UR8, 0x1 ;  /* 0x000000080d107c11 */ /* 0x000fe4000f8008ff */
[----:B------:R-:W-:Y:S01]  /*0a90*/  LEA.HI.X R23, R11, UR9, R10, 0x1, P1 ;  /* 0x000000090b177c11 */ /* 0x000fe200088f0c0a */
[----:B------:R-:W-:Y:S01]  /*0aa0*/  LDGSTS.E.BYPASS.LTC128B.128 [R225+0x2000], desc[UR24][R24.64+0x40] ;  /* 0x0200004018e17fae */ /* 0x000fe2000b981a18 */
[----:B------:R-:W-:Y:S01]  /*0ab0*/  LEA.HI.X R17, R13, UR9, R12, 0x1, P0 ;  /* 0x000000090d117c11 */ /* 0x000fe200080f0c0c */
[----:B------:R-:W-:Y:S01]  /*0ac0*/  IMAD.WIDE.U32 R12, R7, R2, RZ ;  /* 0x00000002070c7225 */ /* 0x000fe200078e00ff */
[----:B------:R-:W-:Y:S01]  /*0ad0*/  SHF.L.U32 R5, R0, 0x4, RZ ;  /* 0x0000000400057819 */ /* 0x000fe200000006ff */
[----:B------:R-:W-:Y:S01]  /*0ae0*/  LDGSTS.E.BYPASS.LTC128B.128 [R225+0x4000], desc[UR24][R24.64+0x80] ;  /* 0x0400008018e17fae */ /* 0x000fe2000b981a18 */
[----:B------:R-:W-:-:S02]  /*0af0*/  LEA R222, P0, R18, UR12, 0x1 ;  /* 0x0000000c12de7c11 */ /* 0x000fc4000f8008ff */
[----:B------:R-:W-:Y:S01]  /*0b00*/  LOP3.LUT R220, R220, 0x3e00, R5, 0xf8, !PT ;  /* 0x00003e00dcdc7812 */ /* 0x000fe200078ef805 */
[----:B------:R-:W-:Y:S01]  /*0b10*/  LDGSTS.E.BYPASS.LTC128B.128 [R225+0x800], desc[UR24][R26.64] ;  /* 0x008000001ae17fae */ /* 0x000fe2000b981a18 */
[----:B------:R-:W-:Y:S02]  /*0b20*/  LOP3.LUT R219, R5, 0x100, RZ, 0xc0, !PT ;  /* 0x0000010005db7812 */ /* 0x000fe400078ec0ff */
[----:B------:R-:W-:Y:S01]  /*0b30*/  SHF.L.U32 R7, R12, 0x6, RZ ;  /* 0x000000060c077819 */ /* 0x000fe200000006ff */
[----:B------:R-:W-:Y:S01]  /*0b40*/  LDGSTS.E.BYPASS.LTC128B.128 [R225+0x2800], desc[UR24][R26.64+0x40] ;  /* 0x028000401ae17fae */ /* 0x000fe2000b981a18 */
[----:B------:R-:W-:Y:S02]  /*0b50*/  IADD3 R5, PT, PT, R13, R4, RZ ;  /* 0x000000040d057210 */ /* 0x000fe40007ffe0ff */
[----:B------:R-:W-:Y:S01]  /*0b60*/  LEA.HI.X R221, R18, UR13, R221, 0x1, P0 ;  /* 0x0000000d12dd7c11 */ /* 0x000fe200080f0cdd */
[----:B------:R-:W-:Y:S01]  /*0b70*/  LDGSTS.E.BYPASS.LTC128B.128 [R225+0x4800], desc[UR24][R26.64+0x80] ;  /* 0x048000801ae17fae */ /* 0x000fe2000b981a18 */
[----:B------:R-:W-:-:S02]  /*0b80*/  LEA R4, P0, R2, R7, 0x5 ;  /* 0x0000000702047211 */ /* 0x000fc400078028ff */
[C---:B------:R-:W-:Y:S01]  /*0b90*/  SHF.L.U64.HI R7, R12.reuse, 0x6, R5 ;  /* 0x000000060c077819 */ /* 0x040fe20000010205 */
[----:B------:R-:W-:Y:S01]  /*0ba0*/  LDGSTS.E.BYPASS.LTC128B.128 [R225+0x1000], desc[UR24][R22.64] ;  /* 0x0100000016e17fae */ /* 0x000fe2000b981a18 */
[-C--:B------:R-:W-:Y:S02]  /*0bb0*/  LEA R8, P1, R12, R222.reuse, 0x7 ;  /* 0x000000de0c087211 */ /* 0x080fe400078238ff */
[----:B------:R-:W-:Y:S01]  /*0bc0*/  LOP3.LUT R219, R219, 0x20, R34, 0xf8, !PT ;  /* 0x00000020dbdb7812 */ /* 0x000fe200078ef822 */
[----:B------:R-:W-:Y:S01]  /*0bd0*/  LDGSTS.E.BYPASS.LTC128B.128 [R225+0x3000], desc[UR24][R22.64+0x40] ;  /* 0x0300004016e17fae */ /* 0x000fe2000b981a18 */
[----:B------:R-:W-:Y:S02]  /*0be0*/  LOP3.LUT R10, R6, 0x8, R0, 0x78, !PT ;  /* 0x00000008060a7812 */ /* 0x000fe400078e7800 */
[----:B------:R-:W-:Y:S01]  /*0bf0*/  LEA.HI.X R7, R2, R7, R3, 0x5, P0 ;  /* 0x0000000702077211 */ /* 0x000fe200000f2c03 */
[----:B------:R-:W-:Y:S01]  /*0c00*/  LDGSTS.E.BYPASS.LTC128B.128 [R225+0x5000], desc[UR24][R22.64+0x80] ;  /* 0x0500008016e17fae */ /* 0x000fe2000b981a18 */
[----:B------:R-:W-:-:S02]  /*0c10*/  LEA R6, P0, R4, R222, 0x1 ;  /* 0x000000de04067211 */ /* 0x000fc400078008ff */
[----:B------:R-:W-:Y:S01]  /*0c20*/  LEA.HI.X R9, R12, R221, R5, 0x7, P1 ;  /* 0x000000dd0c097211 */ /* 0x000fe200008f3c05 */
[----:B------:R-:W-:Y:S01]  /*0c30*/  LDGSTS.E.BYPASS.LTC128B.128 [R225+0x1800], desc[UR24][R16.64] ;  /* 0x0180000010e17fae */ /* 0x000fe2000b981a18 */
[----:B------:R-:W-:Y:S02]  /*0c40*/  LOP3.LUT R219, R219, R10, RZ, 0xfc, !PT ;  /* 0x0000000adbdb7212 */ /* 0x000fe400078efcff */
[----:B------:R-:W-:Y:S01]  /*0c50*/  LOP3.LUT R220, R220, R33, RZ, 0xfc, !PT ;  /* 0x00000021dcdc7212 */ /* 0x000fe200078efcff */
[----:B------:R-:W-:Y:S01]  /*0c60*/  LDGSTS.E.BYPASS.LTC128B.128 [R225+0x3800], desc[UR24][R16.64+0x40] ;  /* 0x0380004010e17fae */ /* 0x000fe2000b981a18 */
[----:B------:R-:W-:Y:S02]  /*0c70*/  LEA.HI.X R7, R4, R221, R7, 0x1, P0 ;  /* 0x000000dd04077211 */ /* 0x000fe400000f0c07 */
[----:B------:R-:W-:Y:S01]  /*0c80*/  LEA R220, R220, UR4, 0x1 ;  /* 0x00000004dcdc7c11 */ /* 0x000fe2000f8e08ff */
[----:B------:R-:W-:Y:S01]  /*0c90*/  LDGSTS.E.BYPASS.LTC128B.128 [R225+0x5800], desc[UR24][R16.64+0x80] ;  /* 0x0580008010e17fae */ /* 0x000fe2000b981a18 */
[----:B------:R-:W-:-:S02]  /*0ca0*/  LEA R219, R219, UR4, 0x1 ;  /* 0x00000004dbdb7c11 */ /* 0x000fc4000f8e08ff */
[----:B------:R-:W-:Y:S01]  /*0cb0*/  LOP3.LUT P3, RZ, R0, 0x4, RZ, 0xc0, !PT ;  /* 0x0000000400ff7812 */ /* 0x000fe2000786c0ff */
[----:B------:R-:W-:Y:S01]  /*0cc0*/  LDGSTS.E.BYPASS.LTC128B.128 [R225+0x6000], desc[UR24][R14.64] ;  /* 0x060000000ee17fae */ /* 0x000fe2000b981a18 */
[----:B------:R-:W-:Y:S01]  /*0cd0*/  IMAD.MOV.U32 R0, RZ, RZ, 0x20 ;  /* 0x00000020ff007424 */ /* 0x000fe200078e00ff */
[----:B------:R-:W-:Y:S02]  /*0ce0*/  ISETP.GE.AND P2, PT, R35, 0x41, PT ;  /* 0x000000412300780c */ /* 0x000fe40003f46270 */
[----:B------:R-:W-:Y:S02]  /*0cf0*/  LDGSTS.E.BYPASS.LTC128B.128 [R225+0x7000], desc[UR24][R14.64+0x40] ;  /* 0x070000400ee17fae */ /* 0x000fe4000b981a18 */
[----:B------:R-:W-:Y:S02]  /*0d00*/  SEL R0, R0, 0xffffffe0, !P3 ;  /* 0xffffffe000007807 */ /* 0x000fe40005800000 */
[----:B------:R2:W-:Y:S02]  /*0d10*/  LDGSTS.E.BYPASS.LTC128B.128 [R225+0x8000], desc[UR24][R14.64+0x80] ;  /* 0x080000800ee17fae */ /* 0x0005e4000b981a18 */
[----:B------:R-:W-:-:S02]  /*0d20*/  IADD3 R148, PT, PT, R0, R220, RZ ;  /* 0x000000dc00947210 */ /* 0x000fc40007ffe0ff */
[----:B------:R-:W-:Y:S01]  /*0d30*/  LDGSTS.E.BYPASS.LTC128B.128 [R225+0x6800], desc[UR24][R20.64] ;  /* 0x0680000014e17fae */ /* 0x000fe2000b981a18 */
[----:B------:R-:W-:-:S03]  /*0d40*/  IADD3 R217, PT, PT, R0, R219, RZ ;  /* 0x000000db00d97210 */ /* 0x000fc60007ffe0ff */
[----:B------:R-:W-:Y:S04]  /*0d50*/  LDGSTS.E.BYPASS.LTC128B.128 [R225+0x7800], desc[UR24][R20.64+0x40] ;  /* 0x0780004014e17fae */ /* 0x000fe8000b981a18 */
[----:B------:R-:W-:Y:S04]  /*0d60*/  LDGSTS.E.BYPASS.LTC128B.128 [R225+0x8800], desc[UR24][R20.64+0x80] ;  /* 0x0880008014e17fae */ /* 0x000fe8000b981a18 */
        /* <DEDUP_REMOVED lines=8> */
[----:B------:R3:W-:Y:S04]  /*0df0*/  LDGSTS.E.BYPASS.LTC128B.128 [R225+0xb000], desc[UR24][R8.64+0x80] ;  /* 0x0b00008008e17fae */ /* 0x0007e8000b981a18 */
[----:B------:R-:W-:Y:S04]  /*0e00*/  LDGSTS.E.BYPASS.LTC128B.128 [R225+0x9800], desc[UR24][R6.64] ;  /* 0x0980000006e17fae */ /* 0x000fe8000b981a18 */
[----:B------:R-:W-:Y:S04]  /*0e10*/  LDGSTS.E.BYPASS.LTC128B.128 [R225+0xa800], desc[UR24][R6.64+0x40] ;  /* 0x0a80004006e17fae */ /* 0x000fe8000b981a18 */
[----:B------:R4:W-:Y:S04]  /*0e20*/  LDGSTS.E.BYPASS.LTC128B.128 [R225+0xb800], desc[UR24][R6.64+0x80] ;  /* 0x0b80008006e17fae */ /* 0x0009e8000b981a18 */
[----:B------:R-:W-:Y:S04]  /*0e30*/  LDSM.16.M88.4 R104, [R220] ;  /* 0x00000000dc68783b */ /* 0x000fe80000000200 */
[----:B------:R-:W4:Y:S04]  /*0e40*/  LDSM.16.M88.4 R40, [R219+0x6000] ;  /* 0x00600000db28783b */ /* 0x000f280000000200 */
[----:B------:R-:W-:Y:S04]  /*0e50*/  LDSM.16.M88.4 R132, [R148] ;  /* 0x000000009484783b */ /* 0x000fe80000000200 */
[----:B--2---:R-:W-:Y:S04]  /*0e60*/  LDSM.16.M88.4 R12, [R217+0x6000] ;  /* 0x00600000d90c783b */ /* 0x004fe80000000200 */
[----:B------:R-:W2:Y:S04]  /*0e70*/  LDSM.16.M88.4 R52, [R220+0x1000] ;  /* 0x00100000dc34783b */ /* 0x000ea80000000200 */
[----:B------:R-:W1:Y:S04]  /*0e80*/  LDSM.16.M88.4 R120, [R219+0x6400] ;  /* 0x00640000db78783b */ /* 0x000e680000000200 */
[----:B------:R-:W1:Y:S04]  /*0e90*/  LDSM.16.M88.4 R112, [R219+0x6800] ;  /* 0x00680000db70783b */ /* 0x000e680000000200 */
[----:B------:R-:W1:Y:S04]  /*0ea0*/  LDSM.16.M88.4 R16, [R219+0x6c00] ;  /* 0x006c0000db10783b */ /* 0x000e680000000200 */
[----:B------:R-:W-:Y:S04]  /*0eb0*/  LDSM.16.M88.4 R140, [R219+0x7000] ;  /* 0x00700000db8c783b */ /* 0x000fe80000000200 */
[----:B------:R-:W1:Y:S04]  /*0ec0*/  LDSM.16.M88.4 R100, [R220+0x2000] ;  /* 0x00200000dc64783b */ /* 0x000e680000000200 */
[----:B---3--:R-:W3:Y:S01]  /*0ed0*/  LDSM.16.M88.4 R8, [R148+0x1000] ;  /* 0x001000009408783b */ /* 0x008ee20000000200 */
[-C--:B----4-:R-:W-:Y:S03]  /*0ee0*/  HMMA.16816.F32.BF16 R4, R104, R40.reuse, RZ ;  /* 0x000000286804723c */ /* 0x090fe600000418ff */
[----:B------:R-:W4:Y:S04]  /*0ef0*/  LDSM.16.M88.4 R144, [R217+0x6400] ;  /* 0x00640000d990783b */ /* 0x000f280000000200 */
[----:B------:R-:W4:Y:S04]  /*0f00*/  LDSM.16.M88.4 R128, [R217+0x6800] ;  /* 0x00680000d980783b */ /* 0x000f280000000200 */
[----:B------:R-:W4:Y:S01]  /*0f10*/  LDSM.16.M88.4 R124, [R217+0x6c00] ;  /* 0x006c0000d97c783b */ /* 0x000f220000000200 */
[----:B--2---:R-:W-:Y:S03]  /*0f20*/  HMMA.16816.F32.BF16 R20, R52, R40, RZ ;  /* 0x000000283414723c */ /* 0x004fe600000418ff */
[----:B------:R-:W-:Y:S04]  /*0f30*/  LDSM.16.M88.4 R136, [R217+0x7000] ;  /* 0x00700000d988783b */ /* 0x000fe80000000200 */
[----:B------:R-:W2:Y:S01]  /*0f40*/  LDSM.16.M88.4 R48, [R148+0x2000] ;  /* 0x002000009430783b */ /* 0x000ea20000000200 */
[----:B------:R-:W-:Y:S03]  /*0f50*/  HMMA.16816.F32.BF16 R4, R132, R12, R4 ;  /* 0x0000000c8404723c */ /* 0x000fe60000041804 */
[----:B------:R-:W-:Y:S04]  /*0f60*/  LDSM.16.M88.4 R24, [R219+0x8000] ;  /* 0x00800000db18783b */ /* 0x000fe80000000200 */
[----:B------:R-:W-:Y:S01]  /*0f70*/  LDSM.16.M88.4 R36, [R220+0x4000] ;  /* 0x00400000dc24783b */ /* 0x000fe20000000200 */
[C---:B------:R-:W-:Y:S03]  /*0f80*/  HMMA.16816.F32.BF16 R80, R52.reuse, R42, RZ ;  /* 0x0000002a3450723c */ /* 0x040fe600000418ff */
[----:B------:R-:W2:Y:S04]  /*0f90*/  LDSM.16.M88.4 R96, [R220+0x3000] ;  /* 0x00300000dc60783b */ /* 0x000ea80000000200 */
[----:B------:R-:W-:Y:S01]  /*0fa0*/  LDSM.16.M88.4 R92, [R219+0x7400] ;  /* 0x00740000db5c783b */ /* 0x000fe20000000200 */
[C---:B-1----:R-:W-:Y:S03]  /*0fb0*/  HMMA.16816.F32.BF16 R72, R52.reuse, R120, RZ ;  /* 0x000000783448723c */ /* 0x042fe600000418ff */
[----:B------:R-:W-:Y:S04]  /*0fc0*/  LDSM.16.M88.4 R88, [R219+0x7800] ;  /* 0x00780000db58783b */ /* 0x000fe80000000200 */
[----:B------:R-:W-:Y:S01]  /*0fd0*/  LDSM.16.M88.4 R84, [R219+0x7c00] ;  /* 0x007c0000db54783b */ /* 0x000fe20000000200 */
[C---:B------:R-:W-:Y:S03]  /*0fe0*/  HMMA.16816.F32.BF16 R64, R52.reuse, R112, RZ ;  /* 0x000000703440723c */ /* 0x040fe600000418ff */
[----:B------:R-:W-:Y:S04]  /*0ff0*/  LDSM.16.M88.4 R44, [R148+0x3000] ;  /* 0x00300000942c783b */ /* 0x000fe80000000200 */
[----:B------:R-:W-:Y:S01]  /*1000*/  LDSM.16.M88.4 R28, [R220+0x5000] ;  /* 0x00500000dc1c783b */ /* 0x000fe20000000200 */
[C---:B------:R-:W-:Y:S03]  /*1010*/  HMMA.16816.F32.BF16 R56, R52.reuse, R16, RZ ;  /* 0x000000103438723c */ /* 0x040fe600000418ff */
[----:B------:R-:W0:Y:S05]  /*1020*/  LDGDEPBAR ;  /* 0x00000000000079af */ /* 0x000e2a0000000000 */
[C---:B------:R-:W-:Y:S08]  /*1030*/  HMMA.16816.F32.BF16 R68, R52.reuse, R122, RZ ;  /* 0x0000007a3444723c */ /* 0x040ff000000418ff */
[C---:B------:R-:W-:Y:S08]  /*1040*/  HMMA.16816.F32.BF16 R60, R52.reuse, R114, RZ ;  /* 0x00000072343c723c */ /* 0x040ff000000418ff */
[----:B------:R-:W-:Y:S08]  /*1050*/  HMMA.16816.F32.BF16 R52, R52, R18, RZ ;  /* 0x000000123434723c */ /* 0x000ff000000418ff */
[----:B------:R-:W-:Y:S08]  /*1060*/  HMMA.16816.F32.BF16 R4, R100, R140, R4 ;  /* 0x0000008c6404723c */ /* 0x000ff00000041804 */
[C---:B------:R-:W-:Y:S08]  /*1070*/  HMMA.16816.F32.BF16 R76, R104.reuse, R120, RZ ;  /* 0x00000078684c723c */ /* 0x040ff000000418ff */
[C---:B------:R-:W-:Y:S08]  /*1080*/  HMMA.16816.F32.BF16 R116, R104.reuse, R112, RZ ;  /* 0x000000706874723c */ /* 0x040ff000000418ff */
[C---:B------:R-:W-:Y:S08]  /*1090*/  HMMA.16816.F32.BF16 R40, R104.reuse, R42, RZ ;  /* 0x0000002a6828723c */ /* 0x040ff000000418ff */
[C---:B------:R-:W-:Y:S08]  /*10a0*/  HMMA.16816.F32.BF16 R120, R104.reuse, R122, RZ ;  /* 0x0000007a6878723c */ /* 0x040ff000000418ff */
[C---:B------:R-:W-:Y:S08]  /*10b0*/  HMMA.16816.F32.BF16 R112, R104.reuse, R114, RZ ;  /* 0x000000726870723c */ /* 0x040ff000000418ff */
[C---:B------:R-:W-:Y:S08]  /*10c0*/  HMMA.16816.F32.BF16 R108, R104.reuse, R16, RZ ;  /* 0x00000010686c723c */ /* 0x040ff000000418ff */
[----:B------:R-:W-:Y:S01]  /*10d0*/  HMMA.16816.F32.BF16 R104, R104, R18, RZ ;  /* 0x000000126868723c */ /* 0x000fe200000418ff */
[----:B------:R-:W-:Y:S07]  /*10e0*/  LDSM.16.M88.4 R16, [R148+0x4000] ;  /* 0x004000009410783b */ /* 0x000fee0000000200 */
[C---:B---3--:R-:W-:Y:S08]  /*10f0*/  HMMA.16816.F32.BF16 R20, R8.reuse, R12, R20 ;  /* 0x0000000c0814723c */ /* 0x048ff00000041814 */
[C---:B----4-:R-:W-:Y:S08]  /*1100*/  HMMA.16816.F32.BF16 R72, R8.reuse, R144, R72 ;  /* 0x000000900848723c */ /* 0x050ff00000041848 */
[C---:B------:R-:W-:Y:S08]  /*1110*/  HMMA.16816.F32.BF16 R64, R8.reuse, R128, R64 ;  /* 0x000000800840723c */ /* 0x040ff00000041840 */
[C---:B------:R-:W-:Y:S08]  /*1120*/  HMMA.16816.F32.BF16 R56, R8.reuse, R124, R56 ;  /* 0x0000007c0838723c */ /* 0x040ff00000041838 */
[C---:B------:R-:W-:Y:S08]  /*1130*/  HMMA.16816.F32.BF16 R80, R8.reuse, R14, R80 ;  /* 0x0000000e0850723c */ /* 0x040ff00000041850 */
[C---:B------:R-:W-:Y:S08]  /*1140*/  HMMA.16816.F32.BF16 R68, R8.reuse, R146, R68 ;  /* 0x000000920844723c */ /* 0x040ff00000041844 */
[C---:B------:R-:W-:Y:S08]  /*1150*/  HMMA.16816.F32.BF16 R60, R8.reuse, R130, R60 ;  /* 0x00000082083c723c */ /* 0x040ff0000004183c */
[----:B------:R-:W-:Y:S01]  /*1160*/  HMMA.16816.F32.BF16 R52, R8, R126, R52 ;  /* 0x0000007e0834723c */ /* 0x000fe20000041834 */
[----:B------:R-:W1:Y:S07]  /*1170*/  LDSM.16.M88.4 R8, [R217+0x8000] ;  /* 0x00800000d908783b */ /* 0x000e6e0000000200 */
[----:B--2---:R-:W-:Y:S08]  /*1180*/  HMMA.16816.F32.BF16 R4, R48, R136, R4 ;  /* 0x000000883004723c */ /* 0x004ff00000041804 */
[----:B------:R-:W-:Y:S01]  /*1190*/  HMMA.16816.F32.BF16 R40, R132, R14, R40 ;  /* 0x0000000e8428723c */ /* 0x000fe20000041828 */
[----:B------:R-:W-:Y:S07]  /*11a0*/  LDSM.16.M88.4 R12, [R148+0x5000] ;  /* 0x00500000940c783b */ /* 0x000fee0000000200 */
[----:B------:R-:W-:Y:S08]  /*11b0*/  HMMA.16816.F32.BF16 R20, R96, R140, R20 ;  /* 0x0000008c6014723c */ /* 0x000ff00000041814 */
[----:B------:R-:W-:Y:S08]  /*11c0*/  HMMA.16816.F32.BF16 R4, R36, R24, R4 ;  /* 0x000000182404723c */ /* 0x000ff00000041804 */
[----:B------:R-:W-:Y:S08]  /*11d0*/  HMMA.16816.F32.BF16 R76, R132, R144, R76 ;  /* 0x00000090844c723c */ /* 0x000ff0000004184c */
[----:B------:R-:W-:Y:S08]  /*11e0*/  HMMA.16816.F32.BF16 R40, R100, R142, R40 ;  /* 0x0000008e6428723c */ /* 0x000ff00000041828 */
[----:B-1----:R-:W-:Y:S08]  /*11f0*/  HMMA.16816.F32.BF16 R4, R16, R8, R4 ;  /* 0x000000081004723c */ /* 0x002ff00000041804 */
[C---:B------:R-:W-:Y:S08]  /*1200*/  HMMA.16816.F32.BF16 R80, R96.reuse, R142, R80 ;  /* 0x0000008e6050723c */ /* 0x040ff00000041850 */
[----:B------:R-:W-:Y:S03]  /*1210*/  HMMA.16816.F32.BF16 R72, R96, R92, R72 ;  /* 0x0000005c6048723c */ /* 0x000fe60000041848 */
[----:B------:R-:W-:Y:S01]  /*1220*/  FMUL.FTZ R4, R4, UR7 ;  /* 0x0000000704047c20 */ /* 0x000fe20008410000 */
[----:B------:R-:W-:Y:S01]  /*1230*/  FMUL.FTZ R5, R5, UR7 ;  /* 0x0000000705057c20 */ /* 0x000fe20008410000 */
[----:B------:R-:W-:Y:S01]  /*1240*/  FMUL.FTZ R6, R6, UR7 ;  /* 0x0000000706067c20 */ /* 0x000fe20008410000 */
[----:B------:R-:W-:-:S02]  /*1250*/  FMUL.FTZ R7, R7, UR7 ;  /* 0x0000000707077c20 */ /* 0x000fc40008410000 */
[C---:B------:R-:W-:Y:S08]  /*1260*/  HMMA.16816.F32.BF16 R64, R96.reuse, R88, R64 ;  /* 0x000000586040723c */ /* 0x040ff00000041840 */
[C---:B------:R-:W-:Y:S08]  /*1270*/  HMMA.16816.F32.BF16 R56, R96.reuse, R84, R56 ;  /* 0x000000546038723c */ /* 0x040ff00000041838 */
[C---:B------:R-:W-:Y:S08]  /*1280*/  HMMA.16816.F32.BF16 R68, R96.reuse, R94, R68 ;  /* 0x0000005e6044723c */ /* 0x040ff00000041844 */
[C---:B------:R-:W-:Y:S08]  /*1290*/  HMMA.16816.F32.BF16 R60, R96.reuse, R90, R60 ;  /* 0x0000005a603c723c */ /* 0x040ff0000004183c */
[----:B------:R-:W-:Y:S01]  /*12a0*/  HMMA.16816.F32.BF16 R52, R96, R86, R52 ;  /* 0x000000566034723c */ /* 0x000fe20000041834 */
[----:B------:R-:W1:Y:S07]  /*12b0*/  LDSM.16.M88.4 R96, [R217+0x7400] ;  /* 0x00740000d960783b */ /* 0x000e6e0000000200 */
[----:B------:R-:W-:Y:S08]  /*12c0*/  HMMA.16816.F32.BF16 R120, R132, R146, R120 ;  /* 0x000000928478723c */ /* 0x000ff00000041878 */
[----:B------:R-:W-:Y:S08]  /*12d0*/  HMMA.16816.F32.BF16 R20, R44, R136, R20 ;  /* 0x000000882c14723c */ /* 0x000ff00000041814 */
[----:B------:R-:W-:Y:S01]  /*12e0*/  HMMA.16816.F32.BF16 R108, R132, R124, R108 ;  /* 0x0000007c846c723c */ /* 0x000fe2000004186c */
[----:B------:R-:W-:Y:S07]  /*12f0*/  MUFU.TANH R124, R6 ;  /* 0x00000006007c7308 */ /* 0x000fee0000002400 */
[----:B------:R-:W-:Y:S01]  /*1300*/  HMMA.16816.F32.BF16 R76, R100, R92, R76 ;  /* 0x0000005c644c723c */ /* 0x000fe2000004184c */
[----:B------:R-:W-:Y:S07]  /*1310*/  MUFU.TANH R93, R4 ;  /* 0x00000004005d7308 */ /* 0x000fee0000002400 */
[-C--:B------:R-:W-:Y:S01]  /*1320*/  HMMA.16816.F32.BF16 R40, R48, R138.reuse, R40 ;  /* 0x0000008a3028723c */ /* 0x080fe20000041828 */
[----:B------:R-:W-:Y:S07]  /*1330*/  MUFU.TANH R92, R5 ;  /* 0x00000005005c7308 */ /* 0x000fee0000002400 */
[----:B------:R-:W-:Y:S01]  /*1340*/  HMMA.16816.F32.BF16 R80, R44, R138, R80 ;  /* 0x0000008a2c50723c */ /* 0x000fe20000041850 */
[----:B------:R2:W-:Y:S07]  /*1350*/  MUFU.TANH R125, R7 ;  /* 0x00000007007d7308 */ /* 0x0005ee0000002400 */
[----:B------:R-:W-:Y:S08]  /*1360*/  HMMA.16816.F32.BF16 R120, R100, R94, R120 ;  /* 0x0000005e6478723c */ /* 0x000ff00000041878 */
[----:B------:R-:W-:Y:S01]  /*1370*/  HMMA.16816.F32.BF16 R20, R28, R24, R20 ;  /* 0x000000181c14723c */ /* 0x000fe20000041814 */
[----:B--2---:R-:W2:Y:S07]  /*1380*/  LDSM.16.M88.4 R4, [R219+0x8400] ;  /* 0x00840000db04783b */ /* 0x004eae0000000200 */
[-C--:B------:R-:W-:Y:S08]  /*1390*/  HMMA.16816.F32.BF16 R40, R36, R26.reuse, R40 ;  /* 0x0000001a2428723c */ /* 0x080ff00000041828 */
[----:B------:R-:W-:Y:S01]  /*13a0*/  HMMA.16816.F32.BF16 R80, R28, R26, R80 ;  /* 0x0000001a1c50723c */ /* 0x000fe20000041850 */
[----:B------:R-:W3:Y:S07]  /*13b0*/  LDSM.16.M88.4 R24, [R217+0x8400] ;  /* 0x00840000d918783b */ /* 0x000eee0000000200 */
[-C--:B-1----:R-:W-:Y:S08]  /*13c0*/  HMMA.16816.F32.BF16 R76, R48, R96.reuse, R76 ;  /* 0x00000060304c723c */ /* 0x082ff0000004184c */
[----:B------:R-:W-:Y:S08]  /*13d0*/  HMMA.16816.F32.BF16 R72, R44, R96, R72 ;  /* 0x000000602c48723c */ /* 0x000ff00000041848 */
[-C--:B------:R-:W-:Y:S08]  /*13e0*/  HMMA.16816.F32.BF16 R120, R48, R98.reuse, R120 ;  /* 0x000000623078723c */ /* 0x080ff00000041878 */
[----:B------:R-:W-:Y:S08]  /*13f0*/  HMMA.16816.F32.BF16 R68, R44, R98, R68 ;  /* 0x000000622c44723c */ /* 0x000ff00000041844 */
[----:B------:R-:W-:Y:S08]  /*1400*/  HMMA.16816.F32.BF16 R20, R12, R8, R20 ;  /* 0x000000080c14723c */ /* 0x000ff00000041814 */
[-C--:B------:R-:W-:Y:S08]  /*1410*/  HMMA.16816.F32.BF16 R40, R16, R10.reuse, R40 ;  /* 0x0000000a1028723c */ /* 0x080ff00000041828 */
[----:B------:R-:W-:Y:S01]  /*1420*/  HMMA.16816.F32.BF16 R80, R12, R10, R80 ;  /* 0x0000000a0c50723c */ /* 0x000fe20000041850 */
[----:B------:R-:W1:Y:S02]  /*1430*/  LDSM.16.M88.4 R8, [R217+0x7800] ;  /* 0x00780000d908783b */ /* 0x000e640000000200 */
[----:B------:R-:W-:Y:S01]  /*1440*/  FMUL.FTZ R20, R20, UR7 ;  /* 0x0000000714147c20 */ /* 0x000fe20008410000 */
[----:B------:R-:W-:Y:S01]  /*1450*/  FMUL.FTZ R21, R21, UR7 ;  /* 0x0000000715157c20 */ /* 0x000fe20008410000 */
[----:B------:R-:W-:Y:S01]  /*1460*/  FMUL.FTZ R22, R22, UR7 ;  /* 0x0000000716167c20 */ /* 0x000fe20008410000 */
[----:B------:R-:W-:Y:S01]  /*1470*/  FMUL.FTZ R23, R23, UR7 ;  /* 0x0000000717177c20 */ /* 0x000fe20008410000 */
[----:B------:R-:W-:Y:S01]  /*1480*/  MUFU.TANH R95, R20 ;  /* 0x00000014005f7308 */ /* 0x000fe20000002400 */
[C---:B------:R-:W-:Y:S03]  /*1490*/  HMMA.16816.F32.BF16 R116, R132.reuse, R128, R116 ;  /* 0x000000808474723c */ /* 0x040fe60000041874 */
[----:B------:R-:W-:Y:S01]  /*14a0*/  FMUL.FTZ R41, R41, UR7 ;  /* 0x0000000729297c20 */ /* 0x000fe20008410000 */
[----:B------:R-:W-:Y:S01]  /*14b0*/  FMUL.FTZ R40, R40, UR7 ;  /* 0x0000000728287c20 */ /* 0x000fe20008410000 */
[----:B------:R-:W-:Y:S01]  /*14c0*/  FMUL.FTZ R42, R42, UR7 ;  /* 0x000000072a2a7c20 */ /* 0x000fe20008410000 */
[----:B------:R-:W-:Y:S01]  /*14d0*/  FMUL.FTZ R43, R43, UR7 ;  /* 0x000000072b2b7c20 */ /* 0x000fe20008410000 */
[----:B------:R-:W-:Y:S01]  /*14e0*/  MUFU.TANH R96, R41 ;  /* 0x0000002900607308 */ /* 0x000fe20000002400 */
[----:B------:R-:W-:Y:S03]  /*14f0*/  HMMA.16816.F32.BF16 R112, R132, R130, R112 ;  /* 0x000000828470723c */ /* 0x000fe60000041870 */
[----:B------:R-:W-:Y:S01]  /*1500*/  FMUL.FTZ R80, R80, UR7 ;  /* 0x0000000750507c20 */ /* 0x000fe20008410000 */
[----:B------:R-:W-:-:S03]  /*1510*/  FMUL.FTZ R81, R81, UR7 ;  /* 0x0000000751517c20 */ /* 0x000fc60008410000 */
[----:B------:R-:W-:Y:S01]  /*1520*/  MUFU.TANH R130, R23 ;  /* 0x0000001700827308 */ /* 0x000fe20000002400 */
[-C--:B--2---:R-:W-:Y:S07]  /*1530*/  HMMA.16816.F32.BF16 R76, R36, R4.reuse, R76 ;  /* 0x00000004244c723c */ /* 0x084fee000004184c */
[----:B------:R2:W-:Y:S01]  /*1540*/  MUFU.TANH R94, R40 ;  /* 0x00000028005e7308 */ /* 0x0005e20000002400 */
[----:B------:R-:W-:Y:S07]  /*1550*/  HMMA.16816.F32.BF16 R72, R28, R4, R72 ;  /* 0x000000041c48723c */ /* 0x000fee0000041848 */
[----:B------:R-:W-:Y:S01]  /*1560*/  MUFU.TANH R81, R81 ;  /* 0x0000005100517308 */ /* 0x000fe20000002400 */
[-C--:B------:R-:W-:Y:S07]  /*1570*/  HMMA.16816.F32.BF16 R120, R36, R6.reuse, R120 ;  /* 0x000000062478723c */ /* 0x080fee0000041878 */
[----:B------:R-:W-:Y:S01]  /*1580*/  MUFU.TANH R42, R42 ;  /* 0x0000002a002a7308 */ /* 0x000fe20000002400 */
[----:B------:R-:W-:Y:S01]  /*1590*/  HMMA.16816.F32.BF16 R68, R28, R6, R68 ;  /* 0x000000061c44723c */ /* 0x000fe20000041844 */
[----:B------:R-:W-:Y:S01]  /*15a0*/  LDSM.16.M88.4 R4, [R217+0x8800] ;  /* 0x00880000d904783b */ /* 0x000fe20000000200 */
[----:B--2---:R-:W-:-:S05]  /*15b0*/  FMUL.FTZ R40, R83, UR7 ;  /* 0x0000000753287c20 */ /* 0x004fca0008410000 */
[----:B------:R-:W-:Y:S01]  /*15c0*/  MUFU.TANH R43, R43 ;  /* 0x0000002b002b7308 */ /* 0x000fe20000002400 */
[----:B------:R-:W-:Y:S07]  /*15d0*/  HMMA.16816.F32.BF16 R104, R132, R126, R104 ;  /* 0x0000007e8468723c */ /* 0x000fee0000041868 */
[----:B------:R-:W-:Y:S01]  /*15e0*/  MUFU.TANH R126, R21 ;  /* 0x00000015007e7308 */ /* 0x000fe20000002400 */
[----:B------:R-:W-:Y:S07]  /*15f0*/  HMMA.16816.F32.BF16 R116, R100, R88, R116 ;  /* 0x000000586474723c */ /* 0x000fee0000041874 */
[----:B------:R2:W-:Y:S01]  /*1600*/  MUFU.TANH R127, R22 ;  /* 0x00000016007f7308 */ /* 0x0005e20000002400 */
[-C--:B---3--:R-:W-:Y:S07]  /*1610*/  HMMA.16816.F32.BF16 R76, R16, R24.reuse, R76 ;  /* 0x00000018104c723c */ /* 0x088fee000004184c */
[----:B------:R3:W-:Y:S01]  /*1620*/  MUFU.TANH R88, R80 ;  /* 0x0000005000587308 */ /* 0x0007e20000002400 */
[----:B------:R-:W-:Y:S07]  /*1630*/  HMMA.16816.F32.BF16 R72, R12, R24, R72 ;  /* 0x000000180c48723c */ /* 0x000fee0000041848 */
[----:B------:R-:W-:Y:S01]  /*1640*/  MUFU.TANH R40, R40 ;  /* 0x0000002800287308 */ /* 0x000fe20000002400 */
[----:B------:R-:W-:Y:S01]  /*1650*/  HMMA.16816.F32.BF16 R112, R100, R90, R112 ;  /* 0x0000005a6470723c */ /* 0x000fe20000041870 */
[----:B--2---:R-:W2:Y:S02]  /*1660*/  LDSM.16.M88.4 R20, [R219+0x8800] ;  /* 0x00880000db14783b */ /* 0x004ea40000000200 */
[----:B------:R-:W-:Y:S01]  /*1670*/  FMUL.FTZ R41, R76, UR7 ;  /* 0x000000074c297c20 */ /* 0x000fe20008410000 */
[----:B------:R-:W-:Y:S01]  /*1680*/  FMUL.FTZ R77, R77, UR7 ;  /* 0x000000074d4d7c20 */ /* 0x000fe20008410000 */
[----:B------:R-:W-:Y:S01]  /*1690*/  FMUL.FTZ R78, R78, UR7 ;  /* 0x000000074e4e7c20 */ /* 0x000fe20008410000 */
[----:B------:R-:W-:-:S02]  /*16a0*/  FMUL.FTZ R79, R79, UR7 ;  /* 0x000000074f4f7c20 */ /* 0x000fc40008410000 */
[-C--:B------:R-:W-:Y:S01]  /*16b0*/  HMMA.16816.F32.BF16 R120, R16, R26.reuse, R120 ;  /* 0x0000001a1078723c */ /* 0x080fe20000041878 */
[----:B------:R-:W-:Y:S01]  /*16c0*/  MUFU.TANH R41, R41 ;  /* 0x0000002900297308 */ /* 0x000fe20000002400 */
[----:B---3--:R-:W-:Y:S01]  /*16d0*/  FMUL.FTZ R80, R82, UR7 ;  /* 0x0000000752507c20 */ /* 0x008fe20008410000 */
[----:B------:R-:W-:Y:S01]  /*16e0*/  FMUL.FTZ R72, R72, UR7 ;  /* 0x0000000748487c20 */ /* 0x000fe20008410000 */
[----:B------:R-:W-:Y:S01]  /*16f0*/  FMUL.FTZ R73, R73, UR7 ;  /* 0x0000000749497c20 */ /* 0x000fe20008410000 */
[----:B------:R-:W-:Y:S01]  /*1700*/  FMUL.FTZ R74, R74, UR7 ;  /* 0x000000074a4a7c20 */ /* 0x000fe20008410000 */
[----:B------:R-:W-:Y:S02]  /*1710*/  FMUL.FTZ R75, R75, UR7 ;  /* 0x000000074b4b7c20 */ /* 0x000fe40008410000 */
[----:B------:R-:W-:Y:S01]  /*1720*/  HMMA.16816.F32.BF16 R68, R12, R26, R68 ;  /* 0x0000001a0c44723c */ /* 0x000fe20000041844 */
[----:B------:R-:W3:Y:S01]  /*1730*/  LDSM.16.M88.4 R24, [R217+0x7c00] ;  /* 0x007c0000d918783b */ /* 0x000ee20000000200 */
[----:B------:R-:W-:Y:S06]  /*1740*/  MUFU.TANH R129, R72 ;  /* 0x0000004800817308 */ /* 0x000fec0000002400 */
[----:B-1----:R-:W-:Y:S02]  /*1750*/  HMMA.16816.F32.BF16 R116, R48, R8, R116 ;  /* 0x000000083074723c */ /* 0x002fe40000041874 */
[----:B------:R-:W-:Y:S01]  /*1760*/  MUFU.TANH R175, R77 ;  /* 0x0000004d00af7308 */ /* 0x000fe20000002400 */
[----:B------:R-:W-:Y:S01]  /*1770*/  FMUL.FTZ R120, R120, UR7 ;  /* 0x0000000778787c20 */ /* 0x000fe20008410000 */
[----:B------:R-:W-:Y:S01]  /*1780*/  FMUL.FTZ R121, R121, UR7 ;  /* 0x0000000779797c20 */ /* 0x000fe20008410000 */
[----:B------:R-:W-:Y:S01]  /*1790*/  FMUL.FTZ R122, R122, UR7 ;  /* 0x000000077a7a7c20 */ /* 0x000fe20008410000 */
[----:B------:R-:W-:-:S02]  /*17a0*/  FMUL.FTZ R123, R123, UR7 ;  /* 0x000000077b7b7c20 */ /* 0x000fc40008410000 */
[----:B------:R-:W-:Y:S02]  /*17b0*/  HMMA.16816.F32.BF16 R64, R44, R8, R64 ;  /* 0x000000082c40723c */ /* 0x000fe40000041840 */
[----:B------:R-:W-:Y:S01]  /*17c0*/  MUFU.TANH R128, R73 ;  /* 0x0000004900807308 */ /* 0x000fe20000002400 */
[----:B------:R-:W-:Y:S01]  /*17d0*/  FMUL.FTZ R68, R68, UR7 ;  /* 0x0000000744447c20 */ /* 0x000fe20008410000 */
[----:B------:R-:W-:Y:S01]  /*17e0*/  FMUL.FTZ R69, R69, UR7 ;  /* 0x0000000745457c20 */ /* 0x000fe20008410000 */
[----:B------:R-:W-:Y:S01]  /*17f0*/  FMUL.FTZ R70, R70, UR7 ;  /* 0x0000000746467c20 */ /* 0x000fe20008410000 */
[----:B------:R-:W-:Y:S02]  /*1800*/  FMUL.FTZ R71, R71, UR7 ;  /* 0x0000000747477c20 */ /* 0x000fe40008410000 */
[-C--:B------:R-:W-:Y:S02]  /*1810*/  HMMA.16816.F32.BF16 R112, R48, R10.reuse, R112 ;  /* 0x0000000a3070723c */ /* 0x080fe40000041870 */
[----:B------:R-:W-:Y:S06]  /*1820*/  MUFU.TANH R204, R120 ;  /* 0x0000007800cc7308 */ /* 0x000fec0000002400 */
[----:B------:R-:W-:Y:S01]  /*1830*/  HMMA.16816.F32.BF16 R60, R44, R10, R60 ;  /* 0x0000000a2c3c723c */ /* 0x000fe2000004183c */
[----:B------:R-:W1:Y:S01]  /*1840*/  LDSM.16.M88.4 R8, [R219+0x8c00] ;  /* 0x008c0000db08783b */ /* 0x000e620000000200 */
[----:B------:R-:W-:Y:S06]  /*1850*/  MUFU.TANH R68, R68 ;  /* 0x0000004400447308 */ /* 0x000fec0000002400 */
[C---:B------:R-:W-:Y:S02]  /*1860*/  HMMA.16816.F32.BF16 R108, R100.reuse, R84, R108 ;  /* 0x00000054646c723c */ /* 0x040fe4000004186c */
[----:B------:R-:W-:Y:S06]  /*1870*/  MUFU.TANH R203, R121 ;  /* 0x0000007900cb7308 */ /* 0x000fec0000002400 */
[----:B------:R-:W-:Y:S02]  /*1880*/  HMMA.16816.F32.BF16 R104, R100, R86, R104 ;  /* 0x000000566468723c */ /* 0x000fe40000041868 */
[----:B------:R-:W-:Y:S06]  /*1890*/  MUFU.TANH R69, R69 ;  /* 0x0000004500457308 */ /* 0x000fec0000002400 */
[-C--:B--2---:R-:W-:Y:S02]  /*18a0*/  HMMA.16816.F32.BF16 R116, R36, R20.reuse, R116 ;  /* 0x000000142474723c */ /* 0x084fe40000041874 */
[----:B------:R-:W2:Y:S06]  /*18b0*/  MUFU.TANH R80, R80 ;  /* 0x0000005000507308 */ /* 0x000eac0000002400 */
[----:B------:R-:W-:Y:S02]  /*18c0*/  HMMA.16816.F32.BF16 R64, R28, R20, R64 ;  /* 0x000000141c40723c */ /* 0x000fe40000041840 */
[----:B------:R-:W4:Y:S06]  /*18d0*/  MUFU.TANH R208, R74 ;  /* 0x0000004a00d07308 */ /* 0x000f2c0000002400 */
[-C--:B------:R-:W-:Y:S02]  /*18e0*/  HMMA.16816.F32.BF16 R112, R36, R22.reuse, R112 ;  /* 0x000000162470723c */ /* 0x080fe40000041870 */
[----:B------:R-:W-:Y:S06]  /*18f0*/  MUFU.TANH R173, R78 ;  /* 0x0000004e00ad7308 */ /* 0x000fec0000002400 */
[----:B------:R-:W-:Y:S01]  /*1900*/  HMMA.16816.F32.BF16 R60, R28, R22, R60 ;  /* 0x000000161c3c723c */ /* 0x000fe2000004183c */
[----:B------:R-:W4:Y:S01]  /*1910*/  LDSM.16.M88.4 R20, [R217+0x8c00] ;  /* 0x008c0000d914783b */ /* 0x000f220000000200 */
[----:B------:R-:W-:Y:S01]  /*1920*/  MUFU.TANH R172, R79 ;  /* 0x0000004f00ac7308 */ /* 0x000fe20000002400 */
[----:B------:R-:W-:-:S05]  /*1930*/  DEPBAR.LE SB0, 0x0 ;  /* 0x000080000000791a */ /* 0x000fca0000000000 */
[-C--:B---3--:R-:W-:Y:S02]  /*1940*/  HMMA.16816.F32.BF16 R108, R48, R24.reuse, R108 ;  /* 0x00000018306c723c */ /* 0x088fe4000004186c */
[----:B------:R-:W-:Y:S06]  /*1950*/  MUFU.TANH R84, R75 ;  /* 0x0000004b00547308 */ /* 0x000fec0000002400 */
[----:B------:R-:W-:Y:S02]  /*1960*/  HMMA.16816.F32.BF16 R56, R44, R24, R56 ;  /* 0x000000182c38723c */ /* 0x000fe40000041838 */
[----:B------:R-:W-:Y:S06]  /*1970*/  MUFU.TANH R183, R122 ;  /* 0x0000007a00b77308 */ /* 0x000fec0000002400 */
[-C--:B------:R-:W-:Y:S02]  /*1980*/  HMMA.16816.F32.BF16 R104, R48, R26.reuse, R104 ;  /* 0x0000001a3068723c */ /* 0x080fe40000041868 */
[----:B------:R-:W-:Y:S06]  /*1990*/  MUFU.TANH R202, R123 ;  /* 0x0000007b00ca7308 */ /* 0x000fec0000002400 */
[----:B------:R-:W-:Y:S02]  /*19a0*/  HMMA.16816.F32.BF16 R52, R44, R26, R52 ;  /* 0x0000001a2c34723c */ /* 0x000fe40000041834 */
[----:B------:R-:W-:Y:S06]  /*19b0*/  MUFU.TANH R86, R70 ;  /* 0x0000004600567308 */ /* 0x000fec0000002400 */
[-C--:B-1----:R-:W-:Y:S02]  /*19c0*/  HMMA.16816.F32.BF16 R108, R36, R8.reuse, R108 ;  /* 0x00000008246c723c */ /* 0x082fe4000004186c */
[----:B------:R-:W-:Y:S06]  /*19d0*/  MUFU.TANH R85, R71 ;  /* 0x0000004700557308 */ /* 0x000fec0000002400 */
[----:B------:R-:W-:Y:S08]  /*19e0*/  HMMA.16816.F32.BF16 R56, R28, R8, R56 ;  /* 0x000000081c38723c */ /* 0x000ff00000041838 */
[-C--:B------:R-:W-:Y:S08]  /*19f0*/  HMMA.16816.F32.BF16 R104, R36, R10.reuse, R104 ;  /* 0x0000000a2468723c */ /* 0x080ff00000041868 */
[----:B------:R-:W-:Y:S08]  /*1a00*/  HMMA.16816.F32.BF16 R52, R28, R10, R52 ;  /* 0x0000000a1c34723c */ /* 0x000ff00000041834 */
[-C--:B------:R-:W-:Y:S08]  /*1a10*/  HMMA.16816.F32.BF16 R116, R16, R4.reuse, R116 ;  /* 0x000000041074723c */ /* 0x080ff00000041874 */
[----:B------:R-:W-:Y:S01]  /*1a20*/  HMMA.16816.F32.BF16 R64, R12, R4, R64 ;  /* 0x000000040c40723c */ /* 0x000fe20000041840 */
[----:B--2---:R-:W-:-:S04]  /*1a30*/  FMNMX3.FTZ R4, R127, R130, R80, !PT ;  /* 0x000000827f047276 */ /* 0x004fc80007810050 */
[----:B----4-:R-:W-:-:S03]  /*1a40*/  FMNMX3.FTZ R4, R4, R40, R208, !PT ;  /* 0x0000002804047276 */ /* 0x010fc600078100d0 */
[-C--:B------:R-:W-:Y:S03]  /*1a50*/  HMMA.16816.F32.BF16 R112, R16, R6.reuse, R112 ;  /* 0x000000061070723c */ /* 0x080fe60000041870 */
[----:B------:R-:W-:Y:S01]  /*1a60*/  FMUL.FTZ R116, R116, UR7 ;  /* 0x0000000774747c20 */ /* 0x000fe20008410000 */
[----:B------:R-:W-:Y:S01]  /*1a70*/  FMUL.FTZ R117, R117, UR7 ;  /* 0x0000000775757c20 */ /* 0x000fe20008410000 */
[----:B------:R-:W-:Y:S01]  /*1a80*/  FMUL.FTZ R118, R118, UR7 ;  /* 0x0000000776767c20 */ /* 0x000fe20008410000 */
[----:B------:R-:W-:Y:S01]  /*1a90*/  FMUL.FTZ R119, R119, UR7 ;  /* 0x0000000777777c20 */ /* 0x000fe20008410000 */
[----:B------:R-:W1:Y:S01]  /*1aa0*/  MUFU.TANH R177, R116 ;  /* 0x0000007400b17308 */ /* 0x000e620000002400 */
[----:B------:R-:W-:Y:S01]  /*1ab0*/  HMMA.16816.F32.BF16 R60, R12, R6, R60 ;  /* 0x000000060c3c723c */ /* 0x000fe2000004183c */
[----:B------:R-:W-:Y:S02]  /*1ac0*/  FMNMX3.FTZ R7, R93, R92, R94, !PT ;  /* 0x0000005c5d077276 */ /* 0x000fe4000781005e */
[----:B------:R-:W-:Y:S01]  /*1ad0*/  FMUL.FTZ R64, R64, UR7 ;  /* 0x0000000740407c20 */ /* 0x000fe20008410000 */
[----:B------:R-:W-:Y:S01]  /*1ae0*/  FMUL.FTZ R65, R65, UR7 ;  /* 0x0000000741417c20 */ /* 0x000fe20008410000 */
[----:B------:R-:W-:Y:S01]  /*1af0*/  FMNMX3.FTZ R6, R95, R126, R88, !PT ;  /* 0x0000007e5f067276 */ /* 0x000fe20007810058 */
[----:B------:R-:W-:Y:S01]  /*1b00*/  FMUL.FTZ R66, R66, UR7 ;  /* 0x0000000742427c20 */ /* 0x000fe20008410000 */
[----:B------:R-:W2:Y:S01]  /*1b10*/  MUFU.TANH R201, R64 ;  /* 0x0000004000c97308 */ /* 0x000ea20000002400 */
[----:B------:R-:W-:Y:S01]  /*1b20*/  HMMA.16816.F32.BF16 R108, R16, R20, R108 ;  /* 0x00000014106c723c */ /* 0x000fe2000004186c */
[----:B------:R-:W-:Y:S01]  /*1b30*/  FMNMX3.FTZ R7, R7, R96, R41, !PT ;  /* 0x0000006007077276 */ /* 0x000fe20007810029 */
[----:B------:R-:W-:Y:S01]  /*1b40*/  FMUL.FTZ R67, R67, UR7 ;  /* 0x0000000743437c20 */ /* 0x000fe20008410000 */
[----:B------:R-:W-:Y:S01]  /*1b50*/  FMUL.FTZ R112, R112, UR7 ;  /* 0x0000000770707c20 */ /* 0x000fe20008410000 */
[----:B------:R-:W-:Y:S01]  /*1b60*/  FMUL.FTZ R113, R113, UR7 ;  /* 0x0000000771717c20 */ /* 0x000fe20008410000 */
[----:B------:R-:W-:-:S02]  /*1b70*/  FMNMX3.FTZ R6, R6, R81, R129, !PT ;  /* 0x0000005106067276 */ /* 0x000fc40007810081 */
[----:B------:R-:W-:Y:S01]  /*1b80*/  MUFU.TANH R188, R117 ;  /* 0x0000007500bc7308 */ /* 0x000fe20000002400 */
[----:B------:R-:W-:Y:S01]  /*1b90*/  HMMA.16816.F32.BF16 R56, R12, R20, R56 ;  /* 0x000000140c38723c */ /* 0x000fe20000041838 */
[----:B------:R-:W-:Y:S02]  /*1ba0*/  FMNMX3.FTZ R7, R7, R175, R204, !PT ;  /* 0x000000af07077276 */ /* 0x000fe400078100cc */
[----:B------:R-:W-:Y:S01]  /*1bb0*/  FMUL.FTZ R60, R60, UR7 ;  /* 0x000000073c3c7c20 */ /* 0x000fe20008410000 */
[----:B------:R-:W-:Y:S01]  /*1bc0*/  FMUL.FTZ R61, R61, UR7 ;  /* 0x000000073d3d7c20 */ /* 0x000fe20008410000 */
[----:B------:R-:W-:Y:S01]  /*1bd0*/  FMNMX3.FTZ R6, R6, R128, R68, !PT ;  /* 0x0000008006067276 */ /* 0x000fe20007810044 */
[----:B------:R-:W-:Y:S01]  /*1be0*/  FMUL.FTZ R62, R62, UR7 ;  /* 0x000000073e3e7c20 */ /* 0x000fe20008410000 */
[----:B------:R-:W-:Y:S01]  /*1bf0*/  MUFU.TANH R200, R65 ;  /* 0x0000004100c87308 */ /* 0x000fe20000002400 */
[----:B------:R-:W-:Y:S01]  /*1c00*/  HMMA.16816.F32.BF16 R104, R16, R22, R104 ;  /* 0x000000161068723c */ /* 0x000fe20000041868 */
[----:B------:R-:W-:Y:S01]  /*1c10*/  FMUL.FTZ R63, R63, UR7 ;  /* 0x000000073f3f7c20 */ /* 0x000fe20008410000 */
[----:B-1----:R-:W-:Y:S01]  /*1c20*/  FMNMX3.FTZ R7, R7, R203, R177, !PT ;  /* 0x000000cb07077276 */ /* 0x002fe200078100b1 */
[----:B------:R-:W-:Y:S01]  /*1c30*/  FMUL.FTZ R108, R108, UR7 ;  /* 0x000000076c6c7c20 */ /* 0x000fe20008410000 */
[----:B------:R-:W-:Y:S01]  /*1c40*/  FMUL.FTZ R109, R109, UR7 ;  /* 0x000000076d6d7c20 */ /* 0x000fe20008410000 */
[----:B--2---:R-:W-:-:S02]  /*1c50*/  FMNMX3.FTZ R6, R6, R69, R201, !PT ;  /* 0x0000004506067276 */ /* 0x004fc400078100c9 */
[----:B------:R-:W1:Y:S01]  /*1c60*/  MUFU.TANH R194, R112 ;  /* 0x0000007000c27308 */ /* 0x000e620000002400 */
[----:B------:R-:W-:Y:S03]  /*1c70*/  HMMA.16816.F32.BF16 R52, R12, R22, R52 ;  /* 0x000000160c34723c */ /* 0x000fe60000041834 */
[----:B------:R-:W-:Y:S01]  /*1c80*/  FMUL.FTZ R56, R56, UR7 ;  /* 0x0000000738387c20 */ /* 0x000fe20008410000 */
[----:B------:R-:W-:Y:S01]  /*1c90*/  FMUL.FTZ R57, R57, UR7 ;  /* 0x0000000739397c20 */ /* 0x000fe20008410000 */
[----:B------:R-:W-:Y:S01]  /*1ca0*/  FMUL.FTZ R58, R58, UR7 ;  /* 0x000000073a3a7c20 */ /* 0x000fe20008410000 */
[----:B------:R-:W-:Y:S01]  /*1cb0*/  FMUL.FTZ R59, R59, UR7 ;  /* 0x000000073b3b7c20 */ /* 0x000fe20008410000 */
[----:B------:R-:W2:Y:S04]  /*1cc0*/  MUFU.TANH R207, R60 ;  /* 0x0000003c00cf7308 */ /* 0x000ea80000002400 */
[----:B------:R-:W-:Y:S01]  /*1cd0*/  FMUL.FTZ R104, R104, UR7 ;  /* 0x0000000768687c20 */ /* 0x000fe20008410000 */
[----:B------:R-:W-:-:S03]  /*1ce0*/  FMUL.FTZ R105, R105, UR7 ;  /* 0x0000000769697c20 */ /* 0x000fc60008410000 */
[----:B------:R-:W-:Y:S01]  /*1cf0*/  MUFU.TANH R195, R113 ;  /* 0x0000007100c37308 */ /* 0x000fe20000002400 */
[----:B-1----:R-:W-:-:S03]  /*1d00*/  FMNMX3.FTZ R7, R7, R188, R194, !PT ;  /* 0x000000bc07077276 */ /* 0x002fc600078100c2 */
[----:B------:R-:W-:Y:S01]  /*1d10*/  FMUL.FTZ R52, R52, UR7 ;  /* 0x0000000734347c20 */ /* 0x000fe20008410000 */
[----:B------:R-:W-:Y:S01]  /*1d20*/  FMUL.FTZ R53, R53, UR7 ;  /* 0x0000000735357c20 */ /* 0x000fe20008410000 */
[----:B------:R-:W-:Y:S01]  /*1d30*/  FMUL.FTZ R54, R54, UR7 ;  /* 0x0000000736367c20 */ /* 0x000fe20008410000 */
[----:B------:R-:W-:Y:S01]  /*1d40*/  FMUL.FTZ R55, R55, UR7 ;  /* 0x0000000737377c20 */ /* 0x000fe20008410000 */
[----:B------:R-:W-:Y:S01]  /*1d50*/  MUFU.TANH R206, R61 ;  /* 0x0000003d00ce7308 */ /* 0x000fe20000002400 */
[----:B--2---:R-:W-:-:S07]  /*1d60*/  FMNMX3.FTZ R6, R6, R200, R207, !PT ;  /* 0x000000c806067276 */ /* 0x004fce00078100cf */
[----:B------:R-:W1:Y:S08]  /*1d70*/  MUFU.TANH R193, R108 ;  /* 0x0000006c00c17308 */ /* 0x000e700000002400 */
[----:B------:R-:W2:Y:S08]  /*1d80*/  MUFU.TANH R192, R56 ;  /* 0x0000003800c07308 */ /* 0x000eb00000002400 */
[----:B------:R-:W-:Y:S01]  /*1d90*/  MUFU.TANH R174, R109 ;  /* 0x0000006d00ae7308 */ /* 0x000fe20000002400 */
[----:B-1----:R-:W-:-:S07]  /*1da0*/  FMNMX3.FTZ R7, R7, R195, R193, !PT ;  /* 0x000000c307077276 */ /* 0x002fce00078100c1 */
[----:B------:R-:W-:Y:S01]  /*1db0*/  MUFU.TANH R191, R57 ;  /* 0x0000003900bf7308 */ /* 0x000fe20000002400 */
[----:B--2---:R-:W-:-:S07]  /*1dc0*/  FMNMX3.FTZ R6, R6, R206, R192, !PT ;  /* 0x000000ce06067276 */ /* 0x004fce00078100c0 */
[----:B------:R-:W1:Y:S08]  /*1dd0*/  MUFU.TANH R176, R104 ;  /* 0x0000006800b07308 */ /* 0x000e700000002400 */
[----:B------:R-:W2:Y:S08]  /*1de0*/  MUFU.TANH R190, R52 ;  /* 0x0000003400be7308 */ /* 0x000eb00000002400 */
[----:B------:R-:W3:Y:S01]  /*1df0*/  MUFU.TANH R171, R105 ;  /* 0x0000006900ab7308 */ /* 0x000ee20000002400 */
[----:B-1----:R-:W-:-:S07]  /*1e00*/  FMNMX3.FTZ R7, R7, R174, R176, !PT ;  /* 0x000000ae07077276 */ /* 0x002fce00078100b0 */
[----:B------:R-:W1:Y:S01]  /*1e10*/  MUFU.TANH R189, R53 ;  /* 0x0000003500bd7308 */ /* 0x000e620000002400 */
[----:B--2---:R-:W-:-:S07]  /*1e20*/  FMNMX3.FTZ R6, R6, R191, R190, !PT ;  /* 0x000000bf06067276 */ /* 0x004fce00078100be */
[----:B------:R2:W4:Y:S01]  /*1e30*/  MUFU.TANH R196, R118 ;  /* 0x0000007600c47308 */ /* 0x0005220000002400 */
[----:B---3--:R-:W-:-:S07]  /*1e40*/  FMNMX.FTZ R7, R171, R7, !PT ;  /* 0x00000007ab077209 */ /* 0x008fce0007810000 */
[----:B------:R2:W3:Y:S01]  /*1e50*/  MUFU.TANH R197, R119 ;  /* 0x0000007700c57308 */ /* 0x0004e20000002400 */
[----:B-1----:R-:W-:-:S07]  /*1e60*/  FMNMX.FTZ R6, R189, R6, !PT ;  /* 0x00000006bd067209 */ /* 0x002fce0007810000 */
[----:B------:R2:W1:Y:S08]  /*1e70*/  MUFU.TANH R178, R66 ;  /* 0x0000004200b27308 */ /* 0x0004700000002400 */
[----:B------:R2:W1:Y:S08]  /*1e80*/  MUFU.TANH R181, R67 ;  /* 0x0000004300b57308 */ /* 0x0004700000002400 */
[----:B------:R2:W1:Y:S08]  /*1e90*/  MUFU.TANH R205, R62 ;  /* 0x0000003e00cd7308 */ /* 0x0004700000002400 */
[----:B------:R2:W1:Y:S08]  /*1ea0*/  MUFU.TANH R186, R63 ;  /* 0x0000003f00ba7308 */ /* 0x0004700000002400 */
[----:B------:R2:W1:Y:S08]  /*1eb0*/  MUFU.TANH R185, R58 ;  /* 0x0000003a00b97308 */ /* 0x0004700000002400 */
[----:B------:R2:W1:Y:S08]  /*1ec0*/  MUFU.TANH R184, R59 ;  /* 0x0000003b00b87308 */ /* 0x0004700000002400 */
[----:B------:R2:W1:Y:S01]  /*1ed0*/  MUFU.TANH R182, R54 ;  /* 0x0000003600b67308 */ /* 0x0004620000002400 */
[----:B------:R-:W-:Y:S06]  /*1ee0*/  BAR.SYNC.DEFER_BLOCKING 0x0 ;  /* 0x0000000000007b1d */ /* 0x000fec0000010000 */
[----:B---34-:R-:W-:Y:S05]  /*1ef0*/  @!P2 BRA `(.L_x_574) ;  /* 0x000000000050a947 */ /* 0x018fea0003800000 */
[----:B------:R-:W-:-:S05]  /*1f00*/  LEA.HI.SX32 R10, R32, 0xfffffffe, 0x1a ;  /* 0xfffffffe200a7811 */ /* 0x000fca00078fd2ff */
[C---:B------:R-:W-:Y:S02]  /*1f10*/  IMAD R5, R10.reuse, UR20, RZ ;  /* 0x000000140a057c24 */ /* 0x040fe4000f8e02ff */
[----:B------:R-:W-:-:S04]  /*1f20*/  IMAD.WIDE.U32 R10, R10, UR21, RZ ;  /* 0x000000150a0a7c25 */ /* 0x000fc8000f8e00ff */
[----:B------:R-:W-:Y:S01]  /*1f30*/  IMAD.IADD R5, R11, 0x1, R5 ;  /* 0x000000010b057824 */ /* 0x000fe200078e0205 */
[C---:B------:R-:W-:Y:S02]  /*1f40*/  IADD3 R9, P0, PT, R10.reuse, UR10, RZ ;  /* 0x0000000a0a097c10 */ /* 0x040fe4000ff1e0ff */
[CC--:B------:R-:W-:Y:S02]  /*1f50*/  LEA R14, P1, R10.reuse, R224.reuse, 0x1 ;  /* 0x000000e00a0e7211 */ /* 0x0c0fe400078208ff */
        /* <DEDUP_REMOVED lines=14> */
.L_x_574:
[----:B------:R-:W4:Y:S01]  /*2040*/  SHFL.BFLY PT, R168, R7, 0x2, 0x1f ;  /* 0x0c401f0007a87f89 */ /* 0x000f2200000e0000 */
[----:B------:R-:W-:Y:S01]  /*2050*/  FMNMX3.FTZ R5, R4, R84, R86, !PT ;  /* 0x0000005404057276 */ /* 0x000fe20007810056 */
[----:B------:R-:W5:Y:S01]  /*2060*/  MUFU.TANH R180, R55 ;  /* 0x0000003700b47308 */ /* 0x000f620000002400 */
[----:B------:R-:W-:Y:S01]  /*2070*/  FMUL.FTZ R114, R114, UR7 ;  /* 0x0000000772727c20 */ /* 0x000fe20008410000 */
[----:B------:R-:W3:Y:S01]  /*2080*/  SHFL.BFLY PT, R4, R6, 0x2, 0x1f ;  /* 0x0c401f0006047f89 */ /* 0x000ee200000e0000 */
[----:B-1----:R-:W-:Y:S01]  /*2090*/  FMNMX3.FTZ R5, R5, R85, R178, !PT ;  /* 0x0000005505057276 */ /* 0x002fe200078100b2 */
[----:B------:R-:W-:Y:S01]  /*20a0*/  FMUL.FTZ R115, R115, UR7 ;  /* 0x0000000773737c20 */ /* 0x000fe20008410000 */
[----:B------:R-:W-:Y:S01]  /*20b0*/  FMUL.FTZ R110, R110, UR7 ;  /* 0x000000076e6e7c20 */ /* 0x000fe20008410000 */
[----:B------:R-:W-:Y:S01]  /*20c0*/  FMNMX3.FTZ R8, R124, R125, R42, !PT ;  /* 0x0000007d7c087276 */ /* 0x000fe2000781002a */
[----:B--2---:R-:W-:Y:S01]  /*20d0*/  FMUL.FTZ R66, R106, UR7 ;  /* 0x000000076a427c20 */ /* 0x004fe20008410000 */
[----:B------:R-:W-:Y:S01]  /*20e0*/  FMNMX3.FTZ R5, R5, R181, R205, !PT ;  /* 0x000000b505057276 */ /* 0x000fe200078100cd */
[----:B------:R-:W1:Y:S01]  /*20f0*/  MUFU.TANH R198, R114 ;  /* 0x0000007200c67308 */ /* 0x000e620000002400 */
[----:B------:R-:W-:Y:S01]  /*2100*/  FMUL.FTZ R111, R111, UR7 ;  /* 0x000000076f6f7c20 */ /* 0x000fe20008410000 */
[----:B------:R-:W-:Y:S01]  /*2110*/  FMNMX3.FTZ R8, R8, R43, R173, !PT ;  /* 0x0000002b08087276 */ /* 0x000fe200078100ad */
[----:B------:R-:W-:Y:S01]  /*2120*/  FMUL.FTZ R64, R107, UR7 ;  /* 0x000000076b407c20 */ /* 0x000fe20008410000 */
[----:B------:R-:W-:Y:S01]  /*2130*/  FMNMX3.FTZ R5, R5, R186, R185, !PT ;  /* 0x000000ba05057276 */ /* 0x000fe200078100b9 */
[----:B------:R-:W2:Y:S01]  /*2140*/  LDCU UR5, c[0x0][0x45c] ;  /* 0x00008b80ff0577ac */ /* 0x000ea20008000800 */
[----:B------:R-:W-:-:S02]  /*2150*/  FMNMX3.FTZ R8, R8, R172, R183, !PT ;  /* 0x000000ac08087276 */ /* 0x000fc400078100b7 */
[----:B------:R-:W-:Y:S01]  /*2160*/  FMNMX3.FTZ R5, R5, R184, R182, !PT ;  /* 0x000000b805057276 */ /* 0x000fe200078100b6 */
[----:B------:R-:W-:Y:S01]  /*2170*/  MUFU.TANH R199, R115 ;  /* 0x0000007300c77308 */ /* 0x000fe20000002400 */
[----:B------:R-:W-:Y:S02]  /*2180*/  LOP3.LUT R218, R33, 0x120, R34, 0xf8, !PT ;  /* 0x0000012021da7812 */ /* 0x000fe400078ef822 */
[----:B-----5:R-:W-:Y:S02]  /*2190*/  FMNMX.FTZ R5, R180, R5, !PT ;  /* 0x00000005b4057209 */ /* 0x020fe40007810000 */
[----:B----4-:R-:W-:Y:S02]  /*21a0*/  FMNMX.FTZ R168, R7, R168, !PT ;  /* 0x000000a807a87209 */ /* 0x010fe40007810000 */
[----:B------:R-:W-:Y:S01]  /*21b0*/  LEA R218, R218, UR4, 0x1 ;  /* 0x00000004dada7c11 */ /* 0x000fe2000f8e08ff */
[----:B------:R-:W4:Y:S01]  /*21c0*/  SHFL.BFLY PT, R7, R5, 0x2, 0x1f ;  /* 0x0c401f0005077f89 */ /* 0x000f2200000e0000 */
[----:B---3--:R-:W-:Y:S01]  /*21d0*/  FMNMX.FTZ R4, R6, R4, !PT ;  /* 0x0000000406047209 */ /* 0x008fe20007810000 */
[----:B------:R-:W3:Y:S01]  /*21e0*/  MUFU.TANH R169, R110 ;  /* 0x0000006e00a97308 */ /* 0x000ee20000002400 */
[----:B------:R-:W-:Y:S01]  /*21f0*/  IADD3 R216, PT, PT, R0, R218, RZ ;  /* 0x000000da00d87210 */ /* 0x000fe20007ffe0ff */
[----:B------:R-:W5:Y:S04]  /*2200*/  SHFL.BFLY PT, R6, R168, 0x1, 0x1f ;  /* 0x0c201f00a8067f89 */ /* 0x000f6800000e0000 */
[----:B------:R-:W2:Y:S02]  /*2210*/  SHFL.BFLY PT, R166, R4, 0x1, 0x1f ;  /* 0x0c201f0004a67f89 */ /* 0x000ea400000e0000 */
[----:B------:R-:W-:Y:S02]  /*2220*/  MUFU.TANH R164, R111 ;  /* 0x0000006f00a47308 */ /* 0x000fe40000002400 */
[----:B------:R-:W-:Y:S04]  /*2230*/  LDSM.16.MT88.4 R148, [R218+0x9000] ;  /* 0x00900000da94783b */ /* 0x000fe80000004200 */
[----:B------:R-:W-:Y:S02]  /*2240*/  LDSM.16.MT88.4 R132, [R216+0x9000] ;  /* 0x00900000d884783b */ /* 0x000fe40000004200 */
[----:B------:R-:W3:Y:S02]  /*2250*/  MUFU.TANH R66, R66 ;  /* 0x0000004200427308 */ /* 0x000ee40000002400 */
[----:B------:R-:W-:Y:S01]  /*2260*/  LDSM.16.MT88.4 R116, [R218+0xa000] ;  /* 0x00a00000da74783b */ /* 0x000fe20000004200 */
[----:B----4-:R-:W-:-:S03]  /*2270*/  FMNMX.FTZ R5, R5, R7, !PT ;  /* 0x0000000705057209 */ /* 0x010fc60007810000 */
[----:B------:R-:W-:Y:S02]  /*2280*/  LDSM.16.MT88.4 R100, [R216+0xa000] ;  /* 0x00a00000d864783b */ /* 0x000fe40000004200 */
[----:B------:R-:W4:Y:S01]  /*2290*/  MUFU.TANH R64, R64 ;  /* 0x0000004000407308 */ /* 0x000f220000002400 */
[----:B------:R-:W-:Y:S01]  /*22a0*/  FMNMX3.FTZ R7, R8, R202, R196, !PT ;  /* 0x000000ca08077276 */ /* 0x000fe200078100c4 */
[----:B------:R-:W4:Y:S01]  /*22b0*/  SHFL.BFLY PT, R165, R5, 0x1, 0x1f ;  /* 0x0c201f0005a57f89 */ /* 0x000f2200000e0000 */
[----:B-----5:R-:W-:Y:S02]  /*22c0*/  FMNMX.FTZ R168, R168, R6, !PT ;  /* 0x00000006a8a87209 */ /* 0x020fe40007810000 */
[----:B-1----:R-:W-:Y:S01]  /*22d0*/  FMNMX3.FTZ R7, R7, R197, R198, !PT ;  /* 0x000000c507077276 */ /* 0x002fe200078100c6 */
[----:B------:R-:W-:Y:S01]  /*22e0*/  LDSM.16.MT88.4 R28, [R218+0x9400] ;  /* 0x00940000da1c783b */ /* 0x000fe20000004200 */
[----:B--2---:R-:W-:Y:S01]  /*22f0*/  FMNMX.FTZ R166, R4, R166, !PT ;  /* 0x000000a604a67209 */ /* 0x004fe20007810000 */
[----:B------:R-:W-:Y:S01]  /*2300*/  FMUL.FTZ R170, R168, UR5 ;  /* 0x00000005a8aa7c20 */ /* 0x000fe20008410000 */
[----:B---3--:R-:W-:Y:S01]  /*2310*/  FMNMX3.FTZ R167, R7, R199, R169, !PT ;  /* 0x000000c707a77276 */ /* 0x008fe200078100a9 */
[----:B------:R-:W-:Y:S01]  /*2320*/  LDSM.16.MT88.4 R24, [R216+0x9400] ;  /* 0x00940000d818783b */ /* 0x000fe20000004200 */
[C---:B------:R-:W-:Y:S01]  /*2330*/  FSETP.NEU.FTZ.AND P0, PT, R166.reuse, -INF , PT ;  /* 0xff800000a600780b */ /* 0x040fe20003f1d000 */
[----:B------:R-:W-:Y:S01]  /*2340*/  FMUL.FTZ R187, R166, UR5 ;  /* 0x00000005a6bb7c20 */ /* 0x000fe20008410000 */
[----:B------:R-:W-:Y:S01]  /*2350*/  FMNMX3.FTZ R167, R167, R164, R66, !PT ;  /* 0x000000a4a7a77276 */ /* 0x000fe20007810042 */
[----:B------:R-:W-:Y:S01]  /*2360*/  LDSM.16.MT88.4 R20, [R218+0xa400] ;  /* 0x00a40000da14783b */ /* 0x000fe20000004200 */
[----:B------:R-:W-:-:S02]  /*2370*/  FSETP.NEU.FTZ.AND P1, PT, R168, -INF , PT ;  /* 0xff800000a800780b */ /* 0x000fc40003f3d000 */
[----:B----4-:R-:W-:Y:S01]  /*2380*/  FMNMX.FTZ R167, R64, R167, !PT ;  /* 0x000000a740a77209 */ /* 0x010fe20007810000 */
[----:B------:R-:W-:Y:S01]  /*2390*/  LDSM.16.MT88.4 R16, [R216+0xa400] ;  /* 0x00a40000d810783b */ /* 0x000fe20000004200 */
[----:B------:R-:W-:Y:S02]  /*23a0*/  FSEL R187, R187, RZ, P0 ;  /* 0x000000ffbbbb7208 */ /* 0x000fe40000000000 */
[----:B------:R-:W-:Y:S01]  /*23b0*/  FSEL R170, R170, RZ, P1 ;  /* 0x000000ffaaaa7208 */ /* 0x000fe20000800000 */
[----:B------:R-:W1:Y:S02]  /*23c0*/  SHFL.BFLY PT, R4, R167, 0x2, 0x1f ;  /* 0x0c401f00a7047f89 */ /* 0x000e6400000e0000 */
[--C-:B------:R-:W-:Y:S01]  /*23d0*/  FFMA.FTZ R38, R81, UR5, -R187.reuse ;  /* 0x0000000551267c23 */ /* 0x100fe200080108bb */
[--C-:B------:R-:W-:Y:S01]  /*23e0*/  FFMA.FTZ R46, R95, UR5, -R187.reuse ;  /* 0x000000055f2e7c23 */ /* 0x100fe200080108bb */
[----:B------:R-:W-:Y:S01]  /*23f0*/  FMNMX.FTZ R165, R5, R165, !PT ;  /* 0x000000a505a57209 */ /* 0x000fe20007810000 */
[--C-:B------:R-:W-:Y:S01]  /*2400*/  FFMA.FTZ R45, R126, UR5, -R187.reuse ;  /* 0x000000057e2d7c23 */ /* 0x100fe200080108bb */
[--C-:B------:R-:W-:Y:S01]  /*2410*/  FFMA.FTZ R44, R88, UR5, -R187.reuse ;  /* 0x00000005582c7c23 */ /* 0x100fe200080108bb */
[--C-:B------:R-:W-:Y:S01]  /*2420*/  FFMA.FTZ R54, R93, UR5, -R170.reuse ;  /* 0x000000055d367c23 */ /* 0x100fe200080108aa */
[C---:B------:R-:W-:Y:S01]  /*2430*/  FSETP.NEU.FTZ.AND P0, PT, R165.reuse, -INF , PT ;  /* 0xff800000a500780b */ /* 0x040fe20003f1d000 */
[----:B------:R-:W-:Y:S01]  /*2440*/  FMUL.FTZ R179, R165, UR5 ;  /* 0x00000005a5b37c20 */ /* 0x000fe20008410000 */
[----:B------:R-:W-:Y:S01]  /*2450*/  MUFU.EX2 R46, R46 ;  /* 0x0000002e002e7308 */ /* 0x000fe20000000800 */
[--C-:B------:R-:W-:Y:S01]  /*2460*/  FFMA.FTZ R58, R92, UR5, -R170.reuse ;  /* 0x000000055c3a7c23 */ /* 0x100fe200080108aa */
[--C-:B------:R-:W-:Y:S01]  /*2470*/  FFMA.FTZ R53, R94, UR5, -R170.reuse ;  /* 0x000000055e357c23 */ /* 0x100fe200080108aa */
[--C-:B------:R-:W-:Y:S01]  /*2480*/  FFMA.FTZ R52, R96, UR5, -R170.reuse ;  /* 0x0000000560347c23 */ /* 0x100fe200080108aa */
[----:B------:R-:W-:Y:S01]  /*2490*/  FSEL R179, R179, RZ, P0 ;  /* 0x000000ffb3b37208 */ /* 0x000fe20000000000 */
[----:B------:R-:W-:Y:S01]  /*24a0*/  LDSM.16.MT88.4 R12, [R218+0xb400] ;  /* 0x00b40000da0c783b */ /* 0x000fe20000004200 */
[--C-:B------:R-:W-:Y:S01]  /*24b0*/  FFMA.FTZ R37, R128, UR5, -R187.reuse ;  /* 0x0000000580257c23 */ /* 0x100fe200080108bb */
[----:B------:R-:W-:Y:S01]  /*24c0*/  FFMA.FTZ R36, R68, UR5, -R187 ;  /* 0x0000000544247c23 */ /* 0x000fe200080108bb */
[----:B------:R-:W2:Y:S01]  /*24d0*/  MUFU.EX2 R45, R45 ;  /* 0x0000002d002d7308 */ /* 0x000ea20000000800 */
[--C-:B------:R-:W-:Y:S01]  /*24e0*/  FFMA.FTZ R49, R80, UR5, -R179.reuse ;  /* 0x0000000550317c23 */ /* 0x100fe200080108b3 */
[--C-:B------:R-:W-:Y:S01]  /*24f0*/  FFMA.FTZ R48, R127, UR5, -R179.reuse ;  /* 0x000000057f307c23 */ /* 0x100fe200080108b3 */
[----:B------:R-:W-:Y:S01]  /*2500*/  LDSM.16.MT88.4 R80, [R218+0xb000] ;  /* 0x00b00000da50783b */ /* 0x000fe20000004200 */
[--C-:B------:R-:W-:Y:S01]  /*2510*/  FFMA.FTZ R50, R130, UR5, -R179.reuse ;  /* 0x0000000582327c23 */ /* 0x100fe200080108b3 */
[----:B------:R-:W-:Y:S01]  /*2520*/  FFMA.FTZ R40, R40, UR5, -R179 ;  /* 0x0000000528287c23 */ /* 0x000fe200080108b3 */
[----:B-1----:R-:W-:Y:S01]  /*2530*/  FMNMX.FTZ R167, R167, R4, !PT ;  /* 0x00000004a7a77209 */ /* 0x002fe20007810000 */
[----:B------:R-:W-:Y:S01]  /*2540*/  LDSM.16.MT88.4 R8, [R216+0xb400] ;  /* 0x00b40000d808783b */ /* 0x000fe20000004200 */
[----:B------:R-:W-:Y:S01]  /*2550*/  MUFU.EX2 R44, R44 ;  /* 0x0000002c002c7308 */ /* 0x000fe20000000800 */
[----:B------:R-:W-:Y:S01]  /*2560*/  FFMA.FTZ R35, R69, UR5, -R187 ;  /* 0x0000000545237c23 */ /* 0x000fe200080108bb */
[--C-:B------:R-:W-:Y:S01]  /*2570*/  FFMA.FTZ R39, R208, UR5, -R179.reuse ;  /* 0x00000005d0277c23 */ /* 0x100fe200080108b3 */
[----:B------:R-:W1:Y:S01]  /*2580*/  SHFL.BFLY PT, R0, R167, 0x1, 0x1f ;  /* 0x0c201f00a7007f89 */ /* 0x000e6200000e0000 */
[--C-:B------:R-:W-:Y:S01]  /*2590*/  FFMA.FTZ R34, R84, UR5, -R179.reuse ;  /* 0x0000000554227c23 */ /* 0x100fe200080108b3 */
[----:B------:R-:W-:Y:S01]  /*25a0*/  FFMA.FTZ R33, R86, UR5, -R179 ;  /* 0x0000000556217c23 */ /* 0x000fe200080108b3 */
[--C-:B------:R-:W-:Y:S01]  /*25b0*/  FFMA.FTZ R47, R175, UR5, -R170.reuse ;  /* 0x00000005af2f7c23 */ /* 0x100fe200080108aa */
[----:B------:R-:W3:Y:S01]  /*25c0*/  LDSM.16.MT88.4 R4, [R216+0xb000] ;  /* 0x00b00000d804783b */ /* 0x000ee20000004200 */
[----:B------:R-:W4:Y:S01]  /*25d0*/  MUFU.EX2 R38, R38 ;  /* 0x0000002600267308 */ /* 0x000f220000000800 */
[----:B--2---:R-:W-:Y:S01]  /*25e0*/  F2FP.BF16.F32.PACK_AB R92, R45, R46 ;  /* 0x0000002e2d5c723e */ /* 0x004fe200000010ff */
[--C-:B------:R-:W-:Y:S01]  /*25f0*/  FFMA.FTZ R57, R204, UR5, -R170.reuse ;  /* 0x00000005cc397c23 */ /* 0x100fe200080108aa */
[--C-:B------:R-:W-:Y:S01]  /*2600*/  FFMA.FTZ R59, R203, UR5, -R170.reuse ;  /* 0x00000005cb3b7c23 */ /* 0x100fe200080108aa */
[--C-:B------:R-:W-:Y:S01]  /*2610*/  FFMA.FTZ R67, R177, UR5, -R170.reuse ;  /* 0x00000005b1437c23 */ /* 0x100fe200080108aa */
[--C-:B------:R-:W-:Y:S01]  /*2620*/  FFMA.FTZ R175, R207, UR5, -R187.reuse ;  /* 0x00000005cfaf7c23 */ /* 0x100fe200080108bb */
[----:B------:R-:W-:Y:S01]  /*2630*/  FFMA.FTZ R177, R206, UR5, -R187 ;  /* 0x00000005ceb17c23 */ /* 0x000fe200080108bb */
[--C-:B------:R-:W-:Y:S01]  /*2640*/  FFMA.FTZ R178, R178, UR5, -R179.reuse ;  /* 0x00000005b2b27c23 */ /* 0x100fe200080108b3 */
[----:B------:R-:W-:Y:S01]  /*2650*/  MUFU.EX2 R48, R48 ;  /* 0x0000003000307308 */ /* 0x000fe20000000800 */
[--C-:B------:R-:W-:Y:S01]  /*2660*/  FFMA.FTZ R181, R181, UR5, -R179.reuse ;  /* 0x00000005b5b57c23 */ /* 0x100fe200080108b3 */
[----:B------:R-:W-:Y:S01]  /*2670*/  FFMA.FTZ R186, R186, UR5, -R179 ;  /* 0x00000005baba7c23 */ /* 0x000fe200080108b3 */
[--C-:B------:R-:W-:Y:S01]  /*2680*/  FFMA.FTZ R188, R188, UR5, -R170.reuse ;  /* 0x00000005bcbc7c23 */ /* 0x100fe200080108aa */
[--C-:B------:R-:W-:Y:S01]  /*2690*/  FFMA.FTZ R194, R194, UR5, -R170.reuse ;  /* 0x00000005c2c27c23 */ /* 0x100fe200080108aa */
[--C-:B------:R-:W-:Y:S01]  /*26a0*/  FFMA.FTZ R195, R195, UR5, -R170.reuse ;  /* 0x00000005c3c37c23 */ /* 0x100fe200080108aa */
[----:B------:R-:W-:Y:S01]  /*26b0*/  FADD.FTZ R45, R46, R45 ;  /* 0x0000002d2e2d7221 */ /* 0x000fe20000010000 */
[----:B------:R-:W-:Y:S01]  /*26c0*/  FFMA.FTZ R192, R192, UR5, -R187 ;  /* 0x00000005c0c07c23 */ /* 0x000fe200080108bb */
[----:B------:R-:W2:Y:S01]  /*26d0*/  MUFU.EX2 R50, R50 ;  /* 0x0000003200327308 */ /* 0x000ea20000000800 */
[----:B----4-:R-:W-:Y:S01]  /*26e0*/  F2FP.BF16.F32.PACK_AB R94, R38, R44 ;  /* 0x0000002c265e723e */ /* 0x010fe200000010ff */
[----:B------:R-:W-:Y:S01]  /*26f0*/  FADD.FTZ R45, R44, R45 ;  /* 0x0000002d2c2d7221 */ /* 0x000fe20000010000 */
[----:B-1----:R-:W-:Y:S01]  /*2700*/  FMNMX.FTZ R167, R167, R0, !PT ;  /* 0x00000000a7a77209 */ /* 0x002fe20007810000 */
[----:B------:R-:W-:Y:S01]  /*2710*/  FFMA.FTZ R0, R85, UR5, -R179 ;  /* 0x0000000555007c23 */ /* 0x000fe200080108b3 */
[----:B------:R-:W-:Y:S01]  /*2720*/  FFMA.FTZ R191, R191, UR5, -R187 ;  /* 0x00000005bfbf7c23 */ /* 0x000fe200080108bb */
[----:B------:R-:W-:Y:S01]  /*2730*/  FADD.FTZ R45, R38, R45 ;  /* 0x0000002d262d7221 */ /* 0x000fe20000010000 */
[C---:B------:R-:W-:Y:S01]  /*2740*/  FSETP.NEU.FTZ.AND P0, PT, R167.reuse, -INF , PT ;  /* 0xff800000a700780b */ /* 0x040fe20003f1d000 */
[----:B------:R-:W-:Y:S01]  /*2750*/  FMUL.FTZ R65, R167, UR5 ;  /* 0x00000005a7417c20 */ /* 0x000fe20008410000 */
[----:B------:R-:W-:Y:S01]  /*2760*/  MUFU.EX2 R49, R49 ;  /* 0x0000003100317308 */ /* 0x000fe20000000800 */
[--C-:B------:R-:W-:Y:S01]  /*2770*/  FFMA.FTZ R190, R190, UR5, -R187.reuse ;  /* 0x00000005bebe7c23 */ /* 0x100fe200080108bb */
[----:B------:R-:W-:Y:S01]  /*2780*/  FFMA.FTZ R234, R189, UR5, -R187 ;  /* 0x00000005bdea7c23 */ /* 0x000fe200080108bb */
[--C-:B------:R-:W-:Y:S01]  /*2790*/  FFMA.FTZ R185, R185, UR5, -R179.reuse ;  /* 0x00000005b9b97c23 */ /* 0x100fe200080108b3 */
[----:B------:R-:W-:Y:S01]  /*27a0*/  FSEL R65, R65, RZ, P0 ;  /* 0x000000ff41417208 */ /* 0x000fe20000000000 */
[--C-:B------:R-:W-:Y:S01]  /*27b0*/  FFMA.FTZ R184, R184, UR5, -R179.reuse ;  /* 0x00000005b8b87c23 */ /* 0x100fe200080108b3 */
[--C-:B------:R-:W-:Y:S01]  /*27c0*/  FFMA.FTZ R182, R182, UR5, -R179.reuse ;  /* 0x00000005b6b67c23 */ /* 0x100fe200080108b3 */
[----:B------:R-:W-:Y:S01]  /*27d0*/  FFMA.FTZ R233, R180, UR5, -R179 ;  /* 0x00000005b4e97c23 */ /* 0x000fe200080108b3 */
[----:B------:R-:W1:Y:S01]  /*27e0*/  MUFU.EX2 R40, R40 ;  /* 0x0000002800287308 */ /* 0x000e620000000800 */
[--C-:B------:R-:W-:Y:S01]  /*27f0*/  FFMA.FTZ R51, R42, UR5, -R65.reuse ;  /* 0x000000052a337c23 */ /* 0x100fe20008010841 */
[--C-:B------:R-:W-:Y:S01]  /*2800*/  FFMA.FTZ R56, R124, UR5, -R65.reuse ;  /* 0x000000057c387c23 */ /* 0x100fe20008010841 */
[--C-:B------:R-:W-:Y:S01]  /*2810*/  FFMA.FTZ R55, R125, UR5, -R65.reuse ;  /* 0x000000057d377c23 */ /* 0x100fe20008010841 */
[----:B------:R-:W-:Y:S01]  /*2820*/  FFMA.FTZ R42, R43, UR5, -R65 ;  /* 0x000000052b2a7c23 */ /* 0x000fe20008010841 */
[----:B------:R-:W-:Y:S01]  /*2830*/  FFMA.FTZ R43, R41, UR5, -R170 ;  /* 0x00000005292b7c23 */ /* 0x000fe200080108aa */
[----:B------:R-:W-:Y:S01]  /*2840*/  FFMA.FTZ R41, R129, UR5, -R187 ;  /* 0x0000000581297c23 */ /* 0x000fe200080108bb */
[----:B--2---:R-:W-:Y:S01]  /*2850*/  F2FP.BF16.F32.PACK_AB R93, R50, R48 ;  /* 0x00000030325d723e */ /* 0x004fe200000010ff */
[----:B------:R-:W-:Y:S01]  /*2860*/  MUFU.EX2 R54, R54 ;  /* 0x0000003600367308 */ /* 0x000fe20000000800 */
[--C-:B------:R-:W-:Y:S01]  /*2870*/  FFMA.FTZ R61, R173, UR5, -R65.reuse ;  /* 0x00000005ad3d7c23 */ /* 0x100fe20008010841 */
[--C-:B------:R-:W-:Y:S01]  /*2880*/  FFMA.FTZ R60, R172, UR5, -R65.reuse ;  /* 0x00000005ac3c7c23 */ /* 0x100fe20008010841 */
[--C-:B------:R-:W-:Y:S01]  /*2890*/  FFMA.FTZ R62, R183, UR5, -R65.reuse ;  /* 0x00000005b73e7c23 */ /* 0x100fe20008010841 */
[----:B------:R-:W-:Y:S01]  /*28a0*/  FFMA.FTZ R63, R202, UR5, -R65 ;  /* 0x00000005ca3f7c23 */ /* 0x000fe20008010841 */
[--C-:B------:R-:W-:Y:S01]  /*28b0*/  FFMA.FTZ R172, R201, UR5, -R187.reuse ;  /* 0x00000005c9ac7c23 */ /* 0x100fe200080108bb */
[----:B------:R-:W-:Y:S01]  /*28c0*/  FFMA.FTZ R173, R200, UR5, -R187 ;  /* 0x00000005c8ad7c23 */ /* 0x000fe200080108bb */
[----:B------:R-:W-:Y:S01]  /*28d0*/  FFMA.FTZ R183, R205, UR5, -R179 ;  /* 0x00000005cdb77c23 */ /* 0x000fe200080108b3 */
[----:B------:R-:W2:Y:S01]  /*28e0*/  MUFU.EX2 R58, R58 ;  /* 0x0000003a003a7308 */ /* 0x000ea20000000800 */
[----:B-1----:R-:W-:Y:S01]  /*28f0*/  F2FP.BF16.F32.PACK_AB R95, R40, R49 ;  /* 0x00000031285f723e */ /* 0x002fe200000010ff */
[--C-:B------:R-:W-:Y:S01]  /*2900*/  FFMA.FTZ R196, R196, UR5, -R65.reuse ;  /* 0x00000005c4c47c23 */ /* 0x100fe20008010841 */
[--C-:B------:R-:W-:Y:S01]  /*2910*/  FFMA.FTZ R197, R197, UR5, -R65.reuse ;  /* 0x00000005c5c57c23 */ /* 0x100fe20008010841 */
[--C-:B------:R-:W-:Y:S01]  /*2920*/  FFMA.FTZ R198, R198, UR5, -R65.reuse ;  /* 0x00000005c6c67c23 */ /* 0x100fe20008010841 */
[--C-:B------:R-:W-:Y:S01]  /*2930*/  FFMA.FTZ R199, R199, UR5, -R65.reuse ;  /* 0x00000005c7c77c23 */ /* 0x100fe20008010841 */
[----:B------:R-:W-:Y:S01]  /*2940*/  FADD.FTZ R48, R48, R50 ;  /* 0x0000003230307221 */ /* 0x000fe20000010000 */
[----:B------:R-:W-:Y:S01]  /*2950*/  FFMA.FTZ R193, R193, UR5, -R170 ;  /* 0x00000005c1c17c23 */ /* 0x000fe200080108aa */
[----:B------:R-:W1:Y:S01]  /*2960*/  MUFU.EX2 R53, R53 ;  /* 0x0000003500357308 */ /* 0x000e620000000800 */
[C---:B------:R-:W-:Y:S01]  /*2970*/  HMMA.16816.F32.BF16 R156, R92.reuse, R148, RZ ;  /* 0x000000945c9c723c */ /* 0x040fe200000418ff */
[----:B------:R-:W-:Y:S01]  /*2980*/  FADD.FTZ R48, R49, R48 ;  /* 0x0000003031307221 */ /* 0x000fe20000010000 */
[--C-:B------:R-:W-:Y:S01]  /*2990*/  FFMA.FTZ R169, R169, UR5, -R65.reuse ;  /* 0x00000005a9a97c23 */ /* 0x100fe20008010841 */
[--C-:B------:R-:W-:Y:S01]  /*29a0*/  FFMA.FTZ R174, R174, UR5, -R170.reuse ;  /* 0x00000005aeae7c23 */ /* 0x100fe200080108aa */
[----:B------:R-:W-:Y:S01]  /*29b0*/  FFMA.FTZ R176, R176, UR5, -R170 ;  /* 0x00000005b0b07c23 */ /* 0x000fe200080108aa */
[----:B------:R-:W-:Y:S01]  /*29c0*/  FADD.FTZ R48, R40, R48 ;  /* 0x0000003028307221 */ /* 0x000fe20000010000 */
[----:B------:R-:W-:Y:S01]  /*29d0*/  FFMA.FTZ R236, R171, UR5, -R170 ;  /* 0x00000005abec7c23 */ /* 0x000fe200080108aa */
[----:B------:R-:W4:Y:S01]  /*29e0*/  MUFU.EX2 R52, R52 ;  /* 0x0000003400347308 */ /* 0x000f220000000800 */
[----:B------:R-:W-:Y:S01]  /*29f0*/  HMMA.16816.F32.BF16 R140, R92, R132, RZ ;  /* 0x000000845c8c723c */ /* 0x000fe200000418ff */
[----:B--2---:R-:W-:Y:S01]  /*2a00*/  F2FP.BF16.F32.PACK_AB R96, R58, R54 ;  /* 0x000000363a60723e */ /* 0x004fe200000010ff */
[----:B------:R-:W-:Y:S01]  /*2a10*/  FADD.FTZ R54, R54, R58 ;  /* 0x0000003a36367221 */ /* 0x000fe20000010000 */
[--C-:B------:R-:W-:Y:S01]  /*2a20*/  FFMA.FTZ R164, R164, UR5, -R65.reuse ;  /* 0x00000005a4a47c23 */ /* 0x100fe20008010841 */
[--C-:B------:R-:W-:Y:S01]  /*2a30*/  FFMA.FTZ R66, R66, UR5, -R65.reuse ;  /* 0x0000000542427c23 */ /* 0x100fe20008010841 */
[----:B------:R-:W-:-:S02]  /*2a40*/  FFMA.FTZ R235, R64, UR5, -R65 ;  /* 0x0000000540eb7c23 */ /* 0x000fc40008010841 */
[----:B------:R-:W-:Y:S01]  /*2a50*/  MUFU.EX2 R56, R56 ;  /* 0x0000003800387308 */ /* 0x000fe20000000800 */
[----:B------:R-:W-:Y:S01]  /*2a60*/  HMMA.16816.F32.BF16 R124, R92, R116, RZ ;  /* 0x000000745c7c723c */ /* 0x000fe200000418ff */
[----:B-1----:R-:W-:-:S06]  /*2a70*/  FADD.FTZ R54, R53, R54 ;  /* 0x0000003635367221 */ /* 0x002fcc0000010000 */
[----:B------:R-:W1:Y:S01]  /*2a80*/  MUFU.EX2 R55, R55 ;  /* 0x0000003700377308 */ /* 0x000e620000000800 */
[----:B------:R-:W-:Y:S01]  /*2a90*/  HMMA.16816.F32.BF16 R108, R92, R100, RZ ;  /* 0x000000645c6c723c */ /* 0x000fe200000418ff */
[C---:B----4-:R-:W-:Y:S01]  /*2aa0*/  F2FP.BF16.F32.PACK_AB R98, R52.reuse, R53 ;  /* 0x000000353462723e */ /* 0x050fe200000010ff */
[----:B------:R-:W-:-:S05]  /*2ab0*/  FADD.FTZ R54, R52, R54 ;  /* 0x0000003634367221 */ /* 0x000fca0000010000 */
[----:B------:R-:W2:Y:S01]  /*2ac0*/  MUFU.EX2 R51, R51 ;  /* 0x0000003300337308 */ /* 0x000ea20000000800 */
[C---:B------:R-:W-:Y:S07]  /*2ad0*/  HMMA.16816.F32.BF16 R72, R92.reuse, R80, RZ ;  /* 0x000000505c48723c */ /* 0x040fee00000418ff */
[----:B------:R-:W4:Y:S01]  /*2ae0*/  MUFU.EX2 R42, R42 ;  /* 0x0000002a002a7308 */ /* 0x000f220000000800 */
[----:B---3--:R-:W-:Y:S01]  /*2af0*/  HMMA.16816.F32.BF16 R88, R92, R4, RZ ;  /* 0x000000045c58723c */ /* 0x008fe200000418ff */
[----:B-1----:R-:W-:Y:S01]  /*2b00*/  F2FP.BF16.F32.PACK_AB R97, R55, R56 ;  /* 0x000000383761723e */ /* 0x002fe200000010ff */
[----:B------:R-:W-:-:S05]  /*2b10*/  FADD.FTZ R55, R56, R55 ;  /* 0x0000003738377221 */ /* 0x000fca0000010000 */
[----:B------:R-:W1:Y:S01]  /*2b20*/  MUFU.EX2 R41, R41 ;  /* 0x0000002900297308 */ /* 0x000e620000000800 */
[----:B------:R-:W-:Y:S01]  /*2b30*/  HMMA.16816.F32.BF16 R152, R92, R150, RZ ;  /* 0x000000965c98723c */ /* 0x000fe200000418ff */
[----:B--2---:R-:W-:-:S06]  /*2b40*/  FADD.FTZ R55, R51, R55 ;  /* 0x0000003733377221 */ /* 0x004fcc0000010000 */
[----:B------:R-:W2:Y:S01]  /*2b50*/  MUFU.EX2 R37, R37 ;  /* 0x0000002500257308 */ /* 0x000ea20000000800 */
[----:B------:R-:W-:Y:S01]  /*2b60*/  HMMA.16816.F32.BF16 R136, R92, R134, RZ ;  /* 0x000000865c88723c */ /* 0x000fe200000418ff */
[C---:B----4-:R-:W-:Y:S01]  /*2b70*/  F2FP.BF16.F32.PACK_AB R99, R42.reuse, R51 ;  /* 0x000000332a63723e */ /* 0x050fe200000010ff */
[----:B------:R-:W-:-:S05]  /*2b80*/  FADD.FTZ R55, R42, R55 ;  /* 0x000000372a377221 */ /* 0x000fca0000010000 */
[----:B------:R-:W3:Y:S01]  /*2b90*/  MUFU.EX2 R36, R36 ;  /* 0x0000002400247308 */ /* 0x000ee20000000800 */
[----:B------:R-:W-:Y:S01]  /*2ba0*/  HMMA.16816.F32.BF16 R120, R92, R118, RZ ;  /* 0x000000765c78723c */ /* 0x000fe200000418ff */
[----:B-1----:R-:W-:-:S06]  /*2bb0*/  FADD.FTZ R45, R41, R45 ;  /* 0x0000002d292d7221 */ /* 0x002fcc0000010000 */
[----:B------:R-:W1:Y:S01]  /*2bc0*/  MUFU.EX2 R35, R35 ;  /* 0x0000002300237308 */ /* 0x000e620000000800 */
[----:B------:R-:W-:Y:S01]  /*2bd0*/  HMMA.16816.F32.BF16 R104, R92, R102, RZ ;  /* 0x000000665c68723c */ /* 0x000fe200000418ff */
[----:B--2---:R-:W-:-:S06]  /*2be0*/  FADD.FTZ R45, R37, R45 ;  /* 0x0000002d252d7221 */ /* 0x004fcc0000010000 */
[----:B------:R-:W2:Y:S01]  /*2bf0*/  MUFU.EX2 R39, R39 ;  /* 0x0000002700277308 */ /* 0x000ea20000000800 */
[----:B------:R-:W-:Y:S01]  /*2c00*/  HMMA.16816.F32.BF16 R76, R92, R82, RZ ;  /* 0x000000525c4c723c */ /* 0x000fe200000418ff */
[----:B---3--:R-:W-:-:S06]  /*2c10*/  FADD.FTZ R45, R36, R45 ;  /* 0x0000002d242d7221 */ /* 0x008fcc0000010000 */
        /* <DEDUP_REMOVED lines=35> */
[----:B------:R-:W-:Y:S01]  /*2e50*/  F2FP.BF16.F32.PACK_AB R4, R37, R41 ;  /* 0x000000292504723e */ /* 0x000fe200000010ff */
[----:B---3--:R-:W-:Y:S01]  /*2e60*/  FADD.FTZ R55, R62, R55 ;  /* 0x000000373e377221 */ /* 0x008fe20000010000 */
[----:B------:R-:W-:-:S04]  /*2e70*/  F2FP.BF16.F32.PACK_AB R5, R34, R39 ;  /* 0x000000272205723e */ /* 0x000fc800000010ff */
[----:B------:R-:W3:Y:S01]  /*2e80*/  MUFU.EX2 R173, R173 ;  /* 0x000000ad00ad7308 */ /* 0x000ee20000000800 */
[----:B------:R-:W-:Y:S01]  /*2e90*/  HMMA.16816.F32.BF16 R96, R96, R6, RZ ;  /* 0x000000066060723c */ /* 0x000fe200000418ff */
[----:B------:R-:W-:Y:S01]  /*2ea0*/  F2FP.BF16.F32.PACK_AB R6, R35, R36 ;  /* 0x000000242306723e */ /* 0x000fe200000010ff */
[----:B-1----:R-:W-:Y:S01]  /*2eb0*/  FADD.FTZ R55, R63, R55 ;  /* 0x000000373f377221 */ /* 0x002fe20000010000 */
[----:B------:R-:W-:-:S04]  /*2ec0*/  F2FP.BF16.F32.PACK_AB R7, R0, R33 ;  /* 0x000000210007723e */ /* 0x000fc800000010ff */
[----:B------:R-:W1:Y:S01]  /*2ed0*/  MUFU.EX2 R175, R175 ;  /* 0x000000af00af7308 */ /* 0x000e620000000800 */
[----:B--2---:R-:W-:Y:S02]  /*2ee0*/  FADD.FTZ R45, R172, R45 ;  /* 0x0000002dac2d7221 */ /* 0x004fe40000010000 */
[C---:B------:R-:W-:Y:S05]  /*2ef0*/  HMMA.16816.F32.BF16 R156, R4.reuse, R28, R156 ;  /* 0x0000001c049c723c */ /* 0x040fea000004189c */
[----:B------:R-:W2:Y:S01]  /*2f00*/  MUFU.EX2 R177, R177 ;  /* 0x000000b100b17308 */ /* 0x000ea20000000800 */
[----:B---3--:R-:W-:Y:S02]  /*2f10*/  FADD.FTZ R45, R173, R45 ;  /* 0x0000002dad2d7221 */ /* 0x008fe40000010000 */
[----:B------:R-:W-:Y:S05]  /*2f20*/  HMMA.16816.F32.BF16 R140, R4, R24, R140 ;  /* 0x00000018048c723c */ /* 0x000fea000004188c */
[----:B------:R-:W3:Y:S01]  /*2f30*/  MUFU.EX2 R178, R178 ;  /* 0x000000b200b27308 */ /* 0x000ee20000000800 */
[----:B-1----:R-:W-:-:S02]  /*2f40*/  FADD.FTZ R45, R175, R45 ;  /* 0x0000002daf2d7221 */ /* 0x002fc40000010000 */
[C---:B------:R-:W-:Y:S05]  /*2f50*/  HMMA.16816.F32.BF16 R124, R4.reuse, R20, R124 ;  /* 0x00000014047c723c */ /* 0x040fea000004187c */
[----:B------:R-:W1:Y:S01]  /*2f60*/  MUFU.EX2 R181, R181 ;  /* 0x000000b500b57308 */ /* 0x000e620000000800 */
[----:B--2---:R-:W-:Y:S02]  /*2f70*/  FADD.FTZ R45, R177, R45 ;  /* 0x0000002db12d7221 */ /* 0x004fe40000010000 */
[----:B------:R-:W-:Y:S05]  /*2f80*/  HMMA.16816.F32.BF16 R108, R4, R16, R108 ;  /* 0x00000010046c723c */ /* 0x000fea000004186c */
[----:B------:R-:W2:Y:S01]  /*2f90*/  MUFU.EX2 R183, R183 ;  /* 0x000000b700b77308 */ /* 0x000ea20000000800 */
[----:B---3--:R-:W-:-:S02]  /*2fa0*/  FADD.FTZ R48, R178, R48 ;  /* 0x00000030b2307221 */ /* 0x008fc40000010000 */
[C---:B------:R-:W-:Y:S05]  /*2fb0*/  HMMA.16816.F32.BF16 R72, R4.reuse, R12, R72 ;  /* 0x0000000c0448723c */ /* 0x040fea0000041848 */
[----:B------:R-:W3:Y:S01]  /*2fc0*/  MUFU.EX2 R186, R186 ;  /* 0x000000ba00ba7308 */ /* 0x000ee20000000800 */
[----:B-1----:R-:W-:Y:S02]  /*2fd0*/  FADD.FTZ R48, R181, R48 ;  /* 0x00000030b5307221 */ /* 0x002fe40000010000 */
[----:B------:R-:W-:Y:S05]  /*2fe0*/  HMMA.16816.F32.BF16 R88, R4, R8, R88 ;  /* 0x000000080458723c */ /* 0x000fea0000041858 */
[----:B------:R-:W1:Y:S01]  /*2ff0*/  MUFU.EX2 R67, R67 ;  /* 0x0000004300437308 */ /* 0x000e620000000800 */
[----:B--2---:R-:W-:-:S02]  /*3000*/  FADD.FTZ R48, R183, R48 ;  /* 0x00000030b7307221 */ /* 0x004fc40000010000 */
        /* <DEDUP_REMOVED lines=15> */
[----:B------:R-:W-:Y:S01]  /*3100*/  HMMA.16816.F32.BF16 R92, R4, R10, R92 ;  /* 0x0000000a045c723c */ /* 0x000fe2000004185c */
[----:B------:R-:W-:Y:S02]  /*3110*/  F2FP.BF16.F32.PACK_AB R4, R47, R43 ;  /* 0x0000002b2f04723e */ /* 0x000fe400000010ff */
[----:B------:R-:W-:-:S02]  /*3120*/  F2FP.BF16.F32.PACK_AB R5, R60, R61 ;  /* 0x0000003d3c05723e */ /* 0x000fc400000010ff */
[----:B------:R-:W-:Y:S01]  /*3130*/  F2FP.BF16.F32.PACK_AB R6, R59, R57 ;  /* 0x000000393b06723e */ /* 0x000fe200000010ff */
[----:B------:R-:W1:Y:S01]  /*3140*/  MUFU.EX2 R198, R198 ;  /* 0x000000c600c67308 */ /* 0x000e620000000800 */
[----:B------:R-:W-:Y:S01]  /*3150*/  F2FP.BF16.F32.PACK_AB R7, R63, R62 ;  /* 0x0000003e3f07723e */ /* 0x000fe200000010ff */
[----:B--2---:R-:W-:-:S06]  /*3160*/  FADD.FTZ R55, R196, R55 ;  /* 0x00000037c4377221 */ /* 0x004fcc0000010000 */
[----:B------:R-:W-:Y:S01]  /*3170*/  HMMA.16816.F32.BF16 R160, R4, R28, R160 ;  /* 0x0000001c04a0723c */ /* 0x000fe200000418a0 */
[----:B------:R-:W2:Y:S01]  /*3180*/  MUFU.EX2 R199, R199 ;  /* 0x000000c700c77308 */ /* 0x000ea20000000800 */
[----:B---3--:R-:W-:-:S06]  /*3190*/  FADD.FTZ R55, R197, R55 ;  /* 0x00000037c5377221 */ /* 0x008fcc0000010000 */
[----:B------:R-:W-:Y:S01]  /*31a0*/  HMMA.16816.F32.BF16 R144, R4, R24, R144 ;  /* 0x000000180490723c */ /* 0x000fe20000041890 */
[----:B------:R-:W3:Y:S01]  /*31b0*/  MUFU.EX2 R192, R192 ;  /* 0x000000c000c07308 */ /* 0x000ee20000000800 */
[----:B-1----:R-:W-:-:S06]  /*31c0*/  FADD.FTZ R55, R198, R55 ;  /* 0x00000037c6377221 */ /* 0x002fcc0000010000 */
[----:B------:R-:W-:Y:S01]  /*31d0*/  HMMA.16816.F32.BF16 R128, R4, R20, R128 ;  /* 0x000000140480723c */ /* 0x000fe20000041880 */
[----:B------:R-:W1:Y:S01]  /*31e0*/  MUFU.EX2 R191, R191 ;  /* 0x000000bf00bf7308 */ /* 0x000e620000000800 */
[----:B--2---:R-:W-:-:S06]  /*31f0*/  FADD.FTZ R55, R199, R55 ;  /* 0x00000037c7377221 */ /* 0x004fcc0000010000 */
[----:B------:R-:W-:Y:S01]  /*3200*/  HMMA.16816.F32.BF16 R112, R4, R16, R112 ;  /* 0x000000100470723c */ /* 0x000fe20000041870 */
[----:B------:R-:W2:Y:S01]  /*3210*/  MUFU.EX2 R190, R190 ;  /* 0x000000be00be7308 */ /* 0x000ea20000000800 */
[----:B---3--:R-:W-:-:S06]  /*3220*/  FADD.FTZ R45, R192, R45 ;  /* 0x0000002dc02d7221 */ /* 0x008fcc0000010000 */
[----:B------:R-:W-:Y:S01]  /*3230*/  HMMA.16816.F32.BF16 R68, R4, R12, R68 ;  /* 0x0000000c0444723c */ /* 0x000fe20000041844 */
[----:B------:R-:W-:Y:S01]  /*3240*/  MUFU.EX2 R234, R234 ;  /* 0x000000ea00ea7308 */ /* 0x000fe20000000800 */
[----:B-1----:R-:W-:-:S06]  /*3250*/  FADD.FTZ R45, R191, R45 ;  /* 0x0000002dbf2d7221 */ /* 0x002fcc0000010000 */
[----:B------:R-:W-:Y:S01]  /*3260*/  HMMA.16816.F32.BF16 R84, R4, R8, R84 ;  /* 0x000000080454723c */ /* 0x000fe20000041854 */
[----:B------:R-:W1:Y:S01]  /*3270*/  MUFU.EX2 R185, R185 ;  /* 0x000000b900b97308 */ /* 0x000e620000000800 */
[----:B--2---:R-:W-:-:S06]  /*3280*/  FADD.FTZ R45, R190, R45 ;  /* 0x0000002dbe2d7221 */ /* 0x004fcc0000010000 */
[C---:B------:R-:W-:Y:S01]  /*3290*/  HMMA.16816.F32.BF16 R148, R4.reuse, R30, R148 ;  /* 0x0000001e0494723c */ /* 0x040fe20000041894 */
[----:B------:R-:W2:Y:S01]  /*32a0*/  LDSM.16.MT88.4 R28, [R218+0x9800] ;  /* 0x00980000da1c783b */ /* 0x000ea20000004200 */
[----:B------:R-:W3:Y:S06]  /*32b0*/  MUFU.EX2 R184, R184 ;  /* 0x000000b800b87308 */ /* 0x000eec0000000800 */
[----:B------:R-:W-:Y:S01]  /*32c0*/  HMMA.16816.F32.BF16 R132, R4, R26, R132 ;  /* 0x0000001a0484723c */ /* 0x000fe20000041884 */
[----:B------:R-:W4:Y:S01]  /*32d0*/  LDSM.16.MT88.4 R24, [R216+0x9800] ;  /* 0x00980000d818783b */ /* 0x000f220000004200 */
[----:B------:R-:W5:Y:S01]  /*32e0*/  MUFU.EX2 R182, R182 ;  /* 0x000000b600b67308 */ /* 0x000f620000000800 */
[----:B-1----:R-:W-:-:S05]  /*32f0*/  FADD.FTZ R48, R185, R48 ;  /* 0x00000030b9307221 */ /* 0x002fca0000010000 */
[----:B------:R-:W-:Y:S01]  /*3300*/  HMMA.16816.F32.BF16 R116, R4, R22, R116 ;  /* 0x000000160474723c */ /* 0x000fe20000041874 */
[----:B------:R-:W1:Y:S01]  /*3310*/  LDSM.16.MT88.4 R20, [R218+0xa800] ;  /* 0x00a80000da14783b */ /* 0x000e620000004200 */
[----:B------:R-:W-:Y:S01]  /*3320*/  MUFU.EX2 R233, R233 ;  /* 0x000000e900e97308 */ /* 0x000fe20000000800 */
[----:B---3--:R-:W-:-:S05]  /*3330*/  FADD.FTZ R48, R184, R48 ;  /* 0x00000030b8307221 */ /* 0x008fca0000010000 */
[----:B------:R-:W-:Y:S01]  /*3340*/  HMMA.16816.F32.BF16 R100, R4, R18, R100 ;  /* 0x000000120464723c */ /* 0x000fe20000041864 */
[----:B------:R-:W3:Y:S01]  /*3350*/  LDSM.16.MT88.4 R16, [R216+0xa800] ;  /* 0x00a80000d810783b */ /* 0x000ee20000004200 */
[----:B------:R-:W2:Y:S01]  /*3360*/  MUFU.EX2 R193, R193 ;  /* 0x000000c100c17308 */ /* 0x000ea20000000800 */
[----:B-----5:R-:W-:-:S05]  /*3370*/  FADD.FTZ R48, R182, R48 ;  /* 0x00000030b6307221 */ /* 0x020fca0000010000 */
[C---:B------:R-:W-:Y:S01]  /*3380*/  HMMA.16816.F32.BF16 R80, R4.reuse, R14, R80 ;  /* 0x0000000e0450723c */ /* 0x040fe20000041850 */
[----:B------:R-:W5:Y:S01]  /*3390*/  LDSM.16.MT88.4 R12, [R218+0xb800] ;  /* 0x00b80000da0c783b */ /* 0x000f620000004200 */
[----:B------:R-:W4:Y:S06]  /*33a0*/  MUFU.EX2 R169, R169 ;  /* 0x000000a900a97308 */ /* 0x000f2c0000000800 */
[----:B------:R-:W-:Y:S01]  /*33b0*/  HMMA.16816.F32.BF16 R96, R4, R10, R96 ;  /* 0x0000000a0460723c */ /* 0x000fe20000041860 */
[----:B------:R-:W5:Y:S01]  /*33c0*/  LDSM.16.MT88.4 R8, [R216+0xb800] ;  /* 0x00b80000d808783b */ /* 0x000f620000004200 */
[----:B------:R-:W-:Y:S01]  /*33d0*/  F2FP.BF16.F32.PACK_AB R4, R173, R172 ;  /* 0x000000acad04723e */ /* 0x000fe200000010ff */
[----:B------:R-:W1:Y:S01]  /*33e0*/  MUFU.EX2 R174, R174 ;  /* 0x000000ae00ae7308 */ /* 0x000e620000000800 */
[----:B------:R-:W-:Y:S01]  /*33f0*/  F2FP.BF16.F32.PACK_AB R5, R181, R178 ;  /* 0x000000b2b505723e */ /* 0x000fe200000010ff */
[----:B--2---:R-:W-:Y:S01]  /*3400*/  FADD.FTZ R54, R193, R54 ;  /* 0x00000036c1367221 */ /* 0x004fe20000010000 */
[----:B------:R-:W-:-:S02]  /*3410*/  F2FP.BF16.F32.PACK_AB R6, R177, R175 ;  /* 0x000000afb106723e */ /* 0x000fc400000010ff */
[----:B------:R-:W-:-:S03]  /*3420*/  F2FP.BF16.F32.PACK_AB R7, R186, R183 ;  /* 0x000000b7ba07723e */ /* 0x000fc600000010ff */
[----:B------:R-:W2:Y:S01]  /*3430*/  MUFU.EX2 R176, R176 ;  /* 0x000000b000b07308 */ /* 0x000ea20000000800 */
[----:B----4-:R-:W-:-:S03]  /*3440*/  FADD.FTZ R55, R169, R55 ;  /* 0x00000037a9377221 */ /* 0x010fc60000010000 */
[----:B------:R-:W-:Y:S04]  /*3450*/  HMMA.16816.F32.BF16 R156, R4, R28, R156 ;  /* 0x0000001c049c723c */ /* 0x000fe8000004189c */
[----:B------:R-:W-:Y:S01]  /*3460*/  MUFU.EX2 R236, R236 ;  /* 0x000000ec00ec7308 */ /* 0x000fe20000000800 */
[----:B-1----:R-:W-:-:S03]  /*3470*/  FADD.FTZ R54, R174, R54 ;  /* 0x00000036ae367221 */ /* 0x002fc60000010000 */
[----:B------:R-:W-:Y:S04]  /*3480*/  HMMA.16816.F32.BF16 R140, R4, R24, R140 ;  /* 0x00000018048c723c */ /* 0x000fe8000004188c */
[----:B------:R-:W1:Y:S01]  /*3490*/  MUFU.EX2 R164, R164 ;  /* 0x000000a400a47308 */ /* 0x000e620000000800 */
[----:B--2---:R-:W-:-:S03]  /*34a0*/  FADD.FTZ R54, R176, R54 ;  /* 0x00000036b0367221 */ /* 0x004fc60000010000 */
[C---:B------:R-:W-:Y:S04]  /*34b0*/  HMMA.16816.F32.BF16 R124, R4.reuse, R20, R124 ;  /* 0x00000014047c723c */ /* 0x040fe8000004187c */
[----:B------:R-:W2:Y:S04]  /*34c0*/  MUFU.EX2 R66, R66 ;  /* 0x0000004200427308 */ /* 0x000ea80000000800 */
[----:B---3--:R-:W-:Y:S04]  /*34d0*/  HMMA.16816.F32.BF16 R108, R4, R16, R108 ;  /* 0x00000010046c723c */ /* 0x008fe8000004186c */
[----:B------:R-:W3:Y:S01]  /*34e0*/  MUFU.EX2 R235, R235 ;  /* 0x000000eb00eb7308 */ /* 0x000ee20000000800 */
[----:B-1----:R-:W-:-:S03]  /*34f0*/  FADD.FTZ R55, R164, R55 ;  /* 0x00000037a4377221 */ /* 0x002fc60000010000 */
[----:B-----5:R-:W-:Y:S01]  /*3500*/  HMMA.16816.F32.BF16 R72, R4, R12, R72 ;  /* 0x0000000c0448723c */ /* 0x020fe20000041848 */
[----:B--2---:R-:W-:-:S07]  /*3510*/  FADD.FTZ R55, R66, R55 ;  /* 0x0000003742377221 */ /* 0x004fce0000010000 */
[C---:B------:R-:W-:Y:S08]  /*3520*/  HMMA.16816.F32.BF16 R88, R4.reuse, R8, R88 ;  /* 0x000000080458723c */ /* 0x040ff00000041858 */
        /* <DEDUP_REMOVED lines=9> */
[----:B------:R-:W-:-:S07]  /*35c0*/  F2FP.BF16.F32.PACK_AB R7, R199, R198 ;  /* 0x000000c6c707723e */ /* 0x000fce00000010ff */
[C---:B------:R-:W-:Y:S08]  /*35d0*/  HMMA.16816.F32.BF16 R160, R4.reuse, R28, R160 ;  /* 0x0000001c04a0723c */ /* 0x040ff000000418a0 */
[C---:B------:R-:W-:Y:S01]  /*35e0*/  HMMA.16816.F32.BF16 R148, R4.reuse, R30, R148 ;  /* 0x0000001e0494723c */ /* 0x040fe20000041894 */
[----:B------:R-:W1:Y:S07]  /*35f0*/  LDSM.16.MT88.4 R28, [R218+0x9c00] ;  /* 0x009c0000da1c783b */ /* 0x000e6e0000004200 */
[C---:B------:R-:W-:Y:S08]  /*3600*/  HMMA.16816.F32.BF16 R144, R4.reuse, R24, R144 ;  /* 0x000000180490723c */ /* 0x040ff00000041890 */
[C---:B------:R-:W-:Y:S01]  /*3610*/  HMMA.16816.F32.BF16 R132, R4.reuse, R26, R132 ;  /* 0x0000001a0484723c */ /* 0x040fe20000041884 */
[----:B------:R-:W2:Y:S07]  /*3620*/  LDSM.16.MT88.4 R24, [R216+0x9c00] ;  /* 0x009c0000d818783b */ /* 0x000eae0000004200 */
[C---:B------:R-:W-:Y:S08]  /*3630*/  HMMA.16816.F32.BF16 R128, R4.reuse, R20, R128 ;  /* 0x000000140480723c */ /* 0x040ff00000041880 */
[C---:B------:R-:W-:Y:S01]  /*3640*/  HMMA.16816.F32.BF16 R116, R4.reuse, R22, R116 ;  /* 0x000000160474723c */ /* 0x040fe20000041874 */
[----:B------:R-:W4:Y:S07]  /*3650*/  LDSM.16.MT88.4 R20, [R218+0xac00] ;  /* 0x00ac0000da14783b */ /* 0x000f2e0000004200 */
[C---:B------:R-:W-:Y:S08]  /*3660*/  HMMA.16816.F32.BF16 R112, R4.reuse, R16, R112 ;  /* 0x000000100470723c */ /* 0x040ff00000041870 */
[C---:B------:R-:W-:Y:S01]  /*3670*/  HMMA.16816.F32.BF16 R100, R4.reuse, R18, R100 ;  /* 0x000000120464723c */ /* 0x040fe20000041864 */
[----:B------:R-:W5:Y:S07]  /*3680*/  LDSM.16.MT88.4 R16, [R216+0xac00] ;  /* 0x00ac0000d810783b */ /* 0x000f6e0000004200 */
[C---:B------:R-:W-:Y:S08]  /*3690*/  HMMA.16816.F32.BF16 R68, R4.reuse, R12, R68 ;  /* 0x0000000c0444723c */ /* 0x040ff00000041844 */
[C---:B------:R-:W-:Y:S01]  /*36a0*/  HMMA.16816.F32.BF16 R80, R4.reuse, R14, R80 ;  /* 0x0000000e0450723c */ /* 0x040fe20000041850 */
[----:B------:R-:W3:Y:S07]  /*36b0*/  LDSM.16.MT88.4 R12, [R218+0xbc00] ;  /* 0x00bc0000da0c783b */ /* 0x000eee0000004200 */
[C---:B------:R-:W-:Y:S08]  /*36c0*/  HMMA.16816.F32.BF16 R84, R4.reuse, R8, R84 ;  /* 0x000000080454723c */ /* 0x040ff00000041854 */
[----:B------:R-:W-:Y:S01]  /*36d0*/  HMMA.16816.F32.BF16 R96, R4, R10, R96 ;  /* 0x0000000a0460723c */ /* 0x000fe20000041860 */
[----:B------:R-:W3:Y:S01]  /*36e0*/  LDSM.16.MT88.4 R8, [R216+0xbc00] ;  /* 0x00bc0000d808783b */ /* 0x000ee20000004200 */
[----:B------:R-:W-:-:S02]  /*36f0*/  F2FP.BF16.F32.PACK_AB R4, R191, R192 ;  /* 0x000000c0bf04723e */ /* 0x000fc400000010ff */
[----:B------:R-:W-:Y:S02]  /*3700*/  F2FP.BF16.F32.PACK_AB R5, R184, R185 ;  /* 0x000000b9b805723e */ /* 0x000fe400000010ff */
[C---:B------:R-:W-:Y:S01]  /*3710*/  F2FP.BF16.F32.PACK_AB R6, R234.reuse, R190 ;  /* 0x000000beea06723e */ /* 0x040fe200000010ff */
[----:B------:R-:W-:Y:S01]  /*3720*/  FADD.FTZ R234, R234, R45 ;  /* 0x0000002deaea7221 */ /* 0x000fe20000010000 */
[C---:B------:R-:W-:Y:S01]  /*3730*/  F2FP.BF16.F32.PACK_AB R7, R233.reuse, R182 ;  /* 0x000000b6e907723e */ /* 0x040fe200000010ff */
[----:B------:R-:W-:-:S06]  /*3740*/  FADD.FTZ R233, R233, R48 ;  /* 0x00000030e9e97221 */ /* 0x000fcc0000010000 */
[C---:B-1----:R-:W-:Y:S08]  /*3750*/  HMMA.16816.F32.BF16 R156, R4.reuse, R28, R156 ;  /* 0x0000001c049c723c */ /* 0x042ff0000004189c */
[C---:B------:R-:W-:Y:S08]  /*3760*/  HMMA.16816.F32.BF16 R152, R4.reuse, R30, R152 ;  /* 0x0000001e0498723c */ /* 0x040ff00000041898 */
[C---:B--2---:R-:W-:Y:S08]  /*3770*/  HMMA.16816.F32.BF16 R140, R4.reuse, R24, R140 ;  /* 0x00000018048c723c */ /* 0x044ff0000004188c */
[C---:B------:R-:W-:Y:S08]  /*3780*/  HMMA.16816.F32.BF16 R136, R4.reuse, R26, R136 ;  /* 0x0000001a0488723c */ /* 0x040ff00000041888 */
[C---:B----4-:R-:W-:Y:S08]  /*3790*/  HMMA.16816.F32.BF16 R124, R4.reuse, R20, R124 ;  /* 0x00000014047c723c */ /* 0x050ff0000004187c */
[C---:B------:R-:W-:Y:S08]  /*37a0*/  HMMA.16816.F32.BF16 R120, R4.reuse, R22, R120 ;  /* 0x000000160478723c */ /* 0x040ff00000041878 */
[C---:B-----5:R-:W-:Y:S08]  /*37b0*/  HMMA.16816.F32.BF16 R108, R4.reuse, R16, R108 ;  /* 0x00000010046c723c */ /* 0x060ff0000004186c */
[C---:B------:R-:W-:Y:S08]  /*37c0*/  HMMA.16816.F32.BF16 R104, R4.reuse, R18, R104 ;  /* 0x000000120468723c */ /* 0x040ff00000041868 */
[C---:B---3--:R-:W-:Y:S08]  /*37d0*/  HMMA.16816.F32.BF16 R72, R4.reuse, R12, R72 ;  /* 0x0000000c0448723c */ /* 0x048ff00000041848 */
[C---:B------:R-:W-:Y:S08]  /*37e0*/  HMMA.16816.F32.BF16 R76, R4.reuse, R14, R76 ;  /* 0x0000000e044c723c */ /* 0x040ff0000004184c */
[C---:B------:R-:W-:Y:S08]  /*37f0*/  HMMA.16816.F32.BF16 R88, R4.reuse, R8, R88 ;  /* 0x000000080458723c */ /* 0x040ff00000041858 */
[----:B------:R-:W-:Y:S01]  /*3800*/  HMMA.16816.F32.BF16 R92, R4, R10, R92 ;  /* 0x0000000a045c723c */ /* 0x000fe2000004185c */
[----:B------:R-:W-:-:S02]  /*3810*/  F2FP.BF16.F32.PACK_AB R4, R174, R193 ;  /* 0x000000c1ae04723e */ /* 0x000fc400000010ff */
[----:B------:R-:W-:Y:S02]  /*3820*/  F2FP.BF16.F32.PACK_AB R5, R164, R169 ;  /* 0x000000a9a405723e */ /* 0x000fe400000010ff */
[C---:B------:R-:W-:Y:S01]  /*3830*/  F2FP.BF16.F32.PACK_AB R6, R236.reuse, R176 ;  /* 0x000000b0ec06723e */ /* 0x040fe200000010ff */
[----:B------:R-:W-:Y:S01]  /*3840*/  FADD.FTZ R236, R236, R54 ;  /* 0x00000036ecec7221 */ /* 0x000fe20000010000 */
[C---:B------:R-:W-:Y:S01]  /*3850*/  F2FP.BF16.F32.PACK_AB R7, R235.reuse, R66 ;  /* 0x00000042eb07723e */ /* 0x040fe200000010ff */
        /* <DEDUP_REMOVED lines=22> */
[----:B------:R-:W-:Y:S01]  /*39c0*/  VIADD R227, R220, 0x20 ;  /* 0x00000020dce37836 */ /* 0x000fe20000000000 */
[----:B------:R-:W1:Y:S01]  /*39d0*/  LDCU UR5, c[0x0][0x50c] ;  /* 0x0000a180ff0577ac */ /* 0x000e620008000800 */
[----:B------:R-:W2:Y:S01]  /*39e0*/  LDCU UR4, c[0x0][0x45c] ;  /* 0x00008b80ff0477ac */ /* 0x000ea20008000800 */
[----:B------:R-:W3:Y:S01]  /*39f0*/  LDCU.64 UR8, c[0x0][0x3c0] ;  /* 0x00007800ff0877ac */ /* 0x000ee20008000a00 */
[----:B------:R-:W-:Y:S05]  /*3a00*/  BRA `(.L_x_576) ;  /* 0x0000000000547947 */ /* 0x000fea0003800000 */
.L_x_578:
        /* <DEDUP_REMOVED lines=21> */
.L_x_576:
[----:B------:R-:W-:Y:S04]  /*3b60*/  DEPBAR.LE SB0, 0x0 ;  /* 0x000080000000791a */ /* 0x000fe80000000000 */
[----:B------:R-:W-:Y:S01]  /*3b70*/  BAR.SYNC.DEFER_BLOCKING 0x0 ;  /* 0x0000000000007b1d */ /* 0x000fe20000010000 */
[----:B---3--:R-:W-:Y:S01]  /*3b80*/  IMAD.WIDE.U32 R8, R232, UR8, RZ ;  /* 0x00000008e8087c25 */ /* 0x008fe2000f8e00ff */
[----:B------:R-:W-:Y:S02]  /*3b90*/  MOV R165, R227 ;  /* 0x000000e300a57202 */ /* 0x000fe40000000f00 */
[----:B------:R-:W-:Y:S01]  /*3ba0*/  @P3 IADD3 R165, PT, PT, R220, -0x20, RZ ;  /* 0xffffffe0dca53810 */ /* 0x000fe20007ffe0ff */
        /* <DEDUP_REMOVED lines=18> */
[----:B------:R-:W4:Y:S08]  /*3cd0*/  LDSM.16.M88.4 R16, [R219+0x6000] ;  /* 0x00600000db10783b */ /* 0x000f300000000200 */
[----:B------:R-:W3:Y:S08]  /*3ce0*/  LDSM.16.M88.4 R60, [R220+0x1000] ;  /* 0x00100000dc3c783b */ /* 0x000ef00000000200 */
[----:B------:R-:W5:Y:S08]  /*3cf0*/  LDSM.16.M88.4 R32, [R219+0x6400] ;  /* 0x00640000db20783b */ /* 0x000f700000000200 */
[----:B------:R-:W0:Y:S08]  /*3d00*/  LDGDEPBAR ;  /* 0x00000000000079af */ /* 0x000e300000000000 */
[----:B------:R-:W1:Y:S08]  /*3d10*/  LDSM.16.M88.4 R48, [R219+0x6800] ;  /* 0x00680000db30783b */ /* 0x000e700000000200 */
[----:B------:R-:W2:Y:S01]  /*3d20*/  LDSM.16.M88.4 R168, [R219+0x6c00] ;  /* 0x006c0000dba8783b */ /* 0x000ea20000000200 */
[-C--:B----4-:R-:W-:Y:S07]  /*3d30*/  HMMA.16816.F32.BF16 R4, R64, R16.reuse, RZ ;  /* 0x000000104004723c */ /* 0x090fee00000418ff */
[----:B------:R-:W-:Y:S01]  /*3d40*/  LDSM.16.M88.4 R172, [R165] ;  /* 0x00000000a5ac783b */ /* 0x000fe20000000200 */
[C---:B---3--:R-:W-:Y:S07]  /*3d50*/  HMMA.16816.F32.BF16 R8, R60.reuse, R16, RZ ;  /* 0x000000103c08723c */ /* 0x048fee00000418ff */
        /* <DEDUP_REMOVED lines=9> */
[-C--:B------:R-:W-:Y:S07]  /*3df0*/  HMMA.16816.F32.BF16 R28, R60, R34.reuse, RZ ;  /* 0x000000223c1c723c */ /* 0x080fee00000418ff */
[----:B------:R-:W-:Y:S01]  /*3e00*/  LDSM.16.M88.4 R196, [R219+0x7000] ;  /* 0x00700000dbc4783b */ /* 0x000fe20000000200 */
[C---:B------:R-:W-:Y:S07]  /*3e10*/  HMMA.16816.F32.BF16 R32, R64.reuse, R34, RZ ;  /* 0x000000224020723c */ /* 0x040fee00000418ff */
[----:B------:R-:W-:Y:S01]  /*3e20*/  LDSM.16.M88.4 R200, [R165+0x3000] ;  /* 0x00300000a5c8783b */ /* 0x000fe20000000200 */
[-C--:B-1----:R-:W-:Y:S07]  /*3e30*/  HMMA.16816.F32.BF16 R36, R64, R48.reuse, RZ ;  /* 0x000000304024723c */ /* 0x082fee00000418ff */
[----:B------:R-:W-:Y:S01]  /*3e40*/  LDSM.16.M88.4 R204, [R219+0x8400] ;  /* 0x00840000dbcc783b */ /* 0x000fe20000000200 */
[C---:B------:R-:W-:Y:S07]  /*3e50*/  HMMA.16816.F32.BF16 R40, R60.reuse, R48, RZ ;  /* 0x000000303c28723c */ /* 0x040fee00000418ff */
[----:B------:R-:W-:Y:S01]  /*3e60*/  LDSM.16.M88.4 R208, [R219+0x8c00] ;  /* 0x008c0000dbd0783b */ /* 0x000fe20000000200 */
[-C--:B------:R-:W-:Y:S07]  /*3e70*/  HMMA.16816.F32.BF16 R44, R60, R50.reuse, RZ ;  /* 0x000000323c2c723c */ /* 0x080fee00000418ff */
[----:B------:R-:W-:Y:S01]  /*3e80*/  LDSM.16.M88.4 R212, [R217+0x8000] ;  /* 0x00800000d9d4783b */ /* 0x000fe20000000200 */
[C---:B------:R-:W-:Y:S08]  /*3e90*/  HMMA.16816.F32.BF16 R48, R64.reuse, R50, RZ ;  /* 0x000000324030723c */ /* 0x040ff000000418ff */
[-C--:B--2---:R-:W-:Y:S08]  /*3ea0*/  HMMA.16816.F32.BF16 R52, R64, R168.reuse, RZ ;  /* 0x000000a84034723c */ /* 0x084ff000000418ff */
[C---:B------:R-:W-:Y:S08]  /*3eb0*/  HMMA.16816.F32.BF16 R56, R60.reuse, R168, RZ ;  /* 0x000000a83c38723c */ /* 0x040ff000000418ff */
[-C--:B------:R-:W-:Y:S08]  /*3ec0*/  HMMA.16816.F32.BF16 R60, R60, R170.reuse, RZ ;  /* 0x000000aa3c3c723c */ /* 0x080ff000000418ff */
[----:B------:R-:W-:Y:S01]  /*3ed0*/  HMMA.16816.F32.BF16 R64, R64, R170, RZ ;  /* 0x000000aa4040723c */ /* 0x000fe200000418ff */
[----:B------:R-:W1:Y:S07]  /*3ee0*/  LDSM.16.M88.4 R168, [R220+0x2000] ;  /* 0x00200000dca8783b */ /* 0x000e6e0000000200 */
[-C--:B---3--:R-:W-:Y:S08]  /*3ef0*/  HMMA.16816.F32.BF16 R4, R172, R176.reuse, R4 ;  /* 0x000000b0ac04723c */ /* 0x088ff00000041804 */
[C---:B----4-:R-:W-:Y:S08]  /*3f00*/  HMMA.16816.F32.BF16 R8, R180.reuse, R176, R8 ;  /* 0x000000b0b408723c */ /* 0x050ff00000041808 */
        /* <DEDUP_REMOVED lines=21> */
[C---:B--2---:R-:W-:Y:S08]  /*4060*/  HMMA.16816.F32.BF16 R8, R176.reuse, R196, R8 ;  /* 0x000000c4b008723c */ /* 0x044ff00000041808 */
[-C--:B------:R-:W-:Y:S08]  /*4070*/  HMMA.16816.F32.BF16 R12, R176, R198.reuse, R12 ;  /* 0x000000c6b00c723c */ /* 0x080ff0000004180c */
[C---:B------:R-:W-:Y:S01]  /*4080*/  HMMA.16816.F32.BF16 R16, R168.reuse, R198, R16 ;  /* 0x000000c6a810723c */ /* 0x040fe20000041810 */
[----:B------:R-:W2:Y:S07]  /*4090*/  LDSM.16.M88.4 R196, [R217+0x7400] ;  /* 0x00740000d9c4783b */ /* 0x000eae0000000200 */
[-C--:B---3--:R-:W-:Y:S08]  /*40a0*/  HMMA.16816.F32.BF16 R20, R168, R180.reuse, R20 ;  /* 0x000000b4a814723c */ /* 0x088ff00000041814 */
        /* <DEDUP_REMOVED lines=14> */
[----:B------:R-:W3:Y:S07]  /*4190*/  LDSM.16.M88.4 R168, [R217+0x7800] ;  /* 0x00780000d9a8783b */ /* 0x000eee0000000200 */
[-C--:B-1----:R-:W-:Y:S01]  /*41a0*/  HMMA.16816.F32.BF16 R4, R188, R192.reuse, R4 ;  /* 0x000000c0bc04723c */ /* 0x082fe20000041804 */
[----:B------:R-:W1:Y:S07]  /*41b0*/  LDSM.16.M88.4 R172, [R217+0x7c00] ;  /* 0x007c0000d9ac783b */ /* 0x000e6e0000000200 */
[C---:B------:R-:W-:Y:S08]  /*41c0*/  HMMA.16816.F32.BF16 R8, R200.reuse, R192, R8 ;  /* 0x000000c0c808723c */ /* 0x040ff00000041808 */
[-C--:B------:R-:W-:Y:S08]  /*41d0*/  HMMA.16816.F32.BF16 R12, R200, R194.reuse, R12 ;  /* 0x000000c2c80c723c */ /* 0x080ff0000004180c */
[C---:B------:R-:W-:Y:S01]  /*41e0*/  HMMA.16816.F32.BF16 R16, R188.reuse, R194, R16 ;  /* 0x000000c2bc10723c */ /* 0x040fe20000041810 */
[----:B------:R-:W4:Y:S07]  /*41f0*/  LDSM.16.M88.4 R192, [R219+0x8800] ;  /* 0x00880000dbc0783b */ /* 0x000f2e0000000200 */
        /* <DEDUP_REMOVED lines=10> */
[-C--:B-1----:R-:W-:Y:S08]  /*42a0*/  HMMA.16816.F32.BF16 R52, R188, R172.reuse, R52 ;  /* 0x000000acbc34723c */ /* 0x082ff00000041834 */
        /* <DEDUP_REMOVED lines=19> */
[-C--:B--2---:R-:W-:Y:S08]  /*43e0*/  HMMA.16816.F32.BF16 R4, R196, R212.reuse, R4 ;  /* 0x000000d4c404723c */ /* 0x084ff00000041804 */
[C---:B---3--:R-:W-:Y:S08]  /*43f0*/  HMMA.16816.F32.BF16 R8, R168.reuse, R212, R8 ;  /* 0x000000d4a808723c */ /* 0x048ff00000041808 */
        /* <DEDUP_REMOVED lines=13> */
[----:B------:R-:W-:Y:S07]  /*44d0*/  FMUL.FTZ R13, R13, UR5 ;  /* 0x000000050d0d7c20 */ /* 0x000fee0008410000 */
[----:B------:R-:W-:Y:S01]  /*44e0*/  MUFU.TANH R194, R6 ;  /* 0x0000000600c27308 */ /* 0x000fe20000002400 */
[----:B------:R-:W-:Y:S09]  /*44f0*/  FMUL.FTZ R16, R16, UR5 ;  /* 0x0000000510107c20 */ /* 0x000ff20008410000 */
[----:B------:R2:W3:Y:S10]  /*4500*/  MUFU.TANH R179, R7 ;  /* 0x0000000700b37308 */ /* 0x0004f40000002400 */
[----:B------:R-:W-:Y:S10]  /*4510*/  MUFU.TANH R191, R8 ;  /* 0x0000000800bf7308 */ /* 0x000ff40000002400 */
[----:B------:R-:W-:Y:S01]  /*4520*/  MUFU.TANH R190, R9 ;  /* 0x0000000900be7308 */ /* 0x000fe20000002400 */
[----:B--2---:R-:W2:Y:S09]  /*4530*/  LDSM.16.M88.4 R4, [R217+0x8400] ;  /* 0x00840000d904783b */ /* 0x004eb20000000200 */
[----:B------:R-:W-:Y:S10]  /*4540*/  MUFU.TANH R189, R10 ;  /* 0x0000000a00bd7308 */ /* 0x000ff40000002400 */
[----:B------:R4:W-:Y:S10]  /*4550*/  MUFU.TANH R188, R11 ;  /* 0x0000000b00bc7308 */ /* 0x0009f40000002400 */
[----:B------:R5:W-:Y:S10]  /*4560*/  MUFU.TANH R201, R16 ;  /* 0x0000001000c97308 */ /* 0x000bf40000002400 */
[----:B------:R1:W-:Y:S01]  /*4570*/  MUFU.TANH R193, R12 ;  /* 0x0000000c00c17308 */ /* 0x0003e20000002400 */
[----:B----4-:R-:W4:Y:S09]  /*4580*/  LDSM.16.M88.4 R8, [R217+0x8800] ;  /* 0x00880000d908783b */ /* 0x010f320000000200 */
[----:B------:R3:W-:Y:S01]  /*4590*/  MUFU.TANH R192, R13 ;  /* 0x0000000d00c07308 */ /* 0x0007e20000002400 */
[-C--:B--2---:R-:W-:Y:S03]  /*45a0*/  HMMA.16816.F32.BF16 R20, R196, R4.reuse, R20 ;  /* 0x00000004c414723c */ /* 0x084fe60000041814 */
[----:B-----5:R-:W-:Y:S05]  /*45b0*/  FMUL.FTZ R16, R17, UR5 ;  /* 0x0000000511107c20 */ /* 0x020fea0008410000 */
[C---:B------:R-:W-:Y:S01]  /*45c0*/  HMMA.16816.F32.BF16 R24, R168.reuse, R4, R24 ;  /* 0x00000004a818723c */ /* 0x040fe20000041818 */
[----:B------:R-:W2:Y:S03]  /*45d0*/  MUFU.TANH R16, R16 ;  /* 0x0000001000107308 */ /* 0x000ea60000002400 */
[----:B-1----:R-:W-:Y:S01]  /*45e0*/  FMUL.FTZ R12, R15, UR5 ;  /* 0x000000050f0c7c20 */ /* 0x002fe20008410000 */
[----:B------:R-:W-:Y:S03]  /*45f0*/  FMUL.FTZ R15, R18, UR5 ;  /* 0x00000005120f7c20 */ /* 0x000fe60008410000 */
[-C--:B------:R-:W-:Y:S03]  /*4600*/  HMMA.16816.F32.BF16 R28, R168, R6.reuse, R28 ;  /* 0x00000006a81c723c */ /* 0x080fe6000004181c */
[----:B------:R-:W-:Y:S01]  /*4610*/  MUFU.TANH R12, R12 ;  /* 0x0000000c000c7308 */ /* 0x000fe20000002400 */
[----:B---3--:R-:W-:Y:S01]  /*4620*/  FMUL.FTZ R13, R14, UR5 ;  /* 0x000000050e0d7c20 */ /* 0x008fe20008410000 */
[----:B------:R-:W-:Y:S01]  /*4630*/  FMUL.FTZ R14, R19, UR5 ;  /* 0x00000005130e7c20 */ /* 0x000fe20008410000 */
[----:B------:R-:W-:Y:S01]  /*4640*/  FMUL.FTZ R20, R20, UR5 ;  /* 0x0000000514147c20 */ /* 0x000fe20008410000 */
[----:B------:R-:W-:Y:S01]  /*4650*/  FMUL.FTZ R21, R21, UR5 ;  /* 0x0000000515157c20 */ /* 0x000fe20008410000 */
[----:B------:R-:W-:Y:S01]  /*4660*/  FMUL.FTZ R22, R22, UR5 ;  /* 0x0000000516167c20 */ /* 0x000fe20008410000 */
[C---:B------:R-:W-:Y:S01]  /*4670*/  HMMA.16816.F32.BF16 R32, R196.reuse, R6, R32 ;  /* 0x00000006c420723c */ /* 0x040fe20000041820 */
[----:B------:R-:W1:Y:S03]  /*4680*/  LDSM.16.M88.4 R4, [R217+0x8c00] ;  /* 0x008c0000d904783b */ /* 0x000e660000000200 */
[----:B------:R-:W-:Y:S04]  /*4690*/  MUFU.TANH R15, R15 ;  /* 0x0000000f000f7308 */ /* 0x000fe80000002400 */
[----:B------:R-:W-:Y:S04]  /*46a0*/  DEPBAR.LE SB0, 0x0 ;  /* 0x000080000000791a */ /* 0x000fe80000000000 */
[----:B------:R-:W-:Y:S01]  /*46b0*/  FMUL.FTZ R23, R23, UR5 ;  /* 0x0000000517177c20 */ /* 0x000fe20008410000 */
[-C--:B----4-:R-:W-:Y:S01]  /*46c0*/  HMMA.16816.F32.BF16 R36, R196, R8.reuse, R36 ;  /* 0x00000008c424723c */ /* 0x090fe20000041824 */
[----:B------:R-:W3:Y:S01]  /*46d0*/  MUFU.TANH R14, R14 ;  /* 0x0000000e000e7308 */ /* 0x000ee20000002400 */
[----:B------:R-:W-:Y:S03]  /*46e0*/  BAR.SYNC.DEFER_BLOCKING 0x0 ;  /* 0x0000000000007b1d */ /* 0x000fe60000010000 */
[----:B------:R-:W-:Y:S01]  /*46f0*/  FMUL.FTZ R24, R24, UR5 ;  /* 0x0000000518187c20 */ /* 0x000fe20008410000 */
[----:B------:R-:W-:Y:S01]  /*4700*/  FMUL.FTZ R25, R25, UR5 ;  /* 0x0000000519197c20 */ /* 0x000fe20008410000 */
[----:B------:R-:W-:Y:S01]  /*4710*/  FMUL.FTZ R26, R26, UR5 ;  /* 0x000000051a1a7c20 */ /* 0x000fe20008410000 */
[C---:B------:R-:W-:Y:S03]  /*4720*/  HMMA.16816.F32.BF16 R40, R168.reuse, R8, R40 ;  /* 0x00000008a828723c */ /* 0x040fe60000041828 */
[----:B------:R-:W-:Y:S01]  /*4730*/  MUFU.TANH R204, R20 ;  /* 0x0000001400cc7308 */ /* 0x000fe20000002400 */
[----:B------:R-:W-:Y:S01]  /*4740*/  FMUL.FTZ R32, R32, UR5 ;  /* 0x0000000520207c20 */ /* 0x000fe20008410000 */
[----:B------:R-:W-:Y:S01]  /*4750*/  FMUL.FTZ R33, R33, UR5 ;  /* 0x0000000521217c20 */ /* 0x000fe20008410000 */
[----:B------:R-:W-:Y:S01]  /*4760*/  FMUL.FTZ R34, R34, UR5 ;  /* 0x0000000522227c20 */ /* 0x000fe20008410000 */
[----:B------:R-:W-:Y:S01]  /*4770*/  FMUL.FTZ R35, R35, UR5 ;  /* 0x0000000523237c20 */ /* 0x000fe20008410000 */
[-C--:B------:R-:W-:Y:S05]  /*4780*/  HMMA.16816.F32.BF16 R44, R168, R10.reuse, R44 ;  /* 0x0000000aa82c723c */ /* 0x080fea000004182c */
[----:B------:R-:W4:Y:S01]  /*4790*/  MUFU.TANH R206, R21 ;  /* 0x0000001500ce7308 */ /* 0x000f220000002400 */
[----:B------:R-:W-:Y:S01]  /*47a0*/  FMUL.FTZ R36, R36, UR5 ;  /* 0x0000000524247c20 */ /* 0x000fe20008410000 */
[----:B------:R-:W-:Y:S01]  /*47b0*/  FMUL.FTZ R37, R37, UR5 ;  /* 0x0000000525257c20 */ /* 0x000fe20008410000 */
[----:B------:R-:W-:Y:S01]  /*47c0*/  FMUL.FTZ R38, R38, UR5 ;  /* 0x0000000526267c20 */ /* 0x000fe20008410000 */
[----:B------:R-:W-:Y:S01]  /*47d0*/  FMUL.FTZ R39, R39, UR5 ;  /* 0x0000000527277c20 */ /* 0x000fe20008410000 */
[----:B------:R-:W-:Y:S01]  /*47e0*/  FMUL.FTZ R27, R27, UR5 ;  /* 0x000000051b1b7c20 */ /* 0x000fe20008410000 */
[C---:B------:R-:W-:Y:S04]  /*47f0*/  HMMA.16816.F32.BF16 R48, R196.reuse, R10, R48 ;  /* 0x0000000ac430723c */ /* 0x040fe80000041830 */
[----:B------:R-:W-:Y:S01]  /*4800*/  MUFU.TANH R205, R22 ;  /* 0x0000001600cd7308 */ /* 0x000fe20000002400 */
[----:B------:R-:W-:Y:S01]  /*4810*/  FMNMX3.FTZ R11, R3, R177, R195, !PT ;  /* 0x000000b1030b7276 */ /* 0x000fe200078100c3 */
[----:B------:R-:W-:Y:S01]  /*4820*/  FMUL.FTZ R28, R28, UR5 ;  /* 0x000000051c1c7c20 */ /* 0x000fe20008410000 */
[----:B------:R-:W-:Y:S01]  /*4830*/  FMUL.FTZ R29, R29, UR5 ;  /* 0x000000051d1d7c20 */ /* 0x000fe20008410000 */
[----:B------:R-:W-:Y:S01]  /*4840*/  FMUL.FTZ R30, R30, UR5 ;  /* 0x000000051e1e7c20 */ /* 0x000fe20008410000 */
[----:B------:R-:W-:Y:S01]  /*4850*/  FMUL.FTZ R31, R31, UR5 ;  /* 0x000000051f1f7c20 */ /* 0x000fe20008410000 */
[-C--:B-1----:R-:W-:Y:S04]  /*4860*/  HMMA.16816.F32.BF16 R52, R196, R4.reuse, R52 ;  /* 0x00000004c434723c */ /* 0x082fe80000041834 */
[----:B------:R-:W1:Y:S01]  /*4870*/  MUFU.TANH R207, R23 ;  /* 0x0000001700cf7308 */ /* 0x000e620000002400 */
[----:B------:R-:W-:Y:S01]  /*4880*/  FMUL.FTZ R40, R40, UR5 ;  /* 0x0000000528287c20 */ /* 0x000fe20008410000 */
[----:B------:R-:W-:Y:S01]  /*4890*/  FMUL.FTZ R41, R41, UR5 ;  /* 0x0000000529297c20 */ /* 0x000fe20008410000 */
[----:B------:R-:W-:Y:S01]  /*48a0*/  FMUL.FTZ R42, R42, UR5 ;  /* 0x000000052a2a7c20 */ /* 0x000fe20008410000 */
[----:B------:R-:W-:Y:S01]  /*48b0*/  FMUL.FTZ R43, R43, UR5 ;  /* 0x000000052b2b7c20 */ /* 0x000fe20008410000 */
[----:B------:R-:W-:Y:S01]  /*48c0*/  FMUL.FTZ R44, R44, UR5 ;  /* 0x000000052c2c7c20 */ /* 0x000fe20008410000 */
[C---:B------:R-:W-:Y:S04]  /*48d0*/  HMMA.16816.F32.BF16 R56, R168.reuse, R4, R56 ;  /* 0x00000004a838723c */ /* 0x040fe80000041838 */
[----:B------:R-:W-:Y:S01]  /*48e0*/  MUFU.TANH R209, R32 ;  /* 0x0000002000d17308 */ /* 0x000fe20000002400 */
[----:B------:R-:W-:Y:S01]  /*48f0*/  FMUL.FTZ R48, R48, UR5 ;  /* 0x0000000530307c20 */ /* 0x000fe20008410000 */
[----:B------:R-:W-:Y:S01]  /*4900*/  FMUL.FTZ R49, R49, UR5 ;  /* 0x0000000531317c20 */ /* 0x000fe20008410000 */
[----:B------:R-:W-:Y:S01]  /*4910*/  FMUL.FTZ R50, R50, UR5 ;  /* 0x0000000532327c20 */ /* 0x000fe20008410000 */
[----:B------:R-:W-:Y:S01]  /*4920*/  FMUL.FTZ R51, R51, UR5 ;  /* 0x0000000533337c20 */ /* 0x000fe20008410000 */
[-C--:B------:R-:W-:Y:S05]  /*4930*/  HMMA.16816.F32.BF16 R60, R168, R6.reuse, R60 ;  /* 0x00000006a83c723c */ /* 0x080fea000004183c */
[----:B------:R-:W5:Y:S01]  /*4940*/  MUFU.TANH R210, R33 ;  /* 0x0000002100d27308 */ /* 0x000f620000002400 */
[----:B------:R-:W-:Y:S01]  /*4950*/  FMUL.FTZ R52, R52, UR5 ;  /* 0x0000000534347c20 */ /* 0x000fe20008410000 */
[----:B------:R-:W-:Y:S01]  /*4960*/  FMUL.FTZ R53, R53, UR5 ;  /* 0x0000000535357c20 */ /* 0x000fe20008410000 */
[----:B------:R-:W-:Y:S01]  /*4970*/  FMUL.FTZ R45, R45, UR5 ;  /* 0x000000052d2d7c20 */ /* 0x000fe20008410000 */
[----:B------:R-:W-:Y:S01]  /*4980*/  FMUL.FTZ R46, R46, UR5 ;  /* 0x000000052e2e7c20 */ /* 0x000fe20008410000 */
[----:B------:R-:W-:Y:S01]  /*4990*/  FMUL.FTZ R47, R47, UR5 ;  /* 0x000000052f2f7c20 */ /* 0x000fe20008410000 */
[----:B------:R-:W-:Y:S04]  /*49a0*/  HMMA.16816.F32.BF16 R64, R196, R6, R64 ;  /* 0x00000006c440723c */ /* 0x000fe80000041840 */
[----:B------:R-:W-:Y:S01]  /*49b0*/  MUFU.TANH R211, R24 ;  /* 0x0000001800d37308 */ /* 0x000fe20000002400 */
[----:B------:R-:W-:Y:S01]  /*49c0*/  FMUL.FTZ R54, R54, UR5 ;  /* 0x0000000536367c20 */ /* 0x000fe20008410000 */
[----:B------:R-:W-:Y:S01]  /*49d0*/  FMUL.FTZ R55, R55, UR5 ;  /* 0x0000000537377c20 */ /* 0x000fe20008410000 */
[----:B------:R-:W-:Y:S01]  /*49e0*/  FMUL.FTZ R56, R56, UR5 ;  /* 0x0000000538387c20 */ /* 0x000fe20008410000 */
[----:B------:R-:W-:Y:S01]  /*49f0*/  FMUL.FTZ R57, R57, UR5 ;  /* 0x0000000539397c20 */ /* 0x000fe20008410000 */
[----:B------:R-:W-:Y:S05]  /*4a00*/  FMUL.FTZ R58, R58, UR5 ;  /* 0x000000053a3a7c20 */ /* 0x000fea0008410000 */
[----:B------:R-:W-:Y:S01]  /*4a10*/  MUFU.TANH R212, R34 ;  /* 0x0000002200d47308 */ /* 0x000fe20000002400 */
[----:B------:R-:W-:Y:S01]  /*4a20*/  FMUL.FTZ R59, R59, UR5 ;  /* 0x000000053b3b7c20 */ /* 0x000fe20008410000 */
[----:B------:R-:W-:Y:S01]  /*4a30*/  FMUL.FTZ R60, R60, UR5 ;  /* 0x000000053c3c7c20 */ /* 0x000fe20008410000 */
[----:B------:R-:W-:Y:S01]  /*4a40*/  FMUL.FTZ R61, R61, UR5 ;  /* 0x000000053d3d7c20 */ /* 0x000fe20008410000 */
[----:B------:R-:W-:Y:S01]  /*4a50*/  FMUL.FTZ R62, R62, UR5 ;  /* 0x000000053e3e7c20 */ /* 0x000fe20008410000 */
[----:B------:R-:W-:Y:S01]  /*4a60*/  FMUL.FTZ R63, R63, UR5 ;  /* 0x000000053f3f7c20 */ /* 0x000fe20008410000 */
[----:B------:R-:W-:Y:S04]  /*4a70*/  FMNMX3.FTZ R10, R164, R194, R179, !PT ;  /* 0x000000c2a40a7276 */ /* 0x000fe800078100b3 */
[----:B------:R-:W5:Y:S01]  /*4a80*/  MUFU.TANH R239, R35 ;  /* 0x0000002300ef7308 */ /* 0x000f620000002400 */
[----:B--2---:R-:W-:Y:S01]  /*4a90*/  FMNMX3.FTZ R11, R11, R201, R16, !PT ;  /* 0x000000c90b0b7276 */ /* 0x004fe20007810010 */
[----:B------:R-:W-:Y:S01]  /*4aa0*/  FMUL.FTZ R64, R64, UR5 ;  /* 0x0000000540407c20 */ /* 0x000fe20008410000 */
[----:B------:R-:W-:Y:S01]  /*4ab0*/  FMUL.FTZ R65, R65, UR5 ;  /* 0x0000000541417c20 */ /* 0x000fe20008410000 */
[----:B------:R-:W-:Y:S01]  /*4ac0*/  FMUL.FTZ R66, R66, UR5 ;  /* 0x0000000542427c20 */ /* 0x000fe20008410000 */
[----:B------:R-:W-:Y:S01]  /*4ad0*/  FMUL.FTZ R67, R67, UR5 ;  /* 0x0000000543437c20 */ /* 0x000fe20008410000 */
[----:B---3--:R-:W-:Y:S04]  /*4ae0*/  FMNMX3.FTZ R10, R10, R15, R14, !PT ;  /* 0x0000000f0a0a7276 */ /* 0x008fe8000781000e */
[----:B------:R-:W-:Y:S01]  /*4af0*/  MUFU.TANH R17, R36 ;  /* 0x0000002400117308 */ /* 0x000fe20000002400 */
[----:B----4-:R-:W-:Y:S02]  /*4b00*/  FMNMX3.FTZ R11, R11, R204, R206, !PT ;  /* 0x000000cc0b0b7276 */ /* 0x010fe400078100ce */
[----:B------:R-:W-:Y:S02]  /*4b10*/  FMNMX3.FTZ R5, R2, R191, R190, !PT ;  /* 0x000000bf02057276 */ /* 0x000fe400078100be */
[----:B-1----:R-:W-:Y:S02]  /*4b20*/  FMNMX3.FTZ R10, R10, R205, R207, !PT ;  /* 0x000000cd0a0a7276 */ /* 0x002fe400078100cf */
[----:B-----5:R-:W-:Y:S03]  /*4b30*/  FMNMX3.FTZ R11, R11, R209, R210, !PT ;  /* 0x000000d10b0b7276 */ /* 0x020fe600078100d2 */
[----:B------:R-:W1:Y:S01]  /*4b40*/  MUFU.TANH R24, R37 ;  /* 0x0000002500187308 */ /* 0x000e620000002400 */
[----:B------:R-:W-:Y:S02]  /*4b50*/  FMNMX3.FTZ R4, R0, R189, R188, !PT ;  /* 0x000000bd00047276 */ /* 0x000fe400078100bc */
[----:B------:R-:W-:Y:S02]  /*4b60*/  FMNMX3.FTZ R5, R5, R193, R192, !PT ;  /* 0x000000c105057276 */ /* 0x000fe400078100c0 */
[----:B------:R-:W-:Y:S05]  /*4b70*/  FMNMX3.FTZ R10, R10, R212, R239, !PT ;  /* 0x000000d40a0a7276 */ /* 0x000fea00078100ef */
[----:B------:R-:W2:Y:S10]  /*4b80*/  MUFU.TANH R242, R25 ;  /* 0x0000001900f27308 */ /* 0x000eb40000002400 */
[----:B------:R-:W-:Y:S01]  /*4b90*/  MUFU.TANH R245, R26 ;  /* 0x0000001a00f57308 */ /* 0x000fe20000002400 */
[----:B-1----:R-:W-:Y:S09]  /*4ba0*/  FMNMX3.FTZ R11, R11, R17, R24, !PT ;  /* 0x000000110b0b7276 */ /* 0x002ff20007810018 */
        /* <DEDUP_REMOVED lines=49> */
.L_x_577:
[----:B---34-:R-:W-:Y:S01]  /*4ec0*/  FMNMX3.FTZ R10, R10, R184, R182, !PT ;  /* 0x000000b80a0a7276 */ /* 0x018fe200078100b6 */
[----:B------:R-:W3:Y:S01]  /*4ed0*/  SHFL.BFLY PT, R8, R11, 0x2, 0x1f ;  /* 0x0c401f000b087f89 */ /* 0x000ee200000e0000 */
[----:B------:R-:W-:Y:S02]  /*4ee0*/  FMNMX3.FTZ R5, R5, R215, R237, !PT ;  /* 0x000000d705057276 */ /* 0x000fe400078100ed */
[----:B------:R-:W-:Y:S05]  /*4ef0*/  FMNMX3.FTZ R4, R4, R240, R238, !PT ;  /* 0x000000f004047276 */ /* 0x000fea00078100ee */
[----:B------:R-:W4:Y:S01]  /*4f00*/  SHFL.BFLY PT, R7, R10, 0x2, 0x1f ;  /* 0x0c401f000a077f89 */ /* 0x000f2200000e0000 */
[----:B------:R-:W-:Y:S02]  /*4f10*/  FMNMX3.FTZ R6, R5, R176, R175, !PT ;  /* 0x000000b005067276 */ /* 0x000fe400078100af */
[----:B------:R-:W-:Y:S05]  /*4f20*/  FMNMX3.FTZ R5, R4, R214, R213, !PT ;  /* 0x000000d604057276 */ /* 0x000fea00078100d5 */
[----:B-1----:R-:W-:Y:S01]  /*4f30*/  LDSM.16.MT88.4 R20, [R218+0x9000] ;  /* 0x00900000da14783b */ /* 0x002fe20000004200 */
[----:B------:R-:W-:Y:S02]  /*4f40*/  FMNMX3.FTZ R6, R6, R173, R174, !PT ;  /* 0x000000ad06067276 */ /* 0x000fe400078100ae */
[----:B------:R-:W-:Y:S04]  /*4f50*/  FMNMX3.FTZ R5, R5, R172, R171, !PT ;  /* 0x000000ac05057276 */ /* 0x000fe800078100ab */
[----:B------:R-:W-:Y:S01]  /*4f60*/  FMNMX3.FTZ R5, R5, R170, R169, !PT ;  /* 0x000000aa05057276 */ /* 0x000fe200078100a9 */
[----:B------:R-:W1:Y:S08]  /*4f70*/  SHFL.BFLY PT, R9, R6, 0x2, 0x1f ;  /* 0x0c401f0006097f89 */ /* 0x000e7000000e0000 */
[----:B------:R-:W5:Y:S08]  /*4f80*/  SHFL.BFLY PT, R4, R5, 0x2, 0x1f ;  /* 0x0c401f0005047f89 */ /* 0x000f7000000e0000 */
[----:B------:R-:W-:Y:S08]  /*4f90*/  LDSM.16.MT88.4 R36, [R216+0x9000] ;  /* 0x00900000d824783b */ /* 0x000ff00000004200 */
[----:B------:R-:W-:Y:S01]  /*4fa0*/  LDSM.16.MT88.4 R52, [R218+0xa000] ;  /* 0x00a00000da34783b */ /* 0x000fe20000004200 */
[----:B---3--:R-:W-:Y:S02]  /*4fb0*/  FMNMX.FTZ R8, R11, R8, !PT ;  /* 0x000000080b087209 */ /* 0x008fe40007810000 */
[----:B----4-:R-:W-:Y:S05]  /*4fc0*/  FMNMX.FTZ R7, R10, R7, !PT ;  /* 0x000000070a077209 */ /* 0x010fea0007810000 */
[----:B------:R-:W3:Y:S01]  /*4fd0*/  SHFL.BFLY PT, R168, R8, 0x1, 0x1f ;  /* 0x0c201f0008a87f89 */ /* 0x000ee200000e0000 */
[----:B-1----:R-:W-:Y:S07]  /*4fe0*/  FMNMX.FTZ R6, R6, R9, !PT ;  /* 0x0000000906067209 */ /* 0x002fee0007810000 */
[----:B------:R-:W1:Y:S01]  /*4ff0*/  SHFL.BFLY PT, R167, R7, 0x1, 0x1f ;  /* 0x0c201f0007a77f89 */ /* 0x000e6200000e0000 */
[----:B-----5:R-:W-:Y:S07]  /*5000*/  FMNMX.FTZ R4, R5, R4, !PT ;  /* 0x0000000405047209 */ /* 0x020fee0007810000 */
[----:B------:R-:W4:Y:S08]  /*5010*/  SHFL.BFLY PT, R166, R6, 0x1, 0x1f ;  /* 0x0c201f0006a67f89 */ /* 0x000f3000000e0000 */
[----:B------:R-:W5:Y:S01]  /*5020*/  SHFL.BFLY PT, R165, R4, 0x1, 0x1f ;  /* 0x0c201f0004a57f89 */ /* 0x000f6200000e0000 */
[----:B---3--:R-:W-:Y:S02]  /*5030*/  FMNMX.FTZ R168, R8, R168, !PT ;  /* 0x000000a808a87209 */ /* 0x008fe40007810000 */
[----:B-1----:R-:W-:Y:S03]  /*5040*/  FMNMX.FTZ R167, R7, R167, !PT ;  /* 0x000000a707a77209 */ /* 0x002fe60007810000 */
[C---:B------:R-:W-:Y:S01]  /*5050*/  FMUL.FTZ R208, R168.reuse, UR4 ;  /* 0x00000004a8d07c20 */ /* 0x040fe20008410000 */
[C---:B------:R-:W-:Y:S01]  /*5060*/  FSETP.NEU.FTZ.AND P0, PT, R168.reuse, -INF , PT ;  /* 0xff800000a800780b */ /* 0x040fe20003f1d000 */
[----:B------:R-:W-:Y:S01]  /*5070*/  FADD.FTZ R5, -R168, R3 ;  /* 0x00000003a8057221 */ /* 0x000fe20000010100 */
[----:B----4-:R-:W-:Y:S01]  /*5080*/  FMNMX.FTZ R166, R6, R166, !PT ;  /* 0x000000a606a67209 */ /* 0x010fe20007810000 */
[C---:B------:R-:W-:Y:S01]  /*5090*/  FMUL.FTZ R187, R167.reuse, UR4 ;  /* 0x00000004a7bb7c20 */ /* 0x040fe20008410000 */
[----:B------:R-:W-:Y:S01]  /*50a0*/  FSEL R208, R208, RZ, P0 ;  /* 0x000000ffd0d07208 */ /* 0x000fe20000000000 */
[C---:B------:R-:W-:Y:S01]  /*50b0*/  FADD.FTZ R3, -R167.reuse, R164 ;  /* 0x000000a4a7037221 */ /* 0x040fe20000010100 */
[----:B------:R-:W-:Y:S01]  /*50c0*/  FSETP.NEU.FTZ.AND P0, PT, R167, -INF , PT ;  /* 0xff800000a700780b */ /* 0x000fe20003f1d000 */
[----:B------:R-:W-:Y:S01]  /*50d0*/  FMUL.FTZ R5, R5, UR4 ;  /* 0x0000000405057c20 */ /* 0x000fe20008410000 */
[----:B-----5:R-:W-:Y:S01]  /*50e0*/  FMNMX.FTZ R165, R4, R165, !PT ;  /* 0x000000a504a57209 */ /* 0x020fe20007810000 */
[--C-:B------:R-:W-:Y:S01]  /*50f0*/  FFMA.FTZ R203, R177, UR4, -R208.reuse ;  /* 0x00000004b1cb7c23 */ /* 0x100fe200080108d0 */
[----:B------:R-:W-:Y:S01]  /*5100*/  FSEL R187, R187, RZ, P0 ;  /* 0x000000ffbbbb7208 */ /* 0x000fe20000000000 */
[--C-:B------:R-:W-:Y:S01]  /*5110*/  FFMA.FTZ R200, R195, UR4, -R208.reuse ;  /* 0x00000004c3c87c23 */ /* 0x100fe200080108d0 */
[C---:B------:R-:W-:Y:S01]  /*5120*/  FSETP.NEU.FTZ.AND P0, PT, R166.reuse, -INF , PT ;  /* 0xff800000a600780b */ /* 0x040fe20003f1d000 */
[----:B------:R-:W-:Y:S01]  /*5130*/  FMUL.FTZ R177, R165, UR4 ;  /* 0x00000004a5b17c20 */ /* 0x000fe20008410000 */
[----:B------:R-:W-:Y:S01]  /*5140*/  FMUL.FTZ R3, R3, UR4 ;  /* 0x0000000403037c20 */ /* 0x000fe20008410000 */
[--C-:B------:R-:W-:Y:S01]  /*5150*/  FFMA.FTZ R197, R179, UR4, -R187.reuse ;  /* 0x00000004b3c57c23 */ /* 0x100fe200080108bb */
[----:B------:R-:W-:Y:S01]  /*5160*/  FMUL.FTZ R179, R166, UR4 ;  /* 0x00000004a6b37c20 */ /* 0x000fe20008410000 */
[--C-:B------:R-:W-:Y:S01]  /*5170*/  FFMA.FTZ R202, R194, UR4, -R187.reuse ;  /* 0x00000004c2ca7c23 */ /* 0x100fe200080108bb */
[--C-:B------:R-:W-:Y:S01]  /*5180*/  FFMA.FTZ R199, R201, UR4, -R208.reuse ;  /* 0x00000004c9c77c23 */ /* 0x100fe200080108d0 */
[----:B------:R-:W-:Y:S01]  /*5190*/  FFMA.FTZ R198, R16, UR4, -R208 ;  /* 0x0000000410c67c23 */ /* 0x000fe200080108d0 */
[--C-:B------:R-:W-:Y:S01]  /*51a0*/  FFMA.FTZ R196, R15, UR4, -R187.reuse ;  /* 0x000000040fc47c23 */ /* 0x100fe200080108bb */
[----:B------:R-:W-:Y:S01]  /*51b0*/  FSEL R179, R179, RZ, P0 ;  /* 0x000000ffb3b37208 */ /* 0x000fe20000000000 */
[----:B------:R-:W-:Y:S01]  /*51c0*/  FFMA.FTZ R195, R14, UR4, -R187 ;  /* 0x000000040ec37c23 */ /* 0x000fe200080108bb */
[C---:B------:R-:W-:Y:S01]  /*51d0*/  FSETP.NEU.FTZ.AND P0, PT, R165.reuse, -INF , PT ;  /* 0xff800000a500780b */ /* 0x040fe20003f1d000 */
[----:B------:R-:W-:Y:S01]  /*51e0*/  FADD.FTZ R2, -R166, R2 ;  /* 0x00000002a6027221 */ /* 0x000fe20000010100 */
[----:B------:R-:W-:Y:S01]  /*51f0*/  FADD.FTZ R0, -R165, R0 ;  /* 0x00000000a5007221 */ /* 0x000fe20000010100 */
[----:B------:R-:W1:Y:S01]  /*5200*/  MUFU.EX2 R164, R5 ;  /* 0x0000000500a47308 */ /* 0x000e620000000800 */
[----:B------:R-:W-:Y:S01]  /*5210*/  FSEL R177, R177, RZ, P0 ;  /* 0x000000ffb1b17208 */ /* 0x000fe20000000000 */
[--C-:B------:R-:W-:Y:S01]  /*5220*/  FFMA.FTZ R201, R191, UR4, -R179.reuse ;  /* 0x00000004bfc97c23 */ /* 0x100fe200080108b3 */
[----:B------:R-:W-:Y:S01]  /*5230*/  FFMA.FTZ R194, R190, UR4, -R179 ;  /* 0x00000004bec27c23 */ /* 0x000fe200080108b3 */
[----:B------:R-:W-:Y:S01]  /*5240*/  FMUL.FTZ R2, R2, UR4 ;  /* 0x0000000402027c20 */ /* 0x000fe20008410000 */
[----:B------:R-:W-:Y:S01]  /*5250*/  FMUL.FTZ R0, R0, UR4 ;  /* 0x0000000400007c20 */ /* 0x000fe20008410000 */
[--C-:B------:R-:W-:Y:S01]  /*5260*/  FFMA.FTZ R191, R189, UR4, -R177.reuse ;  /* 0x00000004bdbf7c23 */ /* 0x100fe200080108b1 */
[----:B------:R-:W-:Y:S03]  /*5270*/  FFMA.FTZ R190, R188, UR4, -R177 ;  /* 0x00000004bcbe7c23 */ /* 0x000fe600080108b1 */
[----:B------:R-:W3:Y:S01]  /*5280*/  MUFU.EX2 R3, R3 ;  /* 0x0000000300037308 */ /* 0x000ee20000000800 */
[--C-:B------:R-:W-:Y:S01]  /*5290*/  FFMA.FTZ R193, R193, UR4, -R179.reuse ;  /* 0x00000004c1c17c23 */ /* 0x100fe200080108b3 */
[----:B------:R-:W-:Y:S01]  /*52a0*/  FFMA.FTZ R192, R192, UR4, -R179 ;  /* 0x00000004c0c07c23 */ /* 0x000fe200080108b3 */
[--C-:B------:R-:W-:Y:S01]  /*52b0*/  FFMA.FTZ R189, R13, UR4, -R177.reuse ;  /* 0x000000040dbd7c23 */ /* 0x100fe200080108b1 */
[----:B------:R-:W-:Y:S01]  /*52c0*/  FFMA.FTZ R188, R12, UR4, -R177 ;  /* 0x000000040cbc7c23 */ /* 0x000fe200080108b1 */
[--C-:B------:R-:W-:Y:S01]  /*52d0*/  FFMA.FTZ R183, R183, UR4, -R208.reuse ;  /* 0x00000004b7b77c23 */ /* 0x100fe200080108d0 */
[--C-:B------:R-:W-:Y:S01]  /*52e0*/  FFMA.FTZ R181, R181, UR4, -R208.reuse ;  /* 0x00000004b5b57c23 */ /* 0x100fe200080108d0 */
[--C-:B------:R-:W-:Y:S03]  /*52f0*/  FFMA.FTZ R186, R186, UR4, -R208.reuse ;  /* 0x00000004baba7c23 */ /* 0x100fe600080108d0 */
[----:B------:R-:W-:Y:S01]  /*5300*/  MUFU.EX2 R203, R203 ;  /* 0x000000cb00cb7308 */ /* 0x000fe20000000800 */
[C---:B-1----:R-:W-:Y:S01]  /*5310*/  FMUL.FTZ R4, R164.reuse, R160 ;  /* 0x000000a0a4047220 */ /* 0x042fe20000410000 */
[C---:B------:R-:W-:Y:S01]  /*5320*/  FMUL.FTZ R5, R164.reuse, R161 ;  /* 0x000000a1a4057220 */ /* 0x040fe20000410000 */
[C---:B------:R-:W-:Y:S01]  /*5330*/  FMUL.FTZ R16, R164.reuse, R148 ;  /* 0x00000094a4107220 */ /* 0x040fe20000410000 */
[----:B------:R-:W-:Y:S01]  /*5340*/  MOV R148, R17 ;  /* 0x0000001100947202 */ /* 0x000fe20000000f00 */
[C---:B------:R-:W-:Y:S01]  /*5350*/  FMUL.FTZ R17, R164.reuse, R149 ;  /* 0x00000095a4117220 */ /* 0x040fe20000410000 */
[C---:B------:R-:W-:Y:S01]  /*5360*/  FMUL.FTZ R32, R164.reuse, R132 ;  /* 0x00000084a4207220 */ /* 0x040fe20000410000 */
[C---:B------:R-:W-:Y:S03]  /*5370*/  FMUL.FTZ R33, R164.reuse, R133 ;  /* 0x00000085a4217220 */ /* 0x040fe60000410000 */
[----:B------:R-:W1:Y:S01]  /*5380*/  MUFU.EX2 R200, R200 ;  /* 0x000000c800c87308 */ /* 0x000e620000000800 */
[C---:B---3--:R-:W-:Y:S01]  /*5390*/  FMUL.FTZ R6, R3.reuse, R162 ;  /* 0x000000a203067220 */ /* 0x048fe20000410000 */
[C---:B------:R-:W-:Y:S01]  /*53a0*/  FMUL.FTZ R7, R3.reuse, R163 ;  /* 0x000000a303077220 */ /* 0x040fe20000410000 */
[C---:B------:R-:W-:Y:S01]  /*53b0*/  FMUL.FTZ R18, R3.reuse, R150 ;  /* 0x0000009603127220 */ /* 0x040fe20000410000 */
[C---:B------:R-:W-:Y:S01]  /*53c0*/  FMUL.FTZ R19, R3.reuse, R151 ;  /* 0x0000009703137220 */ /* 0x040fe20000410000 */
[C---:B------:R-:W-:Y:S01]  /*53d0*/  FMUL.FTZ R34, R3.reuse, R134 ;  /* 0x0000008603227220 */ /* 0x040fe20000410000 */
[C---:B------:R-:W-:Y:S01]  /*53e0*/  FMUL.FTZ R35, R3.reuse, R135 ;  /* 0x0000008703237220 */ /* 0x040fe20000410000 */
[C---:B------:R-:W-:Y:S03]  /*53f0*/  FMUL.FTZ R48, R164.reuse, R116 ;  /* 0x00000074a4307220 */ /* 0x040fe60000410000 */
[----:B------:R-:W-:Y:S01]  /*5400*/  MUFU.EX2 R202, R202 ;  /* 0x000000ca00ca7308 */ /* 0x000fe20000000800 */
[----:B------:R-:W-:Y:S01]  /*5410*/  LDSM.16.MT88.4 R132, [R216+0x9c00] ;  /* 0x009c0000d884783b */ /* 0x000fe20000004200 */
[C---:B------:R-:W-:Y:S01]  /*5420*/  FMUL.FTZ R49, R164.reuse, R117 ;  /* 0x00000075a4317220 */ /* 0x040fe20000410000 */
[C---:B------:R-:W-:Y:S01]  /*5430*/  FMUL.FTZ R50, R3.reuse, R118 ;  /* 0x0000007603327220 */ /* 0x040fe20000410000 */
[C---:B------:R-:W-:Y:S01]  /*5440*/  FMUL.FTZ R51, R3.reuse, R119 ;  /* 0x0000007703337220 */ /* 0x040fe20000410000 */
[C---:B------:R-:W-:Y:S01]  /*5450*/  FMUL.FTZ R64, R164.reuse, R100 ;  /* 0x00000064a4407220 */ /* 0x040fe20000410000 */
[----:B------:R-:W-:Y:S01]  /*5460*/  FMUL.FTZ R65, R164, R101 ;  /* 0x00000065a4417220 */ /* 0x000fe20000410000 */
[C---:B--2---:R-:W-:Y:S03]  /*5470*/  FMUL.FTZ R66, R3.reuse, R102 ;  /* 0x0000006603427220 */ /* 0x044fe60000410000 */
[----:B------:R-:W2:Y:S01]  /*5480*/  MUFU.EX2 R197, R197 ;  /* 0x000000c500c57308 */ /* 0x000ea20000000800 */
[----:B-1----:R-:W-:Y:S01]  /*5490*/  F2FP.BF16.F32.PACK_AB R160, R200, R203 ;  /* 0x000000cbc8a0723e */ /* 0x002fe200000010ff */
[----:B------:R-:W-:Y:S01]  /*54a0*/  LDSM.16.MT88.4 R116, [R218+0xa400] ;  /* 0x00a40000da74783b */ /* 0x000fe20000004200 */
[C---:B------:R-:W-:Y:S01]  /*54b0*/  FMUL.FTZ R67, R3.reuse, R103 ;  /* 0x0000006703437220 */ /* 0x040fe20000410000 */
[--C-:B------:R-:W-:Y:S01]  /*54c0*/  FFMA.FTZ R180, R180, UR4, -R187.reuse ;  /* 0x00000004b4b47c23 */ /* 0x100fe200080108bb */
[--C-:B------:R-:W-:Y:S01]  /*54d0*/  FFMA.FTZ R184, R184, UR4, -R187.reuse ;  /* 0x00000004b8b87c23 */ /* 0x100fe200080108bb */
[C---:B------:R-:W-:Y:S01]  /*54e0*/  FMUL.FTZ R68, R164.reuse, R68 ;  /* 0x00000044a4447220 */ /* 0x040fe20000410000 */
[C---:B------:R-:W-:Y:S03]  /*54f0*/  FMUL.FTZ R69, R164.reuse, R69 ;  /* 0x00000045a4457220 */ /* 0x040fe60000410000 */
[----:B------:R-:W-:Y:S01]  /*5500*/  MUFU.EX2 R199, R199 ;  /* 0x000000c700c77308 */ /* 0x000fe20000000800 */
[C---:B------:R-:W-:Y:S01]  /*5510*/  FMUL.FTZ R70, R3.reuse, R70 ;  /* 0x0000004603467220 */ /* 0x040fe20000410000 */
[----:B------:R-:W-:Y:S01]  /*5520*/  LDSM.16.MT88.4 R100, [R216+0xb000] ;  /* 0x00b00000d864783b */ /* 0x000fe20000004200 */
[C---:B------:R-:W-:Y:S01]  /*5530*/  FMUL.FTZ R71, R3.reuse, R71 ;  /* 0x0000004703477220 */ /* 0x040fe20000410000 */
[C---:B------:R-:W-:Y:S01]  /*5540*/  FMUL.FTZ R80, R164.reuse, R80 ;  /* 0x00000050a4507220 */ /* 0x040fe20000410000 */
[----:B------:R-:W-:Y:S01]  /*5550*/  FMUL.FTZ R81, R164, R81 ;  /* 0x00000051a4517220 */ /* 0x000fe20000410000 */
[C---:B------:R-:W-:Y:S01]  /*5560*/  FMUL.FTZ R82, R3.reuse, R82 ;  /* 0x0000005203527220 */ /* 0x040fe20000410000 */
[----:B------:R-:W-:Y:S03]  /*5570*/  FMUL.FTZ R83, R3, R83 ;  /* 0x0000005303537220 */ /* 0x000fe60000410000 */
[----:B------:R-:W1:Y:S01]  /*5580*/  MUFU.EX2 R198, R198 ;  /* 0x000000c600c67308 */ /* 0x000e620000000800 */
[----:B--2---:R-:W-:Y:S01]  /*5590*/  F2FP.BF16.F32.PACK_AB R161, R197, R202 ;  /* 0x000000cac5a1723e */ /* 0x004fe200000010ff */
[--C-:B------:R-:W-:Y:S01]  /*55a0*/  FFMA.FTZ R204, R204, UR4, -R208.reuse ;  /* 0x00000004cccc7c23 */ /* 0x100fe200080108d0 */
[--C-:B------:R-:W-:Y:S01]  /*55b0*/  FFMA.FTZ R206, R206, UR4, -R208.reuse ;  /* 0x00000004cece7c23 */ /* 0x100fe200080108d0 */
[--C-:B------:R-:W-:Y:S01]  /*55c0*/  FFMA.FTZ R205, R205, UR4, -R187.reuse ;  /* 0x00000004cdcd7c23 */ /* 0x100fe200080108bb */
[--C-:B------:R-:W-:Y:S01]  /*55d0*/  FFMA.FTZ R207, R207, UR4, -R187.reuse ;  /* 0x00000004cfcf7c23 */ /* 0x100fe200080108bb */
[--C-:B------:R-:W-:Y:S01]  /*55e0*/  FFMA.FTZ R209, R209, UR4, -R208.reuse ;  /* 0x00000004d1d17c23 */ /* 0x100fe200080108d0 */
[----:B------:R-:W-:Y:S03]  /*55f0*/  FFMA.FTZ R210, R210, UR4, -R208 ;  /* 0x00000004d2d27c23 */ /* 0x000fe600080108d0 */
[----:B------:R-:W-:Y:S01]  /*5600*/  MUFU.EX2 R196, R196 ;  /* 0x000000c400c47308 */ /* 0x000fe20000000800 */
[--C-:B------:R-:W-:Y:S01]  /*5610*/  FFMA.FTZ R212, R212, UR4, -R187.reuse ;  /* 0x00000004d4d47c23 */ /* 0x100fe200080108bb */
[--C-:B------:R-:W-:Y:S01]  /*5620*/  FFMA.FTZ R252, R252, UR4, -R187.reuse ;  /* 0x00000004fcfc7c23 */ /* 0x100fe200080108bb */
[--C-:B------:R-:W-:Y:S01]  /*5630*/  FFMA.FTZ R248, R248, UR4, -R187.reuse ;  /* 0x00000004f8f87c23 */ /* 0x100fe200080108bb */
[--C-:B------:R-:W-:Y:S01]  /*5640*/  FFMA.FTZ R251, R251, UR4, -R187.reuse ;  /* 0x00000004fbfb7c23 */ /* 0x100fe200080108bb */
[----:B------:R-:W-:Y:S01]  /*5650*/  FFMA.FTZ R178, R178, UR4, -R187 ;  /* 0x00000004b2b27c23 */ /* 0x000fe200080108bb */
[C---:B------:R-:W-:Y:S01]  /*5660*/  FMUL.FTZ R84, R164.reuse, R84 ;  /* 0x00000054a4547220 */ /* 0x040fe20000410000 */
[----:B------:R-:W-:Y:S03]  /*5670*/  FMUL.FTZ R85, R164, R85 ;  /* 0x00000055a4557220 */ /* 0x000fe60000410000 */
[----:B------:R-:W2:Y:S01]  /*5680*/  MUFU.EX2 R195, R195 ;  /* 0x000000c300c37308 */ /* 0x000ea20000000800 */
[----:B-1----:R-:W-:Y:S01]  /*5690*/  F2FP.BF16.F32.PACK_AB R162, R198, R199 ;  /* 0x000000c7c6a2723e */ /* 0x002fe200000010ff */
[C---:B------:R-:W-:Y:S01]  /*56a0*/  FMUL.FTZ R86, R3.reuse, R86 ;  /* 0x0000005603567220 */ /* 0x040fe20000410000 */
[C---:B------:R-:W-:Y:S01]  /*56b0*/  FMUL.FTZ R87, R3.reuse, R87 ;  /* 0x0000005703577220 */ /* 0x040fe20000410000 */
[C---:B------:R-:W-:Y:S01]  /*56c0*/  FMUL.FTZ R96, R164.reuse, R96 ;  /* 0x00000060a4607220 */ /* 0x040fe20000410000 */
[----:B------:R-:W-:Y:S01]  /*56d0*/  FMUL.FTZ R97, R164, R97 ;  /* 0x00000061a4617220 */ /* 0x000fe20000410000 */
[C---:B------:R-:W-:Y:S01]  /*56e0*/  FMUL.FTZ R98, R3.reuse, R98 ;  /* 0x0000006203627220 */ /* 0x040fe20000410000 */
[----:B------:R-:W-:Y:S03]  /*56f0*/  FMUL.FTZ R99, R3, R99 ;  /* 0x0000006303637220 */ /* 0x000fe60000410000 */
[----:B------:R-:W1:Y:S01]  /*5700*/  MUFU.EX2 R2, R2 ;  /* 0x0000000200027308 */ /* 0x000e620000000800 */
[----:B------:R-:W-:Y:S01]  /*5710*/  FFMA.FTZ R175, R175, UR4, -R179 ;  /* 0x00000004afaf7c23 */ /* 0x000fe200080108b3 */
[----:B------:R-:W-:Y:S01]  /*5720*/  FFMA.FTZ R172, R172, UR4, -R177 ;  /* 0x00000004acac7c23 */ /* 0x000fe200080108b1 */
[--C-:B------:R-:W-:Y:S01]  /*5730*/  FFMA.FTZ R173, R173, UR4, -R179.reuse ;  /* 0x00000004adad7c23 */ /* 0x100fe200080108b3 */
[--C-:B------:R-:W-:Y:S01]  /*5740*/  FFMA.FTZ R242, R242, UR4, -R179.reuse ;  /* 0x00000004f2f27c23 */ /* 0x100fe200080108b3 */
[--C-:B------:R-:W-:Y:S01]  /*5750*/  FFMA.FTZ R246, R246, UR4, -R179.reuse ;  /* 0x00000004f6f67c23 */ /* 0x100fe200080108b3 */
[----:B------:R-:W-:Y:S01]  /*5760*/  FFMA.FTZ R247, R247, UR4, -R179 ;  /* 0x00000004f7f77c23 */ /* 0x000fe200080108b3 */
[--C-:B------:R-:W-:Y:S03]  /*5770*/  FFMA.FTZ R250, R250, UR4, -R177.reuse ;  /* 0x00000004fafa7c23 */ /* 0x100fe600080108b1 */
[----:B------:R-:W3:Y:S01]  /*5780*/  MUFU.EX2 R0, R0 ;  /* 0x0000000000007308 */ /* 0x000ee20000000800 */
[----:B--2---:R-:W-:Y:S01]  /*5790*/  F2FP.BF16.F32.PACK_AB R163, R195, R196 ;  /* 0x000000c4c3a3723e */ /* 0x004fe200000010ff */
[----:B------:R-:W-:Y:S01]  /*57a0*/  FFMA.FTZ R249, R249, UR4, -R177 ;  /* 0x00000004f9f97c23 */ /* 0x000fe200080108b1 */
[--C-:B------:R-:W-:Y:S01]  /*57b0*/  FFMA.FTZ R243, R243, UR4, -R179.reuse ;  /* 0x00000004f3f37c23 */ /* 0x100fe200080108b3 */
[----:B------:R-:W-:Y:S01]  /*57c0*/  FFMA.FTZ R241, R241, UR4, -R179 ;  /* 0x00000004f1f17c23 */ /* 0x000fe200080108b3 */
[--C-:B------:R-:W-:Y:S01]  /*57d0*/  FFMA.FTZ R240, R240, UR4, -R177.reuse ;  /* 0x00000004f0f07c23 */ /* 0x100fe200080108b1 */
[----:B------:R-:W-:Y:S01]  /*57e0*/  FFMA.FTZ R238, R238, UR4, -R177 ;  /* 0x00000004eeee7c23 */ /* 0x000fe200080108b1 */
[----:B------:R-:W-:Y:S01]  /*57f0*/  FFMA.FTZ R215, R215, UR4, -R179 ;  /* 0x00000004d7d77c23 */ /* 0x000fe200080108b3 */
[-C--:B------:R-:W-:Y:S02]  /*5800*/  HMMA.16816.F32.BF16 R4, R160, R20.reuse, R4 ;  /* 0x00000014a004723c */ /* 0x080fe40000041804 */
[----:B------:R-:W-:Y:S03]  /*5810*/  MUFU.EX2 R201, R201 ;  /* 0x000000c900c97308 */ /* 0x000fe60000000800 */
[C---:B-1----:R-:W-:Y:S01]  /*5820*/  FMUL.FTZ R8, R2.reuse, R156 ;  /* 0x0000009c02087220 */ /* 0x042fe20000410000 */
[C---:B------:R-:W-:Y:S01]  /*5830*/  FMUL.FTZ R9, R2.reuse, R157 ;  /* 0x0000009d02097220 */ /* 0x040fe20000410000 */
[C---:B------:R-:W-:Y:S01]  /*5840*/  FMUL.FTZ R12, R2.reuse, R152 ;  /* 0x00000098020c7220 */ /* 0x040fe20000410000 */
[----:B------:R-:W-:Y:S04]  /*5850*/  FMUL.FTZ R13, R2, R153 ;  /* 0x00000099020d7220 */ /* 0x000fe80000410000 */
[----:B------:R-:W1:Y:S01]  /*5860*/  MUFU.EX2 R194, R194 ;  /* 0x000000c200c27308 */ /* 0x000e620000000800 */
[C---:B---3--:R-:W-:Y:S01]  /*5870*/  FMUL.FTZ R10, R0.reuse, R158 ;  /* 0x0000009e000a7220 */ /* 0x048fe20000410000 */
[C---:B------:R-:W-:Y:S01]  /*5880*/  FMUL.FTZ R11, R0.reuse, R159 ;  /* 0x0000009f000b7220 */ /* 0x040fe20000410000 */
[C---:B------:R-:W-:Y:S01]  /*5890*/  FMUL.FTZ R14, R0.reuse, R154 ;  /* 0x0000009a000e7220 */ /* 0x040fe20000410000 */
[----:B------:R-:W-:Y:S01]  /*58a0*/  FMUL.FTZ R15, R0, R155 ;  /* 0x0000009b000f7220 */ /* 0x000fe20000410000 */
[C---:B------:R-:W-:Y:S01]  /*58b0*/  FMUL.FTZ R44, R2.reuse, R120 ;  /* 0x00000078022c7220 */ /* 0x040fe20000410000 */
[----:B------:R-:W-:Y:S01]  /*58c0*/  FMUL.FTZ R45, R2, R121 ;  /* 0x00000079022d7220 */ /* 0x000fe20000410000 */
[C---:B------:R-:W-:Y:S03]  /*58d0*/  FMUL.FTZ R46, R0.reuse, R122 ;  /* 0x0000007a002e7220 */ /* 0x040fe60000410000 */
[----:B------:R-:W-:Y:S01]  /*58e0*/  MUFU.EX2 R191, R191 ;  /* 0x000000bf00bf7308 */ /* 0x000fe20000000800 */
[----:B------:R-:W-:Y:S01]  /*58f0*/  FMUL.FTZ R47, R0, R123 ;  /* 0x0000007b002f7220 */ /* 0x000fe20000410000 */
[----:B------:R-:W-:Y:S01]  /*5900*/  FMUL.FTZ R61, R2, R105 ;  /* 0x00000069023d7220 */ /* 0x000fe20000410000 */
[----:B------:R-:W-:Y:S01]  /*5910*/  LDSM.16.MT88.4 R120, [R218+0xa800] ;  /* 0x00a80000da78783b */ /* 0x000fe20000004200 */
[C---:B------:R-:W-:Y:S01]  /*5920*/  FMUL.FTZ R62, R0.reuse, R106 ;  /* 0x0000006a003e7220 */ /* 0x040fe20000410000 */
[----:B------:R-:W-:Y:S01]  /*5930*/  FMUL.FTZ R63, R0, R107 ;  /* 0x0000006b003f7220 */ /* 0x000fe20000410000 */
[----:B------:R-:W-:Y:S01]  /*5940*/  MOV R152, R27 ;  /* 0x0000001b00987202 */ /* 0x000fe20000000f00 */
[----:B------:R-:W-:Y:S03]  /*5950*/  FMUL.FTZ R28, R2, R136 ;  /* 0x00000088021c7220 */ /* 0x000fe60000410000 */
[----:B------:R-:W2:Y:S01]  /*5960*/  MUFU.EX2 R190, R190 ;  /* 0x000000be00be7308 */ /* 0x000ea20000000800 */
[----:B-1----:R-:W-:Y:S01]  /*5970*/  F2FP.BF16.F32.PACK_AB R156, R194, R201 ;  /* 0x000000c9c29c723e */ /* 0x002fe200000010ff */
[----:B------:R-:W-:Y:S01]  /*5980*/  FMUL.FTZ R29, R2, R137 ;  /* 0x00000089021d7220 */ /* 0x000fe20000410000 */
[----:B------:R-:W-:Y:S01]  /*5990*/  MOV R153, R26 ;  /* 0x0000001a00997202 */ /* 0x000fe20000000f00 */
[C---:B------:R-:W-:Y:S01]  /*59a0*/  FMUL.FTZ R26, R0.reuse, R142 ;  /* 0x0000008e001a7220 */ /* 0x040fe20000410000 */
[----:B------:R-:W-:Y:S01]  /*59b0*/  MOV R155, R24 ;  /* 0x00000018009b7202 */ /* 0x000fe20000000f00 */
[C---:B------:R-:W-:Y:S01]  /*59c0*/  FMUL.FTZ R30, R0.reuse, R138 ;  /* 0x0000008a001e7220 */ /* 0x040fe20000410000 */
[----:B------:R-:W-:Y:S03]  /*59d0*/  FMUL.FTZ R31, R0, R139 ;  /* 0x0000008b001f7220 */ /* 0x000fe60000410000 */
[----:B------:R-:W-:Y:S01]  /*59e0*/  MUFU.EX2 R193, R193 ;  /* 0x000000c100c17308 */ /* 0x000fe20000000800 */
[----:B------:R-:W-:Y:S01]  /*59f0*/  FMUL.FTZ R41, R2, R125 ;  /* 0x0000007d02297220 */ /* 0x000fe20000410000 */
[----:B------:R-:W-:Y:S01]  /*5a00*/  FMUL.FTZ R42, R0, R126 ;  /* 0x0000007e002a7220 */ /* 0x000fe20000410000 */
[C---:B------:R-:W-:Y:S01]  /*5a10*/  FMUL.FTZ R72, R2.reuse, R72 ;  /* 0x0000004802487220 */ /* 0x040fe20000410000 */
[----:B------:R-:W-:Y:S01]  /*5a20*/  FMUL.FTZ R73, R2, R73 ;  /* 0x0000004902497220 */ /* 0x000fe20000410000 */
[C---:B------:R-:W-:Y:S01]  /*5a30*/  FMUL.FTZ R74, R0.reuse, R74 ;  /* 0x0000004a004a7220 */ /* 0x040fe20000410000 */
[----:B------:R-:W-:Y:S01]  /*5a40*/  FMUL.FTZ R75, R0, R75 ;  /* 0x0000004b004b7220 */ /* 0x000fe20000410000 */
[----:B------:R-:W-:Y:S03]  /*5a50*/  FMUL.FTZ R76, R2, R76 ;  /* 0x0000004c024c7220 */ /* 0x000fe60000410000 */
[----:B------:R-:W1:Y:S01]  /*5a60*/  MUFU.EX2 R192, R192 ;  /* 0x000000c000c07308 */ /* 0x000e620000000800 */
[----:B--2---:R-:W-:Y:S01]  /*5a70*/  F2FP.BF16.F32.PACK_AB R157, R190, R191 ;  /* 0x000000bfbe9d723e */ /* 0x004fe200000010ff */
[----:B------:R-:W-:Y:S01]  /*5a80*/  FMUL.FTZ R77, R2, R77 ;  /* 0x0000004d024d7220 */ /* 0x000fe20000410000 */
[C---:B------:R-:W-:Y:S01]  /*5a90*/  FMUL.FTZ R78, R0.reuse, R78 ;  /* 0x0000004e004e7220 */ /* 0x040fe20000410000 */
[----:B------:R-:W-:Y:S01]  /*5aa0*/  FMUL.FTZ R79, R0, R79 ;  /* 0x0000004f004f7220 */ /* 0x000fe20000410000 */
[----:B------:R-:W-:Y:S01]  /*5ab0*/  MOV R154, R25 ;  /* 0x00000019009a7202 */ /* 0x000fe20000000f00 */
[C---:B------:R-:W-:Y:S01]  /*5ac0*/  FMUL.FTZ R24, R2.reuse, R140 ;  /* 0x0000008c02187220 */ /* 0x040fe20000410000 */
[----:B------:R-:W-:Y:S03]  /*5ad0*/  FMUL.FTZ R25, R2, R141 ;  /* 0x0000008d02197220 */ /* 0x000fe60000410000 */
[----:B------:R-:W-:Y:S01]  /*5ae0*/  MUFU.EX2 R189, R189 ;  /* 0x000000bd00bd7308 */ /* 0x000fe20000000800 */
[----:B------:R-:W-:Y:S01]  /*5af0*/  FMUL.FTZ R27, R0, R143 ;  /* 0x0000008f001b7220 */ /* 0x000fe20000410000 */
[----:B------:R-:W-:Y:S01]  /*5b00*/  FMUL.FTZ R40, R2, R124 ;  /* 0x0000007c02287220 */ /* 0x000fe20000410000 */
[----:B------:R-:W-:Y:S01]  /*5b10*/  FMUL.FTZ R43, R0, R127 ;  /* 0x0000007f002b7220 */ /* 0x000fe20000410000 */
[C---:B------:R-:W-:Y:S01]  /*5b20*/  FMUL.FTZ R56, R2.reuse, R108 ;  /* 0x0000006c02387220 */ /* 0x040fe20000410000 */
[----:B------:R-:W-:Y:S01]  /*5b30*/  FMUL.FTZ R57, R2, R109 ;  /* 0x0000006d02397220 */ /* 0x000fe20000410000 */
[C---:B------:R-:W-:Y:S01]  /*5b40*/  FMUL.FTZ R58, R0.reuse, R110 ;  /* 0x0000006e003a7220 */ /* 0x040fe20000410000 */
[----:B------:R-:W-:Y:S03]  /*5b50*/  FMUL.FTZ R59, R0, R111 ;  /* 0x0000006f003b7220 */ /* 0x000fe60000410000 */
[----:B------:R-:W2:Y:S01]  /*5b60*/  MUFU.EX2 R188, R188 ;  /* 0x000000bc00bc7308 */ /* 0x000ea20000000800 */
[----:B-1----:R-:W-:Y:S01]  /*5b70*/  F2FP.BF16.F32.PACK_AB R158, R192, R193 ;  /* 0x000000c1c09e723e */ /* 0x002fe200000010ff */
[C---:B------:R-:W-:Y:S01]  /*5b80*/  FMUL.FTZ R60, R2.reuse, R104 ;  /* 0x00000068023c7220 */ /* 0x040fe20000410000 */
[----:B------:R-:W-:Y:S01]  /*5b90*/  FFMA.FTZ R104, R239, UR4, -R187 ;  /* 0x00000004ef687c23 */ /* 0x000fe200080108bb */
[--C-:B------:R-:W-:Y:S01]  /*5ba0*/  FFMA.FTZ R239, R211, UR4, -R179.reuse ;  /* 0x00000004d3ef7c23 */ /* 0x100fe200080108b3 */
        /* <DEDUP_REMOVED lines=9> */
[----:B------:R-:W-:Y:S01]  /*5c40*/  FFMA.FTZ R237, R237, UR4, -R179 ;  /* 0x00000004eded7c23 */ /* 0x000fe200080108b3 */
[--C-:B------:R-:W-:Y:S03]  /*5c50*/  FFMA.FTZ R214, R214, UR4, -R177.reuse ;  /* 0x00000004d6d67c23 */ /* 0x100fe600080108b1 */
[----:B------:R-:W-:Y:S01]  /*5c60*/  MUFU.EX2 R142, R181 ;  /* 0x000000b5008e7308 */ /* 0x000fe20000000800 */
[----:B--2---:R-:W-:Y:S01]  /*5c70*/  F2FP.BF16.F32.PACK_AB R159, R188, R189 ;  /* 0x000000bdbc9f723e */ /* 0x004fe200000010ff */
[----:B------:R-:W-:Y:S01]  /*5c80*/  FFMA.FTZ R213, R213, UR4, -R177 ;  /* 0x00000004d5d57c23 */ /* 0x000fe200080108b1 */
[--C-:B------:R-:W-:Y:S01]  /*5c90*/  FFMA.FTZ R176, R176, UR4, -R179.reuse ;  /* 0x00000004b0b07c23 */ /* 0x100fe200080108b3 */
[----:B------:R-:W-:Y:S01]  /*5ca0*/  FFMA.FTZ R179, R174, UR4, -R179 ;  /* 0x00000004aeb37c23 */ /* 0x000fe200080108b3 */
[--C-:B------:R-:W-:Y:S01]  /*5cb0*/  FFMA.FTZ R171, R171, UR4, -R177.reuse ;  /* 0x00000004abab7c23 */ /* 0x100fe200080108b1 */
[----:B------:R-:W-:Y:S01]  /*5cc0*/  ISETP.GT.AND P0, PT, R232, RZ, PT ;  /* 0x000000ffe800720c */ /* 0x000fe20003f04270 */
[----:B------:R-:W-:Y:S01]  /*5cd0*/  FFMA.FTZ R170, R170, UR4, -R177 ;  /* 0x00000004aaaa7c23 */ /* 0x000fe200080108b1 */
[C---:B------:R-:W-:Y:S02]  /*5ce0*/  HMMA.16816.F32.BF16 R8, R156.reuse, R20, R8 ;  /* 0x000000149c08723c */ /* 0x040fe40000041808 */
[----:B------:R-:W-:Y:S02]  /*5cf0*/  MUFU.EX2 R139, R180 ;  /* 0x000000b4008b7308 */ /* 0x000fe40000000800 */
[C---:B------:R-:W-:Y:S01]  /*5d00*/  FMUL.FTZ R20, R164.reuse, R144 ;  /* 0x00000090a4147220 */ /* 0x040fe20000410000 */
[C---:B------:R-:W-:Y:S01]  /*5d10*/  FMUL.FTZ R21, R164.reuse, R145 ;  /* 0x00000091a4157220 */ /* 0x040fe20000410000 */
[----:B------:R-:W-:Y:S01]  /*5d20*/  FFMA.FTZ R203, R164, R236, R203 ;  /* 0x000000eca4cb7223 */ /* 0x000fe200000100cb */
[----:B------:R-:W-:Y:S01]  /*5d30*/  FFMA.FTZ R202, R3, R235, R202 ;  /* 0x000000eb03ca7223 */ /* 0x000fe200000100ca */
[-C--:B------:R-:W-:Y:S04]  /*5d40*/  HMMA.16816.F32.BF16 R12, R156, R22.reuse, R12 ;  /* 0x000000169c0c723c */ /* 0x080fe8000004180c */
[----:B------:R-:W-:Y:S01]  /*5d50*/  MUFU.EX2 R125, R186 ;  /* 0x000000ba007d7308 */ /* 0x000fe20000000800 */
[----:B------:R-:W-:Y:S01]  /*5d60*/  FFMA.FTZ R201, R2, R234, R201 ;  /* 0x000000ea02c97223 */ /* 0x000fe200000100c9 */
[----:B------:R-:W-:Y:S01]  /*5d70*/  FFMA.FTZ R191, R0, R233, R191 ;  /* 0x000000e900bf7223 */ /* 0x000fe200000100bf */
[----:B------:R-:W-:Y:S01]  /*5d80*/  FADD.FTZ R203, R200, R203 ;  /* 0x000000cbc8cb7221 */ /* 0x000fe20000010000 */
[----:B------:R-:W-:Y:S01]  /*5d90*/  FADD.FTZ R202, R197, R202 ;  /* 0x000000cac5ca7221 */ /* 0x000fe20000010000 */
[----:B------:R-:W-:Y:S01]  /*5da0*/  FADD.FTZ R201, R194, R201 ;  /* 0x000000c9c2c97221 */ /* 0x000fe20000010000 */
[C---:B------:R-:W-:Y:S04]  /*5db0*/  HMMA.16816.F32.BF16 R16, R160.reuse, R22, R16 ;  /* 0x00000016a010723c */ /* 0x040fe80000041810 */
[----:B------:R-:W-:Y:S01]  /*5dc0*/  MUFU.EX2 R126, R184 ;  /* 0x000000b8007e7308 */ /* 0x000fe20000000800 */
[C---:B------:R-:W-:Y:S01]  /*5dd0*/  FMUL.FTZ R22, R3.reuse, R146 ;  /* 0x0000009203167220 */ /* 0x040fe20000410000 */
[----:B------:R-:W-:Y:S01]  /*5de0*/  FMUL.FTZ R23, R3, R147 ;  /* 0x0000009303177220 */ /* 0x000fe20000410000 */
[----:B------:R-:W-:Y:S01]  /*5df0*/  FADD.FTZ R191, R190, R191 ;  /* 0x000000bfbebf7221 */ /* 0x000fe20000010000 */
[----:B------:R-:W-:Y:S01]  /*5e00*/  FADD.FTZ R203, R199, R203 ;  /* 0x000000cbc7cb7221 */ /* 0x000fe20000010000 */
[----:B------:R-:W-:Y:S05]  /*5e10*/  FADD.FTZ R202, R196, R202 ;  /* 0x000000cac4ca7221 */ /* 0x000fea0000010000 */
[----:B------:R1:W-:Y:S01]  /*5e20*/  MUFU.EX2 R211, R104 ;  /* 0x0000006800d37308 */ /* 0x0003e20000000800 */
[----:B------:R-:W-:Y:S01]  /*5e30*/  FADD.FTZ R201, R193, R201 ;  /* 0x000000c9c1c97221 */ /* 0x000fe20000010000 */
[----:B------:R-:W-:Y:S01]  /*5e40*/  FADD.FTZ R191, R189, R191 ;  /* 0x000000bfbdbf7221 */ /* 0x000fe20000010000 */
[-C--:B------:R-:W-:Y:S03]  /*5e50*/  HMMA.16816.F32.BF16 R20, R160, R36.reuse, R20 ;  /* 0x00000024a014723c */ /* 0x080fe60000041814 */
[----:B------:R-:W-:Y:S01]  /*5e60*/  FADD.FTZ R203, R198, R203 ;  /* 0x000000cbc6cb7221 */ /* 0x000fe20000010000 */
[----:B------:R-:W-:Y:S03]  /*5e70*/  FADD.FTZ R202, R195, R202 ;  /* 0x000000cac3ca7221 */ /* 0x000fe60000010000 */
[----:B------:R-:W2:Y:S01]  /*5e80*/  MUFU.EX2 R204, R204 ;  /* 0x000000cc00cc7308 */ /* 0x000ea20000000800 */
[----:B------:R-:W-:Y:S01]  /*5e90*/  FADD.FTZ R201, R192, R201 ;  /* 0x000000c9c0c97221 */ /* 0x000fe20000010000 */
[----:B------:R-:W-:Y:S01]  /*5ea0*/  FADD.FTZ R191, R188, R191 ;  /* 0x000000bfbcbf7221 */ /* 0x000fe20000010000 */
[C---:B------:R-:W-:Y:S04]  /*5eb0*/  HMMA.16816.F32.BF16 R24, R156.reuse, R36, R24 ;  /* 0x000000249c18723c */ /* 0x040fe80000041818 */
[C---:B------:R-:W-:Y:S01]  /*5ec0*/  FMUL.FTZ R36, R164.reuse, R128 ;  /* 0x00000080a4247220 */ /* 0x040fe20000410000 */
[----:B------:R-:W-:Y:S01]  /*5ed0*/  FMUL.FTZ R37, R164, R129 ;  /* 0x00000081a4257220 */ /* 0x000fe20000410000 */
[--C-:B-1----:R-:W-:Y:S01]  /*5ee0*/  FFMA.FTZ R104, R245, UR4, -R177.reuse ;  /* 0x00000004f5687c23 */ /* 0x102fe200080108b1 */
[--C-:B------:R-:W-:Y:S01]  /*5ef0*/  FFMA.FTZ R245, R244, UR4, -R177.reuse ;  /* 0x00000004f4f57c23 */ /* 0x100fe200080108b1 */
[-C--:B------:R-:W-:Y:S01]  /*5f00*/  HMMA.16816.F32.BF16 R28, R156, R38.reuse, R28 ;  /* 0x000000269c1c723c */ /* 0x080fe2000004181c */
[----:B------:R-:W1:Y:S02]  /*5f10*/  MUFU.EX2 R206, R206 ;  /* 0x000000ce00ce7308 */ /* 0x000e640000000800 */
[----:B------:R-:W-:Y:S01]  /*5f20*/  FFMA.FTZ R177, R169, UR4, -R177 ;  /* 0x00000004a9b17c23 */ /* 0x000fe200080108b1 */
[----:B------:R-:W-:Y:S01]  /*5f30*/  IADD3 R232, PT, PT, R232, -0x1, RZ ;  /* 0xffffffffe8e87810 */ /* 0x000fe20007ffe0ff */
[----:B--2---:R-:W-:Y:S01]  /*5f40*/  FADD.FTZ R203, R204, R203 ;  /* 0x000000cbcccb7221 */ /* 0x004fe20000010000 */
[----:B------:R-:W-:Y:S02]  /*5f50*/  MOV R0, R165 ;  /* 0x000000a500007202 */ /* 0x000fe40000000f00 */
[C---:B------:R-:W-:Y:S03]  /*5f60*/  HMMA.16816.F32.BF16 R32, R160.reuse, R38, R32 ;  /* 0x00000026a020723c */ /* 0x040fe60000041820 */
[----:B------:R2:W3:Y:S01]  /*5f70*/  MUFU.EX2 R244, R104 ;  /* 0x0000006800f47308 */ /* 0x0004e20000000800 */
[C---:B------:R-:W-:Y:S01]  /*5f80*/  FMUL.FTZ R38, R3.reuse, R130 ;  /* 0x0000008203267220 */ /* 0x040fe20000410000 */
[----:B------:R-:W-:Y:S01]  /*5f90*/  FMUL.FTZ R39, R3, R131 ;  /* 0x0000008303277220 */ /* 0x000fe20000410000 */
[----:B------:R-:W-:Y:S01]  /*5fa0*/  MOV R2, R166 ;  /* 0x000000a600027202 */ /* 0x000fe20000000f00 */
[----:B------:R-:W4:Y:S06]  /*5fb0*/  LDSM.16.MT88.4 R128, [R216+0xa000] ;  /* 0x00a00000d880783b */ /* 0x000f2c0000004200 */
[----:B------:R-:W5:Y:S01]  /*5fc0*/  MUFU.EX2 R205, R205 ;  /* 0x000000cd00cd7308 */ /* 0x000f620000000800 */
[----:B-1----:R-:W-:Y:S01]  /*5fd0*/  FADD.FTZ R203, R206, R203 ;  /* 0x000000cbcecb7221 */ /* 0x002fe20000010000 */
[-C--:B------:R-:W-:Y:S08]  /*5fe0*/  HMMA.16816.F32.BF16 R36, R160, R52.reuse, R36 ;  /* 0x00000034a024723c */ /* 0x080ff00000041824 */
[----:B------:R-:W1:Y:S01]  /*5ff0*/  MUFU.EX2 R207, R207 ;  /* 0x000000cf00cf7308 */ /* 0x000e620000000800 */
[----:B--2---:R-:W-:Y:S01]  /*6000*/  LDSM.16.MT88.4 R104, [R218+0x9400] ;  /* 0x00940000da68783b */ /* 0x004fe20000004200 */
[----:B---3--:R-:W-:Y:S01]  /*6010*/  FADD.FTZ R191, R244, R191 ;  /* 0x000000bff4bf7221 */ /* 0x008fe20000010000 */
[C---:B------:R-:W-:Y:S04]  /*6020*/  HMMA.16816.F32.BF16 R40, R156.reuse, R52, R40 ;  /* 0x000000349c28723c */ /* 0x040fe80000041828 */
[C---:B------:R-:W-:Y:S01]  /*6030*/  FMUL.FTZ R52, R164.reuse, R112 ;  /* 0x00000070a4347220 */ /* 0x040fe20000410000 */
[----:B------:R-:W-:Y:S02]  /*6040*/  FMUL.FTZ R53, R164, R113 ;  /* 0x00000071a4357220 */ /* 0x000fe40000410000 */
[----:B------:R-:W2:Y:S01]  /*6050*/  MUFU.EX2 R209, R209 ;  /* 0x000000d100d17308 */ /* 0x000ea20000000800 */
[----:B-----5:R-:W-:Y:S01]  /*6060*/  FADD.FTZ R202, R205, R202 ;  /* 0x000000cacdca7221 */ /* 0x020fe20000010000 */
[-C--:B------:R-:W-:Y:S03]  /*6070*/  HMMA.16816.F32.BF16 R44, R156, R54.reuse, R44 ;  /* 0x000000369c2c723c */ /* 0x080fe6000004182c */
[----:B------:R-:W-:Y:S05]  /*6080*/  MOV R164, R167 ;  /* 0x000000a700a47202 */ /* 0x000fea0000000f00 */
[----:B------:R-:W3:Y:S01]  /*6090*/  MUFU.EX2 R210, R210 ;  /* 0x000000d200d27308 */ /* 0x000ee20000000800 */
[----:B-1----:R-:W-:Y:S01]  /*60a0*/  FADD.FTZ R202, R207, R202 ;  /* 0x000000cacfca7221 */ /* 0x002fe20000010000 */
[C---:B------:R-:W-:Y:S04]  /*60b0*/  HMMA.16816.F32.BF16 R48, R160.reuse, R54, R48 ;  /* 0x00000036a030723c */ /* 0x040fe80000041830 */
[C---:B------:R-:W-:Y:S01]  /*60c0*/  FMUL.FTZ R54, R3.reuse, R114 ;  /* 0x0000007203367220 */ /* 0x040fe20000410000 */
[----:B------:R-:W-:Y:S03]  /*60d0*/  FMUL.FTZ R55, R3, R115 ;  /* 0x0000007303377220 */ /* 0x000fe60000410000 */
[----:B------:R-:W1:Y:S01]  /*60e0*/  MUFU.EX2 R212, R212 ;  /* 0x000000d400d47308 */ /* 0x000e620000000800 */
[----:B------:R-:W5:Y:S01]  /*60f0*/  LDSM.16.MT88.4 R112, [R218+0xb000] ;  /* 0x00b00000da70783b */ /* 0x000f620000004200 */
[----:B--2---:R-:W-:Y:S01]  /*6100*/  FADD.FTZ R203, R209, R203 ;  /* 0x000000cbd1cb7221 */ /* 0x004fe20000010000 */
[----:B------:R-:W-:Y:S01]  /*6110*/  MOV R3, R168 ;  /* 0x000000a800037202 */ /* 0x000fe20000000f00 */
[-C--:B----4-:R-:W-:Y:S06]  /*6120*/  HMMA.16816.F32.BF16 R52, R160, R128.reuse, R52 ;  /* 0x00000080a034723c */ /* 0x090fec0000041834 */
[----:B------:R-:W2:Y:S01]  /*6130*/  MUFU.EX2 R239, R239 ;  /* 0x000000ef00ef7308 */ /* 0x000ea20000000800 */
[----:B---3--:R-:W-:Y:S01]  /*6140*/  FADD.FTZ R203, R210, R203 ;  /* 0x000000cbd2cb7221 */ /* 0x008fe20000010000 */
[C---:B------:R-:W-:Y:S08]  /*6150*/  HMMA.16816.F32.BF16 R56, R156.reuse, R128, R56 ;  /* 0x000000809c38723c */ /* 0x040ff00000041838 */
[----:B------:R-:W3:Y:S01]  /*6160*/  MUFU.EX2 R242, R242 ;  /* 0x000000f200f27308 */ /* 0x000ee20000000800 */
[----:B-1----:R-:W-:Y:S01]  /*6170*/  FADD.FTZ R202, R212, R202 ;  /* 0x000000cad4ca7221 */ /* 0x002fe20000010000 */
[-C--:B------:R-:W-:Y:S08]  /*6180*/  HMMA.16816.F32.BF16 R60, R156, R130.reuse, R60 ;  /* 0x000000829c3c723c */ /* 0x080ff0000004183c */
[----:B------:R-:W1:Y:S01]  /*6190*/  MUFU.EX2 R245, R245 ;  /* 0x000000f500f57308 */ /* 0x000e620000000800 */
[----:B--2---:R-:W-:Y:S01]  /*61a0*/  FADD.FTZ R201, R239, R201 ;  /* 0x000000c9efc97221 */ /* 0x004fe20000010000 */
[----:B------:R-:W-:Y:S01]  /*61b0*/  FADD.FTZ R202, R211, R202 ;  /* 0x000000cad3ca7221 */ /* 0x000fe20000010000 */
[C---:B------:R-:W-:Y:S07]  /*61c0*/  HMMA.16816.F32.BF16 R64, R160.reuse, R130, R64 ;  /* 0x00000082a040723c */ /* 0x040fee0000041840 */
[----:B------:R-:W2:Y:S01]  /*61d0*/  MUFU.EX2 R246, R246 ;  /* 0x000000f600f67308 */ /* 0x000ea20000000800 */
[C---:B---3--:R-:W-:Y:S01]  /*61e0*/  F2FP.BF16.F32.PACK_AB R108, R242.reuse, R239 ;  /* 0x000000eff26c723e */ /* 0x048fe200000010ff */
[----:B------:R-:W-:Y:S08]  /*61f0*/  FADD.FTZ R201, R242, R201 ;  /* 0x000000c9f2c97221 */ /* 0x000ff00000010000 */
[----:B------:R-:W3:Y:S01]  /*6200*/  MUFU.EX2 R247, R247 ;  /* 0x000000f700f77308 */ /* 0x000ee20000000800 */
[-C--:B-----5:R-:W-:Y:S03]  /*6210*/  HMMA.16816.F32.BF16 R68, R160, R112.reuse, R68 ;  /* 0x00000070a044723c */ /* 0x0a0fe60000041844 */
[C---:B-1----:R-:W-:Y:S01]  /*6220*/  F2FP.BF16.F32.PACK_AB R109, R245.reuse, R244 ;  /* 0x000000f4f56d723e */ /* 0x042fe200000010ff */
[----:B------:R-:W-:Y:S05]  /*6230*/  FADD.FTZ R191, R245, R191 ;  /* 0x000000bff5bf7221 */ /* 0x000fea0000010000 */
[----:B------:R-:W1:Y:S01]  /*6240*/  MUFU.EX2 R250, R250 ;  /* 0x000000fa00fa7308 */ /* 0x000e620000000800 */
[C---:B------:R-:W-:Y:S04]  /*6250*/  HMMA.16816.F32.BF16 R72, R156.reuse, R112, R72 ;  /* 0x000000709c48723c */ /* 0x040fe80000041848 */
[----:B--2---:R-:W-:Y:S05]  /*6260*/  FADD.FTZ R201, R246, R201 ;  /* 0x000000c9f6c97221 */ /* 0x004fea0000010000 */
[----:B------:R-:W2:Y:S01]  /*6270*/  MUFU.EX2 R249, R249 ;  /* 0x000000f900f97308 */ /* 0x000ea20000000800 */
[-C--:B------:R-:W-:Y:S03]  /*6280*/  HMMA.16816.F32.BF16 R76, R156, R114.reuse, R76 ;  /* 0x000000729c4c723c */ /* 0x080fe6000004184c */
[C---:B---3--:R-:W-:Y:S01]  /*6290*/  F2FP.BF16.F32.PACK_AB R110, R247.reuse, R246 ;  /* 0x000000f6f76e723e */ /* 0x048fe200000010ff */
[----:B------:R-:W-:Y:S05]  /*62a0*/  FADD.FTZ R201, R247, R201 ;  /* 0x000000c9f7c97221 */ /* 0x000fea0000010000 */
[----:B------:R-:W3:Y:S01]  /*62b0*/  MUFU.EX2 R252, R252 ;  /* 0x000000fc00fc7308 */ /* 0x000ee20000000800 */
[C---:B------:R-:W-:Y:S01]  /*62c0*/  HMMA.16816.F32.BF16 R80, R160.reuse, R114, R80 ;  /* 0x00000072a050723c */ /* 0x040fe20000041850 */
[----:B------:R-:W4:Y:S03]  /*62d0*/  LDSM.16.MT88.4 R112, [R216+0x9400] ;  /* 0x00940000d870783b */ /* 0x000f260000004200 */
[----:B-1----:R-:W-:Y:S05]  /*62e0*/  FADD.FTZ R191, R250, R191 ;  /* 0x000000bffabf7221 */ /* 0x002fea0000010000 */
[----:B------:R-:W1:Y:S01]  /*62f0*/  MUFU.EX2 R248, R248 ;  /* 0x000000f800f87308 */ /* 0x000e620000000800 */
[-C--:B------:R-:W-:Y:S03]  /*6300*/  HMMA.16816.F32.BF16 R84, R160, R100.reuse, R84 ;  /* 0x00000064a054723c */ /* 0x080fe60000041854 */
[C---:B--2---:R-:W-:Y:S01]  /*6310*/  F2FP.BF16.F32.PACK_AB R111, R249.reuse, R250 ;  /* 0x000000faf96f723e */ /* 0x044fe200000010ff */
[----:B------:R-:W-:Y:S05]  /*6320*/  FADD.FTZ R191, R249, R191 ;  /* 0x000000bff9bf7221 */ /* 0x000fea0000010000 */
[----:B------:R-:W-:Y:S01]  /*6330*/  MUFU.EX2 R251, R251 ;  /* 0x000000fb00fb7308 */ /* 0x000fe20000000800 */
[C---:B------:R-:W-:Y:S04]  /*6340*/  HMMA.16816.F32.BF16 R88, R156.reuse, R100, R88 ;  /* 0x000000649c58723c */ /* 0x040fe80000041858 */
[----:B------:R-:W-:Y:S01]  /*6350*/  F2FP.BF16.F32.PACK_AB R100, R206, R204 ;  /* 0x000000ccce64723e */ /* 0x000fe200000010ff */
[----:B---3--:R-:W-:Y:S01]  /*6360*/  FADD.FTZ R202, R252, R202 ;  /* 0x000000cafcca7221 */ /* 0x008fe20000010000 */
[----:B------:R-:W-:Y:S03]  /*6370*/  F2FP.BF16.F32.PACK_AB R101, R207, R205 ;  /* 0x000000cdcf65723e */ /* 0x000fe600000010ff */
[----:B------:R-:W2:Y:S01]  /*6380*/  MUFU.EX2 R243, R243 ;  /* 0x000000f300f37308 */ /* 0x000ea20000000800 */
[-C--:B------:R-:W-:Y:S03]  /*6390*/  HMMA.16816.F32.BF16 R92, R156, R102.reuse, R92 ;  /* 0x000000669c5c723c */ /* 0x080fe6000004185c */
[----:B-1----:R-:W-:Y:S06]  /*63a0*/  FADD.FTZ R202, R248, R202 ;  /* 0x000000caf8ca7221 */ /* 0x002fec0000010000 */
[----:B------:R-:W1:Y:S01]  /*63b0*/  MUFU.EX2 R241, R241 ;  /* 0x000000f100f17308 */ /* 0x000e620000000800 */
[----:B------:R-:W-:Y:S04]  /*63c0*/  HMMA.16816.F32.BF16 R96, R160, R102, R96 ;  /* 0x00000066a060723c */ /* 0x000fe80000041860 */
[----:B------:R-:W-:Y:S02]  /*63d0*/  F2FP.BF16.F32.PACK_AB R102, R210, R209 ;  /* 0x000000d1d266723e */ /* 0x000fe400000010ff */
[----:B------:R-:W-:Y:S03]  /*63e0*/  F2FP.BF16.F32.PACK_AB R103, R211, R212 ;  /* 0x000000d4d367723e */ /* 0x000fe600000010ff */
[----:B------:R-:W3:Y:S01]  /*63f0*/  MUFU.EX2 R240, R240 ;  /* 0x000000f000f07308 */ /* 0x000ee20000000800 */
[----:B--2---:R-:W-:Y:S03]  /*6400*/  FADD.FTZ R201, R243, R201 ;  /* 0x000000c9f3c97221 */ /* 0x004fe60000010000 */
[-C--:B------:R-:W-:Y:S06]  /*6410*/  HMMA.16816.F32.BF16 R4, R100, R104.reuse, R4 ;  /* 0x000000686404723c */ /* 0x080fec0000041804 */
[----:B------:R-:W2:Y:S01]  /*6420*/  MUFU.EX2 R238, R238 ;  /* 0x000000ee00ee7308 */ /* 0x000ea20000000800 */
[----:B-1----:R-:W-:Y:S01]  /*6430*/  FADD.FTZ R201, R241, R201 ;  /* 0x000000c9f1c97221 */ /* 0x002fe20000010000 */
[C---:B------:R-:W-:Y:S08]  /*6440*/  HMMA.16816.F32.BF16 R8, R108.reuse, R104, R8 ;  /* 0x000000686c08723c */ /* 0x040ff00000041808 */
[----:B------:R-:W1:Y:S01]  /*6450*/  MUFU.EX2 R215, R215 ;  /* 0x000000d700d77308 */ /* 0x000e620000000800 */
[----:B---3--:R-:W-:Y:S01]  /*6460*/  FADD.FTZ R191, R240, R191 ;  /* 0x000000bff0bf7221 */ /* 0x008fe20000010000 */
[-C--:B------:R-:W-:Y:S08]  /*6470*/  HMMA.16816.F32.BF16 R12, R108, R106.reuse, R12 ;  /* 0x0000006a6c0c723c */ /* 0x080ff0000004180c */
[----:B------:R-:W3:Y:S01]  /*6480*/  MUFU.EX2 R237, R237 ;  /* 0x000000ed00ed7308 */ /* 0x000ee20000000800 */
[----:B--2---:R-:W-:Y:S01]  /*6490*/  FADD.FTZ R191, R238, R191 ;  /* 0x000000bfeebf7221 */ /* 0x004fe20000010000 */
[C---:B------:R-:W-:Y:S01]  /*64a0*/  HMMA.16816.F32.BF16 R16, R100.reuse, R106, R16 ;  /* 0x0000006a6410723c */ /* 0x040fe20000041810 */
[----:B------:R-:W2:Y:S07]  /*64b0*/  LDSM.16.MT88.4 R104, [R216+0xa400] ;  /* 0x00a40000d868783b */ /* 0x000eae0000004200 */
[----:B------:R-:W5:Y:S01]  /*64c0*/  MUFU.EX2 R214, R214 ;  /* 0x000000d600d67308 */ /* 0x000f620000000800 */
[----:B-1----:R-:W-:Y:S01]  /*64d0*/  FADD.FTZ R201, R215, R201 ;  /* 0x000000c9d7c97221 */ /* 0x002fe20000010000 */
[-C--:B----4-:R-:W-:Y:S08]  /*64e0*/  HMMA.16816.F32.BF16 R20, R100, R112.reuse, R20 ;  /* 0x000000706414723c */ /* 0x090ff00000041814 */
[----:B------:R-:W1:Y:S01]  /*64f0*/  MUFU.EX2 R213, R213 ;  /* 0x000000d500d57308 */ /* 0x000e620000000800 */
[----:B---3--:R-:W-:Y:S01]  /*6500*/  FADD.FTZ R201, R237, R201 ;  /* 0x000000c9edc97221 */ /* 0x008fe20000010000 */
[C---:B------:R-:W-:Y:S08]  /*6510*/  HMMA.16816.F32.BF16 R24, R108.reuse, R112, R24 ;  /* 0x000000706c18723c */ /* 0x040ff00000041818 */
[----:B------:R-:W3:Y:S01]  /*6520*/  MUFU.EX2 R143, R178 ;  /* 0x000000b2008f7308 */ /* 0x000ee20000000800 */
[--C-:B------:R-:W-:Y:S01]  /*6530*/  FFMA.FTZ R112, R148, UR4, -R208.reuse ;  /* 0x0000000494707c23 */ /* 0x100fe200080108d0 */
[----:B-----5:R-:W-:Y:S01]  /*6540*/  FADD.FTZ R191, R214, R191 ;  /* 0x000000bfd6bf7221 */ /* 0x020fe20000010000 */
[----:B------:R-:W-:Y:S01]  /*6550*/  LDSM.16.MT88.4 R148, [R218+0x9c00] ;  /* 0x009c0000da94783b */ /* 0x000fe20000004200 */
[-C--:B------:R-:W-:Y:S06]  /*6560*/  HMMA.16816.F32.BF16 R28, R108, R114.reuse, R28 ;  /* 0x000000726c1c723c */ /* 0x080fec000004181c */
[----:B------:R4:W-:Y:S01]  /*6570*/  MUFU.EX2 R124, R112 ;  /* 0x00000070007c7308 */ /* 0x0009e20000000800 */
[----:B-1----:R-:W-:Y:S01]  /*6580*/  FADD.FTZ R191, R213, R191 ;  /* 0x000000bfd5bf7221 */ /* 0x002fe20000010000 */
[C---:B------:R-:W-:Y:S08]  /*6590*/  HMMA.16816.F32.BF16 R32, R100.reuse, R114, R32 ;  /* 0x000000726420723c */ /* 0x040ff00000041820 */
[----:B------:R-:W-:Y:S01]  /*65a0*/  MUFU.EX2 R144, R175 ;  /* 0x000000af00907308 */ /* 0x000fe20000000800 */
[-C--:B------:R-:W-:Y:S09]  /*65b0*/  HMMA.16816.F32.BF16 R36, R100, R116.reuse, R36 ;  /* 0x000000746424723c */ /* 0x080ff20000041824 */
[----:B------:R1:W-:Y:S01]  /*65c0*/  MUFU.EX2 R141, R172 ;  /* 0x000000ac008d7308 */ /* 0x0003e20000000800 */
[--C-:B----4-:R-:W-:Y:S01]  /*65d0*/  FFMA.FTZ R112, R155, UR4, -R208.reuse ;  /* 0x000000049b707c23 */ /* 0x110fe200080108d0 */
[C---:B------:R-:W-:Y:S08]  /*65e0*/  HMMA.16816.F32.BF16 R40, R108.reuse, R116, R40 ;  /* 0x000000746c28723c */ /* 0x040ff00000041828 */
[----:B------:R4:W-:Y:S01]  /*65f0*/  MUFU.EX2 R128, R112 ;  /* 0x0000007000807308 */ /* 0x0009e20000000800 */
[--C-:B------:R-:W-:Y:S01]  /*6600*/  FFMA.FTZ R116, R154, UR4, -R208.reuse ;  /* 0x000000049a747c23 */ /* 0x100fe200080108d0 */
[-C--:B------:R-:W-:Y:S08]  /*6610*/  HMMA.16816.F32.BF16 R44, R108, R118.reuse, R44 ;  /* 0x000000766c2c723c */ /* 0x080ff0000004182c */
[----:B------:R5:W-:Y:S01]  /*6620*/  MUFU.EX2 R131, R116 ;  /* 0x0000007400837308 */ /* 0x000be20000000800 */
[----:B-1----:R-:W-:Y:S01]  /*6630*/  F2FP.BF16.F32.PACK_AB R172, R142, R138 ;  /* 0x0000008a8eac723e */ /* 0x002fe200000010ff */
[C---:B------:R-:W-:Y:S08]  /*6640*/  HMMA.16816.F32.BF16 R48, R100.reuse, R118, R48 ;  /* 0x000000766430723c */ /* 0x040ff00000041830 */
[----:B------:R3:W-:Y:S01]  /*6650*/  MUFU.EX2 R127, R173 ;  /* 0x000000ad007f7308 */ /* 0x0007e20000000800 */
[----:B----4-:R-:W1:Y:S01]  /*6660*/  LDSM.16.MT88.4 R112, [R218+0xb400] ;  /* 0x00b40000da70783b */ /* 0x010e620000004200 */
[-C--:B--2---:R-:W-:Y:S08]  /*6670*/  HMMA.16816.F32.BF16 R52, R100, R104.reuse, R52 ;  /* 0x000000686434723c */ /* 0x084ff00000041834 */
[----:B------:R-:W2:Y:S01]  /*6680*/  MUFU.EX2 R140, R176 ;  /* 0x000000b0008c7308 */ /* 0x000ea20000000800 */
[--C-:B-----5:R-:W-:Y:S01]  /*6690*/  FFMA.FTZ R116, R153, UR4, -R208.reuse ;  /* 0x0000000499747c23 */ /* 0x120fe200080108d0 */
[----:B------:R-:W-:Y:S01]  /*66a0*/  FFMA.FTZ R208, R185, UR4, -R208 ;  /* 0x00000004b9d07c23 */ /* 0x000fe200080108d0 */
[C---:B------:R-:W-:Y:S07]  /*66b0*/  HMMA.16816.F32.BF16 R56, R108.reuse, R104, R56 ;  /* 0x000000686c38723c */ /* 0x040fee0000041838 */
[----:B------:R4:W-:Y:S01]  /*66c0*/  MUFU.EX2 R137, R116 ;  /* 0x0000007400897308 */ /* 0x0009e20000000800 */
[--C-:B------:R-:W-:Y:S01]  /*66d0*/  FFMA.FTZ R104, R152, UR4, -R187.reuse ;  /* 0x0000000498687c23 */ /* 0x100fe200080108bb */
[----:B------:R-:W-:Y:S01]  /*66e0*/  FFMA.FTZ R187, R182, UR4, -R187 ;  /* 0x00000004b6bb7c23 */ /* 0x000fe200080108bb */
[----:B---3--:R-:W-:Y:S01]  /*66f0*/  F2FP.BF16.F32.PACK_AB R173, R143, R139 ;  /* 0x0000008b8fad723e */ /* 0x008fe200000010ff */
[----:B------:R-:W-:Y:S01]  /*6700*/  LDSM.16.MT88.4 R180, [R216+0xac00] ;  /* 0x00ac0000d8b4783b */ /* 0x000fe20000004200 */
[-C--:B------:R-:W-:Y:S05]  /*6710*/  HMMA.16816.F32.BF16 R60, R108, R106.reuse, R60 ;  /* 0x0000006a6c3c723c */ /* 0x080fea000004183c */
[----:B------:R3:W-:Y:S01]  /*6720*/  MUFU.EX2 R136, R104 ;  /* 0x0000006800887308 */ /* 0x0007e20000000800 */
[----:B--2---:R-:W-:Y:S02]  /*6730*/  F2FP.BF16.F32.PACK_AB R176, R144, R140 ;  /* 0x0000008c90b0723e */ /* 0x004fe400000010ff */
[C---:B------:R-:W-:Y:S07]  /*6740*/  HMMA.16816.F32.BF16 R64, R100.reuse, R106, R64 ;  /* 0x0000006a6440723c */ /* 0x040fee0000041840 */
[----:B------:R2:W5:Y:S01]  /*6750*/  MUFU.EX2 R130, R187 ;  /* 0x000000bb00827308 */ /* 0x0005620000000800 */
[----:B----4-:R-:W4:Y:S09]  /*6760*/  LDSM.16.MT88.4 R116, [R216+0xb400] ;  /* 0x00b40000d874783b */ /* 0x010f320000004200 */
[----:B------:R-:W5:Y:S01]  /*6770*/  MUFU.EX2 R208, R208 ;  /* 0x000000d000d07308 */ /* 0x000f620000000800 */
[-C--:B-1----:R-:W-:Y:S01]  /*6780*/  HMMA.16816.F32.BF16 R68, R100, R112.reuse, R68 ;  /* 0x000000706444723c */ /* 0x082fe20000041844 */
[----:B---3--:R-:W1:Y:S08]  /*6790*/  LDSM.16.MT88.4 R104, [R218+0x9800] ;  /* 0x00980000da68783b */ /* 0x008e700000004200 */
[----:B------:R-:W-:Y:S01]  /*67a0*/  MUFU.EX2 R171, R171 ;  /* 0x000000ab00ab7308 */ /* 0x000fe20000000800 */
[C---:B------:R-:W-:Y:S01]  /*67b0*/  HMMA.16816.F32.BF16 R72, R108.reuse, R112, R72 ;  /* 0x000000706c48723c */ /* 0x040fe20000041848 */
[----:B--2---:R-:W-:Y:S03]  /*67c0*/  LDSM.16.MT88.4 R184, [R218+0xbc00] ;  /* 0x00bc0000dab8783b */ /* 0x004fe60000004200 */
[----:B-----5:R-:W-:Y:S05]  /*67d0*/  F2FP.BF16.F32.PACK_AB R175, R130, R126 ;  /* 0x0000007e82af723e */ /* 0x020fea00000010ff */
[----:B------:R-:W2:Y:S01]  /*67e0*/  MUFU.EX2 R129, R179 ;  /* 0x000000b300817308 */ /* 0x000ea20000000800 */
[-C--:B------:R-:W-:Y:S03]  /*67f0*/  HMMA.16816.F32.BF16 R76, R108, R114.reuse, R76 ;  /* 0x000000726c4c723c */ /* 0x080fe6000004184c */
[----:B------:R-:W-:Y:S06]  /*6800*/  F2FP.BF16.F32.PACK_AB R174, R208, R125 ;  /* 0x0000007dd0ae723e */ /* 0x000fec00000010ff */
[----:B------:R-:W-:Y:S01]  /*6810*/  MUFU.EX2 R170, R170 ;  /* 0x000000aa00aa7308 */ /* 0x000fe20000000800 */
[C---:B------:R-:W-:Y:S01]  /*6820*/  HMMA.16816.F32.BF16 R80, R100.reuse, R114, R80 ;  /* 0x000000726450723c */ /* 0x040fe20000041850 */
[----:B------:R-:W3:Y:S08]  /*6830*/  LDSM.16.MT88.4 R112, [R216+0x9800] ;  /* 0x00980000d870783b */ /* 0x000ef00000004200 */
[----:B------:R5:W1:Y:S01]  /*6840*/  MUFU.EX2 R169, R177 ;  /* 0x000000b100a97308 */ /* 0x000a620000000800 */
[-C--:B----4-:R-:W-:Y:S03]  /*6850*/  HMMA.16816.F32.BF16 R84, R100, R116.reuse, R84 ;  /* 0x000000746454723c */ /* 0x090fe60000041854 */
[----:B--2---:R-:W-:Y:S05]  /*6860*/  F2FP.BF16.F32.PACK_AB R178, R129, R127 ;  /* 0x0000007f81b2723e */ /* 0x004fea00000010ff */
[C---:B------:R-:W-:Y:S08]  /*6870*/  HMMA.16816.F32.BF16 R88, R108.reuse, R116, R88 ;  /* 0x000000746c58723c */ /* 0x040ff00000041858 */
[-C--:B------:R-:W-:Y:S03]  /*6880*/  HMMA.16816.F32.BF16 R92, R108, R118.reuse, R92 ;  /* 0x000000766c5c723c */ /* 0x080fe6000004185c */
[----:B------:R-:W-:Y:S02]  /*6890*/  F2FP.BF16.F32.PACK_AB R108, R241, R243 ;  /* 0x000000f3f16c723e */ /* 0x000fe400000010ff */
[----:B------:R-:W-:Y:S02]  /*68a0*/  F2FP.BF16.F32.PACK_AB R109, R238, R240 ;  /* 0x000000f0ee6d723e */ /* 0x000fe400000010ff */
[----:B------:R-:W-:Y:S01]  /*68b0*/  F2FP.BF16.F32.PACK_AB R110, R237, R215 ;  /* 0x000000d7ed6e723e */ /* 0x000fe200000010ff */
[----:B------:R-:W-:Y:S01]  /*68c0*/  HMMA.16816.F32.BF16 R96, R100, R118, R96 ;  /* 0x000000766460723c */ /* 0x000fe20000041860 */
[----:B------:R-:W-:Y:S03]  /*68d0*/  LDSM.16.MT88.4 R116, [R216+0xb800] ;  /* 0x00b80000d874783b */ /* 0x000fe60000004200 */
[----:B------:R-:W-:Y:S02]  /*68e0*/  F2FP.BF16.F32.PACK_AB R100, R128, R124 ;  /* 0x0000007c8064723e */ /* 0x000fe400000010ff */
[----:B------:R-:W-:Y:S02]  /*68f0*/  F2FP.BF16.F32.PACK_AB R101, R248, R252 ;  /* 0x000000fcf865723e */ /* 0x000fe400000010ff */
[----:B------:R-:W-:Y:S02]  /*6900*/  F2FP.BF16.F32.PACK_AB R102, R137, R131 ;  /* 0x000000838966723e */ /* 0x000fe400000010ff */
[----:B------:R-:W-:Y:S02]  /*6910*/  F2FP.BF16.F32.PACK_AB R103, R251, R136 ;  /* 0x00000088fb67723e */ /* 0x000fe400000010ff */
[----:B------:R-:W-:Y:S02]  /*6920*/  F2FP.BF16.F32.PACK_AB R111, R213, R214 ;  /* 0x000000d6d56f723e */ /* 0x000fe400000010ff */
[----:B-----5:R-:W-:Y:S02]  /*6930*/  F2FP.BF16.F32.PACK_AB R177, R171, R141 ;  /* 0x0000008dabb1723e */ /* 0x020fe400000010ff */
[----:B-1----:R-:W-:Y:S01]  /*6940*/  F2FP.BF16.F32.PACK_AB R179, R169, R170 ;  /* 0x000000aaa9b3723e */ /* 0x002fe200000010ff */
[-C--:B------:R-:W-:Y:S08]  /*6950*/  HMMA.16816.F32.BF16 R4, R100, R104.reuse, R4 ;  /* 0x000000686404723c */ /* 0x080ff00000041804 */
        /* <DEDUP_REMOVED lines=21> */
[C---:B------:R-:W-:Y:S08]  /*6ab0*/  HMMA.16816.F32.BF16 R80, R100.reuse, R114, R80 ;  /* 0x000000726450723c */ /* 0x040ff00000041850 */
[-C--:B------:R-:W-:Y:S08]  /*6ac0*/  HMMA.16816.F32.BF16 R84, R100, R116.reuse, R84 ;  /* 0x000000746454723c */ /* 0x080ff00000041854 */
[C---:B------:R-:W-:Y:S08]  /*6ad0*/  HMMA.16816.F32.BF16 R88, R108.reuse, R116, R88 ;  /* 0x000000746c58723c */ /* 0x040ff00000041858 */
[-C--:B------:R-:W-:Y:S08]  /*6ae0*/  HMMA.16816.F32.BF16 R92, R108, R118.reuse, R92 ;  /* 0x000000766c5c723c */ /* 0x080ff0000004185c */
[----:B------:R-:W-:Y:S08]  /*6af0*/  HMMA.16816.F32.BF16 R96, R100, R118, R96 ;  /* 0x000000766460723c */ /* 0x000ff00000041860 */
[-C--:B------:R-:W-:Y:S01]  /*6b00*/  HMMA.16816.F32.BF16 R160, R172, R148.reuse, R4 ;  /* 0x00000094aca0723c */ /* 0x080fe20000041804 */
[----:B------:R-:W2:Y:S07]  /*6b10*/  LDSM.16.MT88.4 R4, [R216+0xbc00] ;  /* 0x00bc0000d804783b */ /* 0x000eae0000004200 */
        /* <DEDUP_REMOVED lines=8> */
[----:B------:R-:W-:Y:S02]  /*6ba0*/  MOV R19, R141 ;  /* 0x0000008d00137202 */ /* 0x000fe40000000f00 */
[----:B------:R-:W-:Y:S02]  /*6bb0*/  MOV R18, R140 ;  /* 0x0000008c00127202 */ /* 0x000fe40000000f00 */
[-C--:B------:R-:W-:Y:S03]  /*6bc0*/  HMMA.16816.F32.BF16 R144, R172, R132.reuse, R20 ;  /* 0x00000084ac90723c */ /* 0x080fe60000041814 */
[----:B------:R-:W-:Y:S01]  /*6bd0*/  FADD.FTZ R201, R18, R201 ;  /* 0x000000c912c97221 */ /* 0x000fe20000010000 */
[----:B------:R-:W-:Y:S01]  /*6be0*/  MOV R17, R139 ;  /* 0x0000008b00117202 */ /* 0x000fe20000000f00 */
[----:B------:R-:W-:Y:S01]  /*6bf0*/  FADD.FTZ R191, R19, R191 ;  /* 0x000000bf13bf7221 */ /* 0x000fe20000010000 */
[----:B------:R-:W-:Y:S01]  /*6c00*/  MOV R16, R138 ;  /* 0x0000008a00107202 */ /* 0x000fe20000000f00 */
[----:B------:R-:W-:Y:S01]  /*6c10*/  FADD.FTZ R201, R14, R201 ;  /* 0x000000c90ec97221 */ /* 0x000fe20000010000 */
[C---:B------:R-:W-:Y:S04]  /*6c20*/  HMMA.16816.F32.BF16 R140, R176.reuse, R132, R24 ;  /* 0x00000084b08c723c */ /* 0x040fe80000041818 */
[----:B------:R-:W-:Y:S01]  /*6c30*/  MOV R23, R137 ;  /* 0x0000008900177202 */ /* 0x000fe20000000f00 */
[----:B------:R-:W-:Y:S01]  /*6c40*/  FADD.FTZ R191, R171, R191 ;  /* 0x000000bfabbf7221 */ /* 0x000fe20000010000 */
[----:B------:R-:W-:Y:S02]  /*6c50*/  MOV R22, R136 ;  /* 0x0000008800167202 */ /* 0x000fe40000000f00 */
[-C--:B------:R-:W-:Y:S03]  /*6c60*/  HMMA.16816.F32.BF16 R136, R176, R134.reuse, R28 ;  /* 0x00000086b088723c */ /* 0x080fe6000004181c */
[----:B------:R-:W-:Y:S01]  /*6c70*/  MOV R21, R131 ;  /* 0x0000008300157202 */ /* 0x000fe20000000f00 */
[----:B------:R-:W-:Y:S01]  /*6c80*/  FADD.FTZ R202, R22, R202 ;  /* 0x000000ca16ca7221 */ /* 0x000fe20000010000 */
[----:B------:R-:W-:Y:S01]  /*6c90*/  MOV R20, R128 ;  /* 0x0000008000147202 */ /* 0x000fe20000000f00 */
[----:B------:R-:W-:Y:S01]  /*6ca0*/  FADD.FTZ R191, R170, R191 ;  /* 0x000000bfaabf7221 */ /* 0x000fe20000010000 */
[----:B------:R-:W-:Y:S01]  /*6cb0*/  MOV R9, R127 ;  /* 0x0000007f00097202 */ /* 0x000fe20000000f00 */
[C---:B------:R-:W-:Y:S04]  /*6cc0*/  HMMA.16816.F32.BF16 R132, R172.reuse, R134, R32 ;  /* 0x00000086ac84723c */ /* 0x040fe80000041820 */
[----:B------:R-:W-:Y:S01]  /*6cd0*/  MOV R8, R126 ;  /* 0x0000007e00087202 */ /* 0x000fe20000000f00 */
[----:B------:R-:W-:Y:S01]  /*6ce0*/  FADD.FTZ R202, R251, R202 ;  /* 0x000000cafbca7221 */ /* 0x000fe20000010000 */
[----:B------:R-:W-:Y:S01]  /*6cf0*/  MOV R15, R125 ;  /* 0x0000007d000f7202 */ /* 0x000fe20000000f00 */
[----:B------:R-:W-:Y:S01]  /*6d00*/  FADD.FTZ R201, R9, R201 ;  /* 0x000000c909c97221 */ /* 0x000fe20000010000 */
[-C--:B-1----:R-:W-:Y:S03]  /*6d10*/  HMMA.16816.F32.BF16 R128, R172, R104.reuse, R36 ;  /* 0x00000068ac80723c */ /* 0x082fe60000041824 */
[----:B------:R-:W-:Y:S01]  /*6d20*/  MOV R27, R124 ;  /* 0x0000007c001b7202 */ /* 0x000fe20000000f00 */
[----:B------:R-:W-:Y:S01]  /*6d30*/  FADD.FTZ R202, R17, R202 ;  /* 0x000000ca11ca7221 */ /* 0x000fe20000010000 */
[----:B------:R-:W-:Y:S01]  /*6d40*/  FADD.FTZ R234, R11, R201 ;  /* 0x000000c90bea7221 */ /* 0x000fe20000010000 */
[----:B------:R-:W-:Y:S02]  /*6d50*/  FADD.FTZ R233, R169, R191 ;  /* 0x000000bfa9e97221 */ /* 0x000fe40000010000 */
        /* <DEDUP_REMOVED lines=10> */
[-C--:B------:R-:W-:Y:S03]  /*6e00*/  HMMA.16816.F32.BF16 R112, R172, R180.reuse, R52 ;  /* 0x000000b4ac70723c */ /* 0x080fe60000041834 */
        /* <DEDUP_REMOVED lines=14> */
[----:B------:R-:W-:Y:S01]  /*6ef0*/  HMMA.16816.F32.BF16 R96, R172, R6, R96 ;  /* 0x00000006ac60723c */ /* 0x000fe20000041860 */
[----:B------:R-:W-:Y:S08]  /*6f00*/  @!UPT UIADD3 URZ, UPT, UPT, URZ, URZ, URZ ;  /* 0x000000fffffff290 */ /* 0x000ff0000fffe0ff */
[----:B------:R-:W-:Y:S11]  /*6f10*/  @P0 BRA `(.L_x_576) ;  /* 0xffffffcc00100947 */ /* 0x000ff6000383ffff */
.L_x_575:
[----:B------:R-:W1:Y:S01]  /*6f20*/  SHFL.BFLY PT, R2, R236, 0x2, 0x1f ;  /* 0x0c401f00ec027f89 */ /* 0x000e6200000e0000 */
[----:B------:R-:W2:Y:S01]  /*6f30*/  S2UR UR4, SR_CgaCtaId ;  /* 0x00000000000479c3 */ /* 0x000ea20000008800 */
[----:B------:R-:W-:Y:S02]  /*6f40*/  UMOV UR5, 0x400 ;  /* 0x0000040000057882 */ /* 0x000fe40000000000 */
[----:B------:R-:W3:Y:S04]  /*6f50*/  SHFL.BFLY PT, R0, R235, 0x2, 0x1f ;  /* 0x0c401f00eb007f89 */ /* 0x000ee800000e0000 */
[----:B------:R-:W4:Y:S01]  /*6f60*/  SHFL.BFLY PT, R3, R234, 0x2, 0x1f ;  /* 0x0c401f00ea037f89 */ /* 0x000f2200000e0000 */
[----:B------:R-:W4:Y:S08]  /*6f70*/  S2UR UR6, SR_CTAID.Z ;  /* 0x00000000000679c3 */ /* 0x000f300000002700 */
[----:B------:R-:W4:Y:S01]  /*6f80*/  S2UR UR7, SR_CTAID.Y ;  /* 0x00000000000779c3 */ /* 0x000f220000002600 */
[----:B-1----:R-:W-:Y:S01]  /*6f90*/  FADD.FTZ R236, R2, R236 ;  /* 0x000000ec02ec7221 */ /* 0x002fe20000010000 */
[----:B--2---:R-:W-:Y:S01]  /*6fa0*/  ULEA UR4, UR4, UR5, 0x18 ;  /* 0x0000000504047291 */ /* 0x004fe2000f8ec0ff */
[----:B------:R-:W1:Y:S01]  /*6fb0*/  SHFL.BFLY PT, R2, R233, 0x2, 0x1f ;  /* 0x0c401f00e9027f89 */ /* 0x000e6200000e0000 */
[----:B---3--:R-:W-:-:S02]  /*6fc0*/  FADD.FTZ R235, R0, R235 ;  /* 0x000000eb00eb7221 */ /* 0x008fc40000010000 */
[----:B------:R-:W2:Y:S01]  /*6fd0*/  S2R R0, SR_TID.X ;  /* 0x0000000000007919 */ /* 0x000ea20000002100 */
[----:B----4-:R-:W-:Y:S01]  /*6fe0*/  FADD.FTZ R234, R3, R234 ;  /* 0x000000ea03ea7221 */ /* 0x010fe20000010000 */
[----:B------:R-:W3:Y:S04]  /*6ff0*/  SHFL.BFLY PT, R5, R236, 0x1, 0x1f ;  /* 0x0c201f00ec057f89 */ /* 0x000ee800000e0000 */
[----:B------:R-:W4:Y:S04]  /*7000*/  SHFL.BFLY PT, R4, R235, 0x1, 0x1f ;  /* 0x0c201f00eb047f89 */ /* 0x000f2800000e0000 */
[----:B------:R-:W5:Y:S01]  /*7010*/  SHFL.BFLY PT, R11, R234, 0x1, 0x1f ;  /* 0x0c201f00ea0b7f89 */ /* 0x000f6200000e0000 */
[----:B-1----:R-:W-:-:S05]  /*7020*/  FADD.FTZ R233, R2, R233 ;  /* 0x000000e902e97221 */ /* 0x002fca0000010000 */
[----:B------:R-:W1:Y:S01]  /*7030*/  SHFL.BFLY PT, R10, R233, 0x1, 0x1f ;  /* 0x0c201f00e90a7f89 */ /* 0x000e6200000e0000 */
[----:B---3--:R-:W-:Y:S01]  /*7040*/  FADD.FTZ R5, R236, R5 ;  /* 0x00000005ec057221 */ /* 0x008fe20000010000 */
[C---:B--2---:R-:W-:Y:S01]  /*7050*/  SHF.L.U32 R7, R0.reuse, 0x1, RZ ;  /* 0x0000000100077819 */ /* 0x044fe200000006ff */
[----:B----4-:R-:W-:Y:S01]  /*7060*/  FADD.FTZ R4, R235, R4 ;  /* 0x00000004eb047221 */ /* 0x010fe20000010000 */
[C---:B------:R-:W-:Y:S01]  /*7070*/  SHF.L.U32 R3, R0.reuse, 0x3, RZ ;  /* 0x0000000300037819 */ /* 0x040fe200000006ff */
[----:B------:R-:W2:Y:S01]  /*7080*/  MUFU.RCP R9, R5 ;  /* 0x0000000500097308 */ /* 0x000ea20000001000 */
[----:B------:R-:W-:Y:S01]  /*7090*/  SHF.L.U32 R2, R0, 0x4, RZ ;  /* 0x0000000400027819 */ /* 0x000fe200000006ff */
[----:B-----5:R-:W-:Y:S01]  /*70a0*/  FADD.FTZ R11, R234, R11 ;  /* 0x0000000bea0b7221 */ /* 0x020fe20000010000 */
[----:B------:R-:W-:Y:S02]  /*70b0*/  LOP3.LUT R7, R7, 0x6, RZ, 0xc0, !PT ;  /* 0x0000000607077812 */ /* 0x000fe400078ec0ff */
[----:B------:R-:W-:-:S02]  /*70c0*/  LOP3.LUT R6, R3, 0xc0, RZ, 0xc0, !PT ;  /* 0x000000c003067812 */ /* 0x000fc400078ec0ff */
[----:B------:R-:W-:Y:S01]  /*70d0*/  LOP3.LUT R2, R7, 0x3e00, R2, 0xf8, !PT ;  /* 0x00003e0007027812 */ /* 0x000fe200078ef802 */
[----:B------:R-:W3:Y:S01]  /*70e0*/  MUFU.RCP R8, R4 ;  /* 0x0000000400087308 */ /* 0x000ee20000001000 */
[----:B------:R-:W-:Y:S02]  /*70f0*/  LOP3.LUT R6, R6, 0x18, R0, 0xf8, !PT ;  /* 0x0000001806067812 */ /* 0x000fe400078ef800 */
[----:B------:R-:W-:Y:S02]  /*7100*/  LOP3.LUT R2, R2, 0x20, R3, 0xf8, !PT ;  /* 0x0000002002027812 */ /* 0x000fe400078ef803 */
[----:B------:R-:W-:Y:S01]  /*7110*/  FSETP.NE.FTZ.AND P5, PT, R5, RZ, PT ;  /* 0x000000ff0500720b */ /* 0x000fe20003fb5000 */
[----:B-1----:R-:W-:Y:S01]  /*7120*/  FADD.FTZ R7, R233, R10 ;  /* 0x0000000ae9077221 */ /* 0x002fe20000010000 */
[----:B------:R-:W-:Y:S02]  /*7130*/  LOP3.LUT R2, R2, R6, RZ, 0xfc, !PT ;  /* 0x0000000602027212 */ /* 0x000fe400078efcff */
[----:B------:R-:W1:Y:S01]  /*7140*/  MUFU.RCP R6, R11 ;  /* 0x0000000b00067308 */ /* 0x000e620000001000 */
[----:B------:R-:W-:-:S02]  /*7150*/  FSETP.NE.FTZ.AND P4, PT, R4, RZ, PT ;  /* 0x000000ff0400720b */ /* 0x000fc40003f95000 */
[----:B------:R-:W-:Y:S02]  /*7160*/  FSETP.NE.FTZ.AND P3, PT, R11, RZ, PT ;  /* 0x000000ff0b00720b */ /* 0x000fe40003f75000 */
[----:B------:R-:W-:Y:S02]  /*7170*/  FSETP.NE.FTZ.AND P2, PT, R7, RZ, PT ;  /* 0x000000ff0700720b */ /* 0x000fe40003f55000 */
[----:B--2---:R-:W-:Y:S01]  /*7180*/  FSEL R9, R9, 1, P5 ;  /* 0x3f80000009097808 */ /* 0x004fe20002800000 */
[----:B------:R-:W2:Y:S01]  /*7190*/  MUFU.RCP R10, R7 ;  /* 0x00000007000a7308 */ /* 0x000ea20000001000 */
[----:B---3--:R-:W-:Y:S02]  /*71a0*/  FSEL R8, R8, 1, P4 ;  /* 0x3f80000008087808 */ /* 0x008fe40002000000 */
[----:B------:R-:W-:Y:S01]  /*71b0*/  SHF.L.U32 R12, R0, 0x2, RZ ;  /* 0x00000002000c7819 */ /* 0x000fe200000006ff */
[C---:B------:R-:W-:Y:S01]  /*71c0*/  FMUL.FTZ R160, R9.reuse, R160 ;  /* 0x000000a009a07220 */ /* 0x040fe20000410000 */
[----:B------:R-:W-:Y:S01]  /*71d0*/  LEA R2, R2, UR4, 0x1 ;  /* 0x0000000402027c11 */ /* 0x000fe2000f8e08ff */
[----:B------:R-:W3:Y:S01]  /*71e0*/  LDCU.U8 UR4, c[0x0][0x549] ;  /* 0x0000a920ff0477ac */ /* 0x000ee20008000000 */
[C---:B------:R-:W-:Y:S01]  /*71f0*/  FMUL.FTZ R161, R9.reuse, R161 ;  /* 0x000000a109a17220 */ /* 0x040fe20000410000 */
[----:B------:R-:W-:Y:S01]  /*7200*/  FMUL.FTZ R162, R8, R162 ;  /* 0x000000a208a27220 */ /* 0x000fe20000410000 */
[----:B-1----:R-:W-:Y:S01]  /*7210*/  FSEL R6, R6, 1, P3 ;  /* 0x3f80000006067808 */ /* 0x002fe20001800000 */
[C---:B------:R-:W-:Y:S01]  /*7220*/  FMUL.FTZ R163, R8.reuse, R163 ;  /* 0x000000a308a37220 */ /* 0x040fe20000410000 */
[C---:B------:R-:W-:Y:S01]  /*7230*/  FMUL.FTZ R148, R9.reuse, R148 ;  /* 0x0000009409947220 */ /* 0x040fe20000410000 */
[C---:B------:R-:W-:Y:S01]  /*7240*/  FMUL.FTZ R149, R9.reuse, R149 ;  /* 0x0000009509957220 */ /* 0x040fe20000410000 */
[C---:B------:R-:W-:Y:S01]  /*7250*/  FMUL.FTZ R150, R8.reuse, R150 ;  /* 0x0000009608967220 */ /* 0x040fe20000410000 */
[----:B------:R-:W-:Y:S01]  /*7260*/  FMUL.FTZ R151, R8, R151 ;  /* 0x0000009708977220 */ /* 0x000fe20000410000 */
[C---:B------:R-:W-:Y:S01]  /*7270*/  FMUL.FTZ R156, R6.reuse, R156 ;  /* 0x0000009c069c7220 */ /* 0x040fe20000410000 */
[----:B------:R-:W-:Y:S01]  /*7280*/  FMUL.FTZ R157, R6, R157 ;  /* 0x0000009d069d7220 */ /* 0x000fe20000410000 */
[----:B--2---:R-:W-:Y:S01]  /*7290*/  FSEL R10, R10, 1, P2 ;  /* 0x3f8000000a0a7808 */ /* 0x004fe20001000000 */
[----:B------:R-:W-:Y:S01]  /*72a0*/  FMUL.FTZ R152, R6, R152 ;  /* 0x0000009806987220 */ /* 0x000fe20000410000 */
[----:B------:R-:W-:Y:S01]  /*72b0*/  LOP3.LUT R13, R12, 0x20, RZ, 0xc0, !PT ;  /* 0x000000200c0d7812 */ /* 0x000fe200078ec0ff */
[----:B------:R-:W-:Y:S01]  /*72c0*/  FMUL.FTZ R153, R6, R153 ;  /* 0x0000009906997220 */ /* 0x000fe20000410000 */
        /* <DEDUP_REMOVED lines=27> */
[----:B------:R-:W-:Y:S01]  /*7480*/  FMUL.FTZ R128, R9, R128 ;  /* 0x0000008009807220 */ /* 0x000fe20000410000 */
[----:B------:R-:W-:Y:S01]  /*7490*/  F2FP.BF16.F32.PACK_AB R158, R159, R158 ;  /* 0x0000009e9f9e723e */ /* 0x000fe200000010ff */
[----:B------:R-:W-:Y:S01]  /*74a0*/  FMUL.FTZ R129, R9, R129 ;  /* 0x0000008109817220 */ /* 0x000fe20000410000 */
[C---:B------:R-:W-:Y:S01]  /*74b0*/  FMUL.FTZ R130, R8.reuse, R130 ;  /* 0x0000008208827220 */ /* 0x040fe20000410000 */
[C---:B------:R-:W-:Y:S01]  /*74c0*/  FMUL.FTZ R131, R8.reuse, R131 ;  /* 0x0000008308837220 */ /* 0x040fe20000410000 */
[----:B------:R-:W-:Y:S01]  /*74d0*/  F2FP.BF16.F32.PACK_AB R152, R153, R152 ;  /* 0x000000989998723e */ /* 0x000fe200000010ff */
[----:B------:R-:W-:Y:S01]  /*74e0*/  FMUL.FTZ R116, R9, R116 ;  /* 0x0000007409747220 */ /* 0x000fe20000410000 */
[----:B------:R-:W-:Y:S01]  /*74f0*/  F2FP.BF16.F32.PACK_AB R154, R155, R154 ;  /* 0x0000009a9b9a723e */ /* 0x000fe200000010ff */
[----:B------:R-:W-:Y:S01]  /*7500*/  FMUL.FTZ R117, R9, R117 ;  /* 0x0000007509757220 */ /* 0x000fe20000410000 */
        /* <DEDUP_REMOVED lines=15> */
[----:B------:R-:W-:Y:S01]  /*7600*/  FMUL.FTZ R121, R6, R121 ;  /* 0x0000007906797220 */ /* 0x000fe20000410000 */
        /* <DEDUP_REMOVED lines=8> */
[C---:B------:R-:W-:Y:S01]  /*7690*/  FMUL.FTZ R114, R8.reuse, R114 ;  /* 0x0000007208727220 */ /* 0x040fe20000410000 */
[C---:B------:R-:W-:Y:S01]  /*76a0*/  FMUL.FTZ R115, R8.reuse, R115 ;  /* 0x0000007308737220 */ /* 0x040fe20000410000 */
[----:B------:R-:W-:Y:S01]  /*76b0*/  F2FP.BF16.F32.PACK_AB R136, R137, R136 ;  /* 0x000000888988723e */ /* 0x000fe200000010ff */
[----:B------:R-:W-:Y:S01]  /*76c0*/  STS [R2+0x1000], R156 ;  /* 0x0010009c02007388 */ /* 0x000fe20000000800 */
[----:B------:R-:W-:Y:S01]  /*76d0*/  F2FP.BF16.F32.PACK_AB R138, R139, R138 ;  /* 0x0000008a8b8a723e */ /* 0x000fe200000010ff */
[C---:B------:R-:W-:Y:S01]  /*76e0*/  FMUL.FTZ R100, R9.reuse, R100 ;  /* 0x0000006409647220 */ /* 0x040fe20000410000 */
[----:B------:R-:W-:Y:S01]  /*76f0*/  FMUL.FTZ R101, R9, R101 ;  /* 0x0000006509657220 */ /* 0x000fe20000410000 */
[----:B------:R-:W-:Y:S01]  /*7700*/  STS [R2+0x1200], R158 ;  /* 0x0012009e02007388 */ /* 0x000fe20000000800 */
        /* <DEDUP_REMOVED lines=38> */
[----:B---3--:R-:W-:Y:S01]  /*7970*/  ISETP.NE.AND P1, PT, RZ, UR4, PT ;  /* 0x00000004ff007c0c */ /* 0x008fe2000bf25270 */
        /* <DEDUP_REMOVED lines=19> */
[C---:B------:R-:W-:Y:S01]  /*7ab0*/  FMUL.FTZ R86, R8.reuse, R86 ;  /* 0x0000005608567220 */ /* 0x040fe20000410000 */
[C---:B------:R-:W-:Y:S01]  /*7ac0*/  FMUL.FTZ R87, R8.reuse, R87 ;  /* 0x0000005708577220 */ /* 0x040fe20000410000 */
[C---:B------:R-:W-:Y:S01]  /*7ad0*/  FMUL.FTZ R98, R8.reuse, R98 ;  /* 0x0000006208627220 */ /* 0x040fe20000410000 */
[----:B------:R-:W-:Y:S01]  /*7ae0*/  F2FP.BF16.F32.PACK_AB R104, R105, R104 ;  /* 0x000000686968723e */ /* 0x000fe200000010ff */
[----:B------:R-:W-:Y:S01]  /*7af0*/  STS [R2+0x3000], R124 ;  /* 0x0030007c02007388 */ /* 0x000fe20000000800 */
[----:B------:R-:W-:Y:S01]  /*7b00*/  F2FP.BF16.F32.PACK_AB R106, R107, R106 ;  /* 0x0000006a6b6a723e */ /* 0x000fe200000010ff */
[----:B------:R-:W-:Y:S01]  /*7b10*/  FMUL.FTZ R9, R9, R97 ;  /* 0x0000006109097220 */ /* 0x000fe20000410000 */
[----:B------:R-:W-:Y:S01]  /*7b20*/  FMUL.FTZ R8, R8, R99 ;  /* 0x0000006308087220 */ /* 0x000fe20000410000 */
[----:B------:R-:W-:Y:S01]  /*7b30*/  STS [R2+0x3200], R126 ;  /* 0x0032007e02007388 */ /* 0x000fe20000000800 */
[----:B------:R-:W-:Y:S01]  /*7b40*/  F2FP.BF16.F32.PACK_AB R68, R69, R68 ;  /* 0x000000444544723e */ /* 0x000fe200000010ff */
        /* <DEDUP_REMOVED lines=9> */
[----:B------:R-:W-:Y:S01]  /*7be0*/  FMUL.FTZ R6, R6, R93 ;  /* 0x0000005d06067220 */ /* 0x000fe20000410000 */
[----:B------:R-:W-:Y:S01]  /*7bf0*/  F2FP.BF16.F32.PACK_AB R82, R83, R82 ;  /* 0x000000525352723e */ /* 0x000fe200000010ff */
[----:B------:R-:W-:Y:S01]  /*7c00*/  STS [R14+0x2020], R112 ;  /* 0x002020700e007388 */ /* 0x000fe20000000800 */
[C---:B------:R-:W-:Y:S01]  /*7c10*/  FMUL.FTZ R94, R10.reuse, R94 ;  /* 0x0000005e0a5e7220 */ /* 0x040fe20000410000 */
[----:B------:R-:W-:Y:S01]  /*7c20*/  F2FP.BF16.F32.PACK_AB R72, R73, R72 ;  /* 0x000000484948723e */ /* 0x000fe200000010ff */
[----:B------:R-:W-:Y:S01]  /*7c30*/  FMUL.FTZ R10, R10, R95 ;  /* 0x0000005f0a0a7220 */ /* 0x000fe20000410000 */
        /* <DEDUP_REMOVED lines=10> */
[----:B------:R-:W4:Y:S01]  /*7ce0*/  @P1 LDC R26, c[0x0][0x430] ;  /* 0x00010c00ff1a1b82 */ /* 0x000f220000000800 */
[----:B------:R-:W-:Y:S01]  /*7cf0*/  F2FP.BF16.F32.PACK_AB R9, R9, R96 ;  /* 0x000000600909723e */ /* 0x000fe200000010ff */
[----:B------:R-:W-:Y:S01]  /*7d00*/  STS [R14+0x3020], R108 ;  /* 0x0030206c0e007388 */ /* 0x000fe20000000800 */
[----:B------:R-:W-:Y:S01]  /*7d10*/  F2FP.BF16.F32.PACK_AB R8, R8, R98 ;  /* 0x000000620808723e */ /* 0x000fe200000010ff */
[----:B------:R-:W1:Y:S01]  /*7d20*/  @P5 MUFU.LG2 R5, R5 ;  /* 0x0000000500055308 */ /* 0x000e620000000c00 */
[----:B------:R-:W-:Y:S01]  /*7d30*/  F2FP.BF16.F32.PACK_AB R88, R89, R88 ;  /* 0x000000585958723e */ /* 0x000fe200000010ff */
[----:B------:R-:W-:Y:S01]  /*7d40*/  STS [R14+0x3220], R110 ;  /* 0x0032206e0e007388 */ /* 0x000fe20000000800 */
[----:B------:R-:W-:Y:S01]  /*7d50*/  F2FP.BF16.F32.PACK_AB R90, R91, R90 ;  /* 0x0000005a5b5a723e */ /* 0x000fe200000010ff */
[----:B------:R-:W1:Y:S01]  /*7d60*/  LDCU.U8 UR4, c[0x0][0x548] ;  /* 0x0000a900ff0477ac */ /* 0x000e620008000000 */
[----:B------:R-:W-:Y:S01]  /*7d70*/  F2FP.BF16.F32.PACK_AB R6, R6, R92 ;  /* 0x0000005c0606723e */ /* 0x000fe200000010ff */
[----:B------:R-:W-:Y:S01]  /*7d80*/  STS [R12+0x3030], R104 ;  /* 0x003030680c007388 */ /* 0x000fe20000000800 */
[----:B------:R-:W-:Y:S01]  /*7d90*/  F2FP.BF16.F32.PACK_AB R10, R10, R94 ;  /* 0x0000005e0a0a723e */ /* 0x000fe200000010ff */
[----:B------:R-:W1:Y:S01]  /*7da0*/  @P3 MUFU.LG2 R11, R11 ;  /* 0x0000000b000b3308 */ /* 0x000e620000000c00 */
[----:B--2---:R-:W2:Y:S01]  /*7db0*/  @P5 LDC R4, c[0x0][0x458] ;  /* 0x00011600ff045b82 */ /* 0x004ea20000000800 */
[----:B------:R-:W-:Y:S01]  /*7dc0*/  STS [R12+0x3230], R106 ;  /* 0x0032306a0c007388 */ /* 0x000fe20000000800 */
[----:B------:R-:W-:Y:S01]  /*7dd0*/  @P1 MOV R29, 0x1 ;  /* 0x00000001001d1802 */ /* 0x000fe20000000f00 */
[----:B-1----:R-:W-:-:S02]  /*7de0*/  @P1 IMAD R30, R17, R16, RZ ;  /* 0x00000010111e1224 */ /* 0x002fc400078e02ff */
        /* <DEDUP_REMOVED lines=11> */
[----:B------:R5:W-:Y:S01]  /*7ea0*/  STS [R12+0x4230], R8 ;  /* 0x004230080c007388 */ /* 0x000be20000000800 */
[----:B-1----:R-:W1:Y:S03]  /*7eb0*/  @P4 LDC R2, c[0x0][0x458] ;  /* 0x00011600ff024b82 */ /* 0x002e660000000800 */
[----:B------:R-:W-:Y:S04]  /*7ec0*/  STS [R14+0x5020], R88 ;  /* 0x005020580e007388 */ /* 0x000fe80000000800 */
[----:B------:R-:W-:Y:S04]  /*7ed0*/  STS [R14+0x5220], R90 ;  /* 0x0052205a0e007388 */ /* 0x000fe80000000800 */
[----:B------:R3:W-:Y:S04]  /*7ee0*/  STS [R12+0x5030], R6 ;  /* 0x005030060c007388 */ /* 0x0007e80000000800 */
[----:B------:R1:W-:Y:S01]  /*7ef0*/  STS [R12+0x5230], R10 ;  /* 0x0052300a0c007388 */ /* 0x0003e20000000800 */
[----:B-----5:R-:W1:Y:S08]  /*7f00*/  LDC.64 R8, c[0x0][0x400] ;  /* 0x00010000ff087b82 */ /* 0x020e700000000a00 */
[----:B---3--:R-:W3:Y:S01]  /*7f10*/  LDC R6, c[0x0][0x434] ;  /* 0x00010d00ff067b82 */ /* 0x008ee20000000800 */
[----:B--2-4-:R-:W-:Y:S05]  /*7f20*/  @P1 BRA `(.L_x_579) ;  /* 0x0000000000281947 */ /* 0x014fea0003800000 */
[----:B------:R-:W-:Y:S01]  /*7f30*/  ISETP.NE.AND P0, PT, RZ, UR4, PT ;  /* 0x00000004ff007c0c */ /* 0x000fe2000bf05270 */
[----:B-1----:R-:W1:-:S12]  /*7f40*/  LDC R12, c[0x0][0x3e0] ;  /* 0x0000f800ff0c7b82 */ /* 0x002e580000000800 */
[----:B------:R-:W2:Y:S01]  /*7f50*/  @P0 LDC R30, c[0x0][0x454] ;  /* 0x00011500ff1e0b82 */ /* 0x000ea20000000800 */
[----:B------:R-:W-:Y:S02]  /*7f60*/  @P0 MOV R26, 0x1 ;  /* 0x00000001001a0802 */ /* 0x000fe40000000f00 */
[----:B------:R-:W-:-:S05]  /*7f70*/  @!P0 MOV R26, 0x1 ;  /* 0x00000001001a8802 */ /* 0x000fca0000000f00 */
[----:B------:R-:W1:Y:S08]  /*7f80*/  @P0 LDC R29, c[0x0][0x454] ;  /* 0x00011500ff1d0b82 */ /* 0x000e700000000800 */
[----:B------:R-:W4:Y:S08]  /*7f90*/  @!P0 LDC R10, c[0x0][0x434] ;  /* 0x00010d00ff0a8b82 */ /* 0x000f300000000800 */
[----:B------:R-:W2:Y:S01]  /*7fa0*/  @!P0 LDC R30, c[0x0][0x434] ;  /* 0x00010d00ff1e8b82 */ /* 0x000ea20000000800 */
[----:B-1----:R-:W-:-:S02]  /*7fb0*/  @P0 IMAD R29, R29, R12, RZ ;  /* 0x0000000c1d1d0224 */ /* 0x002fc400078e02ff */
[----:B----4-:R-:W-:-:S07]  /*7fc0*/  @!P0 IMAD R29, R10, R12, RZ ;  /* 0x0000000c0a1d8224 */ /* 0x010fce00078e02ff */
.L_x_579:
[----:B------:R-:W-:Y:S01]  /*7fd0*/  BAR.SYNC.DEFER_BLOCKING 0x0 ;  /* 0x0000000000007b1d */ /* 0x000fe20000010000 */
[----:B------:R-:W-:Y:S01]  /*7fe0*/  @P5 FMUL.FTZ R5, R5, 0.69314718246459960938 ;  /* 0x3f31721805055820 */ /* 0x000fe20000410000 */
[----:B------:R-:W-:Y:S01]  /*7ff0*/  @P4 FMUL.FTZ R31, R24, 0.69314718246459960938 ;  /* 0x3f317218181f4820 */ /* 0x000fe20000410000 */
[----:B------:R-:W-:Y:S01]  /*8000*/  ISETP.NE.AND P1, PT, RZ, UR4, !P1 ;  /* 0x00000004ff007c0c */ /* 0x000fe2000cf25270 */
[----:B--2---:R-:W-:Y:S01]  /*8010*/  IMAD R24, R30, UR6, RZ ;  /* 0x000000061e187c24 */ /* 0x004fe2000f8e02ff */
[----:B------:R-:W-:Y:S01]  /*8020*/  MOV R28, 0x7f800000 ;  /* 0x7f800000001c7802 */ /* 0x000fe20000000f00 */
[----:B------:R2:W4:Y:S02]  /*8030*/  @P2 MUFU.LG2 R25, R7 ;  /* 0x0000000700192308 */ /* 0x0005240000000c00 */
[----:B-1----:R-:W1:Y:S01]  /*8040*/  @P2 LDC R10, c[0x0][0x458] ;  /* 0x00011600ff0a2b82 */ /* 0x002e620000000800 */
[----:B------:R-:W-:Y:S01]  /*8050*/  MOV R27, 0x7f800000 ;  /* 0x7f800000001b7802 */ /* 0x000fe20000000f00 */
[----:B------:R-:W-:Y:S01]  /*8060*/  @P5 FFMA.FTZ R28, R168, R4, R5 ;  /* 0x00000004a81c5223 */ /* 0x000fe20000010005 */
[----:B------:R-:W-:Y:S01]  /*8070*/  LOP3.LUT R40, R3, 0x18, RZ, 0xc0, !PT ;  /* 0x0000001803287812 */ /* 0x000fe200078ec0ff */
[----:B------:R-:W-:Y:S01]  /*8080*/  @P4 FFMA.FTZ R27, R167, R2, R31 ;  /* 0x00000002a71b4223 */ /* 0x000fe2000001001f */
[----:B------:R-:W-:Y:S01]  /*8090*/  MOV R41, RZ ;  /* 0x000000ff00297202 */ /* 0x000fe20000000f00 */
[----:B---3--:R-:W-:Y:S01]  /*80a0*/  IMAD R32, R6, UR7, RZ ;  /* 0x0000000706207c24 */ /* 0x008fe2000f8e02ff */
[----:B------:R-:W-:Y:S01]  /*80b0*/  LOP3.LUT P5, RZ, R0, 0x3, RZ, 0xc0, !PT ;  /* 0x0000000300ff7812 */ /* 0x000fe200078ac0ff */
[----:B------:R-:W3:Y:S01]  /*80c0*/  LDC.64 R4, c[0x0][0x410] ;  /* 0x00010400ff047b82 */ /* 0x000ee20000000a00 */
[----:B------:R-:W-:-:S02]  /*80d0*/  @!P1 IMAD R24, R29, UR7, R24 ;  /* 0x000000071d189c24 */ /* 0x000fc4000f8e0218 */
[----:B------:R-:W-:Y:S01]  /*80e0*/  @P3 FMUL.FTZ R11, R11, 0.69314718246459960938 ;  /* 0x3f3172180b0b3820 */ /* 0x000fe20000410000 */
[----:B------:R-:W-:Y:S01]  /*80f0*/  IMAD.WIDE.U32 R40, R8, UR7, R40 ;  /* 0x0000000708287c25 */ /* 0x000fe2000f8e0028 */
[----:B------:R-:W-:Y:S01]  /*8100*/  SEL R29, R32, RZ, P1 ;  /* 0x000000ff201d7207 */ /* 0x000fe20000800000 */
[----:B------:R-:W-:Y:S01]  /*8110*/  BSSY.RECONVERGENT B0, `(.L_x_580) ;  /* 0x000003c000007945 */ /* 0x000fe20003800200 */
[----:B------:R-:W-:Y:S01]  /*8120*/  SHF.R.S32.HI R32, RZ, 0x1f, R32 ;  /* 0x0000001fff207819 */ /* 0x000fe20000011420 */
[----:B------:R-:W-:Y:S01]  /*8130*/  IMAD R8, R226, R26, RZ ;  /* 0x0000001ae2087224 */ /* 0x000fe200078e02ff */
[----:B--2---:R-:W2:Y:S01]  /*8140*/  @P3 LDC R7, c[0x0][0x458] ;  /* 0x00011600ff073b82 */ /* 0x004ea20000000800 */
[----:B------:R1:W2:Y:S01]  /*8150*/  LDS.128 R20, [R225] ;  /* 0x00000000e1147984 */ /* 0x0002a20000000c00 */
[----:B----4-:R-:W-:Y:S01]  /*8160*/  @P2 FMUL.FTZ R25, R25, 0.69314718246459960938 ;  /* 0x3f31721819192820 */ /* 0x010fe20000410000 */
[----:B------:R-:W-:Y:S01]  /*8170*/  SEL R32, R32, RZ, P1 ;  /* 0x000000ff20207207 */ /* 0x000fe20000800000 */
[----:B------:R-:W-:Y:S01]  /*8180*/  IMAD R35, R9, UR7, R41 ;  /* 0x0000000709237c24 */ /* 0x000fe2000f8e0229 */
[----:B------:R4:W2:Y:S01]  /*8190*/  LDS.128 R16, [R225+0x2000] ;  /* 0x00200000e1107984 */ /* 0x0008a20000000c00 */
[----:B------:R-:W-:-:S02]  /*81a0*/  IADD3 R29, P4, P0, R8, R29, R24 ;  /* 0x0000001d081d7210 */ /* 0x000fc4000789e018 */
[----:B------:R-:W3:Y:S01]  /*81b0*/  LDC.64 R2, c[0x0][0x408] ;  /* 0x00010200ff027b82 */ /* 0x000ee20000000a00 */
[----:B------:R4:W3:Y:S01]  /*81c0*/  LDS.128 R12, [R225+0x4000] ;  /* 0x00400000e10c7984 */ /* 0x0008e20000000c00 */
[----:B------:R-:W-:Y:S02]  /*81d0*/  SHF.R.S32.HI R8, RZ, 0x1f, R8 ;  /* 0x0000001fff087819 */ /* 0x000fe40000011408 */
[----:B------:R-:W-:Y:S02]  /*81e0*/  SHF.R.S32.HI R24, RZ, 0x1f, R24 ;  /* 0x0000001fff187819 */ /* 0x000fe40000011418 */
[----:B------:R-:W-:Y:S02]  /*81f0*/  MOV R31, 0x7f800000 ;  /* 0x7f800000001f7802 */ /* 0x000fe40000000f00 */
[----:B------:R-:W-:Y:S01]  /*8200*/  MOV R30, 0x7f800000 ;  /* 0x7f800000001e7802 */ /* 0x000fe20000000f00 */
[----:B-1----:R-:W-:Y:S01]  /*8210*/  @P2 FFMA.FTZ R30, R165, R10, R25 ;  /* 0x0000000aa51e2223 */ /* 0x002fe20000010019 */
[----:B------:R-:W-:Y:S01]  /*8220*/  IADD3.X R32, PT, PT, R8, R32, R24, P4, P0 ;  /* 0x0000002008207210 */ /* 0x000fe200027e0418 */
[----:B--2---:R-:W-:Y:S01]  /*8230*/  @P3 FFMA.FTZ R31, R166, R7, R11 ;  /* 0x00000007a61f3223 */ /* 0x004fe2000001000b */
[----:B----4-:R-:W-:Y:S06]  /*8240*/  @P5 BRA `(.L_x_581) ;  /* 0x0000000000a05947 */ /* 0x010fec0003800000 */
[----:B------:R-:W-:Y:S01]  /*8250*/  SHF.R.U32.HI R7, RZ, 0x1, R0 ;  /* 0x00000001ff077819 */ /* 0x000fe20000011600 */
        /* <DEDUP_REMOVED lines=17> */
[----:B------:R-:W2:Y:S02]  /*8370*/  @!P5 LDC.64 R10, c[0x0][0x420] ;  /* 0x00010800ff0adb82 */ /* 0x000ea40000000a00 */
[----:B------:R-:W-:-:S02]  /*8380*/  @!P6 LEA.HI.X.SX32 R26, R38, R32, 0x1, P0 ;  /* 0x00000020261ae211 */ /* 0x000fc400000f0eff */
[CC--:B------:R-:W-:Y:S02]  /*8390*/  @!P4 IADD3 R38, P1, PT, R33.reuse, R29.reuse, RZ ;  /* 0x0000001d2126c210 */ /* 0x0c0fe40007f3e0ff */
[CC--:B------:R-:W-:Y:S02]  /*83a0*/  @!P5 IADD3 R37, P2, PT, R36.reuse, R29.reuse, RZ ;  /* 0x0000001d2425d210 */ /* 0x0c0fe40007f5e0ff */
[----:B------:R-:W4:Y:S01]  /*83b0*/  @!P4 LDC.64 R8, c[0x0][0x420] ;  /* 0x00010800ff08cb82 */ /* 0x000f220000000a00 */
[-C--:B------:R-:W-:Y:S02]  /*83c0*/  @!P4 LEA.HI.X.SX32 R33, R33, R32.reuse, 0x1, P1 ;  /* 0x000000202121c211 */ /* 0x080fe400008f0eff */
[----:B------:R-:W-:Y:S02]  /*83d0*/  @!P5 LEA.HI.X.SX32 R36, R36, R32, 0x1, P2 ;  /* 0x000000202424d211 */ /* 0x000fe400010f0eff */
[----:B------:R-:W-:-:S03]  /*83e0*/  @!P3 IADD3 R29, P0, PT, R39, R29, RZ ;  /* 0x0000001d271db210 */ /* 0x000fc60007f1e0ff */
[----:B------:R-:W5:Y:S01]  /*83f0*/  @!P3 LDC.64 R6, c[0x0][0x420] ;  /* 0x00010800ff06bb82 */ /* 0x000f620000000a00 */
[C---:B-1----:R-:W-:Y:S02]  /*8400*/  @!P6 LEA R24, P2, R0.reuse, R24, 0x2 ;  /* 0x000000180018e211 */ /* 0x042fe400078410ff */
[----:B------:R-:W-:Y:S02]  /*8410*/  @!P3 LEA.HI.X.SX32 R32, R39, R32, 0x1, P0 ;  /* 0x000000202720b211 */ /* 0x000fe400000f0eff */
[----:B------:R-:W-:Y:S02]  /*8420*/  @!P6 LEA.HI.X R25, R0, R25, R26, 0x2, P2 ;  /* 0x000000190019e211 */ /* 0x000fe400010f141a */
[----:B--2---:R-:W-:-:S03]  /*8430*/  @!P5 LEA R10, P1, R37, R10, 0x2 ;  /* 0x0000000a250ad211 */ /* 0x004fc600078210ff */
[----:B------:R1:W-:Y:S01]  /*8440*/  @!P6 STG.E desc[UR24][R24.64], R28 ;  /* 0x0000001c1800e986 */ /* 0x0003e2000c101918 */
[----:B------:R-:W-:Y:S02]  /*8450*/  @!P5 LEA.HI.X R11, R37, R11, R36, 0x2, P1 ;  /* 0x0000000b250bd211 */ /* 0x000fe400008f1424 */
[----:B----4-:R-:W-:-:S03]  /*8460*/  @!P4 LEA R8, P1, R38, R8, 0x2 ;  /* 0x000000082608c211 */ /* 0x010fc600078210ff */
[----:B------:R1:W-:Y:S01]  /*8470*/  @!P5 STG.E desc[UR24][R10.64], R27 ;  /* 0x0000001b0a00d986 */ /* 0x0003e2000c101918 */
[----:B------:R-:W-:Y:S02]  /*8480*/  @!P4 LEA.HI.X R9, R38, R9, R33, 0x2, P1 ;  /* 0x000000092609c211 */ /* 0x000fe400008f1421 */
[----:B-----5:R-:W-:-:S03]  /*8490*/  @!P3 LEA R6, P0, R29, R6, 0x2 ;  /* 0x000000061d06b211 */ /* 0x020fc600078010ff */
[----:B------:R1:W-:Y:S01]  /*84a0*/  @!P4 STG.E desc[UR24][R8.64], R31 ;  /* 0x0000001f0800c986 */ /* 0x0003e2000c101918 */
[----:B------:R-:W-:-:S05]  /*84b0*/  @!P3 LEA.HI.X R7, R29, R7, R32, 0x2, P0 ;  /* 0x000000071d07b211 */ /* 0x000fca00000f1420 */
[----:B------:R1:W-:Y:S04]  /*84c0*/  @!P3 STG.E desc[UR24][R6.64], R30 ;  /* 0x0000001e0600b986 */ /* 0x0003e8000c101918 */
.L_x_581:
[----:B------:R-:W-:Y:S05]  /*84d0*/  BSYNC.RECONVERGENT B0 ;  /* 0x0000000000007941 */ /* 0x000fea0003800200 */
.L_x_580:
[----:B------:R-:W-:Y:S01]  /*84e0*/  IMAD.MOV.U32 R34, RZ, RZ, R40 ;  /* 0x000000ffff227224 */ /* 0x000fe200078e0028 */
[----:B-1----:R-:W1:Y:S01]  /*84f0*/  LDS.128 R28, [R225+0x800] ;  /* 0x00080000e11c7984 */ /* 0x002e620000000c00 */
[----:B------:R-:W2:Y:S01]  /*8500*/  LDCU.64 UR4, c[0x0][0x3f0] ;  /* 0x00007e00ff0477ac */ /* 0x000ea20008000a00 */
[----:B---3--:R-:W-:Y:S02]  /*8510*/  IMAD R0, R229, R2, RZ ;  /* 0x00000002e5007224 */ /* 0x008fe400078e02ff */
[----:B------:R-:W-:Y:S01]  /*8520*/  IMAD.WIDE.U32 R52, R4, UR6, R34 ;  /* 0x0000000604347c25 */ /* 0x000fe2000f8e0022 */
[----:B------:R-:W3:Y:S03]  /*8530*/  LDS.128 R24, [R225+0x2800] ;  /* 0x00280000e1187984 */ /* 0x000ee60000000c00 */
        /* <DEDUP_REMOVED lines=8> */
[C---:B--2---:R-:W-:Y:S01]  /*85c0*/  LEA R54, P0, R228.reuse, UR4, 0x1 ;  /* 0x00000004e4367c11 */ /* 0x044fe2000f8008ff */
[----:B------:R-:W2:Y:S03]  /*85d0*/  LDS.128 R32, [R225+0x5000] ;  /* 0x00500000e1207984 */ /* 0x000ea60000000c00 */
[----:B------:R-:W-:Y:S01]  /*85e0*/  LEA.HI.X R55, R228, UR5, R0, 0x1, P0 ;  /* 0x00000005e4377c11 */ /* 0x000fe200080f0c00 */
[----:B------:R-:W2:Y:S01]  /*85f0*/  LDS.128 R44, [R225+0x1800] ;  /* 0x00180000e12c7984 */ /* 0x000ea20000000c00 */
[----:B------:R-:W-:-:S02]  /*8600*/  LEA R56, P0, R2, R54, 0x7 ;  /* 0x0000003602387211 */ /* 0x000fc400078038ff */
[--C-:B------:R-:W-:Y:S01]  /*8610*/  SHF.L.U64.HI R0, R2, 0x6, R3.reuse ;  /* 0x0000000602007819 */ /* 0x100fe20000010203 */
[----:B------:R-:W2:Y:S01]  /*8620*/  LDS.128 R4, [R225+0x3800] ;  /* 0x00380000e1047984 */ /* 0x000ea20000000c00 */
[----:B------:R-:W-:Y:S02]  /*8630*/  IADD3 R58, P1, PT, R52, R54, RZ ;  /* 0x00000036343a7210 */ /* 0x000fe40007f3e0ff */
[-C--:B------:R-:W-:Y:S01]  /*8640*/  LEA.HI.X R57, R2, R55.reuse, R3, 0x7, P0 ;  /* 0x0000003702397211 */ /* 0x080fe200000f3c03 */
[----:B------:R-:W2:Y:S01]  /*8650*/  LDS.128 R48, [R225+0x5800] ;  /* 0x00580000e1307984 */ /* 0x000ea20000000c00 */
[----:B------:R-:W-:Y:S02]  /*8660*/  IADD3 R52, P0, PT, R52, R56, RZ ;  /* 0x0000003834347210 */ /* 0x000fe40007f1e0ff */
[C---:B------:R-:W-:Y:S01]  /*8670*/  IADD3.X R59, PT, PT, R0.reuse, R55, RZ, P1, !PT ;  /* 0x00000037003b7210 */ /* 0x040fe20000ffe4ff */
[----:B------:R-:W-:Y:S02]  /*8680*/  STG.E.128 desc[UR24][R54.64], R20 ;  /* 0x0000001436007986 */ /* 0x000fe4000c101d18 */
[----:B------:R-:W-:-:S02]  /*8690*/  IMAD.X R53, R0, 0x1, R57, P0 ;  /* 0x0000000100357824 */ /* 0x000fc400000e0639 */
[----:B------:R-:W-:Y:S04]  /*86a0*/  STG.E.128 desc[UR24][R54.64+0x40], R16 ;  /* 0x0000401036007986 */ /* 0x000fe8000c101d18 */
[----:B------:R-:W-:Y:S04]  /*86b0*/  STG.E.128 desc[UR24][R54.64+0x80], R12 ;  /* 0x0000800c36007986 */ /* 0x000fe8000c101d18 */
[----:B-1----:R-:W-:Y:S04]  /*86c0*/  STG.E.128 desc[UR24][R58.64], R28 ;  /* 0x0000001c3a007986 */ /* 0x002fe8000c101d18 */
[----:B---3--:R-:W-:Y:S04]  /*86d0*/  STG.E.128 desc[UR24][R58.64+0x40], R24 ;  /* 0x000040183a007986 */ /* 0x008fe8000c101d18 */
[----:B----4-:R-:W-:Y:S04]  /*86e0*/  STG.E.128 desc[UR24][R58.64+0x80], R8 ;  /* 0x000080083a007986 */ /* 0x010fe8000c101d18 */
[----:B-----5:R-:W-:Y:S04]  /*86f0*/  STG.E.128 desc[UR24][R56.64], R40 ;  /* 0x0000002838007986 */ /* 0x020fe8000c101d18 */
[----:B------:R-:W-:Y:S04]  /*8700*/  STG.E.128 desc[UR24][R56.64+0x40], R36 ;  /* 0x0000402438007986 */ /* 0x000fe8000c101d18 */
[----:B--2---:R-:W-:Y:S04]  /*8710*/  STG.E.128 desc[UR24][R56.64+0x80], R32 ;  /* 0x0000802038007986 */ /* 0x004fe8000c101d18 */
[----:B------:R-:W-:Y:S04]  /*8720*/  STG.E.128 desc[UR24][R52.64], R44 ;  /* 0x0000002c34007986 */ /* 0x000fe8000c101d18 */
[----:B------:R-:W-:Y:S04]  /*8730*/  STG.E.128 desc[UR24][R52.64+0x40], R4 ;  /* 0x0000400434007986 */ /* 0x000fe8000c101d18 */
[----:B------:R-:W-:Y:S01]  /*8740*/  STG.E.128 desc[UR24][R52.64+0x80], R48 ;  /* 0x0000803034007986 */ /* 0x000fe2000c101d18 */
[----:B------:R-:W-:Y:S05]  /*8750*/  EXIT ;  /* 0x000000000000794d */ /* 0x000fea0003800000 */
.L_x_582:
        /* <DEDUP_REMOVED lines=10> */
.L_x_1359:


//--------------------- .text._ZN5flash16flash_fwd_kernelI23Flash_fwd_kernel_traitsILi96ELi128ELi64ELi4ELb0ELb0EN7cutlass10bfloat16_tE19Flash_kernel_traitsILi96ELi128ELi64ELi4ES3_EELb1ELb0ELb0ELb1ELb0ELb0ELb0ELb0EEEvNS_16Flash_fwd_paramsE --------------------------
	.section	.text._ZN5flash16flash_fwd_kernelI23Flash_fwd_kernel_traitsILi96ELi128ELi64ELi4ELb0ELb0EN7cutlass10bfloat16_tE19Flash_kernel_traitsILi96ELi128ELi64ELi4ES3_EELb1ELb0ELb0ELb1ELb0ELb0ELb0ELb0EEEvNS_16Flash_fwd_paramsE,"ax",@progbits
	.align	128
        .global         _ZN5flash16flash_fwd_kernelI23Flash_fwd_kernel_traitsILi96ELi128ELi64ELi4ELb0ELb0EN7cutlass10bfloat16_tE19Flash_kernel_traitsILi96ELi128ELi64ELi4ES3_EELb1ELb0ELb0ELb1ELb0ELb0ELb0ELb0EEEvNS_16Flash_fwd_paramsE
        .type           _ZN5flash16flash_fwd_kernelI23Flash_fwd_kernel_traitsILi96ELi128ELi64ELi4ELb0ELb0EN7cutlass10bfloat16_tE19Flash_kernel_traitsILi96ELi128ELi64ELi4ES3_EELb1ELb0ELb0ELb1ELb0ELb0ELb0ELb0EEEvNS_16Flash_fwd_paramsE,@function
        .size           _ZN5flash16flash_fwd_kernelI23Flash_fwd_kernel_traitsILi96ELi128ELi64ELi4ELb0ELb0EN7cutlass10bfloat16_tE19Flash_kernel_traitsILi96ELi128ELi64ELi4ES3_EELb1ELb0ELb0ELb1ELb0ELb0ELb0ELb0EEEvNS_16Flash_fwd_paramsE,(.L_x_1360 - _ZN5flash16flash_fwd_kernelI23Flash_fwd_kernel_traitsILi96ELi128ELi64ELi4ELb0ELb0EN7cutlass10bfloat16_tE19Flash_kernel_traitsILi96ELi128ELi64ELi4ES3_EELb1ELb0ELb0ELb1ELb0ELb0ELb0ELb0EEEvNS_16Flash_fwd_paramsE)
        .other          _ZN5flash16flash_fwd_kernelI23Flash_fwd_kernel_traitsILi96ELi128ELi64ELi4ELb0ELb0EN7cutlass10bfloat16_tE19Flash_kernel_traitsILi96ELi128ELi64ELi4ES3_EELb1ELb0ELb0ELb1ELb0ELb0ELb0ELb0EEEvNS_16Flash_fwd_paramsE,@"STO_CUDA_ENTRY STV_DEFAULT"
_ZN5flash16flash_fwd_kernelI23Flash_fwd_kernel_traitsILi96ELi128ELi64ELi4ELb0ELb0EN7cutlass10bfloat16_tE19Flash_kernel_traitsILi96ELi128ELi64ELi4ES3_EELb1ELb0ELb0ELb1ELb0ELb0ELb0ELb0EEEvNS_16Flash_fwd_paramsE:
.text._ZN5flash16flash_fwd_kernelI23Flash_fwd_kernel_traitsILi96ELi128ELi64ELi4ELb0ELb0EN7cutlass10bfloat16_tE19Flash_kernel_traitsILi96ELi128ELi64ELi4ES3_EELb1ELb0ELb0ELb1ELb0ELb0ELb0ELb0EEEvNS_16Flash_fwd_paramsE:
        /* <DEDUP_REMOVED lines=12> */
[----:B------:R-:W2:Y:S01]  /*00c0*/  LDCU.64 UR4, c[0x0][0x510] ;  /* 0x0000a200ff0477ac */ /* 0x000ea20008000a00 */
[----:B------:R-:W2:Y:S01]  /*00d0*/  S2R R100, SR_CTAID.Z ;  /* 0x0000000000647919 */ /* 0x000ea20000002700 */
[----:B------:R-:W2:Y:S01]  /*00e0*/  S2R R213, SR_TID.X ;  /* 0x0000000000d57919 */ /* 0x000ea20000002100 */
[----:B------:R-:W-:-:S03]  /*00f0*/  IMAD.MOV.U32 R24, RZ, RZ, -0x1 ;  /* 0xffffffffff187424 */ /* 0x000fc600078e00ff */
[----:B------:R-:W2:Y:S06]  /*0100*/  LDC.64 R6, c[0x0][0x468] ;  /* 0x00011a00ff067b82 */ /* 0x000eac0000000a00 */
[----:B---3--:R-:W-:Y:S02]  /*0110*/  @P5 IMAD.MOV.U32 R2, RZ, RZ, R102 ;  /* 0x000000ffff025224 */ /* 0x008fe400078e0066 */
[----:B----4-:R-:W-:-:S05]  /*0120*/  @P5 IMAD.MOV.U32 R3, RZ, RZ, R103 ;  /* 0x000000ffff035224 */ /* 0x010fca00078e0067 */
[----:B-1----:R1:W3:Y:S01]  /*0130*/  @P5 LDG.E.64 R4, desc[UR18][R2.64] ;  /* 0x0000001202045981 */ /* 0x0022e2000c1e1b00 */
[----:B--2---:R-:W-:Y:S02]  /*0140*/  IMAD.U32 R218, RZ, RZ, UR4 ;  /* 0x00000004ffda7e24 */ /* 0x004fe4000f8e00ff */
[----:B------:R-:W-:Y:S01]  /*0150*/  IMAD.U32 R219, RZ, RZ, UR5 ;  /* 0x00000005ffdb7e24 */ /* 0x000fe2000f8e00ff */
[----:B------:R-:W2:Y:S05]  /*0160*/  LDCU.64 UR4, c[0x0][0x478] ;  /* 0x00008f00ff0477ac */ /* 0x000eaa0008000a00 */
[----:B------:R-:W4:Y:S01]  /*0170*/  @P5 LDG.E.64 R218, desc[UR18][R218.64] ;  /* 0x00000012dada5981 */ /* 0x000f22000c1e1b00 */
[----:B------:R-:W-:Y:S01]  /*0180*/  ISETP.NE.U32.AND P3, PT, RZ, UR8, PT ;  /* 0x00000008ff007c0c */ /* 0x000fe2000bf65070 */
[----:B------:R-:W-:Y:S01]  /*0190*/  IMAD.WIDE.U32 R8, R152, 0x4, R8 ;  /* 0x0000000498087825 */ /* 0x000fe200078e0008 */
[----:B------:R-:W-:-:S02]  /*01a0*/  ISETP.NE.U32.AND P1, PT, RZ, UR6, PT ;  /* 0x00000006ff007c0c */ /* 0x000fc4000bf25070 */
[--C-:B------:R-:W-:Y:S01]  /*01b0*/  LOP3.LUT R0, R100, R155, R152.reuse, 0xfe, !PT ;  /* 0x0000009b64007212 */ /* 0x100fe200078efe98 */
[----:B------:R-:W-:Y:S01]  /*01c0*/  IMAD.SHL.U32 R12, R152, 0x4, RZ ;  /* 0x00000004980c7824 */ /* 0x000fe200078e00ff */
[----:B------:R-:W-:Y:S02]  /*01d0*/  ISETP.NE.AND.EX P3, PT, RZ, UR9, PT, P3 ;  /* 0x00000009ff007c0c */ /* 0x000fe4000bf65330 */
[----:B------:R-:W-:Y:S02]  /*01e0*/  LOP3.LUT P6, RZ, R0, R213, RZ, 0xfc, !PT ;  /* 0x000000d500ff7212 */ /* 0x000fe400078cfcff */
[----:B------:R-:W3:Y:S01]  /*01f0*/  @P5 LDC R0, c[0x0][0x520] ;  /* 0x00014800ff005b82 */ /* 0x000ee20000000800 */
[----:B------:R-:W-:Y:S02]  /*0200*/  ISETP.NE.AND.EX P1, PT, RZ, UR7, PT, P1 ;  /* 0x00000007ff007c0c */ /* 0x000fe4000bf25310 */
[----:B--2---:R-:W-:Y:S02]  /*0210*/  ISETP.NE.U32.AND P0, PT, RZ, UR4, PT ;  /* 0x00000004ff007c0c */ /* 0x004fe4000bf05070 */
[----:B------:R-:W-:-:S02]  /*0220*/  SHF.R.U32.HI R11, RZ, 0x1e, R152 ;  /* 0x0000001eff0b7819 */ /* 0x000fc40000011698 */
[----:B------:R-:W-:Y:S01]  /*0230*/  ISETP.NE.AND.EX P0, PT, RZ, UR5, PT, P0 ;  /* 0x00000005ff007c0c */ /* 0x000fe2000bf05300 */
[----:B------:R-:W-:Y:S01]  /*0240*/  IMAD.MOV.U32 R10, RZ, RZ, RZ ;  /* 0x000000ffff0a7224 */ /* 0x000fe200078e00ff */
[----:B------:R-:W-:Y:S02]  /*0250*/  ISETP.NE.U32.AND P2, PT, RZ, UR8, PT ;  /* 0x00000008ff007c0c */ /* 0x000fe4000bf45070 */
[----:B-1----:R-:W4:Y:S02]  /*0260*/  @!P6 LDC.64 R2, c[0x0][0x528] ;  /* 0x00014a00ff02eb82 */ /* 0x002f240000000a00 */
[----:B------:R-:W-:Y:S02]  /*0270*/  ISETP.NE.AND.EX P2, PT, RZ, UR9, PT, P2 ;  /* 0x00000009ff007c0c */ /* 0x000fe4000bf45320 */
[----:B---3--:R-:W-:-:S05]  /*0280*/  @P5 IADD3 R102, P4, PT, R4, R0, RZ ;  /* 0x0000000004665210 */ /* 0x008fca0007f9e0ff */
[----:B------:R-:W-:Y:S02]  /*0290*/  @P5 IMAD.X R103, RZ, RZ, R5, P4 ;  /* 0x000000ffff675224 */ /* 0x000fe400020e0605 */
[----:B------:R-:W-:Y:S02]  /*02a0*/  @!P6 IMAD.MOV.U32 R4, RZ, RZ, R102 ;  /* 0x000000ffff04e224 */ /* 0x000fe400078e0066 */
[----:B------:R-:W-:Y:S01]  /*02b0*/  @!P6 IMAD.MOV.U32 R5, RZ, RZ, R103 ;  /* 0x000000ffff05e224 */ /* 0x000fe200078e0067 */
[----:B----4-:R-:W-:Y:S04]  /*02c0*/  @!P6 STG.E.64 desc[UR18][R2.64], R218 ;  /* 0x000000da0200e986 */ /* 0x010fe8000c101b12 */
[----:B------:R1:W-:Y:S04]  /*02d0*/  @!P6 STG.E.64 desc[UR18][R2.64+0x8], R4 ;  /* 0x000008040200e986 */ /* 0x0003e8000c101b12 */
[----:B------:R-:W2:Y:S01]  /*02e0*/  @P3 LDG.E R24, desc[UR18][R8.64] ;  /* 0x0000001208183981 */ /* 0x000ea2000c1e1900 */
[----:B-1----:R-:W-:-:S03]  /*02f0*/  @P1 IADD3 R4, P4, PT, R12, UR6, RZ ;  /* 0x000000060c041c10 */ /* 0x002fc6000ff9e0ff */
[----:B------:R1:W3:Y:S01]  /*0300*/  @P2 LDG.E R8, desc[UR18][R8.64+0x4] ;  /* 0x0000041208082981 */ /* 0x0002e2000c1e1900 */
[----:B------:R-:W-:Y:S02]  /*0310*/  @P0 IADD3 R2, P3, PT, R12, UR4, RZ ;  /* 0x000000040c020c10 */ /* 0x000fe4000ff7e0ff */
[C---:B------:R-:W-:Y:S02]  /*0320*/  @P1 IADD3.X R5, PT, PT, R11.reuse, UR7, RZ, P4, !PT ;  /* 0x000000070b051c10 */ /* 0x040fe4000a7fe4ff */
[----:B------:R-:W-:-:S03]  /*0330*/  @P0 IADD3.X R3, PT, PT, R11, UR5, RZ, P3, !PT ;  /* 0x000000050b030c10 */ /* 0x000fc60009ffe4ff */
[----:B------:R4:W3:Y:S04]  /*0340*/  @P1 LDG.E R10, desc[UR18][R4.64] ;  /* 0x00000012040a1981 */ /* 0x0008e8000c1e1900 */
[----:B------:R4:W3:Y:S01]  /*0350*/  @P0 LDG.E R0, desc[UR18][R2.64] ;  /* 0x0000001202000981 */ /* 0x0008e2000c1e1900 */
[----:B------:R-:W4:Y:S01]  /*0360*/  LDCU.U8 UR4, c[0x0][0x532] ;  /* 0x0000a640ff0477ac */ /* 0x000f220008000000 */
[----:B------:R-:W3:Y:S01]  /*0370*/  @!P2 LDC R238, c[0x0][0x434] ;  /* 0x00010d00ffeeab82 */ /* 0x000ee20000000800 */
[----:B------:R-:W-:-:S07]  /*0380*/  ISETP.EQ.U32.AND P4, PT, R6, RZ, PT ;  /* 0x000000ff0600720c */ /* 0x000fce0003f82070 */
[----:B-1----:R-:W1:Y:S08]  /*0390*/  @!P0 LDC R9, c[0x0][0x43c] ;  /* 0x00010f00ff098b82 */ /* 0x002e700000000800 */
[----:B----4-:R-:W4:Y:S01]  /*03a0*/  @!P0 LDC.64 R4, c[0x0][0x488] ;  /* 0x00012200ff048b82 */ /* 0x010f220000000a00 */
[----:B------:R-:W-:-:S05]  /*03b0*/  IADD3 R2, P1, PT, R12, R6, RZ ;  /* 0x000000060c027210 */ /* 0x000fca0007f3e0ff */
[----:B------:R-:W-:Y:S01]  /*03c0*/  IMAD.X R3, R11, 0x1, R7, P1 ;  /* 0x000000010b037824 */ /* 0x000fe200008e0607 */
[----:B------:R-:W-:-:S04]  /*03d0*/  ISETP.NE.U32.AND P1, PT, R6, RZ, PT ;  /* 0x000000ff0600720c */ /* 0x000fc80003f25070 */
[----:B------:R-:W-:Y:S02]  /*03e0*/  ISETP.NE.AND.EX P1, PT, R7, RZ, PT, P1 ;  /* 0x000000ff0700720c */ /* 0x000fe40003f25310 */
[----:B------:R-:W-:-:S04]  /*03f0*/  ISETP.NE.AND P3, PT, RZ, UR4, PT ;  /* 0x00000004ff007c0c */ /* 0x000fc8000bf65270 */
[----:B------:R-:W-:Y:S01]  /*0400*/  ISETP.EQ.OR.EX P4, PT, R7, RZ, !P3, P4 ;  /* 0x000000ff0700720c */ /* 0x000fe20005f82740 */
[----:B------:R-:W-:Y:S02]  /*0410*/  IMAD.MOV.U32 R11, RZ, RZ, -0x1 ;  /* 0xffffffffff0b7424 */ /* 0x000fe400078e00ff */
[----:B------:R-:W-:-:S10]  /*0420*/  IMAD.SHL.U32 R148, R155, 0x80, RZ ;  /* 0x000000809b947824 */ /* 0x000fd400078e00ff */
[----:B------:R1:W5:Y:S04]  /*0430*/  @!P4 LDG.E R11, desc[UR18][R2.64] ;  /* 0x00000012020bc981 */ /* 0x000368000c1e1900 */
[----:B--2---:R2:W-:Y:S01]  /*0440*/  STL [R1+0x6c], R24 ;  /* 0x00006c1801007387 */ /* 0x0045e20000100800 */
[----:B---3--:R-:W-:Y:S02]  /*0450*/  @P2 IMAD.IADD R238, R8, 0x1, -R24 ;  /* 0x0000000108ee2824 */ /* 0x008fe400078e0a18 */
[----:B------:R-:W-:Y:S02]  /*0460*/  @P0 IMAD.IADD R153, R0, 0x1, -R10 ;  /* 0x0000000100990824 */ /* 0x000fe400078e0a0a */
[----:B------:R-:W3:Y:S01]  /*0470*/  @!P1 LDC R0, c[0x0][0x438] ;  /* 0x00010e00ff009b82 */ /* 0x000ee20000000800 */
[----:B----4-:R-:W-:-:S04]  /*0480*/  @!P0 ISETP.NE.U32.AND P2, PT, R4, RZ, PT ;  /* 0x000000ff0400820c */ /* 0x010fc80003f45070 */
[----:B------:R-:W-:Y:S02]  /*0490*/  @!P0 ISETP.NE.AND.EX P2, PT, R5, RZ, PT, P2 ;  /* 0x000000ff0500820c */ /* 0x000fe40003f45320 */
[----:B------:R-:W-:Y:S02]  /*04a0*/  ISETP.GT.AND P4, PT, R238, R148, PT ;  /* 0x00000094ee00720c */ /* 0x000fe40003f84270 */
[----:B-1----:R-:W-:Y:S01]  /*04b0*/  @!P0 SEL R4, R9, RZ, P2 ;  /* 0x000000ff09048207 */ /* 0x002fe20001000000 */
[----:B--2---:R-:W-:Y:S10]  /*04c0*/  @!P1 BRA `(.L_x_583) ;  /* 0x00000000000c9947 */ /* 0x004ff40003800000 */
[----:B---3--:R-:W2:Y:S02]  /*04d0*/  @P3 LDG.E R0, desc[UR18][R2.64+0x4] ;  /* 0x0000041202003981 */ /* 0x008ea4000c1e1900 */
[----:B--2--5:R-:W-:-:S06]  /*04e0*/  @P3 IADD3 R0, PT, PT, R0, -R11, RZ ;  /* 0x8000000b00003210 */ /* 0x024fcc0007ffe0ff */
[----:B------:R1:W5:Y:S02]  /*04f0*/  @!P3 LDG.E R0, desc[UR18][R2.64] ;  /* 0x000000120200b981 */ /* 0x000364000c1e1900 */
.L_x_583:
[----:B---3-5:R-:W-:Y:S01]  /*0500*/  @!P0 IADD3 R153, PT, PT, R4, R0, -R10 ;  /* 0x0000000004998210 */ /* 0x028fe20007ffe80a */
[----:B------:R-:W-:Y:S06]  /*0510*/  @!P4 EXIT ;  /* 0x000000000000c94d */ /* 0x000fec0003800000 */
[----:B------:R-:W-:-:S13]  /*0520*/  ISETP.GT.AND P0, PT, R153, RZ, PT ;  /* 0x000000ff9900720c */ /* 0x000fda0003f04270 */
        /* <DEDUP_REMOVED lines=8> */
[----:B-1----:R-:W1:Y:S01]  /*05b0*/  @P6 LDC.64 R2, c[0x0][0x430] ;  /* 0x00010c00ff026b82 */ /* 0x002e620000000a00 */
[----:B------:R-:W-:Y:S01]  /*05c0*/  @P6 MOV R15, 0x1 ;  /* 0x00000001000f6802 */ /* 0x000fe20000000f00 */
[----:B----4-:R-:W-:-:S06]  /*05d0*/  @!P1 IMAD.WIDE.U32 R4, R152, R6, RZ ;  /* 0x0000000698049225 */ /* 0x010fcc00078e00ff */
[----:B------:R-:W4:Y:S01]  /*05e0*/  @P6 LDC R14, c[0x0][0x430] ;  /* 0x00010c00ff0e6b82 */ /* 0x000f220000000800 */
[----:B------:R-:W-:Y:S01]  /*05f0*/  @!P1 MOV R0, R4 ;  /* 0x0000000400009202 */ /* 0x000fe20000000f00 */
[----:B-1----:R-:W-:Y:S02]  /*0600*/  @P6 IMAD R16, R2, R3, RZ ;  /* 0x0000000302106224 */ /* 0x002fe400078e02ff */
[----:B--2---:R-:W-:Y:S01]  /*0610*/  @P1 IMAD.WIDE.U32 R2, R24, R8, RZ ;  /* 0x0000000818021225 */ /* 0x004fe200078e00ff */
        /* <DEDUP_REMOVED lines=11> */
.L_x_585:
        /* <DEDUP_REMOVED lines=40> */
.L_x_587:
[----:B------:R-:W-:Y:S05]  /*0950*/  BSYNC.RECONVERGENT B0 ;  /* 0x0000000000007941 */ /* 0x000fea0003800200 */
.L_x_586:
        /* <DEDUP_REMOVED lines=22> */
.L_x_589:
[----:B------:R-:W-:Y:S05]  /*0ac0*/  BSYNC.RECONVERGENT B0 ;  /* 0x0000000000007941 */ /* 0x000fea0003800200 */
.L_x_588:
        /* <DEDUP_REMOVED lines=24> */
.L_x_591:
[----:B------:R-:W-:Y:S05]  /*0c50*/  BSYNC.RECONVERGENT B0 ;  /* 0x0000000000007941 */ /* 0x000fea0003800200 */
.L_x_590:
        /* <DEDUP_REMOVED lines=32> */
.L_x_593:
[----:B------:R-:W-:Y:S05]  /*0e60*/  BSYNC.RECONVERGENT B0 ;  /* 0x0000000000007941 */ /* 0x000fea0003800200 */
.L_x_592:
        /* <DEDUP_REMOVED lines=15> */
.L_x_595:
[----:B------:R-:W-:Y:S05]  /*0f60*/  BSYNC.RECONVERGENT B0 ;  /* 0x0000000000007941 */ /* 0x000fea0003800200 */
.L_x_594:
        /* <DEDUP_REMOVED lines=10> */
.L_x_597:
[----:B------:R-:W-:Y:S05]  /*1010*/  BSYNC.RECONVERGENT B0 ;  /* 0x0000000000007941 */ /* 0x000fea0003800200 */
.L_x_596:
        /* <DEDUP_REMOVED lines=10> */
.L_x_599:
[----:B------:R-:W-:Y:S05]  /*10c0*/  BSYNC.RECONVERGENT B0 ;  /* 0x0000000000007941 */ /* 0x000fea0003800200 */
.L_x_598:
        /* <DEDUP_REMOVED lines=10> */
.L_x_584:
[----:B------:R-:W-:Y:S02]  /*1170*/  ISETP.NE.AND P0, PT, R24, -0x1, PT ;  /* 0xffffffff1800780c */ /* 0x000fe40003f05270 */
[----:B------:R-:W-:-:S11]  /*1180*/  ISETP.NE.AND P2, PT, R11, -0x1, PT ;  /* 0xffffffff0b00780c */ /* 0x000fd60003f45270 */
[----:B------:R-:W2:Y:S08]  /*1190*/  @!P0 LDC.64 R6, c[0x0][0x398] ;  /* 0x0000e600ff068b82 */ /* 0x000eb00000000a00 */
[----:B------:R-:W1:Y:S01]  /*11a0*/  @P0 LDC.64 R8, c[0x0][0x3b0] ;  /* 0x0000ec00ff080b82 */ /* 0x000e620000000a00 */
[----:B--2---:R-:W-:-:S04]  /*11b0*/  @!P0 IMAD.WIDE.U32 R4, R152, R6, RZ ;  /* 0x0000000698048225 */ /* 0x004fc800078e00ff */
[----:B------:R-:W-:Y:S01]  /*11c0*/  @!P0 IMAD R13, R152, R7, R5 ;  /* 0x00000007980d8224 */ /* 0x000fe200078e0205 */
[----:B------:R-:W-:Y:S01]  /*11d0*/  @!P0 MOV R12, R4 ;  /* 0x00000004000c8202 */ /* 0x000fe20000000f00 */
[----:B-1----:R-:W-:-:S04]  /*11e0*/  @P0 IMAD.WIDE.U32 R2, R24, R8, RZ ;  /* 0x0000000818020225 */ /* 0x002fc800078e00ff */
        /* <DEDUP_REMOVED lines=14> */
.L_x_600:
[----:B------:R-:W1:Y:S01]  /*12d0*/  LDCU.64 UR14, c[0x0][0x3b8] ;  /* 0x00007700ff0e77ac */ /* 0x000e620008000a00 */
[----:B------:R-:W-:-:S05]  /*12e0*/  IADD3 R2, PT, PT, R10, R11, RZ ;  /* 0x0000000b0a027210 */ /* 0x000fca0007ffe0ff */
[C---:B-1----:R-:W-:Y:S02]  /*12f0*/  IMAD R0, R2.reuse, UR15, RZ ;  /* 0x0000000f02007c24 */ /* 0x042fe4000f8e02ff */
[----:B------:R-:W-:-:S05]  /*1300*/  IMAD.WIDE.U32 R2, R2, UR14, RZ ;  /* 0x0000000e02027c25 */ /* 0x000fca000f8e00ff */
[----:B------:R-:W-:Y:S02]  /*1310*/  IADD3 R6, PT, PT, R3, R0, RZ ;  /* 0x0000000003067210 */ /* 0x000fe40007ffe0ff */
[----:B------:R-:W-:-:S07]  /*1320*/  MOV R5, R2 ;  /* 0x0000000200057202 */ /* 0x000fce0000000f00 */
.L_x_601:
        /* <DEDUP_REMOVED lines=39> */
.L_x_602:
[----:B------:R-:W1:Y:S01]  /*15a0*/  LDC.64 R14, c[0x0][0x3c0] ;  /* 0x0000f000ff0e7b82 */ /* 0x000e620000000a00 */
[----:B------:R-:W-:-:S05]  /*15b0*/  IADD3 R0, PT, PT, R10, R11, RZ ;  /* 0x0000000b0a007210 */ /* 0x000fca0007ffe0ff */
[C---:B-1----:R-:W-:Y:S02]  /*15c0*/  IMAD R4, R0.reuse, R15, RZ ;  /* 0x0000000f00047224 */ /* 0x042fe400078e02ff */
[----:B------:R-:W-:-:S05]  /*15d0*/  IMAD.WIDE.U32 R2, R0, R14, RZ ;  /* 0x0000000e00027225 */ /* 0x000fca00078e00ff */
[----:B------:R-:W-:-:S07]  /*15e0*/  IADD3 R0, PT, PT, R3, R4, RZ ;  /* 0x0000000403007210 */ /* 0x000fce0007ffe0ff */
.L_x_603:
[----:B------:R-:W-:Y:S01]  /*15f0*/  IMAD.SHL.U32 R247, R213, 0x8, RZ ;  /* 0x00000008d5f77824 */ /* 0x000fe200078e00ff */
[----:B------:R-:W1:Y:S01]  /*1600*/  LDCU.128 UR4, c[0x0][0x3d0] ;  /* 0x00007a00ff0477ac */ /* 0x000e620008000c00 */
[----:B------:R-:W-:Y:S01]  /*1610*/  SHF.R.U32.HI R24, RZ, 0x2, R213 ;  /* 0x00000002ff187819 */ /* 0x000fe200000116d5 */
[----:B------:R-:W2:Y:S01]  /*1620*/  S2UR UR16, SR_CgaCtaId ;  /* 0x00000000001079c3 */ /* 0x000ea20000008800 */
[----:B------:R-:W-:Y:S01]  /*1630*/  IADD3 R18, PT, PT, -R148, R238, RZ ;  /* 0x000000ee94127210 */ /* 0x000fe20007ffe1ff */
[----:B------:R-:W3:Y:S01]  /*1640*/  LDCU.64 UR10, c[0x0][0x390] ;  /* 0x00007200ff0a77ac */ /* 0x000ee20008000a00 */
[----:B------:R-:W-:Y:S01]  /*1650*/  LOP3.LUT R246, R247, 0x18, RZ, 0xc0, !PT ;  /* 0x00000018f7f67812 */ /* 0x000fe200078ec0ff */
[----:B------:R-:W-:Y:S01]  /*1660*/  IMAD.SHL.U32 R209, R213, 0x4, RZ ;  /* 0x00000004d5d17824 */ /* 0x000fe200078e00ff */
[----:B------:R-:W-:Y:S01]  /*1670*/  LOP3.LUT R9, R247, 0x1f20, RZ, 0xc0, !PT ;  /* 0x00001f20f7097812 */ /* 0x000fe200078ec0ff */
[----:B------:R-:W4:Y:S01]  /*1680*/  LDCU.64 UR8, c[0x0][0x3c8] ;  /* 0x00007900ff0877ac */ /* 0x000f220008000a00 */
[C---:B------:R-:W-:Y:S01]  /*1690*/  IADD3 R2, P0, PT, R246.reuse, R2, RZ ;  /* 0x00000002f6027210 */ /* 0x040fe20007f1e0ff */
[----:B------:R-:W-:Y:S01]  /*16a0*/  IMAD.SHL.U32 R154, R213, 0x20, RZ ;  /* 0x00000020d59a7824 */ /* 0x000fe200078e00ff */
[C---:B------:R-:W-:Y:S01]  /*16b0*/  IADD3 R4, P1, PT, R246.reuse, R5, RZ ;  /* 0x00000005f6047210 */ /* 0x040fe20007f3e0ff */
[----:B------:R-:W5:Y:S01]  /*16c0*/  LDCU.64 UR12, c[0x0][0x388] ;  /* 0x00007100ff0c77ac */ /* 0x000f620008000a00 */
[C---:B------:R-:W-:Y:S01]  /*16d0*/  LOP3.LUT R150, R246.reuse, 0x40, RZ, 0xfc, !PT ;  /* 0x00000040f6967812 */ /* 0x040fe200078efcff */
[----:B------:R-:W-:Y:S01]  /*16e0*/  IMAD.X R3, RZ, RZ, R0, P0 ;  /* 0x000000ffff037224 */ /* 0x000fe200000e0600 */
[----:B------:R-:W-:Y:S01]  /*16f0*/  SHF.R.S32.HI R0, RZ, 0x1f, R8 ;  /* 0x0000001fff007819 */ /* 0x000fe20000011408 */
[----:B------:R-:W-:Y:S01]  /*1700*/  IMAD.X R5, RZ, RZ, R6, P1 ;  /* 0x000000ffff057224 */ /* 0x000fe200008e0606 */
[----:B------:R-:W-:Y:S01]  /*1710*/  IADD3 R6, P0, PT, R246, R12, RZ ;  /* 0x0000000cf6067210 */ /* 0x000fe20007f1e0ff */
[----:B------:R-:W-:Y:S01]  /*1720*/  IMAD.WIDE.U32 R2, R24, R14, R2 ;  /* 0x0000000e18027225 */ /* 0x000fe200078e0002 */
[----:B------:R-:W-:Y:S01]  /*1730*/  LOP3.LUT R12, R247, 0xd8, RZ, 0xc0, !PT ;  /* 0x000000d8f70c7812 */ /* 0x000fe200078ec0ff */
[----:B------:R-:W-:Y:S01]  /*1740*/  BSSY.RECONVERGENT B0, `(.L_x_604) ;  /* 0x0000044000007945 */ /* 0x000fe20003800200 */
[----:B------:R-:W-:Y:S01]  /*1750*/  LOP3.LUT R164, R246, 0x20, RZ, 0xfc, !PT ;  /* 0x00000020f6a47812 */ /* 0x000fe200078efcff */
[----:B------:R-:W-:Y:S01]  /*1760*/  IMAD.WIDE.U32 R4, R24, UR14, R4 ;  /* 0x0000000e18047c25 */ /* 0x000fe2000f8e0004 */
[----:B------:R-:W-:-:S03]  /*1770*/  SHF.R.U32.HI R210, RZ, 0x1, R213 ;  /* 0x00000001ffd27819 */ /* 0x000fc600000116d5 */
[----:B-1----:R-:W-:Y:S02]  /*1780*/  IMAD R7, R0, UR4, RZ ;  /* 0x0000000400077c24 */ /* 0x002fe4000f8e02ff */
[----:B------:R-:W-:Y:S02]  /*1790*/  IMAD R3, R24, R15, R3 ;  /* 0x0000000f18037224 */ /* 0x000fe400078e0203 */
[----:B------:R-:W-:Y:S02]  /*17a0*/  IMAD R0, R0, UR6, RZ ;  /* 0x0000000600007c24 */ /* 0x000fe4000f8e02ff */
[----:B------:R-:W-:Y:S02]  /*17b0*/  IMAD R5, R24, UR15, R5 ;  /* 0x0000000f18057c24 */ /* 0x000fe4000f8e0205 */
[C---:B------:R-:W-:Y:S02]  /*17c0*/  IMAD R10, R8.reuse, UR7, R0 ;  /* 0x00000007080a7c24 */ /* 0x040fe4000f8e0200 */
[----:B------:R-:W-:-:S04]  /*17d0*/  IMAD.WIDE.U32 R2, R8, UR6, R2 ;  /* 0x0000000608027c25 */ /* 0x000fc8000f8e0002 */
[C---:B------:R-:W-:Y:S01]  /*17e0*/  IMAD R11, R8.reuse, UR5, R7 ;  /* 0x00000005080b7c24 */ /* 0x040fe2000f8e0207 */
[----:B------:R-:W-:Y:S01]  /*17f0*/  IADD3 R3, PT, PT, R3, R10, RZ ;  /* 0x0000000a03037210 */ /* 0x000fe20007ffe0ff */
[----:B------:R-:W-:Y:S01]  /*1800*/  IMAD.WIDE.U32 R4, R8, UR4, R4 ;  /* 0x0000000408047c25 */ /* 0x000fe2000f8e0004 */
[----:B------:R-:W-:-:S03]  /*1810*/  LOP3.LUT R8, R12, 0x18, R213, 0x78, !PT ;  /* 0x000000180c087812 */ /* 0x000fc600078e78d5 */
[----:B------:R-:W-:Y:S01]  /*1820*/  IMAD.X R7, RZ, RZ, R13, P0 ;  /* 0x000000ffff077224 */ /* 0x000fe200000e060d */
[----:B---3--:R-:W-:Y:S01]  /*1830*/  LEA R17, P0, R2, UR10, 0x1 ;  /* 0x0000000a02117c11 */ /* 0x008fe2000f8008ff */
[----:B------:R-:W-:Y:S01]  /*1840*/  IMAD.IADD R0, R5, 0x1, R11 ;  /* 0x0000000105007824 */ /* 0x000fe200078e020b */
[----:B------:R-:W-:Y:S01]  /*1850*/  LOP3.LUT R19, R9, R8, RZ, 0xfc, !PT ;  /* 0x0000000809137212 */ /* 0x000fe200078efcff */
[----:B----4-:R-:W-:Y:S01]  /*1860*/  IMAD.WIDE.U32 R10, R100, UR8, R6 ;  /* 0x00000008640a7c25 */ /* 0x010fe2000f8e0006 */
[----:B------:R-:W-:Y:S01]  /*1870*/  LEA.HI.X R16, R2, UR11, R3, 0x1, P0 ;  /* 0x0000000b02107c11 */ /* 0x000fe200080f0c03 */
[----:B------:R1:W-:Y:S01]  /*1880*/  STL [R1+0x60], R17 ;  /* 0x0000601101007387 */ /* 0x0003e20000100800 */
[----:B------:R-:W-:Y:S01]  /*1890*/  ISETP.GE.AND P0, PT, R24, R18, PT ;  /* 0x000000121800720c */ /* 0x000fe20003f06270 */
[----:B------:R-:W-:Y:S01]  /*18a0*/  UMOV UR8, 0x400 ;  /* 0x0000040000087882 */ /* 0x000fe20000000000 */
[----:B-----5:R-:W-:Y:S01]  /*18b0*/  LEA R227, P1, R4, UR12, 0x1 ;  /* 0x0000000c04e37c11 */ /* 0x020fe2000f8208ff */
[----:B------:R1:W-:Y:S01]  /*18c0*/  STL [R1+0x74], R19 ;  /* 0x0000741301007387 */ /* 0x0003e20000100800 */
[----:B------:R-:W-:Y:S01]  /*18d0*/  IMAD R5, R100, UR9, R11 ;  /* 0x0000000964057c24 */ /* 0x000fe2000f8e020b */
[----:B--2---:R-:W-:Y:S01]  /*18e0*/  ULEA UR9, UR16, UR8, 0x18 ;  /* 0x0000000810097291 */ /* 0x004fe2000f8ec0ff */
[----:B------:R-:W-:Y:S01]  /*18f0*/  LEA.HI.X R226, R4, UR13, R0, 0x1, P1 ;  /* 0x0000000d04e27c11 */ /* 0x000fe200088f0c00 */
[----:B------:R1:W-:Y:S01]  /*1900*/  STL [R1+0x4c], R16 ;  /* 0x00004c1001007387 */ /* 0x0003e20000100800 */
[----:B------:R-:W-:Y:S01]  /*1910*/  LOP3.LUT R0, R209, 0x18, RZ, 0xc0, !PT ;  /* 0x00000018d1007812 */ /* 0x000fe200078ec0ff */
[----:B------:R-:W-:-:S02]  /*1920*/  IMAD.MOV.U32 R25, RZ, RZ, RZ ;  /* 0x000000ffff197224 */ /* 0x000fc400078e00ff */
[----:B------:R1:W-:Y:S01]  /*1930*/  STL [R1+0x70], R18 ;  /* 0x0000701201007387 */ /* 0x0003e20000100800 */
[----:B------:R-:W-:Y:S01]  /*1940*/  LOP3.LUT R13, R0, 0xc0, R154, 0xf8, !PT ;  /* 0x000000c0000d7812 */ /* 0x000fe200078ef89a */
[----:B------:R-:W-:Y:S01]  /*1950*/  IMAD.WIDE.U32 R2, R155, 0x80, R24 ;  /* 0x000000809b027825 */ /* 0x000fe200078e0018 */
[----:B------:R-:W-:Y:S01]  /*1960*/  LEA R0, R19, UR9, 0x1 ;  /* 0x0000000913007c11 */ /* 0x000fe2000f8e08ff */
        /* <DEDUP_REMOVED lines=32> */
.L_x_606:
[----:B------:R3:W-:Y:S02]  /*1b70*/  STS.128 [R0+0x4000], RZ ;  /* 0x004000ff00007388 */ /* 0x0007e40000000c00 */
.L_x_605:
[----:B------:R-:W-:Y:S05]  /*1b80*/  BSYNC.RECONVERGENT B0 ;  /* 0x0000000000007941 */ /* 0x000fea0003800200 */
.L_x_604:
[----:B------:R-:W-:Y:S01]  /*1b90*/  IADD3 R12, PT, PT, R24, 0x20, RZ ;  /* 0x00000020180c7810 */ /* 0x000fe20007ffe0ff */
[----:B------:R-:W-:Y:S03]  /*1ba0*/  BSSY.RECONVERGENT B0, `(.L_x_607) ;  /* 0x0000024000007945 */ /* 0x000fe60003800200 */
[----:B------:R-:W-:-:S13]  /*1bb0*/  ISETP.GE.AND P0, PT, R12, R18, PT ;  /* 0x000000120c00720c */ /* 0x000fda0003f06270 */
[----:B------:R-:W-:Y:S05]  /*1bc0*/  @P0 BRA `(.L_x_608) ;  /* 0x0000000000840947 */ /* 0x000fea0003800000 */
[----:B------:R-:W5:Y:S01]  /*1bd0*/  LDCU.64 UR6, c[0x0][0x3b0] ;  /* 0x00007600ff0677ac */ /* 0x000f620008000a00 */
[----:B--2-4-:R-:W-:Y:S01]  /*1be0*/  IADD3 R6, P0, PT, R2, 0x20, RZ ;  /* 0x0000002002067810 */ /* 0x014fe20007f1e0ff */
[----:B------:R-:W-:Y:S01]  /*1bf0*/  IMAD.MOV.U32 R8, RZ, RZ, R10 ;  /* 0x000000ffff087224 */ /* 0x000fe200078e000a */
[----:B------:R-:W-:Y:S01]  /*1c00*/  MOV R9, R5 ;  /* 0x0000000500097202 */ /* 0x000fe20000000f00 */
[----:B------:R-:W2:Y:S02]  /*1c10*/  LDCU UR10, c[0x0][0x440] ;  /* 0x00008800ff0a77ac */ /* 0x000ea40008000800 */
[----:B------:R-:W-:Y:S01]  /*1c20*/  IMAD.X R7, RZ, RZ, R3, P0 ;  /* 0x000000ffff077224 */ /* 0x000fe200000e0603 */
[----:B------:R-:W4:Y:S03]  /*1c30*/  LDCU.64 UR4, c[0x0][0x380] ;  /* 0x00007000ff0477ac */ /* 0x000f260008000a00 */
[----:B-----5:R-:W-:-:S02]  /*1c40*/  IMAD R7, R7, UR6, RZ ;  /* 0x0000000607077c24 */ /* 0x020fc4000f8e02ff */
        /* <DEDUP_REMOVED lines=24> */
.L_x_609:
[----:B------:R4:W-:Y:S02]  /*1dd0*/  STS.128 [R0+0x4800], RZ ;  /* 0x004800ff00007388 */ /* 0x0009e40000000c00 */
.L_x_608:
[----:B------:R-:W-:Y:S05]  /*1de0*/  BSYNC.RECONVERGENT B0 ;  /* 0x0000000000007941 */ /* 0x000fea0003800200 */
.L_x_607:
[----:B--2-4-:R-:W-:Y:S01]  /*1df0*/  IADD3 R6, PT, PT, R24, 0x40, RZ ;  /* 0x0000004018067810 */ /* 0x014fe20007ffe0ff */
[----:B------:R-:W-:Y:S03]  /*1e00*/  BSSY.RECONVERGENT B0, `(.L_x_610) ;  /* 0x0000024000007945 */ /* 0x000fe60003800200 */
[----:B------:R-:W-:-:S13]  /*1e10*/  ISETP.GE.AND P0, PT, R6, R18, PT ;  /* 0x000000120600720c */ /* 0x000fda0003f06270 */
[----:B------:R-:W-:Y:S05]  /*1e20*/  @P0 BRA `(.L_x_611) ;  /* 0x0000000000840947 */ /* 0x000fea0003800000 */
[----:B------:R-:W2:Y:S01]  /*1e30*/  LDCU.64 UR6, c[0x0][0x3b0] ;  /* 0x00007600ff0677ac */ /* 0x000ea20008000a00 */
[----:B------:R-:W-:Y:S01]  /*1e40*/  IADD3 R6, P0, PT, R2, 0x40, RZ ;  /* 0x0000004002067810 */ /* 0x000fe20007f1e0ff */
[----:B------:R-:W-:Y:S01]  /*1e50*/  IMAD.MOV.U32 R8, RZ, RZ, R10 ;  /* 0x000000ffff087224 */ /* 0x000fe200078e000a */
[----:B------:R-:W-:Y:S01]  /*1e60*/  MOV R9, R5 ;  /* 0x0000000500097202 */ /* 0x000fe20000000f00 */
[----:B------:R-:W4:Y:S02]  /*1e70*/  LDCU UR10, c[0x0][0x440] ;  /* 0x00008800ff0a77ac */ /* 0x000f240008000800 */
[----:B------:R-:W-:Y:S01]  /*1e80*/  IMAD.X R7, RZ, RZ, R3, P0 ;  /* 0x000000ffff077224 */ /* 0x000fe200000e0603 */
[----:B------:R-:W5:Y:S03]  /*1e90*/  LDCU.64 UR4, c[0x0][0x380] ;  /* 0x00007000ff0477ac */ /* 0x000f660008000a00 */
[----:B--2---:R-:W-:-:S02]  /*1ea0*/  IMAD R7, R7, UR6, RZ ;  /* 0x0000000607077c24 */ /* 0x004fc4000f8e02ff */
[----:B------:R-:W-:Y:S01]  /*1eb0*/  IMAD.WIDE.U32 R8, R6, UR6, R8 ;  /* 0x0000000606087c25 */ /* 0x000fe2000f8e0008 */
[----:B----4-:R-:W-:-:S03]  /*1ec0*/  ISETP.GE.AND P1, PT, R246, UR10, PT ;  /* 0x0000000af6007c0c */ /* 0x010fc6000bf26270 */
[----:B------:R-:W-:Y:S01]  /*1ed0*/  IMAD R7, R6, UR7, R7 ;  /* 0x0000000706077c24 */ /* 0x000fe2000f8e0207 */
[----:B------:R-:W-:Y:S02]  /*1ee0*/  ISETP.GE.AND P0, PT, R164, UR10, PT ;  /* 0x0000000aa4007c0c */ /* 0x000fe4000bf06270 */
[----:B-----5:R-:W-:Y:S01]  /*1ef0*/  LEA R6, P2, R8, UR4, 0x1 ;  /* 0x0000000408067c11 */ /* 0x020fe2000f8408ff */
        /* <DEDUP_REMOVED lines=19> */
.L_x_612:
[----:B------:R4:W-:Y:S02]  /*2030*/  STS.128 [R0+0x5000], RZ ;  /* 0x005000ff00007388 */ /* 0x0009e40000000c00 */
.L_x_611:
[----:B------:R-:W-:Y:S05]  /*2040*/  BSYNC.RECONVERGENT B0 ;  /* 0x0000000000007941 */ /* 0x000fea0003800200 */
.L_x_610:
[----:B--2-4-:R-:W-:Y:S01]  /*2050*/  VIADD R7, R24, 0x60 ;  /* 0x0000006018077836 */ /* 0x014fe20000000000 */
[----:B------:R-:W-:Y:S01]  /*2060*/  USHF.L.U64.HI UR10, UR14, 0x6, UR15 ;  /* 0x000000060e0a7899 */ /* 0x000fe2000801020f */
[----:B------:R-:W-:Y:S01]  /*2070*/  VIADD R6, R153, 0x3f ;  /* 0x0000003f99067836 */ /* 0x000fe20000000000 */
[----:B------:R-:W-:Y:S01]  /*2080*/  USHF.L.U32 UR11, UR14, 0x6, URZ ;  /* 0x000000060e0b7899 */ /* 0x000fe200080006ff */
[----:B------:R-:W-:Y:S01]  /*2090*/  BSSY.RECONVERGENT B0, `(.L_x_613) ;  /* 0x0000026000007945 */ /* 0x000fe20003800200 */
[----:B------:R-:W-:Y:S02]  /*20a0*/  ISETP.GE.AND P0, PT, R7, R18, PT ;  /* 0x000000120700720c */ /* 0x000fe40003f06270 */
[----:B------:R-:W-:-:S04]  /*20b0*/  SHF.R.S32.HI R8, RZ, 0x1f, R6 ;  /* 0x0000001fff087819 */ /* 0x000fc80000011406 */
[----:B------:R-:W-:-:S04]  /*20c0*/  LEA.HI R6, R8, R6, RZ, 0x6 ;  /* 0x0000000608067211 */ /* 0x000fc800078f30ff */
[----:B------:R-:W-:-:S03]  /*20d0*/  SHF.R.S32.HI R249, RZ, 0x6, R6 ;  /* 0x00000006fff97819 */ /* 0x000fc60000011406 */
[----:B------:R-:W-:Y:S05]  /*20e0*/  @P0 BRA `(.L_x_614) ;  /* 0x0000000000800947 */ /* 0x000fea0003800000 */
[----:B------:R-:W2:Y:S01]  /*20f0*/  LDCU.64 UR6, c[0x0][0x3b0] ;  /* 0x00007600ff0677ac */ /* 0x000ea20008000a00 */
[----:B------:R-:W-:Y:S01]  /*2100*/  IADD3 R6, P0, PT, R2, 0x60, RZ ;  /* 0x0000006002067810 */ /* 0x000fe20007f1e0ff */
[----:B------:R-:W-:Y:S01]  /*2110*/  IMAD.MOV.U32 R4, RZ, RZ, R10 ;  /* 0x000000ffff047224 */ /* 0x000fe200078e000a */
[----:B------:R-:W4:Y:S03]  /*2120*/  LDCU UR12, c[0x0][0x440] ;  /* 0x00008800ff0c77ac */ /* 0x000f260008000800 */
        /* <DEDUP_REMOVED lines=27> */
.L_x_615:
[----:B------:R4:W-:Y:S02]  /*22e0*/  STS.128 [R0+0x5800], RZ ;  /* 0x005800ff00007388 */ /* 0x0009e40000000c00 */
.L_x_614:
[----:B------:R-:W-:Y:S05]  /*22f0*/  BSYNC.RECONVERGENT B0 ;  /* 0x0000000000007941 */ /* 0x000fea0003800200 */
.L_x_613:
[----:B------:R-:W-:Y:S01]  /*2300*/  IADD3 R26, PT, PT, R249, -0x1, RZ ;  /* 0xfffffffff91a7810 */ /* 0x000fe20007ffe0ff */
        /* <DEDUP_REMOVED lines=10> */
[----:B--2-4-:R-:W-:-:S04]  /*23b0*/  LEA R2, P2, R4, R227, 0x1 ;  /* 0x000000e304027211 */ /* 0x014fc800078408ff */
        /* <DEDUP_REMOVED lines=20> */
.L_x_618:
[----:B------:R4:W-:Y:S02]  /*2500*/  STS.128 [R0+0x8000], RZ ;  /* 0x008000ff00007388 */ /* 0x0009e40000000c00 */
.L_x_617:
[----:B------:R-:W-:Y:S05]  /*2510*/  BSYNC.RECONVERGENT B0 ;  /* 0x0000000000007941 */ /* 0x000fea0003800200 */
.L_x_616:
        /* <DEDUP_REMOVED lines=29> */
.L_x_621:
[----:B------:R4:W-:Y:S02]  /*26f0*/  STS.128 [R0+0x8800], RZ ;  /* 0x008800ff00007388 */ /* 0x0009e40000000c00 */
.L_x_620:
[----:B------:R-:W-:Y:S05]  /*2700*/  BSYNC.RECONVERGENT B0 ;  /* 0x0000000000007941 */ /* 0x000fea0003800200 */
.L_x_619:
[----:B------:R-:W5:Y:S01]  /*2710*/  LDCU.64 UR4, c[0x0][0x538] ;  /* 0x0000a700ff0477ac */ /* 0x000f620008000a00 */
[----:B------:R-:W0:Y:S01]  /*2720*/  LDGDEPBAR ;  /* 0x00000000000079af */ /* 0x000e220000000000 */
[----:B-----5:R-:W-:-:S04]  /*2730*/  ISETP.NE.U32.AND P1, PT, RZ, UR4, PT ;  /* 0x00000004ff007c0c */ /* 0x020fc8000bf25070 */
[----:B------:R-:W-:Y:S01]  /*2740*/  ISETP.NE.AND.EX P1, PT, RZ, UR5, PT, P1 ;  /* 0x00000005ff007c0c */ /* 0x000fe2000bf25310 */
[----:B------:R-:W-:Y:S01]  /*2750*/  BSSY.RECONVERGENT B0, `(.L_x_622) ;  /* 0x0000030000007945 */ /* 0x000fe20003800200 */
[----:B------:R-:W-:-:S11]  /*2760*/  DEPBAR.LE SB0, 0x0 ;  /* 0x000080000000791a */ /* 0x000fd60000000000 */
[----:B------:R-:W2:Y:S01]  /*2770*/  @P1 LDC.64 R4, c[0x0][0x540] ;  /* 0x00015000ff041b82 */ /* 0x000ea20000000a00 */
[----:B------:R-:W-:-:S03]  /*2780*/  @P1 MOV R101, RZ ;  /* 0x000000ff00651202 */ /* 0x000fc60000000f00 */
[----:B--2-4-:R-:W-:-:S04]  /*2790*/  @P1 IMAD.WIDE.U32 R2, R152, R4, R100 ;  /* 0x0000000498021225 */ /* 0x014fc800078e0064 */
[----:B------:R-:W-:Y:S01]  /*27a0*/  @P1 IMAD R5, R152, R5, R3 ;  /* 0x0000000598051224 */ /* 0x000fe200078e0203 */
[----:B------:R-:W-:-:S04]  /*27b0*/  @P1 LEA R4, P0, R2, UR4, 0x2 ;  /* 0x0000000402041c11 */ /* 0x000fc8000f8010ff */
[----:B------:R-:W-:Y:S02]  /*27c0*/  @P1 LEA.HI.X R5, R2, UR5, R5, 0x2, P0 ;  /* 0x0000000502051c11 */ /* 0x000fe400080f1405 */
[----:B------:R-:W2:Y:S03]  /*27d0*/  @P1 LDC R2, c[0x0][0x458] ;  /* 0x00011600ff021b82 */ /* 0x000ea60000000800 */
[----:B------:R4:W5:Y:S01]  /*27e0*/  @P1 LDG.E R7, desc[UR18][R4.64] ;  /* 0x0000001204071981 */ /* 0x000962000c1e1900 */
[----:B------:R-:W-:Y:S01]  /*27f0*/  MOV R149, RZ ;  /* 0x000000ff00957202 */ /* 0x000fe20000000f00 */
[----:B--2---:R2:W5:Y:S01]  /*2800*/  @P1 MUFU.RCP R3, R2 ;  /* 0x0000000200031308 */ /* 0x0045620000001000 */
[C---:B----4-:R-:W-:Y:S02]  /*2810*/  SHF.L.U32 R4, R14.reuse, 0x6, RZ ;  /* 0x000000060e047819 */ /* 0x050fe400000006ff */
[----:B--2---:R-:W-:-:S05]  /*2820*/  SHF.L.U64.HI R2, R14, 0x6, R15 ;  /* 0x000000060e027819 */ /* 0x004fca000001020f */
[----:B------:R-:W-:-:S04]  /*2830*/  IMAD R2, R2, R26, RZ ;  /* 0x0000001a02027224 */ /* 0x000fc800078e02ff */
[----:B------:R-:W-:Y:S02]  /*2840*/  IMAD R2, R9, R4, R2 ;  /* 0x0000000409027224 */ /* 0x000fe400078e0202 */
[----:B------:R-:W-:-:S05]  /*2850*/  IMAD.WIDE.U32 R4, R4, R26, RZ ;  /* 0x0000001a04047225 */ /* 0x000fca00078e00ff */
[----:B------:R-:W-:Y:S01]  /*2860*/  IADD3 R6, PT, PT, R5, R2, RZ ;  /* 0x0000000205067210 */ /* 0x000fe20007ffe0ff */
[----:B------:R-:W-:Y:S01]  /*2870*/  BAR.SYNC.DEFER_BLOCKING 0x0 ;  /* 0x0000000000007b1d */ /* 0x000fe20000010000 */
[----:B-----5:R-:W-:-:S05]  /*2880*/  @P1 FMUL.FTZ R149, R7, R3 ;  /* 0x0000000307951220 */ /* 0x020fca0000410000 */
[----:B------:R-:W-:Y:S05]  /*2890*/  @P3 BRA `(.L_x_623) ;  /* 0x0000000000603947 */ /* 0x000fea0003800000 */
[----:B------:R-:W2:Y:S01]  /*28a0*/  LDCU UR4, c[0x0][0x440] ;  /* 0x00008800ff0477ac */ /* 0x000ea20008000800 */
[----:B------:R-:W-:-:S04]  /*28b0*/  LEA R2, P2, R4, R17, 0x1 ;  /* 0x0000001104027211 */ /* 0x000fc800078408ff */
[----:B------:R-:W-:Y:S02]  /*28c0*/  LEA.HI.X R3, R4, R16, R6, 0x1, P2 ;  /* 0x0000001004037211 */ /* 0x000fe400010f0c06 */
[----:B--2---:R-:W-:Y:S02]  /*28d0*/  ISETP.GE.AND P1, PT, R246, UR4, PT ;  /* 0x00000004f6007c0c */ /* 0x004fe4000bf26270 */
        /* <DEDUP_REMOVED lines=18> */
.L_x_624:
[----:B------:R4:W-:Y:S01]  /*2a00*/  STS.128 [R0+0xb000], RZ ;  /* 0x00b000ff00007388 */ /* 0x0009e20000000c00 */
[----:B------:R-:W-:Y:S05]  /*2a10*/  BRA `(.L_x_625) ;  /* 0x00000000000c7947 */ /* 0x000fea0003800000 */
.L_x_623:
[----:B------:R2:W-:Y:S04]  /*2a20*/  STS.128 [R0+0x9000], RZ ;  /* 0x009000ff00007388 */ /* 0x0005e80000000c00 */
[----:B------:R2:W-:Y:S04]  /*2a30*/  STS.128 [R0+0xa000], RZ ;  /* 0x00a000ff00007388 */ /* 0x0005e80000000c00 */
[----:B------:R2:W-:Y:S02]  /*2a40*/  STS.128 [R0+0xb000], RZ ;  /* 0x00b000ff00007388 */ /* 0x0005e40000000c00 */
.L_x_625:
[----:B------:R-:W-:Y:S05]  /*2a50*/  BSYNC.RECONVERGENT B0 ;  /* 0x0000000000007941 */ /* 0x000fea0003800200 */
.L_x_622:
[----:B------:R-:W-:Y:S01]  /*2a60*/  ISETP.GE.AND P0, PT, R12, R8, PT ;  /* 0x000000080c00720c */ /* 0x000fe20003f06270 */
[C---:B------:R-:W-:Y:S01]  /*2a70*/  IMAD.SHL.U32 R7, R213.reuse, 0x10, RZ ;  /* 0x00000010d5077824 */ /* 0x040fe200078e00ff */
[----:B------:R-:W-:Y:S01]  /*2a80*/  BSSY.RECONVERGENT B0, `(.L_x_626) ;  /* 0x0000022000007945 */ /* 0x000fe20003800200 */
[----:B------:R-:W-:Y:S02]  /*2a90*/  LOP3.LUT R9, R213, 0x8, RZ, 0xc0, !PT ;  /* 0x00000008d5097812 */ /* 0x000fe400078ec0ff */
[----:B------:R-:W-:Y:S02]  /*2aa0*/  LOP3.LUT R8, R154, 0x120, RZ, 0xc0, !PT ;  /* 0x000001209a087812 */ /* 0x000fe400078ec0ff */
[----:B------:R-:W-:Y:S02]  /*2ab0*/  LOP3.LUT R151, R13, 0x8, R210, 0x78, !PT ;  /* 0x000000080d977812 */ /* 0x000fe400078e78d2 */
        /* <DEDUP_REMOVED lines=29> */
.L_x_628:
[----:B------:R4:W-:Y:S02]  /*2c90*/  STS.128 [R0+0xb800], RZ ;  /* 0x00b800ff00007388 */ /* 0x0009e40000000c00 */
.L_x_627:
[----:B------:R-:W-:Y:S05]  /*2ca0*/  BSYNC.RECONVERGENT B0 ;  /* 0x0000000000007941 */ /* 0x000fea0003800200 */
.L_x_626:
[----:B--2-4-:R-:W-:Y:S01]  /*2cb0*/  LOP3.LUT R2, R7, 0x100, RZ, 0xc0, !PT ;  /* 0x0000010007027812 */ /* 0x014fe200078ec0ff */
[----:B------:R-:W0:Y:S01]  /*2cc0*/  LDGDEPBAR ;  /* 0x00000000000079af */ /* 0x000e220000000000 */
[----:B------:R-:W-:Y:S02]  /*2cd0*/  LOP3.LUT R3, R13, R9, RZ, 0x3c, !PT ;  /* 0x000000090d037212 */ /* 0x000fe400078e3cff */
[----:B------:R-:W-:Y:S02]  /*2ce0*/  LOP3.LUT R2, R2, 0x20, R154, 0xf8, !PT ;  /* 0x0000002002027812 */ /* 0x000fe400078ef89a */
[----:B------:R-:W-:Y:S02]  /*2cf0*/  IADD3 R4, PT, PT, R151, R8, R211 ;  /* 0x0000000897047210 */ /* 0x000fe40007ffe0d3 */
[----:B------:R-:W-:Y:S01]  /*2d00*/  LOP3.LUT P6, RZ, R213, 0x4, RZ, 0xc0, !PT ;  /* 0x00000004d5ff7812 */ /* 0x000fe200078cc0ff */
[----:B------:R-:W-:Y:S01]  /*2d10*/  IMAD.IADD R3, R3, 0x1, R2 ;  /* 0x0000000103037824 */ /* 0x000fe200078e0202 */
[----:B------:R-:W-:Y:S01]  /*2d20*/  LEA R27, R4, UR9, 0x1 ;  /* 0x00000009041b7c11 */ /* 0x000fe2000f8e08ff */
[----:B------:R-:W-:Y:S01]  /*2d30*/  IMAD.MOV.U32 R2, RZ, RZ, 0x20 ;  /* 0x00000020ff027424 */ /* 0x000fe200078e00ff */
[----:B------:R-:W-:-:S02]  /*2d40*/  LOP3.LUT R24, R24, 0x7, RZ, 0xc0, !PT ;  /* 0x0000000718187812 */ /* 0x000fc400078ec0ff */
[----:B------:R-:W-:Y:S01]  /*2d50*/  LEA R3, R3, UR9, 0x1 ;  /* 0x0000000903037c11 */ /* 0x000fe2000f8e08ff */
[----:B-1----:R-:W-:Y:S01]  /*2d60*/  LDSM.16.M88.4 R16, [R27] ;  /* 0x000000001b10783b */ /* 0x002fe20000000200 */
[----:B------:R-:W-:Y:S02]  /*2d70*/  SEL R2, R2, 0xffffffe0, !P6 ;  /* 0xffffffe002027807 */ /* 0x000fe40007000000 */
[----:B------:R-:W-:Y:S01]  /*2d80*/  LOP3.LUT R161, R210, 0x1f0, RZ, 0xc0, !PT ;  /* 0x000001f0d2a17812 */ /* 0x000fe200078ec0ff */
[----:B------:R-:W1:Y:S02]  /*2d90*/  LDSM.16.M88.4 R8, [R3+0x6000] ;  /* 0x006000000308783b */ /* 0x000e640000000200 */
[--C-:B------:R-:W-:Y:S02]  /*2da0*/  IMAD.IADD R25, R27, 0x1, R2.reuse ;  /* 0x000000011b197824 */ /* 0x100fe400078e0202 */
[----:B------:R-:W2:Y:S01]  /*2db0*/  LDSM.16.M88.4 R4, [R27+0x1000] ;  /* 0x001000001b04783b */ /* 0x000ea20000000200 */
[----:B------:R-:W-:-:S03]  /*2dc0*/  IMAD.IADD R2, R3, 0x1, R2 ;  /* 0x0000000103027824 */ /* 0x000fc600078e0202 */
[----:B------:R-:W4:Y:S04]  /*2dd0*/  LDSM.16.M88.4 R20, [R3+0x6400] ;  /* 0x006400000314783b */ /* 0x000f280000000200 */
[----:B------:R-:W5:Y:S04]  /*2de0*/  LDSM.16.M88.4 R48, [R3+0x6800] ;  /* 0x006800000330783b */ /* 0x000f680000000200 */
[----:B------:R-:W3:Y:S04]  /*2df0*/  LDSM.16.M88.4 R44, [R3+0x6c00] ;  /* 0x006c0000032c783b */ /* 0x000ee80000000200 */
[----:B------:R-:W-:Y:S04]  /*2e00*/  LDSM.16.M88.4 R12, [R25+0x1000] ;  /* 0x00100000190c783b */ /* 0x000fe80000000200 */
[----:B------:R-:W3:Y:S04]  /*2e10*/  LDSM.16.M88.4 R32, [R2+0x6800] ;  /* 0x006800000220783b */ /* 0x000ee80000000200 */
[----:B------:R-:W3:Y:S04]  /*2e20*/  LDSM.16.M88.4 R40, [R2+0x6000] ;  /* 0x006000000228783b */ /* 0x000ee80000000200 */
[----:B------:R-:W3:Y:S04]  /*2e30*/  LDSM.16.M88.4 R36, [R2+0x6400] ;  /* 0x006400000224783b */ /* 0x000ee80000000200 */
[----:B------:R-:W3:Y:S01]  /*2e40*/  LDSM.16.M88.4 R28, [R2+0x6c00] ;  /* 0x006c0000021c783b */ /* 0x000ee20000000200 */
[-C--:B-1----:R-:W-:Y:S03]  /*2e50*/  HMMA.16816.F32.BF16 R124, R16, R8.reuse, RZ ;  /* 0x00000008107c723c */ /* 0x082fe600000418ff */
[----:B------:R-:W-:Y:S04]  /*2e60*/  LDSM.16.M88.4 R60, [R3+0x7800] ;  /* 0x00780000033c783b */ /* 0x000fe80000000200 */
[----:B------:R-:W-:Y:S01]  /*2e70*/  LDSM.16.M88.4 R56, [R3+0x7400] ;  /* 0x007400000338783b */ /* 0x000fe20000000200 */
[C---:B--2---:R-:W-:Y:S03]  /*2e80*/  HMMA.16816.F32.BF16 R64, R4.reuse, R8, RZ ;  /* 0x000000080440723c */ /* 0x044fe600000418ff */
[----:B------:R-:W-:Y:S04]  /*2e90*/  LDSM.16.M88.4 R52, [R3+0x7000] ;  /* 0x007000000334783b */ /* 0x000fe80000000200 */
[----:B------:R-:W-:Y:S01]  /*2ea0*/  LDSM.16.M88.4 R128, [R3+0x7c00] ;  /* 0x007c00000380783b */ /* 0x000fe20000000200 */
[-C--:B------:R-:W-:Y:S03]  /*2eb0*/  HMMA.16816.F32.BF16 R112, R4, R10.reuse, RZ ;  /* 0x0000000a0470723c */ /* 0x080fe600000418ff */
[----:B------:R-:W-:Y:S04]  /*2ec0*/  STL [R1+0x10], R24 ;  /* 0x0000101801007387 */ /* 0x000fe80000100800 */
[----:B------:R-:W-:Y:S01]  /*2ed0*/  STL [R1+0xc], R161 ;  /* 0x00000ca101007387 */ /* 0x000fe20000100800 */
[----:B------:R-:W-:Y:S03]  /*2ee0*/  HMMA.16816.F32.BF16 R132, R16, R10, RZ ;  /* 0x0000000a1084723c */ /* 0x000fe600000418ff */
[----:B------:R-:W1:Y:S05]  /*2ef0*/  LDSM.16.M88.4 R8, [R25] ;  /* 0x000000001908783b */ /* 0x000e6a0000000200 */
[C---:B----4-:R-:W-:Y:S08]  /*2f00*/  HMMA.16816.F32.BF16 R68, R4.reuse, R20, RZ ;  /* 0x000000140444723c */ /* 0x050ff000000418ff */
[C---:B-----5:R-:W-:Y:S08]  /*2f10*/  HMMA.16816.F32.BF16 R76, R4.reuse, R48, RZ ;  /* 0x00000030044c723c */ /* 0x060ff000000418ff */
[C---:B---3--:R-:W-:Y:S08]  /*2f20*/  HMMA.16816.F32.BF16 R96, R4.reuse, R44, RZ ;  /* 0x0000002c0460723c */ /* 0x048ff000000418ff */
[C---:B------:R-:W-:Y:S08]  /*2f30*/  HMMA.16816.F32.BF16 R92, R4.reuse, R22, RZ ;  /* 0x00000016045c723c */ /* 0x040ff000000418ff */
[C---:B------:R-:W-:Y:S08]  /*2f40*/  HMMA.16816.F32.BF16 R88, R4.reuse, R50, RZ ;  /* 0x000000320458723c */ /* 0x040ff000000418ff */
[----:B------:R-:W-:Y:S01]  /*2f50*/  HMMA.16816.F32.BF16 R72, R4, R46, RZ ;  /* 0x0000002e0448723c */ /* 0x000fe200000418ff */
[----:B------:R-:W2:Y:S07]  /*2f60*/  LDSM.16.M88.4 R4, [R27+0x3000] ;  /* 0x003000001b04783b */ /* 0x000eae0000000200 */
[C---:B------:R-:W-:Y:S08]  /*2f70*/  HMMA.16816.F32.BF16 R108, R16.reuse, R20, RZ ;  /* 0x00000014106c723c */ /* 0x040ff000000418ff */
[C---:B------:R-:W-:Y:S01]  /*2f80*/  HMMA.16816.F32.BF16 R120, R16.reuse, R22, RZ ;  /* 0x000000161078723c */ /* 0x040fe200000418ff */
[----:B------:R-:W3:Y:S07]  /*2f90*/  LDSM.16.M88.4 R20, [R27+0x2000] ;  /* 0x002000001b14783b */ /* 0x000eee0000000200 */
[C---:B------:R-:W-:Y:S08]  /*2fa0*/  HMMA.16816.F32.BF16 R104, R16.reuse, R48, RZ ;  /* 0x000000301068723c */ /* 0x040ff000000418ff */
[C---:B------:R-:W-:Y:S08]  /*2fb0*/  HMMA.16816.F32.BF16 R116, R16.reuse, R50, RZ ;  /* 0x000000321074723c */ /* 0x040ff000000418ff */
[C---:B------:R-:W-:Y:S08]  /*2fc0*/  HMMA.16816.F32.BF16 R80, R16.reuse, R44, RZ ;  /* 0x0000002c1050723c */ /* 0x040ff000000418ff */
[----:B------:R-:W-:Y:S08]  /*2fd0*/  HMMA.16816.F32.BF16 R84, R16, R46, RZ ;  /* 0x0000002e1054723c */ /* 0x000ff000000418ff */
        /* <DEDUP_REMOVED lines=9> */
[C---:B------:R-:W-:Y:S08]  /*3070*/  HMMA.16816.F32.BF16 R68, R8.reuse, R36, R108 ;  /* 0x000000240844723c */ /* 0x040ff0000004186c */
[C---:B------:R-:W-:Y:S08]  /*3080*/  HMMA.16816.F32.BF16 R124, R8.reuse, R32, R104 ;  /* 0x00000020087c723c */ /* 0x040ff00000041868 */
        /* <DEDUP_REMOVED lines=8> */
[----:B------:R-:W-:Y:S07]  /*3110*/  LDSM.16.M88.4 R28, [R2+0x7c00] ;  /* 0x007c0000021c783b */ /* 0x000fee0000000200 */
[C---:B--2---:R-:W-:Y:S01]  /*3120*/  HMMA.16816.F32.BF16 R8, R4.reuse, R60, R16 ;  /* 0x0000003c0408723c */ /* 0x044fe20000041810 */
[----:B------:R-:W1:Y:S07]  /*3130*/  LDSM.16.M88.4 R16, [R25+0x3000] ;  /* 0x003000001910783b */ /* 0x000e6e0000000200 */
[C---:B------:R-:W-:Y:S08]  /*3140*/  HMMA.16816.F32.BF16 R96, R4.reuse, R56, R44 ;  /* 0x000000380460723c */ /* 0x040ff0000004182c */
[----:B------:R-:W-:Y:S08]  /*3150*/  HMMA.16816.F32.BF16 R44, R4, R58, R112 ;  /* 0x0000003a042c723c */ /* 0x000ff00000041870 */
[----:B---3--:R-:W-:Y:S01]  /*3160*/  HMMA.16816.F32.BF16 R84, R20, R54, R12 ;  /* 0x000000361454723c */ /* 0x008fe2000004180c */
[----:B------:R-:W2:Y:S07]  /*3170*/  LDSM.16.M88.4 R12, [R25+0x2000] ;  /* 0x00200000190c783b */ /* 0x000eae0000000200 */
[C---:B------:R-:W-:Y:S01]  /*3180*/  HMMA.16816.F32.BF16 R104, R4.reuse, R52, R48 ;  /* 0x000000340468723c */ /* 0x040fe20000041830 */
[----:B------:R-:W-:Y:S07]  /*3190*/  LDSM.16.M88.4 R48, [R3+0x8000] ;  /* 0x008000000330783b */ /* 0x000fee0000000200 */
[C---:B------:R-:W-:Y:S08]  /*31a0*/  HMMA.16816.F32.BF16 R156, R4.reuse, R128, R136 ;  /* 0x00000080049c723c */ /* 0x040ff00000041888 */
[C---:B------:R-:W-:Y:S08]  /*31b0*/  HMMA.16816.F32.BF16 R88, R4.reuse, R54, R140 ;  /* 0x000000360458723c */ /* 0x040ff0000004188c */
[C---:B------:R-:W-:Y:S08]  /*31c0*/  HMMA.16816.F32.BF16 R120, R4.reuse, R62, R92 ;  /* 0x0000003e0478723c */ /* 0x040ff0000004185c */
[----:B------:R-:W-:Y:S01]  /*31d0*/  HMMA.16816.F32.BF16 R112, R4, R130, R76 ;  /* 0x000000820470723c */ /* 0x000fe2000004184c */
[----:B------:R-:W3:Y:S07]  /*31e0*/  LDSM.16.M88.4 R4, [R27+0x5000] ;  /* 0x005000001b04783b */ /* 0x000eee0000000200 */
[C---:B------:R-:W-:Y:S08]  /*31f0*/  HMMA.16816.F32.BF16 R92, R20.reuse, R52, R72 ;  /* 0x00000034145c723c */ /* 0x040ff00000041848 */
[C---:B------:R-:W-:Y:S08]  /*3200*/  HMMA.16816.F32.BF16 R80, R20.reuse, R56, R68 ;  /* 0x000000381450723c */ /* 0x040ff00000041844 */
[C---:B------:R-:W-:Y:S01]  /*3210*/  HMMA.16816.F32.BF16 R76, R20.reuse, R58, R64 ;  /* 0x0000003a144c723c */ /* 0x040fe20000041840 */
[----:B------:R-:W4:Y:S04]  /*3220*/  LDSM.16.M88.4 R56, [R3+0x8800] ;  /* 0x008800000338783b */ /* 0x000f280000000200 */
[----:B------:R-:W-:Y:S03]  /*3230*/  LDSM.16.M88.4 R64, [R3+0x8c00] ;  /* 0x008c00000340783b */ /* 0x000fe60000000200 */
[C---:B------:R-:W-:Y:S08]  /*3240*/  HMMA.16816.F32.BF16 R72, R20.reuse, R60, R124 ;  /* 0x0000003c1448723c */ /* 0x040ff0000004187c */
[C---:B------:R-:W-:Y:S08]  /*3250*/  HMMA.16816.F32.BF16 R68, R20.reuse, R62, R116 ;  /* 0x0000003e1444723c */ /* 0x040ff00000041874 */
[----:B------:R-:W-:Y:S08]  /*3260*/  HMMA.16816.F32.BF16 R60, R20, R128, R144 ;  /* 0x00000080143c723c */ /* 0x000ff00000041890 */
[----:B-1----:R-:W-:Y:S01]  /*3270*/  HMMA.16816.F32.BF16 R136, R16, R38, R44 ;  /* 0x000000261088723c */ /* 0x002fe2000004182c */
[----:B------:R-:W1:Y:S07]  /*3280*/  LDSM.16.M88.4 R44, [R3+0x8400] ;  /* 0x00840000032c783b */ /* 0x000e6e0000000200 */
[----:B------:R-:W-:Y:S08]  /*3290*/  HMMA.16816.F32.BF16 R20, R20, R130, R108 ;  /* 0x000000821414723c */ /* 0x000ff0000004186c */
[C---:B------:R-:W-:Y:S08]  /*32a0*/  HMMA.16816.F32.BF16 R52, R16.reuse, R40, R104 ;  /* 0x000000281034723c */ /* 0x040ff00000041868 */
[C---:B------:R-:W-:Y:S01]  /*32b0*/  HMMA.16816.F32.BF16 R132, R16.reuse, R32, R8 ;  /* 0x000000201084723c */ /* 0x040fe20000041808 */
[----:B------:R-:W5:Y:S07]  /*32c0*/  LDSM.16.M88.4 R8, [R27+0x4000] ;  /* 0x004000001b08783b */ /* 0x000f6e0000000200 */
[C---:B------:R-:W-:Y:S08]  /*32d0*/  HMMA.16816.F32.BF16 R128, R16.reuse, R34, R120 ;  /* 0x000000221080723c */ /* 0x040ff00000041878 */
[C---:B------:R-:W-:Y:S08]  /*32e0*/  HMMA.16816.F32.BF16 R88, R16.reuse, R42, R88 ;  /* 0x0000002a1058723c */ /* 0x040ff00000041858 */
[C---:B------:R-:W-:Y:S08]  /*32f0*/  HMMA.16816.F32.BF16 R140, R16.reuse, R36, R96 ;  /* 0x00000024108c723c */ /* 0x040ff00000041860 */
[C---:B------:R-:W-:Y:S08]  /*3300*/  HMMA.16816.F32.BF16 R144, R16.reuse, R28, R156 ;  /* 0x0000001c1090723c */ /* 0x040ff0000004189c */
[----:B------:R-:W-:Y:S01]  /*3310*/  HMMA.16816.F32.BF16 R124, R16, R30, R112 ;  /* 0x0000001e107c723c */ /* 0x000fe20000041870 */
[----:B------:R-:W-:Y:S07]  /*3320*/  LDSM.16.M88.4 R16, [R2+0x8000] ;  /* 0x008000000210783b */ /* 0x000fee0000000200 */
[C---:B--2---:R-:W-:Y:S08]  /*3330*/  HMMA.16816.F32.BF16 R120, R12.reuse, R40, R92 ;  /* 0x000000280c78723c */ /* 0x044ff0000004185c */
[C---:B------:R-:W-:Y:S01]  /*3340*/  HMMA.16816.F32.BF16 R116, R12.reuse, R42, R84 ;  /* 0x0000002a0c74723c */ /* 0x040fe20000041854 */
[----:B------:R-:W2:Y:S07]  /*3350*/  LDSM.16.M88.4 R40, [R25+0x5000] ;  /* 0x005000001928783b */ /* 0x000eae0000000200 */
[C---:B------:R-:W-:Y:S08]  /*3360*/  HMMA.16816.F32.BF16 R104, R12.reuse, R32, R72 ;  /* 0x000000200c68723c */ /* 0x040ff00000041848 */
[----:B------:R-:W-:Y:S01]  /*3370*/  HMMA.16816.F32.BF16 R92, R12, R30, R20 ;  /* 0x0000001e0c5c723c */ /* 0x000fe20000041814 */
[----:B------:R-:W-:Y:S07]  /*3380*/  LDSM.16.M88.4 R20, [R2+0x8800] ;  /* 0x008800000214783b */ /* 0x000fee0000000200 */
[----:B---3--:R-:W-:Y:S01]  /*3390*/  HMMA.16816.F32.BF16 R72, R4, R48, R52 ;  /* 0x000000300448723c */ /* 0x008fe20000041834 */
[----:B------:R-:W3:Y:S07]  /*33a0*/  LDSM.16.M88.4 R52, [R25+0x4000] ;  /* 0x004000001934783b */ /* 0x000eee0000000200 */
[C---:B------:R-:W-:Y:S08]  /*33b0*/  HMMA.16816.F32.BF16 R32, R12.reuse, R34, R68 ;  /* 0x000000220c20723c */ /* 0x040ff00000041844 */
[C---:B------:R-:W-:Y:S08]  /*33c0*/  HMMA.16816.F32.BF16 R112, R12.reuse, R36, R80 ;  /* 0x000000240c70723c */ /* 0x040ff00000041850 */
[C---:B------:R-:W-:Y:S08]  /*33d0*/  HMMA.16816.F32.BF16 R108, R12.reuse, R38, R76 ;  /* 0x000000260c6c723c */ /* 0x040ff0000004184c */
[----:B------:R-:W-:Y:S01]  /*33e0*/  HMMA.16816.F32.BF16 R96, R12, R28, R60 ;  /* 0x0000001c0c60723c */ /* 0x000fe2000004183c */
[----:B------:R-:W3:Y:S07]  /*33f0*/  LDSM.16.M88.4 R12, [R2+0x8400] ;  /* 0x00840000020c783b */ /* 0x000eee0000000200 */
[C---:B------:R-:W-:Y:S08]  /*3400*/  HMMA.16816.F32.BF16 R68, R4.reuse, R50, R88 ;  /* 0x000000320444723c */ /* 0x040ff00000041858 */
[C---:B----4-:R-:W-:Y:S08]  /*3410*/  HMMA.16816.F32.BF16 R76, R4.reuse, R58, R128 ;  /* 0x0000003a044c723c */ /* 0x050ff00000041880 */
[C---:B-1----:R-:W-:Y:S08]  /*3420*/  HMMA.16816.F32.BF16 R88, R4.reuse, R44, R140 ;  /* 0x0000002c0458723c */ /* 0x042ff0000004188c */
[C---:B------:R-:W-:Y:S08]  /*3430*/  HMMA.16816.F32.BF16 R84, R4.reuse, R46, R136 ;  /* 0x0000002e0454723c */ /* 0x040ff00000041888 */
[C---:B------:R-:W-:Y:S08]  /*3440*/  HMMA.16816.F32.BF16 R80, R4.reuse, R56, R132 ;  /* 0x000000380450723c */ /* 0x040ff00000041884 */
[C---:B------:R-:W-:Y:S08]  /*3450*/  HMMA.16816.F32.BF16 R128, R4.reuse, R64, R144 ;  /* 0x000000400480723c */ /* 0x040ff00000041890 */
[----:B------:R-:W-:Y:S08]  /*3460*/  HMMA.16816.F32.BF16 R124, R4, R66, R124 ;  /* 0x00000042047c723c */ /* 0x000ff0000004187c */
[C---:B-----5:R-:W-:Y:S08]  /*3470*/  HMMA.16816.F32.BF16 R4, R8.reuse, R56, R104 ;  /* 0x000000380804723c */ /* 0x060ff00000041868 */
[----:B------:R-:W-:Y:S01]  /*3480*/  HMMA.16816.F32.BF16 R32, R8, R58, R32 ;  /* 0x0000003a0820723c */ /* 0x000fe20000041820 */
[----:B------:R1:W4:Y:S01]  /*3490*/  LDSM.16.M88.4 R56, [R2+0x8c00] ;  /* 0x008c00000238783b */ /* 0x0003220000000200 */
[----:B------:R-:W-:-:S06]  /*34a0*/  DEPBAR.LE SB0, 0x0 ;  /* 0x000080000000791a */ /* 0x000fcc0000000000 */
[C---:B------:R-:W-:Y:S08]  /*34b0*/  HMMA.16816.F32.BF16 R60, R8.reuse, R48, R120 ;  /* 0x00000030083c723c */ /* 0x040ff00000041878 */
[----:B------:R-:W-:Y:S01]  /*34c0*/  HMMA.16816.F32.BF16 R48, R8, R50, R116 ;  /* 0x000000320830723c */ /* 0x000fe20000041874 */
[----:B-1----:R-:W-:-:S07]  /*34d0*/  IMAD.SHL.U32 R2, R213, 0x2, RZ ;  /* 0x00000002d5027824 */ /* 0x002fce00078e00ff */
[----:B------:R-:W-:Y:S01]  /*34e0*/  HMMA.16816.F32.BF16 R36, R8, R44, R112 ;  /* 0x0000002c0824723c */ /* 0x000fe20000041870 */
[----:B------:R-:W-:Y:S02]  /*34f0*/  LOP3.LUT R160, R2, 0x6, RZ, 0xc0, !PT ;  /* 0x0000000602a07812 */ /* 0x000fe400078ec0ff */
[----:B------:R-:W-:-:S05]  /*3500*/  IADD3 R2, PT, PT, R24, R161, R148 ;  /* 0x000000a118027210 */ /* 0x000fca0007ffe094 */
[----:B------:R-:W-:Y:S01]  /*3510*/  HMMA.16816.F32.BF16 R28, R8, R46, R108 ;  /* 0x0000002e081c723c */ /* 0x000fe2000004186c */
[----:B------:R-:W-:-:S07]  /*3520*/  IADD3 R24, PT, PT, R153, R2, -R238 ;  /* 0x0000000299187210 */ /* 0x000fce0007ffe8ee */
[C---:B------:R-:W-:Y:S08]  /*3530*/  HMMA.16816.F32.BF16 R44, R8.reuse, R64, R96 ;  /* 0x00000040082c723c */ /* 0x040ff00000041860 */
[----:B------:R-:W-:Y:S01]  /*3540*/  HMMA.16816.F32.BF16 R116, R8, R66, R92 ;  /* 0x000000420874723c */ /* 0x000fe2000004185c */
[----:B------:R-:W-:-:S04]  /*3550*/  IMAD R11, R26, 0x40, R160 ;  /* 0x000000401a0b7824 */ /* 0x000fc800078e02a0 */
[C---:B------:R-:W-:Y:S01]  /*3560*/  VIADD R8, R11.reuse, 0x1 ;  /* 0x000000010b087836 */ /* 0x040fe20000000000 */
[CC--:B------:R-:W-:Y:S01]  /*3570*/  ISETP.GE.AND P4, PT, R11.reuse, R153.reuse, PT ;  /* 0x000000990b00720c */ /* 0x0c0fe20003f86270 */
[C---:B------:R-:W-:Y:S01]  /*3580*/  VIADD R10, R11.reuse, 0x8 ;  /* 0x000000080b0a7836 */ /* 0x040fe20000000000 */
[----:B--2---:R-:W-:Y:S01]  /*3590*/  HMMA.16816.F32.BF16 R92, R40, R18, R68 ;  /* 0x00000012285c723c */ /* 0x004fe20000041844 */
[----:B------:R-:W-:Y:S01]  /*35a0*/  IMAD.IADD R3, R24, 0x1, -R8 ;  /* 0x0000000118037824 */ /* 0x000fe200078e0a08 */
[-C--:B------:R-:W-:Y:S01]  /*35b0*/  ISETP.GE.AND P3, PT, R8, R153.reuse, PT ;  /* 0x000000990800720c */ /* 0x080fe20003f66270 */
[----:B------:R-:W-:Y:S01]  /*35c0*/  IMAD.IADD R2, R24, 0x1, -R11 ;  /* 0x0000000118027824 */ /* 0x000fe200078e0a0b */
[----:B------:R-:W-:Y:S01]  /*35d0*/  ISETP.GE.AND P2, PT, R10, R153, PT ;  /* 0x000000990a00720c */ /* 0x000fe20003f46270 */
[C---:B------:R-:W-:Y:S01]  /*35e0*/  VIADD R9, R11.reuse, 0x10 ;  /* 0x000000100b097836 */ /* 0x040fe20000000000 */
[----:B------:R-:W-:Y:S01]  /*35f0*/  IABS R3, R3 ;  /* 0x0000000300037213 */ /* 0x000fe20000000000 */
[----:B------:R-:W-:Y:S01]  /*3600*/  VIADD R26, R11, 0x21 ;  /* 0x000000210b1a7836 */ /* 0x000fe20000000000 */
[----:B---3--:R-:W-:Y:S01]  /*3610*/  HMMA.16816.F32.BF16 R68, R52, R20, R4 ;  /* 0x000000143444723c */ /* 0x008fe20000041804 */
[----:B------:R-:W-:Y:S01]  /*3620*/  IMAD.IADD R5, R24, 0x1, -R10 ;  /* 0x0000000118057824 */ /* 0x000fe200078e0a0a */
[----:B------:R-:W-:Y:S01]  /*3630*/  IABS R2, R2 ;  /* 0x0000000200027213 */ /* 0x000fe20000000000 */
[----:B------:R-:W-:Y:S01]  /*3640*/  IMAD.MOV.U32 R4, RZ, RZ, R3 ;  /* 0x000000ffff047224 */ /* 0x000fe200078e0003 */
[----:B------:R-:W-:-:S02]  /*3650*/  ISETP.GE.AND P0, PT, R9, R153, PT ;  /* 0x000000990900720c */ /* 0x000fc40003f06270 */
[----:B------:R-:W-:Y:S02]  /*3660*/  IABS R5, R5 ;  /* 0x0000000500057213 */ /* 0x000fe40000000000 */
[C---:B------:R-:W-:Y:S01]  /*3670*/  HMMA.16816.F32.BF16 R48, R52.reuse, R18, R48 ;  /* 0x000000123430723c */ /* 0x040fe20000041830 */
[----:B------:R-:W-:Y:S01]  /*3680*/  I2FP.F32.S32 R2, R2 ;  /* 0x0000000200027245 */ /* 0x000fe20000201400 */
[C---:B------:R-:W-:Y:S02]  /*3690*/  VIADD R19, R24.reuse, 0x40 ;  /* 0x0000004018137836 */ /* 0x040fe40000000000 */
[----:B------:R-:W-:Y:S01]  /*36a0*/  IMAD.MOV.U32 R3, RZ, RZ, R5 ;  /* 0x000000ffff037224 */ /* 0x000fe200078e0005 */
[----:B------:R-:W-:Y:S01]  /*36b0*/  I2FP.F32.S32 R5, R4 ;  /* 0x0000000400057245 */ /* 0x000fe20000201400 */
[----:B------:R-:W-:Y:S02]  /*36c0*/  VIADD R18, R24, 0x48 ;  /* 0x0000004818127836 */ /* 0x000fe40000000000 */
[----:B------:R-:W-:Y:S01]  /*36d0*/  HMMA.16816.F32.BF16 R36, R52, R12, R36 ;  /* 0x0000000c3424723c */ /* 0x000fe20000041824 */
[----:B------:R-:W-:-:S07]  /*36e0*/  I2FP.F32.S32 R4, R3 ;  /* 0x0000000300047245 */ /* 0x000fce0000201400 */
[----:B------:R-:W-:Y:S01]  /*36f0*/  HMMA.16816.F32.BF16 R88, R40, R12, R88 ;  /* 0x0000000c2858723c */ /* 0x000fe20000041858 */
[----:B------:R-:W-:-:S04]  /*3700*/  VIADD R12, R11, 0x9 ;  /* 0x000000090b0c7836 */ /* 0x000fc80000000000 */
[----:B------:R-:W-:Y:S01]  /*3710*/  IMAD.IADD R6, R24, 0x1, -R12 ;  /* 0x0000000118067824 */ /* 0x000fe200078e0a0c */
[----:B------:R-:W-:Y:S02]  /*3720*/  ISETP.GE.AND P1, PT, R12, R153, PT ;  /* 0x000000990c00720c */ /* 0x000fe40003f26270 */
[----:B------:R-:W-:Y:S02]  /*3730*/  HMMA.16816.F32.BF16 R60, R52, R16, R60 ;  /* 0x00000010343c723c */ /* 0x000fe4000004183c */
[----:B------:R-:W-:-:S04]  /*3740*/  IABS R6, R6 ;  /* 0x0000000600067213 */ /* 0x000fc80000000000 */
[----:B------:R-:W-:Y:S02]  /*3750*/  I2FP.F32.S32 R3, R6 ;  /* 0x0000000600037245 */ /* 0x000fe40000201400 */
[-C--:B------:R-:W-:Y:S08]  /*3760*/  HMMA.16816.F32.BF16 R84, R40, R14.reuse, R84 ;  /* 0x0000000e2854723c */ /* 0x080ff00000041854 */
[----:B------:R-:W-:Y:S01]  /*3770*/  HMMA.16816.F32.BF16 R64, R52, R14, R28 ;  /* 0x0000000e3440723c */ /* 0x000fe2000004181c */
[----:B------:R-:W-:-:S02]  /*3780*/  VIADD R14, R11, 0x11 ;  /* 0x000000110b0e7836 */ /* 0x000fc40000000000 */
[----:B------:R-:W-:Y:S02]  /*3790*/  VIADD R15, R11, 0x18 ;  /* 0x000000180b0f7836 */ /* 0x000fe40000000000 */
[----:B------:R-:W-:Y:S01]  /*37a0*/  FFMA.FTZ R25, R5, -R149, R61 ;  /* 0x8000009505197223 */ /* 0x000fe2000001003d */
[----:B------:R-:W-:Y:S01]  /*37b0*/  ISETP.GE.AND P5, PT, R14, R153, PT ;  /* 0x000000990e00720c */ /* 0x000fe20003fa6270 */
[----:B------:R-:W-:Y:S01]  /*37c0*/  IMAD.IADD R5, R24, 0x1, -R15 ;  /* 0x0000000118057824 */ /* 0x000fe200078e0a0f */
[----:B------:R-:W-:Y:S01]  /*37d0*/  HMMA.16816.F32.BF16 R72, R40, R16, R72 ;  /* 0x000000102848723c */ /* 0x000fe20000041848 */
[----:B------:R-:W-:Y:S01]  /*37e0*/  VIADD R16, R11, 0x19 ;  /* 0x000000190b107836 */ /* 0x000fe20000000000 */
[----:B------:R-:W-:-:S03]  /*37f0*/  FSEL R140, R25, -INF , !P3 ;  /* 0xff800000198c7808 */ /* 0x000fc60005800000 */
[----:B------:R-:W-:-:S03]  /*3800*/  IMAD.IADD R6, R24, 0x1, -R16 ;  /* 0x0000000118067824 */ /* 0x000fc600078e0a10 */
[C---:B----4-:R-:W-:Y:S01]  /*3810*/  HMMA.16816.F32.BF16 R104, R52.reuse, R56, R44 ;  /* 0x000000383468723c */ /* 0x050fe2000004182c */
[-C--:B------:R-:W-:Y:S01]  /*3820*/  FFMA.FTZ R46, R3, -R149.reuse, R49 ;  /* 0x80000095032e7223 */ /* 0x080fe20000010031 */
[CC--:B------:R-:W-:Y:S01]  /*3830*/  FFMA.FTZ R44, R2.reuse, -R149.reuse, R60 ;  /* 0x80000095022c7223 */ /* 0x0c0fe2000001003c */
[-C--:B------:R-:W-:Y:S01]  /*3840*/  FFMA.FTZ R47, R2, -R149.reuse, R50 ;  /* 0x80000095022f7223 */ /* 0x080fe20000010032 */
[----:B------:R-:W-:Y:S02]  /*3850*/  IMAD.IADD R3, R24, 0x1, -R9 ;  /* 0x0000000118037824 */ /* 0x000fe400078e0a09 */
[----:B------:R-:W-:Y:S01]  /*3860*/  FFMA.FTZ R45, R4, -R149, R48 ;  /* 0x80000095042d7223 */ /* 0x000fe20000010030 */
[----:B------:R-:W-:Y:S01]  /*3870*/  IMAD.IADD R2, R24, 0x1, -R14 ;  /* 0x0000000118027824 */ /* 0x000fe200078e0a0e */
[----:B------:R-:W-:Y:S01]  /*3880*/  IABS R6, R6 ;  /* 0x0000000600067213 */ /* 0x000fe20000000000 */
[----:B------:R-:W-:Y:S01]  /*3890*/  HMMA.16816.F32.BF16 R96, R52, R22, R32 ;  /* 0x000000163460723c */ /* 0x000fe20000041820 */
[----:B------:R-:W-:Y:S01]  /*38a0*/  IABS R4, R3 ;  /* 0x0000000300047213 */ /* 0x000fe20000000000 */
[----:B------:R-:W-:Y:S01]  /*38b0*/  VIADD R35, R11, 0x20 ;  /* 0x000000200b237836 */ /* 0x000fe20000000000 */
[----:B------:R-:W-:-:S02]  /*38c0*/  IABS R3, R2 ;  /* 0x0000000200037213 */ /* 0x000fc40000000000 */
[----:B------:R-:W-:Y:S01]  /*38d0*/  IABS R2, R5 ;  /* 0x0000000500027213 */ /* 0x000fe20000000000 */
[----:B------:R-:W-:Y:S01]  /*38e0*/  IMAD.IADD R7, R24, 0x1, -R35 ;  /* 0x0000000118077824 */ /* 0x000fe200078e0a23 */
[----:B------:R-:W-:Y:S01]  /*38f0*/  FSEL R145, R47, -INF , !P2 ;  /* 0xff8000002f917808 */ /* 0x000fe20005000000 */
[----:B------:R-:W-:Y:S01]  /*3900*/  IMAD.MOV.U32 R5, RZ, RZ, R4 ;  /* 0x000000ffff057224 */ /* 0x000fe200078e0004 */
[C---:B------:R-:W-:Y:S01]  /*3910*/  HMMA.16816.F32.BF16 R80, R40.reuse, R20, R80 ;  /* 0x000000142850723c */ /* 0x040fe20000041850 */
[----:B------:R-:W-:Y:S01]  /*3920*/  IMAD.MOV.U32 R4, RZ, RZ, R3 ;  /* 0x000000ffff047224 */ /* 0x000fe200078e0003 */
[----:B------:R-:W-:Y:S01]  /*3930*/  IABS R7, R7 ;  /* 0x0000000700077213 */ /* 0x000fe20000000000 */
[----:B------:R-:W-:Y:S01]  /*3940*/  IMAD.MOV.U32 R3, RZ, RZ, R2 ;  /* 0x000000ffff037224 */ /* 0x000fe200078e0002 */
[----:B------:R-:W-:Y:S01]  /*3950*/  FSEL R141, R46, -INF , !P1 ;  /* 0xff8000002e8d7808 */ /* 0x000fe20004800000 */
[----:B------:R-:W-:Y:S01]  /*3960*/  IMAD.MOV.U32 R2, RZ, RZ, R6 ;  /* 0x000000ffff027224 */ /* 0x000fe200078e0006 */
[----:B------:R-:W-:Y:S01]  /*3970*/  I2FP.F32.S32 R6, R5 ;  /* 0x0000000500067245 */ /* 0x000fe20000201400 */
[----:B------:R-:W-:Y:S01]  /*3980*/  VIADD R20, R24, 0x8 ;  /* 0x0000000818147836 */ /* 0x000fe20000000000 */
[----:B------:R-:W-:Y:S01]  /*3990*/  I2FP.F32.S32 R5, R4 ;  /* 0x0000000400057245 */ /* 0x000fe20000201400 */
[----:B------:R-:W-:Y:S01]  /*39a0*/  HMMA.16816.F32.BF16 R112, R40, R22, R76 ;  /* 0x000000162870723c */ /* 0x000fe2000004184c */
[----:B------:R-:W-:Y:S01]  /*39b0*/  I2FP.F32.S32 R4, R3 ;  /* 0x0000000300047245 */ /* 0x000fe20000201400 */
[-C--:B------:R-:W-:Y:S01]  /*39c0*/  FFMA.FTZ R48, R6, -R149.reuse, R36 ;  /* 0x8000009506307223 */ /* 0x080fe20000010024 */
[----:B------:R-:W-:Y:S01]  /*39d0*/  I2FP.F32.S32 R3, R2 ;  /* 0x0000000200037245 */ /* 0x000fe20000201400 */
[----:B------:R-:W-:Y:S01]  /*39e0*/  FFMA.FTZ R49, R5, -R149, R37 ;  /* 0x8000009505317223 */ /* 0x000fe20000010025 */
[----:B------:R-:W-:Y:S01]  /*39f0*/  I2FP.F32.S32 R2, R7 ;  /* 0x0000000700027245 */ /* 0x000fe20000201400 */
[----:B------:R-:W-:Y:S01]  /*3a00*/  FFMA.FTZ R50, R4, -R149, R64 ;  /* 0x8000009504327223 */ /* 0x000fe20000010040 */
[----:B------:R-:W-:-:S02]  /*3a10*/  IMAD.IADD R4, R19, 0x1, -R11 ;  /* 0x0000000113047824 */ /* 0x000fc400078e0a0b */
[-C--:B------:R-:W-:Y:S01]  /*3a20*/  FFMA.FTZ R76, R3, -R149.reuse, R65 ;  /* 0x80000095034c7223 */ /* 0x080fe20000010041 */
[----:B------:R-:W-:Y:S02]  /*3a30*/  IMAD.IADD R3, R24, 0x1, -R26 ;  /* 0x0000000118037824 */ /* 0x000fe400078e0a1a */
[----:B------:R-:W-:Y:S01]  /*3a40*/  FFMA.FTZ R77, R2, -R149, R68 ;  /* 0x80000095024d7223 */ /* 0x000fe20000010044 */
[--C-:B------:R-:W-:Y:S01]  /*3a50*/  IMAD.IADD R2, R20, 0x1, -R11.reuse ;  /* 0x0000000114027824 */ /* 0x100fe200078e0a0b */
[----:B------:R-:W-:Y:S01]  /*3a60*/  HMMA.16816.F32.BF16 R108, R40, R56, R128 ;  /* 0x00000038286c723c */ /* 0x000fe20000041880 */
[----:B------:R-:W-:Y:S01]  /*3a70*/  IMAD.IADD R5, R18, 0x1, -R11 ;  /* 0x0000000112057824 */ /* 0x000fe200078e0a0b */
[----:B------:R-:W-:Y:S01]  /*3a80*/  IABS R6, R3 ;  /* 0x0000000300067213 */ /* 0x000fe20000000000 */
[----:B------:R-:W-:Y:S01]  /*3a90*/  IMAD.IADD R7, R20, 0x1, -R8 ;  /* 0x0000000114077824 */ /* 0x000fe200078e0a08 */
[----:B------:R-:W-:Y:S02]  /*3aa0*/  IABS R3, R2 ;  /* 0x0000000200037213 */ /* 0x000fe40000000000 */
[----:B------:R-:W-:-:S02]  /*3ab0*/  IABS R2, R4 ;  /* 0x0000000400027213 */ /* 0x000fc40000000000 */
[----:B------:R-:W-:Y:S01]  /*3ac0*/  IABS R4, R5 ;  /* 0x0000000500047213 */ /* 0x000fe20000000000 */
[----:B------:R-:W-:Y:S01]  /*3ad0*/  HMMA.16816.F32.BF16 R40, R40, R58, R124 ;  /* 0x0000003a2828723c */ /* 0x000fe2000004187c */
[----:B------:R-:W-:Y:S01]  /*3ae0*/  IABS R5, R7 ;  /* 0x0000000700057213 */ /* 0x000fe20000000000 */
[----:B------:R-:W-:Y:S01]  /*3af0*/  IMAD.MOV.U32 R7, RZ, RZ, R6 ;  /* 0x000000ffff077224 */ /* 0x000fe200078e0006 */
[----:B------:R-:W-:Y:S01]  /*3b00*/  FSEL R133, R48, -INF , !P0 ;  /* 0xff80000030857808 */ /* 0x000fe20004000000 */
[----:B------:R-:W-:Y:S01]  /*3b10*/  IMAD.MOV.U32 R6, RZ, RZ, R3 ;  /* 0x000000ffff067224 */ /* 0x000fe200078e0003 */
[----:B------:R-:W-:Y:S01]  /*3b20*/  FSEL R132, R49, -INF , !P5 ;  /* 0xff80000031847808 */ /* 0x000fe20006800000 */
[----:B------:R-:W-:Y:S01]  /*3b30*/  IMAD.MOV.U32 R3, RZ, RZ, R2 ;  /* 0x000000ffff037224 */ /* 0x000fe200078e0002 */
[----:B------:R-:W-:Y:S01]  /*3b40*/  I2FP.F32.S32 R7, R7 ;  /* 0x0000000700077245 */ /* 0x000fe20000201400 */
[----:B------:R-:W-:Y:S01]  /*3b50*/  IMAD.MOV.U32 R2, RZ, RZ, R4 ;  /* 0x000000ffff027224 */ /* 0x000fe200078e0004 */
        /* <DEDUP_REMOVED lines=10> */
[C-C-:B------:R-:W-:Y:S02]  /*3c00*/  IMAD.IADD R3, R19.reuse, 0x1, -R8.reuse ;  /* 0x0000000113037824 */ /* 0x140fe400078e0a08 */
[----:B------:R-:W-:Y:S01]  /*3c10*/  FFMA.FTZ R21, R2, -R149, R63 ;  /* 0x8000009502157223 */ /* 0x000fe2000001003f */
[----:B------:R-:W-:Y:S01]  /*3c20*/  IMAD.IADD R2, R18, 0x1, -R8 ;  /* 0x0000000112027824 */ /* 0x000fe200078e0a08 */
[----:B------:R-:W-:Y:S01]  /*3c30*/  IABS R6, R6 ;  /* 0x0000000600067213 */ /* 0x000fe20000000000 */
[----:B------:R-:W-:Y:S01]  /*3c40*/  IMAD.IADD R5, R19, 0x1, -R10 ;  /* 0x0000000113057824 */ /* 0x000fe200078e0a0a */
        /* <DEDUP_REMOVED lines=9> */
[----:B------:R-:W-:Y:S02]  /*3ce0*/  I2FP.F32.S32 R6, R5 ;  /* 0x0000000500067245 */ /* 0x000fe40000201400 */
[----:B------:R-:W-:Y:S02]  /*3cf0*/  I2FP.F32.S32 R5, R4 ;  /* 0x0000000400057245 */ /* 0x000fe40000201400 */
[----:B------:R-:W-:Y:S01]  /*3d00*/  I2FP.F32.S32 R2, R2 ;  /* 0x0000000200027245 */ /* 0x000fe20000201400 */
[----:B------:R-:W-:Y:S01]  /*3d10*/  FFMA.FTZ R13, R6, -R149, R73 ;  /* 0x80000095060d7223 */ /* 0x000fe20000010049 */
        /* <DEDUP_REMOVED lines=9> */
[----:B------:R-:W-:Y:S01]  /*3db0*/  IABS R3, R2 ;  /* 0x0000000200037213 */ /* 0x000fe20000000000 */
[--C-:B------:R-:W-:Y:S01]  /*3dc0*/  IMAD.IADD R7, R18, 0x1, -R9.reuse ;  /* 0x0000000112077824 */ /* 0x100fe200078e0a09 */
[----:B------:R-:W-:Y:S01]  /*3dd0*/  IABS R2, R4 ;  /* 0x0000000400027213 */ /* 0x000fe20000000000 */
[----:B------:R-:W-:Y:S01]  /*3de0*/  IMAD.IADD R6, R19, 0x1, -R9 ;  /* 0x0000000113067824 */ /* 0x000fe200078e0a09 */
[----:B------:R-:W-:Y:S02]  /*3df0*/  IABS R4, R5 ;  /* 0x0000000500047213 */ /* 0x000fe40000000000 */
[----:B------:R-:W-:-:S02]  /*3e00*/  IABS R7, R7 ;  /* 0x0000000700077213 */ /* 0x000fc40000000000 */
[----:B------:R-:W-:Y:S01]  /*3e10*/  IABS R5, R6 ;  /* 0x0000000600057213 */ /* 0x000fe20000000000 */
[----:B------:R-:W-:Y:S01]  /*3e20*/  IMAD.MOV.U32 R6, RZ, RZ, R3 ;  /* 0x000000ffff067224 */ /* 0x000fe200078e0003 */
[----:B------:R-:W-:Y:S01]  /*3e30*/  FSEL R68, R17, -INF , !P4 ;  /* 0xff80000011447808 */ /* 0x000fe20006000000 */
        /* <DEDUP_REMOVED lines=10> */
[----:B------:R-:W-:-:S02]  /*3ee0*/  IMAD.IADD R4, R18, 0x1, -R14 ;  /* 0x0000000112047824 */ /* 0x000fc400078e0a0e */
[-C--:B------:R-:W-:Y:S01]  /*3ef0*/  FFMA.FTZ R8, R6, -R149.reuse, R95 ;  /* 0x8000009506087223 */ /* 0x080fe2000001005f */
[-C--:B------:R-:W-:Y:S01]  /*3f00*/  FFMA.FTZ R37, R3, -R149.reuse, R88 ;  /* 0x8000009503257223 */ /* 0x080fe20000010058 */
[C---:B------:R-:W-:Y:S02]  /*3f10*/  IMAD.IADD R3, R19.reuse, 0x1, -R14 ;  /* 0x0000000113037824 */ /* 0x040fe400078e0a0e */
[----:B------:R-:W-:Y:S01]  /*3f20*/  FFMA.FTZ R36, R2, -R149, R90 ;  /* 0x8000009502247223 */ /* 0x000fe2000001005a */
[C---:B------:R-:W-:Y:S01]  /*3f30*/  IMAD.IADD R2, R20.reuse, 0x1, -R14 ;  /* 0x0000000114027824 */ /* 0x040fe200078e0a0e */
[----:B------:R-:W-:Y:S01]  /*3f40*/  IABS R6, R4 ;  /* 0x0000000400067213 */ /* 0x000fe20000000000 */
[--C-:B------:R-:W-:Y:S01]  /*3f50*/  IMAD.IADD R5, R19, 0x1, -R15.reuse ;  /* 0x0000000113057824 */ /* 0x100fe200078e0a0f */
[----:B------:R-:W-:Y:S01]  /*3f60*/  IABS R3, R3 ;  /* 0x0000000300037213 */ /* 0x000fe20000000000 */
[----:B------:R-:W-:Y:S01]  /*3f70*/  IMAD.IADD R7, R20, 0x1, -R15 ;  /* 0x0000000114077824 */ /* 0x000fe200078e0a0f */
[----:B------:R-:W-:-:S02]  /*3f80*/  IABS R2, R2 ;  /* 0x0000000200027213 */ /* 0x000fc40000000000 */
[----:B------:R-:W-:Y:S01]  /*3f90*/  IABS R5, R5 ;  /* 0x0000000500057213 */ /* 0x000fe20000000000 */
[----:B------:R-:W-:Y:S01]  /*3fa0*/  IMAD.MOV.U32 R4, RZ, RZ, R3 ;  /* 0x000000ffff047224 */ /* 0x000fe200078e0003 */
[----:B------:R-:W-:Y:S01]  /*3fb0*/  I2FP.F32.S32 R2, R2 ;  /* 0x0000000200027245 */ /* 0x000fe20000201400 */
[----:B------:R-:W-:Y:S01]  /*3fc0*/  IMAD.MOV.U32 R3, RZ, RZ, R6 ;  /* 0x000000ffff037224 */ /* 0x000fe200078e0006 */
[----:B------:R-:W-:Y:S01]  /*3fd0*/  IABS R7, R7 ;  /* 0x0000000700077213 */ /* 0x000fe20000000000 */
[----:B------:R-:W-:Y:S01]  /*3fe0*/  IMAD.MOV.U32 R6, RZ, RZ, R5 ;  /* 0x000000ffff067224 */ /* 0x000fe200078e0005 */
[----:B------:R-:W-:Y:S01]  /*3ff0*/  I2FP.F32.S32 R5, R4 ;  /* 0x0000000400057245 */ /* 0x000fe20000201400 */
[----:B------:R-:W-:Y:S01]  /*4000*/  FFMA.FTZ R34, R2, -R149, R39 ;  /* 0x8000009502227223 */ /* 0x000fe20000010027 */
[----:B------:R-:W-:Y:S02]  /*4010*/  I2FP.F32.S32 R2, R3 ;  /* 0x0000000300027245 */ /* 0x000fe40000201400 */
[----:B------:R-:W-:Y:S01]  /*4020*/  I2FP.F32.S32 R4, R7 ;  /* 0x0000000700047245 */ /* 0x000fe20000201400 */
[-C--:B------:R-:W-:Y:S01]  /*4030*/  FFMA.FTZ R30, R5, -R149.reuse, R89 ;  /* 0x80000095051e7223 */ /* 0x080fe20000010059 */
        /* <DEDUP_REMOVED lines=8> */
[C---:B------:R-:W-:Y:S01]  /*40c0*/  IMAD.IADD R3, R20.reuse, 0x1, -R16 ;  /* 0x0000000114037824 */ /* 0x040fe200078e0a10 */
        /* <DEDUP_REMOVED lines=15> */
[----:B------:R-:W-:Y:S01]  /*41c0*/  IMAD.IADD R5, R20, 0x1, -R26 ;  /* 0x0000000114057824 */ /* 0x000fe200078e0a1a */
[----:B------:R-:W-:Y:S01]  /*41d0*/  FSEL R60, R22, -INF , !P4 ;  /* 0xff800000163c7808 */ /* 0x000fe20006000000 */
[----:B------:R-:W-:Y:S01]  /*41e0*/  FFMA.FTZ R21, R2, -R149, R87 ;  /* 0x8000009502157223 */ /* 0x000fe20000010057 */
[----:B------:R-:W-:-:S02]  /*41f0*/  IMAD.IADD R2, R19, 0x1, -R35 ;  /* 0x0000000113027824 */ /* 0x000fc400078e0a23 */
[-C--:B------:R-:W-:Y:S01]  /*4200*/  FFMA.FTZ R17, R4, -R149.reuse, R70 ;  /* 0x8000009504117223 */ /* 0x080fe20000010046 */
[C---:B------:R-:W-:Y:S02]  /*4210*/  IMAD.IADD R4, R18.reuse, 0x1, -R35 ;  /* 0x0000000112047824 */ /* 0x040fe400078e0a23 */
[----:B------:R-:W-:Y:S01]  /*4220*/  FFMA.FTZ R22, R3, -R149, R85 ;  /* 0x8000009503167223 */ /* 0x000fe20000010055 */
[--C-:B------:R-:W-:Y:S01]  /*4230*/  IMAD.IADD R7, R18, 0x1, -R26.reuse ;  /* 0x0000000112077824 */ /* 0x100fe200078e0a1a */
[----:B------:R-:W-:Y:S01]  /*4240*/  IABS R3, R2 ;  /* 0x0000000200037213 */ /* 0x000fe20000000000 */
[----:B------:R-:W-:Y:S01]  /*4250*/  IMAD.IADD R6, R19, 0x1, -R26 ;  /* 0x0000000113067824 */ /* 0x000fe200078e0a1a */
[----:B------:R-:W-:Y:S02]  /*4260*/  IABS R2, R4 ;  /* 0x0000000400027213 */ /* 0x000fe40000000000 */
        /* <DEDUP_REMOVED lines=13> */
[-C--:B------:R-:W-:Y:S01]  /*4340*/  FFMA.FTZ R12, R6, -R149.reuse, R82 ;  /* 0x80000095060c7223 */ /* 0x080fe20000010052 */
[----:B------:R-:W-:Y:S01]  /*4350*/  I2FP.F32.S32 R2, R8 ;  /* 0x0000000800027245 */ /* 0x000fe20000201400 */
[C---:B------:R-:W-:Y:S01]  /*4360*/  VIADD R7, R11.reuse, 0x28 ;  /* 0x000000280b077836 */ /* 0x040fe20000000000 */
[----:B------:R-:W-:Y:S01]  /*4370*/  FSEL R69, R10, -INF , !P3 ;  /* 0xff8000000a457808 */ /* 0x000fe20005800000 */
[----:B------:R-:W-:Y:S01]  /*4380*/  VIADD R6, R11, 0x29 ;  /* 0x000000290b067836 */ /* 0x000fe20000000000 */
[----:B------:R-:W-:Y:S01]  /*4390*/  FSEL R56, R9, -INF , !P1 ;  /* 0xff80000009387808 */ /* 0x000fe20004800000 */
[-C--:B------:R-:W-:Y:S01]  /*43a0*/  FFMA.FTZ R10, R4, -R149.reuse, R71 ;  /* 0x80000095040a7223 */ /* 0x080fe20000010047 */
[----:B------:R-:W-:Y:S01]  /*43b0*/  FSEL R84, R44, -INF , !P4 ;  /* 0xff8000002c547808 */ /* 0x000fe20006000000 */
[-C--:B------:R-:W-:Y:S01]  /*43c0*/  FFMA.FTZ R9, R3, -R149.reuse, R81 ;  /* 0x8000009503097223 */ /* 0x080fe20000010051 */
[----:B------:R-:W-:Y:S01]  /*43d0*/  FSEL R75, R45, -INF , !P2 ;  /* 0xff8000002d4b7808 */ /* 0x000fe20005000000 */
[----:B------:R-:W-:Y:S01]  /*43e0*/  FFMA.FTZ R8, R2, -R149, R83 ;  /* 0x8000009502087223 */ /* 0x000fe20000010053 */
[----:B------:R-:W-:Y:S01]  /*43f0*/  FSEL R51, R31, -INF , !P2 ;  /* 0xff8000001f337808 */ /* 0x000fe20005000000 */
[----:B------:R-:W-:Y:S01]  /*4400*/  VIADD R5, R11, 0x30 ;  /* 0x000000300b057836 */ /* 0x000fe20000000000 */
[----:B------:R-:W-:Y:S01]  /*4410*/  FSEL R57, R27, -INF , !P2 ;  /* 0xff8000001b397808 */ /* 0x000fe20005000000 */
[----:B------:R-:W-:Y:S01]  /*4420*/  VIADD R4, R11, 0x31 ;  /* 0x000000310b047836 */ /* 0x000fe20000000000 */
[-C--:B------:R-:W-:Y:S01]  /*4430*/  ISETP.GE.AND P4, PT, R15, R153.reuse, PT ;  /* 0x000000990f00720c */ /* 0x080fe20003f86270 */
[----:B------:R-:W-:Y:S01]  /*4440*/  VIADD R3, R11, 0x38 ;  /* 0x000000380b037836 */ /* 0x000fe20000000000 */
[-C--:B------:R-:W-:Y:S01]  /*4450*/  ISETP.GE.AND P2, PT, R35, R153.reuse, PT ;  /* 0x000000992300720c */ /* 0x080fe20003f46270 */
[----:B------:R-:W-:Y:S01]  /*4460*/  VIADD R2, R11, 0x39 ;  /* 0x000000390b027836 */ /* 0x000fe20000000000 */
[----:B------:R-:W-:Y:S01]  /*4470*/  FSEL R147, R28, -INF , !P1 ;  /* 0xff8000001c937808 */ /* 0x000fe20004800000 */
[----:B------:R-:W-:Y:S01]  /*4480*/  IMAD.IADD R11, R24, 0x1, -R7 ;  /* 0x00000001180b7824 */ /* 0x000fe200078e0a07 */
[-C--:B------:R-:W-:Y:S01]  /*4490*/  ISETP.GE.AND P1, PT, R26, R153.reuse, PT ;  /* 0x000000991a00720c */ /* 0x080fe20003f26270 */
[----:B------:R-:W-:Y:S01]  /*44a0*/  IMAD.IADD R14, R24, 0x1, -R6 ;  /* 0x00000001180e7824 */ /* 0x000fe200078e0a06 */
[----:B------:R-:W-:Y:S01]  /*44b0*/  FSEL R131, R50, -INF , !P4 ;  /* 0xff80000032837808 */ /* 0x000fe20006000000 */
[C---:B------:R-:W-:Y:S01]  /*44c0*/  IMAD.IADD R15, R24.reuse, 0x1, -R5 ;  /* 0x00000001180f7824 */ /* 0x040fe200078e0a05 */
[----:B------:R-:W-:Y:S01]  /*44d0*/  FSEL R174, R77, -INF , !P2 ;  /* 0xff8000004dae7808 */ /* 0x000fe20005000000 */
[--C-:B------:R-:W-:Y:S01]  /*44e0*/  IMAD.IADD R28, R24, 0x1, -R3.reuse ;  /* 0x00000001181c7824 */ /* 0x100fe200078e0a03 */
[----:B------:R-:W-:Y:S01]  /*44f0*/  FSEL R188, R17, -INF , !P2 ;  /* 0xff80000011bc7808 */ /* 0x000fe20005000000 */
[--C-:B------:R-:W-:Y:S01]  /*4500*/  IMAD.IADD R45, R20, 0x1, -R3.reuse ;  /* 0x00000001142d7824 */ /* 0x100fe200078e0a03 */
[----:B------:R-:W-:Y:S01]  /*4510*/  FSEL R189, R13, -INF , !P2 ;  /* 0xff8000000dbd7808 */ /* 0x000fe20005000000 */
[--C-:B------:R-:W-:Y:S01]  /*4520*/  IMAD.IADD R50, R19, 0x1, -R3.reuse ;  /* 0x0000000113327824 */ /* 0x100fe200078e0a03 */
[----:B------:R-:W-:Y:S01]  /*4530*/  FSEL R236, R12, -INF , !P2 ;  /* 0xff8000000cec7808 */ /* 0x000fe20005000000 */
[----:B------:R-:W-:Y:S01]  /*4540*/  IMAD.IADD R47, R18, 0x1, -R3 ;  /* 0x00000001122f7824 */ /* 0x000fe200078e0a03 */
[-C--:B------:R-:W-:Y:S01]  /*4550*/  ISETP.GE.AND P3, PT, R16, R153.reuse, PT ;  /* 0x000000991000720c */ /* 0x080fe20003f66270 */
[--C-:B------:R-:W-:Y:S01]  /*4560*/  IMAD.IADD R27, R24, 0x1, -R2.reuse ;  /* 0x00000001181b7824 */ /* 0x100fe200078e0a02 */
[-C--:B------:R-:W-:Y:S01]  /*4570*/  ISETP.GE.AND P2, PT, R3, R153.reuse, PT ;  /* 0x000000990300720c */ /* 0x080fe20003f46270 */
[--C-:B------:R-:W-:Y:S01]  /*4580*/  IMAD.IADD R48, R20, 0x1, -R2.reuse ;  /* 0x0000000114307824 */ /* 0x100fe200078e0a02 */
[----:B------:R-:W-:Y:S01]  /*4590*/  FSEL R173, R64, -INF , !P1 ;  /* 0xff80000040ad7808 */ /* 0x000fe20004800000 */
[--C-:B------:R-:W-:Y:S01]  /*45a0*/  IMAD.IADD R49, R19, 0x1, -R2.reuse ;  /* 0x0000000113317824 */ /* 0x100fe200078e0a02 */
[----:B------:R-:W-:Y:S01]  /*45b0*/  FSEL R175, R10, -INF , !P1 ;  /* 0xff8000000aaf7808 */ /* 0x000fe20004800000 */
[C---:B------:R-:W-:Y:S01]  /*45c0*/  IMAD.IADD R46, R18.reuse, 0x1, -R2 ;  /* 0x00000001122e7824 */ /* 0x040fe200078e0a02 */
[----:B------:R-:W-:Y:S01]  /*45d0*/  FSEL R190, R9, -INF , !P1 ;  /* 0xff80000009be7808 */ /* 0x000fe20004800000 */
        /* <DEDUP_REMOVED lines=8> */
[----:B------:R-:W-:Y:S01]  /*4660*/  IMAD.IADD R25, R20, 0x1, -R5 ;  /* 0x0000000114197824 */ /* 0x000fe200078e0a05 */
[----:B------:R-:W-:Y:S01]  /*4670*/  ISETP.GE.AND P1, PT, R2, R153, PT ;  /* 0x000000990200720c */ /* 0x000fe20003f26270 */
[----:B------:R-:W-:Y:S01]  /*4680*/  IMAD.IADD R31, R19, 0x1, -R6 ;  /* 0x00000001131f7824 */ /* 0x000fe200078e0a06 */
[----:B------:R-:W-:Y:S01]  /*4690*/  IABS R3, R11 ;  /* 0x0000000b00037213 */ /* 0x000fe20000000000 */
[--C-:B------:R-:W-:Y:S01]  /*46a0*/  IMAD.IADD R24, R20, 0x1, -R7.reuse ;  /* 0x0000000114187824 */ /* 0x100fe200078e0a07 */
[----:B------:R-:W-:Y:S01]  /*46b0*/  ISETP.GE.AND P4, PT, R5, R153, PT ;  /* 0x000000990500720c */ /* 0x000fe20003f86270 */
[----:B------:R-:W-:Y:S01]  /*46c0*/  IMAD.IADD R26, R19, 0x1, -R7 ;  /* 0x00000001131a7824 */ /* 0x000fe200078e0a07 */
[----:B------:R-:W-:-:S02]  /*46d0*/  IABS R2, R14 ;  /* 0x0000000e00027213 */ /* 0x000fc40000000000 */
[----:B------:R-:W-:Y:S02]  /*46e0*/  IABS R5, R15 ;  /* 0x0000000f00057213 */ /* 0x000fe40000000000 */
[----:B------:R-:W-:Y:S01]  /*46f0*/  FSEL R142, R38, -INF , !P0 ;  /* 0xff800000268e7808 */ /* 0x000fe20004000000 */
[--C-:B------:R-:W-:Y:S01]  /*4700*/  IMAD.IADD R38, R18, 0x1, -R4.reuse ;  /* 0x0000000112267824 */ /* 0x100fe200078e0a04 */
[----:B------:R-:W-:Y:S01]  /*4710*/  FSEL R63, R37, -INF , !P0 ;  /* 0xff800000253f7808 */ /* 0x000fe20004000000 */
[----:B------:R-:W-:Y:S01]  /*4720*/  IMAD.IADD R37, R20, 0x1, -R4 ;  /* 0x0000000114257824 */ /* 0x000fe200078e0a04 */
[----:B------:R-:W-:Y:S02]  /*4730*/  FSEL R129, R76, -INF , !P3 ;  /* 0xff8000004c817808 */ /* 0x000fe40005800000 */
[----:B------:R-:W-:Y:S02]  /*4740*/  FSEL R138, R23, -INF , !P3 ;  /* 0xff800000178a7808 */ /* 0x000fe40005800000 */
[----:B------:R-:W-:-:S02]  /*4750*/  FSEL R67, R22, -INF , !P3 ;  /* 0xff80000016437808 */ /* 0x000fc40005800000 */
[----:B------:R-:W-:Y:S01]  /*4760*/  FSEL R73, R21, -INF , !P3 ;  /* 0xff80000015497808 */ /* 0x000fe20005800000 */
[----:B------:R-:W-:Y:S01]  /*4770*/  BAR.SYNC.DEFER_BLOCKING 0x0 ;  /* 0x0000000000007b1d */ /* 0x000fe20000010000 */
[-C--:B------:R-:W-:Y:S01]  /*4780*/  ISETP.GE.AND P3, PT, R4, R153.reuse, PT ;  /* 0x000000990400720c */ /* 0x080fe20003f66270 */
[----:B------:R-:W-:Y:S01]  /*4790*/  IMAD.MOV.U32 R4, RZ, RZ, R3 ;  /* 0x000000ffff047224 */ /* 0x000fe200078e0003 */
[----:B------:R-:W-:Y:S01]  /*47a0*/  FSEL R144, R34, -INF , !P5 ;  /* 0xff80000022907808 */ /* 0x000fe20006800000 */
[----:B------:R-:W-:Y:S01]  /*47b0*/  IMAD.MOV.U32 R3, RZ, RZ, R2 ;  /* 0x000000ffff037224 */ /* 0x000fe200078e0002 */
[----:B------:R-:W-:Y:S01]  /*47c0*/  FSEL R65, R30, -INF , !P5 ;  /* 0xff8000001e417808 */ /* 0x000fe20006800000 */
[----:B------:R-:W-:Y:S01]  /*47d0*/  IMAD.MOV.U32 R2, RZ, RZ, R5 ;  /* 0x000000ffff027224 */ /* 0x000fe200078e0005 */
[----:B------:R-:W-:Y:S01]  /*47e0*/  FSEL R74, R29, -INF , !P5 ;  /* 0xff8000001d4a7808 */ /* 0x000fe20006800000 */
[--C-:B------:R-:W-:Y:S01]  /*47f0*/  IMAD.IADD R29, R20, 0x1, -R6.reuse ;  /* 0x00000001141d7824 */ /* 0x100fe200078e0a06 */
[----:B------:R-:W-:Y:S01]  /*4800*/  ISETP.GE.AND P5, PT, R6, R153, PT ;  /* 0x000000990600720c */ /* 0x000fe20003fa6270 */
[----:B------:R-:W-:Y:S01]  /*4810*/  IMAD.IADD R30, R18, 0x1, -R6 ;  /* 0x00000001121e7824 */ /* 0x000fe200078e0a06 */
[----:B------:R-:W-:-:S02]  /*4820*/  IABS R6, R16 ;  /* 0x0000001000067213 */ /* 0x000fc40000000000 */
[----:B------:R-:W-:Y:S02]  /*4830*/  I2FP.F32.S32 R5, R4 ;  /* 0x0000000400057245 */ /* 0x000fe40000201400 */
[----:B------:R-:W-:Y:S02]  /*4840*/  I2FP.F32.S32 R4, R3 ;  /* 0x0000000300047245 */ /* 0x000fe40000201400 */
[----:B------:R-:W-:Y:S02]  /*4850*/  I2FP.F32.S32 R3, R2 ;  /* 0x0000000200037245 */ /* 0x000fe40000201400 */
[----:B------:R-:W-:Y:S01]  /*4860*/  I2FP.F32.S32 R2, R6 ;  /* 0x0000000600027245 */ /* 0x000fe20000201400 */
[-C--:B------:R-:W-:Y:S01]  /*4870*/  FFMA.FTZ R35, R4, -R149.reuse, R97 ;  /* 0x8000009504237223 */ /* 0x080fe20000010061 */
[----:B------:R-:W-:Y:S01]  /*4880*/  FSEL R70, R36, -INF , !P0 ;  /* 0xff80000024467808 */ /* 0x000fe20004000000 */
[----:B------:R-:W-:Y:S01]  /*4890*/  FFMA.FTZ R34, R3, -R149, R104 ;  /* 0x8000009503227223 */ /* 0x000fe20000010068 */
[----:B------:R-:W-:Y:S01]  /*48a0*/  ISETP.GE.AND P0, PT, R7, R153, PT ;  /* 0x000000990700720c */ /* 0x000fe20003f06270 */
[----:B------:R-:W-:Y:S01]  /*48b0*/  IMAD.IADD R7, R18, 0x1, -R7 ;  /* 0x0000000112077824 */ /* 0x000fe200078e0a07 */
[----:B------:R-:W-:Y:S01]  /*48c0*/  IABS R4, R28 ;  /* 0x0000001c00047213 */ /* 0x000fe20000000000 */
[----:B------:R-:W-:Y:S01]  /*48d0*/  FFMA.FTZ R33, R2, -R149, R105 ;  /* 0x8000009502217223 */ /* 0x000fe20000010069 */
[----:B------:R-:W-:Y:S01]  /*48e0*/  IABS R3, R27 ;  /* 0x0000001b00037213 */ /* 0x000fe20000000000 */
[----:B------:R-:W-:Y:S01]  /*48f0*/  FFMA.FTZ R36, R5, -R149, R96 ;  /* 0x8000009505247223 */ /* 0x000fe20000010060 */
[----:B------:R-:W-:Y:S01]  /*4900*/  IABS R2, R24 ;  /* 0x0000001800027213 */ /* 0x000fe20000000000 */
[----:B------:R-:W-:Y:S01]  /*4910*/  HMMA.16816.F32.BF16 R16, R52, R58, R116 ;  /* 0x0000003a3410723c */ /* 0x000fe20000041874 */
[----:B------:R-:W-:-:S02]  /*4920*/  IABS R5, R26 ;  /* 0x0000001a00057213 */ /* 0x000fc40000000000 */
        /* <DEDUP_REMOVED lines=8> */
[----:B------:R-:W-:Y:S01]  /*49b0*/  FSEL R242, R34, -INF , !P4 ;  /* 0xff80000022f27808 */ /* 0x000fe20006000000 */
[----:B------:R-:W-:Y:S01]  /*49c0*/  IMAD.MOV.U32 R5, RZ, RZ, R6 ;  /* 0x000000ffff057224 */ /* 0x000fe200078e0006 */
[----:B------:R-:W-:-:S02]  /*49d0*/  I2FP.F32.S32 R6, R4 ;  /* 0x0000000400067245 */ /* 0x000fc40000201400 */
[----:B------:R-:W-:Y:S02]  /*49e0*/  I2FP.F32.S32 R4, R3 ;  /* 0x0000000300047245 */ /* 0x000fe40000201400 */
[----:B------:R-:W-:Y:S02]  /*49f0*/  I2FP.F32.S32 R3, R2 ;  /* 0x0000000200037245 */ /* 0x000fe40000201400 */
[----:B------:R-:W-:Y:S01]  /*4a00*/  I2FP.F32.S32 R2, R5 ;  /* 0x0000000500027245 */ /* 0x000fe20000201400 */
[-C--:B------:R-:W-:Y:S01]  /*4a10*/  FFMA.FTZ R22, R4, -R149.reuse, R98 ;  /* 0x8000009504167223 */ /* 0x080fe20000010062 */
[----:B------:R-:W-:Y:S01]  /*4a20*/  IABS R4, R30 ;  /* 0x0000001e00047213 */ /* 0x000fe20000000000 */
[----:B------:R-:W-:Y:S01]  /*4a30*/  FFMA.FTZ R21, R3, -R149, R112 ;  /* 0x8000009503157223 */ /* 0x000fe20000010070 */
[----:B------:R-:W-:Y:S01]  /*4a40*/  IABS R3, R29 ;  /* 0x0000001d00037213 */ /* 0x000fe20000000000 */
[----:B------:R-:W-:Y:S01]  /*4a50*/  FFMA.FTZ R20, R2, -R149, R114 ;  /* 0x8000009502147223 */ /* 0x000fe20000010072 */
[----:B------:R-:W-:Y:S01]  /*4a60*/  IABS R2, R31 ;  /* 0x0000001f00027213 */ /* 0x000fe20000000000 */
[----:B------:R-:W-:Y:S01]  /*4a70*/  FFMA.FTZ R23, R6, -R149, R17 ;  /* 0x8000009506177223 */ /* 0x000fe20000010011 */
[----:B------:R-:W-:Y:S01]  /*4a80*/  IABS R6, R25 ;  /* 0x0000001900067213 */ /* 0x000fe20000000000 */
[----:B------:R-:W-:-:S02]  /*4a90*/  IMAD.MOV.U32 R5, RZ, RZ, R3 ;  /* 0x000000ffff057224 */ /* 0x000fc400078e0003 */
[----:B------:R-:W-:Y:S01]  /*4aa0*/  FFMA.FTZ R24, R7, -R149, R16 ;  /* 0x8000009507187223 */ /* 0x000fe20000010010 */
        /* <DEDUP_REMOVED lines=11> */
[----:B------:R-:W-:Y:S01]  /*4b60*/  IABS R2, R44 ;  /* 0x0000002c00027213 */ /* 0x000fe20000000000 */
[----:B------:R-:W-:Y:S01]  /*4b70*/  FFMA.FTZ R14, R4, -R149, R106 ;  /* 0x80000095040e7223 */ /* 0x000fe2000001006a */
        /* <DEDUP_REMOVED lines=17> */
[-C--:B------:R-:W-:Y:S01]  /*4c90*/  FFMA.FTZ R10, R3, -R149.reuse, R109 ;  /* 0x80000095030a7223 */ /* 0x080fe2000001006d */
[----:B------:R-:W-:Y:S01]  /*4ca0*/  IABS R3, R48 ;  /* 0x0000003000037213 */ /* 0x000fe20000000000 */
[-C--:B------:R-:W-:Y:S01]  /*4cb0*/  FFMA.FTZ R9, R2, -R149.reuse, R111 ;  /* 0x8000009502097223 */ /* 0x080fe2000001006f */
[----:B------:R-:W-:Y:S01]  /*4cc0*/  IABS R2, R50 ;  /* 0x0000003200027213 */ /* 0x000fe20000000000 */
[----:B------:R-:W-:Y:S01]  /*4cd0*/  FFMA.FTZ R8, R4, -R149, R18 ;  /* 0x8000009504087223 */ /* 0x000fe20000010012 */
        /* <DEDUP_REMOVED lines=8> */
[----:B------:R-:W-:-:S02]  /*4d60*/  ISETP.GE.U32.AND P0, PT, R153, 0x41, PT ;  /* 0x000000419900780c */ /* 0x000fc40003f06070 */
[----:B------:R-:W-:Y:S02]  /*4d70*/  IABS R7, R46 ;  /* 0x0000002e00077213 */ /* 0x000fe40000000000 */
[----:B------:R-:W-:Y:S02]  /*4d80*/  I2FP.F32.S32 R6, R5 ;  /* 0x0000000500067245 */ /* 0x000fe40000201400 */
        /* <DEDUP_REMOVED lines=8> */
[----:B------:R-:W-:Y:S01]  /*4e10*/  FFMA.FTZ R2, R4, -R149, R43 ;  /* 0x8000009504027223 */ /* 0x000fe2000001002b */
        /* <DEDUP_REMOVED lines=17> */
[----:B------:R-:W-:Y:S01]  /*4f30*/  FSEL R217, R2, -INF , !P1 ;  /* 0xff80000002d97808 */ /* 0x000fe20004800000 */
[----:B------:R-:W-:Y:S06]  /*4f40*/  @!P0 BRA `(.L_x_629) ;  /* 0x0000000000c48947 */ /* 0x000fec0003800000 */
        /* <DEDUP_REMOVED lines=46> */
.L_x_631:
[----:B------:R3:W-:Y:S02]  /*5230*/  STS.128 [R0+0x8800], RZ ;  /* 0x008800ff00007388 */ /* 0x0007e40000000c00 */
.L_x_632:
[----:B------:R-:W-:Y:S05]  /*5240*/  BSYNC.RECONVERGENT B0 ;  /* 0x0000000000007941 */ /* 0x000fea0003800200 */
.L_x_630:
[----:B------:R-:W0:Y:S02]  /*5250*/  LDGDEPBAR ;  /* 0x00000000000079af */ /* 0x000e240000000000 */
.L_x_629:
[----:B-123--:R-:W-:Y:S01]  /*5260*/  FMNMX3.FTZ R0, R60, R61, R51, !PT ;  /* 0x0000003d3c007276 */ /* 0x00efe20007810033 */
[----:B------:R-:W1:Y:S01]  /*5270*/  LDCU UR4, c[0x0][0x3e0] ;  /* 0x00007c00ff0477ac */ /* 0x000e620008000800 */
[----:B------:R-:W-:Y:S01]  /*5280*/  FMNMX3.FTZ R2, R68, R69, R57, !PT ;  /* 0x0000004544027276 */ /* 0x000fe20007810039 */
[----:B------:R-:W-:Y:S01]  /*5290*/  IMAD.SHL.U32 R39, R249, 0x2, RZ ;  /* 0x00000002f9277824 */ /* 0x000fe200078e00ff */
[----:B------:R-:W-:Y:S01]  /*52a0*/  FMNMX3.FTZ R0, R0, R56, R63, !PT ;  /* 0x0000003800007276 */ /* 0x000fe2000781003f */
[----:B------:R-:W-:Y:S01]  /*52b0*/  ULEA UR5, UR16, UR8, 0x18 ;  /* 0x0000000810057291 */ /* 0x000fe2000f8ec0ff */
[----:B------:R-:W-:Y:S01]  /*52c0*/  FMNMX3.FTZ R2, R2, R62, R70, !PT ;  /* 0x0000003e02027276 */ /* 0x000fe20007810046 */
[----:B------:R-:W-:Y:S01]  /*52d0*/  VIADD R250, R218, 0x9e3779b9 ;  /* 0x9e3779b9dafa7836 */ /* 0x000fe20000000000 */
[----:B------:R-:W-:Y:S01]  /*52e0*/  FMNMX3.FTZ R0, R0, R65, R66, !PT ;  /* 0x0000004100007276 */ /* 0x000fe20007810042 */
[----:B------:R-:W-:Y:S01]  /*52f0*/  VIADD R251, R218, 0x3c6ef372 ;  /* 0x3c6ef372dafb7836 */ /* 0x000fe20000000000 */
[----:B------:R-:W-:Y:S01]  /*5300*/  FMNMX3.FTZ R2, R2, R74, R72, !PT ;  /* 0x0000004a02027276 */ /* 0x000fe20007810048 */
[C---:B------:R-:W-:Y:S01]  /*5310*/  VIADD R130, R219.reuse, 0x76cf5d0a ;  /* 0x76cf5d0adb827836 */ /* 0x040fe20000000000 */
[----:B------:R-:W-:Y:S01]  /*5320*/  FMNMX3.FTZ R0, R0, R67, R189, !PT ;  /* 0x0000004300007276 */ /* 0x000fe200078100bd */
[----:B------:R-:W-:Y:S01]  /*5330*/  VIADD R128, R219, 0x32370b8f ;  /* 0x32370b8fdb807836 */ /* 0x000fe20000000000 */
[----:B------:R-:W-:Y:S01]  /*5340*/  FMNMX3.FTZ R3, R84, R140, R75, !PT ;  /* 0x0000008c54037276 */ /* 0x000fe2000781004b */
[----:B------:R-:W-:Y:S01]  /*5350*/  STL [R1+0x90], R227 ;  /* 0x000090e301007387 */ /* 0x000fe20000100800 */
[----:B------:R-:W-:Y:S01]  /*5360*/  FMNMX3.FTZ R0, R0, R190, R162, !PT ;  /* 0x000000be00007276 */ /* 0x000fe200078100a2 */
[----:B------:R-:W-:Y:S01]  /*5370*/  VIADD R135, R218, 0xdaa66d2b ;  /* 0xdaa66d2bda877836 */ /* 0x000fe20000000000 */
[----:B------:R-:W-:Y:S01]  /*5380*/  FMNMX3.FTZ R2, R2, R73, R236, !PT ;  /* 0x0000004902027276 */ /* 0x000fe200078100ec */
[----:B-1----:R-:W-:Y:S01]  /*5390*/  IMAD R4, R152, UR4, R100 ;  /* 0x0000000498047c24 */ /* 0x002fe2000f8e0264 */
[----:B------:R-:W-:Y:S01]  /*53a0*/  FMNMX3.FTZ R0, R0, R161, R215, !PT ;  /* 0x000000a100007276 */ /* 0x000fe200078100d7 */
[----:B------:R-:W1:Y:S01]  /*53b0*/  LDCU UR4, c[0x0][0x45c] ;  /* 0x00008b80ff0477ac */ /* 0x000e620008000800 */
[----:B------:R-:W-:Y:S01]  /*53c0*/  FMNMX3.FTZ R3, R3, R141, R133, !PT ;  /* 0x0000008d03037276 */ /* 0x000fe20007810085 */
[----:B------:R-:W-:Y:S01]  /*53d0*/  STL [R1+0x8c], R226 ;  /* 0x00008ce201007387 */ /* 0x000fe20000100800 */
[----:B------:R-:W-:Y:S01]  /*53e0*/  FMNMX3.FTZ R0, R0, R214, R212, !PT ;  /* 0x000000d600007276 */ /* 0x000fe200078100d4 */
[----:B------:R-:W-:Y:S01]  /*53f0*/  VIADD R136, R218, 0x78dde6e4 ;  /* 0x78dde6e4da887836 */ /* 0x000fe20000000000 */
[----:B------:R-:W-:Y:S01]  /*5400*/  FMNMX3.FTZ R2, R2, R191, R172, !PT ;  /* 0x000000bf02027276 */ /* 0x000fe200078100ac */
[----:B------:R-:W-:Y:S01]  /*5410*/  STL [R1+0x88], R211 ;  /* 0x000088d301007387 */ /* 0x000fe20000100800 */
[----:B------:R-:W-:Y:S01]  /*5420*/  FMNMX.FTZ R5, R208, R0, !PT ;  /* 0x00000000d0057209 */ /* 0x000fe20007810000 */
[----:B------:R-:W-:Y:S01]  /*5430*/  VIADD R137, R219, 0xa9066899 ;  /* 0xa9066899db897836 */ /* 0x000fe20000000000 */
[----:B------:R-:W-:Y:S01]  /*5440*/  FMNMX3.FTZ R3, R3, R132, R131, !PT ;  /* 0x0000008403037276 */ /* 0x000fe20007810083 */
[----:B------:R-:W-:Y:S01]  /*5450*/  STL [R1+0x84], R210 ;  /* 0x000084d201007387 */ /* 0x000fe20000100800 */
[----:B------:R-:W-:Y:S01]  /*5460*/  FMNMX3.FTZ R2, R2, R163, R216, !PT ;  /* 0x000000a302027276 */ /* 0x000fe200078100d8 */
[----:B------:R-:W-:Y:S01]  /*5470*/  VIADD R134, R219, 0xed9eba14 ;  /* 0xed9eba14db867836 */ /* 0x000fe20000000000 */
[----:B------:R-:W-:Y:S01]  /*5480*/  FMNMX3.FTZ R3, R3, R129, R174, !PT ;  /* 0x0000008103037276 */ /* 0x000fe200078100ae */
[----:B------:R-:W2:Y:S01]  /*5490*/  SHFL.BFLY PT, R150, R5, 0x2, 0x1f ;  /* 0x0c401f0005967f89 */ /* 0x000ea200000e0000 */
[----:B------:R-:W-:Y:S01]  /*54a0*/  FMNMX3.FTZ R2, R2, R224, R225, !PT ;  /* 0x000000e002027276 */ /* 0x000fe200078100e1 */
[C---:B------:R-:W-:Y:S01]  /*54b0*/  VIADD R143, R218.reuse, 0xb54cda56 ;  /* 0xb54cda56da8f7836 */ /* 0x040fe20000000000 */
[----:B------:R-:W-:Y:S01]  /*54c0*/  FMNMX3.FTZ R3, R3, R173, R156, !PT ;  /* 0x000000ad03037276 */ /* 0x000fe2000781009c */
[----:B------:R-:W-:Y:S01]  /*54d0*/  STL [R1+0x80], R209 ;  /* 0x000080d101007387 */ /* 0x000fe20000100800 */
[----:B------:R-:W-:Y:S01]  /*54e0*/  FMNMX.FTZ R2, R217, R2, !PT ;  /* 0x00000002d9027209 */ /* 0x000fe20007810000 */
[----:B------:R-:W-:Y:S01]  /*54f0*/  VIADD R179, R218, 0x1715609d ;  /* 0x1715609ddab37836 */ /* 0x000fe20000000000 */
[----:B------:R-:W-:Y:S01]  /*5500*/  FMNMX3.FTZ R3, R3, R146, R242, !PT ;  /* 0x0000009203037276 */ /* 0x000fe200078100f2 */
[----:B------:R-:W-:Y:S01]  /*5510*/  STL [R1+0x7c], R153 ;  /* 0x00007c9901007387 */ /* 0x000fe20000100800 */
[----:B------:R-:W-:Y:S01]  /*5520*/  SHF.R.U32.HI R9, RZ, 0x5, R213 ;  /* 0x00000005ff097819 */ /* 0x000fe200000116d5 */
[----:B------:R-:W-:Y:S01]  /*5530*/  VIADD R237, R219, 0x646e171e ;  /* 0x646e171edbed7836 */ /* 0x000fe20000000000 */
[----:B------:R-:W-:Y:S01]  /*5540*/  FMNMX3.FTZ R3, R3, R241, R240, !PT ;  /* 0x000000f103037276 */ /* 0x000fe200078100f0 */
[----:B------:R-:W3:Y:S01]  /*5550*/  SHFL.BFLY PT, R148, R2, 0x2, 0x1f ;  /* 0x0c401f0002947f89 */ /* 0x000ee200000e0000 */
[----:B------:R-:W-:Y:S01]  /*5560*/  LOP3.LUT R0, R151, 0x120, R154, 0xf8, !PT ;  /* 0x0000012097007812 */ /* 0x000fe200078ef89a */
[----:B------:R-:W-:Y:S01]  /*5570*/  IMAD R9, R155, 0x8, R9 ;  /* 0x000000089b097824 */ /* 0x000fe200078e0209 */
[----:B------:R-:W-:Y:S01]  /*5580*/  FMNMX.FTZ R3, R239, R3, !PT ;  /* 0x00000003ef037209 */ /* 0x000fe20007810000 */
[----:B------:R-:W-:Y:S01]  /*5590*/  STL [R1+0x78], R149 ;  /* 0x0000789501007387 */ /* 0x000fe20000100800 */
[----:B------:R-:W-:Y:S01]  /*55a0*/  LOP3.LUT R7, R213, 0x1f, RZ, 0xc0, !PT ;  /* 0x0000001fd5077812 */ /* 0x000fe200078ec0ff */
[C---:B------:R-:W-:Y:S01]  /*55b0*/  VIADD R10, R9.reuse, 0x4 ;  /* 0x00000004090a7836 */ /* 0x040fe20000000000 */
[----:B------:R-:W-:Y:S01]  /*55c0*/  LEA R178, R0, UR5, 0x1 ;  /* 0x0000000500b27c11 */ /* 0x000fe2000f8e08ff */
[----:B------:R-:W4:Y:S01]  /*55d0*/  SHFL.BFLY PT, R6, R3, 0x2, 0x1f ;  /* 0x0c401f0003067f89 */ /* 0x000f2200000e0000 */
[----:B------:R-:W-:Y:S01]  /*55e0*/  IMAD.WIDE.U32 R154, R9, -0x326172a9, RZ ;  /* 0xcd9e8d57099a7825 */ /* 0x000fe200078e00ff */
[----:B--2---:R-:W-:-:S03]  /*55f0*/  FMNMX.FTZ R150, R5, R150, !PT ;  /* 0x0000009605967209 */ /* 0x004fc60007810000 */
[----:B------:R-:W-:Y:S01]  /*5600*/  IMAD.SHL.U32 R5, R4, 0x20, RZ ;  /* 0x0000002004057824 */ /* 0x000fe200078e00ff */
[----:B------:R-:W-:Y:S01]  /*5610*/  LDSM.16.MT88.4 R108, [R178+0x9000] ;  /* 0x00900000b26c783b */ /* 0x000fe20000004200 */
[----:B------:R-:W-:-:S03]  /*5620*/  IMAD.WIDE.U32 R176, R10, -0x326172a9, RZ ;  /* 0xcd9e8d570ab07825 */ /* 0x000fc600078e00ff */
[----:B------:R-:W-:Y:S01]  /*5630*/  IADD3 R4, P2, P1, R5, R102, R7 ;  /* 0x0000006605047210 */ /* 0x000fe2000795e007 */
[----:B------:R-:W2:Y:S01]  /*5640*/  SHFL.BFLY PT, R8, R150, 0x1, 0x1f ;  /* 0x0c201f0096087f89 */ /* 0x000ea200000e0000 */
[----:B------:R-:W-:Y:S01]  /*5650*/  SHF.R.S32.HI R0, RZ, 0x1f, R5 ;  /* 0x0000001fff007819 */ /* 0x000fe20000011405 */
[----:B------:R-:W-:Y:S02]  /*5660*/  VIADD R5, R39, 0xfffffffe ;  /* 0xfffffffe27057836 */ /* 0x000fe40000000000 */
[----:B------:R-:W-:Y:S01]  /*5670*/  IMAD.WIDE.U32 R166, R4, -0x2daee0ad, RZ ;  /* 0xd2511f5304a67825 */ /* 0x000fe200078e00ff */
[----:B------:R-:W-:Y:S01]  /*5680*/  IADD3.X R0, PT, PT, R0, R103, RZ, P2, P1 ;  /* 0x0000006700007210 */ /* 0x000fe200017e24ff */
[----:B------:R-:W-:Y:S01]  /*5690*/  LDSM.16.MT88.4 R124, [R178+0xa000] ;  /* 0x00a00000b27c783b */ /* 0x000fe20000004200 */
[----:B---3--:R-:W-:Y:S01]  /*56a0*/  FMNMX.FTZ R148, R2, R148, !PT ;  /* 0x0000009402947209 */ /* 0x008fe20007810000 */
[----:B------:R-:W-:Y:S01]  /*56b0*/  VIADD R7, R178, 0x9000 ;  /* 0x00009000b2077836 */ /* 0x000fe20000000000 */
[-C--:B------:R-:W-:Y:S01]  /*56c0*/  LOP3.LUT R2, R218, R0.reuse, R177, 0x96, !PT ;  /* 0x00000000da027212 */ /* 0x080fe200078e96b1 */
[----:B------:R-:W-:Y:S01]  /*56d0*/  VIADD R38, R178, 0x9020 ;  /* 0x00009020b2267836 */ /* 0x000fe20000000000 */
[----:B------:R-:W-:Y:S01]  /*56e0*/  LOP3.LUT R4, R218, R0, R155, 0x96, !PT ;  /* 0x00000000da047212 */ /* 0x000fe200078e969b */
[----:B------:R-:W-:Y:S01]  /*56f0*/  VIADD R0, R219, 0xbb67ae85 ;  /* 0xbb67ae85db007836 */ /* 0x000fe20000000000 */
[----:B----4-:R-:W-:Y:S01]  /*5700*/  FMNMX.FTZ R24, R3, R6, !PT ;  /* 0x0000000603187209 */ /* 0x010fe20007810000 */
[----:B------:R-:W-:Y:S01]  /*5710*/  IMAD.WIDE.U32 R182, R2, -0x2daee0ad, RZ ;  /* 0xd2511f5302b67825 */ /* 0x000fe200078e00ff */
[----:B------:R-:W-:Y:S01]  /*5720*/  LOP3.LUT R2, R219, R5, R167, 0x96, !PT ;  /* 0x00000005db027212 */ /* 0x000fe200078e96a7 */
[----:B------:R-:W3:Y:S02]  /*5730*/  SHFL.BFLY PT, R11, R148, 0x1, 0x1f ;  /* 0x0c201f00940b7f89 */ /* 0x000ee400000e0000 */
[----:B------:R-:W-:Y:S01]  /*5740*/  IMAD.WIDE.U32 R192, R4, -0x2daee0ad, RZ ;  /* 0xd2511f5304c07825 */ /* 0x000fe200078e00ff */
[CC--:B------:R-:W-:Y:S01]  /*5750*/  LOP3.LUT R3, R0.reuse, R166.reuse, R183, 0x96, !PT ;  /* 0x000000a600037212 */ /* 0x0c0fe200078e96b7 */
[----:B------:R-:W4:Y:S02]  /*5760*/  SHFL.BFLY PT, R14, R24, 0x1, 0x1f ;  /* 0x0c201f00180e7f89 */ /* 0x000f2400000e0000 */
[----:B------:R-:W-:Y:S01]  /*5770*/  @P6 VIADD R38, R7, 0xffffffe0 ;  /* 0xffffffe007266836 */ /* 0x000fe20000000000 */
[----:B------:R-:W-:Y:S01]  /*5780*/  LOP3.LUT R0, R0, R166, R193, 0x96, !PT ;  /* 0x000000a600007212 */ /* 0x000fe200078e96c1 */
[----:B------:R-:W-:Y:S01]  /*5790*/  IMAD.WIDE.U32 R6, R2, -0x326172a9, RZ ;  /* 0xcd9e8d5702067825 */ /* 0x000fe200078e00ff */
[----:B--2---:R-:W-:Y:S01]  /*57a0*/  FMNMX.FTZ R150, R150, R8, !PT ;  /* 0x0000000896967209 */ /* 0x004fe20007810000 */
[----:B------:R-:W-:Y:S02]  /*57b0*/  LDSM.16.MT88.4 R112, [R178+0xb000] ;  /* 0x00b00000b270783b */ /* 0x000fe40000004200 */
[----:B------:R-:W-:Y:S01]  /*57c0*/  IMAD.WIDE.U32 R186, R3, -0x326172a9, RZ ;  /* 0xcd9e8d5703ba7825 */ /* 0x000fe200078e00ff */
[----:B------:R-:W-:-:S03]  /*57d0*/  LOP3.LUT R2, R250, R176, R7, 0x96, !PT ;  /* 0x000000b0fa027212 */ /* 0x000fc600078e9607 */
[C---:B-1----:R-:W-:Y:S01]  /*57e0*/  FMUL.FTZ R4, R150.reuse, UR4 ;  /* 0x0000000496047c20 */ /* 0x042fe20008410000 */
[----:B------:R-:W-:Y:S01]  /*57f0*/  FSETP.NEU.FTZ.AND P1, PT, R150, -INF , PT ;  /* 0xff8000009600780b */ /* 0x000fe20003f3d000 */
[----:B------:R-:W-:Y:S01]  /*5800*/  IMAD.WIDE.U32 R170, R0, -0x326172a9, RZ ;  /* 0xcd9e8d5700aa7825 */ /* 0x000fe200078e00ff */
[C---:B------:R-:W-:Y:S01]  /*5810*/  LOP3.LUT R0, R251.reuse, R6, R187, 0x96, !PT ;  /* 0x00000006fb007212 */ /* 0x040fe200078e96bb */
[----:B------:R-:W-:Y:S01]  /*5820*/  LDSM.16.MT88.4 R104, [R38+0x1000] ;  /* 0x001000002668783b */ /* 0x000fe20000004200 */
[----:B------:R-:W-:Y:S01]  /*5830*/  FSEL R37, R4, RZ, P1 ;  /* 0x000000ff04257208 */ /* 0x000fe20000800000 */
[----:B------:R-:W-:Y:S01]  /*5840*/  IMAD.WIDE.U32 R2, R2, -0x2daee0ad, RZ ;  /* 0xd2511f5302027825 */ /* 0x000fe200078e00ff */
[----:B------:R-:W-:Y:S01]  /*5850*/  LOP3.LUT R10, R250, R154, R7, 0x96, !PT ;  /* 0x0000009afa0a7212 */ /* 0x000fe200078e9607 */
[----:B------:R-:W-:Y:S01]  /*5860*/  LDSM.16.MT88.4 R116, [R38] ;  /* 0x000000002674783b */ /* 0x000fe20000004200 */
[----:B------:R-:W-:Y:S01]  /*5870*/  LOP3.LUT R5, R251, R6, R171, 0x96, !PT ;  /* 0x00000006fb057212 */ /* 0x000fe200078e96ab */
[----:B------:R-:W-:Y:S01]  /*5880*/  IMAD.WIDE.U32 R8, R0, -0x2daee0ad, RZ ;  /* 0xd2511f5300087825 */ /* 0x000fe200078e00ff */
[----:B------:R-:W-:-:S03]  /*5890*/  LOP3.LUT R4, R130, R182, R3, 0x96, !PT ;  /* 0x000000b682047212 */ /* 0x000fc600078e9603 */
[----:B------:R-:W-:Y:S01]  /*58a0*/  FFMA.FTZ R0, R60, UR4, -R37 ;  /* 0x000000043c007c23 */ /* 0x000fe20008010825 */
[----:B---3--:R-:W-:Y:S01]  /*58b0*/  FMNMX.FTZ R148, R148, R11, !PT ;  /* 0x0000000b94947209 */ /* 0x008fe20007810000 */
[----:B------:R-:W-:Y:S01]  /*58c0*/  IMAD.WIDE.U32 R20, R5, -0x2daee0ad, RZ ;  /* 0xd2511f5305147825 */ /* 0x000fe200078e00ff */
[----:B------:R-:W-:Y:S01]  /*58d0*/  LOP3.LUT R6, R128, R2, R9, 0x96, !PT ;  /* 0x0000000280067212 */ /* 0x000fe200078e9609 */
[----:B------:R1:W-:Y:S01]  /*58e0*/  MUFU.EX2 R210, R0 ;  /* 0x0000000000d27308 */ /* 0x0003e20000000800 */
[----:B------:R-:W-:Y:S01]  /*58f0*/  FSETP.NEU.FTZ.AND P1, PT, R148, -INF , PT ;  /* 0xff8000009400780b */ /* 0x000fe20003f3d000 */
[----:B------:R-:W-:Y:S01]  /*5900*/  IMAD.WIDE.U32 R2, R10, -0x2daee0ad, RZ ;  /* 0xd2511f530a027825 */ /* 0x000fe200078e00ff */
[----:B------:R-:W2:Y:S01]  /*5910*/  LDC R9, c[0x0][0x4f8] ;  /* 0x00013e00ff097b82 */ /* 0x000ea20000000800 */
[----:B----4-:R-:W-:Y:S01]  /*5920*/  FMNMX.FTZ R152, R24, R14, !PT ;  /* 0x0000000e18987209 */ /* 0x010fe20007810000 */
[----:B------:R-:W-:Y:S01]  /*5930*/  LDSM.16.MT88.4 R100, [R38+0x2000] ;  /* 0x002000002664783b */ /* 0x000fe20000004200 */
[----:B------:R-:W-:Y:S01]  /*5940*/  IMAD.WIDE.U32 R4, R4, -0x326172a9, RZ ;  /* 0xcd9e8d5704047825 */ /* 0x000fe200078e00ff */
[----:B------:R-:W-:-:S02]  /*5950*/  LOP3.LUT R21, R128, R2, R21, 0x96, !PT ;  /* 0x0000000280157212 */ /* 0x000fc400078e9615 */
[----:B------:R-:W-:Y:S01]  /*5960*/  LOP3.LUT R10, R130, R192, R3, 0x96, !PT ;  /* 0x000000c0820a7212 */ /* 0x000fe200078e9603 */
[----:B------:R-:W-:Y:S01]  /*5970*/  IMAD.WIDE.U32 R22, R6, -0x326172a9, RZ ;  /* 0xcd9e8d5706167825 */ /* 0x000fe200078e00ff */
[----:B------:R-:W-:-:S03]  /*5980*/  LOP3.LUT R2, R135, R186, R5, 0x96, !PT ;  /* 0x000000ba87027212 */ /* 0x000fc600078e9605 */
[----:B------:R-:W-:Y:S01]  /*5990*/  FMUL.FTZ R5, R148, UR4 ;  /* 0x0000000494057c20 */ /* 0x000fe20008410000 */
[----:B------:R-:W-:Y:S01]  /*59a0*/  FMNMX3.FTZ R6, R157, R160, R145, !PT ;  /* 0x000000a09d067276 */ /* 0x000fe20007810091 */
[----:B------:R-:W-:Y:S01]  /*59b0*/  IMAD.WIDE.U32 R12, R10, -0x326172a9, RZ ;  /* 0xcd9e8d570a0c7825 */ /* 0x000fe200078e00ff */
[----:B------:R-:W-:-:S03]  /*59c0*/  LOP3.LUT R4, R136, R4, R23, 0x96, !PT ;  /* 0x0000000488047212 */ /* 0x000fc600078e9617 */
[--C-:B------:R-:W-:Y:S01]  /*59d0*/  FFMA.FTZ R10, R65, UR4, -R37.reuse ;  /* 0x00000004410a7c23 */ /* 0x100fe20008010825 */
[----:B-1----:R-:W-:Y:S01]  /*59e0*/  FFMA.FTZ R0, R61, UR4, -R37 ;  /* 0x000000043d007c23 */ /* 0x002fe20008010825 */
[----:B------:R-:W-:Y:S01]  /*59f0*/  IMAD.WIDE.U32 R2, R2, -0x2daee0ad, RZ ;  /* 0xd2511f5302027825 */ /* 0x000fe200078e00ff */
[----:B------:R-:W-:Y:S01]  /*5a00*/  FSEL R36, R5, RZ, P1 ;  /* 0x000000ff05247208 */ /* 0x000fe20000800000 */
[----:B------:R-:W-:Y:S01]  /*5a10*/  MUFU.EX2 R168, R10 ;  /* 0x0000000a00a87308 */ /* 0x000fe20000000800 */
[----:B------:R-:W-:Y:S01]  /*5a20*/  FMNMX3.FTZ R5, R6, R147, R142, !PT ;  /* 0x0000009306057276 */ /* 0x000fe2000781008e */
[----:B------:R-:W-:Y:S01]  /*5a30*/  IMAD.WIDE.U32 R18, R4, -0x2daee0ad, RZ ;  /* 0xd2511f5304127825 */ /* 0x000fe200078e00ff */
[----:B------:R-:W-:-:S03]  /*5a40*/  FSETP.NEU.FTZ.AND P1, PT, R152, -INF , PT ;  /* 0xff8000009800780b */ /* 0x000fc60003f3d000 */
[----:B------:R-:W-:Y:S01]  /*5a50*/  FFMA.FTZ R4, R57, UR4, -R36 ;  /* 0x0000000439047c23 */ /* 0x000fe20008010824 */
[----:B------:R-:W-:Y:S01]  /*5a60*/  FMNMX3.FTZ R7, R5, R144, R139, !PT ;  /* 0x0000009005077276 */ /* 0x000fe2000781008b */
[----:B------:R-:W-:Y:S01]  /*5a70*/  LDSM.16.MT88.4 R80, [R38+0x1400] ;  /* 0x001400002650783b */ /* 0x000fe20000004200 */
[----:B------:R-:W-:Y:S01]  /*5a80*/  LOP3.LUT R2, R137, R2, R19, 0x96, !PT ;  /* 0x0000000289027212 */ /* 0x000fe200078e9613 */
[----:B------:R1:W-:Y:S02]  /*5a90*/  MUFU.EX2 R211, R0 ;  /* 0x0000000000d37308 */ /* 0x0003e40000000800 */
[----:B------:R-:W-:Y:S04]  /*5aa0*/  LDSM.16.MT88.4 R88, [R178+0xb400] ;  /* 0x00b40000b258783b */ /* 0x000fe80000004200 */
[----:B------:R-:W-:Y:S02]  /*5ab0*/  LDSM.16.MT88.4 R92, [R38+0x400] ;  /* 0x00040000265c783b */ /* 0x000fe40000004200 */
[----:B------:R-:W-:Y:S02]  /*5ac0*/  MUFU.EX2 R194, R4 ;  /* 0x0000000400c27308 */ /* 0x000fe40000000800 */
[----:B------:R-:W-:Y:S04]  /*5ad0*/  STL.64 [R1+0x40], R166 ;  /* 0x000040a601007387 */ /* 0x000fe80000100a00 */
[----:B------:R-:W-:Y:S01]  /*5ae0*/  STL.64 [R1+0x58], R182 ;  /* 0x000058b601007387 */ /* 0x000fe20000100a00 */
[----:B-1----:R-:W-:-:S03]  /*5af0*/  FFMA.FTZ R0, R51, UR4, -R37 ;  /* 0x0000000433007c23 */ /* 0x002fc60008010825 */
[----:B------:R-:W-:Y:S01]  /*5b00*/  STL.64 [R1+0x50], R192 ;  /* 0x000050c001007387 */ /* 0x000fe20000100a00 */
[----:B------:R1:W-:Y:S03]  /*5b10*/  MUFU.EX2 R185, R0 ;  /* 0x0000000000b97308 */ /* 0x0003e60000000800 */
[----:B------:R-:W-:Y:S04]  /*5b20*/  STL.64 [R1+0x38], R186 ;  /* 0x000038ba01007387 */ /* 0x000fe80000100a00 */
[----:B------:R-:W-:Y:S01]  /*5b30*/  STL.64 [R1+0x30], R170 ;  /* 0x000030aa01007387 */ /* 0x000fe20000100a00 */
[----:B-1----:R-:W-:-:S04]  /*5b40*/  FFMA.FTZ R0, R56, UR4, -R37 ;  /* 0x0000000438007c23 */ /* 0x002fc80008010825 */
[----:B------:R1:W3:Y:S02]  /*5b50*/  MUFU.EX2 R31, R0 ;  /* 0x00000000001f7308 */ /* 0x0002e40000000800 */
[----:B-1----:R-:W-:Y:S01]  /*5b60*/  LOP3.LUT R0, R134, R8, R3, 0x96, !PT ;  /* 0x0000000886007212 */ /* 0x002fe200078e9603 */
[----:B------:R-:W-:-:S04]  /*5b70*/  IMAD.WIDE.U32 R2, R2, -0x326172a9, RZ ;  /* 0xcd9e8d5702027825 */ /* 0x000fc800078e00ff */
[----:B------:R-:W-:Y:S01]  /*5b80*/  IMAD.WIDE.U32 R16, R0, -0x326172a9, RZ ;  /* 0xcd9e8d5700107825 */ /* 0x000fe200078e00ff */
[C---:B------:R-:W-:Y:S02]  /*5b90*/  PRMT R5, R2.reuse, 0x7773, RZ ;  /* 0x0000777302057816 */ /* 0x040fe400000000ff */
[C---:B------:R-:W-:Y:S01]  /*5ba0*/  PRMT R4, R2.reuse, 0x7772, RZ ;  /* 0x0000777202047816 */ /* 0x040fe200000000ff */
[----:B------:R-:W-:Y:S01]  /*5bb0*/  IMAD.MOV.U32 R0, RZ, RZ, R2 ;  /* 0x000000ffff007224 */ /* 0x000fe200078e0002 */
[----:B------:R-:W-:Y:S02]  /*5bc0*/  PRMT R6, R2, 0x7771, RZ ;  /* 0x0000777102067816 */ /* 0x000fe400000000ff */
[----:B------:R-:W-:Y:S01]  /*5bd0*/  LOP3.LUT R2, R143, R16, R3, 0x96, !PT ;  /* 0x000000108f027212 */ /* 0x000fe200078e9603 */
[----:B------:R-:W-:Y:S01]  /*5be0*/  FFMA.FTZ R3, R62, UR4, -R36 ;  /* 0x000000043e037c23 */ /* 0x000fe20008010824 */
[----:B------:R-:W-:Y:S02]  /*5bf0*/  LOP3.LUT R0, R0, 0xff, RZ, 0xc0, !PT ;  /* 0x000000ff00007812 */ /* 0x000fe400078ec0ff */
[----:B------:R-:W-:Y:S01]  /*5c00*/  PRMT R8, R4, 0x5410, R5 ;  /* 0x0000541004087816 */ /* 0x000fe20000000005 */
[----:B------:R1:W4:Y:S01]  /*5c10*/  MUFU.EX2 R213, R3 ;  /* 0x0000000300d57308 */ /* 0x0003220000000800 */
[----:B------:R-:W-:-:S02]  /*5c20*/  FMNMX3.FTZ R4, R7, R138, R188, !PT ;  /* 0x0000008a07047276 */ /* 0x000fc400078100bc */
[----:B------:R-:W-:Y:S02]  /*5c30*/  PRMT R6, R0, 0x5410, R6 ;  /* 0x0000541000067816 */ /* 0x000fe40000000006 */
[----:B------:R-:W-:Y:S02]  /*5c40*/  LOP3.LUT R0, R2, 0xffff, RZ, 0xc0, !PT ;  /* 0x0000ffff02007812 */ /* 0x000fe400078ec0ff */
[----:B------:R-:W-:Y:S02]  /*5c50*/  FMNMX3.FTZ R5, R4, R175, R159, !PT ;  /* 0x000000af04057276 */ /* 0x000fe4000781009f */
[----:B------:R-:W-:Y:S02]  /*5c60*/  LOP3.LUT R4, R2, 0xff, RZ, 0xc0, !PT ;  /* 0x000000ff02047812 */ /* 0x000fe400078ec0ff */
[----:B------:R-:W-:Y:S02]  /*5c70*/  SHF.R.U32.HI R0, RZ, 0x8, R0 ;  /* 0x00000008ff007819 */ /* 0x000fe40000011600 */
[----:B------:R-:W-:-:S02]  /*5c80*/  FMNMX3.FTZ R5, R5, R158, R248, !PT ;  /* 0x0000009e05057276 */ /* 0x000fc400078100f8 */
[----:B--2---:R-:W-:Y:S01]  /*5c90*/  LOP3.LUT R16, R9, 0xff, RZ, 0xc0, !PT ;  /* 0x000000ff09107812 */ /* 0x004fe200078ec0ff */
[----:B-1----:R-:W-:Y:S01]  /*5ca0*/  FFMA.FTZ R3, R68, UR4, -R36 ;  /* 0x0000000444037c23 */ /* 0x002fe20008010824 */
[----:B------:R-:W-:Y:S02]  /*5cb0*/  PRMT R9, R4, 0x5410, R0 ;  /* 0x0000541004097816 */ /* 0x000fe40000000000 */
[----:B------:R-:W-:Y:S01]  /*5cc0*/  FMNMX3.FTZ R0, R5, R245, R244, !PT ;  /* 0x000000f505007276 */ /* 0x000fe200078100f4 */
[----:B------:R1:W-:Y:S01]  /*5cd0*/  MUFU.EX2 R153, R3 ;  /* 0x0000000300997308 */ /* 0x0003e20000000800 */
[----:B------:R-:W-:Y:S01]  /*5ce0*/  IMAD R16, R16, 0x10000, R16 ;  /* 0x0001000010107824 */ /* 0x000fe200078e0210 */
[----:B------:R-:W-:Y:S02]  /*5cf0*/  SHF.R.U32.HI R5, RZ, 0x18, R2 ;  /* 0x00000018ff057819 */ /* 0x000fe40000011602 */
[----:B------:R-:W-:Y:S02]  /*5d00*/  FMNMX.FTZ R11, R243, R0, !PT ;  /* 0x00000000f30b7209 */ /* 0x000fe40007810000 */
[----:B------:R-:W-:-:S02]  /*5d10*/  PRMT R0, R2, 0x7632, R0 ;  /* 0x0000763202007816 */ /* 0x000fc40000000000 */
[----:B---3--:R-:W-:Y:S01]  /*5d20*/  F2FP.BF16.F32.PACK_AB R2, R31, R185 ;  /* 0x000000b91f02723e */ /* 0x008fe200000010ff */
[----:B------:R-:W2:Y:S01]  /*5d30*/  SHFL.BFLY PT, R15, R11, 0x2, 0x1f ;  /* 0x0c401f000b0f7f89 */ /* 0x000ea200000e0000 */
[----:B------:R-:W-:Y:S02]  /*5d40*/  LOP3.LUT R4, R0, 0xff, RZ, 0xc0, !PT ;  /* 0x000000ff00047812 */ /* 0x000fe400078ec0ff */
[----:B------:R-:W-:Y:S02]  /*5d50*/  HSET2.LE.AND R0, R6, R16, PT ;  /* 0x0000001006007233 */ /* 0x000fe40003803000 */
[----:B----4-:R-:W-:Y:S02]  /*5d60*/  F2FP.BF16.F32.PACK_AB R7, R213, R194 ;  /* 0x000000c2d507723e */ /* 0x010fe400000010ff */
[----:B------:R-:W-:Y:S01]  /*5d70*/  PRMT R4, R4, 0x5410, R5 ;  /* 0x0000541004047816 */ /* 0x000fe20000000005 */
[----:B-1----:R-:W-:Y:S01]  /*5d80*/  FFMA.FTZ R3, R69, UR4, -R36 ;  /* 0x0000000445037c23 */ /* 0x002fe20008010824 */
[----:B------:R-:W-:-:S02]  /*5d90*/  LOP3.LUT R6, R2, R0, RZ, 0xc0, !PT ;  /* 0x0000000002067212 */ /* 0x000fc400078ec0ff */
[--C-:B------:R-:W-:Y:S01]  /*5da0*/  HSET2.LE.AND R0, R9, R16.reuse, PT ;  /* 0x0000001009007233 */ /* 0x100fe20003803000 */
[----:B------:R1:W3:Y:S01]  /*5db0*/  MUFU.EX2 R209, R3 ;  /* 0x0000000300d17308 */ /* 0x0002e20000000800 */
[----:B------:R-:W-:Y:S02]  /*5dc0*/  F2FP.BF16.F32.PACK_AB R2, R211, R210 ;  /* 0x000000d2d302723e */ /* 0x000fe400000010ff */
[----:B--2---:R-:W-:Y:S02]  /*5dd0*/  FMNMX.FTZ R23, R11, R15, !PT ;  /* 0x0000000f0b177209 */ /* 0x004fe40007810000 */
[----:B-1----:R-:W-:Y:S01]  /*5de0*/  LOP3.LUT R3, R8, 0xff00ff, RZ, 0xc0, !PT ;  /* 0x00ff00ff08037812 */ /* 0x002fe200078ec0ff */
[----:B------:R-:W-:Y:S01]  /*5df0*/  FFMA.FTZ R8, R63, UR4, -R37 ;  /* 0x000000043f087c23 */ /* 0x000fe20008010825 */
[----:B---3--:R-:W-:Y:S01]  /*5e00*/  F2FP.BF16.F32.PACK_AB R5, R209, R153 ;  /* 0x00000099d105723e */ /* 0x008fe200000010ff */
[----:B------:R-:W-:Y:S02]  /*5e10*/  LDSM.16.MT88.4 R60, [R178+0x9400] ;  /* 0x00940000b23c783b */ /* 0x000fe40000004200 */
[----:B------:R-:W-:Y:S01]  /*5e20*/  HSET2.LE.AND R3, R3, R16, PT ;  /* 0x0000001003037233 */ /* 0x000fe20003803000 */
[----:B------:R1:W2:Y:S04]  /*5e30*/  MUFU.EX2 R180, R8 ;  /* 0x0000000800b47308 */ /* 0x0002a80000000800 */
[----:B------:R-:W-:-:S02]  /*5e40*/  LOP3.LUT R7, R7, R3, RZ, 0xc0, !PT ;  /* 0x0000000307077212 */ /* 0x000fc400078ec0ff */
[----:B------:R-:W-:Y:S02]  /*5e50*/  HSET2.LE.AND R3, R4, R16, PT ;  /* 0x0000001004037233 */ /* 0x000fe40003803000 */
[----:B------:R-:W-:Y:S02]  /*5e60*/  LOP3.LUT R4, R2, R0, RZ, 0xc0, !PT ;  /* 0x0000000002047212 */ /* 0x000fe400078ec0ff */
[----:B------:R-:W-:Y:S02]  /*5e70*/  LOP3.LUT R0, R135, R170, R13, 0x96, !PT ;  /* 0x000000aa87007212 */ /* 0x000fe400078e960d */
[----:B------:R-:W-:Y:S01]  /*5e80*/  LOP3.LUT R5, R5, R3, RZ, 0xc0, !PT ;  /* 0x0000000305057212 */ /* 0x000fe200078ec0ff */
[----:B------:R-:W-:-:S04]  /*5e90*/  IMAD.WIDE.U32 R2, R21, -0x326172a9, RZ ;  /* 0xcd9e8d5715027825 */ /* 0x000fc800078e00ff */
[----:B-1----:R-:W-:Y:S01]  /*5ea0*/  IMAD.WIDE.U32 R8, R0, -0x2daee0ad, RZ ;  /* 0xd2511f5300087825 */ /* 0x002fe200078e00ff */
[----:B------:R-:W-:-:S03]  /*5eb0*/  LOP3.LUT R0, R136, R12, R3, 0x96, !PT ;  /* 0x0000000c88007212 */ /* 0x000fc600078e9603 */
[----:B------:R-:W-:Y:S01]  /*5ec0*/  FFMA.FTZ R3, R66, UR4, -R37 ;  /* 0x0000000442037c23 */ /* 0x000fe20008010825 */
[C---:B------:R-:W-:Y:S01]  /*5ed0*/  HMMA.16816.F32.BF16 R120, R4.reuse, R108, RZ ;  /* 0x0000006c0478723c */ /* 0x040fe200000418ff */
[----:B------:R-:W-:Y:S01]  /*5ee0*/  LOP3.LUT R10, R134, R20, R9, 0x96, !PT ;  /* 0x00000014860a7212 */ /* 0x000fe200078e9609 */
[----:B------:R-:W-:Y:S01]  /*5ef0*/  IMAD.WIDE.U32 R20, R0, -0x2daee0ad, RZ ;  /* 0xd2511f5300147825 */ /* 0x000fe200078e00ff */
[----:B------:R1:W-:Y:S03]  /*5f00*/  MUFU.EX2 R181, R3 ;  /* 0x0000000300b57308 */ /* 0x0003e60000000800 */
[----:B------:R-:W-:Y:S01]  /*5f10*/  FFMA.FTZ R9, R67, UR4, -R37 ;  /* 0x0000000443097c23 */ /* 0x000fe20008010825 */
[----:B------:R-:W-:Y:S01]  /*5f20*/  IMAD.WIDE.U32 R10, R10, -0x326172a9, RZ ;  /* 0xcd9e8d570a0a7825 */ /* 0x000fe200078e00ff */
[----:B------:R-:W-:Y:S01]  /*5f30*/  LOP3.LUT R0, R137, R8, R21, 0x96, !PT ;  /* 0x0000000889007212 */ /* 0x000fe200078e9615 */
[C---:B------:R-:W-:Y:S02]  /*5f40*/  HMMA.16816.F32.BF16 R96, R4.reuse, R116, RZ ;  /* 0x000000740460723c */ /* 0x040fe400000418ff */
[----:B------:R3:W4:Y:S06]  /*5f50*/  MUFU.EX2 R169, R9 ;  /* 0x0000000900a97308 */ /* 0x00072c0000000800 */
[----:B------:R-:W-:Y:S01]  /*5f60*/  HMMA.16816.F32.BF16 R76, R4, R124, RZ ;  /* 0x0000007c044c723c */ /* 0x000fe200000418ff */
[----:B-1----:R-:W-:-:S02]  /*5f70*/  LOP3.LUT R3, R179, R22, R17, 0x96, !PT ;  /* 0x00000016b3037212 */ /* 0x002fc400078e9611 */
[----:B------:R-:W-:-:S05]  /*5f80*/  LOP3.LUT R22, R179, R2, R11, 0x96, !PT ;  /* 0x00000002b3167212 */ /* 0x000fca00078e960b */
[----:B------:R-:W-:Y:S01]  /*5f90*/  HMMA.16816.F32.BF16 R64, R4, R112, RZ ;  /* 0x000000700440723c */ /* 0x000fe200000418ff */
[----:B------:R-:W-:-:S04]  /*5fa0*/  IMAD.WIDE.U32 R2, R3, -0x2daee0ad, RZ ;  /* 0xd2511f5303027825 */ /* 0x000fc800078e00ff */
[----:B---3--:R-:W-:-:S04]  /*5fb0*/  IMAD.WIDE.U32 R8, R0, -0x326172a9, RZ ;  /* 0xcd9e8d5700087825 */ /* 0x008fc800078e00ff */
[----:B------:R-:W-:Y:S01]  /*5fc0*/  FFMA.FTZ R0, R70, UR4, -R36 ;  /* 0x0000000446007c23 */ /* 0x000fe20008010824 */
[C---:B------:R-:W-:Y:S01]  /*5fd0*/  PRMT R13, R2.reuse, 0x7771, RZ ;  /* 0x00007771020d7816 */ /* 0x040fe200000000ff */
[C---:B------:R-:W-:Y:S01]  /*5fe0*/  HMMA.16816.F32.BF16 R68, R4.reuse, R104, RZ ;  /* 0x000000680444723c */ /* 0x040fe200000418ff */
[C---:B------:R-:W-:Y:S01]  /*5ff0*/  PRMT R12, R2.reuse, 0x7773, RZ ;  /* 0x00007773020c7816 */ /* 0x040fe200000000ff */
[----:B------:R1:W-:Y:S01]  /*6000*/  MUFU.EX2 R165, R0 ;  /* 0x0000000000a57308 */ /* 0x0003e20000000800 */
[----:B------:R-:W-:Y:S01]  /*6010*/  LOP3.LUT R15, R143, R10, R9, 0x96, !PT ;  /* 0x0000000a8f0f7212 */ /* 0x000fe200078e9609 */
[----:B------:R-:W-:Y:S01]  /*6020*/  IMAD.MOV.U32 R9, RZ, RZ, R2 ;  /* 0x000000ffff097224 */ /* 0x000fe200078e0002 */
[----:B------:R-:W-:Y:S01]  /*6030*/  PRMT R10, R2, 0x7772, RZ ;  /* 0x00007772020a7816 */ /* 0x000fe200000000ff */
[----:B------:R-:W-:Y:S01]  /*6040*/  IMAD.MOV.U32 R29, RZ, RZ, R8 ;  /* 0x000000ffff1d7224 */ /* 0x000fe200078e0008 */
[----:B------:R-:W-:Y:S01]  /*6050*/  PRMT R30, R8, 0x7771, RZ ;  /* 0x00007771081e7816 */ /* 0x000fe200000000ff */
[----:B------:R-:W-:Y:S01]  /*6060*/  HMMA.16816.F32.BF16 R56, R4, R100, RZ ;  /* 0x000000640438723c */ /* 0x000fe200000418ff */
[----:B------:R-:W-:-:S02]  /*6070*/  PRMT R12, R10, 0x5410, R12 ;  /* 0x000054100a0c7816 */ /* 0x000fc4000000000c */
[C---:B------:R-:W-:Y:S02]  /*6080*/  PRMT R28, R8.reuse, 0x7773, RZ ;  /* 0x00007773081c7816 */ /* 0x040fe400000000ff */
[----:B------:R-:W-:-:S03]  /*6090*/  PRMT R21, R8, 0x7772, RZ ;  /* 0x0000777208157816 */ /* 0x000fc600000000ff */
[C---:B------:R-:W-:Y:S01]  /*60a0*/  HMMA.16816.F32.BF16 R40, R4.reuse, R110, RZ ;  /* 0x0000006e0428723c */ /* 0x040fe200000418ff */
[----:B-1----:R-:W-:Y:S01]  /*60b0*/  LOP3.LUT R0, R237, R18, R3, 0x96, !PT ;  /* 0x00000012ed007212 */ /* 0x002fe200078e9603 */
[----:B------:R-:W-:Y:S01]  /*60c0*/  FFMA.FTZ R3, R72, UR4, -R36 ;  /* 0x0000000448037c23 */ /* 0x000fe20008010824 */
[----:B------:R-:W1:Y:S02]  /*60d0*/  SHFL.BFLY PT, R18, R23, 0x1, 0x1f ;  /* 0x0c201f0017127f89 */ /* 0x000e6400000e0000 */
[C---:B------:R-:W-:Y:S01]  /*60e0*/  LOP3.LUT R2, R0.reuse, 0xffff, RZ, 0xc0, !PT ;  /* 0x0000ffff00027812 */ /* 0x040fe200078ec0ff */
[----:B------:R3:W-:Y:S01]  /*60f0*/  MUFU.EX2 R196, R3 ;  /* 0x0000000300c47308 */ /* 0x0007e20000000800 */
[C---:B------:R-:W-:Y:S01]  /*6100*/  LOP3.LUT R11, R0.reuse, 0xff, RZ, 0xc0, !PT ;  /* 0x000000ff000b7812 */ /* 0x040fe200078ec0ff */
[----:B------:R-:W-:Y:S01]  /*6110*/  HMMA.16816.F32.BF16 R52, R4, R118, RZ ;  /* 0x000000760434723c */ /* 0x000fe200000418ff */
[----:B------:R-:W-:-:S04]  /*6120*/  PRMT R8, R0, 0x7632, R8 ;  /* 0x0000763200087816 */ /* 0x000fc80000000008 */
[----:B------:R-:W-:-:S03]  /*6130*/  LOP3.LUT R8, R8, 0xff, RZ, 0xc0, !PT ;  /* 0x000000ff08087812 */ /* 0x000fc600078ec0ff */
[----:B------:R-:W-:Y:S01]  /*6140*/  HMMA.16816.F32.BF16 R48, R4, R126, RZ ;  /* 0x0000007e0430723c */ /* 0x000fe200000418ff */
[----:B---3--:R-:W-:-:S07]  /*6150*/  LOP3.LUT R3, R9, 0xff, RZ, 0xc0, !PT ;  /* 0x000000ff09037812 */ /* 0x008fce00078ec0ff */
[C---:B------:R-:W-:Y:S01]  /*6160*/  HMMA.16816.F32.BF16 R32, R4.reuse, R106, RZ ;  /* 0x0000006a0420723c */ /* 0x040fe200000418ff */
[----:B------:R-:W-:Y:S01]  /*6170*/  SHF.R.U32.HI R9, RZ, 0x8, R2 ;  /* 0x00000008ff097819 */ /* 0x000fe20000011602 */
[----:B------:R-:W-:Y:S01]  /*6180*/  FFMA.FTZ R2, R73, UR4, -R36 ;  /* 0x0000000449027c23 */ /* 0x000fe20008010824 */
[----:B------:R-:W-:Y:S01]  /*6190*/  PRMT R10, R3, 0x5410, R13 ;  /* 0x00005410030a7816 */ /* 0x000fe2000000000d */
[----:B------:R-:W-:Y:S01]  /*61a0*/  FMUL.FTZ R3, R152, UR4 ;  /* 0x0000000498037c20 */ /* 0x000fe20008410000 */
[----:B------:R-:W-:Y:S01]  /*61b0*/  PRMT R17, R11, 0x5410, R9 ;  /* 0x000054100b117816 */ /* 0x000fe20000000009 */
[----:B------:R3:W-:Y:S01]  /*61c0*/  MUFU.EX2 R195, R2 ;  /* 0x0000000200c37308 */ /* 0x0007e20000000800 */
[----:B------:R-:W-:Y:S01]  /*61d0*/  LOP3.LUT R9, R12, 0xff00ff, RZ, 0xc0, !PT ;  /* 0x00ff00ff0c097812 */ /* 0x000fe200078ec0ff */
[----:B------:R-:W-:Y:S01]  /*61e0*/  HMMA.16816.F32.BF16 R44, R4, R114, RZ ;  /* 0x00000072042c723c */ /* 0x000fe200000418ff */
[----:B------:R-:W-:Y:S02]  /*61f0*/  FSEL R19, R3, RZ, P1 ;  /* 0x000000ff03137208 */ /* 0x000fe40000800000 */
[----:B------:R-:W-:-:S02]  /*6200*/  SHF.R.U32.HI R3, RZ, 0x18, R0 ;  /* 0x00000018ff037819 */ /* 0x000fc40000011600 */
[----:B------:R-:W-:Y:S01]  /*6210*/  HSET2.LE.AND R0, R10, R16, PT ;  /* 0x000000100a007233 */ /* 0x000fe20003803000 */
[----:B------:R-:W-:Y:S01]  /*6220*/  FFMA.FTZ R13, R75, UR4, -R19 ;  /* 0x000000044b0d7c23 */ /* 0x000fe20008010813 */
[----:B------:R-:W-:Y:S01]  /*6230*/  PRMT R14, R8, 0x5410, R3 ;  /* 0x00005410080e7816 */ /* 0x000fe20000000003 */
[----:B------:R-:W-:Y:S01]  /*6240*/  FFMA.FTZ R3, R84, UR4, -R19 ;  /* 0x0000000454037c23 */ /* 0x000fe20008010813 */
[----:B--2---:R-:W-:Y:S01]  /*6250*/  F2FP.BF16.F32.PACK_AB R8, R168, R180 ;  /* 0x000000b4a808723e */ /* 0x004fe200000010ff */
[----:B------:R-:W-:Y:S01]  /*6260*/  LDSM.16.MT88.4 R84, [R178+0xa400] ;  /* 0x00a40000b254783b */ /* 0x000fe20000004200 */
[----:B-1----:R-:W-:Y:S01]  /*6270*/  FMNMX.FTZ R151, R23, R18, !PT ;  /* 0x0000001217977209 */ /* 0x002fe20007810000 */
[----:B------:R-:W-:Y:S01]  /*6280*/  MUFU.EX2 R25, R3 ;  /* 0x0000000300197308 */ /* 0x000fe20000000800 */
[----:B------:R-:W-:Y:S02]  /*6290*/  IMAD.MOV.U32 R23, RZ, RZ, R167 ;  /* 0x000000ffff177224 */ /* 0x000fe400078e00a7 */
[----:B---3--:R-:W-:Y:S01]  /*62a0*/  FFMA.FTZ R2, R74, UR4, -R36 ;  /* 0x000000044a027c23 */ /* 0x008fe20008010824 */
[----:B------:R-:W-:Y:S01]  /*62b0*/  FSETP.NEU.FTZ.AND P1, PT, R151, -INF , PT ;  /* 0xff8000009700780b */ /* 0x000fe20003f3d000 */
[----:B------:R-:W1:Y:S03]  /*62c0*/  LDSM.16.MT88.4 R72, [R38+0x2400] ;  /* 0x002400002648783b */ /* 0x000e660000004200 */
[----:B------:R4:W2:Y:S08]  /*62d0*/  MUFU.EX2 R184, R2 ;  /* 0x0000000200b87308 */ /* 0x0008b00000000800 */
[----:B------:R-:W-:Y:S01]  /*62e0*/  MUFU.EX2 R149, R13 ;  /* 0x0000000d00957308 */ /* 0x000fe20000000800 */
[----:B----4-:R-:W-:-:S02]  /*62f0*/  F2FP.BF16.F32.PACK_AB R2, R169, R181 ;  /* 0x000000b5a902723e */ /* 0x010fc400000010ff */
[----:B--2---:R-:W-:Y:S02]  /*6300*/  F2FP.BF16.F32.PACK_AB R12, R184, R165 ;  /* 0x000000a5b80c723e */ /* 0x004fe400000010ff */
[----:B------:R-:W-:Y:S02]  /*6310*/  LOP3.LUT R10, R2, R0, RZ, 0xc0, !PT ;  /* 0x00000000020a7212 */ /* 0x000fe400078ec0ff */
[--C-:B------:R-:W-:Y:S02]  /*6320*/  HSET2.LE.AND R0, R9, R16.reuse, PT ;  /* 0x0000001009007233 */ /* 0x100fe40003803000 */
[----:B------:R-:W-:Y:S02]  /*6330*/  F2FP.BF16.F32.PACK_AB R2, R195, R196 ;  /* 0x000000c4c302723e */ /* 0x000fe400000010ff */
[----:B------:R-:W-:Y:S02]  /*6340*/  HSET2.LE.AND R9, R14, R16, PT ;  /* 0x000000100e097233 */ /* 0x000fe40003803000 */
[----:B------:R-:W-:Y:S01]  /*6350*/  LOP3.LUT R11, R2, R0, RZ, 0xc0, !PT ;  /* 0x00000000020b7212 */ /* 0x000fe200078ec0ff */
[----:B------:R-:W-:Y:S01]  /*6360*/  FFMA.FTZ R0, R140, UR4, -R19 ;  /* 0x000000048c007c23 */ /* 0x000fe20008010813 */
[----:B------:R-:W-:Y:S01]  /*6370*/  IMAD.WIDE.U32 R2, R22, -0x2daee0ad, RZ ;  /* 0xd2511f5316027825 */ /* 0x000fe200078e00ff */
[----:B------:R-:W-:-:S02]  /*6380*/  LOP3.LUT R9, R12, R9, RZ, 0xc0, !PT ;  /* 0x000000090c097212 */ /* 0x000fc400078ec0ff */
[----:B------:R2:W-:Y:S01]  /*6390*/  MUFU.EX2 R252, R0 ;  /* 0x0000000000fc7308 */ /* 0x0005e20000000800 */
[----:B------:R-:W-:Y:S01]  /*63a0*/  IMAD.MOV.U32 R140, RZ, RZ, R25 ;  /* 0x000000ffff8c7224 */ /* 0x000fe200078e0019 */
[----:B------:R-:W-:Y:S01]  /*63b0*/  PRMT R12, R21, 0x5410, R28 ;  /* 0x00005410150c7816 */ /* 0x000fe2000000001c */
[----:B------:R-:W-:Y:S01]  /*63c0*/  HMMA.16816.F32.BF16 R24, R4, R102, RZ ;  /* 0x000000660418723c */ /* 0x000fe200000418ff */
[----:B------:R-:W-:Y:S01]  /*63d0*/  LOP3.LUT R6, R237, R20, R3, 0x96, !PT ;  /* 0x00000014ed067212 */ /* 0x000fe200078e9603 */
[----:B------:R-:W-:Y:S01]  /*63e0*/  IMAD.MOV.U32 R5, RZ, RZ, R2 ;  /* 0x000000ffff057224 */ /* 0x000fe200078e0002 */
[C---:B------:R-:W-:Y:S01]  /*63f0*/  PRMT R7, R2.reuse, 0x7771, RZ ;  /* 0x0000777102077816 */ /* 0x040fe200000000ff */
[----:B------:R-:W-:Y:S01]  /*6400*/  IMAD.MOV.U32 R28, RZ, RZ, R165 ;  /* 0x000000ffff1c7224 */ /* 0x000fe200078e00a5 */
[C---:B------:R-:W-:Y:S01]  /*6410*/  PRMT R3, R2.reuse, 0x7773, RZ ;  /* 0x0000777302037816 */ /* 0x040fe200000000ff */
[----:B------:R-:W-:Y:S01]  /*6420*/  IMAD.MOV.U32 R22, RZ, RZ, R166 ;  /* 0x000000ffff167224 */ /* 0x000fe200078e00a6 */
[----:B------:R-:W-:Y:S01]  /*6430*/  PRMT R2, R2, 0x7772, RZ ;  /* 0x0000777202027816 */ /* 0x000fe200000000ff */
[----:B------:R-:W-:-:S03]  /*6440*/  IMAD.MOV.U32 R21, RZ, RZ, R180 ;  /* 0x000000ffff157224 */ /* 0x000fc600078e00b4 */
[----:B------:R-:W-:Y:S01]  /*6450*/  PRMT R20, R2, 0x5410, R3 ;  /* 0x0000541002147816 */ /* 0x000fe20000000003 */
[----:B------:R-:W-:Y:S01]  /*6460*/  FFMA.FTZ R2, R129, UR4, -R19 ;  /* 0x0000000481027c23 */ /* 0x000fe20008010813 */
[----:B------:R-:W-:Y:S01]  /*6470*/  IMAD.MOV.U32 R129, RZ, RZ, R28 ;  /* 0x000000ffff817224 */ /* 0x000fe200078e001c */
[----:B--2---:R-:W-:-:S05]  /*6480*/  HSET2.LE.AND R0, R17, R16, PT ;  /* 0x0000001011007233 */ /* 0x004fca0003803000 */
[----:B------:R-:W-:Y:S01]  /*6490*/  LOP3.LUT R8, R8, R0, RZ, 0xc0, !PT ;  /* 0x0000000008087212 */ /* 0x000fe200078ec0ff */
[----:B------:R-:W-:-:S04]  /*64a0*/  FFMA.FTZ R0, R141, UR4, -R19 ;  /* 0x000000048d007c23 */ /* 0x000fc80008010813 */
[----:B------:R2:W3:Y:S02]  /*64b0*/  MUFU.EX2 R198, R0 ;  /* 0x0000000000c67308 */ /* 0x0004e40000000800 */
[----:B------:R-:W-:Y:S01]  /*64c0*/  HMMA.16816.F32.BF16 R228, R8, R80, R68 ;  /* 0x0000005008e4723c */ /* 0x000fe20000041844 */
[----:B------:R-:W-:-:S05]  /*64d0*/  IMAD.MOV.U32 R71, RZ, RZ, R169 ;  /* 0x000000ffff477224 */ /* 0x000fca00078e00a9 */
[----:B------:R-:W-:Y:S02]  /*64e0*/  MUFU.EX2 R68, R2 ;  /* 0x0000000200447308 */ /* 0x000fe40000000800 */
[----:B-1----:R-:W-:Y:S01]  /*64f0*/  HMMA.16816.F32.BF16 R200, R8, R72, R56 ;  /* 0x0000004808c8723c */ /* 0x002fe20000041838 */
[----:B------:R-:W-:Y:S02]  /*6500*/  IMAD.MOV.U32 R58, RZ, RZ, R170 ;  /* 0x000000ffff3a7224 */ /* 0x000fe400078e00aa */
[----:B------:R-:W-:Y:S02]  /*6510*/  IMAD.MOV.U32 R59, RZ, RZ, R171 ;  /* 0x000000ffff3b7224 */ /* 0x000fe400078e00ab */
[----:B--2---:R-:W-:-:S03]  /*6520*/  FFMA.FTZ R0, R133, UR4, -R19 ;  /* 0x0000000485007c23 */ /* 0x004fc60008010813 */
[C---:B------:R-:W-:Y:S01]  /*6530*/  HMMA.16816.F32.BF16 R220, R8.reuse, R88, R64 ;  /* 0x0000005808dc723c */ /* 0x040fe20000041840 */
[----:B---3--:R-:W-:Y:S01]  /*6540*/  MOV R66, R198 ;  /* 0x000000c600427202 */ /* 0x008fe20000000f00 */
[----:B------:R-:W-:Y:S01]  /*6550*/  IMAD.MOV.U32 R64, RZ, RZ, R192 ;  /* 0x000000ffff407224 */ /* 0x000fe200078e00c0 */
[----:B------:R1:W-:Y:S01]  /*6560*/  MUFU.EX2 R133, R0 ;  /* 0x0000000000857308 */ /* 0x0003e20000000800 */
[----:B------:R-:W-:Y:S02]  /*6570*/  IMAD.MOV.U32 R65, RZ, RZ, R193 ;  /* 0x000000ffff417224 */ /* 0x000fe400078e00c1 */
[----:B------:R-:W-:Y:S02]  /*6580*/  IMAD.MOV.U32 R67, RZ, RZ, R31 ;  /* 0x000000ffff437224 */ /* 0x000fe400078e001f */
[----:B------:R-:W-:Y:S01]  /*6590*/  HMMA.16816.F32.BF16 R204, R8, R92, R96 ;  /* 0x0000005c08cc723c */ /* 0x000fe20000041860 */
[----:B------:R-:W-:Y:S02]  /*65a0*/  IMAD.MOV.U32 R96, RZ, RZ, R168 ;  /* 0x000000ffff607224 */ /* 0x000fe400078e00a8 */
[----:B------:R-:W-:-:S02]  /*65b0*/  IMAD.MOV.U32 R97, RZ, RZ, R185 ;  /* 0x000000ffff617224 */ /* 0x000fc400078e00b9 */
[----:B------:R-:W-:Y:S02]  /*65c0*/  IMAD.MOV.U32 R98, RZ, RZ, R184 ;  /* 0x000000ffff627224 */ /* 0x000fe400078e00b8 */
[----:B------:R-:W-:Y:S01]  /*65d0*/  IMAD.MOV.U32 R99, RZ, RZ, R181 ;  /* 0x000000ffff637224 */ /* 0x000fe200078e00b5 */
[C---:B------:R-:W-:Y:S01]  /*65e0*/  HMMA.16816.F32.BF16 R232, R8.reuse, R84, R76 ;  /* 0x0000005408e8723c */ /* 0x040fe2000004184c */
[----:B------:R-:W-:Y:S02]  /*65f0*/  IMAD.MOV.U32 R77, RZ, RZ, R196 ;  /* 0x000000ffff4d7224 */ /* 0x000fe400078e00c4 */
[----:B------:R-:W-:Y:S02]  /*6600*/  IMAD.MOV.U32 R76, RZ, RZ, R195 ;  /* 0x000000ffff4c7224 */ /* 0x000fe400078e00c3 */
[----:B-1----:R-:W-:Y:S01]  /*6610*/  FFMA.FTZ R0, R132, UR4, -R19 ;  /* 0x0000000484007c23 */ /* 0x002fe20008010813 */
[----:B------:R-:W-:Y:S02]  /*6620*/  IMAD.MOV.U32 R78, RZ, RZ, R182 ;  /* 0x000000ffff4e7224 */ /* 0x000fe400078e00b6 */
[----:B------:R-:W-:Y:S01]  /*6630*/  IMAD.MOV.U32 R79, RZ, RZ, R183 ;  /* 0x000000ffff4f7224 */ /* 0x000fe200078e00b7 */
[----:B------:R1:W-:Y:S01]  /*6640*/  MUFU.EX2 R197, R0 ;  /* 0x0000000000c57308 */ /* 0x0003e20000000800 */
[----:B------:R-:W-:Y:S01]  /*6650*/  HMMA.16816.F32.BF16 R168, R8, R62, R40 ;  /* 0x0000003e08a8723c */ /* 0x000fe20000041828 */
[----:B------:R-:W-:-:S02]  /*6660*/  IMAD.MOV.U32 R42, RZ, RZ, R186 ;  /* 0x000000ffff2a7224 */ /* 0x000fc400078e00ba */
[----:B------:R-:W-:Y:S02]  /*6670*/  IMAD.MOV.U32 R43, RZ, RZ, R187 ;  /* 0x000000ffff2b7224 */ /* 0x000fe400078e00bb */
[----:B------:R-:W-:-:S03]  /*6680*/  IMAD.MOV.U32 R69, RZ, RZ, R76 ;  /* 0x000000ffff457224 */ /* 0x000fc600078e004c */
[----:B------:R-:W-:Y:S01]  /*6690*/  HMMA.16816.F32.BF16 R120, R8, R60, R120 ;  /* 0x0000003c0878723c */ /* 0x000fe20000041878 */
[----:B-1----:R-:W-:Y:S01]  /*66a0*/  FFMA.FTZ R0, R131, UR4, -R19 ;  /* 0x0000000483007c23 */ /* 0x002fe20008010813 */
[----:B------:R-:W-:-:S06]  /*66b0*/  IMAD.MOV.U32 R131, RZ, RZ, R194 ;  /* 0x000000ffff837224 */ /* 0x000fcc00078e00c2 */
[C---:B------:R-:W-:Y:S01]  /*66c0*/  HMMA.16816.F32.BF16 R184, R8.reuse, R82, R32 ;  /* 0x0000005208b8723c */ /* 0x040fe20000041820 */
[----:B------:R1:W2:Y:S07]  /*66d0*/  MUFU.EX2 R164, R0 ;  /* 0x0000000000a47308 */ /* 0x0002ae0000000800 */
[C---:B------:R-:W-:Y:S08]  /*66e0*/  HMMA.16816.F32.BF16 R192, R8.reuse, R86, R48 ;  /* 0x0000005608c0723c */ /* 0x040ff00000041830 */
[----:B------:R-:W-:Y:S01]  /*66f0*/  HMMA.16816.F32.BF16 R180, R8, R90, R44 ;  /* 0x0000005a08b4723c */ /* 0x000fe2000004182c */
[----:B-1----:R-:W-:Y:S01]  /*6700*/  FMUL.FTZ R0, R151, UR4 ;  /* 0x0000000497007c20 */ /* 0x002fe20008410000 */
[----:B--2---:R-:W-:-:S04]  /*6710*/  IMAD.MOV.U32 R70, RZ, RZ, R164 ;  /* 0x000000ffff467224 */ /* 0x004fc800078e00a4 */
[----:B------:R-:W-:Y:S02]  /*6720*/  FSEL R17, R0, RZ, P1 ;  /* 0x000000ff00117208 */ /* 0x000fe40000800000 */
[----:B------:R-:W-:Y:S01]  /*6730*/  HMMA.16816.F32.BF16 R164, R8, R74, R24 ;  /* 0x0000004a08a4723c */ /* 0x000fe20000041818 */
[----:B------:R-:W-:Y:S02]  /*6740*/  LOP3.LUT R0, R29, 0xff, RZ, 0xc0, !PT ;  /* 0x000000ff1d007812 */ /* 0x000fe400078ec0ff */
[--C-:B------:R-:W-:Y:S02]  /*6750*/  FFMA.FTZ R2, R157, UR4, -R17.reuse ;  /* 0x000000049d027c23 */ /* 0x100fe40008010811 */
[----:B------:R-:W-:Y:S01]  /*6760*/  PRMT R4, R0, 0x5410, R30 ;  /* 0x0000541000047816 */ /* 0x000fe2000000001e */
[----:B------:R-:W-:Y:S01]  /*6770*/  FFMA.FTZ R3, R145, UR4, -R17 ;  /* 0x0000000491037c23 */ /* 0x000fe20008010811 */
[----:B------:R-:W-:Y:S01]  /*6780*/  LOP3.LUT R0, R15, 0xffff, RZ, 0xc0, !PT ;  /* 0x0000ffff0f007812 */ /* 0x000fe200078ec0ff */
[----:B------:R1:W-:Y:S01]  /*6790*/  MUFU.EX2 R226, R2 ;  /* 0x0000000200e27308 */ /* 0x0003e20000000800 */
[----:B------:R-:W-:-:S02]  /*67a0*/  IMAD.MOV.U32 R145, RZ, RZ, R197 ;  /* 0x000000ffff917224 */ /* 0x000fc400078e00c5 */
[----:B------:R-:W-:Y:S01]  /*67b0*/  SHF.R.U32.HI R0, RZ, 0x8, R0 ;  /* 0x00000008ff007819 */ /* 0x000fe20000011600 */
[----:B------:R-:W-:Y:S01]  /*67c0*/  HMMA.16816.F32.BF16 R196, R8, R94, R52 ;  /* 0x0000005e08c4723c */ /* 0x000fe20000041834 */
[----:B------:R-:W-:Y:S01]  /*67d0*/  LOP3.LUT R8, R6, 0xff, RZ, 0xc0, !PT ;  /* 0x000000ff06087812 */ /* 0x000fe200078ec0ff */
[----:B------:R-:W-:Y:S02]  /*67e0*/  IMAD.MOV.U32 R157, RZ, RZ, R77 ;  /* 0x000000ffff9d7224 */ /* 0x000fe400078e004d */
[----:B------:R2:W-:Y:S01]  /*67f0*/  MUFU.EX2 R141, R3 ;  /* 0x00000003008d7308 */ /* 0x0005e20000000800 */
[----:B------:R-:W-:Y:S02]  /*6800*/  IMAD.MOV.U32 R54, RZ, RZ, R42 ;  /* 0x000000ffff367224 */ /* 0x000fe400078e002a */
[----:B------:R-:W-:Y:S01]  /*6810*/  IMAD.MOV.U32 R55, RZ, RZ, R43 ;  /* 0x000000ffff377224 */ /* 0x000fe200078e002b */
[----:B-1----:R-:W-:-:S04]  /*6820*/  LOP3.LUT R2, R5, 0xff, RZ, 0xc0, !PT ;  /* 0x000000ff05027812 */ /* 0x002fc800078ec0ff */
[----:B------:R-:W-:Y:S01]  /*6830*/  PRMT R18, R2, 0x5410, R7 ;  /* 0x0000541002127816 */ /* 0x000fe20000000007 */
[--C-:B------:R-:W-:Y:S01]  /*6840*/  FFMA.FTZ R7, R144, UR4, -R17.reuse ;  /* 0x0000000490077c23 */ /* 0x100fe20008010811 */
[----:B------:R-:W-:Y:S01]  /*6850*/  LOP3.LUT R2, R15, 0xff, RZ, 0xc0, !PT ;  /* 0x000000ff0f027812 */ /* 0x000fe200078ec0ff */
[--C-:B--2---:R-:W-:Y:S01]  /*6860*/  FFMA.FTZ R3, R147, UR4, -R17.reuse ;  /* 0x0000000493037c23 */ /* 0x104fe20008010811 */
[----:B------:R-:W-:Y:S01]  /*6870*/  MOV R144, R70 ;  /* 0x0000004600907202 */ /* 0x000fe20000000f00 */
[----:B------:R-:W-:Y:S01]  /*6880*/  MUFU.EX2 R147, R7 ;  /* 0x0000000700937308 */ /* 0x000fe20000000800 */
[--C-:B------:R-:W-:Y:S01]  /*6890*/  PRMT R5, R2, 0x5410, R0.reuse ;  /* 0x0000541002057816 */ /* 0x100fe20000000000 */
[----:B------:R-:W-:Y:S01]  /*68a0*/  FFMA.FTZ R2, R160, UR4, -R17 ;  /* 0x00000004a0027c23 */ /* 0x000fe20008010811 */
[----:B------:R-:W-:Y:S01]  /*68b0*/  PRMT R0, R15, 0x7632, R0 ;  /* 0x000076320f007816 */ /* 0x000fe20000000000 */
[----:B------:R-:W-:Y:S02]  /*68c0*/  IMAD.MOV.U32 R70, RZ, RZ, R131 ;  /* 0x000000ffff467224 */ /* 0x000fe400078e0083 */
[----:B------:R-:W-:Y:S01]  /*68d0*/  IMAD.MOV.U32 R131, RZ, RZ, R21 ;  /* 0x000000ffff837224 */ /* 0x000fe200078e0015 */
[----:B------:R-:W-:Y:S01]  /*68e0*/  LOP3.LUT R0, R0, 0xff, RZ, 0xc0, !PT ;  /* 0x000000ff00007812 */ /* 0x000fe200078ec0ff */
[----:B------:R1:W2:Y:S01]  /*68f0*/  MUFU.EX2 R56, R3 ;  /* 0x0000000300387308 */ /* 0x0002a20000000800 */
[----:B------:R-:W-:-:S07]  /*6900*/  IMAD.MOV.U32 R160, RZ, RZ, R99 ;  /* 0x000000ffffa07224 */ /* 0x000fce00078e0063 */
[----:B------:R3:W4:Y:S01]  /*6910*/  MUFU.EX2 R227, R2 ;  /* 0x0000000200e37308 */ /* 0x0007220000000800 */
[----:B-1----:R-:W-:-:S04]  /*6920*/  SHF.R.U32.HI R3, RZ, 0x18, R15 ;  /* 0x00000018ff037819 */ /* 0x002fc8000001160f */
[----:B------:R-:W-:Y:S02]  /*6930*/  PRMT R13, R0, 0x5410, R3 ;  /* 0x00005410000d7816 */ /* 0x000fe40000000003 */
[----:B------:R-:W-:Y:S01]  /*6940*/  HSET2.LE.AND R0, R4, R16, PT ;  /* 0x0000001004007233 */ /* 0x000fe20003803000 */
[----:B------:R-:W-:Y:S01]  /*6950*/  FFMA.FTZ R4, R142, UR4, -R17 ;  /* 0x000000048e047c23 */ /* 0x000fe20008010811 */
[----:B---3--:R-:W-:Y:S01]  /*6960*/  F2FP.BF16.F32.PACK_AB R2, R66, R149 ;  /* 0x000000954202723e */ /* 0x008fe200000010ff */
[----:B------:R-:W-:Y:S01]  /*6970*/  IMAD.MOV.U32 R142, RZ, RZ, R96 ;  /* 0x000000ffff8e7224 */ /* 0x000fe200078e0060 */
[----:B------:R-:W-:Y:S01]  /*6980*/  LOP3.LUT R3, R12, 0xff00ff, RZ, 0xc0, !PT ;  /* 0x00ff00ff0c037812 */ /* 0x000fe200078ec0ff */
[----:B------:R1:W-:Y:S01]  /*6990*/  MUFU.EX2 R132, R4 ;  /* 0x0000000400847308 */ /* 0x0003e20000000800 */
[----:B------:R-:W-:Y:S02]  /*69a0*/  LOP3.LUT R14, R2, R0, RZ, 0xc0, !PT ;  /* 0x00000000020e7212 */ /* 0x000fe400078ec0ff */
[----:B--2---:R-:W-:-:S02]  /*69b0*/  F2FP.BF16.F32.PACK_AB R2, R56, R141 ;  /* 0x0000008d3802723e */ /* 0x004fc400000010ff */
[--C-:B------:R-:W-:Y:S01]  /*69c0*/  HSET2.LE.AND R0, R3, R16.reuse, PT ;  /* 0x0000001003007233 */ /* 0x100fe20003803000 */
[----:B------:R-:W-:Y:S01]  /*69d0*/  FFMA.FTZ R3, R139, UR4, -R17 ;  /* 0x000000048b037c23 */ /* 0x000fe20008010811 */
[----:B------:R-:W-:Y:S02]  /*69e0*/  IMAD.MOV.U32 R139, RZ, RZ, R59 ;  /* 0x000000ffff8b7224 */ /* 0x000fe400078e003b */
[----:B------:R-:W-:Y:S01]  /*69f0*/  IMAD.MOV.U32 R59, RZ, RZ, R65 ;  /* 0x000000ffff3b7224 */ /* 0x000fe200078e0041 */
[----:B------:R2:W3:Y:S01]  /*6a00*/  MUFU.EX2 R29, R3 ;  /* 0x00000003001d7308 */ /* 0x0004e20000000800 */
[----:B------:R-:W-:Y:S01]  /*6a10*/  LOP3.LUT R15, R2, R0, RZ, 0xc0, !PT ;  /* 0x00000000020f7212 */ /* 0x000fe200078ec0ff */
[----:B------:R-:W-:Y:S01]  /*6a20*/  IMAD.MOV.U32 R65, RZ, RZ, R79 ;  /* 0x000000ffff417224 */ /* 0x000fe200078e004f */
[----:B------:R-:W-:Y:S02]  /*6a30*/  HSET2.LE.AND R0, R5, R16, PT ;  /* 0x0000001005007233 */ /* 0x000fe40003803000 */
[----:B------:R-:W-:-:S02]  /*6a40*/  F2FP.BF16.F32.PACK_AB R2, R252, R140 ;  /* 0x0000008cfc02723e */ /* 0x000fc400000010ff */
[----:B-1----:R-:W-:Y:S02]  /*6a50*/  PRMT R4, R6, 0x7632, R4 ;  /* 0x0000763206047816 */ /* 0x002fe40000000004 */
[----:B------:R-:W-:Y:S02]  /*6a60*/  LOP3.LUT R12, R2, R0, RZ, 0xc0, !PT ;  /* 0x00000000020c7212 */ /* 0x000fe400078ec0ff */
[--C-:B------:R-:W-:Y:S02]  /*6a70*/  HSET2.LE.AND R0, R13, R16.reuse, PT ;  /* 0x000000100d007233 */ /* 0x100fe40003803000 */
[----:B----4-:R-:W-:Y:S02]  /*6a80*/  F2FP.BF16.F32.PACK_AB R2, R227, R226 ;  /* 0x000000e2e302723e */ /* 0x010fe400000010ff */
[----:B------:R-:W-:Y:S01]  /*6a90*/  LOP3.LUT R4, R4, 0xff, RZ, 0xc0, !PT ;  /* 0x000000ff04047812 */ /* 0x000fe200078ec0ff */
[----:B--2---:R-:W-:Y:S01]  /*6aa0*/  FFMA.FTZ R3, R138, UR4, -R17 ;  /* 0x000000048a037c23 */ /* 0x004fe20008010811 */
[----:B------:R-:W-:Y:S01]  /*6ab0*/  LOP3.LUT R13, R2, R0, RZ, 0xc0, !PT ;  /* 0x00000000020d7212 */ /* 0x000fe200078ec0ff */
[----:B------:R-:W-:Y:S01]  /*6ac0*/  IMAD.MOV.U32 R138, RZ, RZ, R58 ;  /* 0x000000ffff8a7224 */ /* 0x000fe200078e003a */
[----:B------:R-:W-:Y:S01]  /*6ad0*/  HSET2.LE.AND R0, R18, R16, PT ;  /* 0x0000001012007233 */ /* 0x000fe20003803000 */
[----:B------:R1:W2:Y:S01]  /*6ae0*/  MUFU.EX2 R24, R3 ;  /* 0x0000000300187308 */ /* 0x0002a20000000800 */
[----:B---3--:R-:W-:Y:S01]  /*6af0*/  IMAD.MOV.U32 R18, RZ, RZ, R29 ;  /* 0x000000ffff127224 */ /* 0x008fe200078e001d */
[----:B------:R-:W-:Y:S01]  /*6b00*/  F2FP.BF16.F32.PACK_AB R2, R68, R144 ;  /* 0x000000904402723e */ /* 0x000fe200000010ff */
[----:B------:R-:W-:Y:S01]  /*6b10*/  IMAD.MOV.U32 R58, RZ, RZ, R64 ;  /* 0x000000ffff3a7224 */ /* 0x000fe200078e0040 */
[----:B------:R-:W-:Y:S01]  /*6b20*/  HMMA.16816.F32.BF16 R28, R12, R124, RZ ;  /* 0x0000007c0c1c723c */ /* 0x000fe200000418ff */
[----:B------:R-:W-:-:S02]  /*6b30*/  IMAD.MOV.U32 R64, RZ, RZ, R78 ;  /* 0x000000ffff407224 */ /* 0x000fc400078e004e */
[----:B------:R-:W-:Y:S02]  /*6b40*/  IMAD.MOV.U32 R125, RZ, RZ, R65 ;  /* 0x000000ffff7d7224 */ /* 0x000fe400078e0041 */
[----:B------:R-:W-:Y:S02]  /*6b50*/  IMAD.MOV.U32 R124, RZ, RZ, R64 ;  /* 0x000000ffff7c7224 */ /* 0x000fe400078e0040 */
[----:B------:R-:W-:Y:S01]  /*6b60*/  IMAD.MOV.U32 R125, RZ, RZ, R18 ;  /* 0x000000ffff7d7224 */ /* 0x000fe200078e0012 */
[----:B------:R-:W-:Y:S01]  /*6b70*/  HMMA.16816.F32.BF16 R48, R12, R126, RZ ;  /* 0x0000007e0c30723c */ /* 0x000fe200000418ff */
[----:B------:R-:W-:Y:S02]  /*6b80*/  IMAD.MOV.U32 R126, RZ, RZ, R54 ;  /* 0x000000ffff7e7224 */ /* 0x000fe400078e0036 */
[----:B------:R-:W-:Y:S01]  /*6b90*/  IMAD.MOV.U32 R127, RZ, RZ, R55 ;  /* 0x000000ffff7f7224 */ /* 0x000fe200078e0037 */
[----:B-1----:R-:W-:Y:S02]  /*6ba0*/  LOP3.LUT R3, R6, 0xffff, RZ, 0xc0, !PT ;  /* 0x0000ffff06037812 */ /* 0x002fe400078ec0ff */
[----:B------:R-:W-:-:S02]  /*6bb0*/  SHF.R.U32.HI R6, RZ, 0x18, R6 ;  /* 0x00000018ff067819 */ /* 0x000fc40000011606 */
[C---:B------:R-:W-:Y:S01]  /*6bc0*/  HMMA.16816.F32.BF16 R52, R12.reuse, R106, RZ ;  /* 0x0000006a0c34723c */ /* 0x040fe200000418ff */
[----:B------:R-:W-:Y:S01]  /*6bd0*/  SHF.R.U32.HI R5, RZ, 0x8, R3 ;  /* 0x00000008ff057819 */ /* 0x000fe20000011603 */
[----:B------:R-:W-:Y:S01]  /*6be0*/  IMAD.MOV.U32 R106, RZ, RZ, R138 ;  /* 0x000000ffff6a7224 */ /* 0x000fe200078e008a */
[----:B------:R-:W-:Y:S01]  /*6bf0*/  LOP3.LUT R3, R20, 0xff00ff, RZ, 0xc0, !PT ;  /* 0x00ff00ff14037812 */ /* 0x000fe200078ec0ff */
[----:B------:R-:W-:Y:S01]  /*6c00*/  IMAD.MOV.U32 R138, RZ, RZ, R98 ;  /* 0x000000ffff8a7224 */ /* 0x000fe200078e0062 */
[----:B------:R-:W-:Y:S02]  /*6c10*/  PRMT R5, R8, 0x5410, R5 ;  /* 0x0000541008057816 */ /* 0x000fe40000000005 */
[----:B------:R-:W-:Y:S01]  /*6c20*/  PRMT R4, R4, 0x5410, R6 ;  /* 0x0000541004047816 */ /* 0x000fe20000000006 */
[----:B------:R-:W-:Y:S01]  /*6c30*/  HMMA.16816.F32.BF16 R8, R12, R108, RZ ;  /* 0x0000006c0c08723c */ /* 0x000fe200000418ff */
[----:B--2---:R-:W-:Y:S01]  /*6c40*/  IMAD.MOV.U32 R109, RZ, RZ, R24 ;  /* 0x000000ffff6d7224 */ /* 0x004fe200078e0018 */
[----:B------:R-:W-:Y:S01]  /*6c50*/  HSET2.LE.AND R3, R3, R16, PT ;  /* 0x0000001003037233 */ /* 0x000fe20003803000 */
[----:B------:R-:W-:Y:S01]  /*6c60*/  IMAD.MOV.U32 R108, RZ, RZ, R67 ;  /* 0x000000ffff6c7224 */ /* 0x000fe200078e0043 */
[----:B------:R-:W-:-:S02]  /*6c70*/  LOP3.LUT R6, R2, R0, RZ, 0xc0, !PT ;  /* 0x0000000002067212 */ /* 0x000fc400078ec0ff */
[----:B------:R-:W-:Y:S01]  /*6c80*/  F2FP.BF16.F32.PACK_AB R7, R109, R18 ;  /* 0x000000126d07723e */ /* 0x000fe200000010ff */
[----:B------:R-:W-:Y:S01]  /*6c90*/  IMAD.MOV.U32 R18, RZ, RZ, R70 ;  /* 0x000000ffff127224 */ /* 0x000fe200078e0046 */
[--C-:B------:R-:W-:Y:S01]  /*6ca0*/  HSET2.LE.AND R0, R5, R16.reuse, PT ;  /* 0x0000001005007233 */ /* 0x100fe20003803000 */
[C---:B------:R-:W-:Y:S01]  /*6cb0*/  HMMA.16816.F32.BF16 R24, R12.reuse, R104, RZ ;  /* 0x000000680c18723c */ /* 0x040fe200000418ff */
[----:B------:R-:W-:Y:S01]  /*6cc0*/  LOP3.LUT R7, R7, R3, RZ, 0xc0, !PT ;  /* 0x0000000307077212 */ /* 0x000fe200078ec0ff */
[----:B------:R-:W-:Y:S01]  /*6cd0*/  IMAD.MOV.U32 R104, RZ, RZ, R58 ;  /* 0x000000ffff687224 */ /* 0x000fe200078e003a */
[----:B------:R-:W-:Y:S01]  /*6ce0*/  HSET2.LE.AND R3, R4, R16, PT ;  /* 0x0000001004037233 */ /* 0x000fe20003803000 */
[----:B------:R-:W-:Y:S01]  /*6cf0*/  IMAD.MOV.U32 R105, RZ, RZ, R59 ;  /* 0x000000ffff697224 */ /* 0x000fe200078e003b */
[----:B------:R-:W-:Y:S01]  /*6d00*/  F2FP.BF16.F32.PACK_AB R2, R145, R133 ;  /* 0x000000859102723e */ /* 0x000fe200000010ff */
[----:B------:R-:W-:Y:S01]  /*6d10*/  IMAD.MOV.U32 R105, RZ, RZ, R157 ;  /* 0x000000ffff697224 */ /* 0x000fe200078e009d */
[----:B------:R-:W-:Y:S01]  /*6d20*/  F2FP.BF16.F32.PACK_AB R5, R147, R132 ;  /* 0x000000849305723e */ /* 0x000fe200000010ff */
[----:B------:R-:W-:Y:S01]  /*6d30*/  HMMA.16816.F32.BF16 R32, R12, R116, RZ ;  /* 0x000000740c20723c */ /* 0x000fe200000418ff */
[----:B------:R-:W-:Y:S01]  /*6d40*/  LOP3.LUT R4, R2, R0, RZ, 0xc0, !PT ;  /* 0x0000000002047212 */ /* 0x000fe200078ec0ff */
[----:B------:R-:W-:Y:S01]  /*6d50*/  VIADD R0, R39, 0xffffffff ;  /* 0xffffffff27007836 */ /* 0x000fe20000000000 */
[----:B------:R-:W-:Y:S01]  /*6d60*/  LOP3.LUT R5, R5, R3, RZ, 0xc0, !PT ;  /* 0x0000000305057212 */ /* 0x000fe200078ec0ff */
[----:B------:R-:W-:Y:S01]  /*6d70*/  IMAD.MOV.U32 R3, RZ, RZ, R23 ;  /* 0x000000ffff037224 */ /* 0x000fe200078e0017 */
[----:B------:R-:W-:Y:S01]  /*6d80*/  MOV R107, R139 ;  /* 0x0000008b006b7202 */ /* 0x000fe20000000f00 */
[----:B------:R-:W-:-:S02]  /*6d90*/  IMAD.MOV.U32 R2, RZ, RZ, R22 ;  /* 0x000000ffff027224 */ /* 0x000fc400078e0016 */
[----:B------:R-:W-:Y:S01]  /*6da0*/  HMMA.16816.F32.BF16 R20, R12, R112, RZ ;  /* 0x000000700c14723c */ /* 0x000fe200000418ff */
[----:B------:R-:W-:Y:S01]  /*6db0*/  LOP3.LUT R0, R219, R0, R3, 0x96, !PT ;  /* 0x00000000db007212 */ /* 0x000fe200078e9603 */
[----:B------:R-:W-:Y:S02]  /*6dc0*/  IMAD.MOV.U32 R157, RZ, RZ, R69 ;  /* 0x000000ffff9d7224 */ /* 0x000fe400078e0045 */
[----:B------:R-:W-:-:S04]  /*6dd0*/  IMAD.MOV.U32 R139, RZ, RZ, R97 ;  /* 0x000000ffff8b7224 */ /* 0x000fc800078e0061 */
[----:B------:R-:W-:Y:S01]  /*6de0*/  HMMA.16816.F32.BF16 R76, R4, R60, R8 ;  /* 0x0000003c044c723c */ /* 0x000fe20000041808 */
[----:B------:R-:W-:Y:S02]  /*6df0*/  IMAD.MOV.U32 R60, RZ, RZ, R66 ;  /* 0x000000ffff3c7224 */ /* 0x000fe400078e0042 */
[----:B------:R-:W-:-:S05]  /*6e00*/  IMAD.MOV.U32 R61, RZ, RZ, R56 ;  /* 0x000000ffff3d7224 */ /* 0x000fca00078e0038 */
[C---:B------:R-:W-:Y:S08]  /*6e10*/  HMMA.16816.F32.BF16 R8, R12.reuse, R100, RZ ;  /* 0x000000640c08723c */ /* 0x040ff000000418ff */
[C---:B------:R-:W-:Y:S08]  /*6e20*/  HMMA.16816.F32.BF16 R64, R12.reuse, R114, RZ ;  /* 0x000000720c40723c */ /* 0x040ff000000418ff */
[----:B------:R-:W-:Y:S01]  /*6e30*/  HMMA.16816.F32.BF16 R40, R12, R110, RZ ;  /* 0x0000006e0c28723c */ /* 0x000fe200000418ff */
[----:B------:R-:W-:-:S02]  /*6e40*/  IMAD.MOV.U32 R110, RZ, RZ, R60 ;  /* 0x000000ffff6e7224 */ /* 0x000fc400078e003c */
[----:B------:R-:W-:-:S05]  /*6e50*/  IMAD.MOV.U32 R111, RZ, RZ, R61 ;  /* 0x000000ffff6f7224 */ /* 0x000fca00078e003d */
[----:B------:R-:W-:Y:S01]  /*6e60*/  HMMA.16816.F32.BF16 R112, R4, R72, R8 ;  /* 0x000000480470723c */ /* 0x000fe20000041808 */
[----:B------:R-:W-:-:S05]  /*6e70*/  IMAD.WIDE.U32 R8, R0, -0x326172a9, RZ ;  /* 0xcd9e8d5700087825 */ /* 0x000fca00078e00ff */
[C---:B------:R-:W-:Y:S02]  /*6e80*/  LOP3.LUT R2, R250.reuse, R154, R9, 0x96, !PT ;  /* 0x0000009afa027212 */ /* 0x040fe400078e9609 */
[C---:B------:R-:W-:Y:S01]  /*6e90*/  LOP3.LUT R0, R251.reuse, R8, R107, 0x96, !PT ;  /* 0x00000008fb007212 */ /* 0x040fe200078e966b */
[----:B------:R-:W-:Y:S01]  /*6ea0*/  HMMA.16816.F32.BF16 R44, R12, R118, RZ ;  /* 0x000000760c2c723c */ /* 0x000fe200000418ff */
[----:B------:R-:W-:Y:S01]  /*6eb0*/  LOP3.LUT R10, R250, R176, R9, 0x96, !PT ;  /* 0x000000b0fa0a7212 */ /* 0x000fe200078e9609 */
[----:B------:R-:W-:Y:S01]  /*6ec0*/  IMAD.WIDE.U32 R2, R2, -0x2daee0ad, RZ ;  /* 0xd2511f5302027825 */ /* 0x000fe200078e00ff */
[----:B------:R-:W-:-:S03]  /*6ed0*/  LOP3.LUT R8, R251, R8, R127, 0x96, !PT ;  /* 0x00000008fb087212 */ /* 0x000fc600078e967f */
[----:B------:R-:W-:Y:S02]  /*6ee0*/  IMAD.MOV.U32 R107, RZ, RZ, R213 ;  /* 0x000000ffff6b7224 */ /* 0x000fe400078e00d5 */
[----:B------:R-:W-:Y:S01]  /*6ef0*/  HMMA.16816.F32.BF16 R56, R12, R102, RZ ;  /* 0x000000660c38723c */ /* 0x000fe200000418ff */
[----:B------:R-:W-:Y:S01]  /*6f00*/  IMAD.WIDE.U32 R14, R0, -0x2daee0ad, RZ ;  /* 0xd2511f53000e7825 */ /* 0x000fe200078e00ff */
[----:B------:R-:W-:-:S03]  /*6f10*/  LOP3.LUT R12, R130, R104, R3, 0x96, !PT ;  /* 0x00000068820c7212 */ /* 0x000fc600078e9603 */
[----:B------:R-:W-:Y:S01]  /*6f20*/  IMAD.MOV.U32 R104, RZ, RZ, R108 ;  /* 0x000000ffff687224 */ /* 0x000fe200078e006c */
[----:B------:R-:W-:Y:S01]  /*6f30*/  LOP3.LUT R9, R128, R2, R15, 0x96, !PT ;  /* 0x0000000280097212 */ /* 0x000fe200078e960f */
[----:B------:R-:W-:Y:S01]  /*6f40*/  IMAD.WIDE.U32 R2, R10, -0x2daee0ad, RZ ;  /* 0xd2511f530a027825 */ /* 0x000fe200078e00ff */
[----:B------:R-:W-:Y:S01]  /*6f50*/  HMMA.16816.F32.BF16 R96, R4, R84, R28 ;  /* 0x000000540460723c */ /* 0x000fe2000004181c */
[----:B------:R-:W-:Y:S02]  /*6f60*/  LDSM.16.MT88.4 R28, [R38+0x800] ;  /* 0x00080000261c783b */ /* 0x000fe40000004200 */
[----:B------:R-:W-:Y:S01]  /*6f70*/  IMAD.WIDE.U32 R10, R8, -0x2daee0ad, RZ ;  /* 0xd2511f53080a7825 */ /* 0x000fe200078e00ff */
[----:B------:R-:W-:-:S03]  /*6f80*/  LOP3.LUT R8, R130, R124, R3, 0x96, !PT ;  /* 0x0000007c82087212 */ /* 0x000fc600078e9603 */
[----:B------:R-:W-:Y:S01]  /*6f90*/  IMAD.WIDE.U32 R60, R9, -0x326172a9, RZ ;  /* 0xcd9e8d57093c7825 */ /* 0x000fe200078e00ff */
[----:B------:R-:W-:Y:S01]  /*6fa0*/  LOP3.LUT R0, R128, R2, R11, 0x96, !PT ;  /* 0x0000000280007212 */ /* 0x000fe200078e960b */
[----:B------:R-:W-:Y:S02]  /*6fb0*/  HMMA.16816.F32.BF16 R84, R4, R86, R48 ;  /* 0x000000560454723c */ /* 0x000fe40000041830 */
[----:B------:R-:W-:-:S04]  /*6fc0*/  IMAD.WIDE.U32 R2, R12, -0x326172a9, RZ ;  /* 0xcd9e8d570c027825 */ /* 0x000fc800078e00ff */
[----:B------:R-:W-:Y:S01]  /*6fd0*/  IMAD.MOV.U32 R124, RZ, RZ, R160 ;  /* 0x000000ffff7c7224 */ /* 0x000fe200078e00a0 */
[----:B------:R-:W-:Y:S01]  /*6fe0*/  LOP3.LUT R9, R135, R106, R3, 0x96, !PT ;  /* 0x0000006a87097212 */ /* 0x000fe200078e9603 */
[----:B------:R-:W-:Y:S01]  /*6ff0*/  IMAD.MOV.U32 R108, RZ, RZ, R68 ;  /* 0x000000ffff6c7224 */ /* 0x000fe200078e0044 */
[----:B------:R-:W-:Y:S01]  /*7000*/  LOP3.LUT R11, R136, R2, R61, 0x96, !PT ;  /* 0x00000002880b7212 */ /* 0x000fe200078e963d */
[----:B------:R-:W-:Y:S01]  /*7010*/  IMAD.WIDE.U32 R2, R8, -0x326172a9, RZ ;  /* 0xcd9e8d5708027825 */ /* 0x000fe200078e00ff */
[----:B------:R-:W-:Y:S01]  /*7020*/  MOV R160, R71 ;  /* 0x0000004700a07202 */ /* 0x000fe20000000f00 */
[----:B------:R-:W-:Y:S02]  /*7030*/  HMMA.16816.F32.BF16 R100, R4, R80, R24 ;  /* 0x000000500464723c */ /* 0x000fe40000041818 */
        /* <DEDUP_REMOVED lines=8> */
[----:B------:R-:W-:Y:S01]  /*70c0*/  IMAD.WIDE.U32 R2, R3, -0x2daee0ad, RZ ;  /* 0xd2511f5303027825 */ /* 0x000fe200078e00ff */
[----:B------:R-:W-:Y:S03]  /*70d0*/  HMMA.16816.F32.BF16 R80, R4, R82, R52 ;  /* 0x000000520450723c */ /* 0x000fe60000041834 */
[----:B------:R-:W-:-:S04]  /*70e0*/  IMAD.WIDE.U32 R46, R0, -0x2daee0ad, RZ ;  /* 0xd2511f53002e7825 */ /* 0x000fc800078e00ff */
[----:B------:R-:W-:Y:S01]  /*70f0*/  FFMA.FTZ R0, R174, UR4, -R19 ;  /* 0x00000004ae007c23 */ /* 0x000fe20008010813 */
[----:B------:R-:W-:Y:S02]  /*7100*/  LOP3.LUT R10, R134, R10, R3, 0x96, !PT ;  /* 0x0000000a860a7212 */ /* 0x000fe400078e9603 */
[C---:B------:R-:W-:Y:S01]  /*7110*/  LOP3.LUT R3, R137.reuse, R8, R49, 0x96, !PT ;  /* 0x0000000889037212 */ /* 0x040fe200078e9631 */
[----:B------:R1:W-:Y:S01]  /*7120*/  MUFU.EX2 R55, R0 ;  /* 0x0000000000377308 */ /* 0x0003e20000000800 */
[----:B------:R-:W-:Y:S01]  /*7130*/  LOP3.LUT R2, R137, R2, R47, 0x96, !PT ;  /* 0x0000000289027212 */ /* 0x000fe200078e962f */
[----:B------:R-:W-:Y:S01]  /*7140*/  HMMA.16816.F32.BF16 R32, R4, R92, R32 ;  /* 0x0000005c0420723c */ /* 0x000fe20000041820 */
[----:B------:R-:W-:Y:S02]  /*7150*/  IMAD.MOV.U32 R93, RZ, RZ, R104 ;  /* 0x000000ffff5d7224 */ /* 0x000fe400078e0068 */
[----:B------:R-:W-:Y:S02]  /*7160*/  IMAD.MOV.U32 R104, RZ, RZ, R108 ;  /* 0x000000ffff687224 */ /* 0x000fe400078e006c */
[----:B------:R-:W-:-:S02]  /*7170*/  IMAD.MOV.U32 R52, RZ, RZ, R111 ;  /* 0x000000ffff347224 */ /* 0x000fc400078e006f */
[----:B------:R-:W-:Y:S01]  /*7180*/  IMAD.MOV.U32 R111, RZ, RZ, R109 ;  /* 0x000000ffff6f7224 */ /* 0x000fe200078e006d */
[C---:B------:R-:W-:Y:S01]  /*7190*/  HMMA.16816.F32.BF16 R116, R4.reuse, R88, R20 ;  /* 0x000000580474723c */ /* 0x040fe20000041814 */
[----:B------:R-:W-:Y:S02]  /*71a0*/  IMAD.MOV.U32 R53, RZ, RZ, R110 ;  /* 0x000000ffff357224 */ /* 0x000fe400078e006e */
[----:B------:R-:W-:Y:S02]  /*71b0*/  IMAD.MOV.U32 R110, RZ, RZ, R18 ;  /* 0x000000ffff6e7224 */ /* 0x000fe400078e0012 */
[----:B------:R-:W-:Y:S02]  /*71c0*/  IMAD.MOV.U32 R126, RZ, RZ, R157 ;  /* 0x000000ffff7e7224 */ /* 0x000fe400078e009d */
[----:B-1----:R-:W-:Y:S01]  /*71d0*/  FFMA.FTZ R0, R173, UR4, -R19 ;  /* 0x00000004ad007c23 */ /* 0x002fe20008010813 */
[----:B------:R-:W-:Y:S01]  /*71e0*/  HMMA.16816.F32.BF16 R24, R4, R62, R40 ;  /* 0x0000003e0418723c */ /* 0x000fe20000041828 */
[----:B------:R-:W-:-:S02]  /*71f0*/  IMAD.WIDE.U32 R42, R9, -0x326172a9, RZ ;  /* 0xcd9e8d57092a7825 */ /* 0x000fc400078e00ff */
[----:B------:R1:W-:Y:S02]  /*7200*/  MUFU.EX2 R92, R0 ;  /* 0x00000000005c7308 */ /* 0x0003e40000000800 */
[----:B------:R-:W-:-:S03]  /*7210*/  IMAD.WIDE.U32 R40, R10, -0x326172a9, RZ ;  /* 0xcd9e8d570a287825 */ /* 0x000fc600078e00ff */
[C---:B------:R-:W-:Y:S01]  /*7220*/  HMMA.16816.F32.BF16 R64, R4.reuse, R90, R64 ;  /* 0x0000005a0440723c */ /* 0x040fe20000041840 */
[----:B------:R-:W-:Y:S02]  /*7230*/  IMAD.MOV.U32 R130, RZ, RZ, R111 ;  /* 0x000000ffff827224 */ /* 0x000fe400078e006f */
[----:B------:R-:W-:Y:S02]  /*7240*/  IMAD.MOV.U32 R128, RZ, RZ, R110 ;  /* 0x000000ffff807224 */ /* 0x000fe400078e006e */
[----:B------:R-:W-:Y:S01]  /*7250*/  IMAD.MOV.U32 R111, RZ, RZ, R125 ;  /* 0x000000ffff6f7224 */ /* 0x000fe200078e007d */
[----:B------:R-:W-:Y:S01]  /*7260*/  MOV R125, R138 ;  /* 0x0000008a007d7202 */ /* 0x000fe20000000f00 */
[----:B------:R-:W-:Y:S01]  /*7270*/  IMAD.MOV.U32 R134, RZ, RZ, R126 ;  /* 0x000000ffff867224 */ /* 0x000fe200078e007e */
[----:B------:R-:W-:Y:S01]  /*7280*/  HMMA.16816.F32.BF16 R56, R4, R74, R56 ;  /* 0x0000004a0438723c */ /* 0x000fe20000041838 */
[----:B------:R-:W-:-:S04]  /*7290*/  IMAD.WIDE.U32 R4, R3, -0x326172a9, RZ ;  /* 0xcd9e8d5703047825 */ /* 0x000fc800078e00ff */
[--C-:B------:R-:W-:Y:S01]  /*72a0*/  FFMA.FTZ R6, R146, UR4, -R19.reuse ;  /* 0x0000000492067c23 */ /* 0x100fe20008010813 */
[----:B-1----:R-:W-:Y:S01]  /*72b0*/  FFMA.FTZ R0, R156, UR4, -R19 ;  /* 0x000000049c007c23 */ /* 0x002fe20008010813 */
[----:B------:R-:W-:Y:S01]  /*72c0*/  IMAD.WIDE.U32 R2, R2, -0x326172a9, RZ ;  /* 0xcd9e8d5702027825 */ /* 0x000fe200078e00ff */
[C---:B------:R-:W-:Y:S01]  /*72d0*/  PRMT R11, R4.reuse, 0x7771, RZ ;  /* 0x00007771040b7816 */ /* 0x040fe200000000ff */
[----:B------:R1:W-:Y:S01]  /*72e0*/  MUFU.EX2 R108, R6 ;  /* 0x00000006006c7308 */ /* 0x0003e20000000800 */
[C---:B------:R-:W-:Y:S01]  /*72f0*/  PRMT R8, R4.reuse, 0x7773, RZ ;  /* 0x0000777304087816 */ /* 0x040fe200000000ff */
[----:B------:R-:W-:Y:S01]  /*7300*/  IMAD.MOV.U32 R10, RZ, RZ, R4 ;  /* 0x000000ffff0a7224 */ /* 0x000fe200078e0004 */
[----:B------:R-:W-:Y:S01]  /*7310*/  PRMT R7, R4, 0x7772, RZ ;  /* 0x0000777204077816 */ /* 0x000fe200000000ff */
[----:B------:R-:W-:Y:S01]  /*7320*/  IMAD.MOV.U32 R135, RZ, RZ, R127 ;  /* 0x000000ffff877224 */ /* 0x000fe200078e007f */
[----:B------:R-:W-:Y:S01]  /*7330*/  LOP3.LUT R4, R143, R42, R5, 0x96, !PT ;  /* 0x0000002a8f047212 */ /* 0x000fe200078e9605 */
[----:B------:R-:W-:Y:S01]  /*7340*/  IMAD.MOV.U32 R110, RZ, RZ, R124 ;  /* 0x000000ffff6e7224 */ /* 0x000fe200078e007c */
[C---:B------:R-:W-:Y:S01]  /*7350*/  PRMT R9, R2.reuse, 0x7771, RZ ;  /* 0x0000777102097816 */ /* 0x040fe200000000ff */
[----:B------:R2:W3:Y:S01]  /*7360*/  MUFU.EX2 R39, R0 ;  /* 0x0000000000277308 */ /* 0x0004e20000000800 */
[----:B------:R-:W-:Y:S01]  /*7370*/  PRMT R5, R2, 0x7773, RZ ;  /* 0x0000777302057816 */ /* 0x000fe200000000ff */
[----:B------:R-:W-:Y:S01]  /*7380*/  IMAD.MOV.U32 R126, RZ, RZ, R104 ;  /* 0x000000ffff7e7224 */ /* 0x000fe200078e0068 */
[----:B------:R-:W-:Y:S01]  /*7390*/  PRMT R8, R7, 0x5410, R8 ;  /* 0x0000541007087816 */ /* 0x000fe20000000008 */
[----:B------:R-:W-:Y:S01]  /*73a0*/  FFMA.FTZ R7, R158, UR4, -R17 ;  /* 0x000000049e077c23 */ /* 0x000fe20008010811 */
[----:B------:R-:W-:-:S02]  /*73b0*/  IMAD.MOV.U32 R127, RZ, RZ, R105 ;  /* 0x000000ffff7f7224 */ /* 0x000fc400078e0069 */
[----:B------:R-:W-:Y:S01]  /*73c0*/  IMAD.MOV.U32 R124, RZ, RZ, R144 ;  /* 0x000000ffff7c7224 */ /* 0x000fe200078e0090 */
[----:B------:R-:W4:Y:S01]  /*73d0*/  MUFU.EX2 R109, R7 ;  /* 0x00000007006d7308 */ /* 0x000f220000000800 */
[----:B-1----:R-:W-:Y:S01]  /*73e0*/  IMAD.MOV.U32 R6, RZ, RZ, R2 ;  /* 0x000000ffff067224 */ /* 0x002fe200078e0002 */
[----:B------:R-:W-:Y:S01]  /*73f0*/  PRMT R2, R2, 0x7772, RZ ;  /* 0x0000777202027816 */ /* 0x000fe200000000ff */
[----:B------:R-:W-:-:S03]  /*7400*/  IMAD.MOV.U32 R144, RZ, RZ, R139 ;  /* 0x000000ffff907224 */ /* 0x000fc600078e008b */
[----:B------:R-:W-:Y:S01]  /*7410*/  PRMT R12, R2, 0x5410, R5 ;  /* 0x00005410020c7816 */ /* 0x000fe20000000005 */
[----:B------:R-:W-:Y:S01]  /*7420*/  FFMA.FTZ R2, R175, UR4, -R17 ;  /* 0x00000004af027c23 */ /* 0x000fe20008010811 */
[----:B--2---:R-:W-:Y:S01]  /*7430*/  LOP3.LUT R0, R143, R40, R3, 0x96, !PT ;  /* 0x000000288f007212 */ /* 0x004fe200078e9603 */
[----:B------:R-:W-:Y:S02]  /*7440*/  FFMA.FTZ R3, R188, UR4, -R17 ;  /* 0x00000004bc037c23 */ /* 0x000fe40008010811 */
[----:B------:R1:W-:Y:S08]  /*7450*/  MUFU.EX2 R22, R2 ;  /* 0x0000000200167308 */ /* 0x0003f00000000800 */
[----:B------:R2:W-:Y:S01]  /*7460*/  MUFU.EX2 R54, R3 ;  /* 0x0000000300367308 */ /* 0x0005e20000000800 */
[----:B-1----:R-:W-:-:S02]  /*7470*/  LOP3.LUT R2, R6, 0xff, RZ, 0xc0, !PT ;  /* 0x000000ff06027812 */ /* 0x002fc400078ec0ff */
[----:B------:R-:W-:Y:S02]  /*7480*/  LOP3.LUT R6, R4, 0xff, RZ, 0xc0, !PT ;  /* 0x000000ff04067812 */ /* 0x000fe400078ec0ff */
[----:B------:R-:W-:Y:S02]  /*7490*/  PRMT R9, R2, 0x5410, R9 ;  /* 0x0000541002097816 */ /* 0x000fe40000000009 */
[----:B------:R-:W-:Y:S02]  /*74a0*/  LOP3.LUT R2, R4, 0xffff, RZ, 0xc0, !PT ;  /* 0x0000ffff04027812 */ /* 0x000fe400078ec0ff */
[----:B--2---:R-:W-:Y:S02]  /*74b0*/  LOP3.LUT R3, R10, 0xff, RZ, 0xc0, !PT ;  /* 0x000000ff0a037812 */ /* 0x004fe400078ec0ff */
[----:B------:R-:W-:Y:S02]  /*74c0*/  SHF.R.U32.HI R5, RZ, 0x8, R2 ;  /* 0x00000008ff057819 */ /* 0x000fe40000011602 */
[----:B------:R-:W-:Y:S01]  /*74d0*/  PRMT R11, R3, 0x5410, R11 ;  /* 0x00005410030b7816 */ /* 0x000fe2000000000b */
[----:B------:R-:W-:Y:S01]  /*74e0*/  FFMA.FTZ R3, R159, UR4, -R17 ;  /* 0x000000049f037c23 */ /* 0x000fe20008010811 */
[----:B------:R-:W-:-:S02]  /*74f0*/  SHF.R.U32.HI R2, RZ, 0x18, R4 ;  /* 0x00000018ff027819 */ /* 0x000fc40000011604 */
[----:B------:R-:W-:Y:S01]  /*7500*/  PRMT R5, R6, 0x5410, R5 ;  /* 0x0000541006057816 */ /* 0x000fe20000000005 */
[----:B------:R1:W2:Y:S02]  /*7510*/  MUFU.EX2 R213, R3 ;  /* 0x0000000300d57308 */ /* 0x0002a40000000800 */
[----:B-1----:R-:W-:Y:S01]  /*7520*/  PRMT R3, R4, 0x7632, R3 ;  /* 0x0000763204037816 */ /* 0x002fe20000000003 */
[----:B------:R-:W-:-:S03]  /*7530*/  FFMA.FTZ R4, R162, UR4, -R37 ;  /* 0x00000004a2047c23 */ /* 0x000fc60008010825 */
[----:B------:R-:W-:Y:S02]  /*7540*/  LOP3.LUT R3, R3, 0xff, RZ, 0xc0, !PT ;  /* 0x000000ff03037812 */ /* 0x000fe400078ec0ff */
[----:B------:R1:W-:Y:S02]  /*7550*/  MUFU.EX2 R62, R4 ;  /* 0x00000004003e7308 */ /* 0x0003e40000000800 */
[----:B------:R-:W-:Y:S01]  /*7560*/  PRMT R21, R3, 0x5410, R2 ;  /* 0x0000541003157816 */ /* 0x000fe20000000002 */
[----:B------:R-:W-:Y:S01]  /*7570*/  FFMA.FTZ R3, R189, UR4, -R37 ;  /* 0x00000004bd037c23 */ /* 0x000fe20008010825 */
[----:B------:R-:W-:-:S04]  /*7580*/  LOP3.LUT R2, R0, 0xffff, RZ, 0xc0, !PT ;  /* 0x0000ffff00027812 */ /* 0x000fc800078ec0ff */
[----:B------:R3:W-:Y:S01]  /*7590*/  MUFU.EX2 R51, R3 ;  /* 0x0000000300337308 */ /* 0x0007e20000000800 */
[----:B------:R-:W-:Y:S01]  /*75a0*/  SHF.R.U32.HI R2, RZ, 0x8, R2 ;  /* 0x00000008ff027819 */ /* 0x000fe20000011602 */
[----:B-1----:R-:W-:-:S06]  /*75b0*/  FFMA.FTZ R4, R163, UR4, -R36 ;  /* 0x00000004a3047c23 */ /* 0x002fcc0008010824 */
[----:B------:R1:W-:Y:S01]  /*75c0*/  MUFU.EX2 R61, R4 ;  /* 0x00000004003d7308 */ /* 0x0003e20000000800 */
[----:B---3--:R-:W-:-:S04]  /*75d0*/  LOP3.LUT R3, R0, 0xff, RZ, 0xc0, !PT ;  /* 0x000000ff00037812 */ /* 0x008fc800078ec0ff */
[----:B------:R-:W-:Y:S01]  /*75e0*/  PRMT R20, R3, 0x5410, R2 ;  /* 0x0000541003147816 */ /* 0x000fe20000000002 */
[----:B------:R-:W-:Y:S01]  /*75f0*/  FFMA.FTZ R2, R161, UR4, -R37 ;  /* 0x00000004a1027c23 */ /* 0x000fe20008010825 */
[----:B------:R-:W-:Y:S02]  /*7600*/  PRMT R3, R0, 0x7632, R3 ;  /* 0x0000763200037816 */ /* 0x000fe40000000003 */
[----:B------:R-:W-:Y:S01]  /*7610*/  SHF.R.U32.HI R0, RZ, 0x18, R0 ;  /* 0x00000018ff007819 */ /* 0x000fe20000011600 */
[----:B------:R3:W2:Y:S01]  /*7620*/  MUFU.EX2 R63, R2 ;  /* 0x00000002003f7308 */ /* 0x0006a20000000800 */
[----:B-1----:R-:W-:-:S07]  /*7630*/  FFMA.FTZ R4, R190, UR4, -R37 ;  /* 0x00000004be047c23 */ /* 0x002fce0008010825 */
[----:B------:R1:W-:Y:S01]  /*7640*/  MUFU.EX2 R49, R4 ;  /* 0x0000000400317308 */ /* 0x0003e20000000800 */
[----:B---3--:R-:W-:Y:S01]  /*7650*/  LOP3.LUT R2, R3, 0xff, RZ, 0xc0, !PT ;  /* 0x000000ff03027812 */ /* 0x008fe200078ec0ff */
[----:B------:R-:W-:-:S03]  /*7660*/  FFMA.FTZ R3, R172, UR4, -R36 ;  /* 0x00000004ac037c23 */ /* 0x000fc60008010824 */
[----:B------:R-:W-:-:S03]  /*7670*/  PRMT R18, R2, 0x5410, R0 ;  /* 0x0000541002127816 */ /* 0x000fc60000000000 */
[----:B------:R3:W3:Y:S01]  /*7680*/  MUFU.EX2 R50, R3 ;  /* 0x0000000300327308 */ /* 0x0006e20000000800 */
[----:B------:R-:W-:Y:S02]  /*7690*/  HSET2.LE.AND R0, R11, R16, PT ;  /* 0x000000100b007233 */ /* 0x000fe40003803000 */
[----:B------:R-:W-:Y:S01]  /*76a0*/  F2FP.BF16.F32.PACK_AB R2, R108, R39 ;  /* 0x000000276c02723e */ /* 0x000fe200000010ff */
[----:B-1----:R-:W-:Y:S01]  /*76b0*/  FFMA.FTZ R4, R236, UR4, -R36 ;  /* 0x00000004ec047c23 */ /* 0x002fe20008010824 */
[----:B----4-:R-:W-:Y:S02]  /*76c0*/  IMAD.MOV.U32 R236, RZ, RZ, R109 ;  /* 0x000000ffffec7224 */ /* 0x010fe400078e006d */
[----:B------:R-:W-:Y:S01]  /*76d0*/  LOP3.LUT R10, R2, R0, RZ, 0xc0, !PT ;  /* 0x00000000020a7212 */ /* 0x000fe200078ec0ff */
[----:B------:R1:W-:Y:S01]  /*76e0*/  MUFU.EX2 R45, R4 ;  /* 0x00000004002d7308 */ /* 0x0003e20000000800 */
[----:B--2---:R-:W-:Y:S02]  /*76f0*/  F2FP.BF16.F32.PACK_AB R2, R109, R213 ;  /* 0x000000d56d02723e */ /* 0x004fe400000010ff */
[----:B---3--:R-:W-:-:S05]  /*7700*/  LOP3.LUT R3, R8, 0xff00ff, RZ, 0xc0, !PT ;  /* 0x00ff00ff08037812 */ /* 0x008fca00078ec0ff */
[--C-:B------:R-:W-:Y:S02]  /*7710*/  HSET2.LE.AND R0, R3, R16.reuse, PT ;  /* 0x0000001003007233 */ /* 0x100fe40003803000 */
[----:B------:R-:W-:Y:S01]  /*7720*/  LOP3.LUT R3, R12, 0xff00ff, RZ, 0xc0, !PT ;  /* 0x00ff00ff0c037812 */ /* 0x000fe200078ec0ff */
[----:B-1----:R-:W-:Y:S01]  /*7730*/  FFMA.FTZ R4, R191, UR4, -R36 ;  /* 0x00000004bf047c23 */ /* 0x002fe20008010824 */
[----:B------:R-:W1:Y:S01]  /*7740*/  LDSM.16.MT88.4 R12, [R178+0x9800] ;  /* 0x00980000b20c783b */ /* 0x000e620000004200 */
[----:B------:R-:W-:Y:S02]  /*7750*/  LOP3.LUT R11, R2, R0, RZ, 0xc0, !PT ;  /* 0x00000000020b7212 */ /* 0x000fe400078ec0ff */
[----:B------:R-:W-:Y:S01]  /*7760*/  HSET2.LE.AND R0, R9, R16, PT ;  /* 0x0000001009007233 */ /* 0x000fe20003803000 */
[----:B------:R2:W3:Y:S01]  /*7770*/  MUFU.EX2 R47, R4 ;  /* 0x00000004002f7308 */ /* 0x0004e20000000800 */
[----:B------:R-:W-:-:S04]  /*7780*/  F2FP.BF16.F32.PACK_AB R2, R63, R62 ;  /* 0x0000003e3f02723e */ /* 0x000fc800000010ff */
[----:B------:R-:W-:Y:S02]  /*7790*/  LOP3.LUT R6, R2, R0, RZ, 0xc0, !PT ;  /* 0x0000000002067212 */ /* 0x000fe400078ec0ff */
[----:B------:R-:W-:Y:S02]  /*77a0*/  HSET2.LE.AND R0, R3, R16, PT ;  /* 0x0000001003007233 */ /* 0x000fe40003803000 */
        /* <DEDUP_REMOVED lines=9> */
[----:B------:R-:W-:-:S03]  /*7840*/  F2FP.BF16.F32.PACK_AB R2, R49, R51 ;  /* 0x000000333102723e */ /* 0x000fc600000010ff */
[----:B-1----:R-:W-:Y:S01]  /*7850*/  HMMA.16816.F32.BF16 R172, R8, R14, R24 ;  /* 0x0000000e08ac723c */ /* 0x002fe20000041818 */
[----:B--2---:R-:W-:Y:S01]  /*7860*/  LOP3.LUT R4, R2, R0, RZ, 0xc0, !PT ;  /* 0x0000000002047212 */ /* 0x004fe200078ec0ff */
[----:B------:R-:W1:Y:S01]  /*7870*/  LDSM.16.MT88.4 R24, [R178+0xb800] ;  /* 0x00b80000b218783b */ /* 0x000e620000004200 */
[----:B------:R-:W-:Y:S02]  /*7880*/  HSET2.LE.AND R0, R18, R16, PT ;  /* 0x0000001012007233 */ /* 0x000fe40003803000 */
[----:B---3--:R-:W-:-:S03]  /*7890*/  F2FP.BF16.F32.PACK_AB R2, R47, R45 ;  /* 0x0000002d2f02723e */ /* 0x008fc600000010ff */
[----:B------:R-:W-:Y:S01]  /*78a0*/  HMMA.16816.F32.BF16 R160, R8, R12, R76 ;  /* 0x0000000c08a0723c */ /* 0x000fe2000004184c */
[----:B------:R-:W-:Y:S01]  /*78b0*/  LOP3.LUT R5, R2, R0, RZ, 0xc0, !PT ;  /* 0x0000000002057212 */ /* 0x000fe200078ec0ff */
[----:B------:R-:W-:Y:S01]  /*78c0*/  FFMA.FTZ R0, R215, UR4, -R37 ;  /* 0x00000004d7007c23 */ /* 0x000fe20008010825 */
[----:B------:R-:W-:-:S03]  /*78d0*/  LOP3.LUT R2, R179, R44, R41, 0x96, !PT ;  /* 0x0000002cb3027212 */ /* 0x000fc600078e9629 */
[----:B------:R2:W-:Y:S02]  /*78e0*/  MUFU.EX2 R40, R0 ;  /* 0x0000000000287308 */ /* 0x0005e40000000800 */
[----:B------:R-:W-:Y:S01]  /*78f0*/  HMMA.16816.F32.BF16 R72, R4, R28, R204 ;  /* 0x0000001c0448723c */ /* 0x000fe200000418cc */
[----:B------:R-:W-:Y:S02]  /*7900*/  IMAD.MOV.U32 R204, RZ, RZ, R22 ;  /* 0x000000ffffcc7224 */ /* 0x000fe400078e0016 */
[----:B------:R-:W3:Y:S01]  /*7910*/  LDSM.16.MT88.4 R20, [R178+0xa800] ;  /* 0x00a80000b214783b */ /* 0x000ee20000004200 */
[----:B------:R-:W-:-:S04]  /*7920*/  IMAD.WIDE.U32 R2, R2, -0x2daee0ad, RZ ;  /* 0xd2511f5302027825 */ /* 0x000fc800078e00ff */
[C---:B------:R-:W-:Y:S01]  /*7930*/  HMMA.16816.F32.BF16 R156, R4.reuse, R12, R120 ;  /* 0x0000000c049c723c */ /* 0x040fe20000041878 */
[----:B------:R-:W-:Y:S02]  /*7940*/  IMAD.MOV.U32 R206, RZ, RZ, R107 ;  /* 0x000000ffffce7224 */ /* 0x000fe400078e006b */
[----:B------:R-:W-:Y:S02]  /*7950*/  IMAD.MOV.U32 R207, RZ, RZ, R108 ;  /* 0x000000ffffcf7224 */ /* 0x000fe400078e006c */
[----:B------:R-:W-:Y:S02]  /*7960*/  IMAD.MOV.U32 R205, RZ, RZ, R39 ;  /* 0x000000ffffcd7224 */ /* 0x000fe400078e0027 */
[----:B--2---:R-:W-:Y:S01]  /*7970*/  FFMA.FTZ R0, R214, UR4, -R37 ;  /* 0x00000004d6007c23 */ /* 0x004fe20008010825 */
[----:B------:R-:W-:Y:S01]  /*7980*/  HMMA.16816.F32.BF16 R168, R4, R14, R168 ;  /* 0x0000000e04a8723c */ /* 0x000fe200000418a8 */
[----:B------:R-:W2:Y:S02]  /*7990*/  LDSM.16.MT88.4 R12, [R38+0x1800] ;  /* 0x00180000260c783b */ /* 0x000ea40000004200 */
[----:B------:R4:W-:Y:S05]  /*79a0*/  MUFU.EX2 R41, R0 ;  /* 0x0000000000297308 */ /* 0x0009ea0000000800 */
[----:B------:R-:W-:Y:S01]  /*79b0*/  HMMA.16816.F32.BF16 R188, R8, R28, R32 ;  /* 0x0000001c08bc723c */ /* 0x000fe20000041820 */
[----:B------:R-:W2:Y:S07]  /*79c0*/  LDSM.16.MT88.4 R32, [R38+0x2800] ;  /* 0x002800002620783b */ /* 0x000eae0000004200 */
[----:B-1----:R-:W-:Y:S01]  /*79d0*/  HMMA.16816.F32.BF16 R120, R4, R24, R220 ;  /* 0x000000180478723c */ /* 0x002fe200000418dc */
[----:B------:R-:W-:-:S02]  /*79e0*/  IMAD.MOV.U32 R223, RZ, RZ, R110 ;  /* 0x000000ffffdf7224 */ /* 0x000fc400078e006e */
[----:B------:R-:W-:Y:S02]  /*79f0*/  IMAD.MOV.U32 R222, RZ, RZ, R111 ;  /* 0x000000ffffde7224 */ /* 0x000fe400078e006f */
[----:B----4-:R-:W-:Y:S01]  /*7a00*/  FFMA.FTZ R0, R212, UR4, -R37 ;  /* 0x00000004d4007c23 */ /* 0x010fe20008010825 */
[----:B------:R-:W-:Y:S02]  /*7a10*/  IMAD.MOV.U32 R221, RZ, RZ, R124 ;  /* 0x000000ffffdd7224 */ /* 0x000fe400078e007c */
[----:B------:R-:W-:Y:S01]  /*7a20*/  IMAD.MOV.U32 R220, RZ, RZ, R125 ;  /* 0x000000ffffdc7224 */ /* 0x000fe200078e007d */
[----:B------:R1:W-:Y:S01]  /*7a30*/  MUFU.EX2 R42, R0 ;  /* 0x00000000002a7308 */ /* 0x0003e20000000800 */
[----:B------:R-:W-:Y:S08]  /*7a40*/  HMMA.16816.F32.BF16 R116, R8, R24, R116 ;  /* 0x000000180874723c */ /* 0x000ff00000041874 */
[----:B---3--:R-:W-:Y:S01]  /*7a50*/  HMMA.16816.F32.BF16 R88, R4, R20, R232 ;  /* 0x000000140458723c */ /* 0x008fe200000418e8 */
[----:B------:R-:W-:-:S02]  /*7a60*/  IMAD.MOV.U32 R235, RZ, RZ, R92 ;  /* 0x000000ffffeb7224 */ /* 0x000fc400078e005c */
[----:B------:R-:W-:Y:S02]  /*7a70*/  IMAD.MOV.U32 R234, RZ, RZ, R54 ;  /* 0x000000ffffea7224 */ /* 0x000fe400078e0036 */
[----:B------:R-:W-:Y:S02]  /*7a80*/  IMAD.MOV.U32 R233, RZ, RZ, R55 ;  /* 0x000000ffffe97224 */ /* 0x000fe400078e0037 */
[----:B------:R-:W-:Y:S02]  /*7a90*/  IMAD.MOV.U32 R232, RZ, RZ, R134 ;  /* 0x000000ffffe87224 */ /* 0x000fe400078e0086 */
[----:B-1----:R-:W-:Y:S01]  /*7aa0*/  FFMA.FTZ R0, R208, UR4, -R37 ;  /* 0x00000004d0007c23 */ /* 0x002fe20008010825 */
[----:B------:R-:W-:Y:S01]  /*7ab0*/  HMMA.16816.F32.BF16 R76, R4, R30, R196 ;  /* 0x0000001e044c723c */ /* 0x000fe200000418c4 */
[----:B------:R-:W-:Y:S02]  /*7ac0*/  IMAD.MOV.U32 R196, RZ, RZ, R93 ;  /* 0x000000ffffc47224 */ /* 0x000fe400078e005d */
[----:B------:R1:W3:Y:S01]  /*7ad0*/  MUFU.EX2 R44, R0 ;  /* 0x00000000002c7308 */ /* 0x0002e20000000800 */
[----:B------:R-:W-:-:S02]  /*7ae0*/  IMAD.MOV.U32 R198, RZ, RZ, R132 ;  /* 0x000000ffffc67224 */ /* 0x000fc400078e0084 */
[----:B------:R-:W-:Y:S02]  /*7af0*/  IMAD.MOV.U32 R197, RZ, RZ, R133 ;  /* 0x000000ffffc57224 */ /* 0x000fe400078e0085 */
[C---:B--2---:R-:W-:Y:S01]  /*7b00*/  HMMA.16816.F32.BF16 R104, R4.reuse, R12, R228 ;  /* 0x0000000c0468723c */ /* 0x044fe200000418e4 */
[----:B------:R-:W-:Y:S02]  /*7b10*/  IMAD.MOV.U32 R229, RZ, RZ, R126 ;  /* 0x000000ffffe57224 */ /* 0x000fe400078e007e */
[----:B------:R-:W-:Y:S02]  /*7b20*/  IMAD.MOV.U32 R228, RZ, RZ, R127 ;  /* 0x000000ffffe47224 */ /* 0x000fe400078e007f */
[----:B------:R-:W-:Y:S02]  /*7b30*/  IMAD.MOV.U32 R231, RZ, RZ, R135 ;  /* 0x000000ffffe77224 */ /* 0x000fe400078e0087 */
[----:B------:R-:W-:Y:S01]  /*7b40*/  IMAD.MOV.U32 R199, RZ, RZ, R131 ;  /* 0x000000ffffc77224 */ /* 0x000fe200078e0083 */
[----:B------:R-:W-:Y:S01]  /*7b50*/  HMMA.16816.F32.BF16 R92, R4, R22, R192 ;  /* 0x00000016045c723c */ /* 0x000fe200000418c0 */
[----:B------:R-:W-:-:S02]  /*7b60*/  IMAD.MOV.U32 R195, RZ, RZ, R52 ;  /* 0x000000ffffc37224 */ /* 0x000fc400078e0034 */
[----:B------:R-:W-:Y:S02]  /*7b70*/  IMAD.MOV.U32 R194, RZ, RZ, R53 ;  /* 0x000000ffffc27224 */ /* 0x000fe400078e0035 */
[----:B-1----:R-:W-:Y:S01]  /*7b80*/  FFMA.FTZ R0, R216, UR4, -R36 ;  /* 0x00000004d8007c23 */ /* 0x002fe20008010824 */
[----:B------:R-:W-:Y:S02]  /*7b90*/  IMAD.MOV.U32 R192, RZ, RZ, R144 ;  /* 0x000000ffffc07224 */ /* 0x000fe400078e0090 */
[----:B------:R-:W-:Y:S01]  /*7ba0*/  IMAD.MOV.U32 R193, RZ, RZ, R128 ;  /* 0x000000ffffc17224 */ /* 0x000fe200078e0080 */
[----:B------:R1:W-:Y:S01]  /*7bb0*/  MUFU.EX2 R25, R0 ;  /* 0x0000000000197308 */ /* 0x0003e20000000800 */
[----:B------:R-:W-:Y:S01]  /*7bc0*/  HMMA.16816.F32.BF16 R136, R4, R32, R200 ;  /* 0x000000200488723c */ /* 0x000fe200000418c8 */
[----:B------:R-:W-:Y:S01]  /*7bd0*/  IMAD.MOV.U32 R203, RZ, RZ, R142 ;  /* 0x000000ffffcb7224 */ /* 0x000fe200078e008e */
[----:B------:R-:W-:Y:S01]  /*7be0*/  MOV R201, R145 ;  /* 0x0000009100c97202 */ /* 0x000fe20000000f00 */
[----:B------:R-:W-:-:S02]  /*7bf0*/  IMAD.MOV.U32 R202, RZ, RZ, R147 ;  /* 0x000000ffffca7224 */ /* 0x000fc400078e0093 */
[----:B------:R-:W-:Y:S02]  /*7c00*/  IMAD.MOV.U32 R200, RZ, RZ, R129 ;  /* 0x000000ffffc87224 */ /* 0x000fe400078e0081 */
[----:B------:R-:W-:Y:S01]  /*7c10*/  IMAD.MOV.U32 R230, RZ, RZ, R130 ;  /* 0x000000ffffe67224 */ /* 0x000fe200078e0082 */
[----:B------:R-:W-:Y:S01]  /*7c20*/  HMMA.16816.F32.BF16 R108, R4, R14, R184 ;  /* 0x0000000e046c723c */ /* 0x000fe200000418b8 */
[----:B------:R-:W-:Y:S01]  /*7c30*/  LDSM.16.MT88.4 R128, [R178+0xbc00] ;  /* 0x00bc0000b280783b */ /* 0x000fe20000004200 */
[----:B-1----:R-:W-:-:S06]  /*7c40*/  IMAD.MOV.U32 R0, RZ, RZ, R2 ;  /* 0x000000ffff007224 */ /* 0x002fcc00078e0002 */
[----:B------:R-:W-:Y:S01]  /*7c50*/  HMMA.16816.F32.BF16 R124, R4, R26, R180 ;  /* 0x0000001a047c723c */ /* 0x000fe200000418b4 */
[----:B------:R-:W-:-:S07]  /*7c60*/  LOP3.LUT R0, R0, 0xff, RZ, 0xc0, !PT ;  /* 0x000000ff00007812 */ /* 0x000fce00078ec0ff */
[----:B------:R-:W-:Y:S01]  /*7c70*/  HMMA.16816.F32.BF16 R52, R4, R34, R164 ;  /* 0x000000220434723c */ /* 0x000fe200000418a4 */
[C---:B------:R-:W-:Y:S01]  /*7c80*/  PRMT R5, R2.reuse, 0x7773, RZ ;  /* 0x0000777302057816 */ /* 0x040fe200000000ff */
[--C-:B------:R-:W-:Y:S01]  /*7c90*/  FFMA.FTZ R7, R225, UR4, -R36.reuse ;  /* 0x00000004e1077c23 */ /* 0x100fe20008010824 */
[C---:B------:R-:W-:Y:S01]  /*7ca0*/  PRMT R4, R2.reuse, 0x7772, RZ ;  /* 0x0000777202047816 */ /* 0x040fe200000000ff */
[----:B------:R-:W1:Y:S01]  /*7cb0*/  LDSM.16.MT88.4 R164, [R178+0x9c00] ;  /* 0x009c0000b2a4783b */ /* 0x000e620000004200 */
[----:B------:R-:W-:Y:S01]  /*7cc0*/  PRMT R6, R2, 0x7771, RZ ;  /* 0x0000777102067816 */ /* 0x000fe200000000ff */
[----:B------:R2:W-:Y:S01]  /*7cd0*/  MUFU.EX2 R24, R7 ;  /* 0x0000000700187308 */ /* 0x0005e20000000800 */
[----:B------:R-:W-:Y:S01]  /*7ce0*/  LOP3.LUT R2, R237, R46, R3, 0x96, !PT ;  /* 0x0000002eed027212 */ /* 0x000fe200078e9603 */
[----:B------:R-:W-:Y:S01]  /*7cf0*/  HMMA.16816.F32.BF16 R100, R8, R12, R100 ;  /* 0x0000000c0864723c */ /* 0x000fe20000041864 */
[----:B------:R-:W-:Y:S01]  /*7d00*/  FFMA.FTZ R12, R217, UR4, -R36 ;  /* 0x00000004d90c7c23 */ /* 0x000fe20008010824 */
[----:B------:R-:W-:-:S02]  /*7d10*/  PRMT R13, R4, 0x5410, R5 ;  /* 0x00005410040d7816 */ /* 0x000fc40000000005 */
[----:B------:R-:W-:Y:S02]  /*7d20*/  PRMT R4, R0, 0x5410, R6 ;  /* 0x0000541000047816 */ /* 0x000fe40000000006 */
[C---:B------:R-:W-:Y:S01]  /*7d30*/  LOP3.LUT R0, R2.reuse, 0xffff, RZ, 0xc0, !PT ;  /* 0x0000ffff02007812 */ /* 0x040fe200078ec0ff */
[----:B------:R-:W4:Y:S01]  /*7d40*/  MUFU.EX2 R18, R12 ;  /* 0x0000000c00127308 */ /* 0x000f220000000800 */
[C---:B------:R-:W-:Y:S01]  /*7d50*/  HMMA.16816.F32.BF16 R180, R8.reuse, R14, R80 ;  /* 0x0000000e08b4723c */ /* 0x040fe20000041850 */
[----:B------:R-:W-:Y:S01]  /*7d60*/  PRMT R3, R2, 0x7632, R3 ;  /* 0x0000763202037816 */ /* 0x000fe20000000003 */
[----:B------:R-:W-:Y:S01]  /*7d70*/  FFMA.FTZ R14, R224, UR4, -R36 ;  /* 0x00000004e00e7c23 */ /* 0x000fe20008010824 */
[----:B------:R-:W-:Y:S01]  /*7d80*/  SHF.R.U32.HI R5, RZ, 0x8, R0 ;  /* 0x00000008ff057819 */ /* 0x000fe20000011600 */
[----:B------:R-:W1:Y:S01]  /*7d90*/  LDSM.16.MT88.4 R80, [R38+0xc00] ;  /* 0x000c00002650783b */ /* 0x000e620000004200 */
[----:B------:R-:W-:Y:S02]  /*7da0*/  SHF.R.U32.HI R6, RZ, 0x18, R2 ;  /* 0x00000018ff067819 */ /* 0x000fe40000011602 */
[----:B--2---:R-:W-:Y:S01]  /*7db0*/  LOP3.LUT R7, R2, 0xff, RZ, 0xc0, !PT ;  /* 0x000000ff02077812 */ /* 0x004fe200078ec0ff */
[----:B------:R-:W2:Y:S01]  /*7dc0*/  MUFU.EX2 R14, R14 ;  /* 0x0000000e000e7308 */ /* 0x000ea20000000800 */
[--C-:B------:R-:W-:Y:S01]  /*7dd0*/  HSET2.LE.AND R0, R4, R16.reuse, PT ;  /* 0x0000001004007233 */ /* 0x100fe20003803000 */
[C---:B------:R-:W-:Y:S01]  /*7de0*/  HMMA.16816.F32.BF16 R184, R8.reuse, R30, R68 ;  /* 0x0000001e08b8723c */ /* 0x040fe20000041844 */
[----:B---3--:R-:W-:Y:S01]  /*7df0*/  F2FP.BF16.F32.PACK_AB R2, R44, R42 ;  /* 0x0000002a2c02723e */ /* 0x008fe200000010ff */
[----:B------:R-:W-:Y:S01]  /*7e00*/  IMAD.MOV.U32 R70, RZ, RZ, R140 ;  /* 0x000000ffff467224 */ /* 0x000fe200078e008c */
[----:B------:R-:W-:Y:S01]  /*7e10*/  PRMT R5, R7, 0x5410, R5 ;  /* 0x0000541007057816 */ /* 0x000fe20000000005 */
[----:B------:R-:W-:Y:S01]  /*7e20*/  IMAD.MOV.U32 R71, RZ, RZ, R141 ;  /* 0x000000ffff477224 */ /* 0x000fe200078e008d */
[----:B------:R-:W-:Y:S01]  /*7e30*/  LOP3.LUT R142, R2, R0, RZ, 0xc0, !PT ;  /* 0x00000000028e7212 */ /* 0x000fe200078ec0ff */
[----:B------:R-:W-:Y:S01]  /*7e40*/  FFMA.FTZ R4, R239, UR4, -R19 ;  /* 0x00000004ef047c23 */ /* 0x000fe20008010813 */
[----:B------:R-:W-:Y:S01]  /*7e50*/  LOP3.LUT R0, R13, 0xff00ff, RZ, 0xc0, !PT ;  /* 0x00ff00ff0d007812 */ /* 0x000fe200078ec0ff */
[C---:B------:R-:W-:Y:S01]  /*7e60*/  HMMA.16816.F32.BF16 R28, R8.reuse, R20, R96 ;  /* 0x00000014081c723c */ /* 0x040fe20000041860 */
[----:B----4-:R-:W-:Y:S01]  /*7e70*/  F2FP.BF16.F32.PACK_AB R2, R18, R24 ;  /* 0x000000181202723e */ /* 0x010fe200000010ff */
[----:B------:R-:W-:Y:S01]  /*7e80*/  IMAD.MOV.U32 R69, RZ, RZ, R252 ;  /* 0x000000ffff457224 */ /* 0x000fe200078e00fc */
[----:B------:R-:W-:Y:S01]  /*7e90*/  LOP3.LUT R3, R3, 0xff, RZ, 0xc0, !PT ;  /* 0x000000ff03037812 */ /* 0x000fe200078ec0ff */
[----:B------:R3:W-:Y:S01]  /*7ea0*/  MUFU.EX2 R252, R4 ;  /* 0x0000000400fc7308 */ /* 0x0007e20000000800 */
[--C-:B------:R-:W-:Y:S01]  /*7eb0*/  HSET2.LE.AND R0, R0, R16.reuse, PT ;  /* 0x0000001000007233 */ /* 0x100fe20003803000 */
[----:B------:R-:W-:Y:S01]  /*7ec0*/  FFMA.FTZ R7, R243, UR4, -R17 ;  /* 0x00000004f3077c23 */ /* 0x000fe20008010811 */
[----:B------:R-:W-:Y:S01]  /*7ed0*/  PRMT R3, R3, 0x5410, R6 ;  /* 0x0000541003037816 */ /* 0x000fe20000000006 */
[C---:B------:R-:W-:Y:S01]  /*7ee0*/  HMMA.16816.F32.BF16 R20, R8.reuse, R22, R84 ;  /* 0x000000160814723c */ /* 0x040fe20000041854 */
[----:B------:R-:W-:Y:S01]  /*7ef0*/  LOP3.LUT R15, R179, R60, R43, 0x96, !PT ;  /* 0x0000003cb30f7212 */ /* 0x000fe200078e962b */
[----:B------:R-:W-:Y:S01]  /*7f00*/  FFMA.FTZ R6, R244, UR4, -R17 ;  /* 0x00000004f4067c23 */ /* 0x000fe20008010811 */
[----:B------:R-:W-:Y:S01]  /*7f10*/  LOP3.LUT R143, R2, R0, RZ, 0xc0, !PT ;  /* 0x00000000028f7212 */ /* 0x000fe200078ec0ff */
[----:B------:R-:W-:Y:S01]  /*7f20*/  MUFU.EX2 R7, R7 ;  /* 0x0000000700077308 */ /* 0x000fe20000000800 */
[----:B------:R-:W-:Y:S01]  /*7f30*/  HSET2.LE.AND R0, R5, R16, PT ;  /* 0x0000001005007233 */ /* 0x000fe20003803000 */
[----:B------:R-:W4:Y:S01]  /*7f40*/  LDSM.16.MT88.4 R96, [R178+0xac00] ;  /* 0x00ac0000b260783b */ /* 0x000f220000004200 */
[----:B------:R-:W-:Y:S01]  /*7f50*/  F2FP.BF16.F32.PACK_AB R2, R41, R40 ;  /* 0x000000282902723e */ /* 0x000fe200000010ff */
[----:B------:R-:W-:Y:S03]  /*7f60*/  HMMA.16816.F32.BF16 R64, R8, R26, R64 ;  /* 0x0000001a0840723c */ /* 0x000fe60000041840 */
[----:B------:R-:W-:-:S02]  /*7f70*/  LOP3.LUT R140, R2, R0, RZ, 0xc0, !PT ;  /* 0x00000000028c7212 */ /* 0x000fc400078ec0ff */
[----:B------:R-:W-:Y:S02]  /*7f80*/  HSET2.LE.AND R0, R3, R16, PT ;  /* 0x0000001003007233 */ /* 0x000fe40003803000 */
[----:B--2---:R-:W-:Y:S01]  /*7f90*/  F2FP.BF16.F32.PACK_AB R2, R14, R25 ;  /* 0x000000190e02723e */ /* 0x004fe200000010ff */
[C---:B------:R-:W-:Y:S01]  /*7fa0*/  HMMA.16816.F32.BF16 R132, R8.reuse, R32, R112 ;  /* 0x000000200884723c */ /* 0x040fe20000041870 */
[----:B------:R-:W2:Y:S02]  /*7fb0*/  LDSM.16.MT88.4 R112, [R38+0x1c00] ;  /* 0x001c00002670783b */ /* 0x000ea40000004200 */
[----:B------:R-:W-:Y:S01]  /*7fc0*/  LOP3.LUT R141, R2, R0, RZ, 0xc0, !PT ;  /* 0x00000000028d7212 */ /* 0x000fe200078ec0ff */
[----:B------:R-:W-:Y:S01]  /*7fd0*/  FFMA.FTZ R0, R242, UR4, -R19 ;  /* 0x00000004f2007c23 */ /* 0x000fe20008010813 */
[----:B------:R-:W-:Y:S01]  /*7fe0*/  IMAD.WIDE.U32 R2, R15, -0x2daee0ad, RZ ;  /* 0xd2511f530f027825 */ /* 0x000fe200078e00ff */
[----:B------:R-:W2:Y:S02]  /*7ff0*/  LDSM.16.MT88.4 R36, [R38+0x2c00] ;  /* 0x002c00002624783b */ /* 0x000ea40000004200 */
[----:B------:R-:W-:Y:S01]  /*8000*/  HMMA.16816.F32.BF16 R56, R8, R34, R56 ;  /* 0x000000220838723c */ /* 0x000fe20000041838 */
[----:B------:R4:W-:Y:S01]  /*8010*/  MUFU.EX2 R11, R0 ;  /* 0x00000000000b7308 */ /* 0x0009e20000000800 */
[C---:B------:R-:W-:Y:S01]  /*8020*/  PRMT R5, R2.reuse, 0x7771, RZ ;  /* 0x0000777102057816 */ /* 0x040fe200000000ff */
[----:B------:R-:W-:Y:S01]  /*8030*/  FFMA.FTZ R8, R245, UR4, -R17 ;  /* 0x00000004f5087c23 */ /* 0x000fe20008010811 */
[----:B---3--:R-:W-:-:S04]  /*8040*/  PRMT R4, R2, 0x7773, RZ ;  /* 0x0000777302047816 */ /* 0x008fc800000000ff */
[C---:B-1----:R-:W-:Y:S01]  /*8050*/  HMMA.16816.F32.BF16 R156, R140.reuse, R164, R156 ;  /* 0x000000a48c9c723c */ /* 0x042fe2000004189c */
[----:B------:R-:W-:Y:S07]  /*8060*/  MUFU.EX2 R10, R6 ;  /* 0x00000006000a7308 */ /* 0x000fee0000000800 */
[----:B------:R-:W-:Y:S01]  /*8070*/  HMMA.16816.F32.BF16 R168, R140, R166, R168 ;  /* 0x000000a68ca8723c */ /* 0x000fe200000418a8 */
[----:B------:R-:W-:Y:S01]  /*8080*/  MUFU.EX2 R8, R8 ;  /* 0x0000000800087308 */ /* 0x000fe20000000800 */
[----:B----4-:R-:W-:-:S06]  /*8090*/  FFMA.FTZ R0, R241, UR4, -R19 ;  /* 0x00000004f1007c23 */ /* 0x010fcc0008010813 */
[C---:B------:R-:W-:Y:S01]  /*80a0*/  HMMA.16816.F32.BF16 R72, R140.reuse, R80, R72 ;  /* 0x000000508c48723c */ /* 0x040fe20000041848 */
[----:B------:R1:W-:Y:S07]  /*80b0*/  MUFU.EX2 R12, R0 ;  /* 0x00000000000c7308 */ /* 0x0003ee0000000800 */
[C---:B------:R-:W-:Y:S08]  /*80c0*/  HMMA.16816.F32.BF16 R76, R140.reuse, R82, R76 ;  /* 0x000000528c4c723c */ /* 0x040ff0000004184c */
[----:B------:R-:W-:Y:S01]  /*80d0*/  HMMA.16816.F32.BF16 R88, R140, R96, R88 ;  /* 0x000000608c58723c */ /* 0x000fe20000041858 */
[----:B-1----:R-:W-:-:S04]  /*80e0*/  FFMA.FTZ R0, R240, UR4, -R19 ;  /* 0x00000004f0007c23 */ /* 0x002fc80008010813 */
[----:B------:R1:W3:Y:S03]  /*80f0*/  MUFU.EX2 R13, R0 ;  /* 0x00000000000d7308 */ /* 0x0002e60000000800 */
[C---:B------:R-:W-:Y:S08]  /*8100*/  HMMA.16816.F32.BF16 R92, R140.reuse, R98, R92 ;  /* 0x000000628c5c723c */ /* 0x040ff0000004185c */
[----:B--2---:R-:W-:Y:S01]  /*8110*/  HMMA.16816.F32.BF16 R104, R140, R112, R104 ;  /* 0x000000708c68723c */ /* 0x004fe20000041868 */
[----:B-1----:R-:W-:Y:S01]  /*8120*/  LOP3.LUT R0, R237, R48, R3, 0x96, !PT ;  /* 0x00000030ed007212 */ /* 0x002fe200078e9603 */
[----:B------:R-:W-:-:S06]  /*8130*/  FFMA.FTZ R3, R248, UR4, -R17 ;  /* 0x00000004f8037c23 */ /* 0x000fcc0008010811 */
[C---:B------:R-:W-:Y:S01]  /*8140*/  HMMA.16816.F32.BF16 R108, R140.reuse, R114, R108 ;  /* 0x000000728c6c723c */ /* 0x040fe2000004186c */
[----:B------:R1:W2:Y:S07]  /*8150*/  MUFU.EX2 R9, R3 ;  /* 0x0000000300097308 */ /* 0x0002ae0000000800 */
[C---:B------:R-:W-:Y:S08]  /*8160*/  HMMA.16816.F32.BF16 R120, R140.reuse, R128, R120 ;  /* 0x000000808c78723c */ /* 0x040ff00000041878 */
[----:B------:R-:W-:Y:S01]  /*8170*/  HMMA.16816.F32.BF16 R124, R140, R130, R124 ;  /* 0x000000828c7c723c */ /* 0x000fe2000004187c */
[----:B-1----:R-:W-:Y:S01]  /*8180*/  IMAD.MOV.U32 R3, RZ, RZ, R2 ;  /* 0x000000ffff037224 */ /* 0x002fe200078e0002 */
[----:B------:R-:W-:-:S06]  /*8190*/  PRMT R2, R2, 0x7772, RZ ;  /* 0x0000777202027816 */ /* 0x000fcc00000000ff */
[C---:B------:R-:W-:Y:S01]  /*81a0*/  HMMA.16816.F32.BF16 R136, R140.reuse, R36, R136 ;  /* 0x000000248c88723c */ /* 0x040fe20000041888 */
[----:B------:R-:W-:Y:S02]  /*81b0*/  LOP3.LUT R3, R3, 0xff, RZ, 0xc0, !PT ;  /* 0x000000ff03037812 */ /* 0x000fe400078ec0ff */
[----:B------:R-:W-:Y:S02]  /*81c0*/  PRMT R4, R2, 0x5410, R4 ;  /* 0x0000541002047816 */ /* 0x000fe40000000004 */
[C---:B------:R-:W-:Y:S02]  /*81d0*/  LOP3.LUT R2, R0.reuse, 0xffff, RZ, 0xc0, !PT ;  /* 0x0000ffff00027812 */ /* 0x040fe400078ec0ff */
[----:B------:R-:W-:Y:S01]  /*81e0*/  PRMT R5, R3, 0x5410, R5 ;  /* 0x0000541003057816 */ /* 0x000fe20000000005 */
[----:B------:R-:W-:Y:S01]  /*81f0*/  HMMA.16816.F32.BF16 R140, R140, R38, R52 ;  /* 0x000000268c8c723c */ /* 0x000fe20000041834 */
[----:B------:R-:W-:Y:S02]  /*8200*/  SHF.R.U32.HI R2, RZ, 0x8, R2 ;  /* 0x00000008ff027819 */ /* 0x000fe40000011602 */
[----:B------:R-:W-:-:S04]  /*8210*/  LOP3.LUT R3, R0, 0xff, RZ, 0xc0, !PT ;  /* 0x000000ff00037812 */ /* 0x000fc800078ec0ff */
[--C-:B------:R-:W-:Y:S02]  /*8220*/  PRMT R6, R3, 0x5410, R2.reuse ;  /* 0x0000541003067816 */ /* 0x100fe40000000002 */
[----:B------:R-:W-:Y:S02]  /*8230*/  PRMT R2, R0, 0x7632, R2 ;  /* 0x0000763200027816 */ /* 0x000fe40000000002 */
[----:B------:R-:W-:Y:S02]  /*8240*/  SHF.R.U32.HI R0, RZ, 0x18, R0 ;  /* 0x00000018ff007819 */ /* 0x000fe40000011600 */
[----:B------:R-:W-:Y:S02]  /*8250*/  LOP3.LUT R2, R2, 0xff, RZ, 0xc0, !PT ;  /* 0x000000ff02027812 */ /* 0x000fe400078ec0ff */
[----:B------:R-:W-:Y:S02]  /*8260*/  LOP3.LUT R3, R4, 0xff00ff, RZ, 0xc0, !PT ;  /* 0x00ff00ff04037812 */ /* 0x000fe400078ec0ff */
[----:B------:R-:W-:-:S02]  /*8270*/  PRMT R0, R2, 0x5410, R0 ;  /* 0x0000541002007816 */ /* 0x000fc40000000000 */
[--C-:B------:R-:W-:Y:S02]  /*8280*/  HSET2.LE.AND R2, R5, R16.reuse, PT ;  /* 0x0000001005027233 */ /* 0x100fe40003803000 */
[--C-:B------:R-:W-:Y:S02]  /*8290*/  HSET2.LE.AND R4, R3, R16.reuse, PT ;  /* 0x0000001003047233 */ /* 0x100fe40003803000 */
[----:B------:R-:W-:Y:S02]  /*82a0*/  HSET2.LE.AND R5, R0, R16, PT ;  /* 0x0000001000057233 */ /* 0x000fe40003803000 */
[----:B---3--:R-:W-:Y:S02]  /*82b0*/  F2FP.BF16.F32.PACK_AB R0, R252, R13 ;  /* 0x0000000dfc00723e */ /* 0x008fe400000010ff */
[----:B------:R-:W-:Y:S02]  /*82c0*/  F2FP.BF16.F32.PACK_AB R3, R7, R10 ;  /* 0x0000000a0703723e */ /* 0x000fe400000010ff */
[----:B------:R-:W-:-:S02]  /*82d0*/  LOP3.LUT R146, R0, R2, RZ, 0xc0, !PT ;  /* 0x0000000200927212 */ /* 0x000fc400078ec0ff */
[----:B------:R-:W-:Y:S02]  /*82e0*/  HSET2.LE.AND R6, R6, R16, PT ;  /* 0x0000001006067233 */ /* 0x000fe40003803000 */
[----:B--2---:R-:W-:Y:S02]  /*82f0*/  F2FP.BF16.F32.PACK_AB R2, R8, R9 ;  /* 0x000000090802723e */ /* 0x004fe400000010ff */
[----:B------:R-:W-:Y:S02]  /*8300*/  F2FP.BF16.F32.PACK_AB R0, R12, R11 ;  /* 0x0000000b0c00723e */ /* 0x000fe400000010ff */
[----:B------:R-:W-:Y:S01]  /*8310*/  LOP3.LUT R147, R3, R4, RZ, 0xc0, !PT ;  /* 0x0000000403937212 */ /* 0x000fe200078ec0ff */
[----:B------:R-:W-:Y:S01]  /*8320*/  FADD.FTZ R3, R70, R69 ;  /* 0x0000004546037221 */ /* 0x000fe20000010000 */
[----:B------:R-:W-:Y:S01]  /*8330*/  LOP3.LUT R145, R2, R5, RZ, 0xc0, !PT ;  /* 0x0000000502917212 */ /* 0x000fe200078ec0ff */
[----:B------:R-:W-:Y:S01]  /*8340*/  FADD.FTZ R2, R226, R227 ;  /* 0x000000e3e2027221 */ /* 0x000fe20000010000 */
[----:B------:R-:W-:Y:S01]  /*8350*/  LOP3.LUT R144, R0, R6, RZ, 0xc0, !PT ;  /* 0x0000000600907212 */ /* 0x000fe200078ec0ff */
[----:B------:R-:W-:-:S02]  /*8360*/  IMAD.MOV.U32 R70, RZ, RZ, R71 ;  /* 0x000000ffff467224 */ /* 0x000fc400078e0047 */
[----:B------:R-:W-:Y:S01]  /*8370*/  FADD.FTZ R0, R210, R211 ;  /* 0x000000d3d2007221 */ /* 0x000fe20000010000 */
[----:B------:R-:W-:Y:S02]  /*8380*/  IMAD.MOV.U32 R71, RZ, RZ, R192 ;  /* 0x000000ffff477224 */ /* 0x000fe400078e00c0 */
[----:B------:R-:W-:Y:S01]  /*8390*/  FADD.FTZ R5, R153, R209 ;  /* 0x000000d199057221 */ /* 0x000fe20000010000 */
[----:B------:R-:W-:Y:S02]  /*83a0*/  IMAD.MOV.U32 R192, RZ, RZ, R193 ;  /* 0x000000ffffc07224 */ /* 0x000fe400078e00c1 */
[----:B------:R-:W-:Y:S01]  /*83b0*/  FADD.FTZ R3, R149, R3 ;  /* 0x0000000395037221 */ /* 0x000fe20000010000 */
[----:B------:R-:W-:Y:S02]  /*83c0*/  IMAD.MOV.U32 R193, RZ, RZ, R194 ;  /* 0x000000ffffc17224 */ /* 0x000fe400078e00c2 */
[----:B------:R-:W-:Y:S01]  /*83d0*/  FADD.FTZ R2, R70, R2 ;  /* 0x0000000246027221 */ /* 0x000fe20000010000 */
[----:B------:R-:W-:-:S02]  /*83e0*/  IMAD.MOV.U32 R194, RZ, RZ, R195 ;  /* 0x000000ffffc27224 */ /* 0x000fc400078e00c3 */
        /* <DEDUP_REMOVED lines=28> */
[----:B------:R-:W-:-:S02]  /*85b0*/  IMAD.MOV.U32 R206, RZ, RZ, R213 ;  /* 0x000000ffffce7224 */ /* 0x000fc400078e00d5 */
[----:B------:R-:W-:Y:S01]  /*85c0*/  FADD.FTZ R4, R204, R4 ;  /* 0x00000004cc047221 */ /* 0x000fe20000010000 */
[----:B------:R-:W-:Y:S01]  /*85d0*/  FADD.FTZ R5, R235, R2 ;  /* 0x00000002eb057221 */ /* 0x000fe20000010000 */
[----:B------:R-:W-:Y:S01]  /*85e0*/  FADD.FTZ R0, R47, R0 ;  /* 0x000000002f007221 */ /* 0x000fe20000010000 */
[----:B------:R-:W-:Y:S01]  /*85f0*/  FADD.FTZ R2, R49, R3 ;  /* 0x0000000331027221 */ /* 0x000fe20000010000 */
[----:B------:R-:W-:Y:S01]  /*8600*/  FADD.FTZ R3, R206, R4 ;  /* 0x00000004ce037221 */ /* 0x000fe20000010000 */
[----:B------:R1:W5:Y:S01]  /*8610*/  LDL.LU R227, [R1+0x90] ;  /* 0x0000900001e37983 */ /* 0x0003620000300800 */
        /* <DEDUP_REMOVED lines=22> */
[----:B------:R-:W-:Y:S01]  /*8780*/  HMMA.16816.F32.BF16 R160, R144, R164, R160 ;  /* 0x000000a490a0723c */ /* 0x000fe200000418a0 */
[----:B------:R1:W5:Y:S01]  /*8790*/  LDL.LU R149, [R1+0x78] ;  /* 0x0000780001957983 */ /* 0x0003620000300800 */
[----:B------:R-:W-:-:S03]  /*87a0*/  FADD.FTZ R5, R205, R5 ;  /* 0x00000005cd057221 */ /* 0x000fc60000010000 */
[----:B------:R1:W-:Y:S03]  /*87b0*/  STL [R1+0x8], R3 ;  /* 0x0000080301007387 */ /* 0x0003e60000100800 */
[----:B------:R-:W-:Y:S01]  /*87c0*/  HMMA.16816.F32.BF16 R84, R144, R96, R28 ;  /* 0x000000609054723c */ /* 0x000fe2000004181c */
[----:B------:R1:W-:Y:S01]  /*87d0*/  STL [R1+0x18], R0 ;  /* 0x0000180001007387 */ /* 0x0003e20000100800 */
[----:B------:R-:W2:Y:S01]  /*87e0*/  S2R R213, SR_TID.X ;  /* 0x0000000000d57919 */ /* 0x000ea20000002100 */
[----:B------:R-:W-:-:S05]  /*87f0*/  FADD.FTZ R4, R207, R5 ;  /* 0x00000005cf047221 */ /* 0x000fca0000010000 */
[----:B------:R-:W-:Y:S01]  /*8800*/  HMMA.16816.F32.BF16 R116, R144, R128, R116 ;  /* 0x000000809074723c */ /* 0x000fe20000041874 */
[----:B------:R1:W-:Y:S01]  /*8810*/  STL [R1+0x14], R2 ;  /* 0x0000140201007387 */ /* 0x0003e20000100800 */
[----:B------:R-:W-:-:S04]  /*8820*/  FADD.FTZ R4, R11, R4 ;  /* 0x000000040b047221 */ /* 0x000fc80000010000 */
[----:B------:R-:W-:Y:S02]  /*8830*/  FADD.FTZ R4, R12, R4 ;  /* 0x000000040c047221 */ /* 0x000fe40000010000 */
[----:B------:R-:W-:Y:S02]  /*8840*/  HMMA.16816.F32.BF16 R68, R144, R80, R188 ;  /* 0x000000509044723c */ /* 0x000fe400000418bc */
[----:B------:R-:W-:-:S06]  /*8850*/  FADD.FTZ R4, R13, R4 ;  /* 0x000000040d047221 */ /* 0x000fcc0000010000 */
[----:B------:R-:W-:Y:S01]  /*8860*/  HMMA.16816.F32.BF16 R100, R144, R112, R100 ;  /* 0x000000709064723c */ /* 0x000fe20000041864 */
[----:B------:R-:W-:-:S07]  /*8870*/  FADD.FTZ R252, R252, R4 ;  /* 0x00000004fcfc7221 */ /* 0x000fce0000010000 */
        /* <DEDUP_REMOVED lines=8> */
[----:B-12---:R-:W-:-:S15]  /*8900*/  @!P0 BRA `(.L_x_633) ;  /* 0x0000005400508947 */ /* 0x006fde0003800000 */
[----:B------:R-:W2:Y:S01]  /*8910*/  LDL.LU R232, [R1+0xc] ;  /* 0x00000c0001e87983 */ /* 0x000ea20000300800 */
[----:B------:R-:W1:Y:S01]  /*8920*/  LDC.64 R4, c[0x0][0x3c0] ;  /* 0x0000f000ff047b82 */ /* 0x000e620000000a00 */
[----:B------:R-:W3:Y:S02]  /*8930*/  LDCU UR4, c[0x0][0x440] ;  /* 0x00008800ff0477ac */ /* 0x000ee40008000800 */
[----:B------:R-:W4:Y:S01]  /*8940*/  LDL.LU R235, [R1+0x10] ;  /* 0x0000100001eb7983 */ /* 0x000f220000300800 */
[----:B------:R-:W3:Y:S01]  /*8950*/  S2R R213, SR_TID.X ;  /* 0x0000000000d57919 */ /* 0x000ee20000002100 */
[----:B------:R-:W-:-:S03]  /*8960*/  LOP3.LUT R2, R154, R250, RZ, 0x3c, !PT ;  /* 0x000000fa9a027212 */ /* 0x000fc600078e3cff */
[----:B------:R-:W3:Y:S01]  /*8970*/  S2UR UR5, SR_CgaCtaId ;  /* 0x00000000000579c3 */ /* 0x000ee20000008800 */
[----:B------:R-:W-:Y:S01]  /*8980*/  LOP3.LUT R0, R176, R250, RZ, 0x3c, !PT ;  /* 0x000000fab0007212 */ /* 0x000fe200078e3cff */
[----:B------:R-:W4:Y:S01]  /*8990*/  LDL.64 R204, [R1+0x30] ;  /* 0x0000300001cc7983 */ /* 0x000f220000100a00 */
[----:B------:R-:W3:Y:S03]  /*89a0*/  LDCU.64 UR6, c[0x0][0x3b8] ;  /* 0x00007700ff0677ac */ /* 0x000ee60008000a00 */
[----:B------:R-:W4:Y:S01]  /*89b0*/  LDL.64 R206, [R1+0x38] ;  /* 0x0000380001ce7983 */ /* 0x000f220000100a00 */
[----:B------:R-:W2:Y:S01]  /*89c0*/  S2R R233, SR_CTAID.X ;  /* 0x0000000000e97919 */ /* 0x000ea20000002500 */
[----:B------:R-:W-:Y:S01]  /*89d0*/  ULEA UR16, UR16, UR8, 0x18 ;  /* 0x0000000810107291 */ /* 0x000fe2000f8ec0ff */
[----:B------:R-:W-:Y:S01]  /*89e0*/  LOP3.LUT R247, R247, 0x18, RZ, 0xc0, !PT ;  /* 0x00000018f7f77812 */ /* 0x000fe200078ec0ff */
[----:B------:R-:W-:Y:S01]  /*89f0*/  VIADD R217, R249, 0xfffffffe ;  /* 0xfffffffef9d97836 */ /* 0x000fe20000000000 */
[----:B------:R-:W4:Y:S01]  /*8a00*/  LDL.LU R236, [R1+0x74] ;  /* 0x0000740001ec7983 */ /* 0x000f220000300800 */
[----:B------:R-:W-:Y:S01]  /*8a10*/  IMAD.MOV.U32 R215, RZ, RZ, 0x20 ;  /* 0x00000020ffd77424 */ /* 0x000fe200078e00ff */
[----:B------:R-:W-:Y:S01]  /*8a20*/  UMOV UR8, 0x400 ;  /* 0x0000040000087882 */ /* 0x000fe20000000000 */
[----:B------:R-:W-:Y:S01]  /*8a30*/  IMAD.MOV.U32 R155, RZ, RZ, R148 ;  /* 0x000000ffff9b7224 */ /* 0x000fe200078e0094 */
[----:B------:R1:W-:Y:S01]  /*8a40*/  STL [R1+0x28], R2 ;  /* 0x0000280201007387 */ /* 0x0003e20000100800 */
[----:B------:R-:W-:Y:S01]  /*8a50*/  IMAD.MOV.U32 R154, RZ, RZ, R150 ;  /* 0x000000ffff9a7224 */ /* 0x000fe200078e0096 */
[----:B---3--:R-:W-:Y:S01]  /*8a60*/  ISETP.GE.AND P4, PT, R247, UR4, PT ;  /* 0x00000004f7007c0c */ /* 0x008fe2000bf86270 */
[----:B------:R-:W-:Y:S01]  /*8a70*/  IMAD.MOV.U32 R3, RZ, RZ, R152 ;  /* 0x000000ffff037224 */ /* 0x000fe200078e0098 */
[----:B------:R2:W-:Y:S01]  /*8a80*/  STL [R1+0x24], R0 ;  /* 0x0000240001007387 */ /* 0x0005e20000100800 */
[----:B------:R-:W3:Y:S01]  /*8a90*/  LDCU UR12, c[0x0][0x440] ;  /* 0x00008800ff0c77ac */ /* 0x000ee20008000800 */
[----:B------:R-:W-:Y:S01]  /*8aa0*/  ULEA UR5, UR5, UR8, 0x18 ;  /* 0x0000000805057291 */ /* 0x000fe2000f8ec0ff */
[----:B------:R-:W2:Y:S01]  /*8ab0*/  LDCU UR4, c[0x0][0x45c] ;  /* 0x00008b80ff0477ac */ /* 0x000ea20008000800 */
[C---:B------:R-:W-:Y:S01]  /*8ac0*/  IMAD.SHL.U32 R234, R213.reuse, 0x2, RZ ;  /* 0x00000002d5ea7824 */ /* 0x040fe200078e00ff */
[C---:B------:R-:W-:Y:S01]  /*8ad0*/  LOP3.LUT P0, RZ, R213.reuse, 0x4, RZ, 0xc0, !PT ;  /* 0x00000004d5ff7812 */ /* 0x040fe2000780c0ff */
[----:B------:R-:W-:Y:S01]  /*8ae0*/  IMAD.SHL.U32 R214, R213, 0x20, RZ ;  /* 0x00000020d5d67824 */ /* 0x000fe200078e00ff */
[----:B------:R-:W-:-:S02]  /*8af0*/  USHF.L.U64.HI UR11, UR6, 0x5, UR7 ;  /* 0x00000005060b7899 */ /* 0x000fc40008010207 */
[----:B------:R-:W-:Y:S01]  /*8b00*/  LOP3.LUT R234, R234, 0x6, RZ, 0xc0, !PT ;  /* 0x00000006eaea7812 */ /* 0x000fe200078ec0ff */
[----:B------:R-:W-:Y:S01]  /*8b10*/  USHF.L.U32 UR10, UR6, 0x5, URZ ;  /* 0x00000005060a7899 */ /* 0x000fe200080006ff */
[----:B------:R-:W-:Y:S01]  /*8b20*/  SEL R215, R215, 0xffffffe0, !P0 ;  /* 0xffffffe0d7d77807 */ /* 0x000fe20004000000 */
[----:B------:R-:W-:Y:S02]  /*8b30*/  USHF.L.U64.HI UR9, UR6, 0x6, UR7 ;  /* 0x0000000606097899 */ /* 0x000fe40008010207 */
[----:B------:R-:W-:Y:S01]  /*8b40*/  USHF.L.U32 UR8, UR6, 0x6, URZ ;  /* 0x0000000606087899 */ /* 0x000fe200080006ff */
[----:B-1----:R-:W-:-:S05]  /*8b50*/  IMAD.IADD R2, R234, 0x1, R238 ;  /* 0x00000001ea027824 */ /* 0x002fca00078e02ee */
[----:B------:R1:W-:Y:S01]  /*8b60*/  STL [R1+0x68], R2 ;  /* 0x0000680201007387 */ /* 0x0003e20000100800 */
[----:B--2---:R-:W-:-:S05]  /*8b70*/  IMAD R0, R233, 0x80, R232 ;  /* 0x00000080e9007824 */ /* 0x004fca00078e02e8 */
[----:B----45:R-:W-:Y:S01]  /*8b80*/  IADD3 R0, PT, PT, R153, R0, R235 ;  /* 0x0000000099007210 */ /* 0x030fe20007ffe0eb */
[----:B------:R-:W-:-:S04]  /*8b90*/  IMAD.MOV.U32 R153, RZ, RZ, R151 ;  /* 0x000000ffff997224 */ /* 0x000fc800078e0097 */
[----:B------:R2:W-:Y:S01]  /*8ba0*/  STL [R1+0x64], R0 ;  /* 0x0000640001007387 */ /* 0x0005e20000100800 */
[----:B-1----:R-:W-:-:S03]  /*8bb0*/  LOP3.LUT R2, R205, R251, RZ, 0x3c, !PT ;  /* 0x000000fbcd027212 */ /* 0x002fc600078e3cff */
[----:B------:R-:W-:Y:S04]  /*8bc0*/  STL.64 [R1], R4 ;  /* 0x0000000401007387 */ /* 0x000fe80000100a00 */
[----:B------:R-:W-:Y:S01]  /*8bd0*/  STL [R1+0x20], R2 ;  /* 0x0000200201007387 */ /* 0x000fe20000100800 */
[----:B------:R-:W-:Y:S02]  /*8be0*/  LEA R216, R236, UR16, 0x1 ;  /* 0x00000010ecd87c11 */ /* 0x000fe4000f8e08ff */
[----:B--2---:R-:W-:-:S05]  /*8bf0*/  LOP3.LUT R0, R207, R251, RZ, 0x3c, !PT ;  /* 0x000000fbcf007212 */ /* 0x004fca00078e3cff */
[----:B------:R1:W-:Y:S02]  /*8c00*/  STL [R1+0x1c], R0 ;  /* 0x00001c0001007387 */ /* 0x0003e40000100800 */
[----:B-1----:R-:W-:-:S05]  /*8c10*/  IMAD.SHL.U32 R0, R213, 0x10, RZ ;  /* 0x00000010d5007824 */ /* 0x002fca00078e00ff */
[----:B------:R-:W-:-:S04]  /*8c20*/  LOP3.LUT R212, R0, 0x100, RZ, 0xc0, !PT ;  /* 0x0000010000d47812 */ /* 0x000fc800078ec0ff */
[----:B------:R-:W-:Y:S01]  /*8c30*/  LOP3.LUT R212, R212, 0x20, R214, 0xf8, !PT ;  /* 0x00000020d4d47812 */ /* 0x000fe200078ef8d6 */
[----:B---3--:R-:W-:Y:S06]  /*8c40*/  BRA `(.L_x_634) ;  /* 0x0000000400087947 */ /* 0x008fec0003800000 */
.L_x_636:
[----:B------:R-:W-:Y:S01]  /*8c50*/  VIADD R172, R217, 0xffffffff ;  /* 0xffffffffd9ac7836 */ /* 0x000fe20000000000 */
[----:B------:R-:W-:Y:S01]  /*8c60*/  ISETP.GE.AND P4, PT, R246, UR12, PT ;  /* 0x0000000cf6007c0c */ /* 0x000fe2000bf86270 */
[----:B------:R-:W-:Y:S01]  /*8c70*/  IMAD.U32 R176, RZ, RZ, UR10 ;  /* 0x0000000affb07e24 */ /* 0x000fe2000f8e00ff */
[----:B------:R-:W-:Y:S01]  /*8c80*/  LOP3.LUT R216, R247, 0xd8, RZ, 0xc0, !PT ;  /* 0x000000d8f7d87812 */ /* 0x000fe200078ec0ff */
[----:B------:R-:W-:Y:S03]  /*8c90*/  IMAD.WIDE.U32 R178, R172, UR6, RZ ;  /* 0x00000006acb27c25 */ /* 0x000fe6000f8e00ff */
[----:B------:R-:W-:Y:S01]  /*8ca0*/  LOP3.LUT R216, R216, 0x18, R213, 0x78, !PT ;  /* 0x00000018d8d87812 */ /* 0x000fe200078e78d5 */
[----:B------:R-:W-:Y:S02]  /*8cb0*/  IMAD.U32 R177, RZ, RZ, UR11 ;  /* 0x0000000bffb17e24 */ /* 0x000fe4000f8e00ff */
[----:B------:R-:W-:Y:S01]  /*8cc0*/  IMAD R179, R172, UR7, R179 ;  /* 0x00000007acb37c24 */ /* 0x000fe2000f8e02b3 */
[----:B------:R-:W-:Y:S01]  /*8cd0*/  LOP3.LUT R216, R216, 0x1f20, R247, 0xf8, !PT ;  /* 0x00001f20d8d87812 */ /* 0x000fe200078ef8f7 */
[----:B------:R-:W-:Y:S03]  /*8ce0*/  @!P3 IMAD.WIDE.U32 R176, R172, UR8, R176 ;  /* 0x00000008acb0bc25 */ /* 0x000fe6000f8e00b0 */
[----:B------:R-:W-:Y:S01]  /*8cf0*/  SHF.L.U64.HI R2, R178, 0x6, R179 ;  /* 0x00000006b2027819 */ /* 0x000fe200000102b3 */
[----:B------:R-:W-:Y:S01]  /*8d00*/  IMAD.U32 R174, RZ, RZ, UR10 ;  /* 0x0000000affae7e24 */ /* 0x000fe2000f8e00ff */
[----:B------:R-:W-:Y:S01]  /*8d10*/  LEA R216, R216, UR5, 0x1 ;  /* 0x00000005d8d87c11 */ /* 0x000fe2000f8e08ff */
[----:B------:R-:W-:Y:S02]  /*8d20*/  IMAD.U32 R175, RZ, RZ, UR11 ;  /* 0x0000000bffaf7e24 */ /* 0x000fe4000f8e00ff */
[----:B------:R-:W-:Y:S02]  /*8d30*/  @!P3 IMAD R182, R172, UR9, RZ ;  /* 0x00000009acb6bc24 */ /* 0x000fe4000f8e02ff */
[----:B------:R-:W-:Y:S01]  /*8d40*/  IMAD.SHL.U32 R148, R178, 0x40, RZ ;  /* 0x00000040b2947824 */ /* 0x000fe200078e00ff */
[-C--:B------:R-:W-:Y:S01]  /*8d50*/  @!P3 LEA R178, P1, R176, R227.reuse, 0x1 ;  /* 0x000000e3b0b2b211 */ /* 0x080fe200078208ff */
[C---:B------:R-:W-:Y:S04]  /*8d60*/  @!P2 IMAD.WIDE.U32 R174, R172.reuse, UR8, R174 ;  /* 0x00000008acaeac25 */ /* 0x040fe8000f8e00ae */
[----:B------:R-:W-:Y:S02]  /*8d70*/  @!P3 IMAD.IADD R177, R177, 0x1, R182 ;  /* 0x00000001b1b1b824 */ /* 0x000fe400078e02b6 */
[----:B------:R-:W-:Y:S03]  /*8d80*/  @!P2 IMAD R172, R172, UR9, RZ ;  /* 0x00000009acacac24 */ /* 0x000fe6000f8e02ff */
[-C--:B------:R-:W-:Y:S01]  /*8d90*/  @!P3 LEA.HI.X R179, R176, R226.reuse, R177, 0x1, P1 ;  /* 0x000000e2b0b3b211 */ /* 0x080fe200008f0cb1 */
[----:B------:R-:W-:Y:S01]  /*8da0*/  @!P2 IMAD.IADD R172, R175, 0x1, R172 ;  /* 0x00000001afaca824 */ /* 0x000fe200078e02ac */
[CC--:B------:R-:W-:Y:S04]  /*8db0*/  @!P2 LEA R176, P1, R174.reuse, R227.reuse, 0x1 ;  /* 0x000000e3aeb0a211 */ /* 0x0c0fe800078208ff */
[-C--:B------:R-:W-:Y:S02]  /*8dc0*/  @!P2 LEA.HI.X R177, R174, R226.reuse, R172, 0x1, P1 ;  /* 0x000000e2aeb1a211 */ /* 0x080fe400008f0cac */
[CC--:B------:R-:W-:Y:S04]  /*8dd0*/  @!P4 LEA R174, P1, R148.reuse, R227.reuse, 0x1 ;  /* 0x000000e394aec211 */ /* 0x0c0fe800078208ff */
[CCC-:B------:R-:W-:Y:S05]  /*8de0*/  @!P4 LEA.HI.X R175, R148.reuse, R226.reuse, R2.reuse, 0x1, P1 ;  /* 0x000000e294afc211 */ /* 0x1c0fea00008f0c02 */
[----:B------:R-:W-:Y:S01]  /*8df0*/  @!PT LDS RZ, [RZ] ;  /* 0x00000000fffff984 */ /* 0x000fe20000000800 */
[----:B------:R-:W-:Y:S01]  /*8e00*/  @!PT LDS RZ, [RZ] ;  /* 0x00000000fffff984 */ /* 0x000fe20000000800 */
[----:B------:R-:W-:Y:S01]  /*8e10*/  @!PT LDS RZ, [RZ] ;  /* 0x00000000fffff984 */ /* 0x000fe20000000800 */
[----:B------:R1:W-:Y:S04]  /*8e20*/  @!P4 LDGSTS.E.BYPASS.LTC128B.128 [R216+0x6000], desc[UR18][R174.64] ;  /* 0x06000000aed8cfae */ /* 0x0003e8000b981a12 */
[----:B------:R2:W-:Y:S01]  /*8e30*/  @P4 STS.128 [R216+0x6000], RZ ;  /* 0x006000ffd8004388 */ /* 0x0005e20000000c00 */
[CC--:B-1----:R-:W-:Y:S04]  /*8e40*/  @!P3 LEA R174, P1, R148.reuse, R227.reuse, 0x1 ;  /* 0x000000e394aeb211 */ /* 0x0c2fe800078208ff */
[CCC-:B------:R-:W-:Y:S05]  /*8e50*/  @!P3 LEA.HI.X R175, R148.reuse, R226.reuse, R2.reuse, 0x1, P1 ;  /* 0x000000e294afb211 */ /* 0x1c0fea00008f0c02 */
[----:B------:R-:W-:Y:S01]  /*8e60*/  @!PT LDS RZ, [RZ] ;  /* 0x00000000fffff984 */ /* 0x000fe20000000800 */
[----:B------:R-:W-:Y:S01]  /*8e70*/  @!PT LDS RZ, [RZ] ;  /* 0x00000000fffff984 */ /* 0x000fe20000000800 */
[----:B------:R-:W-:Y:S01]  /*8e80*/  @!PT LDS RZ, [RZ] ;  /* 0x00000000fffff984 */ /* 0x000fe20000000800 */
[----:B------:R1:W-:Y:S04]  /*8e90*/  @!P3 LDGSTS.E.BYPASS.LTC128B.128 [R216+0x7000], desc[UR18][R174.64+0x40] ;  /* 0x07000040aed8bfae */ /* 0x0003e8000b981a12 */
[----:B------:R2:W-:Y:S01]  /*8ea0*/  @P3 STS.128 [R216+0x7000], RZ ;  /* 0x007000ffd8003388 */ /* 0x0005e20000000c00 */
[CC--:B-1----:R-:W-:Y:S04]  /*8eb0*/  @!P2 LEA R174, P1, R148.reuse, R227.reuse, 0x1 ;  /* 0x000000e394aea211 */ /* 0x0c2fe800078208ff */
[CC--:B------:R-:W-:Y:S02]  /*8ec0*/  @!P2 LEA.HI.X R175, R148.reuse, R226.reuse, R2, 0x1, P1 ;  /* 0x000000e294afa211 */ /* 0x0c0fe400008f0c02 */
[----:B------:R-:W-:Y:S03]  /*8ed0*/  IADD3 R148, P1, PT, R148, UR10, RZ ;  /* 0x0000000a94947c10 */ /* 0x000fe6000ff3e0ff */
[----:B------:R-:W-:Y:S01]  /*8ee0*/  @!PT LDS RZ, [RZ] ;  /* 0x00000000fffff984 */ /* 0x000fe20000000800 */
[----:B------:R-:W-:Y:S01]  /*8ef0*/  @!PT LDS RZ, [RZ] ;  /* 0x00000000fffff984 */ /* 0x000fe20000000800 */
[----:B------:R-:W-:Y:S01]  /*8f00*/  @!PT LDS RZ, [RZ] ;  /* 0x00000000fffff984 */ /* 0x000fe20000000800 */
[----:B------:R1:W-:Y:S01]  /*8f10*/  @!P2 LDGSTS.E.BYPASS.LTC128B.128 [R216+0x8000], desc[UR18][R174.64+0x80] ;  /* 0x08000080aed8afae */ /* 0x0003e2000b981a12 */
[----:B------:R-:W-:Y:S03]  /*8f20*/  IADD3.X R2, PT, PT, R2, UR11, RZ, P1, !PT ;  /* 0x0000000b02027c10 */ /* 0x000fe60008ffe4ff */
[----:B------:R2:W-:Y:S01]  /*8f30*/  @P2 STS.128 [R216+0x8000], RZ ;  /* 0x008000ffd8002388 */ /* 0x0005e20000000c00 */
[C---:B-1----:R-:W-:Y:S04]  /*8f40*/  LEA R174, P1, R148.reuse, R227, 0x1 ;  /* 0x000000e394ae7211 */ /* 0x042fe800078208ff */
[----:B------:R-:W-:Y:S05]  /*8f50*/  LEA.HI.X R175, R148, R226, R2, 0x1, P1 ;  /* 0x000000e294af7211 */ /* 0x000fea00008f0c02 */
        /* <DEDUP_REMOVED lines=17> */
.L_x_634:
[----:B--2---:R-:W2:Y:S01]  /*9070*/  LDL R9, [R1] ;  /* 0x0000000001097983 */ /* 0x004ea20000100800 */
[----:B------:R-:W-:Y:S04]  /*9080*/  DEPBAR.LE SB0, 0x0 ;  /* 0x000080000000791a */ /* 0x000fe80000000000 */
[----:B------:R-:W3:Y:S01]  /*9090*/  LDL R11, [R1+0x4] ;  /* 0x00000400010b7983 */ /* 0x000ee20000100800 */
[C---:B------:R-:W-:Y:S01]  /*90a0*/  IMAD.SHL.U32 R247, R213.reuse, 0x8, RZ ;  /* 0x00000008d5f77824 */ /* 0x040fe200078e00ff */
[----:B------:R-:W-:Y:S01]  /*90b0*/  SHF.R.U32.HI R210, RZ, 0x1, R213 ;  /* 0x00000001ffd27819 */ /* 0x000fe200000116d5 */
[----:B------:R-:W-:Y:S01]  /*90c0*/  IMAD.SHL.U32 R209, R213, 0x4, RZ ;  /* 0x00000004d5d17824 */ /* 0x000fe200078e00ff */
[----:B------:R-:W4:Y:S02]  /*90d0*/  LDL R8, [R1+0x60] ;  /* 0x0000600001087983 */ /* 0x000f240000100800 */
[----:B------:R-:W-:Y:S02]  /*90e0*/  LOP3.LUT R246, R247, 0x18, RZ, 0xc0, !PT ;  /* 0x00000018f7f67812 */ /* 0x000fe400078ec0ff */
[----:B------:R-:W5:Y:S01]  /*90f0*/  LDL R10, [R1+0x4c] ;  /* 0x00004c00010a7983 */ /* 0x000f620000100800 */
[----:B------:R-:W-:Y:S01]  /*9100*/  BAR.SYNC.DEFER_BLOCKING 0x0 ;  /* 0x0000000000007b1d */ /* 0x000fe20000010000 */
[C---:B--2---:R-:W-:Y:S04]  /*9110*/  IMAD.WIDE.U32 R4, R217.reuse, R9, RZ ;  /* 0x00000009d9047225 */ /* 0x044fe800078e00ff */
[C---:B------:R-:W-:Y:S02]  /*9120*/  IMAD.SHL.U32 R2, R4.reuse, 0x40, RZ ;  /* 0x0000004004027824 */ /* 0x040fe400078e00ff */
[----:B---3--:R-:W-:Y:S01]  /*9130*/  IMAD R0, R217, R11, R5 ;  /* 0x0000000bd9007224 */ /* 0x008fe200078e0205 */
[C---:B----4-:R-:W-:Y:S04]  /*9140*/  LEA R6, P2, R4.reuse, R8, 0x7 ;  /* 0x0000000804067211 */ /* 0x050fe800078438ff */
[C-C-:B------:R-:W-:Y:S02]  /*9150*/  SHF.L.U64.HI R5, R4.reuse, 0x6, R0.reuse ;  /* 0x0000000604057819 */ /* 0x140fe40000010200 */
[----:B-----5:R-:W-:Y:S02]  /*9160*/  LEA.HI.X R7, R4, R10, R0, 0x7, P2 ;  /* 0x0000000a04077211 */ /* 0x020fe400010f3c00 */
[C---:B------:R-:W-:Y:S02]  /*9170*/  LOP3.LUT R0, R246.reuse, 0x20, RZ, 0xfc, !PT ;  /* 0x00000020f6007812 */ /* 0x040fe400078efcff */
[----:B------:R-:W-:Y:S01]  /*9180*/  LOP3.LUT R4, R246, 0x40, RZ, 0xfc, !PT ;  /* 0x00000040f6047812 */ /* 0x000fe200078efcff */
[----:B------:R-:W-:Y:S01]  /*9190*/  @!PT LDS RZ, [RZ] ;  /* 0x00000000fffff984 */ /* 0x000fe20000000800 */
[----:B------:R-:W-:Y:S01]  /*91a0*/  @!PT LDS RZ, [RZ] ;  /* 0x00000000fffff984 */ /* 0x000fe20000000800 */
[----:B------:R-:W-:Y:S01]  /*91b0*/  @!PT LDS RZ, [RZ] ;  /* 0x00000000fffff984 */ /* 0x000fe20000000800 */
[----:B------:R-:W-:Y:S01]  /*91c0*/  @!P4 LDGSTS.E.BYPASS.LTC128B.128 [R216+0x9000], desc[UR18][R6.64] ;  /* 0x0900000006d8cfae */ /* 0x000fe2000b981a12 */
[----:B------:R-:W-:Y:S02]  /*91d0*/  ISETP.GE.AND P3, PT, R0, UR12, PT ;  /* 0x0000000c00007c0c */ /* 0x000fe4000bf66270 */
[----:B------:R-:W-:Y:S02]  /*91e0*/  ISETP.GE.AND P2, PT, R4, UR12, PT ;  /* 0x0000000c04007c0c */ /* 0x000fe4000bf46270 */
[C---:B------:R-:W-:Y:S03]  /*91f0*/  LEA R2, P1, R9.reuse, R2, 0x5 ;  /* 0x0000000209027211 */ /* 0x040fe600078228ff */
[----:B------:R-:W-:Y:S01]  /*9200*/  @P4 STS.128 [R216+0x9000], RZ ;  /* 0x009000ffd8004388 */ /* 0x000fe20000000c00 */
[----:B------:R-:W-:Y:S02]  /*9210*/  LEA.HI.X R5, R9, R5, R11, 0x5, P1 ;  /* 0x0000000509057211 */ /* 0x000fe400008f2c0b */
[C---:B------:R-:W-:Y:S04]  /*9220*/  LEA R8, P1, R2.reuse, R8, 0x1 ;  /* 0x0000000802087211 */ /* 0x040fe800078208ff */
[----:B------:R-:W-:Y:S01]  /*9230*/  LEA.HI.X R9, R2, R10, R5, 0x1, P1 ;  /* 0x0000000a02097211 */ /* 0x000fe200008f0c05 */
[----:B------:R-:W-:Y:S01]  /*9240*/  @!PT LDS RZ, [RZ] ;  /* 0x00000000fffff984 */ /* 0x000fe20000000800 */
[----:B------:R-:W-:Y:S01]  /*9250*/  @!PT LDS RZ, [RZ] ;  /* 0x00000000fffff984 */ /* 0x000fe20000000800 */
[----:B------:R-:W-:Y:S01]  /*9260*/  @!PT LDS RZ, [RZ] ;  /* 0x00000000fffff984 */ /* 0x000fe20000000800 */
[----:B------:R-:W-:Y:S01]  /*9270*/  @!P3 LDGSTS.E.BYPASS.LTC128B.128 [R216+0xa000], desc[UR18][R6.64+0x40] ;  /* 0x0a00004006d8bfae */ /* 0x000fe2000b981a12 */
[----:B------:R-:W-:Y:S01]  /*9280*/  IMAD.SHL.U32 R10, R213, 0x10, RZ ;  /* 0x00000010d50a7824 */ /* 0x000fe200078e00ff */
[----:B------:R-:W-:Y:S02]  /*9290*/  LOP3.LUT R2, R210, 0x8, RZ, 0xc0, !PT ;  /* 0x00000008d2027812 */ /* 0x000fe400078ec0ff */
[----:B------:R-:W-:Y:S02]  /*92a0*/  ISETP.NE.AND P1, PT, R217, RZ, PT ;  /* 0x000000ffd900720c */ /* 0x000fe40003f25270 */
[----:B------:R-:W-:Y:S02]  /*92b0*/  LOP3.LUT R211, R10, 0x3e00, RZ, 0xc0, !PT ;  /* 0x00003e000ad37812 */ /* 0x000fe400078ec0ff */
[----:B------:R-:W-:Y:S08]  /*92c0*/  @P3 STS.128 [R216+0xa000], RZ ;  /* 0x00a000ffd8003388 */ /* 0x000ff00000000c00 */
        /* <DEDUP_REMOVED lines=9> */
[----:B------:R2:W-:Y:S04]  /*9360*/  STL [R1+0x2c], R0 ;  /* 0x00002c0001007387 */ /* 0x0005e80000100800 */
[----:B------:R-:W-:Y:S08]  /*9370*/  @P4 STS.128 [R216+0x9800], RZ ;  /* 0x009800ffd8004388 */ /* 0x000ff00000000c00 */
[----:B------:R3:W-:Y:S04]  /*9380*/  STL [R1+0x48], R4 ;  /* 0x0000480401007387 */ /* 0x0007e80000100800 */
[----:B------:R-:W-:Y:S01]  /*9390*/  @!PT LDS RZ, [RZ] ;  /* 0x00000000fffff984 */ /* 0x000fe20000000800 */
[----:B------:R-:W-:Y:S01]  /*93a0*/  @!PT LDS RZ, [RZ] ;  /* 0x00000000fffff984 */ /* 0x000fe20000000800 */
[----:B------:R-:W-:Y:S01]  /*93b0*/  @!PT LDS RZ, [RZ] ;  /* 0x00000000fffff984 */ /* 0x000fe20000000800 */
[----:B------:R-:W-:Y:S08]  /*93c0*/  @!P3 LDGSTS.E.BYPASS.LTC128B.128 [R216+0xa800], desc[UR18][R8.64+0x40] ;  /* 0x0a80004008d8bfae */ /* 0x000ff0000b981a12 */
[----:B------:R-:W-:Y:S01]  /*93d0*/  @P3 STS.128 [R216+0xa800], RZ ;  /* 0x00a800ffd8003388 */ /* 0x000fe20000000c00 */
[----:B--2---:R-:W-:Y:S04]  /*93e0*/  LOP3.LUT R0, R209, 0x18, RZ, 0xc0, !PT ;  /* 0x00000018d1007812 */ /* 0x004fe800078ec0ff */
[--C-:B------:R-:W-:Y:S03]  /*93f0*/  LOP3.LUT R0, R0, 0xc0, R214.reuse, 0xf8, !PT ;  /* 0x000000c000007812 */ /* 0x100fe600078ef8d6 */
[----:B------:R-:W-:Y:S01]  /*9400*/  @!PT LDS RZ, [RZ] ;  /* 0x00000000fffff984 */ /* 0x000fe20000000800 */
[----:B------:R-:W-:Y:S01]  /*9410*/  @!PT LDS RZ, [RZ] ;  /* 0x00000000fffff984 */ /* 0x000fe20000000800 */
[----:B------:R-:W-:Y:S01]  /*9420*/  @!PT LDS RZ, [RZ] ;  /* 0x00000000fffff984 */ /* 0x000fe20000000800 */
[----:B------:R2:W-:Y:S01]  /*9430*/  @!P2 LDGSTS.E.BYPASS.LTC128B.128 [R216+0xb800], desc[UR18][R8.64+0x80] ;  /* 0x0b80008008d8afae */ /* 0x0005e2000b981a12 */
[C---:B------:R-:W-:Y:S02]  /*9440*/  LOP3.LUT R208, R0.reuse, R2, RZ, 0x3c, !PT ;  /* 0x0000000200d07212 */ /* 0x040fe400078e3cff */
[----:B------:R-:W-:Y:S02]  /*9450*/  LOP3.LUT R0, R0, 0x8, R213, 0x78, !PT ;  /* 0x0000000800007812 */ /* 0x000fe400078e78d5 */
[----:B---3--:R-:W-:Y:S02]  /*9460*/  LOP3.LUT R4, R211, 0x120, R214, 0xf8, !PT ;  /* 0x00000120d3047812 */ /* 0x008fe400078ef8d6 */
[----:B------:R-:W-:Y:S01]  /*9470*/  LOP3.LUT R0, R212, R0, RZ, 0xfc, !PT ;  /* 0x00000000d4007212 */ /* 0x000fe200078efcff */
[----:B------:R-:W-:Y:S01]  /*9480*/  @P2 STS.128 [R216+0xb800], RZ ;  /* 0x00b800ffd8002388 */ /* 0x000fe20000000c00 */
[----:B------:R-:W-:Y:S02]  /*9490*/  LOP3.LUT R2, R4, R208, RZ, 0xfc, !PT ;  /* 0x000000d004027212 */ /* 0x000fe400078efcff */
[----:B------:R-:W-:Y:S02]  /*94a0*/  LEA R0, R0, UR5, 0x1 ;  /* 0x0000000500007c11 */ /* 0x000fe4000f8e08ff */
[----:B------:R-:W-:Y:S03]  /*94b0*/  LEA R148, R2, UR5, 0x1 ;  /* 0x0000000502947c11 */ /* 0x000fe6000f8e08ff */
[----:B------:R-:W-:Y:S01]  /*94c0*/  LDSM.16.M88.4 R16, [R0+0x6000] ;  /* 0x006000000010783b */ /* 0x000fe20000000200 */
[C---:B------:R-:W-:Y:S02]  /*94d0*/  IMAD.IADD R2, R215.reuse, 0x1, R0 ;  /* 0x00000001d7027824 */ /* 0x040fe400078e0200 */
[----:B------:R-:W-:Y:S05]  /*94e0*/  IMAD.IADD R150, R215, 0x1, R148 ;  /* 0x00000001d7967824 */ /* 0x000fea00078e0294 */
[----:B------:R-:W1:Y:S08]  /*94f0*/  LDSM.16.M88.4 R64, [R148] ;  /* 0x000000009440783b */ /* 0x000e700000000200 */
        /* <DEDUP_REMOVED lines=14> */
[----:B------:R-:W-:Y:S01]  /*95e0*/  LDSM.16.M88.4 R192, [R2+0x6c00] ;  /* 0x006c000002c0783b */ /* 0x000fe20000000200 */
[C---:B------:R-:W-:Y:S07]  /*95f0*/  HMMA.16816.F32.BF16 R24, R60.reuse, R32, RZ ;  /* 0x000000203c18723c */ /* 0x040fee00000418ff */
[----:B------:R-:W-:Y:S01]  /*9600*/  LDSM.16.M88.4 R196, [R148+0x2000] ;  /* 0x0020000094c4783b */ /* 0x000fe20000000200 */
[-C--:B------:R-:W-:Y:S07]  /*9610*/  HMMA.16816.F32.BF16 R28, R60, R34.reuse, RZ ;  /* 0x000000223c1c723c */ /* 0x080fee00000418ff */
[----:B------:R-:W-:Y:S01]  /*9620*/  LDSM.16.M88.4 R200, [R0+0x7000] ;  /* 0x0070000000c8783b */ /* 0x000fe20000000200 */
[C---:B------:R-:W-:Y:S07]  /*9630*/  HMMA.16816.F32.BF16 R32, R64.reuse, R34, RZ ;  /* 0x000000224020723c */ /* 0x040fee00000418ff */
[----:B------:R-:W-:Y:S01]  /*9640*/  LDSM.16.M88.4 R204, [R0+0x7400] ;  /* 0x0074000000cc783b */ /* 0x000fe20000000200 */
[-C--:B----4-:R-:W-:Y:S07]  /*9650*/  HMMA.16816.F32.BF16 R36, R64, R48.reuse, RZ ;  /* 0x000000304024723c */ /* 0x090fee00000418ff */
[----:B------:R-:W3:Y:S01]  /*9660*/  LDL.64 R228, [R1+0x40] ;  /* 0x0000400001e47983 */ /* 0x000ee20000100a00 */
[C---:B------:R-:W-:Y:S05]  /*9670*/  HMMA.16816.F32.BF16 R40, R60.reuse, R48, RZ ;  /* 0x000000303c28723c */ /* 0x040fea00000418ff */
[----:B------:R-:W4:Y:S04]  /*9680*/  LDL R250, [R1+0x24] ;  /* 0x0000240001fa7983 */ /* 0x000f280000100800 */
[----:B------:R-:W4:Y:S01]  /*9690*/  LDL R237, [R1+0x1c] ;  /* 0x00001c0001ed7983 */ /* 0x000f220000100800 */
[-C--:B------:R-:W-:Y:S03]  /*96a0*/  HMMA.16816.F32.BF16 R44, R60, R50.reuse, RZ ;  /* 0x000000323c2c723c */ /* 0x080fe600000418ff */
[----:B------:R-:W4:Y:S05]  /*96b0*/  LDL.64 R242, [R1+0x58] ;  /* 0x0000580001f27983 */ /* 0x000f2a0000100a00 */
[C---:B------:R-:W-:Y:S01]  /*96c0*/  HMMA.16816.F32.BF16 R48, R64.reuse, R50, RZ ;  /* 0x000000324030723c */ /* 0x040fe200000418ff */
[----:B------:R-:W4:Y:S06]  /*96d0*/  LDL.64 R240, [R1+0x38] ;  /* 0x0000380001f07983 */ /* 0x000f2c0000100a00 */
[----:B------:R-:W4:Y:S01]  /*96e0*/  LDL R220, [R1+0x68] ;  /* 0x0000680001dc7983 */ /* 0x000f220000100800 */
[-C--:B-----5:R-:W-:Y:S03]  /*96f0*/  HMMA.16816.F32.BF16 R52, R64, R172.reuse, RZ ;  /* 0x000000ac4034723c */ /* 0x0a0fe600000418ff */
[----:B------:R-:W5:Y:S04]  /*9700*/  LDL R230, [R1+0x28] ;  /* 0x0000280001e67983 */ /* 0x000f680000100800 */
[----:B------:R-:W5:Y:S01]  /*9710*/  LDL R251, [R1+0x20] ;  /* 0x0000200001fb7983 */ /* 0x000f620000100800 */
[C---:B------:R-:W-:Y:S03]  /*9720*/  HMMA.16816.F32.BF16 R56, R60.reuse, R172, RZ ;  /* 0x000000ac3c38723c */ /* 0x040fe600000418ff */
[----:B------:R-:W5:Y:S04]  /*9730*/  LDL R152, [R1+0x64] ;  /* 0x0000640001987983 */ /* 0x000f680000100800 */
[----:B------:R-:W5:Y:S01]  /*9740*/  LDL.64 R248, [R1+0x50] ;  /* 0x0000500001f87983 */ /* 0x000f620000100a00 */
[-C--:B------:R-:W-:Y:S05]  /*9750*/  HMMA.16816.F32.BF16 R60, R60, R174.reuse, RZ ;  /* 0x000000ae3c3c723c */ /* 0x080fea00000418ff */
[----:B------:R-:W5:Y:S03]  /*9760*/  LDL.64 R244, [R1+0x30] ;  /* 0x0000300001f47983 */ /* 0x000f660000100a00 */
[----:B------:R-:W-:Y:S03]  /*9770*/  HMMA.16816.F32.BF16 R64, R64, R174, RZ ;  /* 0x000000ae4040723c */ /* 0x000fe600000418ff */
[----:B------:R-:W2:Y:S05]  /*9780*/  LDSM.16.M88.4 R172, [R2+0x6800] ;  /* 0x0068000002ac783b */ /* 0x000eaa0000000200 */
        /* <DEDUP_REMOVED lines=20> */
[----:B------:R-:W2:Y:S07]  /*98d0*/  LDSM.16.M88.4 R176, [R0+0x7c00] ;  /* 0x007c000000b0783b */ /* 0x000eae0000000200 */
[-C--:B------:R-:W-:Y:S01]  /*98e0*/  HMMA.16816.F32.BF16 R4, R196, R200.reuse, R4 ;  /* 0x000000c8c404723c */ /* 0x080fe20000041804 */
[----:B------:R-:W2:Y:S07]  /*98f0*/  LDSM.16.M88.4 R192, [R150+0x3000] ;  /* 0x0030000096c0783b */ /* 0x000eae0000000200 */
[C---:B-1----:R-:W-:Y:S08]  /*9900*/  HMMA.16816.F32.BF16 R8, R180.reuse, R200, R8 ;  /* 0x000000c8b408723c */ /* 0x042ff00000041808 */
        /* <DEDUP_REMOVED lines=18> */
[----:B------:R-:W3:Y:S07]  /*9a30*/  LDSM.16.M88.4 R176, [R2+0x7c00] ;  /* 0x007c000002b0783b */ /* 0x000eee0000000200 */
[-C--:B------:R-:W-:Y:S01]  /*9a40*/  HMMA.16816.F32.BF16 R4, R184, R188.reuse, R4 ;  /* 0x000000bcb804723c */ /* 0x080fe20000041804 */
[----:B------:R-:W-:Y:S07]  /*9a50*/  LDSM.16.M88.4 R196, [R148+0x5000] ;  /* 0x0050000094c4783b */ /* 0x000fee0000000200 */
        /* <DEDUP_REMOVED lines=16> */
[-C--:B------:R-:W-:Y:S03]  /*9b60*/  HMMA.16816.F32.BF16 R60, R192, R178.reuse, R60 ;  /* 0x000000b2c03c723c */ /* 0x080fe6000004183c */
[C---:B------:R-:W-:Y:S02]  /*9b70*/  VIADD R194, R218.reuse, 0xb54cda56 ;  /* 0xb54cda56dac27836 */ /* 0x040fe40000000000 */
[----:B------:R-:W-:Y:S02]  /*9b80*/  VIADD R195, R219, 0xa9066899 ;  /* 0xa9066899dbc37836 */ /* 0x000fe40000000000 */
[C---:B------:R-:W-:Y:S01]  /*9b90*/  VIADD R193, R218.reuse, 0xdaa66d2b ;  /* 0xdaa66d2bdac17836 */ /* 0x040fe20000000000 */
[----:B------:R-:W-:Y:S01]  /*9ba0*/  HMMA.16816.F32.BF16 R64, R184, R178, R64 ;  /* 0x000000b2b840723c */ /* 0x000fe20000041840 */
[----:B------:R-:W-:Y:S07]  /*9bb0*/  LDSM.16.M88.4 R176, [R150+0x4000] ;  /* 0x0040000096b0783b */ /* 0x000fee0000000200 */
[-C--:B----4-:R-:W-:Y:S01]  /*9bc0*/  HMMA.16816.F32.BF16 R4, R180, R188.reuse, R4 ;  /* 0x000000bcb404723c */ /* 0x090fe20000041804 */
[----:B------:R-:W3:Y:S07]  /*9bd0*/  LDSM.16.M88.4 R184, [R2+0x8000] ;  /* 0x0080000002b8783b */ /* 0x000eee0000000200 */
[C---:B------:R-:W-:Y:S08]  /*9be0*/  HMMA.16816.F32.BF16 R8, R196.reuse, R188, R8 ;  /* 0x000000bcc408723c */ /* 0x040ff00000041808 */
[-C--:B------:R-:W-:Y:S08]  /*9bf0*/  HMMA.16816.F32.BF16 R12, R196, R190.reuse, R12 ;  /* 0x000000bec40c723c */ /* 0x080ff0000004180c */
[C---:B------:R-:W-:Y:S01]  /*9c00*/  HMMA.16816.F32.BF16 R16, R180.reuse, R190, R16 ;  /* 0x000000beb410723c */ /* 0x040fe20000041810 */
[----:B------:R4:W5:Y:S07]  /*9c10*/  LDSM.16.M88.4 R188, [R150+0x5000] ;  /* 0x0050000096bc783b */ /* 0x00096e0000000200 */
[-C--:B------:R-:W-:Y:S08]  /*9c20*/  HMMA.16816.F32.BF16 R20, R180, R204.reuse, R20 ;  /* 0x000000ccb414723c */ /* 0x080ff00000041814 */
[C---:B------:R-:W-:Y:S08]  /*9c30*/  HMMA.16816.F32.BF16 R24, R196.reuse, R204, R24 ;  /* 0x000000ccc418723c */ /* 0x040ff00000041818 */
[-C--:B------:R-:W-:Y:S08]  /*9c40*/  HMMA.16816.F32.BF16 R28, R196, R206.reuse, R28 ;  /* 0x000000cec41c723c */ /* 0x080ff0000004181c */
[C---:B------:R-:W-:Y:S04]  /*9c50*/  HMMA.16816.F32.BF16 R32, R180.reuse, R206, R32 ;  /* 0x000000ceb420723c */ /* 0x040fe80000041820 */
[----:B------:R-:W-:Y:S02]  /*9c60*/  IMAD.SHL.U32 R206, R217, 0x2, RZ ;  /* 0x00000002d9ce7824 */ /* 0x000fe400078e00ff */
[----:B------:R-:W-:Y:S02]  /*9c70*/  VIADD R207, R218, 0x1715609d ;  /* 0x1715609ddacf7836 */ /* 0x000fe40000000000 */
[-C--:B-1----:R-:W-:Y:S03]  /*9c80*/  HMMA.16816.F32.BF16 R36, R180, R200.reuse, R36 ;  /* 0x000000c8b424723c */ /* 0x082fe60000041824 */
[----:B----4-:R-:W-:Y:S05]  /*9c90*/  LOP3.LUT R150, R206, R229, R219, 0x96, !PT ;  /* 0x000000e5ce967212 */ /* 0x010fea00078e96db */
[C---:B------:R-:W-:Y:S04]  /*9ca0*/  HMMA.16816.F32.BF16 R40, R196.reuse, R200, R40 ;  /* 0x000000c8c428723c */ /* 0x040fe80000041828 */
[----:B------:R-:W-:Y:S04]  /*9cb0*/  IMAD.WIDE.U32 R150, R150, -0x326172a9, RZ ;  /* 0xcd9e8d5796967825 */ /* 0x000fe800078e00ff */
[-C--:B------:R-:W-:Y:S08]  /*9cc0*/  HMMA.16816.F32.BF16 R44, R196, R202.reuse, R44 ;  /* 0x000000cac42c723c */ /* 0x080ff0000004182c */
[C---:B------:R-:W-:Y:S08]  /*9cd0*/  HMMA.16816.F32.BF16 R48, R180.reuse, R202, R48 ;  /* 0x000000cab430723c */ /* 0x040ff00000041830 */
[-C--:B--2---:R-:W-:Y:S08]  /*9ce0*/  HMMA.16816.F32.BF16 R52, R180, R172.reuse, R52 ;  /* 0x000000acb434723c */ /* 0x084ff00000041834 */
[C---:B------:R-:W-:Y:S08]  /*9cf0*/  HMMA.16816.F32.BF16 R56, R196.reuse, R172, R56 ;  /* 0x000000acc438723c */ /* 0x040ff00000041838 */
[-C--:B------:R-:W-:Y:S03]  /*9d00*/  HMMA.16816.F32.BF16 R60, R196, R174.reuse, R60 ;  /* 0x000000aec43c723c */ /* 0x080fe6000004183c */
[C---:B------:R-:W-:Y:S02]  /*9d10*/  VIADD R199, R219.reuse, 0x76cf5d0a ;  /* 0x76cf5d0adbc77836 */ /* 0x040fe40000000000 */
[----:B------:R-:W-:Y:S02]  /*9d20*/  VIADD R198, R219, 0x32370b8f ;  /* 0x32370b8fdbc67836 */ /* 0x000fe40000000000 */
[----:B------:R-:W-:Y:S01]  /*9d30*/  VIADD R197, R218, 0x78dde6e4 ;  /* 0x78dde6e4dac57836 */ /* 0x000fe20000000000 */
[----:B------:R-:W-:Y:S01]  /*9d40*/  HMMA.16816.F32.BF16 R64, R180, R174, R64 ;  /* 0x000000aeb440723c */ /* 0x000fe20000041840 */
[----:B------:R-:W1:Y:S03]  /*9d50*/  LDSM.16.M88.4 R172, [R2+0x8400] ;  /* 0x0084000002ac783b */ /* 0x000e660000000200 */
[----:B------:R-:W-:Y:S01]  /*9d60*/  LOP3.LUT R180, R151, R250, RZ, 0x3c, !PT ;  /* 0x000000fa97b47212 */ /* 0x000fe200078e3cff */
[----:B------:R-:W-:Y:S01]  /*9d70*/  VIADD R196, R219, 0xed9eba14 ;  /* 0xed9eba14dbc47836 */ /* 0x000fe20000000000 */
[----:B------:R-:W-:Y:S02]  /*9d80*/  LOP3.LUT R182, R150, R237, RZ, 0x3c, !PT ;  /* 0x000000ed96b67212 */ /* 0x000fe400078e3cff */
[-C--:B---3--:R-:W-:Y:S05]  /*9d90*/  HMMA.16816.F32.BF16 R4, R176, R184.reuse, R4 ;  /* 0x000000b8b004723c */ /* 0x088fea0000041804 */
[----:B------:R-:W-:Y:S03]  /*9da0*/  IMAD.WIDE.U32 R180, R180, -0x2daee0ad, RZ ;  /* 0xd2511f53b4b47825 */ /* 0x000fe600078e00ff */
[C---:B-----5:R-:W-:Y:S04]  /*9db0*/  HMMA.16816.F32.BF16 R8, R188.reuse, R184, R8 ;  /* 0x000000b8bc08723c */ /* 0x060fe80000041808 */
[----:B------:R-:W-:Y:S01]  /*9dc0*/  LOP3.LUT R0, R242, R199, R181, 0x96, !PT ;  /* 0x000000c7f2007212 */ /* 0x000fe200078e96b5 */
[----:B------:R-:W-:Y:S03]  /*9dd0*/  IMAD.WIDE.U32 R182, R182, -0x2daee0ad, RZ ;  /* 0xd2511f53b6b67825 */ /* 0x000fe600078e00ff */
[-C--:B------:R-:W-:Y:S03]  /*9de0*/  HMMA.16816.F32.BF16 R12, R188, R186.reuse, R12 ;  /* 0x000000babc0c723c */ /* 0x080fe6000004180c */
[----:B------:R-:W-:Y:S01]  /*9df0*/  LOP3.LUT R180, R198, R180, R183, 0x96, !PT ;  /* 0x000000b4c6b47212 */ /* 0x000fe200078e96b7 */
[----:B------:R-:W-:Y:S04]  /*9e00*/  IMAD.WIDE.U32 R184, R0, -0x326172a9, RZ ;  /* 0xcd9e8d5700b87825 */ /* 0x000fe800078e00ff */
[----:B------:R-:W-:Y:S01]  /*9e10*/  IMAD.WIDE.U32 R200, R180, -0x326172a9, RZ ;  /* 0xcd9e8d57b4c87825 */ /* 0x000fe200078e00ff */
[----:B------:R-:W-:Y:S01]  /*9e20*/  LOP3.LUT R148, R240, R193, R185, 0x96, !PT ;  /* 0x000000c1f0947212 */ /* 0x000fe200078e96b9 */
[C---:B------:R-:W-:Y:S04]  /*9e30*/  HMMA.16816.F32.BF16 R16, R176.reuse, R186, R16 ;  /* 0x000000bab010723c */ /* 0x040fe80000041810 */
[----:B------:R-:W-:Y:S01]  /*9e40*/  LOP3.LUT R0, R197, R184, R201, 0x96, !PT ;  /* 0x000000b8c5007212 */ /* 0x000fe200078e96c9 */
[----:B------:R-:W-:Y:S03]  /*9e50*/  IMAD.WIDE.U32 R180, R148, -0x2daee0ad, RZ ;  /* 0xd2511f5394b47825 */ /* 0x000fe600078e00ff */
[-C--:B-1----:R-:W-:Y:S03]  /*9e60*/  HMMA.16816.F32.BF16 R20, R176, R172.reuse, R20 ;  /* 0x000000acb014723c */ /* 0x082fe60000041814 */
[----:B------:R-:W-:Y:S01]  /*9e70*/  LOP3.LUT R182, R196, R182, R181, 0x96, !PT ;  /* 0x000000b6c4b67212 */ /* 0x000fe200078e96b5 */
[----:B------:R-:W-:Y:S01]  /*9e80*/  IMAD.WIDE.U32 R202, R0, -0x2daee0ad, RZ ;  /* 0xd2511f5300ca7825 */ /* 0x000fe200078e00ff */
[----:B------:R-:W-:Y:S03]  /*9e90*/  LOP3.LUT R181, R151, R230, RZ, 0x3c, !PT ;  /* 0x000000e697b57212 */ /* 0x000fe600078e3cff */
[----:B------:R-:W-:Y:S01]  /*9ea0*/  IMAD.WIDE.U32 R186, R182, -0x326172a9, RZ ;  /* 0xcd9e8d57b6ba7825 */ /* 0x000fe200078e00ff */
[----:B------:R-:W-:Y:S01]  /*9eb0*/  LOP3.LUT R0, R195, R180, R203, 0x96, !PT ;  /* 0x000000b4c3007212 */ /* 0x000fe200078e96cb */
[C---:B------:R-:W-:Y:S04]  /*9ec0*/  HMMA.16816.F32.BF16 R24, R188.reuse, R172, R24 ;  /* 0x000000acbc18723c */ /* 0x040fe80000041818 */
[----:B------:R-:W-:Y:S01]  /*9ed0*/  LOP3.LUT R180, R150, R251, RZ, 0x3c, !PT ;  /* 0x000000fb96b47212 */ /* 0x000fe200078e3cff */
[----:B------:R-:W-:Y:S01]  /*9ee0*/  IMAD.WIDE.U32 R182, R0, -0x326172a9, RZ ;  /* 0xcd9e8d5700b67825 */ /* 0x000fe200078e00ff */
[----:B------:R-:W-:Y:S02]  /*9ef0*/  LOP3.LUT R222, R207, R200, R187, 0x96, !PT ;  /* 0x000000c8cfde7212 */ /* 0x000fe400078e96bb */
[-C--:B------:R-:W-:Y:S03]  /*9f00*/  HMMA.16816.F32.BF16 R28, R188, R174.reuse, R28 ;  /* 0x000000aebc1c723c */ /* 0x080fe6000004181c */
[C---:B------:R-:W-:Y:S01]  /*9f10*/  PRMT R151, R182.reuse, 0x7773, RZ ;  /* 0x00007773b6977816 */ /* 0x040fe200000000ff */
[----:B------:R-:W-:Y:S01]  /*9f20*/  IMAD R0, R217, 0x40, R220 ;  /* 0x00000040d9007824 */ /* 0x000fe200078e02dc */
[----:B------:R-:W-:Y:S01]  /*9f30*/  PRMT R150, R182, 0x7772, RZ ;  /* 0x00007772b6967816 */ /* 0x000fe200000000ff */
[----:B------:R-:W-:Y:S01]  /*9f40*/  IMAD.MOV.U32 R223, RZ, RZ, R182 ;  /* 0x000000ffffdf7224 */ /* 0x000fe200078e00b6 */
[----:B------:R-:W-:Y:S01]  /*9f50*/  LOP3.LUT R186, R194, R186, R183, 0x96, !PT ;  /* 0x000000bac2ba7212 */ /* 0x000fe200078e96b7 */
[----:B------:R-:W-:Y:S01]  /*9f60*/  IMAD.IADD R0, R152, 0x1, -R0 ;  /* 0x0000000198007824 */ /* 0x000fe200078e0a00 */
[----:B------:R-:W-:Y:S01]  /*9f70*/  PRMT R225, R150, 0x5410, R151 ;  /* 0x0000541096e17816 */ /* 0x000fe20000000097 */
[----:B------:R-:W-:Y:S01]  /*9f80*/  IMAD.WIDE.U32 R172, R180, -0x2daee0ad, RZ ;  /* 0xd2511f53b4ac7825 */ /* 0x000fe200078e00ff */
[----:B------:R-:W-:Y:S01]  /*9f90*/  PRMT R224, R182, 0x7771, RZ ;  /* 0x00007771b6e07816 */ /* 0x000fe200000000ff */
[C---:B------:R-:W-:Y:S04]  /*9fa0*/  HMMA.16816.F32.BF16 R32, R176.reuse, R174, R32 ;  /* 0x000000aeb020723c */ /* 0x040fe80000041820 */
[C---:B------:R-:W-:Y:S02]  /*9fb0*/  VIADD R150, R0.reuse, 0x47 ;  /* 0x0000004700967836 */ /* 0x040fe40000000000 */
[C---:B------:R-:W-:Y:S02]  /*9fc0*/  VIADD R151, R0.reuse, 0x40 ;  /* 0x0000004000977836 */ /* 0x040fe40000000000 */
[----:B------:R-:W-:Y:S01]  /*9fd0*/  VIADD R148, R0, 0x48 ;  /* 0x0000004800947836 */ /* 0x000fe20000000000 */
[----:B------:R-:W-:Y:S02]  /*9fe0*/  IABS R152, R150 ;  /* 0x0000009600987213 */ /* 0x000fe40000000000 */
[----:B------:R-:W-:Y:S01]  /*9ff0*/  IABS R185, R151 ;  /* 0x0000009700b97213 */ /* 0x000fe20000000000 */
[----:B------:R-:W-:Y:S01]  /*a000*/  IMAD.WIDE.U32 R150, R181, -0x2daee0ad, RZ ;  /* 0xd2511f53b5967825 */ /* 0x000fe200078e00ff */
[----:B------:R-:W-:Y:S01]  /*a010*/  IABS R148, R148 ;  /* 0x0000009400947213 */ /* 0x000fe20000000000 */
[----:B------:R-:W1:Y:S03]  /*a020*/  LDSM.16.M88.4 R180, [R2+0x8800] ;  /* 0x0088000002b4783b */ /* 0x000e660000000200 */
[----:B------:R-:W-:Y:S02]  /*a030*/  LOP3.LUT R151, R248, R199, R151, 0x96, !PT ;  /* 0x000000c7f8977212 */ /* 0x000fe400078e9697 */
[----:B------:R-:W-:Y:S01]  /*a040*/  I2FP.F32.S32 R184, R148 ;  /* 0x0000009400b87245 */ /* 0x000fe20000201400 */
[----:B------:R-:W-:Y:S01]  /*a050*/  IMAD.MOV.U32 R148, RZ, RZ, R185 ;  /* 0x000000ffff947224 */ /* 0x000fe200078e00b9 */
[----:B------:R-:W-:Y:S01]  /*a060*/  LOP3.LUT R173, R198, R150, R173, 0x96, !PT ;  /* 0x00000096c6ad7212 */ /* 0x000fe200078e96ad */
[----:B------:R-:W-:Y:S01]  /*a070*/  IMAD.WIDE.U32 R200, R151, -0x326172a9, RZ ;  /* 0xcd9e8d5797c87825 */ /* 0x000fe200078e00ff */
[----:B------:R-:W-:Y:S02]  /*a080*/  I2FP.F32.S32 R150, R152 ;  /* 0x0000009800967245 */ /* 0x000fe40000201400 */
[----:B------:R-:W-:Y:S01]  /*a090*/  I2FP.F32.S32 R148, R148 ;  /* 0x0000009400947245 */ /* 0x000fe20000201400 */
[----:B------:R-:W-:Y:S01]  /*a0a0*/  FFMA.FTZ R10, R184, -R149, R10 ;  /* 0x80000095b80a7223 */ /* 0x000fe2000001000a */
[----:B------:R-:W-:Y:S01]  /*a0b0*/  LOP3.LUT R184, R244, R193, R201, 0x96, !PT ;  /* 0x000000c1f4b87212 */ /* 0x000fe200078e96c9 */
[----:B------:R-:W-:Y:S04]  /*a0c0*/  IMAD.WIDE.U32 R204, R173, -0x326172a9, RZ ;  /* 0xcd9e8d57adcc7825 */ /* 0x000fe800078e00ff */
[-C--:B------:R-:W-:Y:S01]  /*a0d0*/  FFMA.FTZ R11, R150, -R149.reuse, R11 ;  /* 0x80000095960b7223 */ /* 0x080fe2000001000b */
[----:B------:R-:W-:Y:S01]  /*a0e0*/  IABS R150, R0 ;  /* 0x0000000000967213 */ /* 0x000fe20000000000 */
[----:B------:R-:W-:Y:S01]  /*a0f0*/  IMAD.WIDE.U32 R184, R184, -0x2daee0ad, RZ ;  /* 0xd2511f53b8b87825 */ /* 0x000fe200078e00ff */
[----:B------:R-:W-:Y:S02]  /*a100*/  LOP3.LUT R152, R197, R200, R205, 0x96, !PT ;  /* 0x000000c8c5987212 */ /* 0x000fe400078e96cd */
[----:B------:R-:W-:Y:S01]  /*a110*/  I2FP.F32.S32 R150, R150 ;  /* 0x0000009600967245 */ /* 0x000fe20000201400 */
[----:B------:R-:W-:Y:S01]  /*a120*/  VIADD R151, R0, 0xffffffff ;  /* 0xffffffff00977836 */ /* 0x000fe20000000000 */
[----:B------:R-:W-:Y:S01]  /*a130*/  LOP3.LUT R172, R196, R172, R185, 0x96, !PT ;  /* 0x000000acc4ac7212 */ /* 0x000fe200078e96b9 */
[CC--:B------:R-:W-:Y:S01]  /*a140*/  FFMA.FTZ R8, R148.reuse, -R149.reuse, R8 ;  /* 0x8000009594087223 */ /* 0x0c0fe20000010008 */
[----:B------:R-:W-:Y:S01]  /*a150*/  FFMA.FTZ R14, R148, -R149, R14 ;  /* 0x80000095940e7223 */ /* 0x000fe2000001000e */
[----:B------:R-:W-:Y:S01]  /*a160*/  VIADD R148, R0, 0x3f ;  /* 0x0000003f00947836 */ /* 0x000fe20000000000 */
[----:B------:R-:W-:Y:S01]  /*a170*/  IABS R151, R151 ;  /* 0x0000009700977213 */ /* 0x000fe20000000000 */
[----:B------:R-:W-:Y:S04]  /*a180*/  IMAD.WIDE.U32 R220, R152, -0x2daee0ad, RZ ;  /* 0xd2511f5398dc7825 */ /* 0x000fe800078e00ff */
[-C--:B------:R-:W-:Y:S01]  /*a190*/  FFMA.FTZ R4, R150, -R149.reuse, R4 ;  /* 0x8000009596047223 */ /* 0x080fe20000010004 */
[----:B------:R-:W-:Y:S01]  /*a1a0*/  IABS R148, R148 ;  /* 0x0000009400947213 */ /* 0x000fe20000000000 */
[----:B------:R-:W-:Y:S01]  /*a1b0*/  VIADD R152, R0, 0xfffffff8 ;  /* 0xfffffff800987836 */ /* 0x000fe20000000000 */
[----:B------:R-:W-:Y:S01]  /*a1c0*/  LOP3.LUT R184, R195, R184, R221, 0x96, !PT ;  /* 0x000000b8c3b87212 */ /* 0x000fe200078e96dd */
[-C--:B------:R-:W-:Y:S01]  /*a1d0*/  FFMA.FTZ R18, R150, -R149.reuse, R18 ;  /* 0x8000009596127223 */ /* 0x080fe20000010012 */
[----:B------:R-:W-:Y:S01]  /*a1e0*/  I2FP.F32.S32 R148, R148 ;  /* 0x0000009400947245 */ /* 0x000fe20000201400 */
[----:B------:R-:W-:Y:S01]  /*a1f0*/  VIADD R200, R219, 0x646e171e ;  /* 0x646e171edbc87836 */ /* 0x000fe20000000000 */
[----:B------:R-:W-:Y:S01]  /*a200*/  IABS R150, R152 ;  /* 0x0000009800967213 */ /* 0x000fe20000000000 */
[----:B------:R-:W-:Y:S01]  /*a210*/  VIADD R152, R0, 0xffffffef ;  /* 0xffffffef00987836 */ /* 0x000fe20000000000 */
[-C--:B-1----:R-:W-:Y:S03]  /*a220*/  HMMA.16816.F32.BF16 R36, R176, R180.reuse, R36 ;  /* 0x000000b4b024723c */ /* 0x082fe60000041824 */
[CC--:B------:R-:W-:Y:S01]  /*a230*/  FFMA.FTZ R9, R148.reuse, -R149.reuse, R9 ;  /* 0x8000009594097223 */ /* 0x0c0fe20000010009 */
[----:B------:R-:W-:Y:S01]  /*a240*/  FFMA.FTZ R15, R148, -R149, R15 ;  /* 0x80000095940f7223 */ /* 0x000fe2000001000f */
[----:B------:R-:W-:Y:S01]  /*a250*/  I2FP.F32.S32 R148, R151 ;  /* 0x0000009700947245 */ /* 0x000fe20000201400 */
[----:B------:R-:W-:Y:S02]  /*a260*/  VIADD R151, R0, 0xffffffe8 ;  /* 0xffffffe800977836 */ /* 0x000fe40000000000 */
[C---:B------:R-:W-:Y:S04]  /*a270*/  HMMA.16816.F32.BF16 R40, R188.reuse, R180, R40 ;  /* 0x000000b4bc28723c */ /* 0x040fe80000041828 */
[----:B------:R-:W-:Y:S04]  /*a280*/  IMAD.WIDE.U32 R180, R172, -0x326172a9, RZ ;  /* 0xcd9e8d57acb47825 */ /* 0x000fe800078e00ff */
[CC--:B------:R-:W-:Y:S01]  /*a290*/  FFMA.FTZ R5, R148.reuse, -R149.reuse, R5 ;  /* 0x8000009594057223 */ /* 0x0c0fe20000010005 */
[----:B------:R1:W2:Y:S01]  /*a2a0*/  LDSM.16.M88.4 R172, [R2+0x8c00] ;  /* 0x008c000002ac783b */ /* 0x0002a20000000200 */
[-C--:B------:R-:W-:Y:S01]  /*a2b0*/  FFMA.FTZ R19, R148, -R149.reuse, R19 ;  /* 0x8000009594137223 */ /* 0x080fe20000010013 */
[----:B------:R-:W-:Y:S01]  /*a2c0*/  IMAD.MOV.U32 R148, RZ, RZ, R150 ;  /* 0x000000ffff947224 */ /* 0x000fe200078e0096 */
[----:B------:R-:W-:Y:S01]  /*a2d0*/  LOP3.LUT R181, R207, R204, R181, 0x96, !PT ;  /* 0x000000cccfb57212 */ /* 0x000fe200078e96b5 */
[----:B------:R-:W-:Y:S04]  /*a2e0*/  DEPBAR.LE SB0, 0x0 ;  /* 0x000080000000791a */ /* 0x000fe80000000000 */
[----:B------:R-:W-:Y:S01]  /*a2f0*/  BAR.SYNC.DEFER_BLOCKING 0x0 ;  /* 0x0000000000007b1d */ /* 0x000fe20000010000 */
[-C--:B------:R-:W-:Y:S05]  /*a300*/  HMMA.16816.F32.BF16 R44, R188, R182.reuse, R44 ;  /* 0x000000b6bc2c723c */ /* 0x080fea000004182c */
[----:B------:R-:W-:Y:S02]  /*a310*/  VIADD R150, R0, 0xfffffff7 ;  /* 0xfffffff700967836 */ /* 0x000fe40000000000 */
[----:B------:R-:W-:Y:S01]  /*a320*/  IMAD.WIDE.U32 R184, R184, -0x326172a9, RZ ;  /* 0xcd9e8d57b8b87825 */ /* 0x000fe200078e00ff */
[C---:B------:R-:W-:Y:S04]  /*a330*/  HMMA.16816.F32.BF16 R48, R176.reuse, R182, R48 ;  /* 0x000000b6b030723c */ /* 0x040fe80000041830 */
[----:B------:R-:W-:Y:S01]  /*a340*/  LOP3.LUT R180, R194, R180, R185, 0x96, !PT ;  /* 0x000000b4c2b47212 */ /* 0x000fe200078e96b9 */
[C---:B------:R-:W-:Y:S01]  /*a350*/  VIADD R183, R0.reuse, 0xffffffd7 ;  /* 0xffffffd700b77836 */ /* 0x040fe20000000000 */
[----:B-1----:R-:W-:Y:S01]  /*a360*/  I2FP.F32.S32 R2, R148 ;  /* 0x0000009400027245 */ /* 0x002fe20000201400 */
[----:B------:R-:W-:Y:S01]  /*a370*/  IMAD.MOV.U32 R201, RZ, RZ, R184 ;  /* 0x000000ffffc97224 */ /* 0x000fe200078e00b8 */
[----:B------:R-:W-:Y:S01]  /*a380*/  IABS R148, R150 ;  /* 0x0000009600947213 */ /* 0x000fe20000000000 */
[----:B------:R-:W-:Y:S01]  /*a390*/  VIADD R150, R0, 0xfffffff0 ;  /* 0xfffffff000967836 */ /* 0x000fe20000000000 */
[----:B------:R-:W-:Y:S01]  /*a3a0*/  PRMT R204, R184, 0x7771, RZ ;  /* 0x00007771b8cc7816 */ /* 0x000fe200000000ff */
[CC--:B------:R-:W-:Y:S01]  /*a3b0*/  FFMA.FTZ R16, R2.reuse, -R149.reuse, R16 ;  /* 0x8000009502107223 */ /* 0x0c0fe20000010010 */
[----:B------:R-:W-:Y:S01]  /*a3c0*/  I2FP.F32.S32 R148, R148 ;  /* 0x0000009400947245 */ /* 0x000fe20000201400 */
[-C--:B------:R-:W-:Y:S01]  /*a3d0*/  FFMA.FTZ R22, R2, -R149.reuse, R22 ;  /* 0x8000009502167223 */ /* 0x080fe20000010016 */
[----:B------:R-:W-:Y:S01]  /*a3e0*/  IABS R150, R150 ;  /* 0x0000009600967213 */ /* 0x000fe20000000000 */
[----:B------:R-:W-:Y:S02]  /*a3f0*/  VIADD R2, R0, 0x38 ;  /* 0x0000003800027836 */ /* 0x000fe40000000000 */
[CC--:B------:R-:W-:Y:S01]  /*a400*/  FFMA.FTZ R17, R148.reuse, -R149.reuse, R17 ;  /* 0x8000009594117223 */ /* 0x0c0fe20000010011 */
[----:B------:R-:W-:Y:S01]  /*a410*/  I2FP.F32.S32 R150, R150 ;  /* 0x0000009600967245 */ /* 0x000fe20000201400 */
[-C--:B------:R-:W-:Y:S01]  /*a420*/  FFMA.FTZ R23, R148, -R149.reuse, R23 ;  /* 0x8000009594177223 */ /* 0x080fe20000010017 */
[----:B------:R-:W-:Y:S02]  /*a430*/  IABS R2, R2 ;  /* 0x0000000200027213 */ /* 0x000fe40000000000 */
[----:B------:R-:W-:Y:S01]  /*a440*/  IABS R148, R152 ;  /* 0x0000009800947213 */ /* 0x000fe20000000000 */
[CC--:B------:R-:W-:Y:S01]  /*a450*/  FFMA.FTZ R20, R150.reuse, -R149.reuse, R20 ;  /* 0x8000009596147223 */ /* 0x0c0fe20000010014 */
[----:B------:R-:W-:Y:S01]  /*a460*/  I2FP.F32.S32 R2, R2 ;  /* 0x0000000200027245 */ /* 0x000fe20000201400 */
[-C--:B------:R-:W-:Y:S01]  /*a470*/  FFMA.FTZ R34, R150, -R149.reuse, R34 ;  /* 0x8000009596227223 */ /* 0x080fe20000010022 */
[----:B------:R-:W-:Y:S01]  /*a480*/  I2FP.F32.S32 R148, R148 ;  /* 0x0000009400947245 */ /* 0x000fe20000201400 */
[----:B------:R-:W-:Y:S01]  /*a490*/  VIADD R150, R0, 0x37 ;  /* 0x0000003700967836 */ /* 0x000fe20000000000 */
[----:B------:R-:W-:Y:S01]  /*a4a0*/  PRMT R152, R184, 0x7773, RZ ;  /* 0x00007773b8987816 */ /* 0x000fe200000000ff */
[CC--:B------:R-:W-:Y:S01]  /*a4b0*/  FFMA.FTZ R12, R2.reuse, -R149.reuse, R12 ;  /* 0x80000095020c7223 */ /* 0x0c0fe2000001000c */
[----:B------:R-:W-:Y:S01]  /*a4c0*/  FFMA.FTZ R26, R2, -R149, R26 ;  /* 0x80000095021a7223 */ /* 0x000fe2000001001a */
[----:B------:R-:W-:Y:S01]  /*a4d0*/  IABS R2, R151 ;  /* 0x0000009700027213 */ /* 0x000fe20000000000 */
[-C--:B------:R-:W-:Y:S01]  /*a4e0*/  FFMA.FTZ R21, R148, -R149.reuse, R21 ;  /* 0x8000009594157223 */ /* 0x080fe20000010015 */
[----:B------:R-:W-:Y:S01]  /*a4f0*/  PRMT R151, R184, 0x7772, RZ ;  /* 0x00007772b8977816 */ /* 0x000fe200000000ff */
[-C--:B------:R-:W-:Y:S01]  /*a500*/  FFMA.FTZ R35, R148, -R149.reuse, R35 ;  /* 0x8000009594237223 */ /* 0x080fe20000010023 */
[----:B------:R-:W-:Y:S01]  /*a510*/  I2FP.F32.S32 R2, R2 ;  /* 0x0000000200027245 */ /* 0x000fe20000201400 */
[C---:B------:R-:W-:Y:S01]  /*a520*/  VIADD R148, R0.reuse, 0x8 ;  /* 0x0000000800947836 */ /* 0x040fe20000000000 */
[----:B------:R-:W-:Y:S01]  /*a530*/  PRMT R205, R151, 0x5410, R152 ;  /* 0x0000541097cd7816 */ /* 0x000fe20000000098 */
[----:B------:R-:W-:Y:S01]  /*a540*/  VIADD R152, R0, 0xffffffe7 ;  /* 0xffffffe700987836 */ /* 0x000fe20000000000 */
[-C--:B--2---:R-:W-:Y:S03]  /*a550*/  HMMA.16816.F32.BF16 R52, R176, R172.reuse, R52 ;  /* 0x000000acb034723c */ /* 0x084fe60000041834 */
[----:B------:R-:W-:Y:S01]  /*a560*/  IABS R151, R148 ;  /* 0x0000009400977213 */ /* 0x000fe20000000000 */
[CC--:B------:R-:W-:Y:S01]  /*a570*/  FFMA.FTZ R32, R2.reuse, -R149.reuse, R32 ;  /* 0x8000009502207223 */ /* 0x0c0fe20000010020 */
[-C--:B------:R-:W-:Y:S01]  /*a580*/  FFMA.FTZ R38, R2, -R149.reuse, R38 ;  /* 0x8000009502267223 */ /* 0x080fe20000010026 */
[C---:B------:R-:W-:Y:S02]  /*a590*/  VIADD R2, R0.reuse, 0x7 ;  /* 0x0000000700027836 */ /* 0x040fe40000000000 */
[C---:B------:R-:W-:Y:S04]  /*a5a0*/  HMMA.16816.F32.BF16 R56, R188.reuse, R172, R56 ;  /* 0x000000acbc38723c */ /* 0x040fe80000041838 */
[----:B------:R-:W-:Y:S01]  /*a5b0*/  IABS R148, R2 ;  /* 0x0000000200947213 */ /* 0x000fe20000000000 */
[----:B------:R-:W-:Y:S01]  /*a5c0*/  IMAD.MOV.U32 R172, RZ, RZ, R151 ;  /* 0x000000ffffac7224 */ /* 0x000fe200078e0097 */
[----:B------:R-:W-:Y:S02]  /*a5d0*/  IABS R2, R150 ;  /* 0x0000009600027213 */ /* 0x000fe40000000000 */
[----:B------:R-:W-:Y:S01]  /*a5e0*/  IABS R150, R152 ;  /* 0x0000009800967213 */ /* 0x000fe20000000000 */
[-C--:B------:R-:W-:Y:S03]  /*a5f0*/  HMMA.16816.F32.BF16 R60, R188, R174.reuse, R60 ;  /* 0x000000aebc3c723c */ /* 0x080fe6000004183c */
[----:B------:R-:W-:Y:S01]  /*a600*/  I2FP.F32.S32 R185, R2 ;  /* 0x0000000200b97245 */ /* 0x000fe20000201400 */
[----:B------:R-:W-:Y:S01]  /*a610*/  IMAD.MOV.U32 R152, RZ, RZ, R150 ;  /* 0x000000ffff987224 */ /* 0x000fe200078e0096 */
[----:B------:R-:W-:Y:S01]  /*a620*/  I2FP.F32.S32 R187, R148 ;  /* 0x0000009400bb7245 */ /* 0x000fe20000201400 */
[----:B------:R-:W-:Y:S01]  /*a630*/  IMAD.WIDE.U32 R150, R181, -0x2daee0ad, RZ ;  /* 0xd2511f53b5967825 */ /* 0x000fe200078e00ff */
[----:B------:R-:W-:Y:S01]  /*a640*/  I2FP.F32.S32 R192, R172 ;  /* 0x000000ac00c07245 */ /* 0x000fe20000201400 */
[----:B------:R-:W-:Y:S04]  /*a650*/  HMMA.16816.F32.BF16 R64, R176, R174, R64 ;  /* 0x000000aeb040723c */ /* 0x000fe80000041840 */
[----:B------:R-:W-:Y:S01]  /*a660*/  I2FP.F32.S32 R2, R152 ;  /* 0x0000009800027245 */ /* 0x000fe20000201400 */
[----:B------:R-:W-:Y:S01]  /*a670*/  VIADD R152, R0, 0xffffffe0 ;  /* 0xffffffe000987836 */ /* 0x000fe20000000000 */
[----:B------:R-:W-:Y:S01]  /*a680*/  LOP3.LUT R173, R200, R220, R151, 0x96, !PT ;  /* 0x000000dcc8ad7212 */ /* 0x000fe200078e9697 */
[----:B------:R-:W-:Y:S02]  /*a690*/  VIADD R148, R0, 0xffffffdf ;  /* 0xffffffdf00947836 */ /* 0x000fe40000000000 */
[-C--:B------:R-:W-:Y:S01]  /*a6a0*/  FFMA.FTZ R6, R192, -R149.reuse, R6 ;  /* 0x80000095c0067223 */ /* 0x080fe20000010006 */
[----:B------:R-:W-:Y:S01]  /*a6b0*/  VIADD R181, R0, 0xffffffd8 ;  /* 0xffffffd800b57836 */ /* 0x000fe20000000000 */
[----:B------:R-:W-:Y:S01]  /*a6c0*/  IABS R182, R152 ;  /* 0x0000009800b67213 */ /* 0x000fe20000000000 */
[CC--:B------:R-:W-:Y:S01]  /*a6d0*/  FFMA.FTZ R33, R2.reuse, -R149.reuse, R33 ;  /* 0x8000009502217223 */ /* 0x0c0fe20000010021 */
[----:B------:R-:W-:Y:S01]  /*a6e0*/  IABS R172, R148 ;  /* 0x0000009400ac7213 */ /* 0x000fe20000000000 */
[----:B------:R-:W-:Y:S01]  /*a6f0*/  FFMA.FTZ R39, R2, -R149, R39 ;  /* 0x8000009502277223 */ /* 0x000fe20000010027 */
[----:B------:R-:W-:Y:S01]  /*a700*/  IABS R152, R181 ;  /* 0x000000b500987213 */ /* 0x000fe20000000000 */
[----:B------:R-:W-:Y:S01]  /*a710*/  IMAD.MOV.U32 R184, RZ, RZ, R182 ;  /* 0x000000ffffb87224 */ /* 0x000fe200078e00b6 */
[----:B------:R-:W-:Y:S01]  /*a720*/  IABS R148, R183 ;  /* 0x000000b700947213 */ /* 0x000fe20000000000 */
[----:B------:R-:W-:Y:S02]  /*a730*/  IMAD.MOV.U32 R183, RZ, RZ, R172 ;  /* 0x000000ffffb77224 */ /* 0x000fe400078e00ac */
[----:B------:R-:W-:Y:S01]  /*a740*/  FFMA.FTZ R7, R187, -R149, R7 ;  /* 0x80000095bb077223 */ /* 0x000fe20000010007 */
[----:B------:R-:W-:Y:S01]  /*a750*/  IMAD.MOV.U32 R182, RZ, RZ, R152 ;  /* 0x000000ffffb67224 */ /* 0x000fe200078e0098 */
[----:B------:R-:W-:Y:S01]  /*a760*/  I2FP.F32.S32 R172, R184 ;  /* 0x000000b800ac7245 */ /* 0x000fe20000201400 */
[----:B------:R-:W-:Y:S01]  /*a770*/  IMAD.MOV.U32 R181, RZ, RZ, R148 ;  /* 0x000000ffffb57224 */ /* 0x000fe200078e0094 */
[----:B------:R-:W-:Y:S01]  /*a780*/  I2FP.F32.S32 R152, R183 ;  /* 0x000000b700987245 */ /* 0x000fe20000201400 */
[----:B------:R-:W-:Y:S01]  /*a790*/  VIADD R174, R0, 0xffffffc7 ;  /* 0xffffffc700ae7836 */ /* 0x000fe20000000000 */
[----:B------:R-:W-:Y:S01]  /*a7a0*/  I2FP.F32.S32 R148, R182 ;  /* 0x000000b600947245 */ /* 0x000fe20000201400 */
[----:B------:R-:W-:Y:S01]  /*a7b0*/  FFMA.FTZ R36, R172, -R149, R36 ;  /* 0x80000095ac247223 */ /* 0x000fe20000010024 */
[----:B------:R-:W-:Y:S01]  /*a7c0*/  I2FP.F32.S32 R2, R181 ;  /* 0x000000b500027245 */ /* 0x000fe20000201400 */
[CC--:B------:R-:W-:Y:S01]  /*a7d0*/  FFMA.FTZ R37, R152.reuse, -R149.reuse, R37 ;  /* 0x8000009598257223 */ /* 0x0c0fe20000010025 */
[-C--:B------:R-:W-:Y:S01]  /*a7e0*/  FFMA.FTZ R51, R152, -R149.reuse, R51 ;  /* 0x8000009598337223 */ /* 0x080fe20000010033 */
[CC--:B------:R-:W-:Y:S01]  /*a7f0*/  FFMA.FTZ R48, R148.reuse, -R149.reuse, R48 ;  /* 0x8000009594307223 */ /* 0x0c0fe20000010030 */
[-C--:B------:R-:W-:Y:S01]  /*a800*/  FFMA.FTZ R54, R148, -R149.reuse, R54 ;  /* 0x8000009594367223 */ /* 0x080fe20000010036 */
[CC--:B------:R-:W-:Y:S01]  /*a810*/  FFMA.FTZ R49, R2.reuse, -R149.reuse, R49 ;  /* 0x8000009502317223 */ /* 0x0c0fe20000010031 */
[-C--:B------:R-:W-:Y:S01]  /*a820*/  FFMA.FTZ R55, R2, -R149.reuse, R55 ;  /* 0x8000009502377223 */ /* 0x080fe20000010037 */
[----:B------:R-:W-:Y:S02]  /*a830*/  VIADD R148, R0, 0xffffffcf ;  /* 0xffffffcf00947836 */ /* 0x000fe40000000000 */
[-C--:B------:R-:W-:Y:S01]  /*a840*/  FFMA.FTZ R50, R172, -R149.reuse, R50 ;  /* 0x80000095ac327223 */ /* 0x080fe20000010032 */
[C---:B------:R-:W-:Y:S02]  /*a850*/  VIADD R2, R0.reuse, 0xffffffc8 ;  /* 0xffffffc800027836 */ /* 0x040fe40000000000 */
[-C--:B------:R-:W-:Y:S01]  /*a860*/  FFMA.FTZ R13, R185, -R149.reuse, R13 ;  /* 0x80000095b90d7223 */ /* 0x080fe2000001000d */
[C---:B------:R-:W-:Y:S01]  /*a870*/  VIADD R152, R0.reuse, 0xffffffd0 ;  /* 0xffffffd000987836 */ /* 0x040fe20000000000 */
[----:B------:R-:W-:Y:S01]  /*a880*/  IABS R172, R148 ;  /* 0x0000009400ac7213 */ /* 0x000fe20000000000 */
[----:B------:R-:W-:Y:S01]  /*a890*/  VIADD R183, R0, 0x30 ;  /* 0x0000003000b77836 */ /* 0x000fe20000000000 */
[----:B------:R-:W-:Y:S02]  /*a8a0*/  IABS R148, R2 ;  /* 0x0000000200947213 */ /* 0x000fe40000000000 */
[----:B------:R-:W-:Y:S02]  /*a8b0*/  IABS R152, R152 ;  /* 0x0000009800987213 */ /* 0x000fe40000000000 */
[----:B------:R-:W-:Y:S01]  /*a8c0*/  IABS R2, R174 ;  /* 0x000000ae00027213 */ /* 0x000fe20000000000 */
[----:B------:R-:W-:Y:S01]  /*a8d0*/  IMAD.MOV.U32 R174, RZ, RZ, R172 ;  /* 0x000000ffffae7224 */ /* 0x000fe200078e00ac */
[----:B------:R-:W-:Y:S01]  /*a8e0*/  FMNMX3.FTZ R172, R3, R4, R5, !PT ;  /* 0x0000000403ac7276 */ /* 0x000fe20007810005 */
[----:B------:R-:W-:Y:S01]  /*a8f0*/  IMAD.MOV.U32 R176, RZ, RZ, R148 ;  /* 0x000000ffffb07224 */ /* 0x000fe200078e0094 */
[----:B------:R-:W-:Y:S01]  /*a900*/  I2FP.F32.S32 R148, R152 ;  /* 0x0000009800947245 */ /* 0x000fe20000201400 */
[----:B------:R-:W-:Y:S01]  /*a910*/  IMAD.MOV.U32 R175, RZ, RZ, R2 ;  /* 0x000000ffffaf7224 */ /* 0x000fe200078e0002 */
[----:B------:R-:W-:Y:S02]  /*a920*/  FMNMX3.FTZ R152, R153, R6, R7, !PT ;  /* 0x0000000699987276 */ /* 0x000fe40007810007 */
[----:B------:R-:W-:Y:S01]  /*a930*/  FMNMX3.FTZ R172, R172, R16, R17, !PT ;  /* 0x00000010acac7276 */ /* 0x000fe20007810011 */
[-C--:B------:R-:W-:Y:S01]  /*a940*/  FFMA.FTZ R52, R148, -R149.reuse, R52 ;  /* 0x8000009594347223 */ /* 0x080fe20000010034 */
[----:B------:R-:W-:Y:S01]  /*a950*/  FMNMX3.FTZ R152, R152, R18, R19, !PT ;  /* 0x0000001298987276 */ /* 0x000fe20007810013 */
[-C--:B------:R-:W-:Y:S01]  /*a960*/  FFMA.FTZ R66, R148, -R149.reuse, R66 ;  /* 0x8000009594427223 */ /* 0x080fe20000010042 */
[----:B------:R-:W-:Y:S02]  /*a970*/  I2FP.F32.S32 R2, R174 ;  /* 0x000000ae00027245 */ /* 0x000fe40000201400 */
[----:B------:R-:W-:Y:S02]  /*a980*/  FMNMX3.FTZ R174, R172, R20, R21, !PT ;  /* 0x00000014acae7276 */ /* 0x000fe40007810015 */
[----:B------:R-:W-:Y:S01]  /*a990*/  FMNMX3.FTZ R172, R152, R22, R23, !PT ;  /* 0x0000001698ac7276 */ /* 0x000fe20007810017 */
[-C--:B------:R-:W-:Y:S01]  /*a9a0*/  FFMA.FTZ R53, R2, -R149.reuse, R53 ;  /* 0x8000009502357223 */ /* 0x080fe20000010035 */
[----:B------:R-:W-:Y:S01]  /*a9b0*/  FMNMX3.FTZ R152, R174, R32, R33, !PT ;  /* 0x00000020ae987276 */ /* 0x000fe20007810021 */
[----:B------:R-:W-:Y:S01]  /*a9c0*/  FFMA.FTZ R67, R2, -R149, R67 ;  /* 0x8000009502437223 */ /* 0x000fe20000010043 */
[----:B------:R-:W-:Y:S02]  /*a9d0*/  FMNMX3.FTZ R172, R172, R34, R35, !PT ;  /* 0x00000022acac7276 */ /* 0x000fe40007810023 */
[----:B------:R-:W-:Y:S02]  /*a9e0*/  FMNMX3.FTZ R152, R152, R36, R37, !PT ;  /* 0x0000002498987276 */ /* 0x000fe40007810025 */
[----:B------:R-:W-:Y:S02]  /*a9f0*/  FMNMX3.FTZ R172, R172, R38, R39, !PT ;  /* 0x00000026acac7276 */ /* 0x000fe40007810027 */
[----:B------:R-:W-:Y:S02]  /*aa00*/  I2FP.F32.S32 R176, R176 ;  /* 0x000000b000b07245 */ /* 0x000fe40000201400 */
[----:B------:R-:W-:Y:S02]  /*aa10*/  I2FP.F32.S32 R175, R175 ;  /* 0x000000af00af7245 */ /* 0x000fe40000201400 */
[----:B------:R-:W-:Y:S01]  /*aa20*/  FMNMX3.FTZ R148, R152, R48, R49, !PT ;  /* 0x0000003098947276 */ /* 0x000fe20007810031 */
[-C--:B------:R-:W-:Y:S01]  /*aa30*/  FFMA.FTZ R64, R176, -R149.reuse, R64 ;  /* 0x80000095b0407223 */ /* 0x080fe20000010040 */
[----:B------:R-:W-:Y:S01]  /*aa40*/  FMNMX3.FTZ R2, R172, R50, R51, !PT ;  /* 0x00000032ac027276 */ /* 0x000fe20007810033 */
[----:B------:R-:W-:Y:S01]  /*aa50*/  FFMA.FTZ R65, R175, -R149, R65 ;  /* 0x80000095af417223 */ /* 0x000fe20000010041 */
[----:B------:R-:W-:Y:S02]  /*aa60*/  FMNMX3.FTZ R148, R148, R52, R53, !PT ;  /* 0x0000003494947276 */ /* 0x000fe40007810035 */
[----:B------:R-:W-:Y:S02]  /*aa70*/  FMNMX3.FTZ R2, R2, R54, R55, !PT ;  /* 0x0000003602027276 */ /* 0x000fe40007810037 */
[----:B------:R-:W-:Y:S02]  /*aa80*/  FMNMX3.FTZ R152, R148, R64, R65, !PT ;  /* 0x0000004094987276 */ /* 0x000fe40007810041 */
[----:B------:R-:W-:Y:S01]  /*aa90*/  FMNMX3.FTZ R181, R2, R66, R67, !PT ;  /* 0x0000004202b57276 */ /* 0x000fe20007810043 */
[----:B------:R-:W-:Y:S06]  /*aaa0*/  @P1 BRA `(.L_x_636) ;  /* 0xffffffe000681947 */ /* 0x000fec000383ffff */
.L_x_635:
[----:B--2---:R-:W1:Y:S01]  /*aab0*/  SHFL.BFLY PT, R176, R181, 0x2, 0x1f ;  /* 0x0c401f00b5b07f89 */ /* 0x004e6200000e0000 */
[C---:B------:R-:W-:Y:S01]  /*aac0*/  VIADD R148, R0.reuse, 0x2f ;  /* 0x0000002f00947836 */ /* 0x040fe20000000000 */
[----:B------:R-:W-:Y:S01]  /*aad0*/  IABS R174, R183 ;  /* 0x000000b700ae7213 */ /* 0x000fe20000000000 */
[C---:B------:R-:W-:Y:S05]  /*aae0*/  VIADD R2, R0.reuse, 0x28 ;  /* 0x0000002800027836 */ /* 0x040fea0000000000 */
[----:B------:R-:W2:Y:S01]  /*aaf0*/  SHFL.BFLY PT, R175, R152, 0x2, 0x1f ;  /* 0x0c401f0098af7f89 */ /* 0x000ea200000e0000 */
[----:B------:R-:W-:Y:S01]  /*ab00*/  IADD3 R172, PT, PT, R0, 0x27, RZ ;  /* 0x0000002700ac7810 */ /* 0x000fe20007ffe0ff */
[-C--:B------:R-:W-:Y:S01]  /*ab10*/  FFMA.FTZ R27, R185, -R149.reuse, R27 ;  /* 0x80000095b91b7223 */ /* 0x080fe2000001001b */
[----:B------:R-:W-:Y:S01]  /*ab20*/  IABS R151, R148 ;  /* 0x0000009400977213 */ /* 0x000fe20000000000 */
[----:B------:R-:W-:Y:S01]  /*ab30*/  IMAD.MOV.U32 R177, RZ, RZ, R174 ;  /* 0x000000ffffb17224 */ /* 0x000fe200078e00ae */
[----:B------:R-:W-:Y:S01]  /*ab40*/  IABS R148, R2 ;  /* 0x0000000200947213 */ /* 0x000fe20000000000 */
[-C--:B------:R-:W-:Y:S01]  /*ab50*/  FFMA.FTZ R61, R187, -R149.reuse, R61 ;  /* 0x80000095bb3d7223 */ /* 0x080fe2000001003d */
[----:B------:R-:W-:Y:S01]  /*ab60*/  IABS R2, R172 ;  /* 0x000000ac00027213 */ /* 0x000fe20000000000 */
[----:B------:R-:W-:Y:S01]  /*ab70*/  FFMA.FTZ R60, R192, -R149, R60 ;  /* 0x80000095c03c7223 */ /* 0x000fe2000001003c */
[----:B------:R-:W-:Y:S01]  /*ab80*/  I2FP.F32.S32 R177, R177 ;  /* 0x000000b100b17245 */ /* 0x000fe20000201400 */
[----:B------:R-:W-:Y:S01]  /*ab90*/  IMAD.MOV.U32 R174, RZ, RZ, R148 ;  /* 0x000000ffffae7224 */ /* 0x000fe200078e0094 */
[----:B------:R-:W-:Y:S01]  /*aba0*/  I2FP.F32.S32 R148, R151 ;  /* 0x0000009700947245 */ /* 0x000fe20000201400 */
[----:B------:R-:W-:Y:S01]  /*abb0*/  IMAD.MOV.U32 R184, RZ, RZ, R150 ;  /* 0x000000ffffb87224 */ /* 0x000fe200078e0096 */
[----:B------:R-:W-:Y:S01]  /*abc0*/  MOV R172, R2 ;  /* 0x0000000200ac7202 */ /* 0x000fe20000000f00 */
[CC--:B------:R-:W-:Y:S01]  /*abd0*/  FFMA.FTZ R24, R177.reuse, -R149.reuse, R24 ;  /* 0x80000095b1187223 */ /* 0x0c0fe20000010018 */
[----:B------:R-:W-:Y:S01]  /*abe0*/  I2FP.F32.S32 R2, R174 ;  /* 0x000000ae00027245 */ /* 0x000fe20000201400 */
[CC--:B------:R-:W-:Y:S01]  /*abf0*/  FFMA.FTZ R31, R148.reuse, -R149.reuse, R31 ;  /* 0x80000095941f7223 */ /* 0x0c0fe2000001001f */
[-C--:B------:R-:W-:Y:S01]  /*ac00*/  FFMA.FTZ R25, R148, -R149.reuse, R25 ;  /* 0x8000009594197223 */ /* 0x080fe20000010019 */
[C---:B------:R-:W-:Y:S01]  /*ac10*/  VIADD R148, R0.reuse, 0x17 ;  /* 0x0000001700947836 */ /* 0x040fe20000000000 */
[----:B------:R-:W-:Y:S01]  /*ac20*/  IADD3 R174, PT, PT, R0, 0x18, RZ ;  /* 0x0000001800ae7810 */ /* 0x000fe20007ffe0ff */
[CC--:B------:R-:W-:Y:S01]  /*ac30*/  FFMA.FTZ R28, R2.reuse, -R149.reuse, R28 ;  /* 0x80000095021c7223 */ /* 0x0c0fe2000001001c */
[-C--:B------:R-:W-:Y:S01]  /*ac40*/  FFMA.FTZ R42, R2, -R149.reuse, R42 ;  /* 0x80000095022a7223 */ /* 0x080fe2000001002a */
[C---:B------:R-:W-:Y:S01]  /*ac50*/  VIADD R2, R0.reuse, 0x10 ;  /* 0x0000001000027836 */ /* 0x040fe20000000000 */
[----:B------:R-:W-:Y:S01]  /*ac60*/  IABS R178, R174 ;  /* 0x000000ae00b27213 */ /* 0x000fe20000000000 */
[----:B------:R-:W-:Y:S01]  /*ac70*/  FFMA.FTZ R30, R177, -R149, R30 ;  /* 0x80000095b11e7223 */ /* 0x000fe2000001001e */
[----:B-1----:R-:W-:Y:S01]  /*ac80*/  FMNMX.FTZ R151, R181, R176, !PT ;  /* 0x000000b0b5977209 */ /* 0x002fe20007810000 */
[----:B------:R-:W-:Y:S01]  /*ac90*/  VIADD R176, R0, 0x20 ;  /* 0x0000002000b07836 */ /* 0x000fe20000000000 */
[----:B--2---:R-:W-:Y:S01]  /*aca0*/  FMNMX.FTZ R152, R152, R175, !PT ;  /* 0x000000af98987209 */ /* 0x004fe20007810000 */
[C---:B------:R-:W-:Y:S01]  /*acb0*/  VIADD R175, R0.reuse, 0x1f ;  /* 0x0000001f00af7836 */ /* 0x040fe20000000000 */
[----:B------:R-:W-:Y:S01]  /*acc0*/  IADD3 R0, PT, PT, R0, 0xf, RZ ;  /* 0x0000000f00007810 */ /* 0x000fe20007ffe0ff */
[----:B------:R-:W-:Y:S01]  /*acd0*/  SHFL.BFLY PT, R177, R151, 0x1, 0x1f ;  /* 0x0c201f0097b17f89 */ /* 0x000fe200000e0000 */
[----:B------:R-:W-:Y:S01]  /*ace0*/  IABS R181, R148 ;  /* 0x0000009400b57213 */ /* 0x000fe20000000000 */
[----:B------:R-:W-:Y:S01]  /*acf0*/  IMAD.MOV.U32 R191, RZ, RZ, R230 ;  /* 0x000000ffffbf7224 */ /* 0x000fe200078e00e6 */
[----:B------:R-:W-:Y:S02]  /*ad00*/  IABS R148, R0 ;  /* 0x0000000000947213 */ /* 0x000fe40000000000 */
[----:B------:R-:W-:Y:S02]  /*ad10*/  FMNMX3.FTZ R0, R154, R8, R9, !PT ;  /* 0x000000089a007276 */ /* 0x000fe40007810009 */
[----:B------:R-:W-:Y:S02]  /*ad20*/  IABS R2, R2 ;  /* 0x0000000200027213 */ /* 0x000fe40000000000 */
[----:B------:R-:W-:Y:S02]  /*ad30*/  I2FP.F32.S32 R172, R172 ;  /* 0x000000ac00ac7245 */ /* 0x000fe40000201400 */
[----:B------:R-:W-:Y:S02]  /*ad40*/  FMNMX3.FTZ R174, R0, R12, R13, !PT ;  /* 0x0000000c00ae7276 */ /* 0x000fe4000781000d */
[----:B------:R-:W-:Y:S01]  /*ad50*/  IABS R176, R176 ;  /* 0x000000b000b07213 */ /* 0x000fe20000000000 */
[C---:B------:R-:W-:Y:S01]  /*ad60*/  FFMA.FTZ R29, R172.reuse, -R149, R29 ;  /* 0x80000095ac1d7223 */ /* 0x040fe2000001001d */
[----:B------:R-:W-:Y:S01]  /*ad70*/  IABS R179, R175 ;  /* 0x000000af00b37213 */ /* 0x000fe20000000000 */
[-C--:B------:R-:W-:Y:S01]  /*ad80*/  FFMA.FTZ R43, R172, -R149.reuse, R43 ;  /* 0x80000095ac2b7223 */ /* 0x080fe2000001002b */
[----:B------:R-:W-:Y:S01]  /*ad90*/  I2FP.F32.S32 R0, R2 ;  /* 0x0000000200007245 */ /* 0x000fe20000201400 */
[----:B------:R-:W1:Y:S01]  /*ada0*/  SHFL.BFLY PT, R175, R152, 0x1, 0x1f ;  /* 0x0c201f0098af7f89 */ /* 0x000e6200000e0000 */
[----:B------:R-:W-:Y:S02]  /*adb0*/  I2FP.F32.S32 R2, R148 ;  /* 0x0000009400027245 */ /* 0x000fe40000201400 */
[----:B------:R-:W-:Y:S01]  /*adc0*/  FMNMX3.FTZ R148, R155, R10, R11, !PT ;  /* 0x0000000a9b947276 */ /* 0x000fe2000781000b */
[-C--:B------:R-:W-:Y:S01]  /*add0*/  FFMA.FTZ R56, R0, -R149.reuse, R56 ;  /* 0x8000009500387223 */ /* 0x080fe20000010038 */
[----:B------:R-:W-:Y:S01]  /*ade0*/  I2FP.F32.S32 R176, R176 ;  /* 0x000000b000b07245 */ /* 0x000fe20000201400 */
[----:B------:R-:W-:Y:S01]  /*adf0*/  FFMA.FTZ R57, R2, -R149, R57 ;  /* 0x8000009502397223 */ /* 0x000fe20000010039 */
[----:B------:R-:W-:Y:S01]  /*ae00*/  I2FP.F32.S32 R179, R179 ;  /* 0x000000b300b37245 */ /* 0x000fe20000201400 */
[-C--:B------:R-:W-:Y:S01]  /*ae10*/  FFMA.FTZ R62, R0, -R149.reuse, R62 ;  /* 0x80000095003e7223 */ /* 0x080fe2000001003e */
[----:B------:R-:W-:Y:S01]  /*ae20*/  FMNMX3.FTZ R174, R174, R24, R25, !PT ;  /* 0x00000018aeae7276 */ /* 0x000fe20007810019 */
[-C--:B------:R-:W-:Y:S01]  /*ae30*/  FFMA.FTZ R40, R176, -R149.reuse, R40 ;  /* 0x80000095b0287223 */ /* 0x080fe20000010028 */
[----:B------:R-:W-:Y:S01]  /*ae40*/  FMNMX3.FTZ R148, R148, R14, R15, !PT ;  /* 0x0000000e94947276 */ /* 0x000fe2000781000f */
[CC--:B------:R-:W-:Y:S01]  /*ae50*/  FFMA.FTZ R41, R179.reuse, -R149.reuse, R41 ;  /* 0x80000095b3297223 */ /* 0x0c0fe20000010029 */
        /* <DEDUP_REMOVED lines=8> */
[----:B------:R-:W-:Y:S01]  /*aee0*/  FMNMX3.FTZ R174, R174, R40, R41, !PT ;  /* 0x00000028aeae7276 */ /* 0x000fe20007810029 */
        /* <DEDUP_REMOVED lines=9> */
[----:B------:R-:W-:Y:S02]  /*af80*/  FMNMX3.FTZ R0, R0, R58, R59, !PT ;  /* 0x0000003a00007276 */ /* 0x000fe4000781003b */
[----:B-1----:R-:W-:Y:S01]  /*af90*/  FMNMX.FTZ R152, R152, R175, !PT ;  /* 0x000000af98987209 */ /* 0x002fe20007810000 */
[----:B------:R-:W1:Y:S01]  /*afa0*/  SHFL.BFLY PT, R176, R148, 0x2, 0x1f ;  /* 0x0c401f0094b07f89 */ /* 0x000e6200000e0000 */
[----:B------:R-:W-:Y:S02]  /*afb0*/  FMNMX3.FTZ R0, R0, R62, R63, !PT ;  /* 0x0000003e00007276 */ /* 0x000fe4000781003f */
[----:B------:R-:W-:Y:S01]  /*afc0*/  FMNMX.FTZ R151, R151, R177, !PT ;  /* 0x000000b197977209 */ /* 0x000fe20007810000 */
[C---:B------:R-:W-:Y:S01]  /*afd0*/  FMUL.FTZ R174, R152.reuse, UR4 ;  /* 0x0000000498ae7c20 */ /* 0x040fe20008410000 */
[----:B------:R-:W-:Y:S03]  /*afe0*/  FSETP.NEU.FTZ.AND P1, PT, R152, -INF , PT ;  /* 0xff8000009800780b */ /* 0x000fe60003f3d000 */
[----:B------:R-:W2:Y:S01]  /*aff0*/  SHFL.BFLY PT, R2, R0, 0x2, 0x1f ;  /* 0x0c401f0000027f89 */ /* 0x000ea200000e0000 */
[----:B------:R-:W-:Y:S01]  /*b000*/  PRMT R183, R150, 0x7773, RZ ;  /* 0x0000777396b77816 */ /* 0x000fe200000000ff */
[C---:B------:R-:W-:Y:S01]  /*b010*/  FMUL.FTZ R182, R151.reuse, UR4 ;  /* 0x0000000497b67c20 */ /* 0x040fe20008410000 */
[----:B------:R-:W-:Y:S01]  /*b020*/  FSEL R172, R174, RZ, P1 ;  /* 0x000000ffaeac7208 */ /* 0x000fe20000800000 */
[----:B------:R-:W-:Y:S01]  /*b030*/  IMAD.WIDE.U32 R174, R222, -0x2daee0ad, RZ ;  /* 0xd2511f53deae7825 */ /* 0x000fe200078e00ff */
[----:B------:R-:W-:Y:S02]  /*b040*/  FSETP.NEU.FTZ.AND P1, PT, R151, -INF , PT ;  /* 0xff8000009700780b */ /* 0x000fe40003f3d000 */
[----:B------:R-:W-:Y:S01]  /*b050*/  PRMT R179, R150, 0x7772, RZ ;  /* 0x0000777296b37816 */ /* 0x000fe200000000ff */
[--C-:B------:R-:W-:Y:S01]  /*b060*/  FFMA.FTZ R17, R17, UR4, -R172.reuse ;  /* 0x0000000411117c23 */ /* 0x100fe200080108ac */
[----:B------:R-:W-:Y:S01]  /*b070*/  FSEL R182, R182, RZ, P1 ;  /* 0x000000ffb6b67208 */ /* 0x000fe20000800000 */
[--C-:B------:R-:W-:Y:S01]  /*b080*/  FFMA.FTZ R4, R4, UR4, -R172.reuse ;  /* 0x0000000404047c23 */ /* 0x100fe200080108ac */
[----:B------:R-:W-:Y:S01]  /*b090*/  PRMT R178, R150, 0x7771, RZ ;  /* 0x0000777196b27816 */ /* 0x000fe200000000ff */
[----:B------:R3:W-:Y:S01]  /*b0a0*/  MUFU.EX2 R232, R17 ;  /* 0x0000001100e87308 */ /* 0x0007e20000000800 */
[----:B------:R-:W-:Y:S01]  /*b0b0*/  FFMA.FTZ R16, R16, UR4, -R172 ;  /* 0x0000000410107c23 */ /* 0x000fe200080108ac */
[--C-:B------:R-:W-:Y:S01]  /*b0c0*/  FFMA.FTZ R18, R18, UR4, -R182.reuse ;  /* 0x0000000412127c23 */ /* 0x100fe200080108b6 */
[----:B------:R-:W-:Y:S01]  /*b0d0*/  FFMA.FTZ R19, R19, UR4, -R182 ;  /* 0x0000000413137c23 */ /* 0x000fe200080108b6 */
[----:B------:R-:W-:Y:S01]  /*b0e0*/  FFMA.FTZ R5, R5, UR4, -R172 ;  /* 0x0000000405057c23 */ /* 0x000fe200080108ac */
[----:B------:R-:W-:Y:S01]  /*b0f0*/  MOV R203, R229 ;  /* 0x000000e500cb7202 */ /* 0x000fe20000000f00 */
[----:B------:R-:W-:Y:S01]  /*b100*/  FFMA.FTZ R6, R6, UR4, -R182 ;  /* 0x0000000406067c23 */ /* 0x000fe200080108b6 */
[----:B-1----:R-:W-:Y:S03]  /*b110*/  FMNMX.FTZ R150, R148, R176, !PT ;  /* 0x000000b094967209 */ /* 0x002fe60007810000 */
[----:B------:R1:W-:Y:S01]  /*b120*/  MUFU.EX2 R234, R18 ;  /* 0x0000001200ea7308 */ /* 0x0003e20000000800 */
[----:B------:R-:W-:Y:S01]  /*b130*/  LOP3.LUT R148, R223, 0xff, RZ, 0xc0, !PT ;  /* 0x000000ffdf947812 */ /* 0x000fe200078ec0ff */
[----:B------:R-:W-:Y:S01]  /*b140*/  IMAD.MOV.U32 R189, RZ, RZ, R174 ;  /* 0x000000ffffbd7224 */ /* 0x000fe200078e00ae */
[----:B------:R-:W-:Y:S01]  /*b150*/  LOP3.LUT R176, R180, 0xff, RZ, 0xc0, !PT ;  /* 0x000000ffb4b07812 */ /* 0x000fe200078ec0ff */
[----:B------:R-:W4:Y:S01]  /*b160*/  SHFL.BFLY PT, R177, R150, 0x1, 0x1f ;  /* 0x0c201f0096b17f89 */ /* 0x000f2200000e0000 */
[----:B--2---:R-:W-:Y:S01]  /*b170*/  FMNMX.FTZ R0, R0, R2, !PT ;  /* 0x0000000200007209 */ /* 0x004fe20007810000 */
[----:B------:R-:W-:Y:S01]  /*b180*/  FFMA.FTZ R7, R7, UR4, -R182 ;  /* 0x0000000407077c23 */ /* 0x000fe200080108b6 */
[----:B------:R-:W-:Y:S03]  /*b190*/  PRMT R185, R148, 0x5410, R224 ;  /* 0x0000541094b97816 */ /* 0x000fe600000000e0 */
[----:B------:R2:W-:Y:S01]  /*b1a0*/  MUFU.EX2 R238, R4 ;  /* 0x0000000400ee7308 */ /* 0x0005e20000000800 */
[----:B---3--:R-:W-:Y:S01]  /*b1b0*/  LOP3.LUT R17, R180, 0xffff, RZ, 0xc0, !PT ;  /* 0x0000ffffb4117812 */ /* 0x008fe200078ec0ff */
[----:B------:R-:W3:Y:S01]  /*b1c0*/  SHFL.BFLY PT, R2, R0, 0x1, 0x1f ;  /* 0x0c201f0000027f89 */ /* 0x000ee200000e0000 */
[----:B------:R-:W-:Y:S01]  /*b1d0*/  PRMT R229, R179, 0x5410, R183 ;  /* 0x00005410b3e57816 */ /* 0x000fe200000000b7 */
[--C-:B------:R-:W-:Y:S01]  /*b1e0*/  FFMA.FTZ R36, R36, UR4, -R172.reuse ;  /* 0x0000000424247c23 */ /* 0x100fe200080108ac */
[----:B------:R-:W-:Y:S01]  /*b1f0*/  SHF.R.U32.HI R17, RZ, 0x8, R17 ;  /* 0x00000008ff117819 */ /* 0x000fe20000011611 */
[----:B------:R-:W-:Y:S01]  /*b200*/  FFMA.FTZ R37, R37, UR4, -R172 ;  /* 0x0000000425257c23 */ /* 0x000fe200080108ac */
[----:B------:R-:W-:Y:S03]  /*b210*/  PRMT R190, R174, 0x7771, RZ ;  /* 0x00007771aebe7816 */ /* 0x000fe600000000ff */
[----:B------:R5:W-:Y:S01]  /*b220*/  MUFU.EX2 R231, R19 ;  /* 0x0000001300e77308 */ /* 0x000be20000000800 */
[----:B-1----:R-:W-:Y:S01]  /*b230*/  PRMT R18, R180, 0x7632, R18 ;  /* 0x00007632b4127816 */ /* 0x002fe20000000012 */
[----:B------:R-:W-:Y:S01]  /*b240*/  FFMA.FTZ R33, R33, UR4, -R172 ;  /* 0x0000000421217c23 */ /* 0x000fe200080108ac */
[----:B------:R-:W-:Y:S01]  /*b250*/  SHF.R.U32.HI R180, RZ, 0x18, R180 ;  /* 0x00000018ffb47819 */ /* 0x000fe200000116b4 */
[--C-:B------:R-:W-:Y:S01]  /*b260*/  FFMA.FTZ R23, R23, UR4, -R182.reuse ;  /* 0x0000000417177c23 */ /* 0x100fe200080108b6 */
[----:B------:R-:W-:Y:S01]  /*b270*/  LOP3.LUT R148, R18, 0xff, RZ, 0xc0, !PT ;  /* 0x000000ff12947812 */ /* 0x000fe200078ec0ff */
[--C-:B------:R-:W-:Y:S01]  /*b280*/  FFMA.FTZ R22, R22, UR4, -R182.reuse ;  /* 0x0000000416167c23 */ /* 0x100fe200080108b6 */
[--C-:B------:R-:W-:Y:S03]  /*b290*/  PRMT R176, R176, 0x5410, R17.reuse ;  /* 0x00005410b0b07816 */ /* 0x100fe60000000011 */
[----:B------:R1:W-:Y:S01]  /*b2a0*/  MUFU.EX2 R235, R16 ;  /* 0x0000001000eb7308 */ /* 0x0003e20000000800 */
[----:B--2---:R-:W-:Y:S01]  /*b2b0*/  LOP3.LUT R4, R186, 0xffff, RZ, 0xc0, !PT ;  /* 0x0000ffffba047812 */ /* 0x004fe200078ec0ff */
[--C-:B------:R-:W-:Y:S01]  /*b2c0*/  FFMA.FTZ R34, R34, UR4, -R182.reuse ;  /* 0x0000000422227c23 */ /* 0x100fe200080108b6 */
[----:B------:R-:W-:Y:S01]  /*b2d0*/  PRMT R17, R186, 0x7632, R17 ;  /* 0x00007632ba117816 */ /* 0x000fe20000000011 */
[----:B------:R-:W-:Y:S01]  /*b2e0*/  FFMA.FTZ R35, R35, UR4, -R182 ;  /* 0x0000000423237c23 */ /* 0x000fe200080108b6 */
[----:B------:R-:W-:Y:S01]  /*b2f0*/  SHF.R.U32.HI R18, RZ, 0x18, R186 ;  /* 0x00000018ff127819 */ /* 0x000fe200000116ba */
[--C-:B------:R-:W-:Y:S01]  /*b300*/  FFMA.FTZ R51, R51, UR4, -R182.reuse ;  /* 0x0000000433337c23 */ /* 0x100fe200080108b6 */
[----:B----4-:R-:W-:Y:S03]  /*b310*/  FMNMX.FTZ R150, R150, R177, !PT ;  /* 0x000000b196967209 */ /* 0x010fe60007810000 */
[----:B------:R2:W-:Y:S01]  /*b320*/  MUFU.EX2 R236, R5 ;  /* 0x0000000500ec7308 */ /* 0x0005e20000000800 */
[----:B-----5:R-:W-:Y:S01]  /*b330*/  LOP3.LUT R19, R186, 0xff, RZ, 0xc0, !PT ;  /* 0x000000ffba137812 */ /* 0x020fe200078ec0ff */
[----:B------:R-:W-:Y:S01]  /*b340*/  FFMA.FTZ R38, R38, UR4, -R182 ;  /* 0x0000000426267c23 */ /* 0x000fe200080108b6 */
[----:B------:R-:W-:Y:S01]  /*b350*/  PRMT R186, R148, 0x5410, R180 ;  /* 0x0000541094ba7816 */ /* 0x000fe200000000b4 */
[----:B------:R-:W-:Y:S01]  /*b360*/  FMUL.FTZ R181, R150, UR4 ;  /* 0x0000000496b57c20 */ /* 0x000fe20008410000 */
[----:B------:R-:W4:Y:S01]  /*b370*/  LDC R180, c[0x0][0x4f8] ;  /* 0x00013e00ffb47b82 */ /* 0x000f220000000800 */
[----:B---3--:R-:W-:Y:S01]  /*b380*/  FMNMX.FTZ R148, R0, R2, !PT ;  /* 0x0000000200947209 */ /* 0x008fe20007810000 */
[----:B------:R-:W-:Y:S01]  /*b390*/  FFMA.FTZ R39, R39, UR4, -R182 ;  /* 0x0000000427277c23 */ /* 0x000fe200080108b6 */
[----:B------:R-:W-:Y:S02]  /*b3a0*/  FSETP.NEU.FTZ.AND P1, PT, R150, -INF , PT ;  /* 0xff8000009600780b */ /* 0x000fe40003f3d000 */
[----:B------:R-:W-:Y:S01]  /*b3b0*/  MUFU.EX2 R239, R6 ;  /* 0x0000000600ef7308 */ /* 0x000fe20000000800 */
[----:B------:R-:W-:Y:S01]  /*b3c0*/  SHF.R.U32.HI R4, RZ, 0x8, R4 ;  /* 0x00000008ff047819 */ /* 0x000fe20000011604 */
[----:B------:R-:W-:Y:S01]  /*b3d0*/  FMUL.FTZ R183, R148, UR4 ;  /* 0x0000000494b77c20 */ /* 0x000fe20008410000 */
[----:B------:R-:W-:Y:S01]  /*b3e0*/  FSEL R181, R181, RZ, P1 ;  /* 0x000000ffb5b57208 */ /* 0x000fe20000800000 */
[----:B------:R-:W-:Y:S01]  /*b3f0*/  FFMA.FTZ R50, R50, UR4, -R182 ;  /* 0x0000000432327c23 */ /* 0x000fe200080108b6 */
[----:B------:R-:W-:Y:S02]  /*b400*/  FSETP.NEU.FTZ.AND P1, PT, R148, -INF , PT ;  /* 0xff8000009400780b */ /* 0x000fe40003f3d000 */
[----:B------:R-:W-:Y:S03]  /*b410*/  LOP3.LUT R0, R173, 0xffff, RZ, 0xc0, !PT ;  /* 0x0000ffffad007812 */ /* 0x000fe600078ec0ff */
[----:B------:R-:W-:Y:S01]  /*b420*/  MUFU.EX2 R220, R7 ;  /* 0x0000000700dc7308 */ /* 0x000fe20000000800 */
[----:B------:R-:W-:Y:S01]  /*b430*/  FSEL R183, R183, RZ, P1 ;  /* 0x000000ffb7b77208 */ /* 0x000fe20000800000 */
[--C-:B------:R-:W-:Y:S01]  /*b440*/  FFMA.FTZ R8, R8, UR4, -R181.reuse ;  /* 0x0000000408087c23 */ /* 0x100fe200080108b5 */
[----:B------:R-:W-:Y:S01]  /*b450*/  PRMT R19, R19, 0x5410, R4 ;  /* 0x0000541013137816 */ /* 0x000fe20000000004 */
[----:B------:R-:W-:Y:S01]  /*b460*/  FFMA.FTZ R9, R9, UR4, -R181 ;  /* 0x0000000409097c23 */ /* 0x000fe200080108b5 */
[----:B------:R-:W-:Y:S01]  /*b470*/  LOP3.LUT R4, R189, 0xff, RZ, 0xc0, !PT ;  /* 0x000000ffbd047812 */ /* 0x000fe200078ec0ff */
[--C-:B------:R-:W-:Y:S01]  /*b480*/  FFMA.FTZ R11, R11, UR4, -R183.reuse ;  /* 0x000000040b0b7c23 */ /* 0x100fe200080108b7 */
[----:B------:R-:W-:Y:S03]  /*b490*/  LOP3.LUT R2, R173, 0xff, RZ, 0xc0, !PT ;  /* 0x000000ffad027812 */ /* 0x000fe600078ec0ff */
[----:B------:R-:W-:Y:S01]  /*b4a0*/  MUFU.EX2 R177, R9 ;  /* 0x0000000900b17308 */ /* 0x000fe20000000800 */
[----:B------:R-:W-:Y:S01]  /*b4b0*/  SHF.R.U32.HI R0, RZ, 0x8, R0 ;  /* 0x00000008ff007819 */ /* 0x000fe20000011600 */
[----:B------:R-:W-:Y:S01]  /*b4c0*/  FFMA.FTZ R10, R10, UR4, -R183 ;  /* 0x000000040a0a7c23 */ /* 0x000fe200080108b7 */
[----:B-1----:R-:W-:Y:S01]  /*b4d0*/  LOP3.LUT R16, R200, R202, R175, 0x96, !PT ;  /* 0x000000cac8107212 */ /* 0x002fe200078e96af */
[----:B------:R-:W-:Y:S01]  /*b4e0*/  IMAD.MOV.U32 R202, RZ, RZ, R228 ;  /* 0x000000ffffca7224 */ /* 0x000fe200078e00e4 */
[----:B------:R-:W-:Y:S01]  /*b4f0*/  PRMT R221, R4, 0x5410, R190 ;  /* 0x0000541004dd7816 */ /* 0x000fe200000000be */
[--C-:B------:R-:W-:Y:S01]  /*b500*/  FFMA.FTZ R12, R12, UR4, -R181.reuse ;  /* 0x000000040c0c7c23 */ /* 0x100fe200080108b5 */
[----:B------:R-:W-:Y:S03]  /*b510*/  PRMT R190, R2, 0x5410, R0 ;  /* 0x0000541002be7816 */ /* 0x000fe60000000000 */
[----:B------:R-:W1:Y:S01]  /*b520*/  MUFU.EX2 R192, R11 ;  /* 0x0000000b00c07308 */ /* 0x000e620000000800 */
[----:B------:R-:W-:Y:S01]  /*b530*/  LOP3.LUT R17, R17, 0xff, RZ, 0xc0, !PT ;  /* 0x000000ff11117812 */ /* 0x000fe200078ec0ff */
[----:B------:R-:W-:Y:S01]  /*b540*/  FFMA.FTZ R13, R13, UR4, -R181 ;  /* 0x000000040d0d7c23 */ /* 0x000fe200080108b5 */
[----:B------:R-:W-:Y:S01]  /*b550*/  LOP3.LUT R2, R16, 0xffff, RZ, 0xc0, !PT ;  /* 0x0000ffff10027812 */ /* 0x000fe200078ec0ff */
[--C-:B------:R-:W-:Y:S01]  /*b560*/  FFMA.FTZ R14, R14, UR4, -R183.reuse ;  /* 0x000000040e0e7c23 */ /* 0x100fe200080108b7 */
[----:B----4-:R-:W-:Y:S01]  /*b570*/  LOP3.LUT R180, R180, 0xff, RZ, 0xc0, !PT ;  /* 0x000000ffb4b47812 */ /* 0x010fe200078ec0ff */
[----:B------:R-:W-:Y:S01]  /*b580*/  FFMA.FTZ R15, R15, UR4, -R183 ;  /* 0x000000040f0f7c23 */ /* 0x000fe200080108b7 */
[----:B------:R-:W-:Y:S03]  /*b590*/  LOP3.LUT R175, R201, 0xff, RZ, 0xc0, !PT ;  /* 0x000000ffc9af7812 */ /* 0x000fe600078ec0ff */
[----:B------:R3:W4:Y:S01]  /*b5a0*/  MUFU.EX2 R7, R8 ;  /* 0x0000000800077308 */ /* 0x0007220000000800 */
[----:B------:R-:W-:Y:S01]  /*b5b0*/  LOP3.LUT R184, R184, 0xff, RZ, 0xc0, !PT ;  /* 0x000000ffb8b87812 */ /* 0x000fe200078ec0ff */
[----:B------:R-:W-:Y:S01]  /*b5c0*/  IMAD R180, R180, 0x10000, R180 ;  /* 0x00010000b4b47824 */ /* 0x000fe200078e02b4 */
[----:B------:R-:W-:Y:S01]  /*b5d0*/  PRMT R0, R173, 0x7632, R0 ;  /* 0x00007632ad007816 */ /* 0x000fe20000000000 */
[----:B------:R-:W-:Y:S01]  /*b5e0*/  FFMA.FTZ R201, R49, UR4, -R172 ;  /* 0x0000000431c97c23 */ /* 0x000fe200080108ac */
[----:B------:R-:W-:Y:S01]  /*b5f0*/  PRMT R17, R17, 0x5410, R18 ;  /* 0x0000541011117816 */ /* 0x000fe20000000012 */
[--C-:B------:R-:W-:Y:S01]  /*b600*/  FFMA.FTZ R28, R28, UR4, -R181.reuse ;  /* 0x000000041c1c7c23 */ /* 0x100fe200080108b5 */
[C---:B--2---:R-:W-:Y:S03]  /*b610*/  LOP3.LUT R5, R16.reuse, 0xff, RZ, 0xc0, !PT ;  /* 0x000000ff10057812 */ /* 0x044fe600078ec0ff */
[----:B------:R-:W2:Y:S01]  /*b620*/  MUFU.EX2 R18, R10 ;  /* 0x0000000a00127308 */ /* 0x000ea20000000800 */
[----:B------:R-:W-:Y:S01]  /*b630*/  SHF.R.U32.HI R2, RZ, 0x8, R2 ;  /* 0x00000008ff027819 */ /* 0x000fe20000011602 */
[----:B-1----:R-:W-:Y:S01]  /*b640*/  IMAD.MOV.U32 R49, RZ, RZ, R192 ;  /* 0x000000ffff317224 */ /* 0x002fe200078e00c0 */
[----:B------:R-:W-:Y:S01]  /*b650*/  PRMT R4, R16, 0x7632, R4 ;  /* 0x0000763210047816 */ /* 0x000fe20000000004 */
[----:B------:R-:W-:Y:S01]  /*b660*/  FFMA.FTZ R29, R29, UR4, -R181 ;  /* 0x000000041d1d7c23 */ /* 0x000fe200080108b5 */
[----:B------:R-:W-:Y:S01]  /*b670*/  PRMT R187, R174, 0x7772, RZ ;  /* 0x00007772aebb7816 */ /* 0x000fe200000000ff */
[----:B------:R-:W-:Y:S01]  /*b680*/  FFMA.FTZ R30, R30, UR4, -R183 ;  /* 0x000000041e1e7c23 */ /* 0x000fe200080108b7 */
[----:B------:R-:W-:Y:S03]  /*b690*/  PRMT R188, R174, 0x7773, RZ ;  /* 0x00007773aebc7816 */ /* 0x000fe600000000ff */
[----:B------:R-:W-:Y:S01]  /*b6a0*/  MUFU.EX2 R233, R12 ;  /* 0x0000000c00e97308 */ /* 0x000fe20000000800 */
[----:B------:R-:W-:Y:S01]  /*b6b0*/  PRMT R228, R184, 0x5410, R178 ;  /* 0x00005410b8e47816 */ /* 0x000fe200000000b2 */
[----:B------:R-:W-:Y:S01]  /*b6c0*/  IMAD.MOV.U32 R178, RZ, RZ, R202 ;  /* 0x000000ffffb27224 */ /* 0x000fe200078e00ca */
[----:B------:R-:W-:Y:S01]  /*b6d0*/  PRMT R174, R175, 0x5410, R204 ;  /* 0x00005410afae7816 */ /* 0x000fe200000000cc */
[--C-:B------:R-:W-:Y:S01]  /*b6e0*/  FFMA.FTZ R184, R32, UR4, -R172.reuse ;  /* 0x0000000420b87c23 */ /* 0x100fe200080108ac */
[----:B------:R-:W-:Y:S01]  /*b6f0*/  LOP3.LUT R6, R0, 0xff, RZ, 0xc0, !PT ;  /* 0x000000ff00067812 */ /* 0x000fe200078ec0ff */
[----:B------:R-:W-:Y:S01]  /*b700*/  FFMA.FTZ R32, R21, UR4, -R172 ;  /* 0x0000000415207c23 */ /* 0x000fe200080108ac */
[----:B------:R-:W-:Y:S01]  /*b710*/  PRMT R189, R5, 0x5410, R2 ;  /* 0x0000541005bd7816 */ /* 0x000fe20000000002 */
[----:B------:R-:W-:Y:S01]  /*b720*/  FFMA.FTZ R202, R48, UR4, -R172 ;  /* 0x0000000430ca7c23 */ /* 0x000fe200080108ac */
[----:B------:R-:W-:Y:S01]  /*b730*/  SHF.R.U32.HI R16, RZ, 0x18, R16 ;  /* 0x00000018ff107819 */ /* 0x000fe20000011610 */
[----:B------:R-:W-:Y:S01]  /*b740*/  MUFU.EX2 R230, R13 ;  /* 0x0000000d00e67308 */ /* 0x000fe20000000800 */
[----:B------:R-:W-:Y:S01]  /*b750*/  SHF.R.U32.HI R173, RZ, 0x18, R173 ;  /* 0x00000018ffad7819 */ /* 0x000fe200000116ad */
[----:B------:R-:W-:Y:S01]  /*b760*/  FFMA.FTZ R204, R65, UR4, -R172 ;  /* 0x0000000441cc7c23 */ /* 0x000fe200080108ac */
[----:B------:R-:W-:Y:S01]  /*b770*/  LOP3.LUT R0, R4, 0xff, RZ, 0xc0, !PT ;  /* 0x000000ff04007812 */ /* 0x000fe200078ec0ff */
[----:B------:R-:W-:Y:S01]  /*b780*/  IMAD.MOV.U32 R65, RZ, RZ, R220 ;  /* 0x000000ffff417224 */ /* 0x000fe200078e00dc */
[----:B------:R-:W-:Y:S01]  /*b790*/  MOV R179, R203 ;  /* 0x000000cb00b37202 */ /* 0x000fe20000000f00 */
[----:B------:R-:W-:Y:S01]  /*b7a0*/  FFMA.FTZ R203, R64, UR4, -R172 ;  /* 0x0000000440cb7c23 */ /* 0x000fe200080108ac */
[----:B------:R-:W-:Y:S03]  /*b7b0*/  IADD3 R2, PT, PT, R206, 0x1, RZ ;  /* 0x00000001ce027810 */ /* 0x000fe60007ffe0ff */
[----:B------:R-:W-:Y:S01]  /*b7c0*/  MUFU.EX2 R48, R14 ;  /* 0x0000000e00307308 */ /* 0x000fe20000000800 */
[----:B------:R-:W-:Y:S01]  /*b7d0*/  PRMT R223, R187, 0x5410, R188 ;  /* 0x00005410bbdf7816 */ /* 0x000fe200000000bc */
[--C-:B------:R-:W-:Y:S01]  /*b7e0*/  FFMA.FTZ R206, R53, UR4, -R172.reuse ;  /* 0x0000000435ce7c23 */ /* 0x100fe200080108ac */
[----:B------:R-:W-:Y:S01]  /*b7f0*/  PRMT R224, R6, 0x5410, R173 ;  /* 0x0000541006e07816 */ /* 0x000fe200000000ad */
[----:B------:R-:W-:Y:S01]  /*b800*/  FFMA.FTZ R187, R20, UR4, -R172 ;  /* 0x0000000414bb7c23 */ /* 0x000fe200080108ac */
[----:B------:R-:W-:Y:S01]  /*b810*/  PRMT R188, R0, 0x5410, R16 ;  /* 0x0000541000bc7816 */ /* 0x000fe20000000010 */
[----:B------:R-:W-:Y:S01]  /*b820*/  IMAD.MOV.U32 R16, RZ, RZ, R250 ;  /* 0x000000ffff107224 */ /* 0x000fe200078e00fa */
[----:B------:R-:W-:Y:S03]  /*b830*/  LOP3.LUT R175, R205, 0xff00ff, RZ, 0xc0, !PT ;  /* 0x00ff00ffcdaf7812 */ /* 0x000fe600078ec0ff */
[----:B------:R-:W1:Y:S01]  /*b840*/  MUFU.EX2 R21, R15 ;  /* 0x0000000f00157308 */ /* 0x000e620000000800 */
[--C-:B------:R-:W-:Y:S01]  /*b850*/  HSET2.LE.AND R174, R174, R180.reuse, PT ;  /* 0x000000b4aeae7233 */ /* 0x100fe20003803000 */
[----:B------:R-:W-:Y:S01]  /*b860*/  FFMA.FTZ R205, R52, UR4, -R172 ;  /* 0x0000000434cd7c23 */ /* 0x000fe200080108ac */
[----:B------:R-:W-:Y:S01]  /*b870*/  F2FP.BF16.F32.PACK_AB R0, R232, R235 ;  /* 0x000000ebe800723e */ /* 0x000fe200000010ff */
[----:B------:R-:W-:Y:S01]  /*b880*/  FFMA.FTZ R31, R31, UR4, -R183 ;  /* 0x000000041f1f7c23 */ /* 0x000fe200080108b7 */
[----:B------:R-:W-:Y:S01]  /*b890*/  LOP3.LUT R6, R179, R219, R2, 0x96, !PT ;  /* 0x000000dbb3067212 */ /* 0x000fe200078e9602 */
[--C-:B------:R-:W-:Y:S01]  /*b8a0*/  FFMA.FTZ R24, R24, UR4, -R181.reuse ;  /* 0x0000000418187c23 */ /* 0x100fe200080108b5 */
[----:B------:R-:W-:Y:S01]  /*b8b0*/  LOP3.LUT R174, R0, R174, RZ, 0xc0, !PT ;  /* 0x000000ae00ae7212 */ /* 0x000fe200078ec0ff */
[----:B------:R-:W-:Y:S01]  /*b8c0*/  FFMA.FTZ R25, R25, UR4, -R181 ;  /* 0x0000000419197c23 */ /* 0x000fe200080108b5 */
[--C-:B------:R-:W-:Y:S01]  /*b8d0*/  HSET2.LE.AND R175, R175, R180.reuse, PT ;  /* 0x000000b4afaf7233 */ /* 0x100fe20003803000 */
[----:B---3--:R-:W-:Y:S01]  /*b8e0*/  IMAD.WIDE.U32 R8, R6, -0x326172a9, RZ ;  /* 0xcd9e8d5706087825 */ /* 0x008fe200078e00ff */
[--C-:B------:R-:W-:Y:S01]  /*b8f0*/  HSET2.LE.AND R173, R186, R180.reuse, PT ;  /* 0x000000b4baad7233 */ /* 0x100fe20003803000 */
[----:B------:R-:W-:Y:S01]  /*b900*/  MUFU.EX2 R202, R202 ;  /* 0x000000ca00ca7308 */ /* 0x000fe20000000800 */
[----:B------:R-:W-:Y:S01]  /*b910*/  F2FP.BF16.F32.PACK_AB R0, R231, R234 ;  /* 0x000000eae700723e */ /* 0x000fe200000010ff */
[--C-:B------:R-:W-:Y:S01]  /*b920*/  FFMA.FTZ R42, R42, UR4, -R183.reuse ;  /* 0x000000042a2a7c23 */ /* 0x100fe200080108b7 */
[----:B------:R-:W-:Y:S01]  /*b930*/  F2FP.BF16.F32.PACK_AB R4, R65, R239 ;  /* 0x000000ef4104723e */ /* 0x000fe200000010ff */
[----:B------:R-:W-:Y:S01]  /*b940*/  FFMA.FTZ R43, R43, UR4, -R183 ;  /* 0x000000042b2b7c23 */ /* 0x000fe200080108b7 */
[----:B------:R-:W-:Y:S01]  /*b950*/  MOV R64, R177 ;  /* 0x000000b100407202 */ /* 0x000fe20000000f00 */
[----:B------:R-:W-:Y:S01]  /*b960*/  FFMA.FTZ R41, R41, UR4, -R181 ;  /* 0x0000000429297c23 */ /* 0x000fe200080108b5 */
[----:B----4-:R-:W-:Y:S01]  /*b970*/  MOV R53, R7 ;  /* 0x0000000700357202 */ /* 0x010fe20000000f00 */
[----:B------:R-:W-:Y:S01]  /*b980*/  FFMA.FTZ R47, R47, UR4, -R183 ;  /* 0x000000042f2f7c23 */ /* 0x000fe200080108b7 */
[--C-:B------:R-:W-:Y:S01]  /*b990*/  HSET2.LE.AND R172, R176, R180.reuse, PT ;  /* 0x000000b4b0ac7233 */ /* 0x100fe20003803000 */
[----:B------:R-:W-:Y:S01]  /*b9a0*/  MUFU.EX2 R201, R201 ;  /* 0x000000c900c97308 */ /* 0x000fe20000000800 */
[----:B------:R-:W-:Y:S01]  /*b9b0*/  LOP3.LUT R175, R0, R175, RZ, 0xc0, !PT ;  /* 0x000000af00af7212 */ /* 0x000fe200078ec0ff */
[--C-:B------:R-:W-:Y:S01]  /*b9c0*/  FFMA.FTZ R40, R40, UR4, -R181.reuse ;  /* 0x0000000428287c23 */ /* 0x100fe200080108b5 */
[----:B------:R-:W-:Y:S01]  /*b9d0*/  LOP3.LUT R173, R4, R173, RZ, 0xc0, !PT ;  /* 0x000000ad04ad7212 */ /* 0x000fe200078ec0ff */
[--C-:B------:R-:W-:Y:S01]  /*b9e0*/  FFMA.FTZ R44, R44, UR4, -R181.reuse ;  /* 0x000000042c2c7c23 */ /* 0x100fe200080108b5 */
[--C-:B------:R-:W-:Y:S01]  /*b9f0*/  HSET2.LE.AND R177, R17, R180.reuse, PT ;  /* 0x000000b411b17233 */ /* 0x100fe20003803000 */
[----:B------:R-:W-:Y:S01]  /*ba00*/  FFMA.FTZ R45, R45, UR4, -R181 ;  /* 0x000000042d2d7c23 */ /* 0x000fe200080108b5 */
[--C-:B------:R-:W-:Y:S01]  /*ba10*/  HSET2.LE.AND R176, R19, R180.reuse, PT ;  /* 0x000000b413b07233 */ /* 0x100fe20003803000 */
[----:B------:R-:W-:Y:S01]  /*ba20*/  FFMA.FTZ R46, R46, UR4, -R183 ;  /* 0x000000042e2e7c23 */ /* 0x000fe200080108b7 */
[----:B------:R-:W-:Y:S01]  /*ba30*/  LOP3.LUT R179, R225, 0xff00ff, RZ, 0xc0, !PT ;  /* 0x00ff00ffe1b37812 */ /* 0x000fe200078ec0ff */
[----:B------:R-:W-:Y:S01]  /*ba40*/  IMAD.MOV.U32 R225, RZ, RZ, R236 ;  /* 0x000000ffffe17224 */ /* 0x000fe200078e00ec */
[----:B------:R-:W-:Y:S01]  /*ba50*/  F2FP.BF16.F32.PACK_AB R5, R64, R53 ;  /* 0x000000354005723e */ /* 0x000fe200000010ff */
[--C-:B------:R-:W-:Y:S01]  /*ba60*/  FFMA.FTZ R60, R60, UR4, -R181.reuse ;  /* 0x000000043c3c7c23 */ /* 0x100fe200080108b5 */
[----:B------:R-:W-:Y:S01]  /*ba70*/  F2FP.BF16.F32.PACK_AB R2, R236, R238 ;  /* 0x000000eeec02723e */ /* 0x000fe200000010ff */
[----:B------:R-:W-:Y:S01]  /*ba80*/  FFMA.FTZ R56, R56, UR4, -R181 ;  /* 0x0000000438387c23 */ /* 0x000fe200080108b5 */
[----:B--2---:R-:W-:Y:S02]  /*ba90*/  F2FP.BF16.F32.PACK_AB R0, R49, R18 ;  /* 0x000000123100723e */ /* 0x004fe400000010ff */
[----:B------:R-:W-:Y:S02]  /*baa0*/  LOP3.LUT R4, R9, R191, RZ, 0x3c, !PT ;  /* 0x000000bf09047212 */ /* 0x000fe400078e3cff */
[----:B------:R-:W-:Y:S01]  /*bab0*/  LOP3.LUT R6, R8, R251, RZ, 0x3c, !PT ;  /* 0x000000fb08067212 */ /* 0x000fe200078e3cff */
[----:B------:R-:W-:Y:S01]  /*bac0*/  MUFU.EX2 R56, R56 ;  /* 0x0000003800387308 */ /* 0x000fe20000000800 */
[----:B------:R-:W-:Y:S02]  /*bad0*/  LOP3.LUT R172, R2, R172, RZ, 0xc0, !PT ;  /* 0x000000ac02ac7212 */ /* 0x000fe400078ec0ff */
[----:B------:R-:W-:Y:S01]  /*bae0*/  LOP3.LUT R176, R5, R176, RZ, 0xc0, !PT ;  /* 0x000000b005b07212 */ /* 0x000fe200078ec0ff */
[----:B------:R-:W-:Y:S01]  /*baf0*/  IMAD.WIDE.U32 R4, R4, -0x2daee0ad, RZ ;  /* 0xd2511f5304047825 */ /* 0x000fe200078e00ff */
[----:B------:R-:W-:Y:S02]  /*bb00*/  LOP3.LUT R177, R0, R177, RZ, 0xc0, !PT ;  /* 0x000000b100b17212 */ /* 0x000fe400078ec0ff */
[--C-:B------:R-:W-:Y:S01]  /*bb10*/  HSET2.LE.AND R179, R179, R180.reuse, PT ;  /* 0x000000b4b3b37233 */ /* 0x100fe20003803000 */
[----:B------:R-:W-:Y:S01]  /*bb20*/  IMAD.WIDE.U32 R6, R6, -0x2daee0ad, RZ ;  /* 0xd2511f5306067825 */ /* 0x000fe200078e00ff */
[--C-:B------:R-:W-:Y:S02]  /*bb30*/  HSET2.LE.AND R178, R185, R180.reuse, PT ;  /* 0x000000b4b9b27233 */ /* 0x100fe40003803000 */
[----:B-1----:R-:W-:Y:S02]  /*bb40*/  F2FP.BF16.F32.PACK_AB R0, R21, R48 ;  /* 0x000000301500723e */ /* 0x002fe400000010ff */
[----:B------:R-:W-:Y:S02]  /*bb50*/  F2FP.BF16.F32.PACK_AB R2, R230, R233 ;  /* 0x000000e9e602723e */ /* 0x000fe400000010ff */
[----:B------:R-:W-:Y:S02]  /*bb60*/  LOP3.LUT R179, R0, R179, RZ, 0xc0, !PT ;  /* 0x000000b300b37212 */ /* 0x000fe400078ec0ff */
[----:B------:R-:W-:Y:S02]  /*bb70*/  LOP3.LUT R178, R2, R178, RZ, 0xc0, !PT ;  /* 0x000000b202b27212 */ /* 0x000fe400078ec0ff */
[----:B------:R-:W-:Y:S02]  /*bb80*/  LOP3.LUT R2, R198, R4, R7, 0x96, !PT ;  /* 0x00000004c6027212 */ /* 0x000fe400078e9607 */
[----:B------:R-:W-:Y:S02]  /*bb90*/  LOP3.LUT R0, R248, R199, R5, 0x96, !PT ;  /* 0x000000c7f8007212 */ /* 0x000fe400078e9605 */
[----:B------:R-:W-:Y:S01]  /*bba0*/  ISETP.GT.AND P1, PT, R217, RZ, PT ;  /* 0x000000ffd900720c */ /* 0x000fe20003f24270 */
[----:B------:R-:W-:Y:S04]  /*bbb0*/  IMAD.WIDE.U32 R248, R2, -0x326172a9, RZ ;  /* 0xcd9e8d5702f87825 */ /* 0x000fe800078e00ff */
[----:B------:R-:W-:Y:S05]  /*bbc0*/  IMAD.WIDE.U32 R10, R0, -0x326172a9, RZ ;  /* 0xcd9e8d57000a7825 */ /* 0x000fea00078e00ff */
[----:B------:R-:W-:Y:S02]  /*bbd0*/  LOP3.LUT R4, R244, R193, R11, 0x96, !PT ;  /* 0x000000c1f4047212 */ /* 0x000fe400078e960b */
[----:B------:R-:W-:Y:S03]  /*bbe0*/  LOP3.LUT R0, R197, R10, R249, 0x96, !PT ;  /* 0x0000000ac5007212 */ /* 0x000fe600078e96f9 */
[----:B------:R-:W-:Y:S04]  /*bbf0*/  IMAD.WIDE.U32 R4, R4, -0x2daee0ad, RZ ;  /* 0xd2511f5304047825 */ /* 0x000fe800078e00ff */
[----:B------:R-:W-:Y:S01]  /*bc00*/  IMAD.WIDE.U32 R250, R0, -0x2daee0ad, RZ ;  /* 0xd2511f5300fa7825 */ /* 0x000fe200078e00ff */
[----:B------:R-:W-:Y:S04]  /*bc10*/  LOP3.LUT R6, R196, R6, R5, 0x96, !PT ;  /* 0x00000006c4067212 */ /* 0x000fe800078e9605 */
[----:B------:R-:W-:Y:S01]  /*bc20*/  LOP3.LUT R4, R195, R4, R251, 0x96, !PT ;  /* 0x00000004c3047212 */ /* 0x000fe200078e96fb */
[----:B------:R-:W-:Y:S04]  /*bc30*/  IMAD.WIDE.U32 R244, R6, -0x326172a9, RZ ;  /* 0xcd9e8d5706f47825 */ /* 0x000fe800078e00ff */
[----:B------:R-:W-:Y:S03]  /*bc40*/  IMAD.WIDE.U32 R4, R4, -0x326172a9, RZ ;  /* 0xcd9e8d5704047825 */ /* 0x000fe600078e00ff */
[----:B------:R-:W-:Y:S02]  /*bc50*/  MOV R0, R4 ;  /* 0x0000000400007202 */ /* 0x000fe40000000f00 */
[----:B------:R-:W-:Y:S02]  /*bc60*/  PRMT R2, R4, 0x7771, RZ ;  /* 0x0000777104027816 */ /* 0x000fe400000000ff */
[----:B------:R-:W-:Y:S04]  /*bc70*/  LOP3.LUT R0, R0, 0xff, RZ, 0xc0, !PT ;  /* 0x000000ff00007812 */ /* 0x000fe800078ec0ff */
[----:B------:R-:W-:Y:S02]  /*bc80*/  PRMT R220, R0, 0x5410, R2 ;  /* 0x0000541000dc7816 */ /* 0x000fe40000000002 */
[C---:B------:R-:W-:Y:S02]  /*bc90*/  PRMT R2, R4.reuse, 0x7773, RZ ;  /* 0x0000777304027816 */ /* 0x040fe400000000ff */
[----:B------:R-:W-:Y:S02]  /*bca0*/  PRMT R4, R4, 0x7772, RZ ;  /* 0x0000777204047816 */ /* 0x000fe400000000ff */
[----:B------:R-:W-:Y:S02]  /*bcb0*/  LOP3.LUT R0, R194, R244, R5, 0x96, !PT ;  /* 0x000000f4c2007212 */ /* 0x000fe400078e9605 */
[----:B------:R-:W-:Y:S02]  /*bcc0*/  PRMT R222, R4, 0x5410, R2 ;  /* 0x0000541004de7816 */ /* 0x000fe40000000002 */
[C---:B------:R-:W-:Y:S02]  /*bcd0*/  LOP3.LUT R2, R0.reuse, 0xffff, RZ, 0xc0, !PT ;  /* 0x0000ffff00027812 */ /* 0x040fe400078ec0ff */
[----:B------:R-:W-:Y:S02]  /*bce0*/  LOP3.LUT R4, R0, 0xff, RZ, 0xc0, !PT ;  /* 0x000000ff00047812 */ /* 0x000fe400078ec0ff */
        /* <DEDUP_REMOVED lines=10> */
[----:B------:R-:W-:Y:S04]  /*bd90*/  LOP3.LUT R0, R242, R199, R5, 0x96, !PT ;  /* 0x000000c7f2007212 */ /* 0x000fe800078e9605 */
[----:B------:R-:W-:Y:S01]  /*bda0*/  LOP3.LUT R4, R198, R4, R7, 0x96, !PT ;  /* 0x00000004c6047212 */ /* 0x000fe200078e9607 */
[----:B------:R-:W-:Y:S01]  /*bdb0*/  IMAD.WIDE.U32 R10, R0, -0x326172a9, RZ ;  /* 0xcd9e8d57000a7825 */ /* 0x000fe200078e00ff */
[----:B------:R-:W-:Y:S04]  /*bdc0*/  MUFU.EX2 R198, R51 ;  /* 0x0000003300c67308 */ /* 0x000fe80000000800 */
[----:B------:R-:W-:Y:S01]  /*bdd0*/  LOP3.LUT R0, R240, R193, R11, 0x96, !PT ;  /* 0x000000c1f0007212 */ /* 0x000fe200078e960b */
[----:B------:R-:W-:Y:S04]  /*bde0*/  IMAD.WIDE.U32 R240, R4, -0x326172a9, RZ ;  /* 0xcd9e8d5704f07825 */ /* 0x000fe800078e00ff */
[----:B------:R-:W-:Y:S01]  /*bdf0*/  IMAD.WIDE.U32 R8, R0, -0x2daee0ad, RZ ;  /* 0xd2511f5300087825 */ /* 0x000fe200078e00ff */
[----:B------:R-:W-:Y:S02]  /*be00*/  LOP3.LUT R0, R197, R10, R241, 0x96, !PT ;  /* 0x0000000ac5007212 */ /* 0x000fe400078e96f1 */
[----:B------:R-:W-:Y:S02]  /*be10*/  MUFU.EX2 R197, R50 ;  /* 0x0000003200c57308 */ /* 0x000fe40000000800 */
[----:B------:R-:W-:Y:S01]  /*be20*/  LOP3.LUT R2, R196, R6, R9, 0x96, !PT ;  /* 0x00000006c4027212 */ /* 0x000fe200078e9609 */
[----:B------:R-:W-:Y:S04]  /*be30*/  IMAD.WIDE.U32 R242, R0, -0x2daee0ad, RZ ;  /* 0xd2511f5300f27825 */ /* 0x000fe800078e00ff */
[----:B------:R-:W-:Y:S01]  /*be40*/  IMAD.WIDE.U32 R236, R2, -0x326172a9, RZ ;  /* 0xcd9e8d5702ec7825 */ /* 0x000fe200078e00ff */
[----:B------:R-:W-:Y:S02]  /*be50*/  LOP3.LUT R0, R195, R8, R243, 0x96, !PT ;  /* 0x00000008c3007212 */ /* 0x000fe400078e96f3 */
[----:B------:R-:W-:Y:S03]  /*be60*/  MUFU.EX2 R196, R37 ;  /* 0x0000002500c47308 */ /* 0x000fe60000000800 */
[----:B------:R-:W-:Y:S07]  /*be70*/  IMAD.WIDE.U32 R6, R0, -0x326172a9, RZ ;  /* 0xcd9e8d5700067825 */ /* 0x000fee00078e00ff */
[----:B------:R-:W-:Y:S01]  /*be80*/  MUFU.EX2 R195, R39 ;  /* 0x0000002700c37308 */ /* 0x000fe20000000800 */
[----:B------:R-:W-:Y:S02]  /*be90*/  LOP3.LUT R0, R194, R236, R7, 0x96, !PT ;  /* 0x000000ecc2007212 */ /* 0x000fe400078e9607 */
[----:B------:R-:W-:Y:S02]  /*bea0*/  MOV R5, R6 ;  /* 0x0000000600057202 */ /* 0x000fe40000000f00 */
[C---:B------:R-:W-:Y:S02]  /*beb0*/  LOP3.LUT R2, R0.reuse, 0xffff, RZ, 0xc0, !PT ;  /* 0x0000ffff00027812 */ /* 0x040fe400078ec0ff */
[----:B------:R-:W-:Y:S02]  /*bec0*/  LOP3.LUT R4, R0, 0xff, RZ, 0xc0, !PT ;  /* 0x000000ff00047812 */ /* 0x000fe400078ec0ff */
[----:B------:R-:W-:Y:S02]  /*bed0*/  SHF.R.U32.HI R2, RZ, 0x8, R2 ;  /* 0x00000008ff027819 */ /* 0x000fe40000011602 */
[----:B------:R-:W-:Y:S02]  /*bee0*/  PRMT R7, R6, 0x7771, RZ ;  /* 0x0000777106077816 */ /* 0x000fe400000000ff */
[----:B------:R-:W-:Y:S02]  /*bef0*/  PRMT R185, R4, 0x5410, R2 ;  /* 0x0000541004b97816 */ /* 0x000fe40000000002 */
[C---:B------:R-:W-:Y:S02]  /*bf00*/  PRMT R4, R6.reuse, 0x7773, RZ ;  /* 0x0000777306047816 */ /* 0x040fe400000000ff */
[----:B------:R-:W-:Y:S04]  /*bf10*/  PRMT R2, R6, 0x7772, RZ ;  /* 0x0000777206027816 */ /* 0x000fe800000000ff */
[----:B------:R-:W-:Y:S01]  /*bf20*/  PRMT R194, R2, 0x5410, R4 ;  /* 0x0000541002c27816 */ /* 0x000fe20000000004 */
[----:B------:R-:W-:Y:S01]  /*bf30*/  FADD.FTZ R4, -R152, R3 ;  /* 0x0000000398047221 */ /* 0x000fe20000010100 */
[----:B------:R-:W-:Y:S01]  /*bf40*/  PRMT R2, R0, 0x7632, R2 ;  /* 0x0000763200027816 */ /* 0x000fe20000000002 */
[----:B------:R-:W-:Y:S01]  /*bf50*/  FADD.FTZ R3, -R151, R153 ;  /* 0x0000009997037221 */ /* 0x000fe20000010100 */
[----:B------:R-:W-:Y:S01]  /*bf60*/  SHF.R.U32.HI R0, RZ, 0x18, R0 ;  /* 0x00000018ff007819 */ /* 0x000fe20000011600 */
[----:B------:R-:W-:Y:S01]  /*bf70*/  FMUL.FTZ R4, R4, UR4 ;  /* 0x0000000404047c20 */ /* 0x000fe20008410000 */
[----:B------:R-:W-:Y:S01]  /*bf80*/  LOP3.LUT R2, R2, 0xff, RZ, 0xc0, !PT ;  /* 0x000000ff02027812 */ /* 0x000fe200078ec0ff */
[----:B------:R-:W-:Y:S01]  /*bf90*/  FMUL.FTZ R3, R3, UR4 ;  /* 0x0000000403037c20 */ /* 0x000fe20008410000 */
[----:B------:R-:W-:Y:S02]  /*bfa0*/  MUFU.EX2 R153, R43 ;  /* 0x0000002b00997308 */ /* 0x000fe40000000800 */
[----:B------:R-:W-:Y:S01]  /*bfb0*/  PRMT R186, R2, 0x5410, R0 ;  /* 0x0000541002ba7816 */ /* 0x000fe20000000000 */
[----:B------:R-:W-:Y:S01]  /*bfc0*/  FADD.FTZ R2, -R150, R154 ;  /* 0x0000009a96027221 */ /* 0x000fe20000010100 */
[----:B------:R-:W-:Y:S02]  /*bfd0*/  LOP3.LUT R0, R5, 0xff, RZ, 0xc0, !PT ;  /* 0x000000ff05007812 */ /* 0x000fe400078ec0ff */
[----:B------:R-:W-:Y:S01]  /*bfe0*/  LOP3.LUT R5, R208, 0x120, R214, 0xf8, !PT ;  /* 0x00000120d0057812 */ /* 0x000fe200078ef8d6 */
[----:B------:R-:W-:Y:S01]  /*bff0*/  FMUL.FTZ R2, R2, UR4 ;  /* 0x0000000402027c20 */ /* 0x000fe20008410000 */
[----:B------:R-:W-:Y:S01]  /*c000*/  PRMT R193, R0, 0x5410, R7 ;  /* 0x0000541000c17816 */ /* 0x000fe20000000007 */
[----:B------:R-:W-:Y:S01]  /*c010*/  FADD.FTZ R0, -R148, R155 ;  /* 0x0000009b94007221 */ /* 0x000fe20000010100 */
[----:B------:R-:W-:Y:S01]  /*c020*/  LEA R52, R5, UR5, 0x1 ;  /* 0x0000000505347c11 */ /* 0x000fe2000f8e08ff */
[----:B------:R-:W1:Y:S01]  /*c030*/  MUFU.EX2 R20, R4 ;  /* 0x0000000400147308 */ /* 0x000e620000000800 */
[----:B------:R-:W-:Y:S02]  /*c040*/  IMAD.MOV.U32 R155, RZ, RZ, R18 ;  /* 0x000000ffff9b7224 */ /* 0x000fe400078e0012 */
[----:B------:R-:W-:Y:S07]  /*c050*/  FMUL.FTZ R0, R0, UR4 ;  /* 0x0000000400007c20 */ /* 0x000fee0008410000 */
[----:B------:R-:W2:Y:S10]  /*c060*/  MUFU.EX2 R2, R2 ;  /* 0x0000000200027308 */ /* 0x000eb40000000800 */
[----:B------:R-:W3:Y:S01]  /*c070*/  MUFU.EX2 R0, R0 ;  /* 0x0000000000007308 */ /* 0x000ee20000000800 */
[C---:B-1----:R-:W-:Y:S01]  /*c080*/  FMUL.FTZ R4, R20.reuse, R160 ;  /* 0x000000a014047220 */ /* 0x042fe20000410000 */
[----:B------:R-:W-:Y:S01]  /*c090*/  FMUL.FTZ R5, R20, R161 ;  /* 0x000000a114057220 */ /* 0x000fe20000410000 */
[----:B------:R-:W-:Y:S01]  /*c0a0*/  IMAD.MOV.U32 R160, RZ, RZ, R21 ;  /* 0x000000ffffa07224 */ /* 0x000fe200078e0015 */
[----:B------:R-:W-:Y:S01]  /*c0b0*/  IADD3 R21, PT, PT, R52, 0x9000, RZ ;  /* 0x0000900034157810 */ /* 0x000fe20007ffe0ff */
[C---:B------:R-:W-:Y:S01]  /*c0c0*/  FMUL.FTZ R16, R20.reuse, R164 ;  /* 0x000000a414107220 */ /* 0x040fe20000410000 */
[C---:B------:R-:W-:Y:S01]  /*c0d0*/  FMUL.FTZ R17, R20.reuse, R165 ;  /* 0x000000a514117220 */ /* 0x040fe20000410000 */
[----:B------:R-:W-:Y:S03]  /*c0e0*/  FMUL.FTZ R68, R20, R68 ;  /* 0x0000004414447220 */ /* 0x000fe60000410000 */
[----:B------:R-:W1:Y:S01]  /*c0f0*/  MUFU.EX2 R3, R3 ;  /* 0x0000000300037308 */ /* 0x000e620000000800 */
[C---:B--2---:R-:W-:Y:S01]  /*c100*/  FMUL.FTZ R8, R2.reuse, R156 ;  /* 0x0000009c02087220 */ /* 0x044fe20000410000 */
[C---:B------:R-:W-:Y:S01]  /*c110*/  FMUL.FTZ R9, R2.reuse, R157 ;  /* 0x0000009d02097220 */ /* 0x040fe20000410000 */
[C---:B------:R-:W-:Y:S01]  /*c120*/  FMUL.FTZ R12, R2.reuse, R168 ;  /* 0x000000a8020c7220 */ /* 0x040fe20000410000 */
[----:B------:R-:W-:Y:S01]  /*c130*/  FMUL.FTZ R13, R2, R169 ;  /* 0x000000a9020d7220 */ /* 0x000fe20000410000 */
[----:B------:R-:W-:Y:S02]  /*c140*/  IMAD.MOV.U32 R168, RZ, RZ, R48 ;  /* 0x000000ffffa87224 */ /* 0x000fe400078e0030 */
[----:B------:R-:W-:Y:S01]  /*c150*/  FMUL.FTZ R69, R20, R69 ;  /* 0x0000004514457220 */ /* 0x000fe20000410000 */
[----:B------:R-:W-:Y:S01]  /*c160*/  VIADD R48, R52, 0x9020 ;  /* 0x0000902034307836 */ /* 0x000fe20000000000 */
[----:B------:R-:W-:Y:S01]  /*c170*/  @P0 IADD3 R48, PT, PT, R21, -0x20, RZ ;  /* 0xffffffe015300810 */ /* 0x000fe20007ffe0ff */
[C---:B---3--:R-:W-:Y:S01]  /*c180*/  FMUL.FTZ R10, R0.reuse, R158 ;  /* 0x0000009e000a7220 */ /* 0x048fe20000410000 */
[C---:B------:R-:W-:Y:S01]  /*c190*/  FMUL.FTZ R11, R0.reuse, R159 ;  /* 0x0000009f000b7220 */ /* 0x040fe20000410000 */
[C---:B------:R-:W-:Y:S01]  /*c1a0*/  FMUL.FTZ R14, R0.reuse, R170 ;  /* 0x000000aa000e7220 */ /* 0x040fe20000410000 */
[----:B------:R-:W2:Y:S01]  /*c1b0*/  LDSM.16.MT88.4 R156, [R52+0x9000] ;  /* 0x00900000349c783b */ /* 0x000ea20000004200 */
[----:B------:R-:W-:Y:S01]  /*c1c0*/  FMUL.FTZ R15, R0, R171 ;  /* 0x000000ab000f7220 */ /* 0x000fe20000410000 */
        /* <DEDUP_REMOVED lines=23> */
[----:B------:R-:W-:Y:S01]  /*c340*/  IMAD.MOV.U32 R164, RZ, RZ, R49 ;  /* 0x000000ffffa47224 */ /* 0x000fe200078e0031 */
[----:B------:R-:W-:Y:S01]  /*c350*/  MOV R165, R64 ;  /* 0x0000004000a57202 */ /* 0x000fe20000000f00 */
[C---:B------:R-:W-:Y:S01]  /*c360*/  FMUL.FTZ R18, R3.reuse, R166 ;  /* 0x000000a603127220 */ /* 0x040fe20000410000 */
[----:B------:R-:W-:Y:S01]  /*c370*/  IMAD.MOV.U32 R166, RZ, RZ, R65 ;  /* 0x000000ffffa67224 */ /* 0x000fe200078e0041 */
[----:B------:R-:W-:Y:S01]  /*c380*/  MUFU.EX2 R64, R42 ;  /* 0x0000002a00407308 */ /* 0x000fe20000000800 */
[C---:B------:R-:W-:Y:S01]  /*c390*/  FMUL.FTZ R19, R3.reuse, R167 ;  /* 0x000000a703137220 */ /* 0x040fe20000410000 */
[----:B------:R-:W-:Y:S01]  /*c3a0*/  MOV R167, R225 ;  /* 0x000000e100a77202 */ /* 0x000fe20000000f00 */
        /* <DEDUP_REMOVED lines=8> */
[-C--:B--2---:R-:W-:Y:S01]  /*c430*/  HMMA.16816.F32.BF16 R4, R172, R156.reuse, R4 ;  /* 0x0000009cac04723c */ /* 0x084fe20000041804 */
[----:B------:R1:W-:Y:S04]  /*c440*/  MUFU.EX2 R65, R40 ;  /* 0x0000002800417308 */ /* 0x0003e80000000800 */
[C---:B------:R-:W-:Y:S01]  /*c450*/  FMUL.FTZ R83, R3.reuse, R83 ;  /* 0x0000005303537220 */ /* 0x040fe20000410000 */
[C---:B------:R-:W-:Y:S01]  /*c460*/  FMUL.FTZ R86, R3.reuse, R86 ;  /* 0x0000005603567220 */ /* 0x040fe20000410000 */
[C---:B------:R-:W-:Y:S01]  /*c470*/  FMUL.FTZ R87, R3.reuse, R87 ;  /* 0x0000005703577220 */ /* 0x040fe20000410000 */
[C---:B------:R-:W-:Y:S03]  /*c480*/  HMMA.16816.F32.BF16 R8, R176.reuse, R156, R8 ;  /* 0x0000009cb008723c */ /* 0x040fe60000041808 */
[----:B------:R-:W-:Y:S01]  /*c490*/  MUFU.EX2 R154, R41 ;  /* 0x00000029009a7308 */ /* 0x000fe20000000800 */
[C---:B------:R-:W-:Y:S01]  /*c4a0*/  FMUL.FTZ R88, R2.reuse, R88 ;  /* 0x0000005802587220 */ /* 0x040fe20000410000 */
[----:B------:R-:W-:Y:S01]  /*c4b0*/  FMUL.FTZ R89, R2, R89 ;  /* 0x0000005902597220 */ /* 0x000fe20000410000 */
[C---:B------:R-:W-:Y:S01]  /*c4c0*/  FMUL.FTZ R90, R0.reuse, R90 ;  /* 0x0000005a005a7220 */ /* 0x040fe20000410000 */
[----:B------:R-:W-:Y:S01]  /*c4d0*/  FMUL.FTZ R91, R0, R91 ;  /* 0x0000005b005b7220 */ /* 0x000fe20000410000 */
[-C--:B------:R-:W-:Y:S05]  /*c4e0*/  HMMA.16816.F32.BF16 R12, R176, R158.reuse, R12 ;  /* 0x0000009eb00c723c */ /* 0x080fea000004180c */
[----:B------:R2:W-:Y:S01]  /*c4f0*/  MUFU.EX2 R225, R22 ;  /* 0x0000001600e17308 */ /* 0x0005e20000000800 */
[C---:B------:R-:W-:Y:S01]  /*c500*/  FMUL.FTZ R92, R2.reuse, R92 ;  /* 0x0000005c025c7220 */ /* 0x040fe20000410000 */
[----:B------:R-:W-:Y:S01]  /*c510*/  FMUL.FTZ R93, R2, R93 ;  /* 0x0000005d025d7220 */ /* 0x000fe20000410000 */
[C---:B------:R-:W-:Y:S01]  /*c520*/  FMUL.FTZ R94, R0.reuse, R94 ;  /* 0x0000005e005e7220 */ /* 0x040fe20000410000 */
[----:B------:R-:W-:Y:S01]  /*c530*/  FMUL.FTZ R95, R0, R95 ;  /* 0x0000005f005f7220 */ /* 0x000fe20000410000 */
[C---:B------:R-:W-:Y:S01]  /*c540*/  FMUL.FTZ R98, R3.reuse, R98 ;  /* 0x0000006203627220 */ /* 0x040fe20000410000 */
[C---:B------:R-:W-:Y:S01]  /*c550*/  HMMA.16816.F32.BF16 R16, R172.reuse, R158, R16 ;  /* 0x0000009eac10723c */ /* 0x040fe20000041810 */
[----:B------:R-:W3:Y:S03]  /*c560*/  LDSM.16.MT88.4 R156, [R48] ;  /* 0x00000000309c783b */ /* 0x000ee60000004200 */
[----:B------:R-:W-:Y:S01]  /*c570*/  MUFU.EX2 R208, R187 ;  /* 0x000000bb00d07308 */ /* 0x000fe20000000800 */
        /* <DEDUP_REMOVED lines=35> */
[----:B------:R-:W-:Y:S01]  /*c7b0*/  MOV R161, R230 ;  /* 0x000000e600a17202 */ /* 0x000fe20000000f00 */
[----:B------:R-:W-:Y:S01]  /*c7c0*/  IMAD.MOV.U32 R162, RZ, RZ, R231 ;  /* 0x000000ffffa27224 */ /* 0x000fe200078e00e7 */
[-C--:B---3--:R-:W-:Y:S01]  /*c7d0*/  HMMA.16816.F32.BF16 R68, R172, R156.reuse, R68 ;  /* 0x0000009cac44723c */ /* 0x088fe20000041844 */
[----:B------:R3:W-:Y:S02]  /*c7e0*/  MUFU.EX2 R230, R23 ;  /* 0x0000001700e67308 */ /* 0x0007e40000000800 */
[----:B------:R-:W-:Y:S01]  /*c7f0*/  MOV R163, R232 ;  /* 0x000000e800a37202 */ /* 0x000fe20000000f00 */
[C---:B------:R-:W-:Y:S01]  /*c800*/  FMUL.FTZ R134, R3.reuse, R134 ;  /* 0x0000008603867220 */ /* 0x040fe20000410000 */
[----:B-1----:R-:W-:Y:S01]  /*c810*/  LOP3.LUT R40, R194, 0xff00ff, RZ, 0xc0, !PT ;  /* 0x00ff00ffc2287812 */ /* 0x002fe200078ec0ff */
[----:B------:R-:W-:Y:S01]  /*c820*/  FMUL.FTZ R135, R3, R135 ;  /* 0x0000008703877220 */ /* 0x000fe20000410000 */
[----:B------:R-:W-:Y:S01]  /*c830*/  MOV R169, R233 ;  /* 0x000000e900a97202 */ /* 0x000fe20000000f00 */
[C---:B------:R-:W-:Y:S03]  /*c840*/  HMMA.16816.F32.BF16 R72, R176.reuse, R156, R72 ;  /* 0x0000009cb048723c */ /* 0x040fe60000041848 */
[----:B------:R1:W-:Y:S01]  /*c850*/  MUFU.EX2 R232, R34 ;  /* 0x0000002200e87308 */ /* 0x0003e20000000800 */
[--C-:B------:R-:W-:Y:S01]  /*c860*/  HSET2.LE.AND R40, R40, R180.reuse, PT ;  /* 0x000000b428287233 */ /* 0x100fe20003803000 */
[----:B------:R-:W-:Y:S01]  /*c870*/  FFMA.FTZ R49, R66, UR4, -R182 ;  /* 0x0000000442317c23 */ /* 0x000fe200080108b6 */
[----:B--2---:R-:W-:Y:S01]  /*c880*/  LOP3.LUT R22, R229, 0xff00ff, RZ, 0xc0, !PT ;  /* 0x00ff00ffe5167812 */ /* 0x004fe200078ec0ff */
[----:B------:R-:W-:Y:S01]  /*c890*/  IMAD.MOV.U32 R170, RZ, RZ, R234 ;  /* 0x000000ffffaa7224 */ /* 0x000fe200078e00ea */
[-C--:B------:R-:W-:Y:S05]  /*c8a0*/  HMMA.16816.F32.BF16 R76, R176, R158.reuse, R76 ;  /* 0x0000009eb04c723c */ /* 0x080fea000004184c */
[----:B------:R2:W4:Y:S01]  /*c8b0*/  MUFU.EX2 R233, R35 ;  /* 0x0000002300e97308 */ /* 0x0005220000000800 */
[--C-:B---3--:R-:W-:Y:S01]  /*c8c0*/  FFMA.FTZ R23, R26, UR4, -R183.reuse ;  /* 0x000000041a177c23 */ /* 0x108fe200080108b7 */
[--C-:B------:R-:W-:Y:S02]  /*c8d0*/  HSET2.LE.AND R26, R228, R180.reuse, PT ;  /* 0x000000b4e41a7233 */ /* 0x100fe40003803000 */
[--C-:B------:R-:W-:Y:S01]  /*c8e0*/  HSET2.LE.AND R22, R22, R180.reuse, PT ;  /* 0x000000b416167233 */ /* 0x100fe20003803000 */
[C---:B------:R-:W-:Y:S01]  /*c8f0*/  HMMA.16816.F32.BF16 R80, R172.reuse, R158, R80 ;  /* 0x0000009eac50723c */ /* 0x040fe20000041850 */
[----:B------:R-:W3:Y:S04]  /*c900*/  LDSM.16.MT88.4 R156, [R52+0xa000] ;  /* 0x00a00000349c783b */ /* 0x000ee80000004200 */
[----:B------:R4:W-:Y:S01]  /*c910*/  MUFU.EX2 R199, R23 ;  /* 0x0000001700c77308 */ /* 0x0009e20000000800 */
[--C-:B-1----:R-:W-:Y:S02]  /*c920*/  HSET2.LE.AND R34, R221, R180.reuse, PT ;  /* 0x000000b4dd227233 */ /* 0x102fe40003803000 */
[----:B------:R-:W-:Y:S01]  /*c930*/  MOV R229, R53 ;  /* 0x0000003500e57202 */ /* 0x000fe20000000f00 */
[--C-:B------:R-:W-:Y:S01]  /*c940*/  FFMA.FTZ R53, R59, UR4, -R183.reuse ;  /* 0x000000043b357c23 */ /* 0x100fe200080108b7 */
[----:B------:R-:W-:Y:S05]  /*c950*/  MOV R171, R235 ;  /* 0x000000eb00ab7202 */ /* 0x000fea0000000f00 */
[----:B------:R-:W-:Y:S01]  /*c960*/  MUFU.EX2 R234, R184 ;  /* 0x000000b800ea7308 */ /* 0x000fe20000000800 */
[----:B--2---:R-:W-:Y:S05]  /*c970*/  LOP3.LUT R35, R223, 0xff00ff, RZ, 0xc0, !PT ;  /* 0x00ff00ffdf237812 */ /* 0x004fea00078ec0ff */
[--C-:B------:R-:W-:Y:S04]  /*c980*/  HSET2.LE.AND R35, R35, R180.reuse, PT ;  /* 0x000000b423237233 */ /* 0x100fe80003803000 */
[----:B------:R-:W1:Y:S01]  /*c990*/  MUFU.EX2 R235, R33 ;  /* 0x0000002100eb7308 */ /* 0x000e620000000800 */
[----:B----4-:R-:W-:Y:S09]  /*c9a0*/  F2FP.BF16.F32.PACK_AB R23, R233, R232 ;  /* 0x000000e8e917723e */ /* 0x010ff200000010ff */
[----:B------:R2:W-:Y:S10]  /*c9b0*/  MUFU.EX2 R231, R32 ;  /* 0x0000002000e77308 */ /* 0x0005f40000000800 */
[----:B------:R-:W-:Y:S01]  /*c9c0*/  MUFU.EX2 R66, R45 ;  /* 0x0000002d00427308 */ /* 0x000fe20000000800 */
[----:B-1----:R-:W-:Y:S02]  /*c9d0*/  F2FP.BF16.F32.PACK_AB R21, R235, R234 ;  /* 0x000000eaeb15723e */ /* 0x002fe400000010ff */
[--C-:B------:R-:W-:Y:S02]  /*c9e0*/  HSET2.LE.AND R33, R188, R180.reuse, PT ;  /* 0x000000b4bc217233 */ /* 0x100fe40003803000 */
[----:B------:R-:W-:Y:S01]  /*c9f0*/  LOP3.LUT R26, R21, R26, RZ, 0xc0, !PT ;  /* 0x0000001a151a7212 */ /* 0x000fe200078ec0ff */
[----:B------:R-:W-:Y:S01]  /*ca00*/  FFMA.FTZ R21, R27, UR4, -R183 ;  /* 0x000000041b157c23 */ /* 0x000fe200080108b7 */
[-C--:B---3--:R-:W-:Y:S03]  /*ca10*/  HMMA.16816.F32.BF16 R84, R172, R156.reuse, R84 ;  /* 0x0000009cac54723c */ /* 0x088fe60000041854 */
[----:B------:R-:W-:Y:S01]  /*ca20*/  MUFU.EX2 R53, R53 ;  /* 0x0000003500357308 */ /* 0x000fe20000000800 */
[----:B------:R-:W-:Y:S02]  /*ca30*/  LOP3.LUT R27, R23, R22, RZ, 0xc0, !PT ;  /* 0x00000016171b7212 */ /* 0x000fe400078ec0ff */
[----:B------:R-:W-:Y:S02]  /*ca40*/  F2FP.BF16.F32.PACK_AB R22, R230, R225 ;  /* 0x000000e1e616723e */ /* 0x000fe400000010ff */
[--C-:B--2---:R-:W-:Y:S01]  /*ca50*/  HSET2.LE.AND R32, R189, R180.reuse, PT ;  /* 0x000000b4bd207233 */ /* 0x104fe20003803000 */
[C---:B------:R-:W-:Y:S04]  /*ca60*/  HMMA.16816.F32.BF16 R88, R176.reuse, R156, R88 ;  /* 0x0000009cb058723c */ /* 0x040fe80000041858 */
[----:B------:R-:W-:Y:S04]  /*ca70*/  MUFU.EX2 R189, R38 ;  /* 0x0000002600bd7308 */ /* 0x000fe80000000800 */
[-C--:B------:R-:W-:Y:S06]  /*ca80*/  HMMA.16816.F32.BF16 R92, R176, R158.reuse, R92 ;  /* 0x0000009eb05c723c */ /* 0x080fec000004185c */
[----:B------:R-:W-:Y:S02]  /*ca90*/  MUFU.EX2 R187, R203 ;  /* 0x000000cb00bb7308 */ /* 0x000fe40000000800 */
[C---:B------:R-:W-:Y:S01]  /*caa0*/  HMMA.16816.F32.BF16 R96, R172.reuse, R158, R96 ;  /* 0x0000009eac60723c */ /* 0x040fe20000041860 */
[----:B------:R-:W1:Y:S07]  /*cab0*/  LDSM.16.MT88.4 R156, [R48+0x1000] ;  /* 0x00100000309c783b */ /* 0x000e6e0000004200 */
[----:B------:R-:W-:Y:S10]  /*cac0*/  MUFU.EX2 R188, R204 ;  /* 0x000000cc00bc7308 */ /* 0x000ff40000000800 */
[----:B------:R-:W-:Y:S01]  /*cad0*/  MUFU.EX2 R184, R206 ;  /* 0x000000ce00b87308 */ /* 0x000fe20000000800 */
        /* <DEDUP_REMOVED lines=12> */
[--C-:B------:R-:W-:Y:S01]  /*cba0*/  FFMA.FTZ R156, R67, UR4, -R182.reuse ;  /* 0x00000004439c7c23 */ /* 0x100fe200080108b6 */
[--C-:B------:R-:W-:Y:S01]  /*cbb0*/  FFMA.FTZ R157, R54, UR4, -R182.reuse ;  /* 0x00000004369d7c23 */ /* 0x100fe200080108b6 */
[----:B------:R-:W-:Y:S01]  /*cbc0*/  FFMA.FTZ R182, R55, UR4, -R182 ;  /* 0x0000000437b67c23 */ /* 0x000fe200080108b6 */
[--C-:B------:R-:W-:Y:S01]  /*cbd0*/  FFMA.FTZ R55, R57, UR4, -R181.reuse ;  /* 0x0000000439377c23 */ /* 0x100fe200080108b5 */
[-C--:B------:R-:W-:Y:S01]  /*cbe0*/  HMMA.16816.F32.BF16 R140, R176, R158.reuse, R140 ;  /* 0x0000009eb08c723c */ /* 0x080fe2000004188c */
[----:B------:R-:W2:Y:S01]  /*cbf0*/  LDL.LU R179, [R1+0x8] ;  /* 0x0000080001b37983 */ /* 0x000ea20000300800 */
[----:B------:R-:W-:Y:S01]  /*cc00*/  MUFU.EX2 R176, R28 ;  /* 0x0000001c00b07308 */ /* 0x000fe20000000800 */
[----:B------:R-:W-:Y:S01]  /*cc10*/  FFMA.FTZ R57, R20, R252, R238 ;  /* 0x000000fc14397223 */ /* 0x000fe200000100ee */
[----:B------:R-:W-:Y:S01]  /*cc20*/  FFMA.FTZ R181, R61, UR4, -R181 ;  /* 0x000000043db57c23 */ /* 0x000fe200080108b5 */
[----:B------:R-:W-:Y:S03]  /*cc30*/  FFMA.FTZ R54, R58, UR4, -R183 ;  /* 0x000000043a367c23 */ /* 0x000fe600080108b7 */
[----:B------:R-:W-:Y:S01]  /*cc40*/  HMMA.16816.F32.BF16 R144, R172, R158, R144 ;  /* 0x0000009eac90723c */ /* 0x000fe20000041890 */
[----:B------:R-:W3:Y:S03]  /*cc50*/  LDL.LU R158, [R1+0x14] ;  /* 0x00001400019e7983 */ /* 0x000ee60000300800 */
[----:B------:R-:W-:Y:S01]  /*cc60*/  MUFU.EX2 R178, R29 ;  /* 0x0000001d00b27308 */ /* 0x000fe20000000800 */
[----:B------:R-:W-:Y:S01]  /*cc70*/  IMAD.MOV.U32 R159, RZ, RZ, R155 ;  /* 0x000000ffff9f7224 */ /* 0x000fe200078e009b */
[----:B------:R-:W4:Y:S01]  /*cc80*/  LDL.LU R51, [R1+0x18] ;  /* 0x0000180001337983 */ /* 0x000f220000300800 */
[--C-:B------:R-:W-:Y:S01]  /*cc90*/  FFMA.FTZ R155, R62, UR4, -R183.reuse ;  /* 0x000000043e9b7c23 */ /* 0x100fe200080108b7 */
[----:B------:R-:W-:Y:S06]  /*cca0*/  FFMA.FTZ R183, R63, UR4, -R183 ;  /* 0x000000043fb77c23 */ /* 0x000fec00080108b7 */
[----:B------:R-:W-:Y:S10]  /*ccb0*/  MUFU.EX2 R175, R30 ;  /* 0x0000001e00af7308 */ /* 0x000ff40000000800 */
[----:B------:R1:W5:Y:S10]  /*ccc0*/  MUFU.EX2 R177, R31 ;  /* 0x0000001f00b17308 */ /* 0x0003740000000800 */
[----:B------:R5:W-:Y:S10]  /*ccd0*/  MUFU.EX2 R174, R24 ;  /* 0x0000001800ae7308 */ /* 0x000bf40000000800 */
[----:B------:R5:W-:Y:S01]  /*cce0*/  MUFU.EX2 R173, R25 ;  /* 0x0000001900ad7308 */ /* 0x000be20000000800 */
[----:B-1----:R-:W1:Y:S09]  /*ccf0*/  LDSM.16.MT88.4 R28, [R52+0x9400] ;  /* 0x00940000341c783b */ /* 0x002e720000004200 */
[----:B------:R1:W1:Y:S01]  /*cd00*/  MUFU.EX2 R172, R21 ;  /* 0x0000001500ac7308 */ /* 0x0002620000000800 */
[--C-:B-----5:R-:W-:Y:S09]  /*cd10*/  HSET2.LE.AND R24, R190, R180.reuse, PT ;  /* 0x000000b4be187233 */ /* 0x120ff20003803000 */
[----:B------:R5:W-:Y:S01]  /*cd20*/  MUFU.EX2 R190, R36 ;  /* 0x0000002400be7308 */ /* 0x000be20000000800 */
[--C-:B------:R-:W-:Y:S05]  /*cd30*/  HSET2.LE.AND R25, R224, R180.reuse, PT ;  /* 0x000000b4e0197233 */ /* 0x100fea0003803000 */
[----:B------:R-:W-:Y:S02]  /*cd40*/  LOP3.LUT R25, R22, R25, RZ, 0xc0, !PT ;  /* 0x0000001916197212 */ /* 0x000fe400078ec0ff */
[----:B------:R-:W-:Y:S02]  /*cd50*/  F2FP.BF16.F32.PACK_AB R22, R177, R175 ;  /* 0x000000afb116723e */ /* 0x000fe400000010ff */
[----:B------:R-:W-:Y:S01]  /*cd60*/  MUFU.EX2 R62, R46 ;  /* 0x0000002e003e7308 */ /* 0x000fe20000000800 */
[----:B-1----:R-:W-:Y:S02]  /*cd70*/  F2FP.BF16.F32.PACK_AB R21, R231, R208 ;  /* 0x000000d0e715723e */ /* 0x002fe400000010ff */
[----:B------:R-:W-:Y:S02]  /*cd80*/  LOP3.LUT R35, R22, R35, RZ, 0xc0, !PT ;  /* 0x0000002316237212 */ /* 0x000fe400078ec0ff */
[----:B------:R-:W-:Y:S02]  /*cd90*/  LOP3.LUT R24, R21, R24, RZ, 0xc0, !PT ;  /* 0x0000001815187212 */ /* 0x000fe400078ec0ff */
[----:B------:R-:W-:Y:S01]  /*cda0*/  F2FP.BF16.F32.PACK_AB R21, R178, R176 ;  /* 0x000000b0b215723e */ /* 0x000fe200000010ff */
[----:B-----5:R-:W-:Y:S01]  /*cdb0*/  LDSM.16.MT88.4 R36, [R52+0x9800] ;  /* 0x009800003424783b */ /* 0x020fe20000004200 */
[----:B------:R-:W-:Y:S01]  /*cdc0*/  F2FP.BF16.F32.PACK_AB R22, R172, R199 ;  /* 0x000000c7ac16723e */ /* 0x000fe200000010ff */
[----:B------:R-:W1:Y:S01]  /*cdd0*/  MUFU.EX2 R61, R47 ;  /* 0x0000002f003d7308 */ /* 0x000e620000000800 */
[----:B------:R-:W-:Y:S02]  /*cde0*/  LOP3.LUT R34, R21, R34, RZ, 0xc0, !PT ;  /* 0x0000002215227212 */ /* 0x000fe400078ec0ff */
[----:B------:R-:W-:Y:S02]  /*cdf0*/  F2FP.BF16.F32.PACK_AB R21, R173, R174 ;  /* 0x000000aead15723e */ /* 0x000fe400000010ff */
[----:B------:R-:W-:Y:S01]  /*ce00*/  LOP3.LUT R33, R22, R33, RZ, 0xc0, !PT ;  /* 0x0000002116217212 */ /* 0x000fe200078ec0ff */
[-C--:B------:R-:W-:Y:S04]  /*ce10*/  HMMA.16816.F32.BF16 R4, R24, R28.reuse, R4 ;  /* 0x0000001c1804723c */ /* 0x080fe80000041804 */
[----:B------:R-:W-:Y:S01]  /*ce20*/  MUFU.EX2 R181, R181 ;  /* 0x000000b500b57308 */ /* 0x000fe20000000800 */
[----:B------:R-:W-:Y:S02]  /*ce30*/  LOP3.LUT R32, R21, R32, RZ, 0xc0, !PT ;  /* 0x0000002015207212 */ /* 0x000fe400078ec0ff */
[----:B------:R-:W-:Y:S07]  /*ce40*/  LDSM.16.MT88.4 R20, [R48+0x2400] ;  /* 0x002400003014783b */ /* 0x000fee0000004200 */
[----:B------:R-:W-:Y:S01]  /*ce50*/  MUFU.EX2 R183, R183 ;  /* 0x000000b700b77308 */ /* 0x000fe20000000800 */
[----:B-1----:R-:W-:Y:S01]  /*ce60*/  F2FP.BF16.F32.PACK_AB R41, R61, R62 ;  /* 0x0000003e3d29723e */ /* 0x002fe200000010ff */
[C---:B------:R-:W-:Y:S08]  /*ce70*/  HMMA.16816.F32.BF16 R8, R32.reuse, R28, R8 ;  /* 0x0000001c2008723c */ /* 0x040ff00000041808 */
[----:B------:R-:W1:Y:S01]  /*ce80*/  MUFU.EX2 R67, R44 ;  /* 0x0000002c00437308 */ /* 0x000e620000000800 */
[-C--:B------:R-:W-:Y:S09]  /*ce90*/  HMMA.16816.F32.BF16 R12, R32, R30.reuse, R12 ;  /* 0x0000001e200c723c */ /* 0x080ff2000004180c */
[----:B------:R-:W-:Y:S01]  /*cea0*/  MUFU.EX2 R63, R157 ;  /* 0x0000009d003f7308 */ /* 0x000fe20000000800 */
[C---:B------:R-:W-:Y:S01]  /*ceb0*/  HMMA.16816.F32.BF16 R16, R24.reuse, R30, R16 ;  /* 0x0000001e1810723c */ /* 0x040fe20000041810 */
[----:B------:R-:W5:Y:S08]  /*cec0*/  LDSM.16.MT88.4 R28, [R48+0x400] ;  /* 0x00040000301c783b */ /* 0x000f700000004200 */
[----:B------:R-:W-:Y:S10]  /*ced0*/  MUFU.EX2 R182, R182 ;  /* 0x000000b600b67308 */ /* 0x000ff40000000800 */
[----:B------:R-:W-:Y:S10]  /*cee0*/  MUFU.EX2 R55, R55 ;  /* 0x0000003700377308 */ /* 0x000ff40000000800 */
[----:B------:R-:W-:Y:S01]  /*cef0*/  MUFU.EX2 R54, R54 ;  /* 0x0000003600367308 */ /* 0x000fe20000000800 */
[-C--:B-----5:R-:W-:Y:S08]  /*cf00*/  HMMA.16816.F32.BF16 R68, R24, R28.reuse, R68 ;  /* 0x0000001c1844723c */ /* 0x0a0ff00000041844 */
[C---:B------:R-:W-:Y:S08]  /*cf10*/  HMMA.16816.F32.BF16 R72, R32.reuse, R28, R72 ;  /* 0x0000001c2048723c */ /* 0x040ff00000041848 */
[-C--:B------:R-:W-:Y:S08]  /*cf20*/  HMMA.16816.F32.BF16 R76, R32, R30.reuse, R76 ;  /* 0x0000001e204c723c */ /* 0x080ff0000004184c */
[C---:B------:R-:W-:Y:S01]  /*cf30*/  HMMA.16816.F32.BF16 R80, R24.reuse, R30, R80 ;  /* 0x0000001e1850723c */ /* 0x040fe20000041850 */
[----:B------:R-:W5:Y:S07]  /*cf40*/  LDSM.16.MT88.4 R28, [R52+0xa400] ;  /* 0x00a40000341c783b */ /* 0x000f6e0000004200 */
[-C--:B-----5:R-:W-:Y:S08]  /*cf50*/  HMMA.16816.F32.BF16 R84, R24, R28.reuse, R84 ;  /* 0x0000001c1854723c */ /* 0x0a0ff00000041854 */
[C---:B------:R-:W-:Y:S08]  /*cf60*/  HMMA.16816.F32.BF16 R88, R32.reuse, R28, R88 ;  /* 0x0000001c2058723c */ /* 0x040ff00000041858 */
[-C--:B------:R-:W-:Y:S08]  /*cf70*/  HMMA.16816.F32.BF16 R92, R32, R30.reuse, R92 ;  /* 0x0000001e205c723c */ /* 0x080ff0000004185c */
[C---:B------:R-:W-:Y:S01]  /*cf80*/  HMMA.16816.F32.BF16 R96, R24.reuse, R30, R96 ;  /* 0x0000001e1860723c */ /* 0x040fe20000041860 */
[----:B------:R-:W5:Y:S07]  /*cf90*/  LDSM.16.MT88.4 R28, [R48+0x1400] ;  /* 0x00140000301c783b */ /* 0x000f6e0000004200 */
[-C--:B-----5:R-:W-:Y:S08]  /*cfa0*/  HMMA.16816.F32.BF16 R100, R24, R28.reuse, R100 ;  /* 0x0000001c1864723c */ /* 0x0a0ff00000041864 */
[C---:B------:R-:W-:Y:S08]  /*cfb0*/  HMMA.16816.F32.BF16 R104, R32.reuse, R28, R104 ;  /* 0x0000001c2068723c */ /* 0x040ff00000041868 */
[-C--:B------:R-:W-:Y:S03]  /*cfc0*/  HMMA.16816.F32.BF16 R108, R32, R30.reuse, R108 ;  /* 0x0000001e206c723c */ /* 0x080fe6000004186c */
[----:B--2---:R-:W-:Y:S01]  /*cfd0*/  FFMA.FTZ R50, R3, R179, R239 ;  /* 0x000000b303327223 */ /* 0x004fe200000100ef */
[----:B------:R-:W-:Y:S01]  /*cfe0*/  F2FP.BF16.F32.PACK_AB R3, R201, R202 ;  /* 0x000000cac903723e */ /* 0x000fe200000010ff */
[----:B------:R-:W-:Y:S03]  /*cff0*/  MUFU.EX2 R179, R205 ;  /* 0x000000cd00b37308 */ /* 0x000fe60000000800 */
[C---:B------:R-:W-:Y:S01]  /*d000*/  HMMA.16816.F32.BF16 R112, R24.reuse, R30, R112 ;  /* 0x0000001e1870723c */ /* 0x040fe20000041870 */
[----:B------:R-:W2:Y:S03]  /*d010*/  LDSM.16.MT88.4 R28, [R52+0xb400] ;  /* 0x00b40000341c783b */ /* 0x000ea60000004200 */
[----:B---3--:R-:W-:Y:S01]  /*d020*/  FFMA.FTZ R2, R2, R158, R229 ;  /* 0x0000009e02027223 */ /* 0x008fe200000100e5 */
[----:B----4-:R-:W-:Y:S03]  /*d030*/  FFMA.FTZ R0, R0, R51, R159 ;  /* 0x0000003300007223 */ /* 0x010fe6000001009f */
[----:B------:R-:W-:Y:S01]  /*d040*/  FADD.FTZ R2, R165, R2 ;  /* 0x00000002a5027221 */ /* 0x000fe20000010000 */
[----:B------:R-:W-:Y:S01]  /*d050*/  MUFU.EX2 R51, R60 ;  /* 0x0000003c00337308 */ /* 0x000fe20000000800 */
[----:B------:R-:W-:Y:S02]  /*d060*/  FADD.FTZ R0, R164, R0 ;  /* 0x00000000a4007221 */ /* 0x000fe40000010000 */
[----:B------:R-:W-:Y:S02]  /*d070*/  FADD.FTZ R2, R169, R2 ;  /* 0x00000002a9027221 */ /* 0x000fe40000010000 */
[----:B------:R-:W-:Y:S02]  /*d080*/  FADD.FTZ R0, R168, R0 ;  /* 0x00000000a8007221 */ /* 0x000fe40000010000 */
[----:B------:R-:W-:Y:S01]  /*d090*/  FADD.FTZ R59, R161, R2 ;  /* 0x00000002a13b7221 */ /* 0x000fe20000010000 */
[-C--:B--2---:R-:W-:Y:S08]  /*d0a0*/  HMMA.16816.F32.BF16 R116, R24, R28.reuse, R116 ;  /* 0x0000001c1874723c */ /* 0x084ff00000041874 */
[C---:B------:R-:W-:Y:S04]  /*d0b0*/  HMMA.16816.F32.BF16 R120, R32.reuse, R28, R120 ;  /* 0x0000001c2078723c */ /* 0x040fe80000041878 */
[--C-:B------:R-:W-:Y:S02]  /*d0c0*/  HSET2.LE.AND R28, R192, R180.reuse, PT ;  /* 0x000000b4c01c7233 */ /* 0x100fe40003803000 */
[--C-:B------:R-:W-:Y:S02]  /*d0d0*/  HSET2.LE.AND R29, R191, R180.reuse, PT ;  /* 0x000000b4bf1d7233 */ /* 0x100fe40003803000 */
[-C--:B------:R-:W-:Y:S08]  /*d0e0*/  HMMA.16816.F32.BF16 R124, R32, R30.reuse, R124 ;  /* 0x0000001e207c723c */ /* 0x080ff0000004187c */
[C---:B------:R-:W-:Y:S04]  /*d0f0*/  HMMA.16816.F32.BF16 R128, R24.reuse, R30, R128 ;  /* 0x0000001e1880723c */ /* 0x040fe80000041880 */
[--C-:B------:R-:W-:Y:S02]  /*d100*/  HSET2.LE.AND R30, R220, R180.reuse, PT ;  /* 0x000000b4dc1e7233 */ /* 0x100fe40003803000 */
[----:B------:R-:W-:Y:S02]  /*d110*/  LOP3.LUT R31, R222, 0xff00ff, RZ, 0xc0, !PT ;  /* 0x00ff00ffde1f7812 */ /* 0x000fe400078ec0ff */
[-C--:B------:R-:W-:Y:S03]  /*d120*/  HMMA.16816.F32.BF16 R132, R24, R20.reuse, R132 ;  /* 0x000000141884723c */ /* 0x080fe60000041884 */
[----:B------:R-:W-:Y:S02]  /*d130*/  LOP3.LUT R30, R3, R30, RZ, 0xc0, !PT ;  /* 0x0000001e031e7212 */ /* 0x000fe400078ec0ff */
[--C-:B------:R-:W-:Y:S02]  /*d140*/  HSET2.LE.AND R31, R31, R180.reuse, PT ;  /* 0x000000b41f1f7233 */ /* 0x100fe40003803000 */
[----:B------:R-:W-:Y:S01]  /*d150*/  F2FP.BF16.F32.PACK_AB R3, R198, R197 ;  /* 0x000000c5c603723e */ /* 0x000fe200000010ff */
[C---:B------:R-:W-:Y:S04]  /*d160*/  HMMA.16816.F32.BF16 R136, R32.reuse, R20, R136 ;  /* 0x000000142088723c */ /* 0x040fe80000041888 */
[----:B------:R-:W-:Y:S02]  /*d170*/  LOP3.LUT R31, R3, R31, RZ, 0xc0, !PT ;  /* 0x0000001f031f7212 */ /* 0x000fe400078ec0ff */
[----:B------:R-:W-:Y:S02]  /*d180*/  F2FP.BF16.F32.PACK_AB R20, R196, R190 ;  /* 0x000000bec414723e */ /* 0x000fe400000010ff */
[-C--:B------:R-:W-:Y:S03]  /*d190*/  HMMA.16816.F32.BF16 R140, R32, R22.reuse, R140 ;  /* 0x00000016208c723c */ /* 0x080fe6000004188c */
[----:B------:R-:W-:Y:S02]  /*d1a0*/  F2FP.BF16.F32.PACK_AB R21, R195, R189 ;  /* 0x000000bdc315723e */ /* 0x000fe400000010ff */
[----:B------:R-:W-:Y:S02]  /*d1b0*/  LOP3.LUT R28, R20, R28, RZ, 0xc0, !PT ;  /* 0x0000001c141c7212 */ /* 0x000fe400078ec0ff */
[----:B------:R-:W-:Y:S01]  /*d1c0*/  LOP3.LUT R29, R21, R29, RZ, 0xc0, !PT ;  /* 0x0000001d151d7212 */ /* 0x000fe200078ec0ff */
[----:B------:R-:W-:Y:S01]  /*d1d0*/  HMMA.16816.F32.BF16 R144, R24, R22, R144 ;  /* 0x000000161890723c */ /* 0x000fe20000041890 */
[----:B------:R-:W2:Y:S03]  /*d1e0*/  LDSM.16.MT88.4 R24, [R48+0x800] ;  /* 0x000800003018783b */ /* 0x000ea60000004200 */
[--C-:B------:R-:W-:Y:S02]  /*d1f0*/  HSET2.LE.AND R22, R193, R180.reuse, PT ;  /* 0x000000b4c1167233 */ /* 0x100fe40003803000 */
[--C-:B------:R-:W-:Y:S02]  /*d200*/  HSET2.LE.AND R32, R185, R180.reuse, PT ;  /* 0x000000b4b9207233 */ /* 0x100fe40003803000 */
[-C--:B------:R-:W-:Y:S01]  /*d210*/  HMMA.16816.F32.BF16 R4, R28, R36.reuse, R4 ;  /* 0x000000241c04723c */ /* 0x080fe20000041804 */
[----:B------:R-:W-:Y:S04]  /*d220*/  MUFU.EX2 R185, R49 ;  /* 0x0000003100b97308 */ /* 0x000fe80000000800 */
[----:B-1----:R-:W-:Y:S02]  /*d230*/  F2FP.BF16.F32.PACK_AB R23, R66, R67 ;  /* 0x000000434217723e */ /* 0x002fe400000010ff */
[--C-:B------:R-:W-:Y:S02]  /*d240*/  HSET2.LE.AND R21, R186, R180.reuse, PT ;  /* 0x000000b4ba157233 */ /* 0x100fe40003803000 */
[----:B------:R-:W-:Y:S02]  /*d250*/  F2FP.BF16.F32.PACK_AB R33, R154, R65 ;  /* 0x000000419a21723e */ /* 0x000fe400000010ff */
[----:B------:R-:W1:Y:S01]  /*d260*/  MUFU.EX2 R186, R156 ;  /* 0x0000009c00ba7308 */ /* 0x000e620000000800 */
[----:B------:R-:W-:Y:S02]  /*d270*/  F2FP.BF16.F32.PACK_AB R3, R153, R64 ;  /* 0x000000409903723e */ /* 0x000fe400000010ff */
[----:B------:R-:W-:Y:S02]  /*d280*/  LOP3.LUT R22, R23, R22, RZ, 0xc0, !PT ;  /* 0x0000001617167212 */ /* 0x000fe400078ec0ff */
[----:B------:R-:W-:Y:S02]  /*d290*/  LOP3.LUT R20, R33, R32, RZ, 0xc0, !PT ;  /* 0x0000002021147212 */ /* 0x000fe400078ec0ff */
[----:B------:R-:W-:Y:S01]  /*d2a0*/  LOP3.LUT R23, R41, R40, RZ, 0xc0, !PT ;  /* 0x0000002829177212 */ /* 0x000fe200078ec0ff */
[----:B------:R-:W3:Y:S01]  /*d2b0*/  LDSM.16.MT88.4 R32, [R52+0xa800] ;  /* 0x00a800003420783b */ /* 0x000ee20000004200 */
[----:B------:R-:W-:Y:S02]  /*d2c0*/  LOP3.LUT R21, R3, R21, RZ, 0xc0, !PT ;  /* 0x0000001503157212 */ /* 0x000fe400078ec0ff */
[C---:B------:R-:W-:Y:S05]  /*d2d0*/  LOP3.LUT R3, R207.reuse, R240, R237, 0x96, !PT ;  /* 0x000000f0cf037212 */ /* 0x040fea00078e96ed */
[C---:B------:R-:W-:Y:S01]  /*d2e0*/  HMMA.16816.F32.BF16 R8, R20.reuse, R36, R8 ;  /* 0x000000241408723c */ /* 0x040fe20000041808 */
[----:B------:R-:W4:Y:S03]  /*d2f0*/  LDSM.16.MT88.4 R40, [R48+0x1800] ;  /* 0x001800003028783b */ /* 0x000f260000004200 */
[----:B-1----:R-:W-:Y:S04]  /*d300*/  F2FP.BF16.F32.PACK_AB R2, R186, R185 ;  /* 0x000000b9ba02723e */ /* 0x002fe800000010ff */
[-C--:B------:R-:W-:Y:S08]  /*d310*/  HMMA.16816.F32.BF16 R12, R20, R38.reuse, R12 ;  /* 0x00000026140c723c */ /* 0x080ff0000004180c */
[C---:B------:R-:W-:Y:S08]  /*d320*/  HMMA.16816.F32.BF16 R16, R28.reuse, R38, R16 ;  /* 0x000000261c10723c */ /* 0x040ff00000041810 */
[-C--:B--2---:R-:W-:Y:S08]  /*d330*/  HMMA.16816.F32.BF16 R68, R28, R24.reuse, R68 ;  /* 0x000000181c44723c */ /* 0x084ff00000041844 */
[C---:B------:R-:W-:Y:S08]  /*d340*/  HMMA.16816.F32.BF16 R72, R20.reuse, R24, R72 ;  /* 0x000000181448723c */ /* 0x040ff00000041848 */
[-C--:B------:R-:W-:Y:S08]  /*d350*/  HMMA.16816.F32.BF16 R76, R20, R26.reuse, R76 ;  /* 0x0000001a144c723c */ /* 0x080ff0000004184c */
[C---:B------:R-:W-:Y:S01]  /*d360*/  HMMA.16816.F32.BF16 R80, R28.reuse, R26, R80 ;  /* 0x0000001a1c50723c */ /* 0x040fe20000041850 */
[----:B------:R-:W1:Y:S07]  /*d370*/  LDSM.16.MT88.4 R24, [R52+0xb800] ;  /* 0x00b800003418783b */ /* 0x000e6e0000004200 */
[-C--:B---3--:R-:W-:Y:S08]  /*d380*/  HMMA.16816.F32.BF16 R84, R28, R32.reuse, R84 ;  /* 0x000000201c54723c */ /* 0x088ff00000041854 */
[C---:B------:R-:W-:Y:S04]  /*d390*/  HMMA.16816.F32.BF16 R88, R20.reuse, R32, R88 ;  /* 0x000000201458723c */ /* 0x040fe80000041858 */
[----:B------:R-:W-:Y:S04]  /*d3a0*/  LOP3.LUT R32, R207, R248, R245, 0x96, !PT ;  /* 0x000000f8cf207212 */ /* 0x000fe800078e96f5 */
[-C--:B------:R-:W-:Y:S03]  /*d3b0*/  HMMA.16816.F32.BF16 R92, R20, R34.reuse, R92 ;  /* 0x00000022145c723c */ /* 0x080fe6000004185c */
[----:B------:R-:W-:Y:S04]  /*d3c0*/  IMAD.WIDE.U32 R38, R32, -0x2daee0ad, RZ ;  /* 0xd2511f5320267825 */ /* 0x000fe800078e00ff */
[----:B------:R-:W-:Y:S01]  /*d3d0*/  IMAD.MOV.U32 R37, RZ, RZ, R38 ;  /* 0x000000ffff257224 */ /* 0x000fe200078e0026 */
[C---:B------:R-:W-:Y:S01]  /*d3e0*/  HMMA.16816.F32.BF16 R96, R28.reuse, R34, R96 ;  /* 0x000000221c60723c */ /* 0x040fe20000041860 */
[----:B------:R-:W2:Y:S03]  /*d3f0*/  LDSM.16.MT88.4 R32, [R48+0x2800] ;  /* 0x002800003020783b */ /* 0x000ea60000004200 */
[C---:B------:R-:W-:Y:S02]  /*d400*/  PRMT R46, R38.reuse, 0x7773, RZ ;  /* 0x00007773262e7816 */ /* 0x040fe400000000ff */
[C---:B------:R-:W-:Y:S02]  /*d410*/  PRMT R45, R38.reuse, 0x7772, RZ ;  /* 0x00007772262d7816 */ /* 0x040fe400000000ff */
[-C--:B----4-:R-:W-:Y:S03]  /*d420*/  HMMA.16816.F32.BF16 R100, R28, R40.reuse, R100 ;  /* 0x000000281c64723c */ /* 0x090fe60000041864 */
[----:B------:R-:W-:Y:S02]  /*d430*/  PRMT R47, R45, 0x5410, R46 ;  /* 0x000054102d2f7816 */ /* 0x000fe4000000002e */
[----:B------:R-:W-:Y:S02]  /*d440*/  PRMT R44, R38, 0x7771, RZ ;  /* 0x00007771262c7816 */ /* 0x000fe400000000ff */
[----:B------:R-:W-:Y:S01]  /*d450*/  LOP3.LUT R38, R37, 0xff, RZ, 0xc0, !PT ;  /* 0x000000ff25267812 */ /* 0x000fe200078ec0ff */
[C---:B------:R-:W-:Y:S04]  /*d460*/  HMMA.16816.F32.BF16 R104, R20.reuse, R40, R104 ;  /* 0x000000281468723c */ /* 0x040fe80000041868 */
[----:B------:R-:W-:Y:S01]  /*d470*/  IMAD.WIDE.U32 R40, R3, -0x2daee0ad, RZ ;  /* 0xd2511f5303287825 */ /* 0x000fe200078e00ff */
[C---:B------:R-:W-:Y:S03]  /*d480*/  LOP3.LUT R3, R200.reuse, R250, R39, 0x96, !PT ;  /* 0x000000fac8037212 */ /* 0x040fe600078e9627 */
[-C--:B------:R-:W-:Y:S03]  /*d490*/  HMMA.16816.F32.BF16 R108, R20, R42.reuse, R108 ;  /* 0x0000002a146c723c */ /* 0x080fe6000004186c */
[----:B------:R-:W-:Y:S02]  /*d4a0*/  LOP3.LUT R36, R200, R242, R41, 0x96, !PT ;  /* 0x000000f2c8247212 */ /* 0x000fe400078e9629 */
[----:B------:R-:W-:Y:S02]  /*d4b0*/  MOV R41, R40 ;  /* 0x0000002800297202 */ /* 0x000fe40000000f00 */
[----:B------:R-:W-:Y:S01]  /*d4c0*/  PRMT R39, R40, 0x7771, RZ ;  /* 0x0000777128277816 */ /* 0x000fe200000000ff */
[C---:B------:R-:W-:Y:S04]  /*d4d0*/  HMMA.16816.F32.BF16 R112, R28.reuse, R42, R112 ;  /* 0x0000002a1c70723c */ /* 0x040fe80000041870 */
[----:B------:R-:W-:Y:S02]  /*d4e0*/  LOP3.LUT R37, R41, 0xff, RZ, 0xc0, !PT ;  /* 0x000000ff29257812 */ /* 0x000fe400078ec0ff */
[----:B------:R-:W-:Y:S02]  /*d4f0*/  SHF.R.U32.HI R41, RZ, 0x18, R3 ;  /* 0x00000018ff297819 */ /* 0x000fe40000011603 */
[-C--:B-1----:R-:W-:Y:S03]  /*d500*/  HMMA.16816.F32.BF16 R116, R28, R24.reuse, R116 ;  /* 0x000000181c74723c */ /* 0x082fe60000041874 */
[--C-:B------:R-:W-:Y:S02]  /*d510*/  PRMT R46, R37, 0x5410, R39.reuse ;  /* 0x00005410252e7816 */ /* 0x100fe40000000027 */
[----:B------:R-:W-:Y:S02]  /*d520*/  PRMT R39, R36, 0x7632, R39 ;  /* 0x0000763224277816 */ /* 0x000fe40000000027 */
[C---:B------:R-:W-:Y:S01]  /*d530*/  PRMT R37, R3.reuse, 0x7632, R37 ;  /* 0x0000763203257816 */ /* 0x040fe20000000025 */
[C---:B------:R-:W-:Y:S04]  /*d540*/  HMMA.16816.F32.BF16 R120, R20.reuse, R24, R120 ;  /* 0x000000181478723c */ /* 0x040fe80000041878 */
[C---:B------:R-:W-:Y:S02]  /*d550*/  PRMT R43, R40.reuse, 0x7773, RZ ;  /* 0x00007773282b7816 */ /* 0x040fe400000000ff */
[----:B------:R-:W-:Y:S02]  /*d560*/  PRMT R42, R40, 0x7772, RZ ;  /* 0x00007772282a7816 */ /* 0x000fe400000000ff */
[-C--:B------:R-:W-:Y:S03]  /*d570*/  HMMA.16816.F32.BF16 R124, R20, R26.reuse, R124 ;  /* 0x0000001a147c723c */ /* 0x080fe6000004187c */
[C---:B------:R-:W-:Y:S02]  /*d580*/  LOP3.LUT R24, R3.reuse, 0xffff, RZ, 0xc0, !PT ;  /* 0x0000ffff03187812 */ /* 0x040fe400078ec0ff */
[----:B------:R-:W-:Y:S02]  /*d590*/  LOP3.LUT R40, R3, 0xff, RZ, 0xc0, !PT ;  /* 0x000000ff03287812 */ /* 0x000fe400078ec0ff */
[----:B------:R-:W-:Y:S01]  /*d5a0*/  PRMT R49, R42, 0x5410, R43 ;  /* 0x000054102a317816 */ /* 0x000fe2000000002b */
[C---:B------:R-:W-:Y:S04]  /*d5b0*/  HMMA.16816.F32.BF16 R128, R28.reuse, R26, R128 ;  /* 0x0000001a1c80723c */ /* 0x040fe80000041880 */
[----:B------:R-:W-:Y:S02]  /*d5c0*/  PRMT R43, R38, 0x5410, R44 ;  /* 0x00005410262b7816 */ /* 0x000fe4000000002c */
[----:B------:R-:W-:Y:S02]  /*d5d0*/  SHF.R.U32.HI R3, RZ, 0x8, R24 ;  /* 0x00000008ff037819 */ /* 0x000fe40000011618 */
[-C--:B--2---:R-:W-:Y:S03]  /*d5e0*/  HMMA.16816.F32.BF16 R132, R28, R32.reuse, R132 ;  /* 0x000000201c84723c */ /* 0x084fe60000041884 */
[----:B------:R-:W-:Y:S02]  /*d5f0*/  SHF.R.U32.HI R38, RZ, 0x18, R36 ;  /* 0x00000018ff267819 */ /* 0x000fe40000011624 */
[----:B------:R-:W-:Y:S02]  /*d600*/  LOP3.LUT R24, R39, 0xff, RZ, 0xc0, !PT ;  /* 0x000000ff27187812 */ /* 0x000fe400078ec0ff */
[----:B------:R-:W-:Y:S01]  /*d610*/  PRMT R45, R40, 0x5410, R3 ;  /* 0x00005410282d7816 */ /* 0x000fe20000000003 */
[C---:B------:R-:W-:Y:S04]  /*d620*/  HMMA.16816.F32.BF16 R136, R20.reuse, R32, R136 ;  /* 0x000000201488723c */ /* 0x040fe80000041888 */
[----:B------:R-:W-:Y:S01]  /*d630*/  PRMT R44, R24, 0x5410, R38 ;  /* 0x00005410182c7816 */ /* 0x000fe20000000026 */
[----:B------:R-:W-:Y:S01]  /*d640*/  FADD.FTZ R24, R167, R57 ;  /* 0x00000039a7187221 */ /* 0x000fe20000010000 */
[----:B------:R-:W-:Y:S01]  /*d650*/  FADD.FTZ R3, R166, R50 ;  /* 0x00000032a6037221 */ /* 0x000fe20000010000 */
[C---:B------:R-:W-:Y:S01]  /*d660*/  LOP3.LUT R42, R36.reuse, 0xff, RZ, 0xc0, !PT ;  /* 0x000000ff242a7812 */ /* 0x040fe200078ec0ff */
[-C--:B------:R-:W-:Y:S01]  /*d670*/  HMMA.16816.F32.BF16 R140, R20, R34.reuse, R140 ;  /* 0x00000022148c723c */ /* 0x080fe2000004188c */
[----:B------:R-:W1:Y:S01]  /*d680*/  LDSM.16.MT88.4 R164, [R52+0x9c00] ;  /* 0x009c000034a4783b */ /* 0x000e620000004200 */
[----:B------:R2:W3:Y:S01]  /*d690*/  MUFU.EX2 R50, R155 ;  /* 0x0000009b00327308 */ /* 0x0004e20000000800 */
[----:B------:R-:W-:Y:S01]  /*d6a0*/  LOP3.LUT R25, R36, 0xffff, RZ, 0xc0, !PT ;  /* 0x0000ffff24197812 */ /* 0x000fe200078ec0ff */
[----:B------:R-:W-:Y:S01]  /*d6b0*/  FADD.FTZ R3, R170, R3 ;  /* 0x00000003aa037221 */ /* 0x000fe20000010000 */
[----:B------:R-:W-:Y:S01]  /*d6c0*/  LOP3.LUT R36, R37, 0xff, RZ, 0xc0, !PT ;  /* 0x000000ff25247812 */ /* 0x000fe200078ec0ff */
[----:B------:R-:W-:Y:S01]  /*d6d0*/  FADD.FTZ R24, R171, R24 ;  /* 0x00000018ab187221 */ /* 0x000fe20000010000 */
[----:B------:R-:W-:Y:S01]  /*d6e0*/  SHF.R.U32.HI R25, RZ, 0x8, R25 ;  /* 0x00000008ff197819 */ /* 0x000fe20000011619 */
[----:B------:R-:W-:Y:S01]  /*d6f0*/  HMMA.16816.F32.BF16 R144, R28, R34, R144 ;  /* 0x000000221c90723c */ /* 0x000fe20000041890 */
[----:B------:R-:W-:Y:S03]  /*d700*/  LDSM.16.MT88.4 R28, [R52+0xbc00] ;  /* 0x00bc0000341c783b */ /* 0x000fe60000004200 */
[----:B------:R-:W-:Y:S01]  /*d710*/  PRMT R26, R36, 0x5410, R41 ;  /* 0x00005410241a7816 */ /* 0x000fe20000000029 */
[----:B------:R-:W-:Y:S01]  /*d720*/  FADD.FTZ R60, R162, R3 ;  /* 0x00000003a23c7221 */ /* 0x000fe20000010000 */
[----:B------:R-:W-:Y:S01]  /*d730*/  LOP3.LUT R23, R47, 0xff00ff, RZ, 0xc0, !PT ;  /* 0x00ff00ff2f177812 */ /* 0x000fe200078ec0ff */
[----:B------:R-:W-:Y:S01]  /*d740*/  FADD.FTZ R57, R160, R0 ;  /* 0x00000000a0397221 */ /* 0x000fe20000010000 */
[----:B------:R-:W-:Y:S01]  /*d750*/  PRMT R27, R42, 0x5410, R25 ;  /* 0x000054102a1b7816 */ /* 0x000fe20000000019 */
[----:B------:R-:W-:Y:S01]  /*d760*/  FADD.FTZ R58, R163, R24 ;  /* 0x00000018a33a7221 */ /* 0x000fe20000010000 */
[--C-:B------:R-:W-:Y:S01]  /*d770*/  HSET2.LE.AND R22, R43, R180.reuse, PT ;  /* 0x000000b42b167233 */ /* 0x100fe20003803000 */
[----:B------:R-:W4:Y:S01]  /*d780*/  LDSM.16.MT88.4 R36, [R48+0xc00] ;  /* 0x000c00003024783b */ /* 0x000f220000004200 */
[--C-:B------:R-:W-:Y:S01]  /*d790*/  HSET2.LE.AND R20, R45, R180.reuse, PT ;  /* 0x000000b42d147233 */ /* 0x100fe20003803000 */
[----:B--2---:R-:W-:Y:S01]  /*d7a0*/  IMAD.MOV.U32 R155, RZ, RZ, R148 ;  /* 0x000000ffff9b7224 */ /* 0x004fe200078e0094 */
[--C-:B------:R-:W-:Y:S02]  /*d7b0*/  HSET2.LE.AND R23, R23, R180.reuse, PT ;  /* 0x000000b417177233 */ /* 0x100fe40003803000 */
[--C-:B------:R-:W-:Y:S02]  /*d7c0*/  HSET2.LE.AND R25, R26, R180.reuse, PT ;  /* 0x000000b41a197233 */ /* 0x100fe40003803000 */
[----:B------:R-:W-:Y:S01]  /*d7d0*/  F2FP.BF16.F32.PACK_AB R0, R188, R187 ;  /* 0x000000bbbc00723e */ /* 0x000fe200000010ff */
[----:B------:R-:W2:Y:S01]  /*d7e0*/  LDSM.16.MT88.4 R40, [R52+0xac00] ;  /* 0x00ac00003428783b */ /* 0x000ea20000004200 */
[----:B------:R-:W-:Y:S02]  /*d7f0*/  F2FP.BF16.F32.PACK_AB R3, R184, R179 ;  /* 0x000000b3b803723e */ /* 0x000fe400000010ff */
[----:B------:R-:W-:Y:S02]  /*d800*/  F2FP.BF16.F32.PACK_AB R21, R182, R63 ;  /* 0x0000003fb615723e */ /* 0x000fe400000010ff */
[--C-:B------:R-:W-:Y:S02]  /*d810*/  HSET2.LE.AND R27, R27, R180.reuse, PT ;  /* 0x000000b41b1b7233 */ /* 0x100fe40003803000 */
[----:B------:R-:W-:Y:S02]  /*d820*/  LOP3.LUT R49, R49, 0xff00ff, RZ, 0xc0, !PT ;  /* 0x00ff00ff31317812 */ /* 0x000fe400078ec0ff */
[----:B------:R-:W-:Y:S02]  /*d830*/  F2FP.BF16.F32.PACK_AB R24, R55, R56 ;  /* 0x000000383718723e */ /* 0x000fe400000010ff */
[----:B------:R-:W-:Y:S01]  /*d840*/  LOP3.LUT R22, R0, R22, RZ, 0xc0, !PT ;  /* 0x0000001600167212 */ /* 0x000fe200078ec0ff */
[----:B------:R-:W-:Y:S01]  /*d850*/  FADD.FTZ R0, R199, R57 ;  /* 0x00000039c7007221 */ /* 0x000fe20000010000 */
[----:B------:R-:W-:Y:S01]  /*d860*/  LOP3.LUT R23, R2, R23, RZ, 0xc0, !PT ;  /* 0x0000001702177212 */ /* 0x000fe200078ec0ff */
[----:B------:R-:W-:Y:S01]  /*d870*/  FADD.FTZ R2, R174, R59 ;  /* 0x0000003bae027221 */ /* 0x000fe20000010000 */
[----:B------:R-:W-:Y:S01]  /*d880*/  LOP3.LUT R20, R3, R20, RZ, 0xc0, !PT ;  /* 0x0000001403147212 */ /* 0x000fe200078ec0ff */
[----:B------:R-:W-:Y:S01]  /*d890*/  FADD.FTZ R3, R225, R60 ;  /* 0x0000003ce1037221 */ /* 0x000fe20000010000 */
[----:B------:R-:W-:Y:S02]  /*d8a0*/  LOP3.LUT R21, R21, R25, RZ, 0xc0, !PT ;  /* 0x0000001915157212 */ /* 0x000fe400078ec0ff */
[--C-:B------:R-:W-:Y:S02]  /*d8b0*/  HSET2.LE.AND R33, R46, R180.reuse, PT ;  /* 0x000000b42e217233 */ /* 0x100fe40003803000 */
[--C-:B------:R-:W-:Y:S02]  /*d8c0*/  HSET2.LE.AND R32, R44, R180.reuse, PT ;  /* 0x000000b42c207233 */ /* 0x100fe40003803000 */
[----:B------:R-:W-:Y:S01]  /*d8d0*/  LOP3.LUT R24, R24, R27, RZ, 0xc0, !PT ;  /* 0x0000001b18187212 */ /* 0x000fe200078ec0ff */
[-C--:B-1----:R-:W-:Y:S01]  /*d8e0*/  HMMA.16816.F32.BF16 R160, R20, R164.reuse, R4 ;  /* 0x000000a414a0723c */ /* 0x082fe20000041804 */
[----:B------:R-:W1:Y:S04]  /*d8f0*/  LDSM.16.MT88.4 R44, [R48+0x1c00] ;  /* 0x001c0000302c783b */ /* 0x000e680000004200 */
[----:B------:R-:W-:Y:S02]  /*d900*/  HSET2.LE.AND R49, R49, R180, PT ;  /* 0x000000b431317233 */ /* 0x000fe40003803000 */
[----:B------:R-:W-:Y:S02]  /*d910*/  F2FP.BF16.F32.PACK_AB R25, R53, R54 ;  /* 0x000000363519723e */ /* 0x000fe400000010ff */
[----:B------:R-:W-:Y:S01]  /*d920*/  F2FP.BF16.F32.PACK_AB R26, R181, R51 ;  /* 0x00000033b51a723e */ /* 0x000fe200000010ff */
[----:B------:R-:W5:Y:S01]  /*d930*/  LDSM.16.MT88.4 R4, [R48+0x2c00] ;  /* 0x002c00003004783b */ /* 0x000f620000004200 */
[----:B---3--:R-:W-:Y:S02]  /*d940*/  F2FP.BF16.F32.PACK_AB R27, R183, R50 ;  /* 0x00000032b71b723e */ /* 0x008fe400000010ff */
[----:B------:R-:W-:Y:S02]  /*d950*/  LOP3.LUT R25, R25, R32, RZ, 0xc0, !PT ;  /* 0x0000002019197212 */ /* 0x000fe400078ec0ff */
[----:B------:R-:W-:Y:S02]  /*d960*/  LOP3.LUT R26, R26, R33, RZ, 0xc0, !PT ;  /* 0x000000211a1a7212 */ /* 0x000fe400078ec0ff */
[----:B------:R-:W-:Y:S07]  /*d970*/  LOP3.LUT R27, R27, R49, RZ, 0xc0, !PT ;  /* 0x000000311b1b7212 */ /* 0x000fee00078ec0ff */
        /* <DEDUP_REMOVED lines=15> */
[-C--:B----4-:R-:W-:Y:S03]  /*da70*/  HMMA.16816.F32.BF16 R68, R20, R36.reuse, R68 ;  /* 0x000000241444723c */ /* 0x090fe60000041844 */
        /* <DEDUP_REMOVED lines=24> */
[----:B------:R-:W-:Y:S01]  /*dc00*/  MOV R154, R150 ;  /* 0x00000096009a7202 */ /* 0x000fe20000000f00 */
[----:B------:R-:W-:Y:S02]  /*dc10*/  IMAD.MOV.U32 R153, RZ, RZ, R151 ;  /* 0x000000ffff997224 */ /* 0x000fe400078e0097 */
        /* <DEDUP_REMOVED lines=26> */
[----:B------:R-:W-:Y:S01]  /*ddc0*/  STL [R1+0x8], R4 ;  /* 0x0000080401007387 */ /* 0x000fe20000100800 */
[----:B------:R-:W-:Y:S01]  /*ddd0*/  FADD.FTZ R3, R181, R3 ;  /* 0x00000003b5037221 */ /* 0x000fe20000010000 */
[----:B------:R-:W-:Y:S01]  /*dde0*/  FADD.FTZ R2, R183, R2 ;  /* 0x00000002b7027221 */ /* 0x000fe20000010000 */
[----:B------:R-:W-:Y:S03]  /*ddf0*/  VIADD R0, R217, 0xffffffff ;  /* 0xffffffffd9007836 */ /* 0x000fe60000000000 */
[----:B------:R1:W-:Y:S02]  /*de00*/  STL [R1+0x14], R3 ;  /* 0x0000140301007387 */ /* 0x0003e40000100800 */
[----:B------:R-:W-:Y:S02]  /*de10*/  MOV R217, R0 ;  /* 0x0000000000d97202 */ /* 0x000fe40000000f00 */
[----:B------:R2:W-:Y:S01]  /*de20*/  STL [R1+0x18], R2 ;  /* 0x0000180201007387 */ /* 0x0005e20000100800 */
[----:B-1----:R-:W-:Y:S01]  /*de30*/  MOV R3, R152 ;  /* 0x0000009800037202 */ /* 0x002fe20000000f00 */
[----:B------:R-:W-:Y:S06]  /*de40*/  @P1 BRA `(.L_x_634) ;  /* 0xffffffb000881947 */ /* 0x000fec000383ffff */
.L_x_633:
[----:B------:R-:W3:Y:S01]  /*de50*/  LDL.LU R7, [R1+0x8] ;  /* 0x0000080001077983 */ /* 0x000ee20000300800 */
[----:B------:R-:W1:Y:S03]  /*de60*/  LDCU UR4, c[0x0][0x4fc] ;  /* 0x00009f80ff0477ac */ /* 0x000e660008000800 */
[----:B------:R-:W2:Y:S04]  /*de70*/  LDL.LU R6, [R1+0x14] ;  /* 0x0000140001067983 */ /* 0x000ea80000300800 */
[----:B------:R-:W4:Y:S04]  /*de80*/  LDL.LU R5, [R1+0x18] ;  /* 0x0000180001057983 */ /* 0x000f280000300800 */
[----:B------:R-:W4:Y:S04]  /*de90*/  LDL R52, [R1+0x6c] ;  /* 0x00006c0001347983 */ /* 0x000f280000100800 */
[----:B------:R-:W1:Y:S02]  /*dea0*/  SHFL.BFLY PT, R4, R252, 0x2, 0x1f ;  /* 0x0c401f00fc047f89 */ /* 0x000e6400000e0000 */
[----:B-1----:R-:W-:-:S05]  /*deb0*/  FADD.FTZ R4, R4, R252 ;  /* 0x000000fc04047221 */ /* 0x002fca0000010000 */
[----:B------:R-:W1:Y:S02]  /*dec0*/  SHFL.BFLY PT, R48, R4, 0x1, 0x1f ;  /* 0x0c201f0004307f89 */ /* 0x000e6400000e0000 */
[----:B-1----:R-:W-:-:S04]  /*ded0*/  FADD.FTZ R48, R4, R48 ;  /* 0x0000003004307221 */ /* 0x002fc80000010000 */
[----:B------:R-:W1:Y:S01]  /*dee0*/  MUFU.RCP R4, R48 ;  /* 0x0000003000047308 */ /* 0x000e620000001000 */
[----:B------:R-:W-:Y:S01]  /*def0*/  FSETP.NE.FTZ.AND P6, PT, R48, RZ, PT ;  /* 0x000000ff3000720b */ /* 0x000fe20003fd5000 */
[----:B---3--:R-:W3:Y:S04]  /*df00*/  SHFL.BFLY PT, R3, R7, 0x2, 0x1f ;  /* 0x0c401f0007037f89 */ /* 0x008ee800000e0000 */
[----:B--2---:R-:W2:Y:S04]  /*df10*/  SHFL.BFLY PT, R2, R6, 0x2, 0x1f ;  /* 0x0c401f0006027f89 */ /* 0x004ea800000e0000 */
[----:B----4-:R-:W4:Y:S01]  /*df20*/  SHFL.BFLY PT, R0, R5, 0x2, 0x1f ;  /* 0x0c401f0005007f89 */ /* 0x010f2200000e0000 */
[----:B---3--:R-:W-:Y:S01]  /*df30*/  FADD.FTZ R3, R3, R7 ;  /* 0x0000000703037221 */ /* 0x008fe20000010000 */
[----:B--2---:R-:W-:-:S04]  /*df40*/  FADD.FTZ R2, R2, R6 ;  /* 0x0000000602027221 */ /* 0x004fc80000010000 */
[----:B------:R-:W2:Y:S01]  /*df50*/  SHFL.BFLY PT, R49, R3, 0x1, 0x1f ;  /* 0x0c201f0003317f89 */ /* 0x000ea200000e0000 */
[----:B----4-:R-:W-:-:S03]  /*df60*/  FADD.FTZ R0, R0, R5 ;  /* 0x0000000500007221 */ /* 0x010fc60000010000 */
[----:B------:R-:W3:Y:S04]  /*df70*/  SHFL.BFLY PT, R50, R2, 0x1, 0x1f ;  /* 0x0c201f0002327f89 */ /* 0x000ee800000e0000 */
[----:B------:R-:W4:Y:S01]  /*df80*/  SHFL.BFLY PT, R51, R0, 0x1, 0x1f ;  /* 0x0c201f0000337f89 */ /* 0x000f2200000e0000 */
[----:B--2---:R-:W-:Y:S01]  /*df90*/  FADD.FTZ R49, R3, R49 ;  /* 0x0000003103317221 */ /* 0x004fe20000010000 */
[----:B---3--:R-:W-:Y:S01]  /*dfa0*/  FADD.FTZ R50, R2, R50 ;  /* 0x0000003202327221 */ /* 0x008fe20000010000 */
[----:B-1----:R-:W-:Y:S01]  /*dfb0*/  FSEL R2, R4, 1, P6 ;  /* 0x3f80000004027808 */ /* 0x002fe20003000000 */
[----:B----4-:R-:W-:-:S04]  /*dfc0*/  FADD.FTZ R51, R0, R51 ;  /* 0x0000003300337221 */ /* 0x010fc80000010000 */
[----:B------:R-:W-:Y:S01]  /*dfd0*/  FMUL.FTZ R0, R2, UR4 ;  /* 0x0000000402007c20 */ /* 0x000fe20008410000 */
[----:B------:R-:W1:Y:S03]  /*dfe0*/  MUFU.RCP R5, R49 ;  /* 0x0000003100057308 */ /* 0x000e660000001000 */
        /* <DEDUP_REMOVED lines=24> */
[----:B------:R-:W2:Y:S01]  /*e170*/  MUFU.RCP R2, R50 ;  /* 0x0000003200027308 */ /* 0x000ea20000001000 */
[----:B------:R-:W-:-:S07]  /*e180*/  SHF.L.U32 R3, R213, 0x1, RZ ;  /* 0x00000001d5037819 */ /* 0x000fce00000006ff */
[----:B------:R-:W3:Y:S01]  /*e190*/  MUFU.RCP R0, R51 ;  /* 0x0000003300007308 */ /* 0x000ee20000001000 */
[----:B-----5:R-:W-:Y:S02]  /*e1a0*/  LOP3.LUT R211, R211, 0x6, R3, 0xf8, !PT ;  /* 0x00000006d3d37812 */ /* 0x020fe400078ef803 */
[----:B------:R-:W-:Y:S02]  /*e1b0*/  LOP3.LUT R3, R247, 0xc0, RZ, 0xc0, !PT ;  /* 0x000000c0f7037812 */ /* 0x000fe400078ec0ff */
[----:B------:R-:W-:Y:S02]  /*e1c0*/  FSETP.NE.FTZ.AND P5, PT, R49, RZ, PT ;  /* 0x000000ff3100720b */ /* 0x000fe40003fb5000 */
[----:B------:R-:W-:Y:S02]  /*e1d0*/  LOP3.LUT R4, R3, 0x18, R213, 0xf8, !PT ;  /* 0x0000001803047812 */ /* 0x000fe400078ef8d5 */
[----:B-1----:R-:W-:Y:S02]  /*e1e0*/  FSEL R3, R5, 1, P5 ;  /* 0x3f80000005037808 */ /* 0x002fe40002800000 */
[----:B------:R-:W-:-:S02]  /*e1f0*/  FSETP.NE.FTZ.AND P4, PT, R50, RZ, PT ;  /* 0x000000ff3200720b */ /* 0x000fc40003f95000 */
[----:B------:R-:W-:Y:S01]  /*e200*/  FSETP.NE.FTZ.AND P3, PT, R51, RZ, PT ;  /* 0x000000ff3300720b */ /* 0x000fe20003f75000 */
[----:B------:R-:W-:Y:S01]  /*e210*/  FMUL.FTZ R3, R3, UR4 ;  /* 0x0000000403037c20 */ /* 0x000fe20008410000 */
[----:B--2---:R-:W-:Y:S02]  /*e220*/  FSEL R2, R2, 1, P4 ;  /* 0x3f80000002027808 */ /* 0x004fe40002000000 */
[----:B---3--:R-:W-:Y:S02]  /*e230*/  FSEL R0, R0, 1, P3 ;  /* 0x3f80000000007808 */ /* 0x008fe40001800000 */
[----:B------:R-:W-:Y:S01]  /*e240*/  LOP3.LUT R211, R211, 0x20, R247, 0xf8, !PT ;  /* 0x00000020d3d37812 */ /* 0x000fe200078ef8f7 */
[C---:B------:R-:W-:Y:S01]  /*e250*/  FMUL.FTZ R162, R3.reuse, R162 ;  /* 0x000000a203a27220 */ /* 0x040fe20000410000 */
[----:B------:R-:W-:Y:S01]  /*e260*/  FMUL.FTZ R163, R3, R163 ;  /* 0x000000a303a37220 */ /* 0x000fe20000410000 */
[----:B------:R-:W-:Y:S01]  /*e270*/  FMUL.FTZ R2, R2, UR4 ;  /* 0x0000000402027c20 */ /* 0x000fe20008410000 */
[----:B------:R-:W-:Y:S01]  /*e280*/  FMUL.FTZ R0, R0, UR4 ;  /* 0x0000000400007c20 */ /* 0x000fe20008410000 */
[----:B------:R-:W-:Y:S01]  /*e290*/  LOP3.LUT R211, R211, R4, RZ, 0xfc, !PT ;  /* 0x00000004d3d37212 */ /* 0x000fe200078efcff */
        /* <DEDUP_REMOVED lines=76> */
[----:B------:R-:W-:Y:S01]  /*e760*/  IADD3 R4, PT, PT, R0, -R4, RZ ;  /* 0x8000000400047210 */ /* 0x000fe20007ffe0ff */
[----:B------:R-:W-:Y:S01]  /*e770*/  STS [R0], R45 ;  /* 0x0000002d00007388 */ /* 0x000fe20000000800 */
[----:B------:R-:W-:Y:S02]  /*e780*/  F2FP.BF16.F32.PACK_AB R44, R44, R164 ;  /* 0x000000a42c2c723e */ /* 0x000fe400000010ff */
[----:B------:R-:W-:Y:S01]  /*e790*/  F2FP.BF16.F32.PACK_AB R47, R47, R156 ;  /* 0x0000009c2f2f723e */ /* 0x000fe200000010ff */
[----:B------:R2:W-:Y:S01]  /*e7a0*/  STS [R4+0x210], R3 ;  /* 0x0002100304007388 */ /* 0x0005e20000000800 */
[----:B------:R-:W-:Y:S02]  /*e7b0*/  F2FP.BF16.F32.PACK_AB R158, R159, R158 ;  /* 0x0000009e9f9e723e */ /* 0x000fe400000010ff */
[----:B------:R-:W-:Y:S02]  /*e7c0*/  F2FP.BF16.F32.PACK_AB R46, R46, R168 ;  /* 0x000000a82e2e723e */ /* 0x000fe400000010ff */
[----:B------:R-:W-:-:S02]  /*e7d0*/  F2FP.BF16.F32.PACK_AB R170, R171, R170 ;  /* 0x000000aaabaa723e */ /* 0x000fc400000010ff */
[----:B------:R-:W-:Y:S02]  /*e7e0*/  F2FP.BF16.F32.PACK_AB R43, R43, R68 ;  /* 0x000000442b2b723e */ /* 0x000fe400000010ff */
[----:B------:R-:W-:Y:S01]  /*e7f0*/  F2FP.BF16.F32.PACK_AB R42, R42, R70 ;  /* 0x000000462a2a723e */ /* 0x000fe200000010ff */
[----:B------:R-:W-:Y:S01]  /*e800*/  STS [R4+0x10], R44 ;  /* 0x0000102c04007388 */ /* 0x000fe20000000800 */
[----:B------:R-:W-:Y:S02]  /*e810*/  F2FP.BF16.F32.PACK_AB R38, R38, R80 ;  /* 0x000000502626723e */ /* 0x000fe400000010ff */
[----:B-1----:R-:W-:Y:S02]  /*e820*/  LOP3.LUT R2, R209, 0x40, RZ, 0xc0, !PT ;  /* 0x00000040d1027812 */ /* 0x002fe400078ec0ff */
[----:B------:R-:W-:Y:S01]  /*e830*/  F2FP.BF16.F32.PACK_AB R37, R37, R82 ;  /* 0x000000522525723e */ /* 0x000fe200000010ff */
[----:B------:R-:W-:Y:S01]  /*e840*/  STS [R0+0x1000], R47 ;  /* 0x0010002f00007388 */ /* 0x000fe20000000800 */
[----:B------:R-:W-:-:S02]  /*e850*/  F2FP.BF16.F32.PACK_AB R41, R41, R72 ;  /* 0x000000482929723e */ /* 0x000fc400000010ff */
[----:B------:R-:W-:Y:S02]  /*e860*/  F2FP.BF16.F32.PACK_AB R75, R75, R74 ;  /* 0x0000004a4b4b723e */ /* 0x000fe400000010ff */
[-C--:B--2---:R-:W-:Y:S02]  /*e870*/  IADD3 R3, PT, PT, R0, -R2.reuse, RZ ;  /* 0x8000000200037210 */ /* 0x084fe40007ffe0ff */
[----:B------:R-:W-:Y:S01]  /*e880*/  IADD3 R2, PT, PT, R4, -R2, RZ ;  /* 0x8000000204027210 */ /* 0x000fe20007ffe0ff */
        /* <DEDUP_REMOVED lines=10> */
[----:B------:R1:W-:Y:S01]  /*e930*/  STS [R2+0x1030], R36 ;  /* 0x0010302402007388 */ /* 0x0003e20000000800 */
[----:B------:R-:W-:-:S02]  /*e940*/  F2FP.BF16.F32.PACK_AB R35, R35, R78 ;  /* 0x0000004e2323723e */ /* 0x000fc400000010ff */
[----:B------:R-:W-:Y:S02]  /*e950*/  F2FP.BF16.F32.PACK_AB R34, R34, R84 ;  /* 0x000000542222723e */ /* 0x000fe400000010ff */
[----:B------:R-:W-:Y:S02]  /*e960*/  F2FP.BF16.F32.PACK_AB R33, R33, R86 ;  /* 0x000000562121723e */ /* 0x000fe400000010ff */
[----:B------:R-:W-:Y:S01]  /*e970*/  F2FP.BF16.F32.PACK_AB R30, R30, R96 ;  /* 0x000000601e1e723e */ /* 0x000fe200000010ff */
[----:B-1----:R-:W1:Y:S01]  /*e980*/  LDC.U8 R36, c[0x0][0x549] ;  /* 0x00015240ff247b82 */ /* 0x002e620000000000 */
[----:B------:R-:W-:Y:S02]  /*e990*/  F2FP.BF16.F32.PACK_AB R29, R29, R98 ;  /* 0x000000621d1d723e */ /* 0x000fe400000010ff */
        /* <DEDUP_REMOVED lines=37> */
[----:B------:R-:W-:-:S03]  /*ebf0*/  ISETP.NE.AND P2, PT, R52, -0x1, PT ;  /* 0xffffffff3400780c */ /* 0x000fc60003f45270 */
[----:B------:R-:W-:Y:S01]  /*ec00*/  STS [R3+0x3220], R23 ;  /* 0x0032201703007388 */ /* 0x000fe20000000800 */
[----:B------:R-:W-:-:S03]  /*ec10*/  F2FP.BF16.F32.PACK_AB R6, R6, R144 ;  /* 0x000000900606723e */ /* 0x000fc600000010ff */
[----:B------:R-:W-:Y:S01]  /*ec20*/  STS [R2+0x3030], R20 ;  /* 0x0030301402007388 */ /* 0x000fe20000000800 */
[----:B------:R-:W-:-:S03]  /*ec30*/  F2FP.BF16.F32.PACK_AB R5, R5, R146 ;  /* 0x000000920505723e */ /* 0x000fc600000010ff */
[----:B------:R-:W-:Y:S01]  /*ec40*/  STS [R2+0x3230], R19 ;  /* 0x0032301302007388 */ /* 0x000fe20000000800 */
[----:B------:R-:W-:-:S03]  /*ec50*/  F2FP.BF16.F32.PACK_AB R8, R8, R136 ;  /* 0x000000880808723e */ /* 0x000fc600000010ff */
[----:B------:R1:W-:Y:S01]  /*ec60*/  STS [R0+0x4000], R18 ;  /* 0x0040001200007388 */ /* 0x0003e20000000800 */
[----:B------:R-:W-:-:S03]  /*ec70*/  F2FP.BF16.F32.PACK_AB R7, R7, R138 ;  /* 0x0000008a0707723e */ /* 0x000fc600000010ff */
[----:B------:R-:W-:Y:S04]  /*ec80*/  STS [R0+0x4200], R17 ;  /* 0x0042001100007388 */ /* 0x000fe80000000800 */
[----:B------:R2:W-:Y:S04]  /*ec90*/  STS [R4+0x4010], R14 ;  /* 0x0040100e04007388 */ /* 0x0005e80000000800 */
[----:B------:R-:W-:Y:S04]  /*eca0*/  STS [R4+0x4210], R13 ;  /* 0x0042100d04007388 */ /* 0x000fe80000000800 */
[----:B------:R-:W-:Y:S04]  /*ecb0*/  STS [R0+0x5000], R16 ;  /* 0x0050001000007388 */ /* 0x000fe80000000800 */
[----:B------:R3:W-:Y:S01]  /*ecc0*/  STS [R0+0x5200], R15 ;  /* 0x0052000f00007388 */ /* 0x0007e20000000800 */
[----:B------:R-:W-:-:S03]  /*ecd0*/  F2FP.BF16.F32.PACK_AB R40, R40, R140 ;  /* 0x0000008c2828723e */ /* 0x000fc600000010ff */
[----:B------:R4:W-:Y:S01]  /*ece0*/  STS [R4+0x5010], R12 ;  /* 0x0050100c04007388 */ /* 0x0009e20000000800 */
[----:B------:R-:W-:Y:S01]  /*ecf0*/  F2FP.BF16.F32.PACK_AB R39, R39, R142 ;  /* 0x0000008e2727723e */ /* 0x000fe200000010ff */
[----:B-1----:R-:W1:Y:S02]  /*ed00*/  LDC R18, c[0x0][0x434] ;  /* 0x00010d00ff127b82 */ /* 0x002e640000000800 */
[----:B------:R4:W-:Y:S04]  /*ed10*/  STS [R4+0x5210], R11 ;  /* 0x0052100b04007388 */ /* 0x0009e80000000800 */
[----:B------:R-:W-:Y:S02]  /*ed20*/  STS [R3+0x4020], R10 ;  /* 0x0040200a03007388 */ /* 0x000fe40000000800 */
[----:B--2---:R-:W2:Y:S02]  /*ed30*/  @P5 LDC R14, c[0x0][0x458] ;  /* 0x00011600ff0e5b82 */ /* 0x004ea40000000800 */
[----:B------:R1:W-:Y:S04]  /*ed40*/  STS [R3+0x4220], R9 ;  /* 0x0042200903007388 */ /* 0x0003e80000000800 */
[----:B------:R-:W-:Y:S01]  /*ed50*/  STS [R2+0x4030], R6 ;  /* 0x0040300602007388 */ /* 0x000fe20000000800 */
[----:B---3--:R-:W-:-:S03]  /*ed60*/  LOP3.LUT R0, R213, 0x18, RZ, 0xc0, !PT ;  /* 0x00000018d5007812 */ /* 0x008fc600078ec0ff */
[----:B------:R-:W-:Y:S01]  /*ed70*/  STS [R2+0x4230], R5 ;  /* 0x0042300502007388 */ /* 0x000fe20000000800 */
[----:B------:R-:W-:-:S03]  /*ed80*/  LOP3.LUT R0, R0, 0xd8, R247, 0x78, !PT ;  /* 0x000000d800007812 */ /* 0x000fc600078e78f7 */
[----:B------:R-:W-:Y:S01]  /*ed90*/  STS [R3+0x5020], R8 ;  /* 0x0050200803007388 */ /* 0x000fe20000000800 */
[----:B----4-:R-:W3:Y:S03]  /*eda0*/  @P2 LDC.64 R12, c[0x0][0x408] ;  /* 0x00010200ff0c2b82 */ /* 0x010ee60000000a00 */
[----:B------:R4:W-:Y:S05]  /*edb0*/  STS [R3+0x5220], R7 ;  /* 0x0052200703007388 */ /* 0x0009ea0000000800 */
[----:B------:R-:W2:Y:S01]  /*edc0*/  LDC R4, c[0x0][0x434] ;  /* 0x00010d00ff047b82 */ /* 0x000ea20000000800 */
[----:B------:R-:W-:Y:S04]  /*edd0*/  STS [R2+0x5030], R40 ;  /* 0x0050302802007388 */ /* 0x000fe80000000800 */
[----:B------:R4:W-:Y:S03]  /*ede0*/  STS [R2+0x5230], R39 ;  /* 0x0052302702007388 */ /* 0x0009e60000000800 */
[----:B-1----:R-:W1:Y:S01]  /*edf0*/  @P6 LDC R9, c[0x0][0x458] ;  /* 0x00011600ff096b82 */ /* 0x002e620000000800 */
[----:B------:R-:W1:Y:S01]  /*ee00*/  S2R R30, SR_CTAID.X ;  /* 0x00000000001e7919 */ /* 0x000e620000002500 */
[----:B------:R-:W1:Y:S06]  /*ee10*/  S2R R17, SR_CTAID.Y ;  /* 0x0000000000117919 */ /* 0x000e6c0000002600 */
[----:B------:R-:W1:Y:S01]  /*ee20*/  LDC.U8 R10, c[0x0][0x548] ;  /* 0x00015200ff0a7b82 */ /* 0x000e620000000000 */
[----:B------:R-:W1:Y:S07]  /*ee30*/  S2R R29, SR_CTAID.Z ;  /* 0x00000000001d7919 */ /* 0x000e6e0000002700 */
[----:B----4-:R-:W2:Y:S01]  /*ee40*/  @P1 LDC R3, c[0x0][0x430] ;  /* 0x00010c00ff031b82 */ /* 0x010ea20000000800 */
[----:B------:R-:W-:-:S07]  /*ee50*/  LOP3.LUT R2, R0, 0x1f20, R247, 0xf8, !PT ;  /* 0x00001f2000027812 */ /* 0x000fce00078ef8f7 */
[----:B------:R-:W4:Y:S08]  /*ee60*/  @!P2 LDC.64 R6, c[0x0][0x400] ;  /* 0x00010000ff06ab82 */ /* 0x000f300000000a00 */
[----:B------:R-:W1:Y:S01]  /*ee70*/  @P1 LDC R0, c[0x0][0x430] ;  /* 0x00010c00ff001b82 */ /* 0x000e620000000800 */
[----:B------:R1:W1:Y:S08]  /*ee80*/  @P6 MUFU.LG2 R5, R48 ;  /* 0x0000003000056308 */ /* 0x0002700000000c00 */
[----:B------:R1:W1:Y:S01]  /*ee90*/  @P5 MUFU.LG2 R8, R49 ;  /* 0x0000003100085308 */ /* 0x0002620000000c00 */
[----:B--2---:R-:W-:Y:S01]  /*eea0*/  @P1 IMAD R4, R3, R18, RZ ;  /* 0x0000001203041224 */ /* 0x004fe200078e02ff */
[----:B------:R-:W-:Y:S01]  /*eeb0*/  @P1 MOV R3, 0x1 ;  /* 0x0000000100031802 */ /* 0x000fe20000000f00 */
[----:B---3--:R-:W-:Y:S06]  /*eec0*/  @P1 BRA `(.L_x_637) ;  /* 0x0000000000201947 */ /* 0x008fec0003800000 */
[----:B-1----:R-:W-:Y:S01]  /*eed0*/  ISETP.NE.AND P0, PT, R10, RZ, PT ;  /* 0x000000ff0a00720c */ /* 0x002fe20003f05270 */
[----:B------:R-:W1:-:S12]  /*eee0*/  LDC R11, c[0x0][0x3e0] ;  /* 0x0000f800ff0b7b82 */ /* 0x000e580000000800 */
[----:B------:R-:W1:Y:S01]  /*eef0*/  @P0 LDC R3, c[0x0][0x454] ;  /* 0x00011500ff030b82 */ /* 0x000e620000000800 */
[----:B------:R-:W-:Y:S02]  /*ef00*/  @P0 MOV R0, 0x1 ;  /* 0x0000000100000802 */ /* 0x000fe40000000f00 */
[----:B------:R-:W-:-:S05]  /*ef10*/  @!P0 MOV R0, 0x1 ;  /* 0x0000000100008802 */ /* 0x000fca0000000f00 */
[----:B------:R-:W2:Y:S01]  /*ef20*/  @P0 LDC R4, c[0x0][0x454] ;  /* 0x00011500ff040b82 */ /* 0x000ea20000000800 */
[-C--:B-1----:R-:W-:Y:S02]  /*ef30*/  @P0 IMAD R3, R3, R11.reuse, RZ ;  /* 0x0000000b03030224 */ /* 0x082fe400078e02ff */
[----:B------:R-:W-:-:S07]  /*ef40*/  @!P0 IMAD R3, R18, R11, RZ ;  /* 0x0000000b12038224 */ /* 0x000fce00078e02ff */
.L_x_637:
[----:B------:R-:W-:Y:S01]  /*ef50*/  BAR.SYNC.DEFER_BLOCKING 0x0 ;  /* 0x0000000000007b1d */ /* 0x000fe20000010000 */
[----:B------:R-:W-:Y:S02]  /*ef60*/  LEA R24, R2, UR5, 0x1 ;  /* 0x0000000502187c11 */ /* 0x000fe4000f8e08ff */
[----:B------:R-:W-:Y:S02]  /*ef70*/  ISETP.NE.AND P0, PT, R52, -0x1, PT ;  /* 0xffffffff3400780c */ /* 0x000fe40003f05270 */
[----:B-1----:R-:W-:Y:S01]  /*ef80*/  ISETP.NE.AND P1, PT, R10, RZ, !P1 ;  /* 0x000000ff0a00720c */ /* 0x002fe20004f25270 */
[----:B----4-:R-:W-:Y:S02]  /*ef90*/  @!P2 IMAD.WIDE.U32 R10, R17, R6, RZ ;  /* 0x00000006110aa225 */ /* 0x010fe400078e00ff */
[----:B------:R-:W1:Y:S02]  /*efa0*/  @P4 LDC R16, c[0x0][0x458] ;  /* 0x00011600ff104b82 */ /* 0x000e640000000800 */
[----:B------:R-:W-:Y:S01]  /*efb0*/  @P6 FMUL.FTZ R2, R5, 0.69314718246459960938 ;  /* 0x3f31721805026820 */ /* 0x000fe20000410000 */
[----:B------:R3:W5:Y:S01]  /*efc0*/  LDL R36, [R1+0x70] ;  /* 0x0000700001247983 */ /* 0x0007620000100800 */
[----:B------:R-:W-:Y:S01]  /*efd0*/  @P2 IMAD.WIDE.U32 R26, R52, R12, RZ ;  /* 0x0000000c341a2225 */ /* 0x000fe200078e00ff */
[----:B------:R-:W4:Y:S01]  /*efe0*/  @P4 MUFU.LG2 R15, R50 ;  /* 0x00000032000f4308 */ /* 0x000f220000000c00 */
[----:B------:R-:W-:-:S02]  /*eff0*/  MOV R25, 0x7f800000 ;  /* 0x7f80000000197802 */ /* 0x000fc40000000f00 */
[----:B------:R-:W-:Y:S01]  /*f000*/  @P6 FFMA.FTZ R25, R152, R9, R2 ;  /* 0x0000000998196223 */ /* 0x000fe20000010002 */
[C---:B------:R-:W-:Y:S02]  /*f010*/  @!P2 IMAD R28, R17.reuse, R7, R11 ;  /* 0x00000007111ca224 */ /* 0x040fe400078e020b */
[----:B------:R-:W-:Y:S01]  /*f020*/  @P5 FMUL.FTZ R5, R8, 0.69314718246459960938 ;  /* 0x3f31721808055820 */ /* 0x000fe20000410000 */
[----:B------:R-:W3:Y:S01]  /*f030*/  @P3 LDC R11, c[0x0][0x458] ;  /* 0x00011600ff0b3b82 */ /* 0x000ee20000000800 */
[----:B------:R-:W-:Y:S01]  /*f040*/  @P2 IMAD R28, R52, R13, R27 ;  /* 0x0000000d341c2224 */ /* 0x000fe200078e021b */
[----:B------:R-:W-:Y:S01]  /*f050*/  MOV R23, 0x7f800000 ;  /* 0x7f80000000177802 */ /* 0x000fe20000000f00 */
[----:B------:R-:W4:Y:S01]  /*f060*/  @P3 MUFU.LG2 R6, R51 ;  /* 0x0000003300063308 */ /* 0x000f220000000c00 */
[----:B------:R-:W-:Y:S02]  /*f070*/  @!P0 IMAD R52, R17, R18, RZ ;  /* 0x0000001211348224 */ /* 0x000fe400078e02ff */
[----:B------:R-:W-:Y:S01]  /*f080*/  @P5 FFMA.FTZ R23, R151, R14, R5 ;  /* 0x0000000e97175223 */ /* 0x000fe20000010005 */
[----:B--2---:R-:W-:Y:S01]  /*f090*/  IMAD R2, R29, R4, RZ ;  /* 0x000000041d027224 */ /* 0x004fe200078e02ff */
[----:B------:R-:W-:Y:S01]  /*f0a0*/  BSSY.RECONVERGENT B0, `(.L_x_638) ;  /* 0x000003c000007945 */ /* 0x000fe20003800200 */
[----:B------:R2:W2:Y:S01]  /*f0b0*/  LDS.128 R32, [R24+0x1800] ;  /* 0x0018000018207984 */ /* 0x0004a20000000c00 */
[----:B------:R-:W-:Y:S01]  /*f0c0*/  SHF.R.S32.HI R4, RZ, 0x1f, R52 ;  /* 0x0000001fff047819 */ /* 0x000fe20000011434 */
[----:B------:R-:W-:Y:S01]  /*f0d0*/  @!P1 IMAD R2, R17, R3, R2 ;  /* 0x0000000311029224 */ /* 0x000fe200078e0202 */
[----:B------:R-:W-:Y:S01]  /*f0e0*/  SEL R5, R52, RZ, P1 ;  /* 0x000000ff34057207 */ /* 0x000fe20000800000 */
[----:B------:R2:W-:Y:S01]  /*f0f0*/  @!P0 STL [R1+0x6c], R52 ;  /* 0x00006c3401008387 */ /* 0x0005e20000100800 */
[----:B------:R-:W-:Y:S01]  /*f100*/  LOP3.LUT P0, RZ, R213, 0x3, RZ, 0xc0, !PT ;  /* 0x00000003d5ff7812 */ /* 0x000fe2000780c0ff */
[----:B------:R-:W-:Y:S01]  /*f110*/  IMAD R3, R30, R0, RZ ;  /* 0x000000001e037224 */ /* 0x000fe200078e02ff */
[----:B------:R-:W-:Y:S01]  /*f120*/  SEL R4, R4, RZ, P1 ;  /* 0x000000ff04047207 */ /* 0x000fe20000800000 */
[----:B----4-:R-:W-:Y:S01]  /*f130*/  @P4 FMUL.FTZ R8, R15, 0.69314718246459960938 ;  /* 0x3f3172180f084820 */ /* 0x010fe20000410000 */
[----:B------:R-:W-:-:S02]  /*f140*/  MOV R22, 0x7f800000 ;  /* 0x7f80000000167802 */ /* 0x000fc40000000f00 */
[----:B------:R-:W-:Y:S01]  /*f150*/  SHF.L.U32 R3, R3, 0x7, RZ ;  /* 0x0000000703037819 */ /* 0x000fe200000006ff */
[----:B------:R-:W-:Y:S01]  /*f160*/  @P3 FMUL.FTZ R6, R6, 0.69314718246459960938 ;  /* 0x3f31721806063820 */ /* 0x000fe20000410000 */
[----:B------:R-:W-:Y:S01]  /*f170*/  MOV R17, 0x7f800000 ;  /* 0x7f80000000117802 */ /* 0x000fe20000000f00 */
[----:B-1----:R-:W-:Y:S01]  /*f180*/  @P4 FFMA.FTZ R22, R150, R16, R8 ;  /* 0x0000001096164223 */ /* 0x002fe20000010008 */
[----:B------:R-:W-:Y:S01]  /*f190*/  IADD3 R7, P5, P1, R3, R5, R2 ;  /* 0x0000000503077210 */ /* 0x000fe200079be002 */
[----:B---3--:R-:W-:Y:S01]  /*f1a0*/  @P3 FFMA.FTZ R17, R148, R11, R6 ;  /* 0x0000000b94113223 */ /* 0x008fe20000010006 */
[----:B------:R-:W-:Y:S02]  /*f1b0*/  SHF.R.S32.HI R2, RZ, 0x1f, R2 ;  /* 0x0000001fff027819 */ /* 0x000fe40000011402 */
[----:B------:R-:W-:Y:S02]  /*f1c0*/  SHF.R.S32.HI R3, RZ, 0x1f, R3 ;  /* 0x0000001fff037819 */ /* 0x000fe40000011403 */
[----:B------:R-:W-:-:S02]  /*f1d0*/  @!P2 MOV R16, R10 ;  /* 0x0000000a0010a202 */ /* 0x000fc40000000f00 */
[----:B------:R-:W-:Y:S02]  /*f1e0*/  IADD3.X R3, PT, PT, R3, R4, R2, P5, P1 ;  /* 0x0000000403037210 */ /* 0x000fe40002fe2402 */
[----:B------:R-:W-:Y:S01]  /*f1f0*/  SHF.R.U32.HI R2, RZ, 0x2, R213 ;  /* 0x00000002ff027819 */ /* 0x000fe200000116d5 */
[----:B--2---:R-:W-:Y:S06]  /*f200*/  @P0 BRA `(.L_x_639) ;  /* 0x0000000000940947 */ /* 0x004fec0003800000 */
        /* <DEDUP_REMOVED lines=37> */
.L_x_639:
[----:B------:R-:W-:Y:S05]  /*f460*/  BSYNC.RECONVERGENT B0 ;  /* 0x0000000000007941 */ /* 0x000fea0003800200 */
.L_x_638:
[----:B------:R2:W5:Y:S04]  /*f470*/  LDL R31, [R1+0x2c] ;  /* 0x00002c00011f7983 */ /* 0x0005680000100800 */
[----:B-1----:R2:W5:Y:S01]  /*f480*/  LDL R25, [R1+0x48] ;  /* 0x0000480001197983 */ /* 0x0025620000100800 */
[----:B------:R-:W-:Y:S01]  /*f490*/  @P2 IMAD.MOV.U32 R16, RZ, RZ, R26 ;  /* 0x000000ffff102224 */ /* 0x000fe200078e001a */
[----:B------:R-:W1:Y:S01]  /*f4a0*/  LDCU.64 UR4, c[0x0][0x410] ;  /* 0x00008200ff0477ac */ /* 0x000e620008000a00 */
[C---:B-----5:R-:W-:Y:S01]  /*f4b0*/  ISETP.GE.AND P3, PT, R2.reuse, R36, PT ;  /* 0x000000240200720c */ /* 0x060fe20003f66270 */
[----:B------:R2:W3:Y:S01]  /*f4c0*/  LDS.128 R20, [R24] ;  /* 0x0000000018147984 */ /* 0x0004e20000000c00 */
[C---:B------:R-:W-:Y:S01]  /*f4d0*/  IADD3 R3, PT, PT, R2.reuse, 0x40, RZ ;  /* 0x0000004002037810 */ /* 0x040fe20007ffe0ff */
[----:B------:R-:W-:Y:S01]  /*f4e0*/  VIADD R6, R2, 0x20 ;  /* 0x0000002002067836 */ /* 0x000fe20000000000 */
        /* <DEDUP_REMOVED lines=30> */
.L_x_641:
[----:B------:R-:W-:Y:S05]  /*f6d0*/  BSYNC.RECONVERGENT B0 ;  /* 0x0000000000007941 */ /* 0x000fea0003800200 */
.L_x_640:
        /* <DEDUP_REMOVED lines=24> */
.L_x_643:
[----:B------:R-:W-:Y:S05]  /*f860*/  BSYNC.RECONVERGENT B0 ;  /* 0x0000000000007941 */ /* 0x000fea0003800200 */
.L_x_642:
        /* <DEDUP_REMOVED lines=24> */
.L_x_645:
[----:B------:R-:W-:Y:S05]  /*f9f0*/  BSYNC.RECONVERGENT B0 ;  /* 0x0000000000007941 */ /* 0x000fea0003800200 */
.L_x_644:
        /* <DEDUP_REMOVED lines=12> */
[C---:B------:R-:W-:Y:S01]  /*fac0*/  IMAD.WIDE.U32 R4, R0.reuse, UR6, R2 ;  /* 0x0000000600047c25 */ /* 0x040fe2000f8e0002 */
        /* <DEDUP_REMOVED lines=11> */
.L_x_646:
        /* <DEDUP_REMOVED lines=16> */
.L_x_1360:


//--------------------- .text._ZN5flash16flash_fwd_kernelI23Flash_fwd_kernel_traitsILi96ELi128ELi64ELi4ELb0ELb0EN7cutlass10bfloat16_tE19Flash_kernel_traitsILi96ELi128ELi64ELi4ES3_EELb1ELb0ELb0ELb0ELb0ELb0ELb0ELb1EEEvNS_16Flash_fwd_paramsE --------------------------
	.section	.text._ZN5flash16flash_fwd_kernelI23Flash_fwd_kernel_traitsILi96ELi128ELi64ELi4ELb0ELb0EN7cutlass10bfloat16_tE19Flash_kernel_traitsILi96ELi128ELi64ELi4ES3_EELb1ELb0ELb0ELb0ELb0ELb0ELb0ELb1EEEvNS_16Flash_fwd_paramsE,"ax",@progbits
	.align	128
        .global         _ZN5flash16flash_fwd_kernelI23Flash_fwd_kernel_traitsILi96ELi128ELi64ELi4ELb0ELb0EN7cutlass10bfloat16_tE19Flash_kernel_traitsILi96ELi128ELi64ELi4ES3_EELb1ELb0ELb0ELb0ELb0ELb0ELb0ELb1EEEvNS_16Flash_fwd_paramsE
        .type           _ZN5flash16flash_fwd_kernelI23Flash_fwd_kernel_traitsILi96ELi128ELi64ELi4ELb0ELb0EN7cutlass10bfloat16_tE19Flash_kernel_traitsILi96ELi128ELi64ELi4ES3_EELb1ELb0ELb0ELb0ELb0ELb0ELb0ELb1EEEvNS_16Flash_fwd_paramsE,@function
        .size           _ZN5flash16flash_fwd_kernelI23Flash_fwd_kernel_traitsILi96ELi128ELi64ELi4ELb0ELb0EN7cutlass10bfloat16_tE19Flash_kernel_traitsILi96ELi128ELi64ELi4ES3_EELb1ELb0ELb0ELb0ELb0ELb0ELb0ELb1EEEvNS_16Flash_fwd_paramsE,(.L_x_1361 - _ZN5flash16flash_fwd_kernelI23Flash_fwd_kernel_traitsILi96ELi128ELi64ELi4ELb0ELb0EN7cutlass10bfloat16_tE19Flash_kernel_traitsILi96ELi128ELi64ELi4ES3_EELb1ELb0ELb0ELb0ELb0ELb0ELb0ELb1EEEvNS_16Flash_fwd_paramsE)
        .other          _ZN5flash16flash_fwd_kernelI23Flash_fwd_kernel_traitsILi96ELi128ELi64ELi4ELb0ELb0EN7cutlass10bfloat16_tE19Flash_kernel_traitsILi96ELi128ELi64ELi4ES3_EELb1ELb0ELb0ELb0ELb0ELb0ELb0ELb1EEEvNS_16Flash_fwd_paramsE,@"STO_CUDA_ENTRY STV_DEFAULT"
_ZN5flash16flash_fwd_kernelI23Flash_fwd_kernel_traitsILi96ELi128ELi64ELi4ELb0ELb0EN7cutlass10bfloat16_tE19Flash_kernel_traitsILi96ELi128ELi64ELi4ES3_EELb1ELb0ELb0ELb0ELb0ELb0ELb0ELb1EEEvNS_16Flash_fwd_paramsE:
.text._ZN5flash16flash_fwd_kernelI23Flash_fwd_kernel_traitsILi96ELi128ELi64ELi4ELb0ELb0EN7cutlass10bfloat16_tE19Flash_kernel_traitsILi96ELi128ELi64ELi4ES3_EELb1ELb0ELb0ELb0ELb0ELb0ELb0ELb1EEEvNS_16Flash_fwd_paramsE:
[----:B------:R-:W1:Y:S01]  /*0000*/  LDC R1, c[0x0][0x37c] ;  /* 0x0000df00ff017b82 */ /* 0x000e620000000800 */
[----:B------:R-:W2:Y:S07]  /*0010*/  LDCU.U8 UR4, c[0x0][0x524] ;  /* 0x0000a480ff0477ac */ /* 0x000eae0008000000 */
[----:B------:R-:W3:Y:S01]  /*0020*/  LDC R152, c[0x0][0x518] ;  /* 0x00014600ff987b82 */ /* 0x000ee20000000800 */
[----:B-1----:R-:W-:Y:S01]  /*0030*/  VIADD R1, R1, 0xfffffe60 ;  /* 0xfffffe6001017836 */ /* 0x002fe20000000000 */
[----:B------:R-:W1:Y:S01]  /*0040*/  LDCU.64 UR30, c[0x0][0x510] ;  /* 0x0000a200ff1e77ac */ /* 0x000e620008000a00 */
[----:B------:R-:W4:Y:S05]  /*0050*/  LDCU.64 UR26, c[0x0][0x358] ;  /* 0x00006b00ff1a77ac */ /* 0x000f2a0008000a00 */
[----:B------:R-:W5:Y:S01]  /*0060*/  LDC R153, c[0x0][0x51c] ;  /* 0x00014700ff997b82 */ /* 0x000f620000000800 */
[----:B------:R-:W5:Y:S01]  /*0070*/  S2R R218, SR_TID.X ;  /* 0x0000000000da7919 */ /* 0x000f620000002100 */
[----:B------:R-:W5:Y:S01]  /*0080*/  LDCU.64 UR12, c[0x0][0x460] ;  /* 0x00008c00ff0c77ac */ /* 0x000f620008000a00 */
[----:B------:R-:W5:Y:S01]  /*0090*/  LDCU.64 UR10, c[0x0][0x470] ;  /* 0x00008e00ff0a77ac */ /* 0x000f620008000a00 */
[----:B--2---:R-:W-:-:S04]  /*00a0*/  ISETP.NE.AND P2, PT, RZ, UR4, PT ;  /* 0x00000004ff007c0c */ /* 0x004fc8000bf45270 */
[----:B------:R-:W-:Y:S01]  /*00b0*/  S2UR UR14, SR_CTAID.X ;  /* 0x00000000000e79c3 */ /* 0x000fe20000002500 */
[----:B------:R-:W2:Y:S01]  /*00c0*/  LDCU.64 UR6, c[0x0][0x478] ;  /* 0x00008f00ff0677ac */ /* 0x000ea20008000a00 */
[----:B-1----:R-:W-:Y:S02]  /*00d0*/  IMAD.U32 R2, RZ, RZ, UR30 ;  /* 0x0000001eff027e24 */ /* 0x002fe4000f8e00ff */
[----:B------:R-:W-:Y:S01]  /*00e0*/  IMAD.U32 R3, RZ, RZ, UR31 ;  /* 0x0000001fff037e24 */ /* 0x000fe2000f8e00ff */
[----:B------:R-:W1:Y:S04]  /*00f0*/  LDCU.64 UR16, c[0x0][0x460] ;  /* 0x00008c00ff1077ac */ /* 0x000e680008000a00 */
[----:B----4-:R3:W4:Y:S01]  /*0100*/  @P2 LDG.E.64 R4, desc[UR26][R2.64] ;  /* 0x0000001a02042981 */ /* 0x010722000c1e1b00 */
[----:B------:R-:W-:Y:S08]  /*0110*/  S2UR UR8, SR_CTAID.Y ;  /* 0x00000000000879c3 */ /* 0x000ff00000002600 */
[----:B------:R-:W2:Y:S08]  /*0120*/  S2UR UR32, SR_CTAID.Z ;  /* 0x00000000002079c3 */ /* 0x000eb00000002700 */
[----:B------:R-:W4:Y:S01]  /*0130*/  @P2 LDC R0, c[0x0][0x520] ;  /* 0x00014800ff002b82 */ /* 0x000f220000000800 */
[----:B---3--:R-:W-:-:S02]  /*0140*/  @P2 IMAD.MOV.U32 R2, RZ, RZ, R152 ;  /* 0x000000ffff022224 */ /* 0x008fc400078e0098 */
[----:B-----5:R-:W-:-:S06]  /*0150*/  @P2 IMAD.MOV.U32 R3, RZ, RZ, R153 ;  /* 0x000000ffff032224 */ /* 0x020fcc00078e0099 */
[----:B------:R-:W3:Y:S01]  /*0160*/  @P2 LDG.E.64 R2, desc[UR26][R2.64] ;  /* 0x0000001a02022981 */ /* 0x000ee2000c1e1b00 */
[----:B--2---:R-:W-:Y:S01]  /*0170*/  ULOP3.LUT UR4, UR32, UR14, UR8, 0xfe, !UPT ;  /* 0x0000000e20047292 */ /* 0x004fe2000f8efe08 */
[----:B------:R-:W-:Y:S01]  /*0180*/  ISETP.NE.U32.AND P4, PT, RZ, UR12, PT ;  /* 0x0000000cff007c0c */ /* 0x000fe2000bf85070 */
[----:B------:R-:W-:Y:S02]  /*0190*/  UISETP.NE.U32.AND UP0, UPT, UR12, URZ, UPT ;  /* 0x000000ff0c00728c */ /* 0x000fe4000bf05070 */
[----:B------:R-:W-:Y:S01]  /*01a0*/  UISETP.NE.U32.AND UP4, UPT, UR10, URZ, UPT ;  /* 0x000000ff0a00728c */ /* 0x000fe2000bf85070 */
[----:B------:R-:W-:Y:S01]  /*01b0*/  ISETP.NE.AND.EX P4, PT, RZ, UR13, PT, P4 ;  /* 0x0000000dff007c0c */ /* 0x000fe2000bf85340 */
[----:B------:R-:W2:Y:S01]  /*01c0*/  LDCU.U8 UR9, c[0x0][0x532] ;  /* 0x0000a640ff0977ac */ /* 0x000ea20008000000 */
[----:B------:R-:W-:Y:S01]  /*01d0*/  LOP3.LUT P0, RZ, R218, UR4, RZ, 0xfc, !PT ;  /* 0x00000004daff7c12 */ /* 0x000fe2000f80fcff */
[----:B------:R-:W-:-:S03]  /*01e0*/  UISETP.NE.AND.EX UP0, UPT, UR13, URZ, UPT, UP0 ;  /* 0x000000ff0d00728c */ /* 0x000fc6000bf05300 */
[----:B------:R-:W5:Y:S01]  /*01f0*/  LDCU.64 UR4, c[0x0][0x468] ;  /* 0x00008d00ff0477ac */ /* 0x000f620008000a00 */
[----:B------:R-:W-:Y:S02]  /*0200*/  UISETP.NE.AND.EX UP4, UPT, UR11, URZ, UPT, UP4 ;  /* 0x000000ff0b00728c */ /* 0x000fe4000bf85340 */
[----:B------:R-:W-:-:S06]  /*0210*/  UISETP.NE.U32.AND UP3, UPT, UR6, URZ, UPT ;  /* 0x000000ff0600728c */ /* 0x000fcc000bf65070 */
[----:B------:R-:W2:Y:S01]  /*0220*/  @!P0 LDC.64 R6, c[0x0][0x528] ;  /* 0x00014a00ff068b82 */ /* 0x000ea20000000a00 */
[----:B------:R-:W-:Y:S02]  /*0230*/  USHF.L.U32 UR13, UR8, 0x2, URZ ;  /* 0x00000002080d7899 */ /* 0x000fe400080006ff */
[----:B------:R-:W-:Y:S02]  /*0240*/  UISETP.NE.AND.EX UP3, UPT, UR7, URZ, UPT, UP3 ;  /* 0x000000ff0700728c */ /* 0x000fe4000bf65330 */
[----:B-1----:R-:W-:Y:S02]  /*0250*/  UIMAD.WIDE.U32 UR16, UR8, 0x4, UR16 ;  /* 0x00000004081078a5 */ /* 0x002fe4000f8e0010 */
[----:B------:R-:W-:Y:S02]  /*0260*/  USHF.R.U32.HI UR12, URZ, 0x1e, UR8 ;  /* 0x0000001eff0c7899 */ /* 0x000fe40008011608 */
[----:B------:R-:W-:-:S04]  /*0270*/  @UP4 UIADD3 UR10, UP2, UPT, UR13, UR10, URZ ;  /* 0x0000000a0d0a4290 */ /* 0x000fc8000ff5e0ff */
[----:B------:R-:W-:Y:S02]  /*0280*/  @UP4 UIADD3.X UR11, UPT, UPT, UR12, UR11, URZ, UP2, !UPT ;  /* 0x0000000b0c0b4290 */ /* 0x000fe400097fe4ff */
[----:B-----5:R-:W-:Y:S02]  /*0290*/  UISETP.EQ.U32.AND UP2, UPT, UR4, URZ, UPT ;  /* 0x000000ff0400728c */ /* 0x020fe4000bf42070 */
[----:B------:R-:W-:-:S04]  /*02a0*/  @UP3 UIADD3 UR6, UP1, UPT, UR13, UR6, URZ ;  /* 0x000000060d063290 */ /* 0x000fc8000ff3e0ff */
[----:B------:R-:W-:Y:S02]  /*02b0*/  @UP3 UIADD3.X UR7, UPT, UPT, UR12, UR7, URZ, UP1, !UPT ;  /* 0x000000070c073290 */ /* 0x000fe40008ffe4ff */
[----:B------:R-:W-:-:S04]  /*02c0*/  UIADD3 UR13, UP1, UPT, UR13, UR4, URZ ;  /* 0x000000040d0d7290 */ /* 0x000fc8000ff3e0ff */
[----:B------:R-:W-:Y:S01]  /*02d0*/  UIADD3.X UR12, UPT, UPT, UR12, UR5, URZ, UP1, !UPT ;  /* 0x000000050c0c7290 */ /* 0x000fe20008ffe4ff */
[----:B----4-:R-:W-:Y:S02]  /*02e0*/  @P2 R2UR UR30, R4 ;  /* 0x00000000041e22ca */ /* 0x010fe400000e0000 */
[----:B------:R-:W-:Y:S02]  /*02f0*/  @P2 R2UR UR31, R5 ;  /* 0x00000000051f22ca */ /* 0x000fe400000e0000 */
[----:B---3--:R-:W-:-:S09]  /*0300*/  @P2 IADD3 R152, P1, PT, R2, R0, RZ ;  /* 0x0000000002982210 */ /* 0x008fd20007f3e0ff */
[----:B------:R-:W-:Y:S02]  /*0310*/  IMAD.U32 R2, RZ, RZ, UR30 ;  /* 0x0000001eff027e24 */ /* 0x000fe4000f8e00ff */
[----:B------:R-:W-:Y:S01]  /*0320*/  @P2 IMAD.X R153, RZ, RZ, R3, P1 ;  /* 0x000000ffff992224 */ /* 0x000fe200008e0603 */
[----:B------:R-:W-:Y:S01]  /*0330*/  PLOP3.LUT P2, PT, PT, PT, UP0, 0x80, 0x8 ;  /* 0x000000000008781c */ /* 0x000fe20003f4f008 */
[----:B------:R-:W-:Y:S01]  /*0340*/  IMAD.U32 R3, RZ, RZ, UR31 ;  /* 0x0000001fff037e24 */ /* 0x000fe2000f8e00ff */
[----:B------:R-:W-:-:S04]  /*0350*/  PLOP3.LUT P1, PT, PT, PT, UP4, 0x80, 0x8 ;  /* 0x000000000008781c */ /* 0x000fc80003f2f048 */
[----:B--2---:R1:W-:Y:S01]  /*0360*/  @!P0 STG.E.64 desc[UR26][R6.64], R2 ;  /* 0x0000000206008986 */ /* 0x0043e2000c101b1a */
[----:B------:R-:W-:-:S04]  /*0370*/  UISETP.NE.AND UP4, UPT, UR9, URZ, UPT ;  /* 0x000000ff0900728c */ /* 0x000fc8000bf85270 */
[----:B------:R-:W-:-:S06]  /*0380*/  UISETP.EQ.OR.EX UP2, UPT, UR5, URZ, !UP4, UP2 ;  /* 0x000000ff0500728c */ /* 0x000fcc000e742720 */
[----:B------:R-:W-:Y:S01]  /*0390*/  PLOP3.LUT P3, PT, PT, PT, UP2, 0x80, 0x8 ;  /* 0x000000000008781c */ /* 0x000fe20003f6f028 */
[----:B-1----:R-:W-:Y:S01]  /*03a0*/  @!P0 IMAD.MOV.U32 R2, RZ, RZ, R152 ;  /* 0x000000ffff028224 */ /* 0x002fe200078e0098 */
[----:B------:R-:W-:-:S05]  /*03b0*/  @!P0 MOV R3, R153 ;  /* 0x0000009900038202 */ /* 0x000fca0000000f00 */
[----:B------:R1:W-:Y:S01]  /*03c0*/  @!P0 STG.E.64 desc[UR26][R6.64+0x8], R2 ;  /* 0x0000080206008986 */ /* 0x0003e2000c101b1a */
[----:B------:R-:W-:Y:S01]  /*03d0*/  PLOP3.LUT P0, PT, PT, PT, UP3, 0x80, 0x8 ;  /* 0x000000000008781c */ /* 0x000fe20003f0f038 */
[----:B------:R-:W-:Y:S02]  /*03e0*/  IMAD.U32 R5, RZ, RZ, UR11 ;  /* 0x0000000bff057e24 */ /* 0x000fe4000f8e00ff */
[----:B------:R-:W-:Y:S01]  /*03f0*/  IMAD.U32 R4, RZ, RZ, UR10 ;  /* 0x0000000aff047e24 */ /* 0x000fe2000f8e00ff */
[----:B------:R-:W-:Y:S01]  /*0400*/  UMOV UR20, 0xffffffff ;  /* 0xffffffff00147882 */ /* 0x000fe20000000000 */
[----:B------:R-:W2:Y:S03]  /*0410*/  @!UP3 LDCU UR10, c[0x0][0x43c] ;  /* 0x00008780ff0ab7ac */ /* 0x000ea60008000800 */
[----:B------:R-:W3:Y:S01]  /*0420*/  @P1 LDG.E R5, desc[UR26][R4.64] ;  /* 0x0000001a04051981 */ /* 0x000ee2000c1e1900 */
[----:B-1----:R-:W-:-:S02]  /*0430*/  IMAD.U32 R2, RZ, RZ, UR16 ;  /* 0x00000010ff027e24 */ /* 0x002fc4000f8e00ff */
[----:B------:R-:W-:-:S05]  /*0440*/  IMAD.U32 R3, RZ, RZ, UR17 ;  /* 0x00000011ff037e24 */ /* 0x000fca000f8e00ff */
[----:B------:R-:W4:Y:S04]  /*0450*/  @P4 LDG.E R7, desc[UR26][R2.64] ;  /* 0x0000001a02074981 */ /* 0x000f28000c1e1900 */
[----:B------:R1:W5:Y:S02]  /*0460*/  @P2 LDG.E R6, desc[UR26][R2.64+0x4] ;  /* 0x0000041a02062981 */ /* 0x000364000c1e1900 */
[----:B-1----:R-:W-:Y:S01]  /*0470*/  MOV R2, UR6 ;  /* 0x0000000600027c02 */ /* 0x002fe20008000f00 */
[----:B------:R-:W-:Y:S01]  /*0480*/  IMAD.U32 R3, RZ, RZ, UR7 ;  /* 0x00000007ff037e24 */ /* 0x000fe2000f8e00ff */
[----:B------:R-:W1:Y:S04]  /*0490*/  @!UP3 LDCU.64 UR6, c[0x0][0x488] ;  /* 0x00009100ff06b7ac */ /* 0x000e680008000a00 */
[----:B------:R2:W5:Y:S02]  /*04a0*/  @P0 LDG.E R0, desc[UR26][R2.64] ;  /* 0x0000001a02000981 */ /* 0x000564000c1e1900 */
[----:B--2---:R-:W-:-:S02]  /*04b0*/  IMAD.U32 R2, RZ, RZ, UR13 ;  /* 0x0000000dff027e24 */ /* 0x004fc4000f8e00ff */
[----:B------:R-:W-:Y:S01]  /*04c0*/  IMAD.U32 R3, RZ, RZ, UR12 ;  /* 0x0000000cff037e24 */ /* 0x000fe2000f8e00ff */
[----:B------:R-:W2:Y:S04]  /*04d0*/  @!UP0 LDCU UR34, c[0x0][0x434] ;  /* 0x00008680ff2287ac */ /* 0x000ea80008000800 */
[----:B------:R-:W2:Y:S01]  /*04e0*/  @!P3 LDG.E R4, desc[UR26][R2.64] ;  /* 0x0000001a0204b981 */ /* 0x000ea2000c1e1900 */
[----:B-1----:R-:W-:Y:S01]  /*04f0*/  @!UP3 UISETP.NE.U32.AND UP2, UPT, UR6, URZ, UPT ;  /* 0x000000ff0600b28c */ /* 0x002fe2000bf45070 */
[----:B------:R-:W1:Y:S03]  /*0500*/  LDCU UR12, c[0x0][0x3e0] ;  /* 0x00007c00ff0c77ac */ /* 0x000e660008000800 */
[----:B------:R-:W-:Y:S01]  /*0510*/  @!UP3 UISETP.NE.AND.EX UP2, UPT, UR7, URZ, UPT, UP2 ;  /* 0x000000ff0700b28c */ /* 0x000fe2000bf45320 */
[----:B------:R-:W-:Y:S01]  /*0520*/  UMOV UR9, URZ ;  /* 0x000000ff00097c82 */ /* 0x000fe20008000000 */
[----:B------:R-:W-:-:S02]  /*0530*/  USHF.L.U32 UR33, UR14, 0x7, URZ ;  /* 0x000000070e217899 */ /* 0x000fc400080006ff */
[----:B-1----:R-:W-:Y:S01]  /*0540*/  UIMAD UR29, UR8, UR12, UR32 ;  /* 0x0000000c081d72a4 */ /* 0x002fe2000f8e0220 */
[----:B---3--:R-:W-:Y:S02]  /*0550*/  @P1 R2UR UR9, R5 ;  /* 0x00000000050912ca */ /* 0x008fe400000e0000 */
[----:B----4-:R-:W-:Y:S02]  /*0560*/  @P4 R2UR UR20, R7 ;  /* 0x00000000071442ca */ /* 0x010fe400000e0000 */
[----:B-----5:R-:W-:-:S13]  /*0570*/  @P2 R2UR UR11, R6 ;  /* 0x00000000060b22ca */ /* 0x020fda00000e0000 */
[----:B--2---:R-:W-:Y:S02]  /*0580*/  @UP0 UIADD3 UR34, UPT, UPT, UR11, -UR20, URZ ;  /* 0x800000140b220290 */ /* 0x004fe4000fffe0ff */
[----:B------:R-:W-:Y:S02]  /*0590*/  UISETP.NE.U32.AND UP0, UPT, UR4, URZ, UPT ;  /* 0x000000ff0400728c */ /* 0x000fe4000bf05070 */
[----:B------:R-:W-:Y:S02]  /*05a0*/  @!UP3 USEL UR4, UR10, URZ, UP2 ;  /* 0x000000ff0a04b287 */ /* 0x000fe40009000000 */
[----:B------:R-:W-:Y:S01]  /*05b0*/  UISETP.NE.AND.EX UP0, UPT, UR5, URZ, UPT, UP0 ;  /* 0x000000ff0500728c */ /* 0x000fe2000bf05300 */
[----:B------:R-:W-:Y:S01]  /*05c0*/  UMOV UR10, 0xffffffff ;  /* 0xffffffff000a7882 */ /* 0x000fe20000000000 */
[----:B------:R-:W-:Y:S01]  /*05d0*/  UISETP.GT.AND UP1, UPT, UR34, UR33, UPT ;  /* 0x000000212200728c */ /* 0x000fe2000bf24270 */
[----:B------:R-:W-:-:S05]  /*05e0*/  @P0 R2UR UR28, R0 ;  /* 0x00000000001c02ca */ /* 0x000fca00000e0000 */
[----:B------:R-:W-:-:S03]  /*05f0*/  PLOP3.LUT P0, PT, PT, PT, UP1, 0x80, 0x8 ;  /* 0x000000000008781c */ /* 0x000fc60003f0f018 */
[----:B------:R-:W1:Y:S05]  /*0600*/  @!UP0 LDCU UR5, c[0x0][0x438] ;  /* 0x00008700ff0587ac */ /* 0x000e6a0008000800 */
[----:B------:R-:W-:Y:S01]  /*0610*/  @UP3 UIADD3 UR28, UPT, UPT, UR28, -UR9, URZ ;  /* 0x800000091c1c3290 */ /* 0x000fe2000fffe0ff */
[----:B------:R-:W-:Y:S01]  /*0620*/  @!P3 R2UR UR10, R4 ;  /* 0x00000000040ab2ca */ /* 0x000fe200000e0000 */
[----:B-1----:R-:W-:-:S14]  /*0630*/  BRA.U !UP0, `(.L_x_647) ;  /* 0x0000000108187547 */ /* 0x002fdc000b800000 */
[----:B------:R-:W-:-:S13]  /*0640*/  PLOP3.LUT P1, PT, PT, PT, UP4, 0x80, 0x8 ;  /* 0x000000000008781c */ /* 0x000fda0003f2f048 */
[----:B------:R-:W2:Y:S04]  /*0650*/  @P1 LDG.E R0, desc[UR26][R2.64+0x4] ;  /* 0x0000041a02001981 */ /* 0x000ea8000c1e1900 */
[----:B------:R-:W3:Y:S01]  /*0660*/  @!P1 LDG.E R2, desc[UR26][R2.64] ;  /* 0x0000001a02029981 */ /* 0x000ee2000c1e1900 */
[----:B--2---:R-:W-:-:S13]  /*0670*/  @P1 R2UR UR5, R0 ;  /* 0x00000000000512ca */ /* 0x004fda00000e0000 */
[----:B------:R-:W-:-:S07]  /*0680*/  @UP4 UIADD3 UR5, UPT, UPT, UR5, -UR10, URZ ;  /* 0x8000000a05054290 */ /* 0x000fce000fffe0ff */
[----:B---3--:R-:W-:-:S15]  /*0690*/  @!P1 R2UR UR5, R2 ;  /* 0x00000000020592ca */ /* 0x008fde00000e0000 */
.L_x_647:
[----:B------:R-:W-:Y:S01]  /*06a0*/  @!UP3 UIADD3 UR28, UPT, UPT, UR4, UR5, -UR9 ;  /* 0x00000005041cb290 */ /* 0x000fe2000fffe809 */
[----:B------:R-:W-:Y:S11]  /*06b0*/  @!P0 EXIT ;  /* 0x000000000000894d */ /* 0x000ff60003800000 */
[----:B------:R-:W-:-:S09]  /*06c0*/  UISETP.GT.AND UP0, UPT, UR28, URZ, UPT ;  /* 0x000000ff1c00728c */ /* 0x000fd2000bf04270 */
[----:B------:R-:W-:Y:S05]  /*06d0*/  BRA.U UP0, `(.L_x_648) ;  /* 0x0000000d00107547 */ /* 0x000fea000b800000 */
[----:B------:R-:W1:Y:S01]  /*06e0*/  LDCU.U8 UR4, c[0x0][0x549] ;  /* 0x0000a920ff0477ac */ /* 0x000e620008000000 */
[----:B------:R-:W2:Y:S01]  /*06f0*/  S2R R6, SR_CTAID.X ;  /* 0x0000000000067919 */ /* 0x000ea20000002500 */
[----:B------:R-:W-:-:S11]  /*0700*/  UISETP.NE.AND UP0, UPT, UR20, -0x1, UPT ;  /* 0xffffffff1400788c */ /* 0x000fd6000bf05270 */
[----:B------:R-:W3:Y:S01]  /*0710*/  @!UP0 LDCU.64 UR10, c[0x0][0x400] ;  /* 0x00008000ff0a87ac */ /* 0x000ee20008000a00 */
[----:B-1----:R-:W-:Y:S01]  /*0720*/  UISETP.NE.AND UP1, UPT, UR4, URZ, UPT ;  /* 0x000000ff0400728c */ /* 0x002fe2000bf25270 */
[----:B------:R-:W1:Y:S10]  /*0730*/  @UP0 LDCU.64 UR6, c[0x0][0x408] ;  /* 0x00008100ff0607ac */ /* 0x000e740008000a00 */
[----:B------:R-:W4:Y:S01]  /*0740*/  @UP1 LDCU.64 UR4, c[0x0][0x430] ;  /* 0x00008600ff0417ac */ /* 0x000f220008000a00 */
[----:B---3--:R-:W-:-:S03]  /*0750*/  @!UP0 UIMAD.WIDE.U32 UR14, UR8, UR10, URZ ;  /* 0x0000000a080e82a5 */ /* 0x008fc6000f8e00ff */
[----:B------:R-:W-:Y:S01]  /*0760*/  @UP1 UMOV UR10, 0x1 ;  /* 0x00000001000a1882 */ /* 0x000fe20000000000 */
[----:B------:R-:W-:Y:S02]  /*0770*/  @!UP0 UIMAD UR11, UR8, UR11, UR15 ;  /* 0x0000000b080b82a4 */ /* 0x000fe4000f8e020f */
[----:B-1----:R-:W-:Y:S01]  /*0780*/  @UP0 UIMAD.WIDE.U32 UR16, UR20, UR6, URZ ;  /* 0x00000006141002a5 */ /* 0x002fe2000f8e00ff */
[----:B------:R-:W1:Y:S03]  /*0790*/  @UP1 LDCU UR6, c[0x0][0x430] ;  /* 0x00008600ff0617ac */ /* 0x000e660008000800 */
[----:B------:R-:W-:Y:S02]  /*07a0*/  @UP0 UIMAD UR11, UR20, UR7, UR17 ;  /* 0x00000007140b02a4 */ /* 0x000fe4000f8e0211 */
[----:B----4-:R-:W-:Y:S01]  /*07b0*/  @UP1 UIMAD UR9, UR4, UR5, URZ ;  /* 0x00000005040912a4 */ /* 0x010fe2000f8e02ff */
[----:B------:R-:W3:Y:S01]  /*07c0*/  LDCU.U8 UR7, c[0x0][0x548] ;  /* 0x0000a900ff0777ac */ /* 0x000ee20008000000 */
[----:B------:R-:W-:Y:S01]  /*07d0*/  @UP0 UMOV UR14, UR16 ;  /* 0x00000010000e0c82 */ /* 0x000fe20008000000 */
[----:B--2---:R-:W-:Y:S09]  /*07e0*/  BRA.U UP1, `(.L_x_649) ;  /* 0x0000000101247547 */ /* 0x004ff2000b800000 */
[----:B---3--:R-:W-:-:S11]  /*07f0*/  UISETP.NE.AND UP0, UPT, UR7, URZ, UPT ;  /* 0x000000ff0700728c */ /* 0x008fd6000bf05270 */
[----:B------:R-:W2:Y:S01]  /*0800*/  @UP0 LDCU UR10, c[0x0][0x454] ;  /* 0x00008a80ff0a07ac */ /* 0x000ea20008000800 */
[----:B------:R-:W3:Y:S01]  /*0810*/  @!UP0 LDCU UR4, c[0x0][0x434] ;  /* 0x00008680ff0487ac */ /* 0x000ee20008000800 */
[----:B------:R-:W4:Y:S01]  /*0820*/  @UP0 LDCU UR9, c[0x0][0x454] ;  /* 0x00008a80ff0907ac */ /* 0x000f220008000800 */
[----:B-1----:R-:W-:Y:S01]  /*0830*/  @UP0 UMOV UR6, 0x1 ;  /* 0x0000000100060882 */ /* 0x002fe20000000000 */
[----:B----4-:R-:W4:Y:S01]  /*0840*/  @!UP0 LDCU UR9, c[0x0][0x434] ;  /* 0x00008680ff0987ac */ /* 0x010f220008000800 */
[----:B------:R-:W-:Y:S01]  /*0850*/  @!UP0 UMOV UR6, 0x1 ;  /* 0x0000000100068882 */ /* 0x000fe20000000000 */
[----:B--2---:R-:W-:Y:S02]  /*0860*/  @UP0 UIMAD UR10, UR12, UR10, URZ ;  /* 0x0000000a0c0a02a4 */ /* 0x004fe4000f8e02ff */
[----:B---3--:R-:W-:-:S12]  /*0870*/  @!UP0 UIMAD UR10, UR12, UR4, URZ ;  /* 0x000000040c0a82a4 */ /* 0x008fd8000f8e02ff */
.L_x_649:
[----:B------:R-:W2:Y:S01]  /*0880*/  LDCU.64 UR4, c[0x0][0x410] ;  /* 0x00008200ff0477ac */ /* 0x000ea20008000a00 */
[----:B------:R-:W-:Y:S01]  /*0890*/  IMAD.SHL.U32 R15, R218, 0x8, RZ ;  /* 0x00000008da0f7824 */ /* 0x000fe200078e00ff */
[----:B------:R-:W-:Y:S01]  /*08a0*/  SHF.R.U32.HI R218, RZ, 0x2, R218 ;  /* 0x00000002ffda7819 */ /* 0x000fe200000116da */
[----:B------:R-:W-:Y:S01]  /*08b0*/  IMAD.MOV.U32 R219, RZ, RZ, RZ ;  /* 0x000000ffffdb7224 */ /* 0x000fe200078e00ff */
[----:B------:R-:W5:Y:S01]  /*08c0*/  LDCU UR12, c[0x0][0x434] ;  /* 0x00008680ff0c77ac */ /* 0x000f620008000800 */
[----:B------:R-:W-:Y:S01]  /*08d0*/  BSSY.RECONVERGENT B0, `(.L_x_650) ;  /* 0x0000032000007945 */ /* 0x000fe20003800200 */
[----:B------:R-:W-:Y:S01]  /*08e0*/  LOP3.LUT R15, R15, 0x18, RZ, 0xc0, !PT ;  /* 0x000000180f0f7812 */ /* 0x000fe200078ec0ff */
[C---:B------:R-:W-:Y:S01]  /*08f0*/  VIADD R12, R218.reuse, 0x20 ;  /* 0x00000020da0c7836 */ /* 0x040fe20000000000 */
[----:B---3--:R-:W-:Y:S01]  /*0900*/  UISETP.NE.AND UP1, UPT, UR7, URZ, !UP1 ;  /* 0x000000ff0700728c */ /* 0x008fe2000cf25270 */
[----:B------:R-:W-:Y:S01]  /*0910*/  VIADD R13, R218, 0x40 ;  /* 0x00000040da0d7836 */ /* 0x000fe20000000000 */
[C---:B------:R-:W-:Y:S01]  /*0920*/  IADD3 R2, P0, PT, R15.reuse, UR14, RZ ;  /* 0x0000000e0f027c10 */ /* 0x040fe2000ff1e0ff */
[----:B----4-:R-:W-:Y:S01]  /*0930*/  UIMAD UR7, UR32, UR9, URZ ;  /* 0x00000009200772a4 */ /* 0x010fe2000f8e02ff */
[----:B------:R-:W-:Y:S01]  /*0940*/  IMAD.WIDE.U32 R6, R6, 0x80, R218 ;  /* 0x0000008006067825 */ /* 0x000fe200078e00da */
[----:B------:R-:W-:Y:S01]  /*0950*/  UISETP.NE.AND UP0, UPT, UR20, -0x1, UPT ;  /* 0xffffffff1400788c */ /* 0x000fe2000bf05270 */
[----:B------:R-:W-:-:S02]  /*0960*/  ISETP.NE.AND P3, PT, R15, RZ, PT ;  /* 0x000000ff0f00720c */ /* 0x000fc40003f65270 */
[----:B------:R-:W-:Y:S01]  /*0970*/  IMAD.X R3, RZ, RZ, UR11, P0 ;  /* 0x0000000bff037e24 */ /* 0x000fe200080e06ff */
[----:B------:R-:W-:Y:S01]  /*0980*/  IADD3 R14, PT, PT, R218, 0x60, RZ ;  /* 0x00000060da0e7810 */ /* 0x000fe20007ffe0ff */
[----:B--2---:R-:W-:Y:S01]  /*0990*/  IMAD.U32 R10, RZ, RZ, UR4 ;  /* 0x00000004ff0a7e24 */ /* 0x004fe2000f8e00ff */
[----:B-1----:R-:W-:Y:S01]  /*09a0*/  UIMAD UR4, UR33, UR6, URZ ;  /* 0x00000006210472a4 */ /* 0x002fe2000f8e02ff */
[----:B------:R-:W-:Y:S01]  /*09b0*/  MOV R8, UR5 ;  /* 0x0000000500087c02 */ /* 0x000fe20008000f00 */
[----:B------:R-:W-:Y:S01]  /*09c0*/  UIADD3 UR33, UPT, UPT, -UR33, UR34, URZ ;  /* 0x0000002221217290 */ /* 0x000fe2000fffe1ff */
[----:B------:R-:W-:Y:S01]  /*09d0*/  IMAD.WIDE.U32 R10, R10, UR32, R2 ;  /* 0x000000200a0a7c25 */ /* 0x000fe2000f8e0002 */
[----:B-----5:R-:W-:Y:S01]  /*09e0*/  UIMAD UR9, UR8, UR12, URZ ;  /* 0x0000000c080972a4 */ /* 0x020fe2000f8e02ff */
[----:B------:R-:W-:Y:S01]  /*09f0*/  LOP3.LUT R17, R15, 0x20, RZ, 0xfc, !PT ;  /* 0x000000200f117812 */ /* 0x000fe200078efcff */
[----:B------:R-:W-:Y:S01]  /*0a00*/  @!UP1 UIMAD UR7, UR8, UR10, UR7 ;  /* 0x0000000a080792a4 */ /* 0x000fe2000f8e0207 */
[----:B------:R-:W-:Y:S01]  /*0a10*/  IMAD R9, R8, UR32, R11 ;  /* 0x0000002008097c24 */ /* 0x000fe2000f8e020b */
[----:B------:R-:W-:Y:S01]  /*0a20*/  USEL UR9, UR9, UR20, !UP0 ;  /* 0x0000001409097287 */ /* 0x000fe2000c000000 */
[----:B------:R-:W-:Y:S01]  /*0a30*/  ISETP.GE.AND P0, PT, R218, UR33, PT ;  /* 0x00000021da007c0c */ /* 0x000fe2000bf06270 */
[----:B------:R-:W-:Y:S01]  /*0a40*/  USHF.R.S32.HI UR8, URZ, 0x1f, UR7 ;  /* 0x0000001fff087899 */ /* 0x000fe20008011407 */
[----:B------:R-:W-:Y:S01]  /*0a50*/  ISETP.GE.AND P2, PT, R12, UR33, PT ;  /* 0x000000210c007c0c */ /* 0x000fe2000bf46270 */
[----:B------:R-:W-:Y:S01]  /*0a60*/  USHF.R.S32.HI UR5, URZ, 0x1f, UR9 ;  /* 0x0000001fff057899 */ /* 0x000fe20008011409 */
[----:B------:R-:W-:Y:S01]  /*0a70*/  ISETP.GE.AND P1, PT, R13, UR33, PT ;  /* 0x000000210d007c0c */ /* 0x000fe2000bf26270 */
[----:B------:R-:W-:Y:S01]  /*0a80*/  USEL UR9, UR9, URZ, UP1 ;  /* 0x000000ff09097287 */ /* 0x000fe20008800000 */
[----:B------:R-:W-:Y:S01]  /*0a90*/  LOP3.LUT R16, R15, 0x40, RZ, 0xfc, !PT ;  /* 0x000000400f107812 */ /* 0x000fe200078efcff */
[----:B------:R-:W-:-:S02]  /*0aa0*/  USEL UR5, UR5, URZ, UP1 ;  /* 0x000000ff05057287 */ /* 0x000fc40008800000 */
[----:B------:R-:W-:Y:S02]  /*0ab0*/  USHF.R.S32.HI UR10, URZ, 0x1f, UR4 ;  /* 0x0000001fff0a7899 */ /* 0x000fe40008011404 */
[----:B------:R-:W-:-:S04]  /*0ac0*/  UIADD3 UR7, UP1, UP0, UR4, UR9, UR7 ;  /* 0x0000000904077290 */ /* 0x000fc8000f83e007 */
        /* <DEDUP_REMOVED lines=18> */
.L_x_651:
[----:B------:R-:W-:Y:S05]  /*0bf0*/  BSYNC.RECONVERGENT B0 ;  /* 0x0000000000007941 */ /* 0x000fea0003800200 */
.L_x_650:
[----:B------:R-:W-:Y:S01]  /*0c00*/  BSSY.RECONVERGENT B0, `(.L_x_652) ;  /* 0x0000016000007945 */ /* 0x000fe20003800200 */
[----:B------:R-:W-:-:S03]  /*0c10*/  ISETP.GE.AND P0, PT, R14, UR33, PT ;  /* 0x000000210e007c0c */ /* 0x000fc6000bf06270 */
        /* <DEDUP_REMOVED lines=20> */
.L_x_653:
[----:B------:R-:W-:Y:S05]  /*0d60*/  BSYNC.RECONVERGENT B0 ;  /* 0x0000000000007941 */ /* 0x000fea0003800200 */
.L_x_652:
        /* <DEDUP_REMOVED lines=22> */
.L_x_655:
[----:B------:R-:W-:Y:S05]  /*0ed0*/  BSYNC.RECONVERGENT B0 ;  /* 0x0000000000007941 */ /* 0x000fea0003800200 */
.L_x_654:
        /* <DEDUP_REMOVED lines=24> */
.L_x_657:
[----:B------:R-:W-:Y:S05]  /*1060*/  BSYNC.RECONVERGENT B0 ;  /* 0x0000000000007941 */ /* 0x000fea0003800200 */
.L_x_656:
        /* <DEDUP_REMOVED lines=10> */
.L_x_659:
[----:B------:R-:W-:Y:S05]  /*1110*/  BSYNC.RECONVERGENT B0 ;  /* 0x0000000000007941 */ /* 0x000fea0003800200 */
.L_x_658:
        /* <DEDUP_REMOVED lines=10> */
.L_x_661:
[----:B------:R-:W-:Y:S05]  /*11c0*/  BSYNC.RECONVERGENT B0 ;  /* 0x0000000000007941 */ /* 0x000fea0003800200 */
.L_x_660:
        /* <DEDUP_REMOVED lines=10> */
.L_x_663:
[----:B------:R-:W-:Y:S05]  /*1270*/  BSYNC.RECONVERGENT B0 ;  /* 0x0000000000007941 */ /* 0x000fea0003800200 */
.L_x_662:
        /* <DEDUP_REMOVED lines=10> */
.L_x_648:
[----:B------:R-:W-:Y:S01]  /*1320*/  UISETP.NE.AND UP0, UPT, UR20, -0x1, UPT ;  /* 0xffffffff1400788c */ /* 0x000fe2000bf05270 */
[----:B------:R-:W1:Y:S01]  /*1330*/  LDCU UR11, c[0x0][0x444] ;  /* 0x00008880ff0b77ac */ /* 0x000e620008000800 */
[----:B------:R-:W2:Y:S01]  /*1340*/  LDCU UR25, c[0x0][0x448] ;  /* 0x00008900ff1977ac */ /* 0x000ea20008000800 */
[----:B------:R-:W-:-:S08]  /*1350*/  UISETP.NE.AND UP1, UPT, UR10, -0x1, UPT ;  /* 0xffffffff0a00788c */ /* 0x000fd0000bf25270 */
[----:B------:R-:W3:Y:S01]  /*1360*/  @!UP0 LDCU.64 UR6, c[0x0][0x398] ;  /* 0x00007300ff0687ac */ /* 0x000ee20008000a00 */
[----:B------:R-:W4:Y:S01]  /*1370*/  @UP0 LDCU.64 UR4, c[0x0][0x3b0] ;  /* 0x00007600ff0407ac */ /* 0x000f220008000a00 */
[----:B------:R-:W-:Y:S02]  /*1380*/  UIADD3 UR24, UPT, UPT, UR28, 0x3f, URZ ;  /* 0x0000003f1c187890 */ /* 0x000fe4000fffe0ff */
[----:B-1----:R-:W-:Y:S02]  /*1390*/  UIMAD UR11, UR29, UR11, UR33 ;  /* 0x0000000b1d0b72a4 */ /* 0x002fe4000f8e0221 */
[----:B------:R-:W-:-:S04]  /*13a0*/  ULEA.HI UR23, UR24, 0xffffffff, URZ, 0x1a ;  /* 0xffffffff18177891 */ /* 0x000fc8000f8fd0ff */
[----:B------:R-:W-:Y:S02]  /*13b0*/  USHF.L.U32 UR22, UR23, 0x6, URZ ;  /* 0x0000000617167899 */ /* 0x000fe400080006ff */
[----:B---3--:R-:W-:Y:S02]  /*13c0*/  @!UP0 UIMAD.WIDE.U32 UR36, UR8, UR6, URZ ;  /* 0x00000006082482a5 */ /* 0x008fe4000f8e00ff */
[----:B--2---:R-:W-:Y:S02]  /*13d0*/  UIMAD UR21, UR11, UR25, UR22 ;  /* 0x000000190b1572a4 */ /* 0x004fe4000f8e0216 */
[----:B------:R-:W-:Y:S02]  /*13e0*/  @!UP0 UIMAD UR35, UR8, UR7, UR37 ;  /* 0x00000007082382a4 */ /* 0x000fe4000f8e0225 */
[----:B----4-:R-:W-:-:S04]  /*13f0*/  @UP0 UIMAD.WIDE.U32 UR6, UR20, UR4, URZ ;  /* 0x00000004140602a5 */ /* 0x010fc8000f8e00ff */
        /* <DEDUP_REMOVED lines=14> */
.L_x_664:
[----:B------:R-:W1:Y:S01]  /*14e0*/  LDCU.64 UR12, c[0x0][0x3b8] ;  /* 0x00007700ff0c77ac */ /* 0x000e620008000a00 */
[----:B------:R-:W-:-:S04]  /*14f0*/  UIADD3 UR14, UPT, UPT, UR9, UR10, URZ ;  /* 0x0000000a090e7290 */ /* 0x000fc8000fffe0ff */
[----:B-1----:R-:W-:Y:S02]  /*1500*/  UIMAD.WIDE.U32 UR16, UR14, UR12, URZ ;  /* 0x0000000c0e1072a5 */ /* 0x002fe4000f8e00ff */
[----:B------:R-:W-:-:S04]  /*1510*/  UIMAD UR14, UR14, UR13, URZ ;  /* 0x0000000d0e0e72a4 */ /* 0x000fc8000f8e02ff */
[----:B------:R-:W-:Y:S02]  /*1520*/  UIADD3 UR14, UPT, UPT, UR17, UR14, URZ ;  /* 0x0000000e110e7290 */ /* 0x000fe4000fffe0ff */
.L_x_665:
[----:B------:R-:W1:Y:S01]  /*1530*/  LDC R5, c[0x0][0x3e8] ;  /* 0x0000fa00ff057b82 */ /* 0x000e620000000800 */
[----:B------:R-:W2:Y:S01]  /*1540*/  S2R R6, SR_CTAID.Z ;  /* 0x0000000000067919 */ /* 0x000ea20000002700 */
[----:B------:R-:W-:Y:S02]  /*1550*/  LOP3.LUT R158, R218, 0x1f, RZ, 0xc0, !PT ;  /* 0x0000001fda9e7812 */ /* 0x000fe400078ec0ff */
[----:B-1----:R-:W-:-:S04]  /*1560*/  IABS R4, R5 ;  /* 0x0000000500047213 */ /* 0x002fc80000000000 */
[----:B------:R-:W1:Y:S01]  /*1570*/  I2F.RP R2, R4 ;  /* 0x0000000400027306 */ /* 0x000e620000209400 */
[----:B--2---:R-:W-:-:S07]  /*1580*/  IABS R6, R6 ;  /* 0x0000000600067213 */ /* 0x004fce0000000000 */
[----:B-1----:R-:W1:Y:S02]  /*1590*/  MUFU.RCP R2, R2 ;  /* 0x0000000200027308 */ /* 0x002e640000001000 */
[----:B-1----:R-:W-:-:S06]  /*15a0*/  VIADD R2, R2, 0xffffffe ;  /* 0x0ffffffe02027836 */ /* 0x002fcc0000000000 */
[----:B------:R-:W1:Y:S02]  /*15b0*/  F2I.FTZ.U32.TRUNC.NTZ R3, R2 ;  /* 0x0000000200037305 */ /* 0x000e64000021f000 */
[----:B-1----:R-:W-:Y:S02]  /*15c0*/  IMAD.MOV R0, RZ, RZ, -R3 ;  /* 0x000000ffff007224 */ /* 0x002fe400078e0a03 */
[----:B------:R-:W-:Y:S02]  /*15d0*/  IMAD.MOV.U32 R2, RZ, RZ, RZ ;  /* 0x000000ffff027224 */ /* 0x000fe400078e00ff */
[----:B------:R-:W-:-:S04]  /*15e0*/  IMAD R0, R0, R4, RZ ;  /* 0x0000000400007224 */ /* 0x000fc800078e02ff */
[----:B------:R-:W-:Y:S01]  /*15f0*/  IMAD.HI.U32 R0, R3, R0, R2 ;  /* 0x0000000003007227 */ /* 0x000fe200078e0002 */
[----:B------:R-:W-:-:S05]  /*1600*/  MOV R3, R6 ;  /* 0x0000000600037202 */ /* 0x000fca0000000f00 */
[----:B------:R-:W-:-:S04]  /*1610*/  IMAD.HI.U32 R0, R0, R3, RZ ;  /* 0x0000000300007227 */ /* 0x000fc800078e00ff */
[----:B------:R-:W-:-:S04]  /*1620*/  IMAD.MOV R2, RZ, RZ, -R0 ;  /* 0x000000ffff027224 */ /* 0x000fc800078e0a00 */
        /* <DEDUP_REMOVED lines=22> */
[----:B------:R-:W-:Y:S11]  /*1790*/  BRA `(.L_x_667) ;  /* 0x0000000000147947 */ /* 0x000ff60003800000 */
.L_x_666:
[----:B------:R-:W1:Y:S01]  /*17a0*/  LDCU.64 UR6, c[0x0][0x3c0] ;  /* 0x00007800ff0677ac */ /* 0x000e620008000a00 */
[----:B------:R-:W-:-:S04]  /*17b0*/  UIADD3 UR9, UPT, UPT, UR9, UR10, URZ ;  /* 0x0000000a09097290 */ /* 0x000fc8000fffe0ff */
[----:B-1----:R-:W-:Y:S02]  /*17c0*/  UIMAD.WIDE.U32 UR10, UR9, UR6, URZ ;  /* 0x00000006090a72a5 */ /* 0x002fe4000f8e00ff */
[----:B------:R-:W-:-:S04]  /*17d0*/  UIMAD UR5, UR9, UR7, URZ ;  /* 0x00000007090572a4 */ /* 0x000fc8000f8e02ff */
[----:B------:R-:W-:-:S12]  /*17e0*/  UIADD3 UR5, UPT, UPT, UR11, UR5, URZ ;  /* 0x000000050b057290 */ /* 0x000fd8000fffe0ff */
.L_x_667:
[----:B------:R-:W1:Y:S01]  /*17f0*/  S2R R11, SR_CTAID.X ;  /* 0x00000000000b7919 */ /* 0x000e620000002500 */
[C---:B------:R-:W-:Y:S01]  /*1800*/  IMAD.SHL.U32 R13, R218.reuse, 0x8, RZ ;  /* 0x00000008da0d7824 */ /* 0x040fe200078e00ff */
[----:B------:R-:W-:Y:S01]  /*1810*/  SHF.R.U32.HI R2, RZ, 0x2, R218 ;  /* 0x00000002ff027819 */ /* 0x000fe200000116da */
[----:B------:R-:W2:Y:S01]  /*1820*/  LDCU.64 UR18, c[0x0][0x388] ;  /* 0x00007100ff1277ac */ /* 0x000ea20008000a00 */
[----:B------:R-:W-:Y:S01]  /*1830*/  SHF.R.S32.HI R10, RZ, 0x1f, R0 ;  /* 0x0000001fff0a7819 */ /* 0x000fe20000011400 */
[----:B------:R-:W-:Y:S01]  /*1840*/  IMAD.MOV.U32 R3, RZ, RZ, RZ ;  /* 0x000000ffff037224 */ /* 0x000fe200078e00ff */
[C---:B------:R-:W-:Y:S01]  /*1850*/  LOP3.LUT R163, R13.reuse, 0x18, RZ, 0xc0, !PT ;  /* 0x000000180da37812 */ /* 0x040fe200078ec0ff */
[C---:B------:R-:W-:Y:S01]  /*1860*/  IMAD.SHL.U32 R213, R218.reuse, 0x4, RZ ;  /* 0x00000004dad57824 */ /* 0x040fe200078e00ff */
[----:B------:R-:W-:Y:S01]  /*1870*/  LOP3.LUT R12, R13, 0xd8, RZ, 0xc0, !PT ;  /* 0x000000d80d0c7812 */ /* 0x000fe200078ec0ff */
[----:B------:R-:W-:Y:S01]  /*1880*/  IMAD.SHL.U32 R17, R218, 0x20, RZ ;  /* 0x00000020da117824 */ /* 0x000fe200078e00ff */
[C---:B------:R-:W-:Y:S01]  /*1890*/  IADD3 R4, P0, PT, R163.reuse, UR10, RZ ;  /* 0x0000000aa3047c10 */ /* 0x040fe2000ff1e0ff */
[----:B------:R-:W3:Y:S01]  /*18a0*/  LDCU.128 UR8, c[0x0][0x3d0] ;  /* 0x00007a00ff0877ac */ /* 0x000ee20008000c00 */
[C---:B------:R-:W-:Y:S01]  /*18b0*/  IADD3 R6, P1, PT, R163.reuse, UR16, RZ ;  /* 0x00000010a3067c10 */ /* 0x040fe2000ff3e0ff */
[----:B------:R-:W-:Y:S01]  /*18c0*/  BSSY.RECONVERGENT B0, `(.L_x_668) ;  /* 0x0000054000007945 */ /* 0x000fe20003800200 */
[C---:B------:R-:W-:Y:S01]  /*18d0*/  LOP3.LUT R162, R163.reuse, 0x20, RZ, 0xfc, !PT ;  /* 0x00000020a3a27812 */ /* 0x040fe200078efcff */
[----:B------:R-:W-:Y:S01]  /*18e0*/  IMAD.X R5, RZ, RZ, UR5, P0 ;  /* 0x00000005ff057e24 */ /* 0x000fe200080e06ff */
[----:B------:R-:W4:Y:S01]  /*18f0*/  LDCU.64 UR16, c[0x0][0x390] ;  /* 0x00007200ff1077ac */ /* 0x000f220008000a00 */
[----:B------:R-:W-:Y:S01]  /*1900*/  IMAD.X R7, RZ, RZ, UR14, P1 ;  /* 0x0000000eff077e24 */ /* 0x000fe200088e06ff */
[----:B------:R-:W5:Y:S01]  /*1910*/  S2UR UR5, SR_CgaCtaId ;  /* 0x00000000000579c3 */ /* 0x000f620000008800 */
[----:B------:R-:W-:Y:S01]  /*1920*/  LOP3.LUT R161, R163, 0x40, RZ, 0xfc, !PT ;  /* 0x00000040a3a17812 */ /* 0x000fe200078efcff */
[----:B------:R-:W4:Y:S01]  /*1930*/  LDCU.64 UR14, c[0x0][0x3c8] ;  /* 0x00007900ff0e77ac */ /* 0x000f220008000a00 */
[----:B------:R-:W-:Y:S01]  /*1940*/  IMAD.WIDE.U32 R8, R2, UR12, R6 ;  /* 0x0000000c02087c25 */ /* 0x000fe2000f8e0006 */
[----:B------:R-:W-:Y:S01]  /*1950*/  SHF.R.U32.HI R214, RZ, 0x1, R218 ;  /* 0x00000001ffd67819 */ /* 0x000fe200000116da */
[----:B------:R-:W-:-:S02]  /*1960*/  UMOV UR4, 0x400 ;  /* 0x0000040000047882 */ /* 0x000fc40000000000 */
[----:B------:R-:W-:Y:S01]  /*1970*/  IMAD.WIDE.U32 R6, R2, UR6, R4 ;  /* 0x0000000602067c25 */ /* 0x000fe2000f8e0004 */
[----:B------:R-:W-:-:S03]  /*1980*/  LOP3.LUT R156, R17, 0x120, RZ, 0xc0, !PT ;  /* 0x00000120119c7812 */ /* 0x000fc600078ec0ff */
[C---:B------:R-:W-:Y:S02]  /*1990*/  IMAD R9, R2.reuse, UR13, R9 ;  /* 0x0000000d02097c24 */ /* 0x040fe4000f8e0209 */
[----:B------:R-:W-:Y:S02]  /*19a0*/  IMAD R7, R2, UR7, R7 ;  /* 0x0000000702077c24 */ /* 0x000fe4000f8e0207 */
[----:B-1----:R-:W-:-:S04]  /*19b0*/  IMAD.WIDE.U32 R4, R11, 0x80, R2 ;  /* 0x000000800b047825 */ /* 0x002fc800078e0002 */
[C---:B---3--:R-:W-:Y:S02]  /*19c0*/  IMAD R11, R10.reuse, UR8, RZ ;  /* 0x000000080a0b7c24 */ /* 0x048fe4000f8e02ff */
[----:B------:R-:W-:Y:S02]  /*19d0*/  IMAD R10, R10, UR10, RZ ;  /* 0x0000000a0a0a7c24 */ /* 0x000fe4000f8e02ff */
[C---:B------:R-:W-:Y:S01]  /*19e0*/  IMAD R14, R0.reuse, UR9, R11 ;  /* 0x00000009000e7c24 */ /* 0x040fe2000f8e020b */
[----:B-----5:R-:W-:Y:S01]  /*19f0*/  ULEA UR5, UR5, UR4, 0x18 ;  /* 0x0000000405057291 */ /* 0x020fe2000f8ec0ff */
[----:B------:R-:W-:Y:S01]  /*1a00*/  IMAD R11, R0, UR11, R10 ;  /* 0x0000000b000b7c24 */ /* 0x000fe2000f8e020a */
[----:B------:R-:W-:Y:S01]  /*1a10*/  LOP3.LUT R10, R12, 0x18, R218, 0x78, !PT ;  /* 0x000000180c0a7812 */ /* 0x000fe200078e78da */
[----:B------:R-:W-:Y:S01]  /*1a20*/  IMAD.WIDE.U32 R8, R0, UR8, R8 ;  /* 0x0000000800087c25 */ /* 0x000fe2000f8e0008 */
[----:B------:R-:W-:Y:S02]  /*1a30*/  IADD3 R12, P0, PT, R163, UR36, RZ ;  /* 0x00000024a30c7c10 */ /* 0x000fe4000ff1e0ff */
[----:B------:R-:W-:Y:S01]  /*1a40*/  LOP3.LUT R10, R10, 0x1f20, R13, 0xf8, !PT ;  /* 0x00001f200a0a7812 */ /* 0x000fe200078ef80d */
[----:B------:R-:W-:Y:S01]  /*1a50*/  IMAD.WIDE.U32 R6, R0, UR10, R6 ;  /* 0x0000000a00067c25 */ /* 0x000fe2000f8e0006 */
[----:B--2---:R-:W-:-:S02]  /*1a60*/  LEA R160, P1, R8, UR18, 0x1 ;  /* 0x0000001208a07c11 */ /* 0x004fc4000f8208ff */
[----:B------:R-:W-:Y:S01]  /*1a70*/  LEA R221, R10, UR5, 0x1 ;  /* 0x000000050add7c11 */ /* 0x000fe2000f8e08ff */
[----:B------:R-:W-:Y:S02]  /*1a80*/  IMAD.IADD R9, R9, 0x1, R14 ;  /* 0x0000000109097824 */ /* 0x000fe400078e020e */
[----:B------:R-:W-:Y:S01]  /*1a90*/  IMAD.X R13, RZ, RZ, UR35, P0 ;  /* 0x00000023ff0d7e24 */ /* 0x000fe200080e06ff */
[----:B----4-:R-:W-:Y:S01]  /*1aa0*/  LEA R19, P0, R6, UR16, 0x1 ;  /* 0x0000001006137c11 */ /* 0x010fe2000f8008ff */
[----:B------:R-:W-:Y:S01]  /*1ab0*/  IMAD.IADD R7, R7, 0x1, R11 ;  /* 0x0000000107077824 */ /* 0x000fe200078e020b */
[----:B------:R-:W-:Y:S01]  /*1ac0*/  LEA.HI.X R159, R8, UR19, R9, 0x1, P1 ;  /* 0x00000013089f7c11 */ /* 0x000fe200088f0c09 */
[----:B------:R1:W-:Y:S01]  /*1ad0*/  STL [R1+0x150], R160 ;  /* 0x000150a001007387 */ /* 0x0003e20000100800 */
[----:B------:R-:W-:Y:S01]  /*1ae0*/  IMAD.U32 R0, RZ, RZ, UR14 ;  /* 0x0000000eff007e24 */ /* 0x000fe2000f8e00ff */
[----:B------:R-:W-:Y:S01]  /*1af0*/  UIADD3 UR14, UPT, UPT, -UR33, UR34, URZ ;  /* 0x00000022210e7290 */ /* 0x000fe2000fffe1ff */
[----:B------:R-:W-:Y:S01]  /*1b00*/  LEA.HI.X R18, R6, UR17, R7, 0x1, P0 ;  /* 0x0000001106127c11 */ /* 0x000fe200080f0c07 */
[----:B------:R1:W-:Y:S01]  /*1b10*/  STL [R1+0x158], R19 ;  /* 0x0001581301007387 */ /* 0x0003e20000100800 */
[----:B------:R-:W-:Y:S01]  /*1b20*/  IMAD.WIDE.U32 R12, R0, UR32, R12 ;  /* 0x00000020000c7c25 */ /* 0x000fe2000f8e000c */
[----:B------:R-:W-:-:S02]  /*1b30*/  LOP3.LUT R7, R214, 0x30, RZ, 0xc0, !PT ;  /* 0x00000030d6077812 */ /* 0x000fc400078ec0ff */
[----:B------:R1:W-:Y:S01]  /*1b40*/  STL [R1+0x14c], R159 ;  /* 0x00014c9f01007387 */ /* 0x0003e20000100800 */
[----:B------:R-:W-:Y:S01]  /*1b50*/  ISETP.GE.AND P0, PT, R2, UR14, PT ;  /* 0x0000000e02007c0c */ /* 0x000fe2000bf06270 */
[----:B------:R-:W-:Y:S01]  /*1b60*/  IMAD.U32 R8, RZ, RZ, UR15 ;  /* 0x0000000fff087e24 */ /* 0x000fe2000f8e00ff */
[----:B------:R-:W-:Y:S01]  /*1b70*/  LOP3.LUT R0, R213, 0x18, RZ, 0xc0, !PT ;  /* 0x00000018d5007812 */ /* 0x000fe200078ec0ff */
[----:B------:R1:W-:Y:S01]  /*1b80*/  STL [R1+0x154], R18 ;  /* 0x0001541201007387 */ /* 0x0003e20000100800 */
[----:B------:R-:W-:Y:S01]  /*1b90*/  LOP3.LUT R6, R214, 0x8, RZ, 0xc0, !PT ;  /* 0x00000008d6067812 */ /* 0x000fe200078ec0ff */
[----:B------:R-:W-:Y:S01]  /*1ba0*/  IMAD.SHL.U32 R16, R218, 0x10, RZ ;  /* 0x00000010da107824 */ /* 0x000fe200078e00ff */
[----:B------:R-:W-:Y:S01]  /*1bb0*/  LOP3.LUT R15, R0, 0xc0, R17, 0xf8, !PT ;  /* 0x000000c0000f7812 */ /* 0x000fe200078ef811 */
[----:B------:R1:W-:Y:S01]  /*1bc0*/  STL [R1+0x144], R162 ;  /* 0x000144a201007387 */ /* 0x0003e20000100800 */
[----:B------:R-:W-:Y:S01]  /*1bd0*/  LEA.HI R232, R158, R7, RZ, 0x1e ;  /* 0x000000079ee87211 */ /* 0x000fe200078ff0ff */
[----:B------:R-:W-:Y:S01]  /*1be0*/  IMAD R7, R8, UR32, R13 ;  /* 0x0000002008077c24 */ /* 0x000fe2000f8e020d */
[----:B------:R-:W-:Y:S01]  /*1bf0*/  LOP3.LUT R154, R15, R6, RZ, 0x3c, !PT ;  /* 0x000000060f9a7212 */ /* 0x000fe200078e3cff */
[----:B------:R1:W-:Y:S02]  /*1c00*/  STL [R1+0x148], R161 ;  /* 0x000148a101007387 */ /* 0x0003e40000100800 */
        /* <DEDUP_REMOVED lines=30> */
.L_x_670:
[----:B------:R3:W-:Y:S02]  /*1df0*/  STS.128 [R221+0x4000], RZ ;  /* 0x004000ffdd007388 */ /* 0x0007e40000000c00 */
.L_x_669:
[----:B------:R-:W-:Y:S05]  /*1e00*/  BSYNC.RECONVERGENT B0 ;  /* 0x0000000000007941 */ /* 0x000fea0003800200 */
.L_x_668:
        /* <DEDUP_REMOVED lines=36> */
.L_x_673:
[----:B------:R2:W-:Y:S02]  /*2050*/  STS.128 [R221+0x4800], RZ ;  /* 0x004800ffdd007388 */ /* 0x0005e40000000c00 */
.L_x_672:
[----:B------:R-:W-:Y:S05]  /*2060*/  BSYNC.RECONVERGENT B0 ;  /* 0x0000000000007941 */ /* 0x000fea0003800200 */
.L_x_671:
        /* <DEDUP_REMOVED lines=36> */
.L_x_676:
[----:B------:R2:W-:Y:S02]  /*22b0*/  STS.128 [R221+0x5000], RZ ;  /* 0x005000ffdd007388 */ /* 0x0005e40000000c00 */
.L_x_675:
[----:B------:R-:W-:Y:S05]  /*22c0*/  BSYNC.RECONVERGENT B0 ;  /* 0x0000000000007941 */ /* 0x000fea0003800200 */
.L_x_674:
        /* <DEDUP_REMOVED lines=37> */
.L_x_679:
[----:B------:R2:W-:Y:S02]  /*2520*/  STS.128 [R221+0x5800], RZ ;  /* 0x005800ffdd007388 */ /* 0x0005e40000000c00 */
.L_x_678:
[----:B------:R-:W-:Y:S05]  /*2530*/  BSYNC.RECONVERGENT B0 ;  /* 0x0000000000007941 */ /* 0x000fea0003800200 */
.L_x_677:
[----:B------:R-:W-:Y:S01]  /*2540*/  UIADD3 UR8, UPT, UPT, -UR22, UR28, URZ ;  /* 0x0000001c16087290 */ /* 0x000fe2000fffe1ff */
[----:B------:R-:W-:Y:S01]  /*2550*/  BSSY.RECONVERGENT B0, `(.L_x_680) ;  /* 0x0000020000007945 */ /* 0x000fe20003800200 */
[----:B------:R-:W-:Y:S02]  /*2560*/  UIMAD.WIDE.U32 UR32, UR15, UR23, URZ ;  /* 0x000000170f2072a5 */ /* 0x000fe4000f8e00ff */
[----:B------:R-:W-:Y:S02]  /*2570*/  UIMAD UR9, UR4, UR23, URZ ;  /* 0x00000017040972a4 */ /* 0x000fe4000f8e02ff */
[----:B------:R-:W-:Y:S02]  /*2580*/  ISETP.GE.AND P3, PT, R2, UR8, PT ;  /* 0x0000000802007c0c */ /* 0x000fe4000bf66270 */
[----:B------:R-:W-:-:S11]  /*2590*/  UIADD3 UR9, UPT, UPT, UR33, UR9, URZ ;  /* 0x0000000921097290 */ /* 0x000fd6000fffe0ff */
[----:B------:R-:W-:Y:S05]  /*25a0*/  @P3 BRA `(.L_x_681) ;  /* 0x0000000000683947 */ /* 0x000fea0003800000 */
[----:B------:R-:W5:Y:S01]  /*25b0*/  LDCU UR10, c[0x0][0x440] ;  /* 0x00008800ff0a77ac */ /* 0x000f620008000800 */
[----:B-12---:R-:W-:Y:S02]  /*25c0*/  IMAD.U32 R4, RZ, RZ, UR32 ;  /* 0x00000020ff047e24 */ /* 0x006fe4000f8e00ff */
        /* <DEDUP_REMOVED lines=23> */
.L_x_682:
[----:B------:R2:W-:Y:S02]  /*2740*/  STS.128 [R221+0x8000], RZ ;  /* 0x008000ffdd007388 */ /* 0x0005e40000000c00 */
.L_x_681:
[----:B------:R-:W-:Y:S05]  /*2750*/  BSYNC.RECONVERGENT B0 ;  /* 0x0000000000007941 */ /* 0x000fea0003800200 */
.L_x_680:
        /* <DEDUP_REMOVED lines=33> */
.L_x_685:
[----:B------:R2:W-:Y:S02]  /*2970*/  STS.128 [R221+0x8800], RZ ;  /* 0x008800ffdd007388 */ /* 0x0005e40000000c00 */
.L_x_684:
[----:B------:R-:W-:Y:S05]  /*2980*/  BSYNC.RECONVERGENT B0 ;  /* 0x0000000000007941 */ /* 0x000fea0003800200 */
.L_x_683:
[----:B------:R-:W0:Y:S01]  /*2990*/  LDGDEPBAR ;  /* 0x00000000000079af */ /* 0x000e220000000000 */
[----:B------:R-:W-:Y:S01]  /*29a0*/  UIMAD.WIDE.U32 UR18, UR18, UR23, URZ ;  /* 0x00000017121272a5 */ /* 0x000fe2000f8e00ff */
[----:B------:R-:W-:Y:S01]  /*29b0*/  BSSY.RECONVERGENT B0, `(.L_x_686) ;  /* 0x0000024000007945 */ /* 0x000fe20003800200 */
[----:B------:R-:W-:-:S04]  /*29c0*/  UIMAD UR9, UR17, UR23, URZ ;  /* 0x00000017110972a4 */ /* 0x000fc8000f8e02ff */
[----:B------:R-:W-:Y:S01]  /*29d0*/  UIADD3 UR9, UPT, UPT, UR19, UR9, URZ ;  /* 0x0000000913097290 */ /* 0x000fe2000fffe0ff */
[----:B------:R-:W-:-:S04]  /*29e0*/  DEPBAR.LE SB0, 0x0 ;  /* 0x000080000000791a */ /* 0x000fc80000000000 */
[----:B------:R-:W-:Y:S06]  /*29f0*/  BAR.SYNC.DEFER_BLOCKING 0x0 ;  /* 0x0000000000007b1d */ /* 0x000fec0000010000 */
        /* <DEDUP_REMOVED lines=26> */
.L_x_688:
[----:B------:R2:W-:Y:S01]  /*2ba0*/  STS.128 [R221+0xb000], RZ ;  /* 0x00b000ffdd007388 */ /* 0x0005e20000000c00 */
[----:B------:R-:W-:Y:S05]  /*2bb0*/  BRA `(.L_x_689) ;  /* 0x00000000000c7947 */ /* 0x000fea0003800000 */
.L_x_687:
[----:B------:R1:W-:Y:S04]  /*2bc0*/  STS.128 [R221+0x9000], RZ ;  /* 0x009000ffdd007388 */ /* 0x0003e80000000c00 */
[----:B------:R1:W-:Y:S04]  /*2bd0*/  STS.128 [R221+0xa000], RZ ;  /* 0x00a000ffdd007388 */ /* 0x0003e80000000c00 */
[----:B------:R1:W-:Y:S02]  /*2be0*/  STS.128 [R221+0xb000], RZ ;  /* 0x00b000ffdd007388 */ /* 0x0003e40000000c00 */
.L_x_689:
[----:B------:R-:W-:Y:S05]  /*2bf0*/  BSYNC.RECONVERGENT B0 ;  /* 0x0000000000007941 */ /* 0x000fea0003800200 */
.L_x_686:
[----:B------:R-:W-:Y:S01]  /*2c00*/  ISETP.GE.AND P0, PT, R14, UR8, PT ;  /* 0x000000080e007c0c */ /* 0x000fe2000bf06270 */
[----:B------:R-:W-:Y:S01]  /*2c10*/  IMAD.SHL.U32 R0, R218, 0x2, RZ ;  /* 0x00000002da007824 */ /* 0x000fe200078e00ff */
[----:B------:R-:W-:Y:S01]  /*2c20*/  BSSY.RECONVERGENT B0, `(.L_x_690) ;  /* 0x0000022000007945 */ /* 0x000fe20003800200 */
[----:B------:R-:W-:-:S03]  /*2c30*/  LOP3.LUT R215, R16, 0x3e00, RZ, 0xc0, !PT ;  /* 0x00003e0010d77812 */ /* 0x000fc600078ec0ff */
[----:B------:R-:W-:-:S07]  /*2c40*/  LOP3.LUT R155, R0, 0x6, RZ, 0xc0, !PT ;  /* 0x00000006009b7812 */ /* 0x000fce00078ec0ff */
        /* <DEDUP_REMOVED lines=30> */
.L_x_692:
[----:B------:R2:W-:Y:S02]  /*2e30*/  STS.128 [R221+0xb800], RZ ;  /* 0x00b800ffdd007388 */ /* 0x0005e40000000c00 */
.L_x_691:
[----:B------:R-:W-:Y:S05]  /*2e40*/  BSYNC.RECONVERGENT B0 ;  /* 0x0000000000007941 */ /* 0x000fea0003800200 */
.L_x_690:
[----:B------:R-:W-:Y:S01]  /*2e50*/  LOP3.LUT R0, R16, 0x100, RZ, 0xc0, !PT ;  /* 0x0000010010007812 */ /* 0x000fe200078ec0ff */
[----:B------:R-:W-:Y:S01]  /*2e60*/  IMAD.MOV.U32 R157, RZ, RZ, 0x20 ;  /* 0x00000020ff9d7424 */ /* 0x000fe200078e00ff */
[----:B-12---:R-:W-:Y:S01]  /*2e70*/  LOP3.LUT R2, R15, 0x8, R218, 0x78, !PT ;  /* 0x000000080f027812 */ /* 0x006fe200078e78da */
[----:B------:R-:W0:Y:S01]  /*2e80*/  LDGDEPBAR ;  /* 0x00000000000079af */ /* 0x000e220000000000 */
[----:B------:R-:W-:Y:S01]  /*2e90*/  LOP3.LUT R0, R0, 0x20, R17, 0xf8, !PT ;  /* 0x0000002000007812 */ /* 0x000fe200078ef811 */
[----:B------:R-:W-:Y:S01]  /*2ea0*/  UISETP.GE.U32.AND UP1, UPT, UR28, 0x41, UPT ;  /* 0x000000411c00788c */ /* 0x000fe2000bf26070 */
[----:B------:R-:W-:Y:S01]  /*2eb0*/  IADD3 R3, PT, PT, R154, R156, R215 ;  /* 0x0000009c9a037210 */ /* 0x000fe20007ffe0d7 */
[----:B------:R-:W1:Y:S01]  /*2ec0*/  LDCU.U8 UR6, c[0x0][0x4f8] ;  /* 0x00009f00ff0677ac */ /* 0x000e620008000000 */
[----:B------:R-:W-:Y:S01]  /*2ed0*/  LOP3.LUT P0, RZ, R218, 0x4, RZ, 0xc0, !PT ;  /* 0x00000004daff7812 */ /* 0x000fe2000780c0ff */
[----:B------:R-:W-:Y:S01]  /*2ee0*/  IMAD.IADD R0, R2, 0x1, R0 ;  /* 0x0000000102007824 */ /* 0x000fe200078e0200 */
[----:B------:R-:W-:-:S02]  /*2ef0*/  LEA R3, R3, UR5, 0x1 ;  /* 0x0000000503037c11 */ /* 0x000fc4000f8e08ff */
[----:B------:R-:W-:Y:S02]  /*2f00*/  SEL R157, R157, 0xffffffe0, !P0 ;  /* 0xffffffe09d9d7807 */ /* 0x000fe40004000000 */
[----:B------:R-:W-:Y:S01]  /*2f10*/  LEA R0, R0, UR5, 0x1 ;  /* 0x0000000500007c11 */ /* 0x000fe2000f8e08ff */
[----:B------:R-:W-:Y:S02]  /*2f20*/  LDSM.16.M88.4 R12, [R3] ;  /* 0x00000000030c783b */ /* 0x000fe40000000200 */
[--C-:B------:R-:W-:Y:S02]  /*2f30*/  IMAD.IADD R24, R3, 0x1, R157.reuse ;  /* 0x0000000103187824 */ /* 0x100fe400078e029d */
[----:B------:R-:W2:Y:S01]  /*2f40*/  LDSM.16.M88.4 R36, [R0+0x6000] ;  /* 0x006000000024783b */ /* 0x000ea20000000200 */
[----:B------:R-:W-:-:S03]  /*2f50*/  IMAD.IADD R2, R0, 0x1, R157 ;  /* 0x0000000100027824 */ /* 0x000fc600078e029d */
[----:B----4-:R-:W4:Y:S04]  /*2f60*/  LDSM.16.M88.4 R8, [R3+0x1000] ;  /* 0x001000000308783b */ /* 0x010f280000000200 */
[----:B------:R-:W5:Y:S04]  /*2f70*/  LDSM.16.M88.4 R32, [R0+0x6400] ;  /* 0x006400000020783b */ /* 0x000f680000000200 */
[----:B------:R-:W3:Y:S04]  /*2f80*/  LDSM.16.M88.4 R28, [R0+0x6800] ;  /* 0x00680000001c783b */ /* 0x000ee80000000200 */
[----:B------:R-:W1:Y:S04]  /*2f90*/  LDSM.16.M88.4 R20, [R0+0x6c00] ;  /* 0x006c00000014783b */ /* 0x000e680000000200 */
[----:B------:R-:W-:Y:S04]  /*2fa0*/  LDSM.16.M88.4 R4, [R24+0x1000] ;  /* 0x001000001804783b */ /* 0x000fe80000000200 */
[----:B------:R-:W1:Y:S04]  /*2fb0*/  LDSM.16.M88.4 R48, [R2+0x6400] ;  /* 0x006400000230783b */ /* 0x000e680000000200 */
[----:B------:R-:W1:Y:S04]  /*2fc0*/  LDSM.16.M88.4 R64, [R2+0x6c00] ;  /* 0x006c00000240783b */ /* 0x000e680000000200 */
[----:B------:R-:W1:Y:S04]  /*2fd0*/  LDSM.16.M88.4 R16, [R24] ;  /* 0x000000001810783b */ /* 0x000e680000000200 */
[----:B------:R-:W1:Y:S01]  /*2fe0*/  LDSM.16.M88.4 R56, [R2+0x6800] ;  /* 0x006800000238783b */ /* 0x000e620000000200 */
[-C--:B--2---:R-:W-:Y:S03]  /*2ff0*/  HMMA.16816.F32.BF16 R84, R12, R36.reuse, RZ ;  /* 0x000000240c54723c */ /* 0x084fe600000418ff */
[----:B------:R-:W2:Y:S04]  /*3000*/  LDSM.16.M88.4 R52, [R2+0x6000] ;  /* 0x006000000234783b */ /* 0x000ea80000000200 */
[----:B------:R-:W-:Y:S01]  /*3010*/  LDSM.16.M88.4 R100, [R2+0x7c00] ;  /* 0x007c00000264783b */ /* 0x000fe20000000200 */
        /* <DEDUP_REMOVED lines=10> */
[----:B------:R-:W-:Y:S01]  /*30c0*/  HMMA.16816.F32.BF16 R92, R12, R34, RZ ;  /* 0x000000220c5c723c */ /* 0x000fe200000418ff */
[----:B------:R-:W-:Y:S07]  /*30d0*/  LDSM.16.M88.4 R32, [R0+0x7c00] ;  /* 0x007c00000020783b */ /* 0x000fee0000000200 */
[C---:B------:R-:W-:Y:S08]  /*30e0*/  HMMA.16816.F32.BF16 R132, R4.reuse, R48, R72 ;  /* 0x000000300484723c */ /* 0x040ff00000041848 */
[----:B------:R-:W-:Y:S01]  /*30f0*/  HMMA.16816.F32.BF16 R112, R4, R66, R36 ;  /* 0x000000420470723c */ /* 0x000fe20000041824 */
[----:B------:R-:W-:Y:S07]  /*3100*/  LDSM.16.M88.4 R36, [R0+0x7800] ;  /* 0x007800000024783b */ /* 0x000fee0000000200 */
[----:B------:R-:W-:Y:S01]  /*3110*/  HMMA.16816.F32.BF16 R116, R16, R48, R8 ;  /* 0x000000301074723c */ /* 0x000fe20000041808 */
[----:B------:R-:W1:Y:S07]  /*3120*/  LDSM.16.M88.4 R8, [R3+0x3000] ;  /* 0x003000000308783b */ /* 0x000e6e0000000200 */
[C---:B------:R-:W-:Y:S08]  /*3130*/  HMMA.16816.F32.BF16 R88, R12.reuse, R28, RZ ;  /* 0x0000001c0c58723c */ /* 0x040ff000000418ff */
[----:B------:R-:W-:Y:S08]  /*3140*/  HMMA.16816.F32.BF16 R148, R12, R30, RZ ;  /* 0x0000001e0c94723c */ /* 0x000ff000000418ff */
[C---:B------:R-:W-:Y:S01]  /*3150*/  HMMA.16816.F32.BF16 R72, R4.reuse, R64, R40 ;  /* 0x000000400448723c */ /* 0x040fe20000041828 */
[----:B------:R-:W-:Y:S07]  /*3160*/  LDSM.16.M88.4 R40, [R0+0x7400] ;  /* 0x007400000028783b */ /* 0x000fee0000000200 */
[----:B------:R-:W-:Y:S01]  /*3170*/  HMMA.16816.F32.BF16 R124, R4, R58, R44 ;  /* 0x0000003a047c723c */ /* 0x000fe2000004182c */
[----:B------:R-:W3:Y:S07]  /*3180*/  LDSM.16.M88.4 R44, [R0+0x7000] ;  /* 0x00700000002c783b */ /* 0x000eee0000000200 */
[C---:B------:R-:W-:Y:S08]  /*3190*/  HMMA.16816.F32.BF16 R28, R12.reuse, R20, RZ ;  /* 0x000000140c1c723c */ /* 0x040ff000000418ff */
[----:B------:R-:W-:Y:S01]  /*31a0*/  HMMA.16816.F32.BF16 R144, R12, R22, RZ ;  /* 0x000000160c90723c */ /* 0x000fe200000418ff */
[----:B------:R-:W4:Y:S04]  /*31b0*/  LDSM.16.M88.4 R12, [R3+0x2000] ;  /* 0x00200000030c783b */ /* 0x000f280000000200 */
[----:B------:R-:W-:Y:S03]  /*31c0*/  LDSM.16.M88.4 R20, [R24+0x2000] ;  /* 0x002000001814783b */ /* 0x000fe60000000200 */
[C---:B--2---:R-:W-:Y:S08]  /*31d0*/  HMMA.16816.F32.BF16 R140, R4.reuse, R52, R80 ;  /* 0x00000034048c723c */ /* 0x044ff00000041850 */
[C---:B------:R-:W-:Y:S01]  /*31e0*/  HMMA.16816.F32.BF16 R80, R4.reuse, R56, R60 ;  /* 0x000000380450723c */ /* 0x040fe2000004183c */
[----:B------:R-:W-:Y:S07]  /*31f0*/  LDSM.16.M88.4 R60, [R2+0x7800] ;  /* 0x00780000023c783b */ /* 0x000fee0000000200 */
[C---:B------:R-:W-:Y:S08]  /*3200*/  HMMA.16816.F32.BF16 R136, R4.reuse, R54, R76 ;  /* 0x000000360488723c */ /* 0x040ff0000004184c */
[----:B------:R-:W-:Y:S01]  /*3210*/  HMMA.16816.F32.BF16 R128, R4, R50, R68 ;  /* 0x000000320480723c */ /* 0x000fe20000041844 */
[----:B------:R-:W-:Y:S07]  /*3220*/  LDSM.16.M88.4 R4, [R24+0x3000] ;  /* 0x003000001804783b */ /* 0x000fee0000000200 */
[C---:B------:R-:W-:Y:S01]  /*3230*/  HMMA.16816.F32.BF16 R104, R16.reuse, R64, R28 ;  /* 0x000000401068723c */ /* 0x040fe2000004181c */
[----:B------:R-:W2:Y:S07]  /*3240*/  LDSM.16.M88.4 R28, [R2+0x7000] ;  /* 0x00700000021c783b */ /* 0x000eae0000000200 */
[C---:B------:R-:W-:Y:S08]  /*3250*/  HMMA.16816.F32.BF16 R108, R16.reuse, R52, R84 ;  /* 0x00000034106c723c */ /* 0x040ff00000041854 */
[C---:B------:R-:W-:Y:S08]  /*3260*/  HMMA.16816.F32.BF16 R52, R16.reuse, R54, R96 ;  /* 0x000000361034723c */ /* 0x040ff00000041860 */
[C---:B------:R-:W-:Y:S08]  /*3270*/  HMMA.16816.F32.BF16 R120, R16.reuse, R56, R88 ;  /* 0x000000381078723c */ /* 0x040ff00000041858 */
[C---:B------:R-:W-:Y:S08]  /*3280*/  HMMA.16816.F32.BF16 R96, R16.reuse, R58, R148 ;  /* 0x0000003a1060723c */ /* 0x040ff00000041894 */
[C---:B------:R-:W-:Y:S01]  /*3290*/  HMMA.16816.F32.BF16 R92, R16.reuse, R50, R92 ;  /* 0x00000032105c723c */ /* 0x040fe2000004185c */
[----:B------:R-:W5:Y:S07]  /*32a0*/  LDSM.16.M88.4 R48, [R2+0x7400] ;  /* 0x007400000230783b */ /* 0x000f6e0000000200 */
[----:B------:R-:W-:Y:S08]  /*32b0*/  HMMA.16816.F32.BF16 R88, R16, R66, R144 ;  /* 0x000000421058723c */ /* 0x000ff00000041890 */
[C---:B-1----:R-:W-:Y:S08]  /*32c0*/  HMMA.16816.F32.BF16 R68, R8.reuse, R36, R80 ;  /* 0x000000240844723c */ /* 0x042ff00000041850 */
[C---:B------:R-:W-:Y:S08]  /*32d0*/  HMMA.16816.F32.BF16 R56, R8.reuse, R32, R72 ;  /* 0x000000200838723c */ /* 0x040ff00000041848 */
[C---:B---3--:R-:W-:Y:S08]  /*32e0*/  HMMA.16816.F32.BF16 R84, R8.reuse, R44, R140 ;  /* 0x0000002c0854723c */ /* 0x048ff0000004188c */
[C---:B------:R-:W-:Y:S08]  /*32f0*/  HMMA.16816.F32.BF16 R76, R8.reuse, R40, R132 ;  /* 0x00000028084c723c */ /* 0x040ff00000041884 */
[C---:B------:R-:W-:Y:S08]  /*3300*/  HMMA.16816.F32.BF16 R80, R8.reuse, R46, R136 ;  /* 0x0000002e0850723c */ /* 0x040ff00000041888 */
[C---:B------:R-:W-:Y:S08]  /*3310*/  HMMA.16816.F32.BF16 R72, R8.reuse, R42, R128 ;  /* 0x0000002a0848723c */ /* 0x040ff00000041880 */
[C---:B------:R-:W-:Y:S08]  /*3320*/  HMMA.16816.F32.BF16 R64, R8.reuse, R38, R124 ;  /* 0x000000260840723c */ /* 0x040ff0000004187c */
[----:B------:R-:W-:Y:S08]  /*3330*/  HMMA.16816.F32.BF16 R16, R8, R34, R112 ;  /* 0x000000220810723c */ /* 0x000ff00000041870 */
[C---:B----4-:R-:W-:Y:S08]  /*3340*/  HMMA.16816.F32.BF16 R8, R12.reuse, R44, R108 ;  /* 0x0000002c0c08723c */ /* 0x050ff0000004186c */
[C---:B------:R-:W-:Y:S08]  /*3350*/  HMMA.16816.F32.BF16 R44, R12.reuse, R46, R52 ;  /* 0x0000002e0c2c723c */ /* 0x040ff00000041834 */
[C---:B------:R-:W-:Y:S08]  /*3360*/  HMMA.16816.F32.BF16 R144, R12.reuse, R32, R104 ;  /* 0x000000200c90723c */ /* 0x040ff00000041868 */
[----:B------:R-:W-:Y:S01]  /*3370*/  HMMA.16816.F32.BF16 R136, R12, R34, R88 ;  /* 0x000000220c88723c */ /* 0x000fe20000041858 */
[----:B------:R-:W-:Y:S07]  /*3380*/  LDSM.16.M88.4 R32, [R0+0x8800] ;  /* 0x008800000020783b */ /* 0x000fee0000000200 */
[----:B--2---:R-:W-:Y:S01]  /*3390*/  HMMA.16816.F32.BF16 R112, R20, R28, R8 ;  /* 0x0000001c1470723c */ /* 0x004fe20000041808 */
[----:B------:R-:W1:Y:S07]  /*33a0*/  LDSM.16.M88.4 R8, [R3+0x5000] ;  /* 0x005000000308783b */ /* 0x000e6e0000000200 */
[C---:B------:R-:W-:Y:S08]  /*33b0*/  HMMA.16816.F32.BF16 R52, R12.reuse, R40, R116 ;  /* 0x000000280c34723c */ /* 0x040ff00000041874 */
[C---:B------:R-:W-:Y:S01]  /*33c0*/  HMMA.16816.F32.BF16 R92, R12.reuse, R42, R92 ;  /* 0x0000002a0c5c723c */ /* 0x040fe2000004185c */
[----:B------:R-:W2:Y:S07]  /*33d0*/  LDSM.16.M88.4 R40, [R0+0x8000] ;  /* 0x008000000028783b */ /* 0x000eae0000000200 */
[C---:B------:R-:W-:Y:S08]  /*33e0*/  HMMA.16816.F32.BF16 R104, R12.reuse, R36, R120 ;  /* 0x000000240c68723c */ /* 0x040ff00000041878 */
[----:B------:R-:W-:Y:S01]  /*33f0*/  HMMA.16816.F32.BF16 R96, R12, R38, R96 ;  /* 0x000000260c60723c */ /* 0x000fe20000041860 */
[----:B------:R-:W3:Y:S04]  /*3400*/  LDSM.16.M88.4 R36, [R0+0x8400] ;  /* 0x008400000024783b */ /* 0x000ee80000000200 */
[----:B------:R-:W-:Y:S03]  /*3410*/  LDSM.16.M88.4 R12, [R3+0x4000] ;  /* 0x00400000030c783b */ /* 0x000fe60000000200 */
[C---:B------:R-:W-:Y:S08]  /*3420*/  HMMA.16816.F32.BF16 R132, R4.reuse, R28, R84 ;  /* 0x0000001c0484723c */ /* 0x040ff00000041854 */
[-C--:B------:R-:W-:Y:S08]  /*3430*/  HMMA.16816.F32.BF16 R128, R4, R30.reuse, R80 ;  /* 0x0000001e0480723c */ /* 0x080ff00000041850 */
[----:B------:R-:W-:Y:S01]  /*3440*/  HMMA.16816.F32.BF16 R108, R20, R30, R44 ;  /* 0x0000001e146c723c */ /* 0x000fe2000004182c */
[----:B------:R4:W3:Y:S04]  /*3450*/  LDSM.16.M88.4 R28, [R0+0x8c00] ;  /* 0x008c0000001c783b */ /* 0x0008e80000000200 */
[----:B------:R-:W-:Y:S03]  /*3460*/  LDSM.16.M88.4 R44, [R2+0x8000] ;  /* 0x00800000022c783b */ /* 0x000fe60000000200 */
[C---:B-----5:R-:W-:Y:S08]  /*3470*/  HMMA.16816.F32.BF16 R124, R4.reuse, R48, R76 ;  /* 0x00000030047c723c */ /* 0x060ff0000004184c */
[C---:B------:R-:W-:Y:S08]  /*3480*/  HMMA.16816.F32.BF16 R120, R4.reuse, R62, R64 ;  /* 0x0000003e0478723c */ /* 0x040ff00000041840 */
[----:B------:R-:W-:Y:S01]  /*3490*/  HMMA.16816.F32.BF16 R80, R4, R50, R72 ;  /* 0x000000320450723c */ /* 0x000fe20000041848 */
[----:B------:R-:W-:Y:S01]  /*34a0*/  LDSM.16.M88.4 R72, [R2+0x8800] ;  /* 0x008800000248783b */ /* 0x000fe20000000200 */
[----:B----4-:R-:W-:-:S04]  /*34b0*/  VIADD R0, R155, UR22 ;  /* 0x000000169b007c36 */ /* 0x010fc80008000000 */
[C---:B------:R-:W-:Y:S01]  /*34c0*/  VIADD R3, R0.reuse, 0x10 ;  /* 0x0000001000037836 */ /* 0x040fe20000000000 */
[C---:B------:R-:W-:Y:S01]  /*34d0*/  ISETP.GE.U32.AND P1, PT, R0.reuse, UR28, PT ;  /* 0x0000001c00007c0c */ /* 0x040fe2000bf26070 */
[----:B------:R-:W-:Y:S03]  /*34e0*/  HMMA.16816.F32.BF16 R140, R4, R100, R56 ;  /* 0x00000064048c723c */ /* 0x000fe60000041838 */
[----:B------:R-:W-:Y:S01]  /*34f0*/  ISETP.GE.U32.AND P4, PT, R3, UR28, PT ;  /* 0x0000001c03007c0c */ /* 0x000fe2000bf86070 */
[----:B------:R-:W-:-:S04]  /*3500*/  VIADD R3, R0, 0x18 ;  /* 0x0000001800037836 */ /* 0x000fc80000000000 */
[----:B------:R-:W-:Y:S01]  /*3510*/  HMMA.16816.F32.BF16 R88, R4, R60, R68 ;  /* 0x0000003c0458723c */ /* 0x000fe20000041844 */
[----:B------:R-:W-:-:S07]  /*3520*/  ISETP.GE.U32.AND P2, PT, R3, UR28, PT ;  /* 0x0000001c03007c0c */ /* 0x000fce000bf46070 */
[----:B------:R-:W-:Y:S01]  /*3530*/  HMMA.16816.F32.BF16 R116, R4, R102, R16 ;  /* 0x000000660474723c */ /* 0x000fe20000041810 */
[----:B------:R-:W-:Y:S04]  /*3540*/  LDSM.16.M88.4 R4, [R24+0x5000] ;  /* 0x005000001804783b */ /* 0x000fe80000000200 */
[----:B------:R-:W-:Y:S03]  /*3550*/  LDSM.16.M88.4 R16, [R24+0x4000] ;  /* 0x004000001810783b */ /* 0x000fe60000000200 */
[C---:B------:R-:W-:Y:S01]  /*3560*/  HMMA.16816.F32.BF16 R76, R20.reuse, R50, R92 ;  /* 0x00000032144c723c */ /* 0x040fe2000004185c */
[----:B------:R-:W4:Y:S07]  /*3570*/  LDSM.16.M88.4 R92, [R2+0x8c00] ;  /* 0x008c0000025c783b */ /* 0x000f2e0000000200 */
[----:B------:R-:W-:Y:S01]  /*3580*/  HMMA.16816.F32.BF16 R84, R20, R48, R52 ;  /* 0x000000301454723c */ /* 0x000fe20000041834 */
[----:B------:R5:W4:Y:S01]  /*3590*/  LDSM.16.M88.4 R48, [R2+0x8400] ;  /* 0x008400000230783b */ /* 0x000b220000000200 */
[----:B------:R-:W-:-:S06]  /*35a0*/  DEPBAR.LE SB0, 0x0 ;  /* 0x000080000000791a */ /* 0x000fcc0000000000 */
[C---:B------:R-:W-:Y:S08]  /*35b0*/  HMMA.16816.F32.BF16 R68, R20.reuse, R60, R104 ;  /* 0x0000003c1444723c */ /* 0x040ff00000041868 */
[C---:B------:R-:W-:Y:S08]  /*35c0*/  HMMA.16816.F32.BF16 R60, R20.reuse, R62, R96 ;  /* 0x0000003e143c723c */ /* 0x040ff00000041860 */
[----:B------:R-:W-:Y:S01]  /*35d0*/  HMMA.16816.F32.BF16 R56, R20, R100, R144 ;  /* 0x000000641438723c */ /* 0x000fe20000041890 */
[----:B-----5:R-:W-:-:S05]  /*35e0*/  VIADD R2, R0, 0x1 ;  /* 0x0000000100027836 */ /* 0x020fca0000000000 */
[----:B------:R-:W-:Y:S01]  /*35f0*/  ISETP.GE.U32.AND P0, PT, R2, UR28, PT ;  /* 0x0000001c02007c0c */ /* 0x000fe2000bf06070 */
[----:B------:R-:W-:Y:S01]  /*3600*/  VIADD R2, R0, 0x8 ;  /* 0x0000000800027836 */ /* 0x000fe20000000000 */
[----:B------:R-:W-:Y:S04]  /*3610*/  HMMA.16816.F32.BF16 R24, R20, R102, R136 ;  /* 0x000000661418723c */ /* 0x000fe80000041888 */
[----:B------:R-:W-:Y:S01]  /*3620*/  ISETP.GE.U32.AND P6, PT, R2, UR28, PT ;  /* 0x0000001c02007c0c */ /* 0x000fe2000bfc6070 */
[----:B------:R-:W-:-:S03]  /*3630*/  VIADD R2, R0, 0x11 ;  /* 0x0000001100027836 */ /* 0x000fc60000000000 */
[----:B-1----:R-:W-:Y:S02]  /*3640*/  HMMA.16816.F32.BF16 R96, R8, R34, R120 ;  /* 0x000000220860723c */ /* 0x002fe40000041878 */
[----:B------:R-:W-:Y:S01]  /*3650*/  ISETP.GE.U32.AND P3, PT, R2, UR28, PT ;  /* 0x0000001c02007c0c */ /* 0x000fe2000bf66070 */
[----:B------:R-:W-:-:S05]  /*3660*/  VIADD R2, R0, 0x19 ;  /* 0x0000001900027836 */ /* 0x000fca0000000000 */
        /* <DEDUP_REMOVED lines=9> */
[----:B------:R-:W-:Y:S08]  /*3700*/  HMMA.16816.F32.BF16 R116, R12, R36, R84 ;  /* 0x000000240c74723c */ /* 0x000ff00000041854 */
[C---:B----4-:R-:W-:Y:S08]  /*3710*/  HMMA.16816.F32.BF16 R40, R4.reuse, R94, R8 ;  /* 0x0000005e0428723c */ /* 0x050ff00000041808 */
[-C--:B------:R-:W-:Y:S08]  /*3720*/  HMMA.16816.F32.BF16 R20, R4, R44.reuse, R20 ;  /* 0x0000002c0414723c */ /* 0x080ff00000041814 */
[----:B------:R-:W-:Y:S08]  /*3730*/  HMMA.16816.F32.BF16 R8, R16, R44, R100 ;  /* 0x0000002c1008723c */ /* 0x000ff00000041864 */
[C---:B------:R-:W-:Y:S08]  /*3740*/  HMMA.16816.F32.BF16 R112, R12.reuse, R38, R76 ;  /* 0x000000260c70723c */ /* 0x040ff0000004184c */
[----:B------:R-:W-:Y:S03]  /*3750*/  HMMA.16816.F32.BF16 R108, R12, R32, R68 ;  /* 0x000000200c6c723c */ /* 0x000fe60000041844 */
[----:B------:R-:W-:-:S05]  /*3760*/  FSEL R100, R8, -INF , !P1 ;  /* 0xff80000008647808 */ /* 0x000fca0004800000 */
[C---:B------:R-:W-:Y:S08]  /*3770*/  HMMA.16816.F32.BF16 R76, R12.reuse, R28, R56 ;  /* 0x0000001c0c4c723c */ /* 0x040ff00000041838 */
[C---:B------:R-:W-:Y:S08]  /*3780*/  HMMA.16816.F32.BF16 R68, R12.reuse, R30, R24 ;  /* 0x0000001e0c44723c */ /* 0x040ff00000041818 */
[----:B------:R-:W-:Y:S01]  /*3790*/  HMMA.16816.F32.BF16 R84, R12, R34, R60 ;  /* 0x000000220c54723c */ /* 0x000fe2000004183c */
[----:B------:R-:W-:Y:S01]  /*37a0*/  VIADD R12, R0, 0x9 ;  /* 0x00000009000c7836 */ /* 0x000fe20000000000 */
[----:B------:R-:W-:Y:S04]  /*37b0*/  BAR.SYNC.DEFER_BLOCKING 0x0 ;  /* 0x0000000000007b1d */ /* 0x000fe80000010000 */
[----:B------:R-:W-:-:S02]  /*37c0*/  ISETP.GE.U32.AND P5, PT, R12, UR28, PT ;  /* 0x0000001c0c007c0c */ /* 0x000fc4000bfa6070 */
[C---:B------:R-:W-:Y:S08]  /*37d0*/  HMMA.16816.F32.BF16 R28, R4.reuse, R46, R52 ;  /* 0x0000002e041c723c */ /* 0x040ff00000041834 */
[C---:B------:R-:W-:Y:S08]  /*37e0*/  HMMA.16816.F32.BF16 R32, R4.reuse, R48, R64 ;  /* 0x000000300420723c */ /* 0x040ff00000041840 */
[C---:B------:R-:W-:Y:S08]  /*37f0*/  HMMA.16816.F32.BF16 R36, R4.reuse, R50, R80 ;  /* 0x000000320424723c */ /* 0x040ff00000041850 */
[----:B------:R-:W-:Y:S01]  /*3800*/  HMMA.16816.F32.BF16 R52, R4, R72, R88 ;  /* 0x000000480434723c */ /* 0x000fe20000041858 */
[----:B------:R-:W-:-:S07]  /*3810*/  FSEL R90, R9, -INF , !P0 ;  /* 0xff800000095a7808 */ /* 0x000fce0004000000 */
[----:B------:R-:W-:Y:S01]  /*3820*/  HMMA.16816.F32.BF16 R60, R4, R74, R96 ;  /* 0x0000004a043c723c */ /* 0x000fe20000041860 */
[----:B------:R-:W-:Y:S02]  /*3830*/  FSEL R99, R11, -INF , !P0 ;  /* 0xff8000000b637808 */ /* 0x000fe40004000000 */
[----:B------:R-:W-:Y:S02]  /*3840*/  FSEL R98, R32, -INF , !P4 ;  /* 0xff80000020627808 */ /* 0x000fe40006000000 */
[----:B------:R-:W-:-:S03]  /*3850*/  FSEL R83, R36, -INF , !P2 ;  /* 0xff80000024537808 */ /* 0x000fc60005000000 */
[----:B------:R-:W-:Y:S08]  /*3860*/  HMMA.16816.F32.BF16 R56, R4, R92, R120 ;  /* 0x0000005c0438723c */ /* 0x000ff00000041878 */
[----:B------:R-:W-:Y:S01]  /*3870*/  HMMA.16816.F32.BF16 R4, R16, R46, R104 ;  /* 0x0000002e1004723c */ /* 0x000fe20000041868 */
[----:B------:R-:W-:Y:S02]  /*3880*/  FSEL R106, R28, -INF , !P6 ;  /* 0xff8000001c6a7808 */ /* 0x000fe40007000000 */
[----:B------:R-:W-:-:S02]  /*3890*/  FSEL R105, R29, -INF , !P5 ;  /* 0xff8000001d697808 */ /* 0x000fc40006800000 */
[----:B------:R-:W-:-:S03]  /*38a0*/  FSEL R107, R34, -INF , !P4 ;  /* 0xff800000226b7808 */ /* 0x000fc60006000000 */
[C---:B------:R-:W-:Y:S01]  /*38b0*/  HMMA.16816.F32.BF16 R12, R16.reuse, R48, R116 ;  /* 0x00000030100c723c */ /* 0x040fe20000041874 */
[----:B------:R-:W-:Y:S02]  /*38c0*/  FSEL R118, R22, -INF , !P1 ;  /* 0xff80000016767808 */ /* 0x000fe40004800000 */
[----:B------:R-:W-:Y:S02]  /*38d0*/  FSEL R117, R20, -INF , !P1 ;  /* 0xff80000014757808 */ /* 0x000fe40004800000 */
[----:B------:R-:W-:Y:S02]  /*38e0*/  FSEL R116, R10, -INF , !P1 ;  /* 0xff8000000a747808 */ /* 0x000fe40004800000 */
[----:B------:R-:W-:Y:S01]  /*38f0*/  ISETP.GE.U32.AND P1, PT, R2, UR28, PT ;  /* 0x0000001c02007c0c */ /* 0x000fe2000bf26070 */
[----:B------:R-:W-:Y:S01]  /*3900*/  VIADD R2, R0, 0x20 ;  /* 0x0000002000027836 */ /* 0x000fe20000000000 */
[----:B------:R-:W-:Y:S01]  /*3910*/  HMMA.16816.F32.BF16 R24, R16, R50, R112 ;  /* 0x000000321018723c */ /* 0x000fe20000041870 */
[----:B------:R-:W-:-:S02]  /*3920*/  FSEL R114, R23, -INF , !P0 ;  /* 0xff80000017727808 */ /* 0x000fc40004000000 */
[----:B------:R-:W-:Y:S02]  /*3930*/  FSEL R112, R21, -INF , !P0 ;  /* 0xff80000015707808 */ /* 0x000fe40004000000 */
[----:B------:R-:W-:Y:S01]  /*3940*/  ISETP.GE.U32.AND P0, PT, R2, UR28, PT ;  /* 0x0000001c02007c0c */ /* 0x000fe2000bf06070 */
[----:B------:R-:W-:Y:S01]  /*3950*/  VIADD R2, R0, 0x21 ;  /* 0x0000002100027836 */ /* 0x000fe20000000000 */
[----:B------:R-:W-:Y:S01]  /*3960*/  FSEL R113, R30, -INF , !P6 ;  /* 0xff8000001e717808 */ /* 0x000fe20007000000 */
[C---:B------:R-:W-:Y:S01]  /*3970*/  HMMA.16816.F32.BF16 R20, R16.reuse, R72, R108 ;  /* 0x000000481014723c */ /* 0x040fe2000004186c */
[----:B------:R-:W-:Y:S02]  /*3980*/  FSEL R97, R6, -INF , !P6 ;  /* 0xff80000006617808 */ /* 0x000fe40007000000 */
[----:B------:R-:W-:Y:S02]  /*3990*/  FSEL R89, R4, -INF , !P6 ;  /* 0xff80000004597808 */ /* 0x000fe40007000000 */
[----:B------:R-:W-:Y:S01]  /*39a0*/  ISETP.GE.U32.AND P6, PT, R2, UR28, PT ;  /* 0x0000001c02007c0c */ /* 0x000fe2000bfc6070 */
[----:B------:R-:W-:Y:S01]  /*39b0*/  VIADD R2, R0, 0x28 ;  /* 0x0000002800027836 */ /* 0x000fe20000000000 */
[----:B------:R-:W-:Y:S01]  /*39c0*/  FSEL R108, R31, -INF , !P5 ;  /* 0xff8000001f6c7808 */ /* 0x000fe20006800000 */
[----:B------:R-:W-:Y:S01]  /*39d0*/  HMMA.16816.F32.BF16 R8, R16, R74, R84 ;  /* 0x0000004a1008723c */ /* 0x000fe20000041854 */
[----:B------:R-:W-:-:S02]  /*39e0*/  FSEL R96, R7, -INF , !P5 ;  /* 0xff80000007607808 */ /* 0x000fc40006800000 */
[----:B------:R-:W-:Y:S02]  /*39f0*/  FSEL R88, R5, -INF , !P5 ;  /* 0xff80000005587808 */ /* 0x000fe40006800000 */
[----:B------:R-:W-:Y:S01]  /*3a00*/  ISETP.GE.U32.AND P5, PT, R2, UR28, PT ;  /* 0x0000001c02007c0c */ /* 0x000fe2000bfa6070 */
[----:B------:R-:W-:Y:S01]  /*3a10*/  VIADD R2, R0, 0x29 ;  /* 0x0000002900027836 */ /* 0x000fe20000000000 */
[----:B------:R-:W-:Y:S01]  /*3a20*/  FSEL R91, R14, -INF , !P4 ;  /* 0xff8000000e5b7808 */ /* 0x000fe20006000000 */
[----:B------:R-:W-:Y:S01]  /*3a30*/  HMMA.16816.F32.BF16 R4, R16, R92, R76 ;  /* 0x0000005c1004723c */ /* 0x000fe2000004184c */
[----:B------:R-:W-:Y:S02]  /*3a40*/  FSEL R82, R12, -INF , !P4 ;  /* 0xff8000000c527808 */ /* 0x000fe40006000000 */
[----:B------:R-:W-:Y:S01]  /*3a50*/  ISETP.GE.U32.AND P4, PT, R2, UR28, PT ;  /* 0x0000001c02007c0c */ /* 0x000fe2000bf86070 */
[----:B------:R-:W-:Y:S01]  /*3a60*/  VIADD R2, R0, 0x30 ;  /* 0x0000003000027836 */ /* 0x000fe20000000000 */
[----:B------:R-:W-:-:S02]  /*3a70*/  FSEL R86, R35, -INF , !P3 ;  /* 0xff80000023567808 */ /* 0x000fc40005800000 */
[----:B------:R-:W-:Y:S01]  /*3a80*/  FSEL R84, R33, -INF , !P3 ;  /* 0xff80000021547808 */ /* 0x000fe20005800000 */
[----:B------:R-:W-:Y:S01]  /*3a90*/  HMMA.16816.F32.BF16 R16, R16, R94, R68 ;  /* 0x0000005e1010723c */ /* 0x000fe20000041844 */
[----:B------:R-:W-:Y:S02]  /*3aa0*/  FSEL R81, R15, -INF , !P3 ;  /* 0xff8000000f517808 */ /* 0x000fe40005800000 */
[----:B------:R-:W-:Y:S02]  /*3ab0*/  FSEL R75, R13, -INF , !P3 ;  /* 0xff8000000d4b7808 */ /* 0x000fe40005800000 */
[----:B------:R-:W-:Y:S01]  /*3ac0*/  ISETP.GE.U32.AND P3, PT, R2, UR28, PT ;  /* 0x0000001c02007c0c */ /* 0x000fe2000bf66070 */
[----:B------:R-:W-:Y:S01]  /*3ad0*/  VIADD R2, R0, 0x31 ;  /* 0x0000003100027836 */ /* 0x000fe20000000000 */
[----:B------:R-:W-:Y:S02]  /*3ae0*/  FSEL R85, R38, -INF , !P2 ;  /* 0xff80000026557808 */ /* 0x000fe40005000000 */
[----:B------:R-:W-:-:S02]  /*3af0*/  FSEL R80, R26, -INF , !P2 ;  /* 0xff8000001a507808 */ /* 0x000fc40005000000 */
[----:B------:R-:W-:Y:S02]  /*3b00*/  FSEL R73, R24, -INF , !P2 ;  /* 0xff80000018497808 */ /* 0x000fe40005000000 */
[----:B------:R-:W-:Y:S01]  /*3b10*/  ISETP.GE.U32.AND P2, PT, R2, UR28, PT ;  /* 0x0000001c02007c0c */ /* 0x000fe2000bf46070 */
[C---:B------:R-:W-:Y:S01]  /*3b20*/  VIADD R2, R0.reuse, 0x38 ;  /* 0x0000003800027836 */ /* 0x040fe20000000000 */
[----:B------:R-:W-:Y:S01]  /*3b30*/  FSEL R78, R39, -INF , !P1 ;  /* 0xff800000274e7808 */ /* 0x000fe20004800000 */
[----:B------:R-:W-:Y:S01]  /*3b40*/  VIADD R0, R0, 0x39 ;  /* 0x0000003900007836 */ /* 0x000fe20000000000 */
[----:B------:R-:W-:Y:S02]  /*3b50*/  FSEL R76, R37, -INF , !P1 ;  /* 0xff800000254c7808 */ /* 0x000fe40004800000 */
[----:B------:R-:W-:Y:S02]  /*3b60*/  FSEL R72, R27, -INF , !P1 ;  /* 0xff8000001b487808 */ /* 0x000fe40004800000 */
[----:B------:R-:W-:-:S02]  /*3b70*/  FSEL R65, R25, -INF , !P1 ;  /* 0xff80000019417808 */ /* 0x000fc40004800000 */
[----:B------:R-:W-:Y:S02]  /*3b80*/  FSEL R77, R54, -INF , !P0 ;  /* 0xff800000364d7808 */ /* 0x000fe40004000000 */
[----:B------:R-:W-:Y:S02]  /*3b90*/  ISETP.GE.U32.AND P1, PT, R2, UR28, PT ;  /* 0x0000001c02007c0c */ /* 0x000fe4000bf26070 */
[----:B------:R-:W-:Y:S02]  /*3ba0*/  FSEL R66, R22, -INF , !P0 ;  /* 0xff80000016427808 */ /* 0x000fe40004000000 */
[----:B------:R-:W-:Y:S02]  /*3bb0*/  FSEL R74, R52, -INF , !P0 ;  /* 0xff800000344a7808 */ /* 0x000fe40004000000 */
[----:B------:R-:W-:Y:S02]  /*3bc0*/  FSEL R54, R20, -INF , !P0 ;  /* 0xff80000014367808 */ /* 0x000fe40004000000 */
[----:B------:R-:W-:-:S02]  /*3bd0*/  ISETP.GE.U32.AND P0, PT, R0, UR28, PT ;  /* 0x0000001c00007c0c */ /* 0x000fc4000bf06070 */
        /* <DEDUP_REMOVED lines=28> */
[----:B------:R-:W-:Y:S01]  /*3da0*/  SHF.R.U32.HI R8, RZ, 0x5, R218 ;  /* 0x00000005ff087819 */ /* 0x000fe200000116da */
[----:B------:R-:W-:Y:S06]  /*3db0*/  BRA.U !UP1, `(.L_x_693) ;  /* 0x0000000109d87547 */ /* 0x000fec000b800000 */
[----:B------:R-:W1:Y:S01]  /*3dc0*/  LDCU UR7, c[0x0][0x440] ;  /* 0x00008800ff0777ac */ /* 0x000e620008000800 */
[----:B------:R-:W-:Y:S01]  /*3dd0*/  BSSY.RECONVERGENT B0, `(.L_x_694) ;  /* 0x0000033000007945 */ /* 0x000fe20003800200 */
[----:B------:R-:W-:-:S04]  /*3de0*/  ULEA.HI UR8, UR24, 0xfffffffe, URZ, 0x1a ;  /* 0xfffffffe18087891 */ /* 0x000fc8000f8fd0ff */
        /* <DEDUP_REMOVED lines=48> */
.L_x_695:
[----:B------:R3:W-:Y:S02]  /*40f0*/  STS.128 [R221+0x8800], RZ ;  /* 0x008800ffdd007388 */ /* 0x0007e40000000c00 */
.L_x_696:
[----:B------:R-:W-:Y:S05]  /*4100*/  BSYNC.RECONVERGENT B0 ;  /* 0x0000000000007941 */ /* 0x000fea0003800200 */
.L_x_694:
[----:B------:R-:W0:Y:S02]  /*4110*/  LDGDEPBAR ;  /* 0x00000000000079af */ /* 0x000e240000000000 */
.L_x_693:
[----:B-12---:R-:W1:Y:S01]  /*4120*/  S2R R3, SR_CTAID.X ;  /* 0x0000000000037919 */ /* 0x006e620000002500 */
[----:B------:R-:W-:Y:S01]  /*4130*/  USHF.L.U32 UR4, UR6, 0x10, URZ ;  /* 0x0000001006047899 */ /* 0x000fe200080006ff */
[----:B------:R-:W-:Y:S01]  /*4140*/  IMAD.U32 R2, RZ, RZ, UR6 ;  /* 0x00000006ff027e24 */ /* 0x000fe2000f8e00ff */
[----:B------:R-:W-:Y:S01]  /*4150*/  FMNMX3.FTZ R4, R100, R90, R89, !PT ;  /* 0x0000005a64047276 */ /* 0x000fe20007810059 */
[----:B------:R-:W-:Y:S01]  /*4160*/  USHF.L.U32 UR29, UR29, 0x5, URZ ;  /* 0x000000051d1d7899 */ /* 0x000fe200080006ff */
[----:B------:R-:W-:Y:S01]  /*4170*/  FMNMX3.FTZ R5, R118, R114, R113, !PT ;  /* 0x0000007276057276 */ /* 0x000fe20007810071 */
[----:B------:R-:W-:Y:S01]  /*4180*/  USHF.L.U32 UR23, UR23, 0x1, URZ ;  /* 0x0000000117177899 */ /* 0x000fe200080006ff */
[----:B------:R-:W-:Y:S01]  /*4190*/  IMAD.U32 R0, RZ, RZ, UR4 ;  /* 0x00000004ff007e24 */ /* 0x000fe2000f8e00ff */
[----:B------:R-:W-:Y:S01]  /*41a0*/  FMNMX3.FTZ R6, R4, R88, R82, !PT ;  /* 0x0000005804067276 */ /* 0x000fe20007810052 */
[----:B------:R-:W-:Y:S01]  /*41b0*/  UIADD3 UR7, UPT, UPT, UR31, -0x4498517b, URZ ;  /* 0xbb67ae851f077890 */ /* 0x000fe2000fffe0ff */
[----:B------:R-:W-:Y:S01]  /*41c0*/  IADD3 R7, P1, P0, R152, UR29, R158 ;  /* 0x0000001d98077c10 */ /* 0x000fe2000f83e09e */
[----:B------:R-:W-:Y:S01]  /*41d0*/  USHF.R.S32.HI UR29, URZ, 0x1f, UR29 ;  /* 0x0000001fff1d7899 */ /* 0x000fe2000801141d */
[----:B------:R-:W-:Y:S01]  /*41e0*/  LOP3.LUT R0, R2, 0xff0000, R0, 0xf8, !PT ;  /* 0x00ff000002007812 */ /* 0x000fe200078ef800 */
[----:B------:R-:W-:Y:S01]  /*41f0*/  UIADD3 UR4, UPT, UPT, UR23, 0x1, URZ ;  /* 0x0000000117047890 */ /* 0x000fe2000fffe0ff */
[----:B------:R-:W-:Y:S01]  /*4200*/  FMNMX3.FTZ R2, R117, R112, R106, !PT ;  /* 0x0000007075027276 */ /* 0x000fe2000781006a */
[----:B------:R-:W-:Y:S01]  /*4210*/  IMAD.WIDE.U32 R16, R7, -0x2daee0ad, RZ ;  /* 0xd2511f5307107825 */ /* 0x000fe200078e00ff */
[----:B------:R-:W-:Y:S01]  /*4220*/  FMNMX3.FTZ R6, R6, R75, R73, !PT ;  /* 0x0000004b06067276 */ /* 0x000fe20007810049 */
[----:B------:R-:W-:Y:S01]  /*4230*/  STL.64 [R1+0x198], R182 ;  /* 0x000198b601007387 */ /* 0x000fe20000100a00 */
[----:B------:R-:W-:Y:S01]  /*4240*/  UIADD3 UR8, UPT, UPT, UR31, 0x76cf5d0a, URZ ;  /* 0x76cf5d0a1f087890 */ /* 0x000fe2000fffe0ff */
[----:B------:R-:W-:Y:S01]  /*4250*/  IMAD.U32 R14, RZ, RZ, UR23 ;  /* 0x00000017ff0e7e24 */ /* 0x000fe2000f8e00ff */
[----:B------:R-:W-:Y:S01]  /*4260*/  FMNMX3.FTZ R9, R6, R65, R54, !PT ;  /* 0x0000004106097276 */ /* 0x000fe20007810036 */
[----:B------:R-:W-:Y:S01]  /*4270*/  STL.64 [R1+0x190], R180 ;  /* 0x000190b401007387 */ /* 0x000fe20000100a00 */
[----:B------:R-:W-:Y:S01]  /*4280*/  UIADD3 UR9, UPT, UPT, UR30, -0x255992d5, URZ ;  /* 0xdaa66d2b1e097890 */ /* 0x000fe2000fffe0ff */
[----:B------:R-:W-:Y:S01]  /*4290*/  IMAD.IADD R109, R156, 0x1, R154 ;  /* 0x000000019c6d7824 */ /* 0x000fe200078e029a */
[----:B------:R-:W-:Y:S01]  /*42a0*/  FMNMX3.FTZ R9, R9, R48, R45, !PT ;  /* 0x0000003009097276 */ /* 0x000fe2000781002d */
[----:B------:R-:W-:Y:S01]  /*42b0*/  STL [R1+0x170], R221 ;  /* 0x000170dd01007387 */ /* 0x000fe20000100800 */
[----:B------:R-:W2:Y:S01]  /*42c0*/  LDCU UR10, c[0x0][0x45c] ;  /* 0x00008b80ff0a77ac */ /* 0x000ea20008000800 */
[----:B------:R-:W-:Y:S01]  /*42d0*/  IMAD R232, R232, UR25, R155 ;  /* 0x00000019e8e87c24 */ /* 0x000fe2000f8e029b */
[----:B------:R-:W-:Y:S01]  /*42e0*/  FMNMX3.FTZ R9, R9, R44, R39, !PT ;  /* 0x0000002c09097276 */ /* 0x000fe20007810027 */
[----:B------:R-:W-:Y:S01]  /*42f0*/  STL [R1+0x16c], R215 ;  /* 0x00016cd701007387 */ /* 0x000fe20000100800 */
[----:B------:R-:W-:Y:S01]  /*4300*/  UIADD3 UR11, UPT, UPT, UR31, -0x56f99767, URZ ;  /* 0xa90668991f0b7890 */ /* 0x000fe2000fffe0ff */
[----:B-1----:R-:W-:Y:S01]  /*4310*/  IMAD R8, R3, 0x8, R8 ;  /* 0x0000000803087824 */ /* 0x002fe200078e0208 */
[----:B------:R-:W-:Y:S01]  /*4320*/  FMNMX3.FTZ R3, R116, R99, R97, !PT ;  /* 0x0000006374037276 */ /* 0x000fe20007810061 */
[----:B------:R-:W-:Y:S01]  /*4330*/  STL [R1+0x168], R214 ;  /* 0x000168d601007387 */ /* 0x000fe20000100800 */
[----:B------:R-:W-:Y:S01]  /*4340*/  FMNMX3.FTZ R9, R9, R36, R35, !PT ;  /* 0x0000002409097276 */ /* 0x000fe20007810023 */
[C---:B------:R-:W-:Y:S01]  /*4350*/  VIADD R7, R8.reuse, 0x4 ;  /* 0x0000000408077836 */ /* 0x040fe20000000000 */
[----:B------:R-:W-:Y:S01]  /*4360*/  FMNMX3.FTZ R4, R3, R96, R91, !PT ;  /* 0x0000006003047276 */ /* 0x000fe2000781005b */
[----:B------:R-:W-:Y:S01]  /*4370*/  IMAD.WIDE.U32 R246, R8, -0x326172a9, RZ ;  /* 0xcd9e8d5708f67825 */ /* 0x000fe200078e00ff */
[----:B------:R-:W-:Y:S01]  /*4380*/  FMNMX3.FTZ R3, R2, R105, R98, !PT ;  /* 0x0000006902037276 */ /* 0x000fe20007810062 */
[----:B------:R-:W-:Y:S01]  /*4390*/  STL [R1+0x164], R213 ;  /* 0x000164d501007387 */ /* 0x000fe20000100800 */
[----:B------:R-:W-:Y:S01]  /*43a0*/  FMNMX3.FTZ R2, R5, R108, R107, !PT ;  /* 0x0000006c05027276 */ /* 0x000fe2000781006b */
[----:B------:R-:W-:Y:S01]  /*43b0*/  IMAD.WIDE.U32 R244, R7, -0x326172a9, RZ ;  /* 0xcd9e8d5707f47825 */ /* 0x000fe200078e00ff */
[----:B------:R-:W-:Y:S01]  /*43c0*/  FMNMX3.FTZ R5, R4, R81, R80, !PT ;  /* 0x0000005104057276 */ /* 0x000fe20007810050 */
[----:B------:R-:W-:Y:S01]  /*43d0*/  STL.64 [R1+0x10], R16 ;  /* 0x0000101001007387 */ /* 0x000fe20000100a00 */
[----:B------:R-:W-:-:S02]  /*43e0*/  FMNMX3.FTZ R4, R3, R84, R83, !PT ;  /* 0x0000005403047276 */ /* 0x000fc40007810053 */
[----:B------:R-:W-:Y:S02]  /*43f0*/  FMNMX3.FTZ R5, R5, R72, R66, !PT ;  /* 0x0000004805057276 */ /* 0x000fe40007810042 */
[----:B------:R-:W-:Y:S02]  /*4400*/  FMNMX3.FTZ R3, R2, R86, R85, !PT ;  /* 0x0000005602037276 */ /* 0x000fe40007810055 */
[----:B------:R-:W-:Y:S02]  /*4410*/  FMNMX3.FTZ R5, R5, R52, R51, !PT ;  /* 0x0000003405057276 */ /* 0x000fe40007810033 */
[----:B------:R-:W-:Y:S02]  /*4420*/  FMNMX3.FTZ R4, R4, R76, R74, !PT ;  /* 0x0000004c04047276 */ /* 0x000fe4000781004a */
[----:B------:R-:W-:Y:S02]  /*4430*/  FMNMX3.FTZ R3, R3, R78, R77, !PT ;  /* 0x0000004e03037276 */ /* 0x000fe4000781004d */
[----:B------:R-:W-:-:S02]  /*4440*/  FMNMX3.FTZ R5, R5, R49, R47, !PT ;  /* 0x0000003105057276 */ /* 0x000fc4000781002f */
[----:B------:R-:W-:Y:S02]  /*4450*/  IADD3.X R2, PT, PT, R153, UR29, RZ, P1, P0 ;  /* 0x0000001d99027c10 */ /* 0x000fe40008fe04ff */
[----:B------:R-:W-:Y:S02]  /*4460*/  FMNMX3.FTZ R4, R4, R64, R60, !PT ;  /* 0x0000004004047276 */ /* 0x000fe4000781003c */
[----:B------:R-:W-:Y:S02]  /*4470*/  FMNMX3.FTZ R3, R3, R67, R62, !PT ;  /* 0x0000004303037276 */ /* 0x000fe4000781003e */
[----:B------:R-:W-:Y:S02]  /*4480*/  FMNMX3.FTZ R5, R5, R46, R38, !PT ;  /* 0x0000002e05057276 */ /* 0x000fe40007810026 */
[C---:B------:R-:W-:Y:S02]  /*4490*/  LOP3.LUT R11, R2.reuse, UR30, R247, 0x96, !PT ;  /* 0x0000001e020b7c12 */ /* 0x040fe4000f8e96f7 */
[----:B------:R-:W-:-:S02]  /*44a0*/  LOP3.LUT R10, R2, UR30, R245, 0x96, !PT ;  /* 0x0000001e020a7c12 */ /* 0x000fc4000f8e96f5 */
[----:B------:R-:W-:Y:S01]  /*44b0*/  FMNMX3.FTZ R4, R4, R61, R56, !PT ;  /* 0x0000003d04047276 */ /* 0x000fe20007810038 */
[----:B------:R-:W-:Y:S01]  /*44c0*/  IMAD.WIDE.U32 R20, R11, -0x2daee0ad, RZ ;  /* 0xd2511f530b147825 */ /* 0x000fe200078e00ff */
[----:B------:R-:W-:Y:S02]  /*44d0*/  FMNMX3.FTZ R2, R3, R63, R58, !PT ;  /* 0x0000003f03027276 */ /* 0x000fe4000781003a */
[----:B------:R-:W-:Y:S01]  /*44e0*/  FMNMX.FTZ R8, R37, R5, !PT ;  /* 0x0000000525087209 */ /* 0x000fe20007810000 */
[----:B------:R-:W-:Y:S01]  /*44f0*/  IMAD.WIDE.U32 R30, R10, -0x2daee0ad, RZ ;  /* 0xd2511f530a1e7825 */ /* 0x000fe200078e00ff */
[----:B------:R-:W-:Y:S01]  /*4500*/  FMNMX3.FTZ R3, R4, R57, R50, !PT ;  /* 0x0000003904037276 */ /* 0x000fe20007810032 */
[----:B------:R-:W-:Y:S01]  /*4510*/  STL.64 [R1+0xc0], R20 ;  /* 0x0000c01401007387 */ /* 0x000fe20000100a00 */
[----:B------:R-:W-:Y:S02]  /*4520*/  FMNMX3.FTZ R2, R2, R59, R53, !PT ;  /* 0x0000003b02027276 */ /* 0x000fe40007810035 */
[----:B------:R-:W-:Y:S01]  /*4530*/  FMNMX.FTZ R9, R34, R9, !PT ;  /* 0x0000000922097209 */ /* 0x000fe20007810000 */
[----:B------:R-:W1:Y:S01]  /*4540*/  SHFL.BFLY PT, R11, R8, 0x2, 0x1f ;  /* 0x0c401f00080b7f89 */ /* 0x000e6200000e0000 */
[----:B------:R-:W-:-:S02]  /*4550*/  FMNMX.FTZ R7, R42, R3, !PT ;  /* 0x000000032a077209 */ /* 0x000fc40007810000 */
[----:B------:R-:W-:Y:S01]  /*4560*/  FMNMX.FTZ R6, R43, R2, !PT ;  /* 0x000000022b067209 */ /* 0x000fe20007810000 */
[----:B------:R-:W4:Y:S01]  /*4570*/  SHFL.BFLY PT, R12, R9, 0x2, 0x1f ;  /* 0x0c401f00090c7f89 */ /* 0x000f2200000e0000 */
[----:B------:R-:W-:Y:S01]  /*4580*/  IMAD.U32 R2, RZ, RZ, UR4 ;  /* 0x00000004ff027e24 */ /* 0x000fe2000f8e00ff */
[----:B------:R-:W-:Y:S01]  /*4590*/  LOP3.LUT R4, R14, UR31, R17, 0x96, !PT ;  /* 0x0000001f0e047c12 */ /* 0x000fe2000f8e9611 */
[----:B------:R-:W-:Y:S01]  /*45a0*/  UIADD3 UR4, UPT, UPT, UR30, -0x61c88647, URZ ;  /* 0x9e3779b91e047890 */ /* 0x000fe2000fffe0ff */
[----:B------:R-:W3:Y:S01]  /*45b0*/  SHFL.BFLY PT, R13, R7, 0x2, 0x1f ;  /* 0x0c401f00070d7f89 */ /* 0x000ee200000e0000 */
[C---:B------:R-:W-:Y:S02]  /*45c0*/  LOP3.LUT R10, R16.reuse, UR7, R21, 0x96, !PT ;  /* 0x00000007100a7c12 */ /* 0x040fe4000f8e9615 */
[----:B------:R-:W-:Y:S01]  /*45d0*/  LOP3.LUT R3, R16, UR7, R31, 0x96, !PT ;  /* 0x0000000710037c12 */ /* 0x000fe2000f8e961f */
[----:B------:R-:W2:Y:S01]  /*45e0*/  SHFL.BFLY PT, R101, R6, 0x2, 0x1f ;  /* 0x0c401f0006657f89 */ /* 0x000ea200000e0000 */
[----:B------:R-:W-:Y:S01]  /*45f0*/  LOP3.LUT R2, R2, UR31, R17, 0x96, !PT ;  /* 0x0000001f02027c12 */ /* 0x000fe2000f8e9611 */
[----:B------:R-:W-:Y:S01]  /*4600*/  UIADD3 UR7, UPT, UPT, UR30, 0x3c6ef372, URZ ;  /* 0x3c6ef3721e077890 */ /* 0x000fe2000fffe0ff */
[----:B------:R-:W-:Y:S01]  /*4610*/  IMAD.WIDE.U32 R4, R4, -0x326172a9, RZ ;  /* 0xcd9e8d5704047825 */ /* 0x000fe200078e00ff */
[----:B------:R-:W-:Y:S03]  /*4620*/  STL.64 [R1+0x138], R30 ;  /* 0x0001381e01007387 */ /* 0x000fe60000100a00 */
[----:B------:R-:W-:Y:S01]  /*4630*/  IMAD.WIDE.U32 R26, R10, -0x326172a9, RZ ;  /* 0xcd9e8d570a1a7825 */ /* 0x000fe200078e00ff */
[--C-:B------:R-:W-:Y:S01]  /*4640*/  LOP3.LUT R10, R246, UR4, R5.reuse, 0x96, !PT ;  /* 0x00000004f60a7c12 */ /* 0x100fe2000f8e9605 */
[----:B------:R-:W-:Y:S01]  /*4650*/  STL [R1+0x178], R246 ;  /* 0x000178f601007387 */ /* 0x000fe20000100800 */
[----:B------:R-:W-:Y:S01]  /*4660*/  LOP3.LUT R5, R244, UR4, R5, 0x96, !PT ;  /* 0x00000004f4057c12 */ /* 0x000fe2000f8e9605 */
[----:B------:R-:W-:Y:S01]  /*4670*/  IMAD.WIDE.U32 R28, R3, -0x326172a9, RZ ;  /* 0xcd9e8d57031c7825 */ /* 0x000fe200078e00ff */
[----:B-1----:R-:W-:Y:S01]  /*4680*/  FMNMX.FTZ R11, R8, R11, !PT ;  /* 0x0000000b080b7209 */ /* 0x002fe20007810000 */
[----:B------:R-:W-:Y:S01]  /*4690*/  STL [R1+0x174], R247 ;  /* 0x000174f701007387 */ /* 0x000fe20000100800 */
[----:B------:R-:W-:Y:S01]  /*46a0*/  LOP3.LUT R14, R4, UR7, R27, 0x96, !PT ;  /* 0x00000007040e7c12 */ /* 0x000fe2000f8e961b */
[----:B------:R-:W-:Y:S01]  /*46b0*/  IMAD.WIDE.U32 R2, R2, -0x326172a9, RZ ;  /* 0xcd9e8d5702027825 */ /* 0x000fe200078e00ff */
[----:B------:R-:W-:Y:S01]  /*46c0*/  LOP3.LUT R17, R4, UR7, R29, 0x96, !PT ;  /* 0x0000000704117c12 */ /* 0x000fe2000f8e961d */
[----:B------:R-:W1:Y:S01]  /*46d0*/  SHFL.BFLY PT, R103, R11, 0x1, 0x1f ;  /* 0x0c201f000b677f89 */ /* 0x000e6200000e0000 */
[----:B----4-:R-:W-:Y:S01]  /*46e0*/  FMNMX.FTZ R104, R9, R12, !PT ;  /* 0x0000000c09687209 */ /* 0x010fe20007810000 */
[----:B------:R-:W-:Y:S01]  /*46f0*/  IMAD.WIDE.U32 R8, R10, -0x2daee0ad, RZ ;  /* 0xd2511f530a087825 */ /* 0x000fe200078e00ff */
[--C-:B------:R-:W-:Y:S01]  /*4700*/  LOP3.LUT R4, R246, UR4, R3.reuse, 0x96, !PT ;  /* 0x00000004f6047c12 */ /* 0x100fe2000f8e9603 */
[----:B------:R-:W-:Y:S01]  /*4710*/  STL [R1+0x180], R244 ;  /* 0x000180f401007387 */ /* 0x000fe20000100800 */
[----:B---3--:R-:W-:Y:S01]  /*4720*/  FMNMX.FTZ R102, R7, R13, !PT ;  /* 0x0000000d07667209 */ /* 0x008fe20007810000 */
[----:B------:R-:W-:Y:S01]  /*4730*/  IMAD.WIDE.U32 R14, R14, -0x2daee0ad, RZ ;  /* 0xd2511f530e0e7825 */ /* 0x000fe200078e00ff */
[----:B--2---:R-:W-:Y:S01]  /*4740*/  FMNMX.FTZ R101, R6, R101, !PT ;  /* 0x0000006506657209 */ /* 0x004fe20007810000 */
[----:B------:R-:W2:Y:S01]  /*4750*/  SHFL.BFLY PT, R22, R104, 0x1, 0x1f ;  /* 0x0c201f0068167f89 */ /* 0x000ea200000e0000 */
[----:B------:R-:W-:Y:S01]  /*4760*/  LOP3.LUT R3, R244, UR4, R3, 0x96, !PT ;  /* 0x00000004f4037c12 */ /* 0x000fe2000f8e9603 */
[----:B------:R-:W-:Y:S01]  /*4770*/  IMAD.WIDE.U32 R6, R4, -0x2daee0ad, RZ ;  /* 0xd2511f5304067825 */ /* 0x000fe200078e00ff */
[----:B------:R-:W-:Y:S01]  /*4780*/  LOP3.LUT R12, R20, UR8, R9, 0x96, !PT ;  /* 0x00000008140c7c12 */ /* 0x000fe2000f8e9609 */
[----:B------:R-:W3:Y:S01]  /*4790*/  SHFL.BFLY PT, R23, R101, 0x1, 0x1f ;  /* 0x0c201f0065177f89 */ /* 0x000ee200000e0000 */
[----:B------:R-:W-:Y:S01]  /*47a0*/  LOP3.LUT R18, R2, UR7, R27, 0x96, !PT ;  /* 0x0000000702127c12 */ /* 0x000fe2000f8e961b */
[----:B------:R-:W-:Y:S01]  /*47b0*/  IMAD.WIDE.U32 R4, R5, -0x2daee0ad, RZ ;  /* 0xd2511f5305047825 */ /* 0x000fe200078e00ff */
[----:B------:R-:W-:Y:S01]  /*47c0*/  LOP3.LUT R20, R20, UR8, R7, 0x96, !PT ;  /* 0x0000000814147c12 */ /* 0x000fe2000f8e9607 */
[----:B------:R-:W4:Y:S01]  /*47d0*/  SHFL.BFLY PT, R24, R102, 0x1, 0x1f ;  /* 0x0c201f0066187f89 */ /* 0x000f2200000e0000 */
[----:B------:R-:W-:Y:S01]  /*47e0*/  LOP3.LUT R16, R2, UR7, R29, 0x96, !PT ;  /* 0x0000000702107c12 */ /* 0x000fe2000f8e961d */
[----:B------:R-:W-:Y:S01]  /*47f0*/  IMAD.WIDE.U32 R2, R3, -0x2daee0ad, RZ ;  /* 0xd2511f5303027825 */ /* 0x000fe200078e00ff */
[----:B------:R-:W-:Y:S01]  /*4800*/  UIADD3 UR7, UPT, UPT, UR31, 0x32370b8f, URZ ;  /* 0x32370b8f1f077890 */ /* 0x000fe2000fffe0ff */
[----:B------:R-:W-:Y:S01]  /*4810*/  LOP3.LUT R5, R30, UR8, R5, 0x96, !PT ;  /* 0x000000081e057c12 */ /* 0x000fe2000f8e9605 */
[----:B------:R-:W-:Y:S01]  /*4820*/  STL [R1+0x17c], R245 ;  /* 0x00017cf501007387 */ /* 0x000fe20000100800 */
[----:B------:R-:W-:Y:S01]  /*4830*/  IMAD.WIDE.U32 R12, R12, -0x326172a9, RZ ;  /* 0xcd9e8d570c0c7825 */ /* 0x000fe200078e00ff */
[----:B------:R-:W-:Y:S01]  /*4840*/  LOP3.LUT R3, R30, UR8, R3, 0x96, !PT ;  /* 0x000000081e037c12 */ /* 0x000fe2000f8e9603 */
[----:B------:R-:W-:Y:S01]  /*4850*/  UIADD3 UR8, UPT, UPT, UR30, 0x78dde6e4, URZ ;  /* 0x78dde6e41e087890 */ /* 0x000fe2000fffe0ff */
[----:B------:R-:W-:Y:S01]  /*4860*/  LOP3.LUT R10, R8, UR7, R15, 0x96, !PT ;  /* 0x00000007080a7c12 */ /* 0x000fe2000f8e960f */
[----:B------:R-:W-:Y:S01]  /*4870*/  IMAD.WIDE.U32 R20, R20, -0x326172a9, RZ ;  /* 0xcd9e8d5714147825 */ /* 0x000fe200078e00ff */
[----:B------:R-:W-:-:S02]  /*4880*/  LOP3.LUT R7, R26, UR9, R13, 0x96, !PT ;  /* 0x000000091a077c12 */ /* 0x000fc4000f8e960d */
[----:B-1----:R-:W-:Y:S01]  /*4890*/  FMNMX.FTZ R103, R11, R103, !PT ;  /* 0x000000670b677209 */ /* 0x002fe20007810000 */
[----:B------:R-:W-:Y:S01]  /*48a0*/  IMAD.WIDE.U32 R18, R18, -0x2daee0ad, RZ ;  /* 0xd2511f5312127825 */ /* 0x000fe200078e00ff */
[----:B------:R-:W-:Y:S02]  /*48b0*/  LOP3.LUT R13, R26, UR9, R21, 0x96, !PT ;  /* 0x000000091a0d7c12 */ /* 0x000fe4000f8e9615 */
[----:B--2---:R-:W-:Y:S01]  /*48c0*/  FMNMX.FTZ R104, R104, R22, !PT ;  /* 0x0000001668687209 */ /* 0x004fe20007810000 */
[----:B------:R-:W-:Y:S01]  /*48d0*/  IMAD.WIDE.U32 R26, R5, -0x326172a9, RZ ;  /* 0xcd9e8d57051a7825 */ /* 0x000fe200078e00ff */
[----:B------:R-:W-:Y:S02]  /*48e0*/  LOP3.LUT R5, R6, UR7, R19, 0x96, !PT ;  /* 0x0000000706057c12 */ /* 0x000fe4000f8e9613 */
[----:B---3--:R-:W-:Y:S01]  /*48f0*/  FMNMX.FTZ R101, R101, R23, !PT ;  /* 0x0000001765657209 */ /* 0x008fe20007810000 */
[----:B------:R-:W-:Y:S01]  /*4900*/  IMAD.WIDE.U32 R8, R17, -0x2daee0ad, RZ ;  /* 0xd2511f5311087825 */ /* 0x000fe200078e00ff */
[----:B------:R-:W-:Y:S01]  /*4910*/  FSETP.NEU.FTZ.AND P1, PT, R104, -INF , PT ;  /* 0xff8000006800780b */ /* 0x000fe20003f3d000 */
[----:B------:R1:W-:Y:S01]  /*4920*/  STL [R1+0x184], R104 ;  /* 0x0001846801007387 */ /* 0x0003e20000100800 */
[----:B------:R-:W-:Y:S01]  /*4930*/  FSETP.NEU.FTZ.AND P0, PT, R103, -INF , PT ;  /* 0xff8000006700780b */ /* 0x000fe20003f1d000 */
[----:B------:R-:W-:Y:S01]  /*4940*/  IMAD.WIDE.U32 R30, R3, -0x326172a9, RZ ;  /* 0xcd9e8d57031e7825 */ /* 0x000fe200078e00ff */
[----:B------:R-:W-:Y:S01]  /*4950*/  LOP3.LUT R3, R28, UR9, R27, 0x96, !PT ;  /* 0x000000091c037c12 */ /* 0x000fe2000f8e961b */
[----:B------:R2:W-:Y:S01]  /*4960*/  STL [R1+0x188], R103 ;  /* 0x0001886701007387 */ /* 0x0005e20000100800 */
[----:B------:R-:W-:Y:S01]  /*4970*/  LOP3.LUT R6, R4, UR7, R9, 0x96, !PT ;  /* 0x0000000704067c12 */ /* 0x000fe2000f8e9609 */
[----:B------:R-:W-:Y:S01]  /*4980*/  IMAD.WIDE.U32 R16, R16, -0x2daee0ad, RZ ;  /* 0xd2511f5310107825 */ /* 0x000fe200078e00ff */
[----:B------:R-:W-:-:S02]  /*4990*/  LOP3.LUT R15, R28, UR9, R31, 0x96, !PT ;  /* 0x000000091c0f7c12 */ /* 0x000fc4000f8e961f */
[----:B----4-:R-:W-:Y:S01]  /*49a0*/  FMNMX.FTZ R102, R102, R24, !PT ;  /* 0x0000001866667209 */ /* 0x010fe20007810000 */
[----:B------:R-:W-:Y:S01]  /*49b0*/  IMAD.WIDE.U32 R10, R10, -0x326172a9, RZ ;  /* 0xcd9e8d570a0a7825 */ /* 0x000fe200078e00ff */
[----:B------:R-:W-:Y:S01]  /*49c0*/  LOP3.LUT R9, R2, UR7, R17, 0x96, !PT ;  /* 0x0000000702097c12 */ /* 0x000fe2000f8e9611 */
[----:B------:R-:W-:Y:S02]  /*49d0*/  UIADD3 UR7, UPT, UPT, UR31, -0x126145ec, URZ ;  /* 0xed9eba141f077890 */ /* 0x000fe4000fffe0ff */
[----:B------:R-:W-:Y:S01]  /*49e0*/  IMAD.WIDE.U32 R40, R3, -0x2daee0ad, RZ ;  /* 0xd2511f5303287825 */ /* 0x000fe200078e00ff */
[----:B------:R-:W-:Y:S01]  /*49f0*/  LOP3.LUT R17, R12, UR8, R11, 0x96, !PT ;  /* 0x000000080c117c12 */ /* 0x000fe2000f8e960b */
[----:B------:R-:W-:Y:S02]  /*4a00*/  STL [R1+0x18c], R102 ;  /* 0x00018c6601007387 */ /* 0x000fe40000100800 */
[----:B------:R-:W-:Y:S01]  /*4a10*/  IMAD.WIDE.U32 R4, R5, -0x326172a9, RZ ;  /* 0xcd9e8d5705047825 */ /* 0x000fe200078e00ff */
[----:B------:R-:W-:-:S03]  /*4a20*/  LOP3.LUT R8, R8, UR7, R41, 0x96, !PT ;  /* 0x0000000708087c12 */ /* 0x000fc6000f8e9629 */
[----:B------:R-:W-:Y:S01]  /*4a30*/  IMAD.WIDE.U32 R28, R7, -0x2daee0ad, RZ ;  /* 0xd2511f53071c7825 */ /* 0x000fe200078e00ff */
[----:B------:R-:W-:-:S03]  /*4a40*/  LOP3.LUT R22, R20, UR8, R5, 0x96, !PT ;  /* 0x0000000814167c12 */ /* 0x000fc6000f8e9605 */
[----:B------:R-:W-:Y:S01]  /*4a50*/  IMAD.WIDE.U32 R12, R13, -0x2daee0ad, RZ ;  /* 0xd2511f530d0c7825 */ /* 0x000fe200078e00ff */
[----:B------:R-:W-:-:S03]  /*4a60*/  LOP3.LUT R14, R14, UR7, R29, 0x96, !PT ;  /* 0x000000070e0e7c12 */ /* 0x000fc6000f8e961d */
[----:B------:R-:W-:Y:S01]  /*4a70*/  IMAD.WIDE.U32 R32, R15, -0x2daee0ad, RZ ;  /* 0xd2511f530f207825 */ /* 0x000fe200078e00ff */
[----:B------:R-:W-:-:S03]  /*4a80*/  LOP3.LUT R18, R18, UR7, R13, 0x96, !PT ;  /* 0x0000000712127c12 */ /* 0x000fc6000f8e960d */
[----:B------:R-:W-:Y:S01]  /*4a90*/  IMAD.WIDE.U32 R2, R6, -0x326172a9, RZ ;  /* 0xcd9e8d5706027825 */ /* 0x000fe200078e00ff */
[----:B------:R-:W-:Y:S01]  /*4aa0*/  LOP3.LUT R20, R16, UR7, R33, 0x96, !PT ;  /* 0x0000000710147c12 */ /* 0x000fe2000f8e9621 */
[----:B------:R-:W-:Y:S02]  /*4ab0*/  UIADD3 UR7, UPT, UPT, UR30, 0x1715609d, URZ ;  /* 0x1715609d1e077890 */ /* 0x000fe4000fffe0ff */
[----:B------:R-:W-:Y:S01]  /*4ac0*/  IMAD.WIDE.U32 R22, R22, -0x2daee0ad, RZ ;  /* 0xd2511f5316167825 */ /* 0x000fe200078e00ff */
[----:B------:R-:W-:-:S03]  /*4ad0*/  LOP3.LUT R25, R26, UR8, R3, 0x96, !PT ;  /* 0x000000081a197c12 */ /* 0x000fc6000f8e9603 */
[----:B------:R-:W-:Y:S01]  /*4ae0*/  FMUL.FTZ R3, R102, UR10 ;  /* 0x0000000a66037c20 */ /* 0x000fe20008410000 */
[----:B------:R-:W-:-:S04]  /*4af0*/  IMAD.WIDE.U32 R26, R8, -0x326172a9, RZ ;  /* 0xcd9e8d57081a7825 */ /* 0x000fc800078e00ff */
[----:B------:R-:W-:Y:S01]  /*4b00*/  IMAD.WIDE.U32 R18, R18, -0x326172a9, RZ ;  /* 0xcd9e8d5712127825 */ /* 0x000fe200078e00ff */
[----:B------:R-:W-:-:S03]  /*4b10*/  LOP3.LUT R13, R2, UR7, R27, 0x96, !PT ;  /* 0x00000007020d7c12 */ /* 0x000fc6000f8e961b */
[----:B------:R-:W-:Y:S01]  /*4b20*/  FMUL.FTZ R2, R104, UR10 ;  /* 0x0000000a68027c20 */ /* 0x000fe20008410000 */
[----:B------:R-:W-:Y:S01]  /*4b30*/  LOP3.LUT R27, R12, UR11, R23, 0x96, !PT ;  /* 0x0000000b0c1b7c12 */ /* 0x000fe2000f8e9617 */
[----:B------:R-:W-:Y:S01]  /*4b40*/  IMAD.WIDE.U32 R6, R9, -0x326172a9, RZ ;  /* 0xcd9e8d5709067825 */ /* 0x000fe200078e00ff */
[----:B------:R-:W-:-:S03]  /*4b50*/  LOP3.LUT R23, R4, UR7, R19, 0x96, !PT ;  /* 0x0000000704177c12 */ /* 0x000fc6000f8e9613 */
[----:B------:R-:W-:Y:S01]  /*4b60*/  FMUL.FTZ R4, R103, UR10 ;  /* 0x0000000a67047c20 */ /* 0x000fe20008410000 */
[----:B------:R-:W-:Y:S01]  /*4b70*/  FSEL R2, R2, RZ, P1 ;  /* 0x000000ff02027208 */ /* 0x000fe20000800000 */
[----:B------:R-:W-:Y:S01]  /*4b80*/  IMAD.WIDE.U32 R20, R20, -0x326172a9, RZ ;  /* 0xcd9e8d5714147825 */ /* 0x000fe200078e00ff */
[----:B------:R-:W-:Y:S02]  /*4b90*/  LOP3.LUT R24, R30, UR8, R7, 0x96, !PT ;  /* 0x000000081e187c12 */ /* 0x000fe4000f8e9607 */
[----:B------:R-:W-:Y:S01]  /*4ba0*/  FSEL R4, R4, RZ, P0 ;  /* 0x000000ff04047208 */ /* 0x000fe20000000000 */
[----:B------:R-:W-:Y:S01]  /*4bb0*/  IMAD.WIDE.U32 R14, R14, -0x326172a9, RZ ;  /* 0xcd9e8d570e0e7825 */ /* 0x000fe200078e00ff */
[----:B------:R-:W-:-:S03]  /*4bc0*/  LOP3.LUT R21, R6, UR7, R21, 0x96, !PT ;  /* 0x0000000706157c12 */ /* 0x000fc6000f8e9615 */
[--C-:B------:R-:W-:Y:S01]  /*4bd0*/  FFMA.FTZ R5, R90, UR10, -R2.reuse ;  /* 0x0000000a5a057c23 */ /* 0x100fe20008010802 */
[----:B------:R-:W-:Y:S01]  /*4be0*/  FFMA.FTZ R6, R100, UR10, -R2 ;  /* 0x0000000a64067c23 */ /* 0x000fe20008010802 */
[----:B------:R-:W-:Y:S01]  /*4bf0*/  IMAD.WIDE.U32 R16, R17, -0x2daee0ad, RZ ;  /* 0xd2511f5311107825 */ /* 0x000fe200078e00ff */
[----:B------:R-:W-:-:S03]  /*4c00*/  LOP3.LUT R29, R10, UR7, R15, 0x96, !PT ;  /* 0x000000070a1d7c12 */ /* 0x000fc6000f8e960f */
[--C-:B------:R-:W-:Y:S01]  /*4c10*/  FFMA.FTZ R8, R89, UR10, -R2.reuse ;  /* 0x0000000a59087c23 */ /* 0x100fe20008010802 */
        /* <DEDUP_REMOVED lines=12> */
[----:B------:R-:W-:Y:S01]  /*4ce0*/  FFMA.FTZ R233, R34, UR10, -R2 ;  /* 0x0000000a22e97c23 */ /* 0x000fe20008010802 */
[----:B------:R-:W-:Y:S01]  /*4cf0*/  FSETP.NEU.FTZ.AND P1, PT, R102, -INF , PT ;  /* 0xff8000006600780b */ /* 0x000fe20003f3d000 */
[----:B------:R-:W-:Y:S01]  /*4d00*/  FMUL.FTZ R2, R101, UR10 ;  /* 0x0000000a65027c20 */ /* 0x000fe20008410000 */
[--C-:B------:R-:W-:Y:S01]  /*4d10*/  FFMA.FTZ R156, R51, UR10, -R4.reuse ;  /* 0x0000000a339c7c23 */ /* 0x100fe20008010804 */
[----:B------:R-:W-:Y:S01]  /*4d20*/  LOP3.LUT R28, R28, UR11, R17, 0x96, !PT ;  /* 0x0000000b1c1c7c12 */ /* 0x000fe2000f8e9611 */
[--C-:B------:R-:W-:Y:S01]  /*4d30*/  FFMA.FTZ R15, R116, UR10, -R4.reuse ;  /* 0x0000000a740f7c23 */ /* 0x100fe20008010804 */
[----:B------:R-:W-:Y:S01]  /*4d40*/  FSETP.NEU.FTZ.AND P0, PT, R101, -INF , PT ;  /* 0xff8000006500780b */ /* 0x000fe20003f1d000 */
        /* <DEDUP_REMOVED lines=13> */
[----:B------:R3:W-:Y:S01]  /*4e20*/  MUFU.EX2 R51, R5 ;  /* 0x0000000500337308 */ /* 0x0007e20000000800 */
[----:B------:R-:W-:Y:S01]  /*4e30*/  FFMA.FTZ R248, R37, UR10, -R4 ;  /* 0x0000000a25f87c23 */ /* 0x000fe20008010804 */
[----:B------:R-:W-:Y:S01]  /*4e40*/  UIADD3 UR7, UPT, UPT, UR31, 0x646e171e, URZ ;  /* 0x646e171e1f077890 */ /* 0x000fe2000fffe0ff */
[----:B------:R-:W-:Y:S01]  /*4e50*/  FSEL R3, R3, RZ, P1 ;  /* 0x000000ff03037208 */ /* 0x000fe20000800000 */
[----:B------:R-:W-:Y:S01]  /*4e60*/  IMAD.WIDE.U32 R12, R13, -0x2daee0ad, RZ ;  /* 0xd2511f530d0c7825 */ /* 0x000fe200078e00ff */
[----:B------:R-:W-:-:S03]  /*4e70*/  FSEL R2, R2, RZ, P0 ;  /* 0x000000ff02027208 */ /* 0x000fc60000000000 */
[----:B------:R-:W4:Y:S01]  /*4e80*/  MUFU.EX2 R97, R6 ;  /* 0x0000000600617308 */ /* 0x000f220000000800 */
[--C-:B------:R-:W-:Y:S01]  /*4e90*/  FFMA.FTZ R124, R60, UR10, -R3.reuse ;  /* 0x0000000a3c7c7c23 */ /* 0x100fe20008010803 */
[--C-:B------:R-:W-:Y:S01]  /*4ea0*/  FFMA.FTZ R38, R106, UR10, -R3.reuse ;  /* 0x0000000a6a267c23 */ /* 0x100fe20008010803 */
[--C-:B------:R-:W-:Y:S01]  /*4eb0*/  FFMA.FTZ R126, R61, UR10, -R3.reuse ;  /* 0x0000000a3d7e7c23 */ /* 0x100fe20008010803 */
[--C-:B------:R-:W-:Y:S01]  /*4ec0*/  FFMA.FTZ R246, R50, UR10, -R3.reuse ;  /* 0x0000000a32f67c23 */ /* 0x100fe20008010803 */
[----:B------:R-:W-:Y:S01]  /*4ed0*/  FFMA.FTZ R60, R107, UR10, -R2 ;  /* 0x0000000a6b3c7c23 */ /* 0x000fe20008010802 */
[--C-:B------:R-:W-:Y:S01]  /*4ee0*/  FFMA.FTZ R35, R117, UR10, -R3.reuse ;  /* 0x0000000a75237c23 */ /* 0x100fe20008010803 */
[----:B------:R-:W-:Y:S01]  /*4ef0*/  FFMA.FTZ R46, R112, UR10, -R3 ;  /* 0x0000000a702e7c23 */ /* 0x000fe20008010803 */
[----:B------:R1:W-:Y:S01]  /*4f00*/  MUFU.EX2 R221, R7 ;  /* 0x0000000700dd7308 */ /* 0x0003e20000000800 */
[----:B---3--:R-:W-:-:S04]  /*4f10*/  IMAD.WIDE.U32 R4, R25, -0x2daee0ad, RZ ;  /* 0xd2511f5319047825 */ /* 0x008fc800078e00ff */
[--C-:B------:R-:W-:Y:S01]  /*4f20*/  FFMA.FTZ R44, R105, UR10, -R3.reuse ;  /* 0x0000000a692c7c23 */ /* 0x100fe20008010803 */
        /* <DEDUP_REMOVED lines=10> */
[----:B------:R-:W-:Y:S01]  /*4fd0*/  FFMA.FTZ R214, R42, UR10, -R3 ;  /* 0x0000000a2ad67c23 */ /* 0x000fe20008010803 */
[--C-:B------:R-:W-:Y:S01]  /*4fe0*/  FFMA.FTZ R50, R118, UR10, -R2.reuse ;  /* 0x0000000a76327c23 */ /* 0x100fe20008010802 */
[--C-:B------:R-:W-:Y:S01]  /*4ff0*/  FFMA.FTZ R52, R114, UR10, -R2.reuse ;  /* 0x0000000a72347c23 */ /* 0x100fe20008010802 */
[----:B------:R-:W-:Y:S01]  /*5000*/  FFMA.FTZ R37, R113, UR10, -R2 ;  /* 0x0000000a71257c23 */ /* 0x000fe20008010802 */
[----:B-1----:R-:W-:-:S04]  /*5010*/  IMAD.WIDE.U32 R6, R28, -0x326172a9, RZ ;  /* 0xcd9e8d571c067825 */ /* 0x002fc800078e00ff */
[--C-:B------:R-:W-:Y:S01]  /*5020*/  FFMA.FTZ R39, R108, UR10, -R2.reuse ;  /* 0x0000000a6c277c23 */ /* 0x100fe20008010802 */
[----:B------:R1:W-:Y:S01]  /*5030*/  MUFU.EX2 R28, R15 ;  /* 0x0000000f001c7308 */ /* 0x0003e20000000800 */
        /* <DEDUP_REMOVED lines=11> */
[----:B------:R-:W-:Y:S01]  /*50f0*/  UIADD3 UR10, UPT, UPT, UR30, -0x4ab325aa, URZ ;  /* 0xb54cda561e0a7890 */ /* 0x000fe2000fffe0ff */
[----:B------:R-:W-:Y:S01]  /*5100*/  IMAD.WIDE.U32 R2, R27, -0x326172a9, RZ ;  /* 0xcd9e8d571b027825 */ /* 0x000fe200078e00ff */
[----:B------:R-:W3:Y:S03]  /*5110*/  MUFU.EX2 R178, R8 ;  /* 0x0000000800b27308 */ /* 0x000ee60000000800 */
[----:B----4-:R-:W-:Y:S01]  /*5120*/  FADD.FTZ R177, R97, R51 ;  /* 0x0000003361b17221 */ /* 0x010fe20000010000 */
[----:B-1----:R-:W-:Y:S01]  /*5130*/  LOP3.LUT R15, R32, UR11, R25, 0x96, !PT ;  /* 0x0000000b200f7c12 */ /* 0x002fe2000f8e9619 */
[----:B------:R-:W-:Y:S01]  /*5140*/  IMAD.MOV.U32 R138, RZ, RZ, R2 ;  /* 0x000000ffff8a7224 */ /* 0x000fe200078e0002 */
[----:B------:R-:W-:Y:S01]  /*5150*/  LOP3.LUT R32, R4, UR7, R13, 0x96, !PT ;  /* 0x0000000704207c12 */ /* 0x000fe2000f8e960d */
[----:B------:R-:W-:Y:S01]  /*5160*/  IMAD.WIDE.U32 R4, R23, -0x2daee0ad, RZ ;  /* 0xd2511f5317047825 */ /* 0x000fe200078e00ff */
[----:B------:R-:W-:Y:S01]  /*5170*/  LOP3.LUT R14, R14, UR10, R7, 0x96, !PT ;  /* 0x0000000a0e0e7c12 */ /* 0x000fe2000f8e9607 */
[----:B------:R-:W-:Y:S01]  /*5180*/  MUFU.EX2 R244, R34 ;  /* 0x0000002200f47308 */ /* 0x000fe20000000800 */
[----:B------:R-:W-:Y:S01]  /*5190*/  LOP3.LUT R40, R18, UR10, R3, 0x96, !PT ;  /* 0x0000000a12287c12 */ /* 0x000fe2000f8e9603 */
[----:B------:R-:W-:Y:S01]  /*51a0*/  IMAD.MOV.U32 R141, RZ, RZ, R4 ;  /* 0x000000ffff8d7224 */ /* 0x000fe200078e0004 */
[----:B------:R-:W-:Y:S01]  /*51b0*/  LOP3.LUT R42, R22, UR7, R5, 0x96, !PT ;  /* 0x00000007162a7c12 */ /* 0x000fe2000f8e9605 */
[----:B------:R-:W-:Y:S01]  /*51c0*/  IMAD.MOV.U32 R45, RZ, RZ, R12 ;  /* 0x000000ffff2d7224 */ /* 0x000fe200078e000c */
[----:B------:R-:W-:-:S02]  /*51d0*/  PRMT R93, R4, 0x7770, RZ ;  /* 0x00007770045d7816 */ /* 0x000fc400000000ff */
[C---:B------:R-:W-:Y:S01]  /*51e0*/  PRMT R73, R4.reuse, 0x7771, RZ ;  /* 0x0000777104497816 */ /* 0x040fe200000000ff */
[----:B------:R1:W-:Y:S01]  /*51f0*/  MUFU.EX2 R104, R9 ;  /* 0x0000000900687308 */ /* 0x0003e20000000800 */
[C---:B------:R-:W-:Y:S02]  /*5200*/  PRMT R71, R4.reuse, 0x7772, RZ ;  /* 0x0000777204477816 */ /* 0x040fe400000000ff */
[----:B------:R-:W-:Y:S01]  /*5210*/  PRMT R72, R4, 0x7773, RZ ;  /* 0x0000777304487816 */ /* 0x000fe200000000ff */
[----:B------:R-:W-:Y:S01]  /*5220*/  IMAD.WIDE.U32 R4, R15, -0x326172a9, RZ ;  /* 0xcd9e8d570f047825 */ /* 0x000fe200078e00ff */
[C---:B------:R-:W-:Y:S02]  /*5230*/  PRMT R94, R2.reuse, 0x7770, RZ ;  /* 0x00007770025e7816 */ /* 0x040fe400000000ff */
[----:B------:R-:W-:Y:S01]  /*5240*/  PRMT R74, R2, 0x7771, RZ ;  /* 0x00007771024a7816 */ /* 0x000fe200000000ff */
[----:B------:R4:W-:Y:S01]  /*5250*/  MUFU.EX2 R251, R30 ;  /* 0x0000001e00fb7308 */ /* 0x0009e20000000800 */
[----:B------:R-:W-:Y:S01]  /*5260*/  LOP3.LUT R41, R20, UR10, R5, 0x96, !PT ;  /* 0x0000000a14297c12 */ /* 0x000fe2000f8e9605 */
[----:B------:R-:W-:Y:S01]  /*5270*/  IMAD.MOV.U32 R105, RZ, RZ, R4 ;  /* 0x000000ffff697224 */ /* 0x000fe200078e0004 */
[----:B------:R-:W-:-:S02]  /*5280*/  LOP3.LUT R20, R14, 0xff, RZ, 0xc0, !PT ;  /* 0x000000ff0e147812 */ /* 0x000fc400078ec0ff */
[C---:B------:R-:W-:Y:S02]  /*5290*/  PRMT R62, R2.reuse, 0x7772, RZ ;  /* 0x00007772023e7816 */ /* 0x040fe400000000ff */
[----:B------:R-:W-:Y:S01]  /*52a0*/  PRMT R63, R2, 0x7773, RZ ;  /* 0x00007773023f7816 */ /* 0x000fe200000000ff */
[----:B------:R-:W-:Y:S01]  /*52b0*/  IMAD.WIDE.U32 R2, R17, -0x326172a9, RZ ;  /* 0xcd9e8d5711027825 */ /* 0x000fe200078e00ff */
[----:B------:R-:W-:Y:S01]  /*52c0*/  ISETP.LE.U32.AND P1, PT, R20, UR6, PT ;  /* 0x0000000614007c0c */ /* 0x000fe2000bf23070 */
[----:B------:R-:W-:Y:S01]  /*52d0*/  MUFU.EX2 R111, R11 ;  /* 0x0000000b006f7308 */ /* 0x000fe20000000800 */
[----:B------:R-:W-:Y:S01]  /*52e0*/  PRMT R25, R12, 0x7771, RZ ;  /* 0x000077710c197816 */ /* 0x000fe200000000ff */
[----:B-1----:R-:W-:Y:S01]  /*52f0*/  IMAD.WIDE.U32 R8, R29, -0x2daee0ad, RZ ;  /* 0xd2511f531d087825 */ /* 0x002fe200078e00ff */
[----:B------:R-:W-:Y:S02]  /*5300*/  LOP3.LUT R34, R26, UR10, R3, 0x96, !PT ;  /* 0x0000000a1a227c12 */ /* 0x000fe4000f8e9603 */
[----:B------:R-:W-:-:S02]  /*5310*/  F2FP.BF16.F32.PACK_AB R3, R51, R97 ;  /* 0x000000613303723e */ /* 0x000fc400000010ff */
[----:B------:R-:W-:Y:S01]  /*5320*/  LOP3.LUT R33, R16, UR7, R9, 0x96, !PT ;  /* 0x0000000710217c12 */ /* 0x000fe2000f8e9609 */
[----:B------:R1:W-:Y:S01]  /*5330*/  MUFU.EX2 R182, R10 ;  /* 0x0000000a00b67308 */ /* 0x0003e20000000800 */
[C---:B------:R-:W-:Y:S01]  /*5340*/  PRMT R57, R3.reuse, 0x7610, R57 ;  /* 0x0000761003397816 */ /* 0x040fe20000000039 */
[----:B----4-:R-:W-:Y:S01]  /*5350*/  IMAD.MOV.U32 R30, RZ, RZ, R6 ;  /* 0x000000ffff1e7224 */ /* 0x010fe200078e0006 */
[----:B------:R-:W-:Y:S02]  /*5360*/  PRMT R51, R3, 0x7632, R51 ;  /* 0x0000763203337816 */ /* 0x000fe40000000033 */
[----:B------:R-:W-:Y:S01]  /*5370*/  PRMT R9, R6, 0x7773, RZ ;  /* 0x0000777306097816 */ /* 0x000fe200000000ff */
[----:B------:R-:W-:Y:S01]  /*5380*/  @!P1 HFMA2.BF16_V2 R54, -RZ.H0_H0, RZ.H0_H0, -R57.H0_H0 ;  /* 0x200000ffff369231 */ /* 0x000fe20000340939 */
[----:B------:R-:W-:Y:S01]  /*5390*/  PRMT R53, R57, 0x5410, R51 ;  /* 0x0000541039357816 */ /* 0x000fe20000000033 */
[----:B------:R4:W2:Y:S01]  /*53a0*/  MUFU.EX2 R16, R19 ;  /* 0x0000001300107308 */ /* 0x0008a20000000800 */
[----:B---3--:R-:W-:-:S02]  /*53b0*/  F2FP.BF16.F32.PACK_AB R3, R221, R178 ;  /* 0x000000b2dd03723e */ /* 0x008fc400000010ff */
[----:B------:R-:W-:Y:S02]  /*53c0*/  @!P1 PRMT R57, R54, 0x5410, RZ ;  /* 0x0000541036399816 */ /* 0x000fe400000000ff */
[----:B------:R-:W-:Y:S02]  /*53d0*/  ISETP.GT.U32.AND P2, PT, R9, UR6, PT ;  /* 0x0000000609007c0c */ /* 0x000fe4000bf44070 */
[C---:B------:R-:W-:Y:S01]  /*53e0*/  PRMT R23, R12.reuse, 0x7772, RZ ;  /* 0x000077720c177816 */ /* 0x040fe200000000ff */
[----:B------:R-:W-:Y:S01]  /*53f0*/  MUFU.EX2 R242, R37 ;  /* 0x0000002500f27308 */ /* 0x000fe20000000800 */
[----:B-1----:R-:W-:Y:S01]  /*5400*/  IMAD.WIDE.U32 R10, R21, -0x2daee0ad, RZ ;  /* 0xd2511f53150a7825 */ /* 0x002fe200078e00ff */
[----:B------:R-:W-:Y:S02]  /*5410*/  PRMT R21, R12, 0x7773, RZ ;  /* 0x000077730c157816 */ /* 0x000fe400000000ff */
[----:B------:R-:W-:Y:S01]  /*5420*/  PRMT R12, R8, 0x7770, RZ ;  /* 0x00007770080c7816 */ /* 0x000fe200000000ff */
[----:B------:R-:W-:Y:S01]  /*5430*/  IMAD.MOV.U32 R144, RZ, RZ, R10 ;  /* 0x000000ffff907224 */ /* 0x000fe200078e000a */
[----:B------:R-:W-:-:S02]  /*5440*/  PRMT R230, R3, 0x7610, R230 ;  /* 0x0000761003e67816 */ /* 0x000fc400000000e6 */
[----:B------:R-:W-:Y:S01]  /*5450*/  PRMT R229, R3, 0x7632, R229 ;  /* 0x0000763203e57816 */ /* 0x000fe200000000e5 */
[----:B------:R-:W1:Y:S01]  /*5460*/  MUFU.EX2 R243, R39 ;  /* 0x0000002700f37308 */ /* 0x000e620000000800 */
[----:B----4-:R-:W-:Y:S01]  /*5470*/  PRMT R19, R6, 0x7771, RZ ;  /* 0x0000777106137816 */ /* 0x010fe200000000ff */
[----:B--2---:R-:W-:Y:S01]  /*5480*/  FADD.FTZ R241, R28, R16 ;  /* 0x000000101cf17221 */ /* 0x004fe20000010000 */
[----:B------:R-:W-:Y:S02]  /*5490*/  F2FP.BF16.F32.PACK_AB R3, R244, R251 ;  /* 0x000000fbf403723e */ /* 0x000fe400000010ff */
[----:B------:R-:W-:Y:S02]  /*54a0*/  ISETP.GT.U32.AND P1, PT, R19, UR6, PT ;  /* 0x0000000613007c0c */ /* 0x000fe4000bf24070 */
[C---:B------:R-:W-:Y:S01]  /*54b0*/  PRMT R13, R6.reuse, 0x7770, RZ ;  /* 0x00007770060d7816 */ /* 0x040fe200000000ff */
[----:B------:R-:W-:Y:S01]  /*54c0*/  MUFU.EX2 R249, R38 ;  /* 0x0000002600f97308 */ /* 0x000fe20000000800 */
[----:B------:R-:W-:-:S02]  /*54d0*/  PRMT R7, R6, 0x7772, RZ ;  /* 0x0000777206077816 */ /* 0x000fc400000000ff */
[----:B------:R-:W-:Y:S02]  /*54e0*/  ISETP.LE.U32.AND P5, PT, R12, UR6, PT ;  /* 0x000000060c007c0c */ /* 0x000fe4000bfa3070 */
[----:B------:R-:W-:Y:S02]  /*54f0*/  SHF.R.U32.HI R12, RZ, 0x18, R14 ;  /* 0x00000018ff0c7819 */ /* 0x000fe4000001160e */
[----:B------:R-:W-:Y:S01]  /*5500*/  PRMT R228, R3, 0x7632, R228 ;  /* 0x0000763203e47816 */ /* 0x000fe200000000e4 */
[----:B------:R-:W-:Y:S01]  /*5510*/  MUFU.EX2 R250, R44 ;  /* 0x0000002c00fa7308 */ /* 0x000fe20000000800 */
[----:B------:R-:W-:Y:S01]  /*5520*/  ISETP.LE.U32.AND P6, PT, R13, UR6, PT ;  /* 0x000000060d007c0c */ /* 0x000fe2000bfc3070 */
[----:B------:R-:W-:Y:S01]  /*5530*/  @P1 HFMA2.BF16_V2 R78, -RZ.H0_H0, RZ.H0_H0, -R229.H0_H0 ;  /* 0x200000ffff4e1231 */ /* 0x000fe200003409e5 */
[----:B------:R-:W-:Y:S01]  /*5540*/  ISETP.GT.U32.AND P4, PT, R7, UR6, PT ;  /* 0x0000000607007c0c */ /* 0x000fe2000bf84070 */
[----:B------:R-:W-:Y:S01]  /*5550*/  @P2 HFMA2.BF16_V2 R58, -RZ.H0_H0, RZ.H0_H0, -R228.H0_H0 ;  /* 0x200000ffff3a2231 */ /* 0x000fe200003409e4 */
[----:B------:R-:W-:-:S02]  /*5560*/  ISETP.LE.U32.AND P0, PT, R12, UR6, PT ;  /* 0x000000060c007c0c */ /* 0x000fc4000bf03070 */
[----:B------:R-:W-:Y:S01]  /*5570*/  LOP3.LUT R43, R24, UR7, R11, 0x96, !PT ;  /* 0x00000007182b7c12 */ /* 0x000fe2000f8e960b */
[----:B------:R-:W-:Y:S01]  /*5580*/  IMAD.MOV.U32 R24, RZ, RZ, R8 ;  /* 0x000000ffff187224 */ /* 0x000fe200078e0008 */
[----:B------:R-:W-:Y:S01]  /*5590*/  PRMT R26, R7, 0x5410, R9 ;  /* 0x00005410071a7816 */ /* 0x000fe20000000009 */
[----:B------:R-:W-:Y:S01]  /*55a0*/  MUFU.EX2 R110, R31 ;  /* 0x0000001f006e7308 */ /* 0x000fe20000000800 */
[----:B------:R-:W-:Y:S02]  /*55b0*/  PRMT R227, R3, 0x7610, R227 ;  /* 0x0000761003e37816 */ /* 0x000fe400000000e3 */
[C---:B------:R-:W-:Y:S01]  /*55c0*/  PRMT R18, R8.reuse, 0x7771, RZ ;  /* 0x0000777108127816 */ /* 0x040fe200000000ff */
[----:B------:R-:W-:Y:S01]  /*55d0*/  @!P6 HFMA2.BF16_V2 R75, -RZ.H0_H0, RZ.H0_H0, -R230.H0_H0 ;  /* 0x200000ffff4be231 */ /* 0x000fe200003409e6 */
[C---:B------:R-:W-:Y:S01]  /*55e0*/  PRMT R11, R8.reuse, 0x7772, RZ ;  /* 0x00007772080b7816 */ /* 0x040fe200000000ff */
[----:B------:R-:W-:Y:S01]  /*55f0*/  @P4 HFMA2.BF16_V2 R77, -RZ.H0_H0, RZ.H0_H0, -R227.H0_H0 ;  /* 0x200000ffff4d4231 */ /* 0x000fe200003409e3 */
[----:B------:R-:W-:Y:S01]  /*5600*/  PRMT R6, R8, 0x7773, RZ ;  /* 0x0000777308067816 */ /* 0x000fe200000000ff */
[----:B------:R-:W2:Y:S01]  /*5610*/  MUFU.EX2 R115, R36 ;  /* 0x0000002400737308 */ /* 0x000ea20000000800 */
[----:B------:R-:W-:-:S02]  /*5620*/  PRMT R9, R2, 0x7773, RZ ;  /* 0x0000777302097816 */ /* 0x000fc400000000ff */
[C---:B------:R-:W-:Y:S02]  /*5630*/  PRMT R92, R4.reuse, 0x7771, RZ ;  /* 0x00007771045c7816 */ /* 0x040fe400000000ff */
[C---:B------:R-:W-:Y:S02]  /*5640*/  PRMT R68, R4.reuse, 0x7772, RZ ;  /* 0x0000777204447816 */ /* 0x040fe400000000ff */
[----:B------:R-:W-:Y:S01]  /*5650*/  PRMT R67, R4, 0x7773, RZ ;  /* 0x0000777304437816 */ /* 0x000fe200000000ff */
[----:B------:R-:W-:Y:S01]  /*5660*/  MUFU.EX2 R35, R35 ;  /* 0x0000002300237308 */ /* 0x000fe20000000800 */
[----:B------:R-:W-:Y:S02]  /*5670*/  PRMT R8, R2, 0x7772, RZ ;  /* 0x0000777202087816 */ /* 0x000fe400000000ff */
[----:B------:R-:W-:Y:S02]  /*5680*/  F2FP.BF16.F32.PACK_AB R4, R16, R28 ;  /* 0x0000001c1004723e */ /* 0x000fe400000010ff */
[----:B------:R-:W-:-:S02]  /*5690*/  PRMT R22, R230, 0x5410, R229 ;  /* 0x00005410e6167816 */ /* 0x000fc400000000e5 */
[----:B------:R-:W-:Y:S01]  /*56a0*/  PRMT R27, R227, 0x5410, R228 ;  /* 0x00005410e31b7816 */ /* 0x000fe200000000e4 */
[----:B------:R-:W-:Y:S01]  /*56b0*/  MUFU.EX2 R5, R46 ;  /* 0x0000002e00057308 */ /* 0x000fe20000000800 */
[----:B------:R-:W-:Y:S02]  /*56c0*/  @P1 PRMT R229, R78, 0x5410, RZ ;  /* 0x000054104ee51816 */ /* 0x000fe400000000ff */
[----:B------:R-:W-:Y:S02]  /*56d0*/  @P2 PRMT R228, R58, 0x5410, RZ ;  /* 0x000054103ae42816 */ /* 0x000fe400000000ff */
[----:B------:R-:W-:Y:S02]  /*56e0*/  ISETP.GT.U32.AND P1, PT, R9, UR6, PT ;  /* 0x0000000609007c0c */ /* 0x000fe4000bf24070 */
[----:B------:R-:W-:Y:S01]  /*56f0*/  ISETP.GT.U32.AND P2, PT, R8, UR6, PT ;  /* 0x0000000608007c0c */ /* 0x000fe2000bf44070 */
[----:B------:R-:W-:Y:S01]  /*5700*/  MUFU.EX2 R103, R55 ;  /* 0x0000003700677308 */ /* 0x000fe20000000800 */
[----:B------:R-:W-:-:S02]  /*5710*/  PRMT R64, R4, 0x7632, R64 ;  /* 0x0000763204407816 */ /* 0x000fc40000000040 */
[----:B------:R-:W-:Y:S02]  /*5720*/  PRMT R59, R4, 0x7610, R59 ;  /* 0x00007610043b7816 */ /* 0x000fe4000000003b */
[----:B-1----:R-:W-:Y:S01]  /*5730*/  F2FP.BF16.F32.PACK_AB R4, R243, R242 ;  /* 0x000000f2f304723e */ /* 0x002fe200000010ff */
[----:B------:R-:W-:Y:S01]  /*5740*/  @!P0 HFMA2.BF16_V2 R56, -RZ.H0_H0, RZ.H0_H0, -R64.H0_H0 ;  /* 0x200000ffff388231 */ /* 0x000fe20000340940 */
[C---:B------:R-:W-:Y:S01]  /*5750*/  PRMT R99, R10.reuse, 0x7770, RZ ;  /* 0x000077700a637816 */ /* 0x040fe200000000ff */
[----:B------:R-:W-:Y:S01]  /*5760*/  MUFU.EX2 R180, R47 ;  /* 0x0000002f00b47308 */ /* 0x000fe20000000800 */
[C---:B------:R-:W-:Y:S02]  /*5770*/  PRMT R76, R10.reuse, 0x7771, RZ ;  /* 0x000077710a4c7816 */ /* 0x040fe400000000ff */
[C---:B------:R-:W-:Y:S02]  /*5780*/  PRMT R69, R10.reuse, 0x7772, RZ ;  /* 0x000077720a457816 */ /* 0x040fe400000000ff */
[----:B------:R-:W-:-:S02]  /*5790*/  PRMT R70, R10, 0x7773, RZ ;  /* 0x000077730a467816 */ /* 0x000fc400000000ff */
[C---:B------:R-:W-:Y:S01]  /*57a0*/  PRMT R3, R2.reuse, 0x7770, RZ ;  /* 0x0000777002037816 */ /* 0x040fe200000000ff */
[----:B------:R-:W-:Y:S01]  /*57b0*/  MUFU.EX2 R15, R50 ;  /* 0x00000032000f7308 */ /* 0x000fe20000000800 */
[----:B------:R-:W-:Y:S02]  /*57c0*/  PRMT R10, R2, 0x7771, RZ ;  /* 0x00007771020a7816 */ /* 0x000fe400000000ff */
[C---:B------:R-:W-:Y:S02]  /*57d0*/  PRMT R224, R4.reuse, 0x7632, R224 ;  /* 0x0000763204e07816 */ /* 0x040fe400000000e0 */
[----:B------:R-:W-:Y:S01]  /*57e0*/  @!P6 PRMT R230, R75, 0x5410, RZ ;  /* 0x000054104be6e816 */ /* 0x000fe200000000ff */
[----:B--2---:R-:W-:Y:S01]  /*57f0*/  IMAD.MOV.U32 R75, RZ, RZ, R115 ;  /* 0x000000ffff4b7224 */ /* 0x004fe200078e0073 */
[----:B------:R-:W-:Y:S01]  /*5800*/  PRMT R223, R4, 0x7610, R223 ;  /* 0x0000761004df7816 */ /* 0x000fe200000000df */
[----:B------:R-:W-:Y:S01]  /*5810*/  @P1 HFMA2.BF16_V2 R82, -RZ.H0_H0, RZ.H0_H0, -R224.H0_H0 ;  /* 0x200000ffff521231 */ /* 0x000fe200003409e0 */
[----:B------:R-:W-:Y:S01]  /*5820*/  ISETP.LE.U32.AND P6, PT, R3, UR6, PT ;  /* 0x0000000603007c0c */ /* 0x000fe2000bfc3070 */
[----:B------:R-:W1:Y:S01]  /*5830*/  MUFU.EX2 R13, R52 ;  /* 0x00000034000d7308 */ /* 0x000e620000000800 */
[----:B------:R-:W-:Y:S01]  /*5840*/  @P4 PRMT R227, R77, 0x5410, RZ ;  /* 0x000054104de34816 */ /* 0x000fe200000000ff */
[----:B------:R-:W-:Y:S01]  /*5850*/  @P2 HFMA2.BF16_V2 R83, -RZ.H0_H0, RZ.H0_H0, -R223.H0_H0 ;  /* 0x200000ffff532231 */ /* 0x000fe200003409df */
[----:B------:R-:W-:-:S02]  /*5860*/  PRMT R54, R59, 0x5410, R64 ;  /* 0x000054103b367816 */ /* 0x000fc40000000040 */
[----:B------:R-:W-:Y:S02]  /*5870*/  ISETP.GT.U32.AND P4, PT, R10, UR6, PT ;  /* 0x000000060a007c0c */ /* 0x000fe4000bf84070 */
[----:B------:R-:W-:Y:S01]  /*5880*/  @!P0 PRMT R64, R56, 0x5410, RZ ;  /* 0x0000541038408816 */ /* 0x000fe200000000ff */
[----:B------:R-:W-:Y:S01]  /*5890*/  MUFU.EX2 R77, R48 ;  /* 0x00000030004d7308 */ /* 0x000fe20000000800 */
[----:B------:R-:W-:Y:S02]  /*58a0*/  ISETP.GT.U32.AND P0, PT, R6, UR6, PT ;  /* 0x0000000606007c0c */ /* 0x000fe4000bf04070 */
[----:B------:R-:W-:Y:S02]  /*58b0*/  PRMT R36, R11, 0x5410, R6 ;  /* 0x000054100b247816 */ /* 0x000fe40000000006 */
[----:B------:R-:W-:Y:S02]  /*58c0*/  F2FP.BF16.F32.PACK_AB R3, R250, R249 ;  /* 0x000000f9fa03723e */ /* 0x000fe400000010ff */
[----:B------:R-:W-:Y:S01]  /*58d0*/  SHF.R.U32.HI R7, RZ, 0x18, R33 ;  /* 0x00000018ff077819 */ /* 0x000fe20000011621 */
[----:B------:R-:W2:Y:S01]  /*58e0*/  MUFU.EX2 R6, R49 ;  /* 0x0000003100067308 */ /* 0x000ea20000000800 */
[----:B------:R-:W-:Y:S01]  /*58f0*/  PRMT R39, R223, 0x5410, R224 ;  /* 0x00005410df277816 */ /* 0x000fe200000000e0 */
[----:B-1----:R-:W-:Y:S01]  /*5900*/  FADD.FTZ R50, R15, R13 ;  /* 0x0000000d0f327221 */ /* 0x002fe20000010000 */
[----:B------:R-:W-:Y:S01]  /*5910*/  PRMT R226, R3, 0x7610, R226 ;  /* 0x0000761003e27816 */ /* 0x000fe200000000e2 */
[----:B------:R-:W-:Y:S01]  /*5920*/  FADD.FTZ R52, R35, R5 ;  /* 0x0000000523347221 */ /* 0x000fe20000010000 */
[----:B------:R-:W-:Y:S01]  /*5930*/  @P1 PRMT R224, R82, 0x5410, RZ ;  /* 0x0000541052e01816 */ /* 0x000fe200000000ff */
[----:B------:R-:W-:Y:S01]  /*5940*/  IMAD.MOV.U32 R82, RZ, RZ, R110 ;  /* 0x000000ffff527224 */ /* 0x000fe200078e006e */
[----:B------:R-:W-:Y:S01]  /*5950*/  PRMT R225, R3, 0x7632, R225 ;  /* 0x0000763203e17816 */ /* 0x000fe200000000e1 */
[----:B------:R-:W-:Y:S01]  /*5960*/  @!P6 HFMA2.BF16_V2 R81, -RZ.H0_H0, RZ.H0_H0, -R226.H0_H0 ;  /* 0x200000ffff51e231 */ /* 0x000fe200003409e2 */
[----:B------:R-:W-:Y:S01]  /*5970*/  @P2 PRMT R223, R83, 0x5410, RZ ;  /* 0x0000541053df2816 */ /* 0x000fe200000000ff */
[----:B------:R-:W-:Y:S01]  /*5980*/  MUFU.EX2 R181, R61 ;  /* 0x0000003d00b57308 */ /* 0x000fe20000000800 */
[----:B------:R-:W-:Y:S01]  /*5990*/  ISETP.LE.U32.AND P2, PT, R7, UR6, PT ;  /* 0x0000000607007c0c */ /* 0x000fe2000bf43070 */
[----:B------:R-:W-:Y:S01]  /*59a0*/  @P4 HFMA2.BF16_V2 R84, -RZ.H0_H0, RZ.H0_H0, -R225.H0_H0 ;  /* 0x200000ffff544231 */ /* 0x000fe200003409e1 */
[----:B------:R-:W-:-:S02]  /*59b0*/  PRMT R3, R14, 0x7632, R3 ;  /* 0x000076320e037816 */ /* 0x000fc40000000003 */
[----:B------:R-:W-:Y:S02]  /*59c0*/  F2FP.BF16.F32.PACK_AB R4, R75, R82 ;  /* 0x000000524b04723e */ /* 0x000fe400000010ff */
[----:B------:R-:W-:Y:S01]  /*59d0*/  LOP3.LUT R28, R33, 0xff, RZ, 0xc0, !PT ;  /* 0x000000ff211c7812 */ /* 0x000fe200078ec0ff */
[----:B--2---:R-:W-:Y:S01]  /*59e0*/  IMAD.MOV.U32 R83, RZ, RZ, R6 ;  /* 0x000000ffff537224 */ /* 0x004fe200078e0006 */
[----:B------:R-:W-:Y:S01]  /*59f0*/  PRMT R44, R226, 0x5410, R225 ;  /* 0x00005410e22c7816 */ /* 0x000fe200000000e1 */
[----:B------:R-:W1:Y:S01]  /*5a00*/  MUFU.EX2 R17, R80 ;  /* 0x0000005000117308 */ /* 0x000e620000000800 */
[----:B------:R-:W-:Y:S02]  /*5a10*/  LOP3.LUT R3, R3, 0xff, RZ, 0xc0, !PT ;  /* 0x000000ff03037812 */ /* 0x000fe400078ec0ff */
[----:B------:R-:W-:Y:S01]  /*5a20*/  @!P6 PRMT R226, R81, 0x5410, RZ ;  /* 0x0000541051e2e816 */ /* 0x000fe200000000ff */
[----:B------:R-:W-:Y:S01]  /*5a30*/  IMAD.MOV.U32 R81, RZ, RZ, R111 ;  /* 0x000000ffff517224 */ /* 0x000fe200078e006f */
[----:B------:R-:W-:-:S02]  /*5a40*/  PRMT R217, R4, 0x7632, R217 ;  /* 0x0000763204d97816 */ /* 0x000fc400000000d9 */
[----:B------:R-:W-:Y:S01]  /*5a50*/  ISETP.GT.U32.AND P3, PT, R11, UR6, PT ;  /* 0x000000060b007c0c */ /* 0x000fe2000bf64070 */
[----:B------:R-:W-:Y:S01]  /*5a60*/  IMAD.MOV.U32 R11, RZ, RZ, R2 ;  /* 0x000000ffff0b7224 */ /* 0x000fe200078e0002 */
[----:B------:R-:W-:Y:S01]  /*5a70*/  @P4 PRMT R225, R84, 0x5410, RZ ;  /* 0x0000541054e14816 */ /* 0x000fe200000000ff */
[----:B------:R-:W-:Y:S01]  /*5a80*/  @!P2 HFMA2.BF16_V2 R86, -RZ.H0_H0, RZ.H0_H0, -R217.H0_H0 ;  /* 0x200000ffff56a231 */ /* 0x000fe200003409d9 */
[----:B------:R-:W-:Y:S01]  /*5a90*/  ISETP.LE.U32.AND P4, PT, R28, UR6, PT ;  /* 0x000000061c007c0c */ /* 0x000fe2000bf83070 */
[----:B------:R-:W-:Y:S01]  /*5aa0*/  MUFU.EX2 R60, R60 ;  /* 0x0000003c003c7308 */ /* 0x000fe20000000800 */
[----:B------:R-:W-:Y:S02]  /*5ab0*/  ISETP.LE.U32.AND P6, PT, R3, UR6, PT ;  /* 0x0000000603007c0c */ /* 0x000fe4000bfc3070 */
[----:B------:R-:W-:Y:S02]  /*5ac0*/  F2FP.BF16.F32.PACK_AB R2, R5, R35 ;  /* 0x000000230502723e */ /* 0x000fe400000010ff */
[----:B------:R-:W-:-:S02]  /*5ad0*/  PRMT R212, R4, 0x7610, R212 ;  /* 0x0000761004d47816 */ /* 0x000fc400000000d4 */
[----:B------:R-:W-:Y:S01]  /*5ae0*/  F2FP.BF16.F32.PACK_AB R3, R182, R81 ;  /* 0x00000051b603723e */ /* 0x000fe200000010ff */
[----:B------:R-:W2:Y:S01]  /*5af0*/  MUFU.EX2 R61, R66 ;  /* 0x00000042003d7308 */ /* 0x000ea20000000800 */
[----:B------:R-:W-:Y:S02]  /*5b00*/  LOP3.LUT R16, R34, 0xff, RZ, 0xc0, !PT ;  /* 0x000000ff22107812 */ /* 0x000fe400078ec0ff */
[C---:B------:R-:W-:Y:S02]  /*5b10*/  PRMT R58, R2.reuse, 0x7610, R58 ;  /* 0x00007610023a7816 */ /* 0x040fe4000000003a */
[----:B------:R-:W-:Y:S01]  /*5b20*/  PRMT R56, R2, 0x7632, R56 ;  /* 0x0000763202387816 */ /* 0x000fe20000000038 */
[----:B------:R-:W-:Y:S01]  /*5b30*/  @!P6 HFMA2.BF16_V2 R89, -RZ.H0_H0, RZ.H0_H0, -R59.H0_H0 ;  /* 0x200000ffff59e231 */ /* 0x000fe2000034093b */
[----:B------:R-:W-:Y:S01]  /*5b40*/  F2FP.BF16.F32.PACK_AB R2, R103, R83 ;  /* 0x000000536702723e */ /* 0x000fe200000010ff */
[----:B------:R-:W3:Y:S01]  /*5b50*/  MUFU.EX2 R245, R79 ;  /* 0x0000004f00f57308 */ /* 0x000ee20000000800 */
[----:B------:R-:W-:-:S02]  /*5b60*/  PRMT R47, R212, 0x5410, R217 ;  /* 0x00005410d42f7816 */ /* 0x000fc400000000d9 */
[C---:B------:R-:W-:Y:S02]  /*5b70*/  PRMT R222, R3.reuse, 0x7610, R222 ;  /* 0x0000761003de7816 */ /* 0x040fe400000000de */
[----:B------:R-:W-:Y:S02]  /*5b80*/  PRMT R220, R3, 0x7632, R220 ;  /* 0x0000763203dc7816 */ /* 0x000fe400000000dc */
[----:B------:R-:W-:Y:S01]  /*5b90*/  @!P2 PRMT R217, R86, 0x5410, RZ ;  /* 0x0000541056d9a816 */ /* 0x000fe200000000ff */
[----:B------:R-:W-:Y:S01]  /*5ba0*/  @!P4 HFMA2.BF16_V2 R85, -RZ.H0_H0, RZ.H0_H0, -R222.H0_H0 ;  /* 0x200000ffff55c231 */ /* 0x000fe200003409de */
[----:B------:R-:W-:Y:S01]  /*5bb0*/  F2FP.BF16.F32.PACK_AB R3, R77, R180 ;  /* 0x000000b44d03723e */ /* 0x000fe200000010ff */
[----:B------:R-:W4:Y:S01]  /*5bc0*/  MUFU.EX2 R215, R87 ;  /* 0x0000005700d77308 */ /* 0x000f220000000800 */
[----:B------:R-:W-:Y:S02]  /*5bd0*/  ISETP.LE.U32.AND P2, PT, R16, UR6, PT ;  /* 0x0000000610007c0c */ /* 0x000fe4000bf43070 */
[----:B------:R-:W-:-:S02]  /*5be0*/  PRMT R211, R2, 0x7610, R211 ;  /* 0x0000761002d37816 */ /* 0x000fc400000000d3 */
[----:B------:R-:W-:Y:S02]  /*5bf0*/  PRMT R210, R2, 0x7632, R210 ;  /* 0x0000763202d27816 */ /* 0x000fe400000000d2 */
[----:B------:R-:W-:Y:S01]  /*5c00*/  LOP3.LUT R2, R30, 0xff, RZ, 0xc0, !PT ;  /* 0x000000ff1e027812 */ /* 0x000fe200078ec0ff */
[----:B------:R-:W4:Y:S01]  /*5c10*/  MUFU.EX2 R78, R65 ;  /* 0x00000041004e7308 */ /* 0x000f220000000800 */
[C---:B------:R-:W-:Y:S02]  /*5c20*/  PRMT R219, R3.reuse, 0x7610, R219 ;  /* 0x0000761003db7816 */ /* 0x040fe400000000db */
[----:B------:R-:W-:Y:S02]  /*5c30*/  PRMT R216, R3, 0x7632, R216 ;  /* 0x0000763203d87816 */ /* 0x000fe400000000d8 */
[----:B------:R-:W-:Y:S01]  /*5c40*/  F2FP.BF16.F32.PACK_AB R3, R13, R15 ;  /* 0x0000000f0d03723e */ /* 0x000fe200000010ff */
[----:B------:R-:W-:Y:S01]  /*5c50*/  @!P2 HFMA2.BF16_V2 R90, -RZ.H0_H0, RZ.H0_H0, -R58.H0_H0 ;  /* 0x200000ffff5aa231 */ /* 0x000fe2000034093a */
[----:B------:R-:W-:Y:S01]  /*5c60*/  PRMT R13, R2, 0x5410, R19 ;  /* 0x00005410020d7816 */ /* 0x000fe20000000013 */
[----:B------:R-:W-:Y:S01]  /*5c70*/  MUFU.EX2 R97, R100 ;  /* 0x0000006400617308 */ /* 0x000fe20000000800 */
[----:B------:R-:W-:-:S02]  /*5c80*/  LOP3.LUT R5, R45, 0xff, RZ, 0xc0, !PT ;  /* 0x000000ff2d057812 */ /* 0x000fc400078ec0ff */
[----:B------:R-:W-:Y:S02]  /*5c90*/  LOP3.LUT R2, R24, 0xff, RZ, 0xc0, !PT ;  /* 0x000000ff18027812 */ /* 0x000fe400078ec0ff */
[----:B------:R-:W-:Y:S02]  /*5ca0*/  PRMT R48, R222, 0x5410, R220 ;  /* 0x00005410de307816 */ /* 0x000fe400000000dc */
[----:B------:R-:W-:Y:S01]  /*5cb0*/  @!P4 PRMT R222, R85, 0x5410, RZ ;  /* 0x0000541055dec816 */ /* 0x000fe200000000ff */
[----:B------:R-:W4:Y:S01]  /*5cc0*/  MUFU.EX2 R127, R127 ;  /* 0x0000007f007f7308 */ /* 0x000f220000000800 */
[----:B------:R-:W-:Y:S02]  /*5cd0*/  @!P6 PRMT R59, R89, 0x5410, RZ ;  /* 0x00005410593be816 */ /* 0x000fe400000000ff */
[C---:B------:R-:W-:Y:S02]  /*5ce0*/  PRMT R209, R3.reuse, 0x7632, R209 ;  /* 0x0000763203d17816 */ /* 0x040fe400000000d1 */
[----:B------:R-:W-:-:S02]  /*5cf0*/  PRMT R208, R3, 0x7610, R208 ;  /* 0x0000761003d07816 */ /* 0x000fc400000000d0 */
[----:B------:R-:W-:Y:S01]  /*5d00*/  ISETP.GT.U32.AND P4, PT, R25, UR6, PT ;  /* 0x0000000619007c0c */ /* 0x000fe2000bf84070 */
[----:B------:R-:W-:Y:S01]  /*5d10*/  MUFU.EX2 R218, R126 ;  /* 0x0000007e00da7308 */ /* 0x000fe20000000800 */
[----:B------:R-:W-:Y:S02]  /*5d20*/  ISETP.LE.U32.AND P6, PT, R5, UR6, PT ;  /* 0x0000000605007c0c */ /* 0x000fe4000bfc3070 */
[----:B------:R-:W-:Y:S02]  /*5d30*/  PRMT R15, R2, 0x5410, R18 ;  /* 0x00005410020f7816 */ /* 0x000fe40000000012 */
[----:B------:R-:W-:Y:S02]  /*5d40*/  SHF.R.U32.HI R3, RZ, 0x10, R14 ;  /* 0x00000010ff037819 */ /* 0x000fe4000001160e */
[----:B------:R-:W-:Y:S01]  /*5d50*/  SHF.R.U32.HI R2, RZ, 0x10, R33 ;  /* 0x00000010ff027819 */ /* 0x000fe20000011621 */
[----:B------:R-:W-:Y:S01]  /*5d60*/  MUFU.EX2 R125, R125 ;  /* 0x0000007d007d7308 */ /* 0x000fe20000000800 */
[----:B------:R-:W-:-:S02]  /*5d70*/  LOP3.LUT R29, R32, 0xff, RZ, 0xc0, !PT ;  /* 0x000000ff201d7812 */ /* 0x000fc400078ec0ff */
[----:B------:R-:W-:Y:S01]  /*5d80*/  LOP3.LUT R4, R3, 0xff, RZ, 0xc0, !PT ;  /* 0x000000ff03047812 */ /* 0x000fe200078ec0ff */
[----:B------:R-:W-:Y:S01]  /*5d90*/  @P4 HFMA2.BF16_V2 R96, -RZ.H0_H0, RZ.H0_H0, -R210.H0_H0 ;  /* 0x200000ffff604231 */ /* 0x000fe200003409d2 */
[----:B------:R-:W-:Y:S01]  /*5da0*/  LOP3.LUT R3, R2, 0xff, RZ, 0xc0, !PT ;  /* 0x000000ff02037812 */ /* 0x000fe200078ec0ff */
[----:B------:R-:W-:Y:S01]  /*5db0*/  @!P6 HFMA2.BF16_V2 R95, -RZ.H0_H0, RZ.H0_H0, -R211.H0_H0 ;  /* 0x200000ffff5fe231 */ /* 0x000fe200003409d3 */
[----:B------:R-:W-:Y:S01]  /*5dc0*/  PRMT R31, R58, 0x5410, R56 ;  /* 0x000054103a1f7816 */ /* 0x000fe20000000038 */
[----:B------:R-:W-:Y:S01]  /*5dd0*/  MUFU.EX2 R130, R130 ;  /* 0x0000008200827308 */ /* 0x000fe20000000800 */
[----:B------:R-:W-:Y:S02]  /*5de0*/  ISETP.LE.U32.AND P1, PT, R29, UR6, PT ;  /* 0x000000061d007c0c */ /* 0x000fe4000bf23070 */
[----:B------:R-:W-:Y:S02]  /*5df0*/  @!P2 PRMT R58, R90, 0x5410, RZ ;  /* 0x000054105a3aa816 */ /* 0x000fe400000000ff */
[----:B------:R-:W-:-:S02]  /*5e00*/  ISETP.GT.U32.AND P2, PT, R21, UR6, PT ;  /* 0x0000000615007c0c */ /* 0x000fc4000bf44070 */
[----:B------:R-:W-:Y:S01]  /*5e10*/  PRMT R30, R23, 0x5410, R21 ;  /* 0x00005410171e7816 */ /* 0x000fe20000000015 */
[----:B------:R-:W-:Y:S01]  /*5e20*/  MUFU.EX2 R134, R134 ;  /* 0x0000008600867308 */ /* 0x000fe20000000800 */
[----:B------:R-:W-:Y:S02]  /*5e30*/  LOP3.LUT R2, R11, 0xff, RZ, 0xc0, !PT ;  /* 0x000000ff0b027812 */ /* 0x000fe400078ec0ff */
[----:B------:R-:W-:Y:S02]  /*5e40*/  PRMT R21, R3, 0x5410, R7 ;  /* 0x0000541003157816 */ /* 0x000fe40000000007 */
[----:B------:R-:W-:Y:S01]  /*5e50*/  SHF.R.U32.HI R3, RZ, 0x10, R32 ;  /* 0x00000010ff037819 */ /* 0x000fe20000011620 */
[----:B------:R-:W-:Y:S01]  /*5e60*/  @!P1 HFMA2.BF16_V2 R88, -RZ.H0_H0, RZ.H0_H0, -R219.H0_H0 ;  /* 0x200000ffff589231 */ /* 0x000fe200003409db */
[----:B------:R-:W-:Y:S01]  /*5e70*/  PRMT R7, R2, 0x5410, R10 ;  /* 0x0000541002077816 */ /* 0x000fe2000000000a */
[----:B------:R-:W-:Y:S01]  /*5e80*/  MUFU.EX2 R79, R160 ;  /* 0x000000a0004f7308 */ /* 0x000fe20000000800 */
[----:B------:R-:W-:-:S02]  /*5e90*/  SHF.R.U32.HI R2, RZ, 0x18, R32 ;  /* 0x00000018ff027819 */ /* 0x000fc40000011620 */
[----:B------:R-:W-:Y:S02]  /*5ea0*/  LOP3.LUT R3, R3, 0xff, RZ, 0xc0, !PT ;  /* 0x000000ff03037812 */ /* 0x000fe400078ec0ff */
[----:B------:R-:W-:Y:S02]  /*5eb0*/  PRMT R19, R211, 0x5410, R210 ;  /* 0x00005410d3137816 */ /* 0x000fe400000000d2 */
[----:B------:R-:W-:Y:S01]  /*5ec0*/  @P4 PRMT R210, R96, 0x5410, RZ ;  /* 0x0000541060d24816 */ /* 0x000fe200000000ff */
[----:B------:R-:W-:Y:S01]  /*5ed0*/  IMAD.MOV.U32 R96, RZ, RZ, R182 ;  /* 0x000000ffff607224 */ /* 0x000fe200078e00b6 */
[----:B------:R-:W-:Y:S01]  /*5ee0*/  @!P6 PRMT R211, R95, 0x5410, RZ ;  /* 0x000054105fd3e816 */ /* 0x000fe200000000ff */
[----:B-1----:R-:W-:Y:S01]  /*5ef0*/  IMAD.MOV.U32 R95, RZ, RZ, R17 ;  /* 0x000000ffff5f7224 */ /* 0x002fe200078e0011 */
[----:B------:R-:W-:Y:S02]  /*5f00*/  ISETP.LE.U32.AND P4, PT, R2, UR6, PT ;  /* 0x0000000602007c0c */ /* 0x000fe4000bf83070 */
[----:B------:R-:W-:-:S02]  /*5f10*/  PRMT R35, R3, 0x5410, R2 ;  /* 0x0000541003237816 */ /* 0x000fc40000000002 */
[----:B--2---:R-:W-:Y:S02]  /*5f20*/  F2FP.BF16.F32.PACK_AB R2, R61, R60 ;  /* 0x0000003c3d02723e */ /* 0x004fe400000010ff */
[----:B---3--:R-:W-:Y:S02]  /*5f30*/  F2FP.BF16.F32.PACK_AB R3, R245, R104 ;  /* 0x00000068f503723e */ /* 0x008fe400000010ff */
[----:B------:R-:W-:Y:S02]  /*5f40*/  SHF.R.U32.HI R6, RZ, 0x18, R34 ;  /* 0x00000018ff067819 */ /* 0x000fe40000011622 */
[C---:B------:R-:W-:Y:S02]  /*5f50*/  PRMT R205, R2.reuse, 0x7610, R205 ;  /* 0x0000761002cd7816 */ /* 0x040fe400000000cd */
[----:B------:R-:W-:Y:S02]  /*5f60*/  PRMT R204, R2, 0x7632, R204 ;  /* 0x0000763202cc7816 */ /* 0x000fe400000000cc */
[----:B------:R-:W-:-:S02]  /*5f70*/  PRMT R49, R219, 0x5410, R216 ;  /* 0x00005410db317816 */ /* 0x000fc400000000d8 */
[----:B----4-:R-:W-:Y:S01]  /*5f80*/  F2FP.BF16.F32.PACK_AB R2, R215, R95 ;  /* 0x0000005fd702723e */ /* 0x010fe200000010ff */
[----:B------:R-:W-:Y:S01]  /*5f90*/  @!P4 HFMA2.BF16_V2 R131, -RZ.H0_H0, RZ.H0_H0, -R204.H0_H0 ;  /* 0x200000ffff83c231 */ /* 0x000fe200003409cc */
[C---:B------:R-:W-:Y:S02]  /*5fa0*/  PRMT R203, R3.reuse, 0x7610, R203 ;  /* 0x0000761003cb7816 */ /* 0x040fe400000000cb */
[----:B------:R-:W-:Y:S02]  /*5fb0*/  PRMT R202, R3, 0x7632, R202 ;  /* 0x0000763203ca7816 */ /* 0x000fe400000000ca */
[----:B------:R-:W-:Y:S01]  /*5fc0*/  @!P1 PRMT R219, R88, 0x5410, RZ ;  /* 0x0000541058db9816 */ /* 0x000fe200000000ff */
[----:B------:R-:W-:Y:S01]  /*5fd0*/  @!P5 HFMA2.BF16_V2 R133, -RZ.H0_H0, RZ.H0_H0, -R203.H0_H0 ;  /* 0x200000ffff85d231 */ /* 0x000fe200003409cb */
[----:B------:R-:W-:Y:S02]  /*5fe0*/  LEA R80, R109, UR5, 0x1 ;  /* 0x000000056d507c11 */ /* 0x000fe4000f8e08ff */
[----:B------:R-:W-:-:S02]  /*5ff0*/  LOP3.LUT R3, R26, 0xff00ff, RZ, 0xc0, !PT ;  /* 0x00ff00ff1a037812 */ /* 0x000fc400078ec0ff */
[----:B------:R-:W-:Y:S01]  /*6000*/  ISETP.LE.U32.AND P1, PT, R6, UR6, PT ;  /* 0x0000000606007c0c */ /* 0x000fe2000bf23070 */
[----:B------:R-:W1:Y:S01]  /*6010*/  LDSM.16.MT88.4 R120, [R80+0x9000] ;  /* 0x009000005078783b */ /* 0x000e620000004200 */
[----:B------:R-:W-:Y:S02]  /*6020*/  PRMT R11, R4, 0x5410, R12 ;  /* 0x00005410040b7816 */ /* 0x000fe4000000000c */
[----:B------:R-:W-:Y:S01]  /*6030*/  SHF.R.U32.HI R4, RZ, 0x10, R34 ;  /* 0x00000010ff047819 */ /* 0x000fe20000011622 */
[----:B------:R-:W2:Y:S01]  /*6040*/  LDSM.16.MT88.4 R116, [R80+0x9400] ;  /* 0x009400005074783b */ /* 0x000ea20000004200 */
[C---:B------:R-:W-:Y:S02]  /*6050*/  PRMT R201, R2.reuse, 0x7610, R201 ;  /* 0x0000761002c97816 */ /* 0x040fe400000000c9 */
[----:B------:R-:W-:Y:S01]  /*6060*/  PRMT R200, R2, 0x7632, R200 ;  /* 0x0000763202c87816 */ /* 0x000fe200000000c8 */
[----:B------:R-:W3:Y:S01]  /*6070*/  LDSM.16.MT88.4 R112, [R80+0xa000] ;  /* 0x00a000005070783b */ /* 0x000ee20000004200 */
[--C-:B------:R-:W-:Y:S01]  /*6080*/  HSET2.LE.AND R2, R13, R0.reuse, PT ;  /* 0x000000000d027233 */ /* 0x100fe20003803000 */
[----:B------:R-:W-:Y:S01]  /*6090*/  @P3 HFMA2.BF16_V2 R135, -RZ.H0_H0, RZ.H0_H0, -R201.H0_H0 ;  /* 0x200000ffff873231 */ /* 0x000fe200003409c9 */
[----:B------:R-:W-:Y:S01]  /*60a0*/  HSET2.LE.AND R3, R3, R0, PT ;  /* 0x0000000003037233 */ /* 0x000fe20003803000 */
[----:B------:R-:W-:Y:S01]  /*60b0*/  @!P1 HFMA2.BF16_V2 R91, -RZ.H0_H0, RZ.H0_H0, -R209.H0_H0 ;  /* 0x200000ffff5b9231 */ /* 0x000fe200003409d1 */
[----:B------:R-:W-:Y:S01]  /*60c0*/  LOP3.LUT R4, R4, 0xff, RZ, 0xc0, !PT ;  /* 0x000000ff04047812 */ /* 0x000fe200078ec0ff */
[----:B------:R-:W-:Y:S01]  /*60d0*/  @P0 HFMA2.BF16_V2 R136, -RZ.H0_H0, RZ.H0_H0, -R200.H0_H0 ;  /* 0x200000ffff880231 */ /* 0x000fe200003409c8 */
[----:B------:R-:W-:-:S02]  /*60e0*/  PRMT R17, R8, 0x5410, R9 ;  /* 0x0000541008117816 */ /* 0x000fc40000000009 */
[----:B------:R-:W-:Y:S02]  /*60f0*/  PRMT R8, R5, 0x5410, R25 ;  /* 0x0000541005087816 */ /* 0x000fe40000000019 */
[----:B------:R-:W-:Y:S02]  /*6100*/  F2FP.BF16.F32.PACK_AB R5, R78, R181 ;  /* 0x000000b54e05723e */ /* 0x000fe400000010ff */
[----:B------:R-:W-:Y:S02]  /*6110*/  LOP3.LUT R26, R22, R2, RZ, 0xc0, !PT ;  /* 0x00000002161a7212 */ /* 0x000fe400078ec0ff */
[----:B------:R-:W-:Y:S02]  /*6120*/  PRMT R9, R4, 0x5410, R6 ;  /* 0x0000541004097816 */ /* 0x000fe40000000006 */
[----:B------:R-:W-:Y:S02]  /*6130*/  HSET2.LE.AND R2, R15, R0, PT ;  /* 0x000000000f027233 */ /* 0x000fe40003803000 */
[----:B------:R-:W-:-:S02]  /*6140*/  LOP3.LUT R27, R27, R3, RZ, 0xc0, !PT ;  /* 0x000000031b1b7212 */ /* 0x000fc400078ec0ff */
[----:B------:R-:W-:Y:S02]  /*6150*/  LOP3.LUT R4, R36, 0xff00ff, RZ, 0xc0, !PT ;  /* 0x00ff00ff24047812 */ /* 0x000fe400078ec0ff */
[----:B------:R-:W-:Y:S02]  /*6160*/  PRMT R3, R203, 0x5410, R202 ;  /* 0x00005410cb037816 */ /* 0x000fe400000000ca */
[C---:B------:R-:W-:Y:S02]  /*6170*/  PRMT R207, R5.reuse, 0x7610, R207 ;  /* 0x0000761005cf7816 */ /* 0x040fe400000000cf */
[----:B------:R-:W-:Y:S02]  /*6180*/  PRMT R206, R5, 0x7632, R206 ;  /* 0x0000763205ce7816 */ /* 0x000fe400000000ce */
[----:B------:R-:W-:Y:S02]  /*6190*/  LOP3.LUT R5, R14, 0xffff, RZ, 0xc0, !PT ;  /* 0x0000ffff0e057812 */ /* 0x000fe400078ec0ff */
[----:B------:R-:W-:Y:S01]  /*61a0*/  LOP3.LUT R22, R3, R2, RZ, 0xc0, !PT ;  /* 0x0000000203167212 */ /* 0x000fe200078ec0ff */
[----:B------:R-:W-:Y:S01]  /*61b0*/  @P2 HFMA2.BF16_V2 R129, -RZ.H0_H0, RZ.H0_H0, -R206.H0_H0 ;  /* 0x200000ffff812231 */ /* 0x000fe200003409ce */
[----:B------:R-:W-:-:S02]  /*61c0*/  HSET2.LE.AND R2, R4, R0, PT ;  /* 0x0000000004027233 */ /* 0x000fc40003803000 */
[----:B------:R-:W-:Y:S02]  /*61d0*/  PRMT R4, R201, 0x5410, R200 ;  /* 0x00005410c9047816 */ /* 0x000fe400000000c8 */
[----:B------:R-:W-:Y:S02]  /*61e0*/  PRMT R38, R208, 0x5410, R209 ;  /* 0x00005410d0267816 */ /* 0x000fe400000000d1 */
[----:B------:R-:W-:Y:S02]  /*61f0*/  SHF.R.U32.HI R37, RZ, 0x8, R5 ;  /* 0x00000008ff257819 */ /* 0x000fe40000011605 */
[----:B------:R-:W-:Y:S02]  /*6200*/  @!P1 PRMT R209, R91, 0x5410, RZ ;  /* 0x000054105bd19816 */ /* 0x000fe400000000ff */
[----:B------:R-:W-:Y:S02]  /*6210*/  ISETP.GT.U32.AND P1, PT, R23, UR6, PT ;  /* 0x0000000617007c0c */ /* 0x000fe4000bf24070 */
[----:B------:R-:W-:-:S02]  /*6220*/  LOP3.LUT R5, R34, 0xffff, RZ, 0xc0, !PT ;  /* 0x0000ffff22057812 */ /* 0x000fc400078ec0ff */
[----:B------:R-:W-:Y:S02]  /*6230*/  LOP3.LUT R23, R4, R2, RZ, 0xc0, !PT ;  /* 0x0000000204177212 */ /* 0x000fe400078ec0ff */
[----:B------:R-:W-:Y:S02]  /*6240*/  PRMT R2, R20, 0x5410, R37 ;  /* 0x0000541014027816 */ /* 0x000fe40000000025 */
[--C-:B------:R-:W-:Y:S02]  /*6250*/  HSET2.LE.AND R3, R8, R0.reuse, PT ;  /* 0x0000000008037233 */ /* 0x100fe40003803000 */
[----:B------:R-:W-:Y:S02]  /*6260*/  SHF.R.U32.HI R46, RZ, 0x8, R5 ;  /* 0x00000008ff2e7819 */ /* 0x000fe40000011605 */
[----:B------:R-:W-:Y:S01]  /*6270*/  HSET2.LE.AND R2, R2, R0, PT ;  /* 0x0000000002027233 */ /* 0x000fe20003803000 */
[----:B------:R-:W-:Y:S01]  /*6280*/  @P1 HFMA2.BF16_V2 R98, -RZ.H0_H0, RZ.H0_H0, -R207.H0_H0 ;  /* 0x200000ffff621231 */ /* 0x000fe200003409cf */
[----:B------:R-:W-:-:S02]  /*6290*/  LOP3.LUT R5, R17, 0xff00ff, RZ, 0xc0, !PT ;  /* 0x00ff00ff11057812 */ /* 0x000fc400078ec0ff */
[----:B------:R-:W-:Y:S02]  /*62a0*/  PRMT R6, R16, 0x5410, R46 ;  /* 0x0000541010067816 */ /* 0x000fe4000000002e */
[--C-:B------:R-:W-:Y:S02]  /*62b0*/  HSET2.LE.AND R4, R7, R0.reuse, PT ;  /* 0x0000000007047233 */ /* 0x100fe40003803000 */
[----:B------:R-:W-:Y:S02]  /*62c0*/  LOP3.LUT R14, R19, R3, RZ, 0xc0, !PT ;  /* 0x00000003130e7212 */ /* 0x000fe400078ec0ff */
[----:B------:R-:W-:Y:S02]  /*62d0*/  HSET2.LE.AND R3, R11, R0, PT ;  /* 0x000000000b037233 */ /* 0x000fe40003803000 */
[----:B------:R-:W-:Y:S02]  /*62e0*/  ISETP.GT.U32.AND P6, PT, R18, UR6, PT ;  /* 0x0000000612007c0c */ /* 0x000fe4000bfc4070 */
[----:B------:R-:W-:-:S02]  /*62f0*/  LOP3.LUT R24, R53, R2, RZ, 0xc0, !PT ;  /* 0x0000000235187212 */ /* 0x000fc400078ec0ff */
[--C-:B------:R-:W-:Y:S02]  /*6300*/  HSET2.LE.AND R5, R5, R0.reuse, PT ;  /* 0x0000000005057233 */ /* 0x100fe40003803000 */
[--C-:B------:R-:W-:Y:S02]  /*6310*/  HSET2.LE.AND R6, R6, R0.reuse, PT ;  /* 0x0000000006067233 */ /* 0x100fe40003803000 */
[----:B------:R-:W-:Y:S02]  /*6320*/  LOP3.LUT R18, R44, R4, RZ, 0xc0, !PT ;  /* 0x000000042c127212 */ /* 0x000fe400078ec0ff */
[----:B------:R-:W-:Y:S02]  /*6330*/  HSET2.LE.AND R2, R9, R0, PT ;  /* 0x0000000009027233 */ /* 0x000fe40003803000 */
[----:B------:R-:W-:Y:S01]  /*6340*/  LOP3.LUT R4, R33, 0xffff, RZ, 0xc0, !PT ;  /* 0x0000ffff21047812 */ /* 0x000fe200078ec0ff */
[----:B------:R-:W-:Y:S01]  /*6350*/  @P6 HFMA2.BF16_V2 R132, -RZ.H0_H0, RZ.H0_H0, -R202.H0_H0 ;  /* 0x200000ffff846231 */ /* 0x000fe200003409ca */
[----:B------:R-:W-:-:S02]  /*6360*/  LOP3.LUT R25, R54, R3, RZ, 0xc0, !PT ;  /* 0x0000000336197212 */ /* 0x000fc400078ec0ff */
[----:B------:R-:W-:Y:S02]  /*6370*/  LOP3.LUT R3, R32, 0xffff, RZ, 0xc0, !PT ;  /* 0x0000ffff20037812 */ /* 0x000fe400078ec0ff */
[----:B------:R-:W-:Y:S01]  /*6380*/  LOP3.LUT R19, R39, R5, RZ, 0xc0, !PT ;  /* 0x0000000527137212 */ /* 0x000fe200078ec0ff */
[----:B------:R-:W-:Y:S01]  /*6390*/  IMAD.IADD R39, R157, 0x1, R80 ;  /* 0x000000019d277824 */ /* 0x000fe200078e0250 */
[----:B------:R-:W-:Y:S01]  /*63a0*/  LOP3.LUT R16, R31, R6, RZ, 0xc0, !PT ;  /* 0x000000061f107212 */ /* 0x000fe200078ec0ff */
[----:B-1----:R-:W-:Y:S01]  /*63b0*/  HMMA.16816.F32.BF16 R8, R24, R120, RZ ;  /* 0x000000781808723c */ /* 0x002fe200000418ff */
[----:B------:R-:W-:Y:S02]  /*63c0*/  LOP3.LUT R17, R38, R2, RZ, 0xc0, !PT ;  /* 0x0000000226117212 */ /* 0x000fe400078ec0ff */
[----:B------:R-:W-:Y:S01]  /*63d0*/  SHF.R.U32.HI R44, RZ, 0x8, R4 ;  /* 0x00000008ff2c7819 */ /* 0x000fe20000011604 */
[----:B------:R-:W1:Y:S01]  /*63e0*/  LDSM.16.MT88.4 R108, [R39+0x9000] ;  /* 0x00900000276c783b */ /* 0x000e620000004200 */
[----:B------:R-:W-:-:S02]  /*63f0*/  SHF.R.U32.HI R45, RZ, 0x8, R3 ;  /* 0x00000008ff2d7819 */ /* 0x000fc40000011603 */
[----:B------:R-:W-:Y:S01]  /*6400*/  PRMT R2, R28, 0x5410, R44 ;  /* 0x000054101c027816 */ /* 0x000fe2000000002c */
[----:B------:R-:W4:Y:S01]  /*6410*/  LDSM.16.MT88.4 R88, [R39+0x9400] ;  /* 0x009400002758783b */ /* 0x000f220000004200 */
[----:B------:R-:W-:Y:S02]  /*6420*/  LOP3.LUT R4, R30, 0xff00ff, RZ, 0xc0, !PT ;  /* 0x00ff00ff1e047812 */ /* 0x000fe400078ec0ff */
[----:B------:R-:W-:Y:S02]  /*6430*/  PRMT R5, R29, 0x5410, R45 ;  /* 0x000054101d057816 */ /* 0x000fe4000000002d */
[----:B------:R-:W-:Y:S01]  /*6440*/  HMMA.16816.F32.BF16 R28, R16, R120, RZ ;  /* 0x00000078101c723c */ /* 0x000fe200000418ff */
[--C-:B------:R-:W-:Y:S02]  /*6450*/  HSET2.LE.AND R2, R2, R0.reuse, PT ;  /* 0x0000000002027233 */ /* 0x100fe40003803000 */
[--C-:B------:R-:W-:Y:S02]  /*6460*/  HSET2.LE.AND R3, R21, R0.reuse, PT ;  /* 0x0000000015037233 */ /* 0x100fe40003803000 */
[----:B------:R-:W-:-:S02]  /*6470*/  HSET2.LE.AND R4, R4, R0, PT ;  /* 0x0000000004047233 */ /* 0x000fc40003803000 */
[----:B------:R-:W-:Y:S02]  /*6480*/  LOP3.LUT R20, R48, R2, RZ, 0xc0, !PT ;  /* 0x0000000230147212 */ /* 0x000fe400078ec0ff */
[----:B------:R-:W-:Y:S01]  /*6490*/  PRMT R12, R207, 0x5410, R206 ;  /* 0x00005410cf0c7816 */ /* 0x000fe200000000ce */
[----:B------:R-:W-:Y:S01]  /*64a0*/  MUFU.EX2 R48, R106 ;  /* 0x0000006a00307308 */ /* 0x000fe20000000800 */
[--C-:B------:R-:W-:Y:S02]  /*64b0*/  HSET2.LE.AND R5, R5, R0.reuse, PT ;  /* 0x0000000005057233 */ /* 0x100fe40003803000 */
[----:B------:R-:W-:Y:S02]  /*64c0*/  LOP3.LUT R21, R47, R3, RZ, 0xc0, !PT ;  /* 0x000000032f157212 */ /* 0x000fe400078ec0ff */
[----:B------:R-:W-:Y:S02]  /*64d0*/  HSET2.LE.AND R2, R35, R0, PT ;  /* 0x0000000023027233 */ /* 0x000fe40003803000 */
[----:B------:R-:W-:Y:S01]  /*64e0*/  PRMT R3, R205, 0x5410, R204 ;  /* 0x00005410cd037816 */ /* 0x000fe200000000cc */
[----:B------:R-:W4:Y:S01]  /*64f0*/  MUFU.EX2 R35, R124 ;  /* 0x0000007c00237308 */ /* 0x000f220000000800 */
[----:B------:R-:W-:Y:S01]  /*6500*/  LOP3.LUT R15, R12, R4, RZ, 0xc0, !PT ;  /* 0x000000040c0f7212 */ /* 0x000fe200078ec0ff */
[----:B--2---:R-:W-:Y:S01]  /*6510*/  HMMA.16816.F32.BF16 R84, R20, R116, R8 ;  /* 0x000000741454723c */ /* 0x004fe20000041808 */
[----:B------:R-:W-:-:S02]  /*6520*/  LOP3.LUT R12, R49, R5, RZ, 0xc0, !PT ;  /* 0x00000005310c7212 */ /* 0x000fc400078ec0ff */
[----:B------:R-:W-:Y:S02]  /*6530*/  LOP3.LUT R13, R3, R2, RZ, 0xc0, !PT ;  /* 0x00000002030d7212 */ /* 0x000fe400078ec0ff */
[----:B------:R-:W-:Y:S01]  /*6540*/  PRMT R2, R33, 0x7632, R2 ;  /* 0x0000763221027816 */ /* 0x000fe20000000002 */
[----:B------:R-:W-:Y:S01]  /*6550*/  MUFU.EX2 R124, R128 ;  /* 0x00000080007c7308 */ /* 0x000fe20000000800 */
[----:B------:R-:W-:Y:S01]  /*6560*/  @!P4 PRMT R204, R131, 0x5410, RZ ;  /* 0x0000541083ccc816 */ /* 0x000fe200000000ff */
[----:B---3--:R-:W-:Y:S01]  /*6570*/  HMMA.16816.F32.BF16 R8, R24, R112, RZ ;  /* 0x000000701808723c */ /* 0x008fe200000418ff */
[----:B------:R-:W-:Y:S02]  /*6580*/  LOP3.LUT R2, R2, 0xff, RZ, 0xc0, !PT ;  /* 0x000000ff02027812 */ /* 0x000fe400078ec0ff */
[----:B------:R-:W-:Y:S02]  /*6590*/  @P2 PRMT R206, R129, 0x5410, RZ ;  /* 0x0000541081ce2816 */ /* 0x000fe400000000ff */
[----:B------:R-:W-:-:S02]  /*65a0*/  ISETP.LE.U32.AND P4, PT, R2, UR6, PT ;  /* 0x0000000602007c0c */ /* 0x000fc4000bf83070 */
[----:B------:R-:W-:Y:S01]  /*65b0*/  PRMT R2, R32, 0x7632, R2 ;  /* 0x0000763220027816 */ /* 0x000fe20000000002 */
[----:B------:R-:W-:Y:S01]  /*65c0*/  HMMA.16816.F32.BF16 R4, R12, R116, R28 ;  /* 0x000000740c04723c */ /* 0x000fe2000004181c */
[----:B------:R-:W-:Y:S02]  /*65d0*/  LOP3.LUT R36, R40, 0xff, RZ, 0xc0, !PT ;  /* 0x000000ff28247812 */ /* 0x000fe400078ec0ff */
[----:B------:R-:W-:Y:S01]  /*65e0*/  IMAD.MOV.U32 R65, RZ, RZ, R87 ;  /* 0x000000ffff417224 */ /* 0x000fe200078e0057 */
[----:B------:R-:W-:Y:S01]  /*65f0*/  LOP3.LUT R2, R2, 0xff, RZ, 0xc0, !PT ;  /* 0x000000ff02027812 */ /* 0x000fe200078ec0ff */
[----:B------:R-:W-:Y:S01]  /*6600*/  IMAD.MOV.U32 R247, RZ, RZ, R84 ;  /* 0x000000fffff77224 */ /* 0x000fe200078e0054 */
[----:B------:R-:W-:Y:S01]  /*6610*/  @P3 PRMT R201, R135, 0x5410, RZ ;  /* 0x0000541087c93816 */ /* 0x000fe200000000ff */
[----:B------:R-:W-:Y:S01]  /*6620*/  IMAD.MOV.U32 R213, RZ, RZ, R85 ;  /* 0x000000ffffd57224 */ /* 0x000fe200078e0055 */
[----:B-1----:R-:W-:Y:S01]  /*6630*/  HMMA.16816.F32.BF16 R28, R16, R108, RZ ;  /* 0x0000006c101c723c */ /* 0x002fe200000418ff */
[----:B------:R-:W-:Y:S01]  /*6640*/  IMAD.MOV.U32 R66, RZ, RZ, R86 ;  /* 0x000000ffff427224 */ /* 0x000fe200078e0056 */
[----:B------:R-:W-:Y:S01]  /*6650*/  ISETP.LE.U32.AND P3, PT, R36, UR6, PT ;  /* 0x0000000624007c0c */ /* 0x000fe2000bf63070 */
[----:B------:R-:W1:Y:S01]  /*6660*/  LDSM.16.MT88.4 R84, [R80+0xa400] ;  /* 0x00a400005054783b */ /* 0x000e620000004200 */
[----:B------:R-:W-:Y:S01]  /*6670*/  @!P5 PRMT R203, R133, 0x5410, RZ ;  /* 0x0000541085cbd816 */ /* 0x000fe200000000ff */
[----:B------:R-:W-:Y:S01]  /*6680*/  @!P4 HFMA2.BF16_V2 R137, -RZ.H0_H0, RZ.H0_H0, -R212.H0_H0 ;  /* 0x200000ffff89c231 */ /* 0x000fe200003409d4 */
[----:B------:R-:W-:Y:S01]  /*6690*/  ISETP.LE.U32.AND P5, PT, R2, UR6, PT ;  /* 0x0000000602007c0c */ /* 0x000fe2000bfa3070 */
[----:B------:R-:W-:Y:S01]  /*66a0*/  IMAD.MOV.U32 R133, RZ, RZ, R180 ;  /* 0x000000ffff857224 */ /* 0x000fe200078e00b4 */
[----:B------:R-:W-:-:S02]  /*66b0*/  F2FP.BF16.F32.PACK_AB R2, R127, R97 ;  /* 0x000000617f02723e */ /* 0x000fc400000010ff */
[----:B------:R-:W-:Y:S01]  /*66c0*/  @P1 PRMT R207, R98, 0x5410, RZ ;  /* 0x0000541062cf1816 */ /* 0x000fe200000000ff */
[----:B------:R-:W-:Y:S01]  /*66d0*/  IMAD.MOV.U32 R33, RZ, RZ, R6 ;  /* 0x000000ffff217224 */ /* 0x000fe200078e0006 */
[C---:B------:R-:W-:Y:S01]  /*66e0*/  PRMT R199, R2.reuse, 0x7610, R199 ;  /* 0x0000761002c77816 */ /* 0x040fe200000000c7 */
[----:B------:R-:W-:Y:S01]  /*66f0*/  IMAD.MOV.U32 R55, RZ, RZ, R7 ;  /* 0x000000ffff377224 */ /* 0x000fe200078e0007 */
[----:B------:R-:W-:Y:S01]  /*6700*/  PRMT R198, R2, 0x7632, R198 ;  /* 0x0000763202c67816 */ /* 0x000fe200000000c6 */
[----:B------:R-:W-:Y:S01]  /*6710*/  IMAD.MOV.U32 R54, RZ, RZ, R4 ;  /* 0x000000ffff367224 */ /* 0x000fe200078e0004 */
[----:B------:R-:W-:Y:S01]  /*6720*/  ISETP.LE.U32.AND P1, PT, R94, UR6, PT ;  /* 0x000000065e007c0c */ /* 0x000fe2000bf23070 */
[----:B------:R-:W-:Y:S02]  /*6730*/  IMAD.MOV.U32 R53, RZ, RZ, R5 ;  /* 0x000000ffff357224 */ /* 0x000fe400078e0005 */
[----:B------:R-:W-:Y:S01]  /*6740*/  @!P3 HFMA2.BF16_V2 R142, -RZ.H0_H0, RZ.H0_H0, -R199.H0_H0 ;  /* 0x200000ffff8eb231 */ /* 0x000fe200003409c7 */
[----:B------:R-:W-:Y:S01]  /*6750*/  HMMA.16816.F32.BF16 R4, R24, R108, RZ ;  /* 0x0000006c1804723c */ /* 0x000fe200000418ff */
[----:B------:R-:W-:Y:S01]  /*6760*/  IMAD.MOV.U32 R94, RZ, RZ, R181 ;  /* 0x000000ffff5e7224 */ /* 0x000fe200078e00b5 */
[----:B------:R-:W-:Y:S01]  /*6770*/  PRMT R121, R199, 0x5410, R198 ;  /* 0x00005410c7797816 */ /* 0x000fe200000000c6 */
[----:B------:R-:W-:Y:S01]  /*6780*/  @!P5 HFMA2.BF16_V2 R143, -RZ.H0_H0, RZ.H0_H0, -R205.H0_H0 ;  /* 0x200000ffff8fd231 */ /* 0x000fe200003409cd */
[----:B------:R-:W-:Y:S01]  /*6790*/  @P0 PRMT R200, R136, 0x5410, RZ ;  /* 0x0000541088c80816 */ /* 0x000fe200000000ff */
[----:B------:R-:W-:Y:S01]  /*67a0*/  IMAD.MOV.U32 R98, RZ, RZ, R78 ;  /* 0x000000ffff627224 */ /* 0x000fe200078e004e */
[----:B------:R-:W-:Y:S01]  /*67b0*/  @!P4 PRMT R212, R137, 0x5410, RZ ;  /* 0x0000541089d4c816 */ /* 0x000fe200000000ff */
[----:B------:R-:W2:Y:S01]  /*67c0*/  MUFU.EX2 R78, R107 ;  /* 0x0000006b004e7308 */ /* 0x000ea20000000800 */
[----:B----4-:R-:W-:Y:S01]  /*67d0*/  HMMA.16816.F32.BF16 R28, R12, R88, R28 ;  /* 0x000000580c1c723c */ /* 0x010fe2000004181c */
[----:B------:R-:W-:-:S02]  /*67e0*/  @!P3 PRMT R199, R142, 0x5410, RZ ;  /* 0x000054108ec7b816 */ /* 0x000fc400000000ff */
[----:B------:R-:W-:Y:S02]  /*67f0*/  @!P5 PRMT R205, R143, 0x5410, RZ ;  /* 0x000054108fcdd816 */ /* 0x000fe400000000ff */
[----:B------:R-:W-:Y:S02]  /*6800*/  ISETP.LE.U32.AND P3, PT, R99, UR6, PT ;  /* 0x0000000663007c0c */ /* 0x000fe4000bf63070 */
[----:B------:R-:W-:Y:S02]  /*6810*/  ISETP.GT.U32.AND P0, PT, R92, UR6, PT ;  /* 0x000000065c007c0c */ /* 0x000fe4000bf04070 */
[----:B------:R-:W-:Y:S02]  /*6820*/  F2FP.BF16.F32.PACK_AB R2, R218, R35 ;  /* 0x00000023da02723e */ /* 0x000fe400000010ff */
[----:B------:R-:W-:Y:S01]  /*6830*/  PRMT R3, R40, 0x7632, R3 ;  /* 0x0000763228037816 */ /* 0x000fe20000000003 */
[----:B------:R-:W-:Y:S01]  /*6840*/  HMMA.16816.F32.BF16 R4, R20, R88, R4 ;  /* 0x000000581404723c */ /* 0x000fe20000041804 */
[----:B------:R-:W-:Y:S01]  /*6850*/  PRMT R197, R2, 0x7632, R197 ;  /* 0x0000763202c57816 */ /* 0x000fe200000000c5 */
[----:B------:R-:W3:Y:S01]  /*6860*/  MUFU.EX2 R162, R162 ;  /* 0x000000a200a27308 */ /* 0x000ee20000000800 */
[----:B------:R-:W-:-:S02]  /*6870*/  LOP3.LUT R3, R3, 0xff, RZ, 0xc0, !PT ;  /* 0x000000ff03037812 */ /* 0x000fc400078ec0ff */
[----:B------:R-:W-:Y:S02]  /*6880*/  PRMT R194, R2, 0x7610, R194 ;  /* 0x0000761002c27816 */ /* 0x000fe400000000c2 */
[----:B------:R-:W-:Y:S02]  /*6890*/  IMAD.MOV.U32 R142, RZ, RZ, R29 ;  /* 0x000000ffff8e7224 */ /* 0x000fe400078e001d */
[----:B------:R-:W-:Y:S02]  /*68a0*/  @P0 HFMA2.BF16_V2 R149, -RZ.H0_H0, RZ.H0_H0, -R197.H0_H0 ;  /* 0x200000ffff950231 */ /* 0x000fe400003409c5 */
[----:B------:R-:W-:Y:S01]  /*68b0*/  IMAD.MOV.U32 R137, RZ, RZ, R30 ;  /* 0x000000ffff897224 */ /* 0x000fe200078e001e */
[----:B------:R-:W-:Y:S01]  /*68c0*/  ISETP.GT.U32.AND P5, PT, R68, UR6, PT ;  /* 0x0000000644007c0c */ /* 0x000fe2000bfa4070 */
[----:B------:R-:W-:Y:S01]  /*68d0*/  IMAD.MOV.U32 R136, RZ, RZ, R31 ;  /* 0x000000ffff887224 */ /* 0x000fe200078e001f */
[----:B------:R-:W-:Y:S01]  /*68e0*/  @P6 PRMT R202, R132, 0x5410, RZ ;  /* 0x0000541084ca6816 */ /* 0x000fe200000000ff */
[----:B------:R-:W-:Y:S01]  /*68f0*/  IMAD.MOV.U32 R135, RZ, RZ, R28 ;  /* 0x000000ffff877224 */ /* 0x000fe200078e001c */
[----:B------:R-:W-:Y:S01]  /*6900*/  ISETP.LE.U32.AND P6, PT, R3, UR6, PT ;  /* 0x0000000603007c0c */ /* 0x000fe2000bfc3070 */
[----:B-1----:R-:W-:Y:S01]  /*6910*/  HMMA.16816.F32.BF16 R28, R20, R84, R8 ;  /* 0x00000054141c723c */ /* 0x002fe20000041808 */
[----:B------:R-:W-:-:S02]  /*6920*/  SHF.R.U32.HI R32, RZ, 0x18, R40 ;  /* 0x00000018ff207819 */ /* 0x000fc40000011628 */
[----:B------:R-:W-:Y:S01]  /*6930*/  PRMT R120, R194, 0x5410, R197 ;  /* 0x00005410c2787816 */ /* 0x000fe200000000c5 */
[----:B------:R-:W-:Y:S01]  /*6940*/  IMAD.MOV.U32 R102, RZ, RZ, R4 ;  /* 0x000000ffff667224 */ /* 0x000fe200078e0004 */
[----:B------:R-:W-:Y:S01]  /*6950*/  F2FP.BF16.F32.PACK_AB R3, R130, R125 ;  /* 0x0000007d8203723e */ /* 0x000fe200000010ff */
[----:B------:R-:W-:Y:S01]  /*6960*/  IMAD.MOV.U32 R49, RZ, RZ, R6 ;  /* 0x000000ffff317224 */ /* 0x000fe200078e0006 */
[----:B------:R-:W-:Y:S01]  /*6970*/  @P0 PRMT R197, R149, 0x5410, RZ ;  /* 0x0000541095c50816 */ /* 0x000fe200000000ff */
[----:B------:R-:W-:Y:S01]  /*6980*/  IMAD.MOV.U32 R129, RZ, RZ, R5 ;  /* 0x000000ffff817224 */ /* 0x000fe200078e0005 */
[----:B------:R-:W-:Y:S01]  /*6990*/  MUFU.EX2 R126, R158 ;  /* 0x0000009e007e7308 */ /* 0x000fe20000000800 */
[----:B------:R-:W-:Y:S01]  /*69a0*/  IMAD.MOV.U32 R131, RZ, RZ, R7 ;  /* 0x000000ffff837224 */ /* 0x000fe200078e0007 */
[----:B--2---:R-:W-:Y:S01]  /*69b0*/  F2FP.BF16.F32.PACK_AB R2, R124, R78 ;  /* 0x0000004e7c02723e */ /* 0x004fe200000010ff */
[----:B------:R-:W-:Y:S01]  /*69c0*/  HMMA.16816.F32.BF16 R4, R16, R112, RZ ;  /* 0x000000701004723c */ /* 0x000fe200000418ff */
[----:B------:R-:W-:-:S02]  /*69d0*/  ISETP.LE.U32.AND P4, PT, R32, UR6, PT ;  /* 0x0000000620007c0c */ /* 0x000fc4000bf83070 */
[----:B------:R-:W-:Y:S02]  /*69e0*/  PRMT R196, R3, 0x7632, R196 ;  /* 0x0000763203c47816 */ /* 0x000fe400000000c4 */
[----:B------:R-:W-:Y:S02]  /*69f0*/  LOP3.LUT R38, R41, 0xff, RZ, 0xc0, !PT ;  /* 0x000000ff29267812 */ /* 0x000fe400078ec0ff */
[----:B------:R-:W-:Y:S01]  /*6a00*/  IMAD.MOV.U32 R47, RZ, RZ, R31 ;  /* 0x000000ffff2f7224 */ /* 0x000fe200078e001f */
[----:B------:R-:W-:Y:S01]  /*6a10*/  MUFU.EX2 R140, R140 ;  /* 0x0000008c008c7308 */ /* 0x000fe20000000800 */
[----:B------:R-:W-:Y:S01]  /*6a20*/  IMAD.MOV.U32 R99, RZ, RZ, R30 ;  /* 0x000000ffff637224 */ /* 0x000fe200078e001e */
[----:B------:R-:W-:Y:S01]  /*6a30*/  ISETP.GT.U32.AND P0, PT, R67, UR6, PT ;  /* 0x0000000643007c0c */ /* 0x000fe2000bf04070 */
[----:B------:R-:W-:Y:S01]  /*6a40*/  IMAD.MOV.U32 R89, RZ, RZ, R95 ;  /* 0x000000ffff597224 */ /* 0x000fe200078e005f */
[----:B------:R-:W-:Y:S01]  /*6a50*/  PRMT R195, R3, 0x7610, R195 ;  /* 0x0000761003c37816 */ /* 0x000fe200000000c3 */
[----:B------:R-:W-:Y:S01]  /*6a60*/  IMAD.MOV.U32 R108, RZ, RZ, R98 ;  /* 0x000000ffff6c7224 */ /* 0x000fe200078e0062 */
[----:B------:R-:W-:Y:S01]  /*6a70*/  F2FP.BF16.F32.PACK_AB R3, R134, R48 ;  /* 0x000000308603723e */ /* 0x000fe200000010ff */
[----:B------:R-:W-:Y:S01]  /*6a80*/  @!P4 HFMA2.BF16_V2 R147, -RZ.H0_H0, RZ.H0_H0, -R196.H0_H0 ;  /* 0x200000ffff93c231 */ /* 0x000fe200003409c4 */
[C---:B------:R-:W-:Y:S01]  /*6a90*/  PRMT R192, R2.reuse, 0x7610, R192 ;  /* 0x0000761002c07816 */ /* 0x040fe200000000c0 */
[----:B------:R-:W-:Y:S01]  /*6aa0*/  @!P6 HFMA2.BF16_V2 R146, -RZ.H0_H0, RZ.H0_H0, -R195.H0_H0 ;  /* 0x200000ffff92e231 */ /* 0x000fe200003409c3 */
[----:B------:R-:W-:Y:S01]  /*6ab0*/  PRMT R191, R2, 0x7632, R191 ;  /* 0x0000763202bf7816 */ /* 0x000fe200000000bf */
[----:B------:R-:W-:Y:S01]  /*6ac0*/  MUFU.EX2 R160, R174 ;  /* 0x000000ae00a07308 */ /* 0x000fe20000000800 */
[----:B------:R-:W-:Y:S01]  /*6ad0*/  HMMA.16816.F32.BF16 R180, R12, R84, R4 ;  /* 0x000000540cb4723c */ /* 0x000fe20000041804 */
[----:B------:R-:W-:Y:S01]  /*6ae0*/  PRMT R193, R3, 0x7610, R193 ;  /* 0x0000761003c17816 */ /* 0x000fe200000000c1 */
[----:B------:R-:W-:Y:S01]  /*6af0*/  IMAD.MOV.U32 R8, RZ, RZ, R35 ;  /* 0x000000ffff087224 */ /* 0x000fe200078e0023 */
[----:B------:R-:W-:Y:S01]  /*6b00*/  PRMT R117, R195, 0x5410, R196 ;  /* 0x00005410c3757816 */ /* 0x000fe200000000c4 */
[----:B------:R-:W-:Y:S01]  /*6b10*/  IMAD.MOV.U32 R9, RZ, RZ, R29 ;  /* 0x000000ffff097224 */ /* 0x000fe200078e001d */
[----:B------:R-:W-:Y:S01]  /*6b20*/  PRMT R2, R42, 0x7632, R2 ;  /* 0x000076322a027816 */ /* 0x000fe20000000002 */
[----:B------:R-:W-:Y:S01]  /*6b30*/  IMAD.MOV.U32 R132, RZ, RZ, R94 ;  /* 0x000000ffff847224 */ /* 0x000fe200078e005e */
[----:B------:R-:W1:Y:S01]  /*6b40*/  MUFU.EX2 R7, R156 ;  /* 0x0000009c00077308 */ /* 0x000e620000000800 */
[----:B------:R-:W-:Y:S01]  /*6b50*/  PRMT R190, R3, 0x7632, R190 ;  /* 0x0000763203be7816 */ /* 0x000fe200000000be */
[----:B------:R-:W-:Y:S01]  /*6b60*/  IMAD.MOV.U32 R88, RZ, RZ, R104 ;  /* 0x000000ffff587224 */ /* 0x000fe200078e0068 */
[----:B------:R-:W-:Y:S01]  /*6b70*/  ISETP.LE.U32.AND P2, PT, R93, UR6, PT ;  /* 0x000000065d007c0c */ /* 0x000fe2000bf43070 */
[----:B------:R-:W-:-:S02]  /*6b80*/  IMAD.MOV.U32 R109, RZ, RZ, R33 ;  /* 0x000000ffff6d7224 */ /* 0x000fc400078e0021 */
[----:B------:R-:W-:-:S06]  /*6b90*/  IMAD.MOV.U32 R149, RZ, RZ, R28 ;  /* 0x000000ffff957224 */ /* 0x000fcc00078e001c */
[----:B------:R-:W-:Y:S02]  /*6ba0*/  IMAD.MOV.U32 R10, RZ, RZ, R182 ;  /* 0x000000ffff0a7224 */ /* 0x000fe400078e00b6 */
[----:B------:R-:W-:Y:S02]  /*6bb0*/  IMAD.MOV.U32 R143, RZ, RZ, R183 ;  /* 0x000000ffff8f7224 */ /* 0x000fe400078e00b7 */
[----:B------:R-:W-:Y:S01]  /*6bc0*/  @P5 HFMA2.BF16_V2 R148, -RZ.H0_H0, RZ.H0_H0, -R192.H0_H0 ;  /* 0x200000ffff945231 */ /* 0x000fe200003409c0 */
[----:B------:R-:W2:Y:S01]  /*6bd0*/  LDL.LU.64 R182, [R1+0x198] ;  /* 0x0001980001b67983 */ /* 0x000ea20000300a00 */
[----:B------:R-:W-:Y:S02]  /*6be0*/  IMAD.MOV.U32 R31, RZ, RZ, R180 ;  /* 0x000000ffff1f7224 */ /* 0x000fe400078e00b4 */
[----:B------:R-:W-:Y:S01]  /*6bf0*/  IMAD.MOV.U32 R30, RZ, RZ, R181 ;  /* 0x000000ffff1e7224 */ /* 0x000fe200078e00b5 */
[----:B------:R-:W-:Y:S01]  /*6c00*/  PRMT R113, R192, 0x5410, R191 ;  /* 0x00005410c0717816 */ /* 0x000fe200000000bf */
[----:B------:R-:W4:Y:S01]  /*6c10*/  LDL.LU.64 R180, [R1+0x190] ;  /* 0x0001900001b47983 */ /* 0x000f220000300a00 */
[----:B---3--:R-:W-:-:S02]  /*6c20*/  F2FP.BF16.F32.PACK_AB R3, R162, R79 ;  /* 0x0000004fa203723e */ /* 0x008fc400000010ff */
[----:B------:R-:W-:Y:S01]  /*6c30*/  LOP3.LUT R2, R2, 0xff, RZ, 0xc0, !PT ;  /* 0x000000ff02027812 */ /* 0x000fe200078ec0ff */
[----:B------:R-:W-:Y:S01]  /*6c40*/  @P0 HFMA2.BF16_V2 R150, -RZ.H0_H0, RZ.H0_H0, -R191.H0_H0 ;  /* 0x200000ffff960231 */ /* 0x000fe200003409bf */
[----:B------:R-:W-:Y:S02]  /*6c50*/  PRMT R189, R3, 0x7610, R189 ;  /* 0x0000761003bd7816 */ /* 0x000fe400000000bd */
[----:B------:R-:W-:Y:S02]  /*6c60*/  @P5 PRMT R192, R148, 0x5410, RZ ;  /* 0x0000541094c05816 */ /* 0x000fe400000000ff */
[----:B------:R-:W-:Y:S02]  /*6c70*/  ISETP.LE.U32.AND P5, PT, R2, UR6, PT ;  /* 0x0000000602007c0c */ /* 0x000fe4000bfa3070 */
[----:B------:R-:W-:Y:S01]  /*6c80*/  PRMT R2, R43, 0x7632, R2 ;  /* 0x000076322b027816 */ /* 0x000fe20000000002 */
[----:B------:R-:W-:Y:S01]  /*6c90*/  @!P1 HFMA2.BF16_V2 R151, -RZ.H0_H0, RZ.H0_H0, -R189.H0_H0 ;  /* 0x200000ffff979231 */ /* 0x000fe200003409bd */
[----:B------:R-:W-:-:S02]  /*6ca0*/  @P0 PRMT R191, R150, 0x5410, RZ ;  /* 0x0000541096bf0816 */ /* 0x000fc400000000ff */
[----:B------:R-:W-:Y:S01]  /*6cb0*/  PRMT R188, R3, 0x7632, R188 ;  /* 0x0000763203bc7816 */ /* 0x000fe200000000bc */
[----:B-1----:R-:W-:Y:S01]  /*6cc0*/  IMAD.MOV.U32 R150, RZ, RZ, R7 ;  /* 0x000000ffff967224 */ /* 0x002fe200078e0007 */
[----:B------:R-:W-:Y:S02]  /*6cd0*/  ISETP.GT.U32.AND P0, PT, R74, UR6, PT ;  /* 0x000000064a007c0c */ /* 0x000fe4000bf04070 */
[----:B------:R-:W-:Y:S02]  /*6ce0*/  @!P4 PRMT R196, R147, 0x5410, RZ ;  /* 0x0000541093c4c816 */ /* 0x000fe400000000ff */
[----:B------:R-:W-:Y:S02]  /*6cf0*/  @!P6 PRMT R195, R146, 0x5410, RZ ;  /* 0x0000541092c3e816 */ /* 0x000fe400000000ff */
[----:B------:R-:W-:Y:S02]  /*6d00*/  LOP3.LUT R2, R2, 0xff, RZ, 0xc0, !PT ;  /* 0x000000ff02027812 */ /* 0x000fe400078ec0ff */
[----:B------:R-:W-:-:S02]  /*6d10*/  ISETP.LE.U32.AND P4, PT, R38, UR6, PT ;  /* 0x0000000626007c0c */ /* 0x000fc4000bf83070 */
[----:B------:R-:W-:Y:S02]  /*6d20*/  ISETP.GT.U32.AND P6, PT, R62, UR6, PT ;  /* 0x000000063e007c0c */ /* 0x000fe4000bfc4070 */
[----:B------:R-:W-:Y:S02]  /*6d30*/  PRMT R95, R189, 0x5410, R188 ;  /* 0x00005410bd5f7816 */ /* 0x000fe400000000bc */
[----:B------:R-:W-:Y:S01]  /*6d40*/  @!P1 PRMT R189, R151, 0x5410, RZ ;  /* 0x0000541097bd9816 */ /* 0x000fe200000000ff */
[----:B------:R-:W1:Y:S01]  /*6d50*/  MUFU.EX2 R98, R139 ;  /* 0x0000008b00627308 */ /* 0x000e620000000800 */
[----:B------:R-:W-:Y:S01]  /*6d60*/  ISETP.LE.U32.AND P1, PT, R2, UR6, PT ;  /* 0x0000000602007c0c */ /* 0x000fe2000bf23070 */
[----:B------:R-:W-:Y:S01]  /*6d70*/  IMAD.MOV.U32 R147, RZ, RZ, R103 ;  /* 0x000000ffff937224 */ /* 0x000fe200078e0067 */
[----:B------:R-:W-:-:S05]  /*6d80*/  F2FP.BF16.F32.PACK_AB R2, R126, R150 ;  /* 0x000000967e02723e */ /* 0x000fca00000010ff */
[----:B------:R-:W3:Y:S01]  /*6d90*/  MUFU.EX2 R103, R176 ;  /* 0x000000b000677308 */ /* 0x000ee20000000800 */
[C---:B------:R-:W-:Y:S01]  /*6da0*/  PRMT R187, R2.reuse, 0x7610, R187 ;  /* 0x0000761002bb7816 */ /* 0x040fe200000000bb */
[----:B------:R-:W-:Y:S01]  /*6db0*/  @P0 HFMA2.BF16_V2 R152, -RZ.H0_H0, RZ.H0_H0, -R188.H0_H0 ;  /* 0x200000ffff980231 */ /* 0x000fe200003409bc */
[----:B------:R-:W-:Y:S01]  /*6dc0*/  PRMT R185, R2, 0x7632, R185 ;  /* 0x0000763202b97816 */ /* 0x000fe200000000b9 */
[----:B------:R-:W-:Y:S01]  /*6dd0*/  @!P4 HFMA2.BF16_V2 R145, -RZ.H0_H0, RZ.H0_H0, -R193.H0_H0 ;  /* 0x200000ffff91c231 */ /* 0x000fe200003409c1 */
[----:B------:R-:W-:Y:S01]  /*6de0*/  SHF.R.U32.HI R35, RZ, 0x18, R41 ;  /* 0x00000018ff237819 */ /* 0x000fe20000011629 */
[----:B------:R-:W-:Y:S01]  /*6df0*/  @P6 HFMA2.BF16_V2 R154, -RZ.H0_H0, RZ.H0_H0, -R187.H0_H0 ;  /* 0x200000ffff9a6231 */ /* 0x000fe200003409bb */
[----:B------:R-:W-:Y:S02]  /*6e00*/  LOP3.LUT R29, R42, 0xff, RZ, 0xc0, !PT ;  /* 0x000000ff2a1d7812 */ /* 0x000fe400078ec0ff */
[----:B------:R-:W-:Y:S02]  /*6e10*/  @P0 PRMT R188, R152, 0x5410, RZ ;  /* 0x0000541098bc0816 */ /* 0x000fe400000000ff */
[----:B------:R-:W-:-:S02]  /*6e20*/  PRMT R116, R193, 0x5410, R190 ;  /* 0x00005410c1747816 */ /* 0x000fc400000000be */
[----:B------:R-:W-:Y:S02]  /*6e30*/  ISETP.LE.U32.AND P0, PT, R35, UR6, PT ;  /* 0x0000000623007c0c */ /* 0x000fe4000bf03070 */
[----:B------:R-:W-:Y:S02]  /*6e40*/  PRMT R94, R187, 0x5410, R185 ;  /* 0x00005410bb5e7816 */ /* 0x000fe400000000b9 */
[----:B------:R-:W-:Y:S02]  /*6e50*/  @!P4 PRMT R193, R145, 0x5410, RZ ;  /* 0x0000541091c1c816 */ /* 0x000fe400000000ff */
[----:B------:R-:W-:Y:S01]  /*6e60*/  @P6 PRMT R187, R154, 0x5410, RZ ;  /* 0x000054109abb6816 */ /* 0x000fe200000000ff */
[----:B------:R-:W3:Y:S01]  /*6e70*/  MUFU.EX2 R7, R168 ;  /* 0x000000a800077308 */ /* 0x000ee20000000800 */
[----:B------:R-:W-:Y:S02]  /*6e80*/  ISETP.GT.U32.AND P4, PT, R63, UR6, PT ;  /* 0x000000063f007c0c */ /* 0x000fe4000bf84070 */
[----:B------:R-:W-:-:S02]  /*6e90*/  ISETP.LE.U32.AND P6, PT, R29, UR6, PT ;  /* 0x000000061d007c0c */ /* 0x000fc4000bfc3070 */
[----:B-1----:R-:W-:Y:S02]  /*6ea0*/  F2FP.BF16.F32.PACK_AB R2, R140, R98 ;  /* 0x000000628c02723e */ /* 0x002fe400000010ff */
[----:B---3--:R-:W-:Y:S01]  /*6eb0*/  F2FP.BF16.F32.PACK_AB R4, R103, R160 ;  /* 0x000000a06704723e */ /* 0x008fe200000010ff */
[----:B------:R-:W1:Y:S03]  /*6ec0*/  MUFU.EX2 R104, R170 ;  /* 0x000000aa00687308 */ /* 0x000e660000000800 */
[C---:B------:R-:W-:Y:S02]  /*6ed0*/  PRMT R186, R4.reuse, 0x7610, R186 ;  /* 0x0000761004ba7816 */ /* 0x040fe400000000ba */
[----:B------:R-:W-:Y:S01]  /*6ee0*/  PRMT R184, R4, 0x7632, R184 ;  /* 0x0000763204b87816 */ /* 0x000fe200000000b8 */
[----:B------:R-:W-:Y:S02]  /*6ef0*/  @P4 HFMA2.BF16_V2 R157, -RZ.H0_H0, RZ.H0_H0, -R185.H0_H0 ;  /* 0x200000ffff9d4231 */ /* 0x000fe400003409b9 */
[----:B------:R-:W-:Y:S01]  /*6f00*/  @!P6 HFMA2.BF16_V2 R163, -RZ.H0_H0, RZ.H0_H0, -R186.H0_H0 ;  /* 0x200000ffffa3e231 */ /* 0x000fe200003409ba */
[----:B------:R-:W-:Y:S01]  /*6f10*/  SHF.R.U32.HI R3, RZ, 0x18, R42 ;  /* 0x00000018ff037819 */ /* 0x000fe2000001162a */
[----:B------:R3:W1:Y:S01]  /*6f20*/  MUFU.EX2 R33, R161 ;  /* 0x000000a100217308 */ /* 0x0006620000000800 */
[----:B------:R-:W-:Y:S01]  /*6f30*/  LOP3.LUT R4, R37, 0xffff, RZ, 0xc0, !PT ;  /* 0x0000ffff25047812 */ /* 0x000fe200078ec0ff */
[----:B------:R-:W-:Y:S01]  /*6f40*/  IMAD.MOV.U32 R28, RZ, RZ, R96 ;  /* 0x000000ffff1c7224 */ /* 0x000fe200078e0060 */
[----:B------:R-:W-:-:S02]  /*6f50*/  PRMT R96, R186, 0x5410, R184 ;  /* 0x00005410ba607816 */ /* 0x000fc400000000b8 */
[----:B------:R-:W-:Y:S02]  /*6f60*/  @P4 PRMT R185, R157, 0x5410, RZ ;  /* 0x000054109db94816 */ /* 0x000fe400000000ff */
[----:B------:R-:W-:Y:S01]  /*6f70*/  @!P6 PRMT R186, R163, 0x5410, RZ ;  /* 0x00005410a3bae816 */ /* 0x000fe200000000ff */
[----:B------:R-:W-:Y:S01]  /*6f80*/  MUFU.EX2 R128, R164 ;  /* 0x000000a400807308 */ /* 0x000fe20000000800 */
[----:B------:R-:W-:Y:S02]  /*6f90*/  ISETP.LE.U32.AND P4, PT, R3, UR6, PT ;  /* 0x0000000603007c0c */ /* 0x000fe4000bf83070 */
[----:B------:R-:W-:Y:S01]  /*6fa0*/  ISETP.LE.U32.AND P6, PT, R4, UR6, PT ;  /* 0x0000000604007c0c */ /* 0x000fe2000bfc3070 */
[----:B---3--:R-:W-:-:S04]  /*6fb0*/  IMAD.MOV.U32 R161, RZ, RZ, R7 ;  /* 0x000000ffffa17224 */ /* 0x008fc800078e0007 */
[----:B------:R3:W3:Y:S01]  /*6fc0*/  MUFU.EX2 R7, R153 ;  /* 0x0000009900077308 */ /* 0x0006e20000000800 */
[----:B-1----:R-:W-:Y:S02]  /*6fd0*/  F2FP.BF16.F32.PACK_AB R5, R104, R161 ;  /* 0x000000a16805723e */ /* 0x002fe400000010ff */
[----:B------:R-:W-:-:S05]  /*6fe0*/  PRMT R4, R34, 0x7632, R4 ;  /* 0x0000763222047816 */ /* 0x000fca0000000004 */
[----:B------:R1:W4:Y:S01]  /*6ff0*/  MUFU.EX2 R145, R155 ;  /* 0x0000009b00917308 */ /* 0x0003220000000800 */
[----:B------:R-:W-:Y:S01]  /*7000*/  LOP3.LUT R4, R4, 0xff, RZ, 0xc0, !PT ;  /* 0x000000ff04047812 */ /* 0x000fe200078ec0ff */
[----:B------:R-:W-:Y:S02]  /*7010*/  @!P6 HFMA2.BF16_V2 R172, -RZ.H0_H0, RZ.H0_H0, -R51.H0_H0 ;  /* 0x200000fffface231 */ /* 0x000fe40000340933 */
[----:B------:R-:W-:Y:S01]  /*7020*/  IMAD.MOV.U32 R139, RZ, RZ, R28 ;  /* 0x000000ffff8b7224 */ /* 0x000fe200078e001c */
[----:B------:R-:W-:Y:S01]  /*7030*/  SHF.R.U32.HI R28, RZ, 0x18, R43 ;  /* 0x00000018ff1c7819 */ /* 0x000fe2000001162b */
[----:B------:R-:W-:Y:S02]  /*7040*/  IMAD.MOV.U32 R11, RZ, RZ, R97 ;  /* 0x000000ffff0b7224 */ /* 0x000fe400078e0061 */
[----:B---3--:R-:W-:Y:S01]  /*7050*/  IMAD.MOV.U32 R153, RZ, RZ, R33 ;  /* 0x000000ffff997224 */ /* 0x008fe200078e0021 */
[----:B------:R-:W-:Y:S02]  /*7060*/  LOP3.LUT R33, R43, 0xff, RZ, 0xc0, !PT ;  /* 0x000000ff2b217812 */ /* 0x000fe400078ec0ff */
[----:B------:R-:W-:-:S02]  /*7070*/  @!P6 PRMT R51, R172, 0x5410, RZ ;  /* 0x00005410ac33e816 */ /* 0x000fc400000000ff */
[----:B------:R-:W-:Y:S01]  /*7080*/  ISETP.LE.U32.AND P6, PT, R28, UR6, PT ;  /* 0x000000061c007c0c */ /* 0x000fe2000bfc3070 */
[----:B-1----:R-:W-:Y:S02]  /*7090*/  IMAD.MOV.U32 R155, RZ, RZ, R7 ;  /* 0x000000ffff9b7224 */ /* 0x002fe400078e0007 */
[----:B------:R-:W-:Y:S01]  /*70a0*/  FADD.FTZ R6, R178, R177 ;  /* 0x000000b1b2067221 */ /* 0x000fe20000010000 */
[----:B------:R-:W-:Y:S02]  /*70b0*/  IMAD.MOV.U32 R168, RZ, RZ, R244 ;  /* 0x000000ffffa87224 */ /* 0x000fe400078e00f4 */
[----:B------:R-:W-:Y:S01]  /*70c0*/  IMAD.MOV.U32 R157, RZ, RZ, R221 ;  /* 0x000000ffff9d7224 */ /* 0x000fe200078e00dd */
[----:B------:R-:W-:Y:S01]  /*70d0*/  MUFU.EX2 R244, R234 ;  /* 0x000000ea00f47308 */ /* 0x000fe20000000800 */
[----:B------:R-:W-:-:S07]  /*70e0*/  IMAD.MOV.U32 R152, RZ, RZ, R82 ;  /* 0x000000ffff987224 */ /* 0x000fce00078e0052 */
[----:B------:R-:W1:Y:S01]  /*70f0*/  MUFU.EX2 R221, R233 ;  /* 0x000000e900dd7308 */ /* 0x000e620000000800 */
[----:B------:R-:W-:Y:S01]  /*7100*/  IMAD.MOV.U32 R156, RZ, RZ, R147 ;  /* 0x000000ffff9c7224 */ /* 0x000fe200078e0093 */
[----:B------:R-:W-:Y:S01]  /*7110*/  PRMT R93, R62, 0x5410, R63 ;  /* 0x000054103e5d7816 */ /* 0x000fe2000000003f */
[----:B------:R-:W-:Y:S02]  /*7120*/  IMAD.MOV.U32 R146, RZ, RZ, R108 ;  /* 0x000000ffff927224 */ /* 0x000fe400078e006c */
[----:B------:R-:W-:Y:S02]  /*7130*/  IMAD.MOV.U32 R147, RZ, RZ, R109 ;  /* 0x000000ffff937224 */ /* 0x000fe400078e006d */
[----:B------:R-:W-:Y:S02]  /*7140*/  IMAD.MOV.U32 R151, RZ, RZ, R133 ;  /* 0x000000ffff977224 */ /* 0x000fe400078e0085 */
[----:B------:R-:W-:Y:S02]  /*7150*/  IMAD.MOV.U32 R133, RZ, RZ, R65 ;  /* 0x000000ffff857224 */ /* 0x000fe400078e0041 */
[----:B------:R-:W-:-:S02]  /*7160*/  IMAD.MOV.U32 R62, RZ, RZ, R11 ;  /* 0x000000ffff3e7224 */ /* 0x000fc400078e000b */
[----:B------:R-:W-:Y:S01]  /*7170*/  IMAD.MOV.U32 R148, RZ, RZ, R88 ;  /* 0x000000ffff947224 */ /* 0x000fe200078e0058 */
[----:B------:R-:W-:Y:S01]  /*7180*/  PRMT R88, R71, 0x5410, R72 ;  /* 0x0000541047587816 */ /* 0x000fe20000000048 */
        /* <DEDUP_REMOVED lines=13> */
[----:B------:R-:W-:Y:S01]  /*7260*/  FADD.FTZ R6, R157, R6 ;  /* 0x000000069d067221 */ /* 0x000fe20000010000 */
[----:B------:R-:W-:Y:S02]  /*7270*/  IMAD.MOV.U32 R157, RZ, RZ, R139 ;  /* 0x000000ffff9d7224 */ /* 0x000fe400078e008b */
[----:B------:R-:W-:Y:S02]  /*7280*/  IMAD.MOV.U32 R139, RZ, RZ, R63 ;  /* 0x000000ffff8b7224 */ /* 0x000fe400078e003f */
[----:B------:R-:W-:Y:S02]  /*7290*/  IMAD.MOV.U32 R63, RZ, RZ, R30 ;  /* 0x000000ffff3f7224 */ /* 0x000fe400078e001e */
[----:B------:R-:W-:Y:S01]  /*72a0*/  FADD.FTZ R7, R249, R52 ;  /* 0x00000034f9077221 */ /* 0x000fe20000010000 */
[----:B------:R-:W-:Y:S01]  /*72b0*/  IMAD.MOV.U32 R170, RZ, RZ, R151 ;  /* 0x000000ffffaa7224 */ /* 0x000fe200078e0097 */
[----:B------:R-:W-:Y:S01]  /*72c0*/  PRMT R85, R69, 0x5410, R70 ;  /* 0x0000541045557816 */ /* 0x000fe20000000046 */
[----:B------:R-:W-:-:S02]  /*72d0*/  IMAD.MOV.U32 R151, RZ, RZ, R162 ;  /* 0x000000ffff977224 */ /* 0x000fc400078e00a2 */
[----:B------:R-:W-:Y:S02]  /*72e0*/  IMAD.MOV.U32 R162, RZ, RZ, R31 ;  /* 0x000000ffffa27224 */ /* 0x000fe400078e001f */
[----:B------:R-:W-:Y:S01]  /*72f0*/  FADD.FTZ R31, R250, R7 ;  /* 0x00000007fa1f7221 */ /* 0x000fe20000010000 */
[----:B--2---:R-:W-:-:S05]  /*7300*/  PRMT R182, R2, 0x7632, R182 ;  /* 0x0000763202b67816 */ /* 0x004fca00000000b6 */
[----:B------:R-:W-:Y:S01]  /*7310*/  @!P0 HFMA2.BF16_V2 R159, -RZ.H0_H0, RZ.H0_H0, -R182.H0_H0 ;  /* 0x200000ffff9f8231 */ /* 0x000fe200003409b6 */
[----:B----4-:R-:W-:Y:S02]  /*7320*/  PRMT R180, R2, 0x7610, R180 ;  /* 0x0000761002b47816 */ /* 0x010fe400000000b4 */
[----:B------:R-:W-:Y:S02]  /*7330*/  LOP3.LUT R2, R105, 0xff, RZ, 0xc0, !PT ;  /* 0x000000ff69027812 */ /* 0x000fe400078ec0ff */
[----:B------:R-:W-:Y:S02]  /*7340*/  PRMT R112, R180, 0x5410, R182 ;  /* 0x00005410b4707816 */ /* 0x000fe400000000b6 */
[----:B------:R-:W-:Y:S02]  /*7350*/  @!P0 PRMT R182, R159, 0x5410, RZ ;  /* 0x000054109fb68816 */ /* 0x000fe400000000ff */
[----:B------:R-:W-:Y:S02]  /*7360*/  ISETP.LE.U32.AND P0, PT, R2, UR6, PT ;  /* 0x0000000602007c0c */ /* 0x000fe4000bf03070 */
[----:B------:R-:W-:-:S02]  /*7370*/  PRMT R183, R5, 0x7632, R183 ;  /* 0x0000763205b77816 */ /* 0x000fc400000000b7 */
[----:B------:R-:W-:-:S03]  /*7380*/  PRMT R181, R5, 0x7610, R181 ;  /* 0x0000761005b57816 */ /* 0x000fc600000000b5 */
[----:B------:R-:W-:-:S06]  /*7390*/  @!P4 HFMA2.BF16_V2 R166, -RZ.H0_H0, RZ.H0_H0, -R183.H0_H0 ;  /* 0x200000ffffa6c231 */ /* 0x000fcc00003409b7 */
[----:B------:R-:W-:Y:S01]  /*73a0*/  @!P0 HFMA2.BF16_V2 R165, -RZ.H0_H0, RZ.H0_H0, -R194.H0_H0 ;  /* 0x200000ffffa58231 */ /* 0x000fe200003409c2 */
[----:B------:R-:W-:Y:S02]  /*73b0*/  PRMT R97, R181, 0x5410, R183 ;  /* 0x00005410b5617816 */ /* 0x000fe400000000b7 */
[----:B------:R-:W-:Y:S02]  /*73c0*/  @!P4 PRMT R183, R166, 0x5410, RZ ;  /* 0x00005410a6b7c816 */ /* 0x000fe400000000ff */
[----:B------:R-:W-:Y:S02]  /*73d0*/  @!P0 PRMT R194, R165, 0x5410, RZ ;  /* 0x00005410a5c28816 */ /* 0x000fe400000000ff */
[----:B------:R-:W-:Y:S02]  /*73e0*/  ISETP.LE.U32.AND P0, PT, R4, UR6, PT ;  /* 0x0000000604007c0c */ /* 0x000fe4000bf03070 */
[----:B------:R-:W-:Y:S02]  /*73f0*/  F2FP.BF16.F32.PACK_AB R4, R128, R153 ;  /* 0x000000998004723e */ /* 0x000fe400000010ff */
[----:B------:R-:W-:-:S02]  /*7400*/  ISETP.LE.U32.AND P4, PT, R33, UR6, PT ;  /* 0x0000000621007c0c */ /* 0x000fc4000bf83070 */
[C---:B------:R-:W-:Y:S02]  /*7410*/  PRMT R179, R4.reuse, 0x7610, R179 ;  /* 0x0000761004b37816 */ /* 0x040fe400000000b3 */
[----:B------:R-:W-:Y:S02]  /*7420*/  PRMT R178, R4, 0x7632, R178 ;  /* 0x0000763204b27816 */ /* 0x000fe400000000b2 */
[----:B------:R-:W-:-:S04]  /*7430*/  F2FP.BF16.F32.PACK_AB R4, R145, R155 ;  /* 0x0000009b9104723e */ /* 0x000fc800000010ff */
[C---:B------:R-:W-:Y:S02]  /*7440*/  PRMT R176, R4.reuse, 0x7632, R176 ;  /* 0x0000763204b07816 */ /* 0x040fe400000000b0 */
[----:B------:R-:W-:Y:S02]  /*7450*/  PRMT R177, R4, 0x7610, R177 ;  /* 0x0000761004b17816 */ /* 0x000fe400000000b1 */
[----:B------:R-:W-:Y:S01]  /*7460*/  LOP3.LUT R4, R138, 0xff, RZ, 0xc0, !PT ;  /* 0x000000ff8a047812 */ /* 0x000fe200078ec0ff */
[----:B------:R-:W-:Y:S02]  /*7470*/  @!P4 HFMA2.BF16_V2 R167, -RZ.H0_H0, RZ.H0_H0, -R179.H0_H0 ;  /* 0x200000ffffa7c231 */ /* 0x000fe400003409b3 */
[----:B------:R-:W-:Y:S01]  /*7480*/  @!P6 HFMA2.BF16_V2 R175, -RZ.H0_H0, RZ.H0_H0, -R176.H0_H0 ;  /* 0x200000ffffafe231 */ /* 0x000fe200003409b0 */
[----:B------:R-:W-:Y:S02]  /*7490*/  PRMT R82, R4, 0x5410, R74 ;  /* 0x0000541004527816 */ /* 0x000fe4000000004a */
[----:B------:R-:W-:-:S02]  /*74a0*/  LOP3.LUT R4, R141, 0xff, RZ, 0xc0, !PT ;  /* 0x000000ff8d047812 */ /* 0x000fc400078ec0ff */
[----:B------:R-:W-:Y:S02]  /*74b0*/  PRMT R109, R179, 0x5410, R178 ;  /* 0x00005410b36d7816 */ /* 0x000fe400000000b2 */
[----:B------:R-:W-:Y:S02]  /*74c0*/  PRMT R108, R177, 0x5410, R176 ;  /* 0x00005410b16c7816 */ /* 0x000fe400000000b0 */
[----:B------:R-:W-:Y:S02]  /*74d0*/  @!P4 PRMT R179, R167, 0x5410, RZ ;  /* 0x00005410a7b3c816 */ /* 0x000fe400000000ff */
[----:B------:R-:W-:Y:S02]  /*74e0*/  @!P6 PRMT R176, R175, 0x5410, RZ ;  /* 0x00005410afb0e816 */ /* 0x000fe400000000ff */
[----:B------:R-:W-:Y:S02]  /*74f0*/  ISETP.GT.U32.AND P4, PT, R72, UR6, PT ;  /* 0x0000000648007c0c */ /* 0x000fe4000bf84070 */
[----:B------:R-:W-:-:S02]  /*7500*/  ISETP.GT.U32.AND P6, PT, R73, UR6, PT ;  /* 0x0000000649007c0c */ /* 0x000fc4000bfc4070 */
[----:B------:R-:W-:Y:S02]  /*7510*/  PRMT R83, R4, 0x5410, R73 ;  /* 0x0000541004537816 */ /* 0x000fe40000000049 */
[----:B------:R-:W2:Y:S01]  /*7520*/  LDSM.16.MT88.4 R72, [R39+0xa000] ;  /* 0x00a000002748783b */ /* 0x000ea20000004200 */
[----:B-1----:R-:W-:-:S04]  /*7530*/  F2FP.BF16.F32.PACK_AB R4, R221, R244 ;  /* 0x000000f4dd04723e */ /* 0x002fc800000010ff */
[C---:B------:R-:W-:Y:S02]  /*7540*/  PRMT R175, R4.reuse, 0x7610, R175 ;  /* 0x0000761004af7816 */ /* 0x040fe400000000af */
[----:B------:R-:W-:-:S03]  /*7550*/  PRMT R174, R4, 0x7632, R174 ;  /* 0x0000763204ae7816 */ /* 0x000fc600000000ae */
[----:B------:R-:W-:Y:S01]  /*7560*/  @!P2 HFMA2.BF16_V2 R231, -RZ.H0_H0, RZ.H0_H0, -R175.H0_H0 ;  /* 0x200000ffffe7a231 */ /* 0x000fe200003409af */
[----:B------:R-:W-:Y:S01]  /*7570*/  LOP3.LUT R4, R144, 0xff, RZ, 0xc0, !PT ;  /* 0x000000ff90047812 */ /* 0x000fe200078ec0ff */
[----:B------:R-:W-:Y:S01]  /*7580*/  IMAD.MOV.U32 R159, RZ, RZ, R152 ;  /* 0x000000ffff9f7224 */ /* 0x000fe200078e0098 */
[----:B------:R-:W-:Y:S01]  /*7590*/  PRMT R89, R175, 0x5410, R174 ;  /* 0x00005410af597816 */ /* 0x000fe200000000ae */
[----:B------:R-:W-:Y:S01]  /*75a0*/  IMAD.MOV.U32 R152, RZ, RZ, R62 ;  /* 0x000000ffff987224 */ /* 0x000fe200078e003e */
[----:B------:R-:W-:Y:S01]  /*75b0*/  @!P2 PRMT R175, R231, 0x5410, RZ ;  /* 0x00005410e7afa816 */ /* 0x000fe200000000ff */
[----:B------:R-:W-:Y:S01]  /*75c0*/  IMAD.MOV.U32 R62, RZ, RZ, R10 ;  /* 0x000000ffff3e7224 */ /* 0x000fe200078e000a */
[----:B------:R-:W-:Y:S01]  /*75d0*/  ISETP.GT.U32.AND P2, PT, R76, UR6, PT ;  /* 0x000000064c007c0c */ /* 0x000fe2000bf44070 */
[----:B------:R-:W-:Y:S01]  /*75e0*/  IMAD.MOV.U32 R10, RZ, RZ, R77 ;  /* 0x000000ffff0a7224 */ /* 0x000fe200078e004d */
[----:B------:R-:W-:Y:S02]  /*75f0*/  PRMT R81, R4, 0x5410, R76 ;  /* 0x0000541004517816 */ /* 0x000fe4000000004c */
[----:B------:R-:W1:Y:S01]  /*7600*/  LDSM.16.MT88.4 R76, [R39+0xa400] ;  /* 0x00a40000274c783b */ /* 0x000e620000004200 */
[----:B------:R-:W-:Y:S01]  /*7610*/  FADD.FTZ R5, R242, R50 ;  /* 0x00000032f2057221 */ /* 0x000fe20000010000 */
[----:B------:R-:W-:Y:S01]  /*7620*/  @!P5 HFMA2.BF16_V2 R169, -RZ.H0_H0, RZ.H0_H0, -R181.H0_H0 ;  /* 0x200000ffffa9d231 */ /* 0x000fe200003409b5 */
[----:B------:R-:W-:-:S02]  /*7630*/  SHF.R.U32.HI R4, RZ, 0x10, R42 ;  /* 0x00000010ff047819 */ /* 0x000fc4000001162a */
[----:B------:R-:W-:Y:S01]  /*7640*/  FADD.FTZ R30, R243, R5 ;  /* 0x00000005f31e7221 */ /* 0x000fe20000010000 */
[----:B------:R-:W-:Y:S01]  /*7650*/  SHF.R.U32.HI R5, RZ, 0x10, R40 ;  /* 0x00000010ff057819 */ /* 0x000fe20000011628 */
[----:B------:R-:W-:Y:S01]  /*7660*/  @!P0 HFMA2.BF16_V2 R173, -RZ.H0_H0, RZ.H0_H0, -R208.H0_H0 ;  /* 0x200000ffffad8231 */ /* 0x000fe200003409d0 */
[----:B------:R-:W-:Y:S02]  /*7670*/  LOP3.LUT R4, R4, 0xff, RZ, 0xc0, !PT ;  /* 0x000000ff04047812 */ /* 0x000fe400078ec0ff */
[----:B------:R-:W-:Y:S02]  /*7680*/  LOP3.LUT R5, R5, 0xff, RZ, 0xc0, !PT ;  /* 0x000000ff05057812 */ /* 0x000fe400078ec0ff */
[----:B------:R-:W-:Y:S02]  /*7690*/  @!P5 PRMT R181, R169, 0x5410, RZ ;  /* 0x00005410a9b5d816 */ /* 0x000fe400000000ff */
[----:B------:R-:W-:Y:S02]  /*76a0*/  ISETP.GT.U32.AND P5, PT, R71, UR6, PT ;  /* 0x0000000647007c0c */ /* 0x000fe4000bfa4070 */
[----:B------:R-:W-:-:S02]  /*76b0*/  @!P0 PRMT R208, R173, 0x5410, RZ ;  /* 0x00005410add08816 */ /* 0x000fc400000000ff */
[----:B------:R-:W-:Y:S02]  /*76c0*/  ISETP.GT.U32.AND P0, PT, R70, UR6, PT ;  /* 0x0000000646007c0c */ /* 0x000fe4000bf04070 */
[----:B------:R-:W-:Y:S01]  /*76d0*/  PRMT R71, R5, 0x5410, R32 ;  /* 0x0000541005477816 */ /* 0x000fe20000000020 */
[----:B------:R-:W-:Y:S01]  /*76e0*/  FADD.FTZ R32, R163, R6 ;  /* 0x00000006a3207221 */ /* 0x000fe20000010000 */
[----:B------:R-:W-:Y:S02]  /*76f0*/  PRMT R70, R4, 0x5410, R3 ;  /* 0x0000541004467816 */ /* 0x000fe40000000003 */
[----:B--2---:R-:W-:Y:S01]  /*7700*/  HMMA.16816.F32.BF16 R4, R16, R72, RZ ;  /* 0x000000481004723c */ /* 0x004fe200000418ff */
[----:B------:R-:W-:Y:S02]  /*7710*/  IMAD.MOV.U32 R163, RZ, RZ, R154 ;  /* 0x000000ffffa37224 */ /* 0x000fe400078e009a */
[----:B------:R-:W-:Y:S02]  /*7720*/  IMAD.MOV.U32 R154, RZ, RZ, R158 ;  /* 0x000000ffff9a7224 */ /* 0x000fe400078e009e */
[----:B------:R-:W-:-:S02]  /*7730*/  IMAD.MOV.U32 R158, RZ, RZ, R215 ;  /* 0x000000ffff9e7224 */ /* 0x000fc400078e00d7 */
[----:B------:R1:W-:-:S13]  /*7740*/  MUFU.EX2 R215, R248 ;  /* 0x000000f800d77308 */ /* 0x0003da0000000800 */
[----:B-1----:R-:W-:Y:S01]  /*7750*/  HMMA.16816.F32.BF16 R248, R12, R76, R4 ;  /* 0x0000004c0cf8723c */ /* 0x002fe20000041804 */
[----:B------:R1:W2:Y:S01]  /*7760*/  LDL.LU.S16 R6, [R1] ;  /* 0x0000000001067983 */ /* 0x0002a20000300600 */
[----:B------:R-:W-:Y:S02]  /*7770*/  IMAD.MOV.U32 R164, RZ, RZ, R168 ;  /* 0x000000ffffa47224 */ /* 0x000fe400078e00a8 */
[----:B------:R-:W-:Y:S02]  /*7780*/  IMAD.MOV.U32 R168, RZ, RZ, R245 ;  /* 0x000000ffffa87224 */ /* 0x000fe400078e00f5 */
[----:B------:R-:W3:Y:S01]  /*7790*/  MUFU.EX2 R245, R240 ;  /* 0x000000f000f57308 */ /* 0x000ee20000000800 */
[----:B------:R-:W-:Y:S02]  /*77a0*/  @!P1 HFMA2.BF16_V2 R171, -RZ.H0_H0, RZ.H0_H0, -R177.H0_H0 ;  /* 0x200000ffffab9231 */ /* 0x000fe400003409b1 */
[----:B------:R-:W-:-:S03]  /*77b0*/  @P6 HFMA2.BF16_V2 R235, -RZ.H0_H0, RZ.H0_H0, -R174.H0_H0 ;  /* 0x200000ffffeb6231 */ /* 0x000fc600003409ae */
[----:B------:R-:W-:Y:S02]  /*77c0*/  @!P1 PRMT R177, R171, 0x5410, RZ ;  /* 0x00005410abb19816 */ /* 0x000fe400000000ff */
[----:B------:R-:W-:Y:S02]  /*77d0*/  ISETP.GT.U32.AND P1, PT, R69, UR6, PT ;  /* 0x0000000645007c0c */ /* 0x000fe4000bf24070 */
[----:B------:R-:W-:Y:S02]  /*77e0*/  PRMT R69, R2, 0x5410, R92 ;  /* 0x0000541002457816 */ /* 0x000fe4000000005c */
[----:B------:R-:W-:Y:S02]  /*77f0*/  LOP3.LUT R2, R44, 0xffff, RZ, 0xc0, !PT ;  /* 0x0000ffff2c027812 */ /* 0x000fe400078ec0ff */
[----:B------:R-:W-:Y:S02]  /*7800*/  @P6 PRMT R174, R235, 0x5410, RZ ;  /* 0x00005410ebae6816 */ /* 0x000fe400000000ff */
[----:B------:R-:W-:-:S02]  /*7810*/  ISETP.LE.U32.AND P6, PT, R2, UR6, PT ;  /* 0x0000000602007c0c */ /* 0x000fc4000bfc3070 */
[----:B---3--:R-:W-:-:S04]  /*7820*/  F2FP.BF16.F32.PACK_AB R2, R215, R245 ;  /* 0x000000f5d702723e */ /* 0x008fc800000010ff */
[C---:B------:R-:W-:Y:S01]  /*7830*/  PRMT R173, R2.reuse, 0x7610, R173 ;  /* 0x0000761002ad7816 */ /* 0x040fe200000000ad */
[----:B------:R-:W-:Y:S01]  /*7840*/  MUFU.EX2 R246, R246 ;  /* 0x000000f600f67308 */ /* 0x000fe20000000800 */
[----:B------:R-:W-:-:S03]  /*7850*/  PRMT R172, R2, 0x7632, R172 ;  /* 0x0000763202ac7816 */ /* 0x000fc600000000ac */
[----:B------:R-:W-:Y:S01]  /*7860*/  @P5 HFMA2.BF16_V2 R236, -RZ.H0_H0, RZ.H0_H0, -R173.H0_H0 ;  /* 0x200000ffffec5231 */ /* 0x000fe200003409ad */
[----:B------:R-:W-:-:S03]  /*7870*/  LOP3.LUT R2, R45, 0xffff, RZ, 0xc0, !PT ;  /* 0x0000ffff2d027812 */ /* 0x000fc600078ec0ff */
[----:B------:R-:W3:Y:S01]  /*7880*/  MUFU.EX2 R214, R214 ;  /* 0x000000d600d67308 */ /* 0x000ee20000000800 */
[----:B------:R-:W-:Y:S01]  /*7890*/  PRMT R84, R68, 0x5410, R67 ;  /* 0x0000541044547816 */ /* 0x000fe20000000043 */
[----:B------:R-:W-:Y:S01]  /*78a0*/  IMAD.MOV.U32 R166, RZ, RZ, R170 ;  /* 0x000000ffffa67224 */ /* 0x000fe200078e00aa */
[----:B------:R-:W-:Y:S01]  /*78b0*/  LOP3.LUT R3, R40, 0xffff, RZ, 0xc0, !PT ;  /* 0x0000ffff28037812 */ /* 0x000fe200078ec0ff */
[----:B------:R-:W-:Y:S01]  /*78c0*/  IMAD.MOV.U32 R170, RZ, RZ, R10 ;  /* 0x000000ffffaa7224 */ /* 0x000fe200078e000a */
[----:B------:R-:W-:Y:S02]  /*78d0*/  PRMT R68, R173, 0x5410, R172 ;  /* 0x00005410ad447816 */ /* 0x000fe400000000ac */
[----:B------:R-:W-:Y:S01]  /*78e0*/  @P5 PRMT R173, R236, 0x5410, RZ ;  /* 0x00005410ecad5816 */ /* 0x000fe200000000ff */
[----:B------:R-:W-:Y:S01]  /*78f0*/  FADD.FTZ R7, R166, R31 ;  /* 0x0000001fa6077221 */ /* 0x000fe20000010000 */
[----:B------:R-:W-:Y:S01]  /*7900*/  ISETP.LE.U32.AND P5, PT, R2, UR6, PT ;  /* 0x0000000602007c0c */ /* 0x000fe2000bfa3070 */
[----:B------:R-:W-:Y:S01]  /*7910*/  IMAD.MOV.U32 R165, RZ, RZ, R159 ;  /* 0x000000ffffa57224 */ /* 0x000fe200078e009f */
[----:B------:R-:W-:Y:S01]  /*7920*/  SHF.R.U32.HI R2, RZ, 0x8, R3 ;  /* 0x00000008ff027819 */ /* 0x000fe20000011603 */
[----:B------:R-:W-:-:S02]  /*7930*/  IMAD.MOV.U32 R166, RZ, RZ, R170 ;  /* 0x000000ffffa67224 */ /* 0x000fc400078e00aa */
[----:B------:R-:W-:Y:S02]  /*7940*/  @P4 HFMA2.BF16_V2 R237, -RZ.H0_H0, RZ.H0_H0, -R172.H0_H0 ;  /* 0x200000ffffed4231 */ /* 0x000fe400003409ac */
[----:B------:R-:W-:Y:S02]  /*7950*/  IMAD.MOV.U32 R159, RZ, RZ, R152 ;  /* 0x000000ffff9f7224 */ /* 0x000fe400078e0098 */
[----:B------:R-:W-:Y:S02]  /*7960*/  IMAD.MOV.U32 R170, RZ, RZ, R124 ;  /* 0x000000ffffaa7224 */ /* 0x000fe400078e007c */
[----:B------:R-:W-:Y:S02]  /*7970*/  IMAD.MOV.U32 R152, RZ, RZ, R151 ;  /* 0x000000ffff987224 */ /* 0x000fe400078e0097 */
[----:B------:R-:W-:Y:S01]  /*7980*/  IMAD.MOV.U32 R124, RZ, RZ, R66 ;  /* 0x000000ffff7c7224 */ /* 0x000fe200078e0042 */
[----:B------:R-:W-:Y:S01]  /*7990*/  PRMT R66, R36, 0x5410, R2 ;  /* 0x0000541024427816 */ /* 0x000fe20000000002 */
[----:B------:R-:W-:Y:S01]  /*79a0*/  IMAD.MOV.U32 R151, RZ, RZ, R156 ;  /* 0x000000ffff977224 */ /* 0x000fe200078e009c */
[----:B------:R-:W-:Y:S01]  /*79b0*/  LOP3.LUT R2, R2, 0xffff, RZ, 0xc0, !PT ;  /* 0x0000ffff02027812 */ /* 0x000fe200078ec0ff */
[----:B------:R-:W-:-:S02]  /*79c0*/  IMAD.MOV.U32 R156, RZ, RZ, R62 ;  /* 0x000000ffff9c7224 */ /* 0x000fc400078e003e */
[----:B------:R-:W-:Y:S02]  /*79d0*/  IMAD.MOV.U32 R37, RZ, RZ, R157 ;  /* 0x000000ffff257224 */ /* 0x000fe400078e009d */
[----:B------:R-:W-:Y:S01]  /*79e0*/  IMAD.MOV.U32 R62, RZ, RZ, R143 ;  /* 0x000000ffff3e7224 */ /* 0x000fe200078e008f */
[----:B------:R-:W-:Y:S01]  /*79f0*/  @P4 PRMT R172, R237, 0x5410, RZ ;  /* 0x00005410edac4816 */ /* 0x000fe200000000ff */
[----:B------:R-:W-:Y:S02]  /*7a00*/  IMAD.MOV.U32 R157, RZ, RZ, R11 ;  /* 0x000000ffff9d7224 */ /* 0x000fe400078e000b */
[----:B------:R-:W-:Y:S01]  /*7a10*/  IMAD.MOV.U32 R143, RZ, RZ, R9 ;  /* 0x000000ffff8f7224 */ /* 0x000fe200078e0009 */
[----:B------:R-:W-:Y:S01]  /*7a20*/  ISETP.LE.U32.AND P4, PT, R2, UR6, PT ;  /* 0x0000000602007c0c */ /* 0x000fe2000bf83070 */
[----:B------:R-:W-:Y:S01]  /*7a30*/  HMMA.16816.F32.BF16 R8, R24, R72, RZ ;  /* 0x000000481808723c */ /* 0x000fe200000418ff */
[----:B---3--:R-:W-:-:S04]  /*7a40*/  F2FP.BF16.F32.PACK_AB R2, R214, R246 ;  /* 0x000000f6d602723e */ /* 0x008fc800000010ff */
[C---:B------:R-:W-:Y:S02]  /*7a50*/  PRMT R106, R2.reuse, 0x7632, R106 ;  /* 0x00007632026a7816 */ /* 0x040fe4000000006a */
[----:B------:R-:W-:-:S04]  /*7a60*/  PRMT R107, R2, 0x7610, R107 ;  /* 0x00007610026b7816 */ /* 0x000fc8000000006b */
[----:B------:R-:W-:-:S09]  /*7a70*/  PRMT R67, R107, 0x5410, R106 ;  /* 0x000054106b437816 */ /* 0x000fd2000000006a */
[----:B------:R-:W-:Y:S01]  /*7a80*/  HMMA.16816.F32.BF16 R240, R20, R76, R8 ;  /* 0x0000004c14f0723c */ /* 0x000fe20000041808 */
[----:B------:R1:W3:Y:S01]  /*7a90*/  LDL.LU.S16 R10, [R1+0x4] ;  /* 0x00000400010a7983 */ /* 0x0002e20000300600 */
[----:B------:R-:W-:Y:S01]  /*7aa0*/  FADD.FTZ R8, R165, R34 ;  /* 0x00000022a5087221 */ /* 0x000fe20000010000 */
[----:B------:R-:W-:Y:S02]  /*7ab0*/  IMAD.MOV.U32 R167, RZ, RZ, R37 ;  /* 0x000000ffffa77224 */ /* 0x000fe400078e0025 */
[----:B------:R-:W-:Y:S02]  /*7ac0*/  IMAD.MOV.U32 R165, RZ, RZ, R157 ;  /* 0x000000ffffa57224 */ /* 0x000fe400078e009d */
[----:B------:R-:W-:Y:S01]  /*7ad0*/  FADD.FTZ R9, R60, R30 ;  /* 0x0000001e3c097221 */ /* 0x000fe20000010000 */
[----:B--2---:R-:W-:-:S05]  /*7ae0*/  @P2 HFMA2.BF16_V2 R6, -RZ.H0_H0, RZ.H0_H0, -R106.H0_H0 ;  /* 0x200000ffff062231 */ /* 0x004fca000034096a */
[----:B------:R-:W-:-:S04]  /*7af0*/  PRMT R5, R6, 0x7610, R5 ;  /* 0x0000761006057816 */ /* 0x000fc80000000005 */
[----:B------:R-:W-:Y:S02]  /*7b00*/  @P2 PRMT R106, R5, 0x5410, RZ ;  /* 0x00005410056a2816 */ /* 0x000fe400000000ff */
[----:B------:R1:W2:Y:S01]  /*7b10*/  LDL.LU.S16 R5, [R1+0x18] ;  /* 0x0000180001057983 */ /* 0x0002a20000300600 */
[----:B------:R-:W-:Y:S01]  /*7b20*/  FADD.FTZ R6, R167, R32 ;  /* 0x00000020a7067221 */ /* 0x000fe20000010000 */
[----:B------:R-:W-:Y:S02]  /*7b30*/  IMAD.MOV.U32 R167, RZ, RZ, R165 ;  /* 0x000000ffffa77224 */ /* 0x000fe400078e00a5 */
[----:B------:R-:W-:Y:S02]  /*7b40*/  IMAD.MOV.U32 R165, RZ, RZ, R166 ;  /* 0x000000ffffa57224 */ /* 0x000fe400078e00a6 */
[----:B------:R-:W-:Y:S02]  /*7b50*/  IMAD.MOV.U32 R169, RZ, RZ, R167 ;  /* 0x000000ffffa97224 */ /* 0x000fe400078e00a7 */
[----:B------:R-:W-:-:S04]  /*7b60*/  IMAD.MOV.U32 R167, RZ, RZ, R165 ;  /* 0x000000ffffa77224 */ /* 0x000fc800078e00a5 */
[----:B------:R-:W-:Y:S02]  /*7b70*/  FADD.FTZ R30, R167, R7 ;  /* 0x00000007a71e7221 */ /* 0x000fe40000010000 */
[----:B------:R1:W4:Y:S01]  /*7b80*/  LDL.LU.S16 R7, [R1+0x1c] ;  /* 0x00001c0001077983 */ /* 0x0003220000300600 */
[----:B------:R-:W-:Y:S02]  /*7b90*/  IMAD.MOV.U32 R37, RZ, RZ, R163 ;  /* 0x000000ffff257224 */ /* 0x000fe400078e00a3 */
[----:B------:R-:W-:Y:S01]  /*7ba0*/  IMAD.MOV.U32 R163, RZ, RZ, R161 ;  /* 0x000000ffffa37224 */ /* 0x000fe200078e00a1 */
[----:B------:R-:W-:Y:S01]  /*7bb0*/  PRMT R2, R41, 0x7632, R2 ;  /* 0x0000763229027816 */ /* 0x000fe20000000002 */
[----:B------:R-:W-:Y:S02]  /*7bc0*/  IMAD.MOV.U32 R161, RZ, RZ, R159 ;  /* 0x000000ffffa17224 */ /* 0x000fe400078e009f */
[----:B------:R-:W-:Y:S02]  /*7bd0*/  IMAD.MOV.U32 R157, RZ, RZ, R126 ;  /* 0x000000ffff9d7224 */ /* 0x000fe400078e007e */
[----:B------:R-:W-:-:S02]  /*7be0*/  IMAD.MOV.U32 R159, RZ, RZ, R132 ;  /* 0x000000ffff9f7224 */ /* 0x000fc400078e0084 */
[----:B------:R-:W-:Y:S02]  /*7bf0*/  IMAD.MOV.U32 R126, RZ, RZ, R247 ;  /* 0x000000ffff7e7224 */ /* 0x000fe400078e00f7 */
[----:B------:R-:W-:Y:S01]  /*7c00*/  IMAD.MOV.U32 R132, RZ, RZ, R213 ;  /* 0x000000ffff847224 */ /* 0x000fe200078e00d5 */
[----:B------:R-:W-:Y:S01]  /*7c10*/  MUFU.EX2 R247, R239 ;  /* 0x000000ef00f77308 */ /* 0x000fe20000000800 */
[----:B------:R-:W-:Y:S02]  /*7c20*/  LOP3.LUT R3, R2, 0xff, RZ, 0xc0, !PT ;  /* 0x000000ff02037812 */ /* 0x000fe400078ec0ff */
[----:B------:R-:W-:-:S05]  /*7c30*/  LOP3.LUT R2, R42, 0xffff, RZ, 0xc0, !PT ;  /* 0x0000ffff2a027812 */ /* 0x000fca00078ec0ff */
[----:B------:R-:W1:Y:S01]  /*7c40*/  MUFU.EX2 R213, R238 ;  /* 0x000000ee00d57308 */ /* 0x000e620000000800 */
[----:B------:R-:W-:-:S04]  /*7c50*/  SHF.R.U32.HI R2, RZ, 0x8, R2 ;  /* 0x00000008ff027819 */ /* 0x000fc80000011602 */
[----:B------:R-:W-:Y:S02]  /*7c60*/  PRMT R34, R29, 0x5410, R2 ;  /* 0x000054101d227816 */ /* 0x000fe40000000002 */
[----:B------:R-:W-:-:S04]  /*7c70*/  LOP3.LUT R2, R2, 0xffff, RZ, 0xc0, !PT ;  /* 0x0000ffff02027812 */ /* 0x000fc800078ec0ff */
[----:B------:R-:W-:Y:S01]  /*7c80*/  ISETP.LE.U32.AND P2, PT, R2, UR6, PT ;  /* 0x0000000602007c0c */ /* 0x000fe2000bf43070 */
[----:B------:R-:W-:Y:S01]  /*7c90*/  @!P3 HFMA2.BF16_V2 R252, -RZ.H0_H0, RZ.H0_H0, -R107.H0_H0 ;  /* 0x200000fffffcb231 */ /* 0x000fe2000034096b */
[----:B-1----:R-:W-:-:S04]  /*7ca0*/  F2FP.BF16.F32.PACK_AB R2, R213, R247 ;  /* 0x000000f7d502723e */ /* 0x002fc800000010ff */
[C---:B------:R-:W-:Y:S02]  /*7cb0*/  PRMT R105, R2.reuse, 0x7610, R105 ;  /* 0x0000761002697816 */ /* 0x040fe40000000069 */
[----:B------:R-:W-:Y:S02]  /*7cc0*/  PRMT R100, R2, 0x7632, R100 ;  /* 0x0000763202647816 */ /* 0x000fe40000000064 */
[----:B------:R-:W-:Y:S02]  /*7cd0*/  LOP3.LUT R2, R43, 0xffff, RZ, 0xc0, !PT ;  /* 0x0000ffff2b027812 */ /* 0x000fe400078ec0ff */
[----:B------:R-:W-:Y:S02]  /*7ce0*/  @!P3 PRMT R107, R252, 0x5410, RZ ;  /* 0x00005410fc6bb816 */ /* 0x000fe400000000ff */
[----:B------:R-:W-:Y:S02]  /*7cf0*/  ISETP.LE.U32.AND P3, PT, R3, UR6, PT ;  /* 0x0000000603007c0c */ /* 0x000fe4000bf63070 */
[----:B------:R-:W-:Y:S01]  /*7d00*/  SHF.R.U32.HI R2, RZ, 0x8, R2 ;  /* 0x00000008ff027819 */ /* 0x000fe20000011602 */
[----:B------:R-:W-:-:S02]  /*7d10*/  IMAD.MOV.U32 R166, RZ, RZ, R37 ;  /* 0x000000ffffa67224 */ /* 0x000fc400078e0025 */
[----:B------:R-:W-:Y:S02]  /*7d20*/  IMAD.MOV.U32 R37, RZ, RZ, R164 ;  /* 0x000000ffff257224 */ /* 0x000fe400078e00a4 */
[----:B------:R-:W-:Y:S02]  /*7d30*/  IMAD.MOV.U32 R164, RZ, RZ, R65 ;  /* 0x000000ffffa47224 */ /* 0x000fe400078e0041 */
[----:B---3--:R-:W-:Y:S01]  /*7d40*/  @P1 HFMA2.BF16_V2 R10, -RZ.H0_H0, RZ.H0_H0, -R105.H0_H0 ;  /* 0x200000ffff0a1231 */ /* 0x008fe20000340969 */
[----:B------:R-:W-:-:S04]  /*7d50*/  PRMT R65, R105, 0x5410, R100 ;  /* 0x0000541069417816 */ /* 0x000fc80000000064 */
[----:B------:R-:W-:-:S04]  /*7d60*/  PRMT R4, R10, 0x7610, R4 ;  /* 0x000076100a047816 */ /* 0x000fc80000000004 */
[----:B------:R-:W-:Y:S02]  /*7d70*/  @P1 PRMT R105, R4, 0x5410, RZ ;  /* 0x0000541004691816 */ /* 0x000fe400000000ff */
[----:B------:R-:W-:Y:S01]  /*7d80*/  SHF.R.U32.HI R4, RZ, 0x10, R41 ;  /* 0x00000010ff047819 */ /* 0x000fe20000011629 */
        /* <DEDUP_REMOVED lines=13> */
[----:B------:R-:W-:Y:S01]  /*7e60*/  FADD.FTZ R31, R61, R9 ;  /* 0x000000093d1f7221 */ /* 0x000fe20000010000 */
[----:B------:R-:W-:Y:S01]  /*7e70*/  FADD.FTZ R29, R233, R6 ;  /* 0x00000006e91d7221 */ /* 0x000fe20000010000 */
[----:B------:R-:W-:Y:S02]  /*7e80*/  IMAD.MOV.U32 R141, RZ, RZ, R171 ;  /* 0x000000ffff8d7224 */ /* 0x000fe400078e00ab */
[----:B--2---:R-:W-:-:S05]  /*7e90*/  @!P6 HFMA2.BF16_V2 R5, -RZ.H0_H0, RZ.H0_H0, -R220.H0_H0 ;  /* 0x200000ffff05e231 */ /* 0x004fca00003409dc */
[----:B------:R-:W-:-:S04]  /*7ea0*/  PRMT R3, R5, 0x7610, R3 ;  /* 0x0000761005037816 */ /* 0x000fc80000000003 */
[----:B------:R-:W-:Y:S02]  /*7eb0*/  @!P6 PRMT R220, R3, 0x5410, RZ ;  /* 0x0000541003dce816 */ /* 0x000fe400000000ff */
[----:B------:R-:W-:-:S04]  /*7ec0*/  LOP3.LUT R3, R2, 0xffff, RZ, 0xc0, !PT ;  /* 0x0000ffff02037812 */ /* 0x000fc800078ec0ff */
[----:B------:R-:W-:Y:S02]  /*7ed0*/  ISETP.LE.U32.AND P1, PT, R3, UR6, PT ;  /* 0x0000000603007c0c */ /* 0x000fe4000bf23070 */
[----:B------:R-:W-:-:S04]  /*7ee0*/  SHF.R.U32.HI R3, RZ, 0x10, R43 ;  /* 0x00000010ff037819 */ /* 0x000fc8000001162b */
[----:B------:R-:W-:Y:S02]  /*7ef0*/  LOP3.LUT R5, R3, 0xff, RZ, 0xc0, !PT ;  /* 0x000000ff03057812 */ /* 0x000fe400078ec0ff */
[----:B------:R-:W-:-:S04]  /*7f00*/  LOP3.LUT R3, R4, 0xff, RZ, 0xc0, !PT ;  /* 0x000000ff04037812 */ /* 0x000fc800078ec0ff */
[----:B------:R-:W-:Y:S01]  /*7f10*/  PRMT R50, R3, 0x5410, R35 ;  /* 0x0000541003327816 */ /* 0x000fe20000000023 */
[----:B------:R-:W-:Y:S01]  /*7f20*/  FADD.FTZ R3, R169, R8 ;  /* 0x00000008a9037221 */ /* 0x000fe20000010000 */
[----:B------:R-:W-:Y:S02]  /*7f30*/  IMAD.MOV.U32 R169, RZ, RZ, R166 ;  /* 0x000000ffffa97224 */ /* 0x000fe400078e00a6 */
[----:B------:R-:W-:Y:S02]  /*7f40*/  IMAD.MOV.U32 R166, RZ, RZ, R168 ;  /* 0x000000ffffa67224 */ /* 0x000fe400078e00a8 */
[----:B------:R-:W-:Y:S02]  /*7f50*/  IMAD.MOV.U32 R168, RZ, RZ, R146 ;  /* 0x000000ffffa87224 */ /* 0x000fe400078e0092 */
[----:B------:R-:W-:Y:S02]  /*7f60*/  IMAD.MOV.U32 R146, RZ, RZ, R55 ;  /* 0x000000ffff927224 */ /* 0x000fe400078e0037 */
[----:B------:R-:W1:Y:S01]  /*7f70*/  LDSM.16.MT88.4 R52, [R80+0xb000] ;  /* 0x00b000005034783b */ /* 0x000e620000004200 */
        /* <DEDUP_REMOVED lines=11> */
[----:B------:R-:W2:Y:S01]  /*8030*/  LDSM.16.MT88.4 R60, [R80+0xb400] ;  /* 0x00b40000503c783b */ /* 0x000ea20000004200 */
[----:B----4-:R-:W-:Y:S01]  /*8040*/  @P0 HFMA2.BF16_V2 R7, -RZ.H0_H0, RZ.H0_H0, -R100.H0_H0 ;  /* 0x200000ffff070231 */ /* 0x010fe20000340964 */
[----:B------:R-:W-:-:S04]  /*8050*/  PRMT R37, R5, 0x5410, R28 ;  /* 0x0000541005257816 */ /* 0x000fc8000000001c */
[----:B------:R-:W-:Y:S02]  /*8060*/  PRMT R5, R7, 0x7610, R5 ;  /* 0x0000761007057816 */ /* 0x000fe40000000005 */
[----:B------:R3:W4:Y:S01]  /*8070*/  LDL.LU.S16 R7, [R1+0x60] ;  /* 0x0000600001077983 */ /* 0x0007220000300600 */
[----:B-1----:R-:W-:Y:S01]  /*8080*/  HMMA.16816.F32.BF16 R8, R24, R52, RZ ;  /* 0x000000341808723c */ /* 0x002fe200000418ff */
[----:B------:R-:W-:Y:S01]  /*8090*/  FADD.FTZ R28, R234, R3 ;  /* 0x00000003ea1c7221 */ /* 0x000fe20000010000 */
[----:B------:R-:W-:Y:S01]  /*80a0*/  IMAD.MOV.U32 R138, RZ, RZ, R169 ;  /* 0x000000ffff8a7224 */ /* 0x000fe200078e00a9 */
[----:B------:R3:W3:Y:S01]  /*80b0*/  LDL.LU.S16 R32, [R1+0x70] ;  /* 0x0000700001207983 */ /* 0x0006e20000300600 */
[----:B------:R-:W-:Y:S02]  /*80c0*/  IMAD.MOV.U32 R233, RZ, RZ, R167 ;  /* 0x000000ffffe97224 */ /* 0x000fe400078e00a7 */
[----:B------:R-:W-:Y:S02]  /*80d0*/  IMAD.MOV.U32 R234, RZ, RZ, R165 ;  /* 0x000000ffffea7224 */ /* 0x000fe400078e00a5 */
[----:B------:R-:W-:-:S02]  /*80e0*/  IMAD.MOV.U32 R171, RZ, RZ, R166 ;  /* 0x000000ffffab7224 */ /* 0x000fc400078e00a6 */
[----:B------:R-:W-:-:S10]  /*80f0*/  IMAD.MOV.U32 R169, RZ, RZ, R164 ;  /* 0x000000ffffa97224 */ /* 0x000fd400078e00a4 */
[----:B--2---:R-:W-:Y:S01]  /*8100*/  HMMA.16816.F32.BF16 R164, R20, R60, R8 ;  /* 0x0000003c14a4723c */ /* 0x004fe20000041808 */
[----:B------:R1:W2:Y:S04]  /*8110*/  LDL.LU.S16 R11, [R1+0x68] ;  /* 0x00006800010b7983 */ /* 0x0002a80000300600 */
[----:B------:R1:W3:Y:S04]  /*8120*/  LDL.LU.S16 R10, [R1+0x6c] ;  /* 0x00006c00010a7983 */ /* 0x0002e80000300600 */
[----:B------:R1:W3:Y:S01]  /*8130*/  LDL.LU.S16 R8, [R1+0x64] ;  /* 0x0000640001087983 */ /* 0x0002e20000300600 */
[----:B------:R-:W-:Y:S01]  /*8140*/  @P0 PRMT R100, R5, 0x5410, RZ ;  /* 0x0000541005640816 */ /* 0x000fe200000000ff */
[----:B----4-:R-:W-:-:S05]  /*8150*/  @!P5 HFMA2.BF16_V2 R7, -RZ.H0_H0, RZ.H0_H0, -R216.H0_H0 ;  /* 0x200000ffff07d231 */ /* 0x010fca00003409d8 */
[----:B------:R-:W-:-:S04]  /*8160*/  PRMT R4, R7, 0x7610, R4 ;  /* 0x0000761007047816 */ /* 0x000fc80000000004 */
[----:B------:R-:W-:Y:S02]  /*8170*/  @!P5 PRMT R216, R4, 0x5410, RZ ;  /* 0x0000541004d8d816 */ /* 0x000fe400000000ff */
[----:B------:R-:W-:Y:S01]  /*8180*/  HMMA.16816.F32.BF16 R4, R16, R52, RZ ;  /* 0x000000341004723c */ /* 0x000fe200000418ff */
[----:B--2---:R-:W-:-:S15]  /*8190*/  @!P3 HFMA2.BF16_V2 R11, -RZ.H0_H0, RZ.H0_H0, -R180.H0_H0 ;  /* 0x200000ffff0bb231 */ /* 0x004fde00003409b4 */
[----:B------:R-:W-:-:S04]  /*81a0*/  NOP ;  /* 0x0000000000007918 */ /* 0x000fc80000000000 */
[----:B------:R-:W-:Y:S01]  /*81b0*/  HMMA.16816.F32.BF16 R236, R12, R60, R4 ;  /* 0x0000003c0cec723c */ /* 0x000fe20000041804 */
[----:B---3--:R-:W-:Y:S01]  /*81c0*/  @!P2 HFMA2.BF16_V2 R10, -RZ.H0_H0, RZ.H0_H0, -R184.H0_H0 ;  /* 0x200000ffff0aa231 */ /* 0x008fe200003409b8 */
[----:B------:R-:W-:Y:S02]  /*81d0*/  PRMT R6, R11, 0x7610, R6 ;  /* 0x000076100b067816 */ /* 0x000fe40000000006 */
[----:B------:R1:W2:Y:S02]  /*81e0*/  LDL.LU.S16 R11, [R1+0x78] ;  /* 0x00007800010b7983 */ /* 0x0002a40000300600 */
[----:B------:R-:W-:Y:S02]  /*81f0*/  PRMT R5, R10, 0x7610, R5 ;  /* 0x000076100a057816 */ /* 0x000fe40000000005 */
[----:B------:R1:W3:Y:S01]  /*8200*/  LDL.LU.S16 R10, [R1+0x74] ;  /* 0x00007400010a7983 */ /* 0x0002e20000300600 */
[----:B------:R-:W-:Y:S02]  /*8210*/  PRMT R36, R33, 0x5410, R2 ;  /* 0x0000541021247816 */ /* 0x000fe40000000002 */
[----:B------:R-:W-:-:S04]  /*8220*/  LOP3.LUT R2, R46, 0xffff, RZ, 0xc0, !PT ;  /* 0x0000ffff2e027812 */ /* 0x000fc800078ec0ff */
[----:B------:R-:W-:Y:S02]  /*8230*/  ISETP.LE.U32.AND P6, PT, R2, UR6, PT ;  /* 0x0000000602007c0c */ /* 0x000fe4000bfc3070 */
[----:B------:R-:W-:Y:S01]  /*8240*/  LOP3.LUT R2, R41, 0xffff, RZ, 0xc0, !PT ;  /* 0x0000ffff29027812 */ /* 0x000fe200078ec0ff */
[----:B------:R-:W-:Y:S01]  /*8250*/  @!P1 HFMA2.BF16_V2 R8, -RZ.H0_H0, RZ.H0_H0, -R178.H0_H0 ;  /* 0x200000ffff089231 */ /* 0x000fe200003409b2 */
[----:B------:R-:W-:Y:S02]  /*8260*/  LDSM.16.MT88.4 R40, [R39+0xb400] ;  /* 0x00b400002728783b */ /* 0x000fe40000004200 */
[----:B------:R-:W-:-:S04]  /*8270*/  SHF.R.U32.HI R2, RZ, 0x8, R2 ;  /* 0x00000008ff027819 */ /* 0x000fc80000011602 */
[----:B------:R-:W-:Y:S02]  /*8280*/  PRMT R38, R38, 0x5410, R2 ;  /* 0x0000541026267816 */ /* 0x000fe40000000002 */
[----:B------:R-:W-:Y:S02]  /*8290*/  LOP3.LUT R2, R2, 0xffff, RZ, 0xc0, !PT ;  /* 0x0000ffff02027812 */ /* 0x000fe400078ec0ff */
[----:B------:R-:W-:Y:S02]  /*82a0*/  PRMT R4, R8, 0x7610, R4 ;  /* 0x0000761008047816 */ /* 0x000fe40000000004 */
[----:B------:R-:W-:Y:S01]  /*82b0*/  ISETP.LE.U32.AND P0, PT, R2, UR6, PT ;  /* 0x0000000602007c0c */ /* 0x000fe2000bf03070 */
[----:B------:R-:W-:Y:S01]  /*82c0*/  FADD.FTZ R2, R138, R31 ;  /* 0x0000001f8a027221 */ /* 0x000fe20000010000 */
[----:B------:R-:W-:Y:S01]  /*82d0*/  @!P1 PRMT R178, R4, 0x5410, RZ ;  /* 0x0000541004b29816 */ /* 0x000fe200000000ff */
[----:B------:R-:W4:Y:S02]  /*82e0*/  LDCU.64 UR6, c[0x0][0x418] ;  /* 0x00008300ff0677ac */ /* 0x000f240008000a00 */
[----:B------:R-:W-:Y:S01]  /*82f0*/  FADD.FTZ R4, R169, R2 ;  /* 0x00000002a9047221 */ /* 0x000fe20000010000 */
[----:B------:R-:W-:-:S02]  /*8300*/  IMAD.MOV.U32 R169, RZ, RZ, R161 ;  /* 0x000000ffffa97224 */ /* 0x000fc400078e00a1 */
[----:B------:R-:W-:Y:S02]  /*8310*/  IMAD.MOV.U32 R161, RZ, RZ, R160 ;  /* 0x000000ffffa17224 */ /* 0x000fe400078e00a0 */
[----:B------:R-:W-:Y:S02]  /*8320*/  IMAD.MOV.U32 R160, RZ, RZ, R47 ;  /* 0x000000ffffa07224 */ /* 0x000fe400078e002f */
[----:B------:R-:W1:Y:S01]  /*8330*/  LDSM.16.MT88.4 R44, [R39+0xb000] ;  /* 0x00b00000272c783b */ /* 0x000e620000004200 */
[----:B------:R-:W-:Y:S01]  /*8340*/  FADD.FTZ R3, R141, R30 ;  /* 0x0000001e8d037221 */ /* 0x000fe20000010000 */
[----:B------:R-:W-:Y:S01]  /*8350*/  @!P4 HFMA2.BF16_V2 R32, -RZ.H0_H0, RZ.H0_H0, -R198.H0_H0 ;  /* 0x200000ffff20c231 */ /* 0x000fe200003409c6 */
[----:B------:R-:W-:Y:S01]  /*8360*/  @!P2 PRMT R184, R5, 0x5410, RZ ;  /* 0x0000541005b8a816 */ /* 0x000fe200000000ff */
[----:B------:R-:W-:Y:S02]  /*8370*/  IMAD.U32 R2, RZ, RZ, UR21 ;  /* 0x00000015ff027e24 */ /* 0x000fe4000f8e00ff */
[----:B------:R-:W-:Y:S01]  /*8380*/  FADD.FTZ R5, R171, R3 ;  /* 0x00000003ab057221 */ /* 0x000fe20000010000 */
[----:B------:R-:W-:-:S02]  /*8390*/  SHF.R.S32.HI R8, RZ, 0x1f, R232 ;  /* 0x0000001fff087819 */ /* 0x000fc400000114e8 */
[----:B------:R-:W-:Y:S02]  /*83a0*/  IADD3 R3, P1, PT, R232, UR21, RZ ;  /* 0x00000015e8037c10 */ /* 0x000fe4000ff3e0ff */
[----:B------:R-:W-:Y:S02]  /*83b0*/  PRMT R7, R32, 0x7610, R7 ;  /* 0x0000761020077816 */ /* 0x000fe40000000007 */
[----:B------:R-:W-:Y:S02]  /*83c0*/  LEA.HI.X.SX32 R8, R2, R8, 0x1, P1 ;  /* 0x0000000802087211 */ /* 0x000fe400008f0eff */
[----:B----4-:R-:W-:Y:S02]  /*83d0*/  LEA R2, P1, R3, UR6, 0x1 ;  /* 0x0000000603027c11 */ /* 0x010fe4000f8208ff */
[----:B------:R-:W-:Y:S01]  /*83e0*/  @!P4 PRMT R198, R7, 0x5410, RZ ;  /* 0x0000541007c6c816 */ /* 0x000fe200000000ff */
[----:B------:R-:W-:Y:S01]  /*83f0*/  FADD.FTZ R7, R233, R29 ;  /* 0x0000001de9077221 */ /* 0x000fe20000010000 */
[----:B------:R-:W-:Y:S01]  /*8400*/  @!P3 PRMT R180, R6, 0x5410, RZ ;  /* 0x0000541006b4b816 */ /* 0x000fe200000000ff */
[----:B------:R-:W-:Y:S01]  /*8410*/  FADD.FTZ R6, R234, R28 ;  /* 0x0000001cea067221 */ /* 0x000fe20000010000 */
[----:B------:R-:W-:Y:S01]  /*8420*/  LEA.HI.X R3, R3, UR7, R8, 0x1, P1 ;  /* 0x0000000703037c11 */ /* 0x000fe200088f0c08 */
[----:B------:R-:W-:Y:S01]  /*8430*/  USHF.L.U32 UR6, UR25, 0x3, URZ ;  /* 0x0000000319067899 */ /* 0x000fe200080006ff */
[----:B------:R-:W-:-:S02]  /*8440*/  IMAD.MOV.U32 R141, RZ, RZ, R128 ;  /* 0x000000ffff8d7224 */ /* 0x000fc400078e0080 */
[----:B------:R-:W-:Y:S02]  /*8450*/  IMAD.MOV.U32 R128, RZ, RZ, R102 ;  /* 0x000000ffff807224 */ /* 0x000fe400078e0066 */
[----:B------:R-:W-:Y:S01]  /*8460*/  FADD.FTZ R102, R98, R4 ;  /* 0x0000000462667221 */ /* 0x000fe20000010000 */
[----:B------:R-:W-:Y:S01]  /*8470*/  IMAD.U32 R4, RZ, RZ, UR6 ;  /* 0x00000006ff047e24 */ /* 0x000fe2000f8e00ff */
[----:B-1----:R-:W-:Y:S01]  /*8480*/  HMMA.16816.F32.BF16 R28, R24, R44, RZ ;  /* 0x0000002c181c723c */ /* 0x002fe200000418ff */
[----:B------:R-:W-:Y:S01]  /*8490*/  FADD.FTZ R48, R48, R5 ;  /* 0x0000000530307221 */ /* 0x000fe20000010000 */
[----:B------:R-:W-:Y:S02]  /*84a0*/  IMAD.MOV.U32 R231, RZ, RZ, R49 ;  /* 0x000000ffffe77224 */ /* 0x000fe400078e0031 */
[----:B------:R-:W-:Y:S01]  /*84b0*/  FADD.FTZ R7, R169, R7 ;  /* 0x00000007a9077221 */ /* 0x000fe20000010000 */
[----:B------:R-:W-:-:S04]  /*84c0*/  IMAD.WIDE R4, R4, 0x2, R2 ;  /* 0x0000000204047825 */ /* 0x000fc800078e0202 */
[----:B------:R-:W-:Y:S01]  /*84d0*/  FADD.FTZ R49, R125, R6 ;  /* 0x000000067d317221 */ /* 0x000fe20000010000 */
[----:B------:R-:W-:Y:S01]  /*84e0*/  MOV R169, R170 ;  /* 0x000000aa00a97202 */ /* 0x000fe20000000f00 */
[----:B------:R-:W-:Y:S02]  /*84f0*/  IMAD.U32 R6, RZ, RZ, UR25 ;  /* 0x00000019ff067e24 */ /* 0x000fe4000f8e00ff */
[----:B------:R-:W-:Y:S01]  /*8500*/  IMAD.MOV.U32 R170, RZ, RZ, R168 ;  /* 0x000000ffffaa7224 */ /* 0x000fe200078e00a8 */
[----:B------:R-:W-:Y:S01]  /*8510*/  STG.E.U16 desc[UR26][R2.64], R57 ;  /* 0x0000003902007986 */ /* 0x000fe2000c10151a */
[----:B------:R-:W-:Y:S02]  /*8520*/  IMAD.MOV.U32 R171, RZ, RZ, R146 ;  /* 0x000000ffffab7224 */ /* 0x000fe400078e0092 */
[----:B------:R-:W-:Y:S01]  /*8530*/  IMAD.MOV.U32 R168, RZ, RZ, R147 ;  /* 0x000000ffffa87224 */ /* 0x000fe200078e0093 */
[----:B------:R-:W-:Y:S01]  /*8540*/  STG.E.U16 desc[UR26][R2.64+0x2], R51 ;  /* 0x0000023302007986 */ /* 0x000fe2000c10151a */
[----:B------:R-:W-:-:S03]  /*8550*/  IMAD.MOV.U32 R138, RZ, RZ, R145 ;  /* 0x000000ffff8a7224 */ /* 0x000fc600078e0091 */
[----:B------:R-:W-:Y:S01]  /*8560*/  STG.E.U16 desc[UR26][R4.64], R59 ;  /* 0x0000003b04007986 */ /* 0x000fe2000c10151a */
[----:B------:R-:W-:Y:S01]  /*8570*/  HMMA.16816.F32.BF16 R144, R20, R40, R28 ;  /* 0x000000281490723c */ /* 0x000fe2000004181c */
[----:B------:R-:W-:Y:S02]  /*8580*/  IMAD.WIDE R30, R6, 0x70, R4 ;  /* 0x00000070061e7825 */ /* 0x000fe400078e0204 */
[----:B------:R1:W-:Y:S01]  /*8590*/  STG.E.U16 desc[UR26][R4.64+0x2], R64 ;  /* 0x0000024004007986 */ /* 0x0003e2000c10151a */
[--C-:B------:R-:W-:Y:S02]  /*85a0*/  HSET2.LE.AND R28, R66, R0.reuse, PT ;  /* 0x00000000421c7233 */ /* 0x100fe40003803000 */
[--C-:B------:R-:W-:Y:S02]  /*85b0*/  HSET2.LE.AND R32, R34, R0.reuse, PT ;  /* 0x0000000022207233 */ /* 0x100fe40003803000 */
[--C-:B------:R-:W-:Y:S02]  /*85c0*/  HSET2.LE.AND R6, R83, R0.reuse, PT ;  /* 0x0000000053067233 */ /* 0x100fe40003803000 */
[----:B------:R-:W-:-:S02]  /*85d0*/  HSET2.LE.AND R29, R71, R0, PT ;  /* 0x00000000471d7233 */ /* 0x000fc40003803000 */
[--C-:B------:R-:W-:Y:S02]  /*85e0*/  HSET2.LE.AND R33, R70, R0.reuse, PT ;  /* 0x0000000046217233 */ /* 0x100fe40003803000 */
[----:B------:R-:W-:Y:S02]  /*85f0*/  HSET2.LE.AND R34, R69, R0, PT ;  /* 0x0000000045227233 */ /* 0x000fe40003803000 */
[----:B------:R-:W-:Y:S02]  /*8600*/  LOP3.LUT R96, R96, R32, RZ, 0xc0, !PT ;  /* 0x0000002060607212 */ /* 0x000fe400078ec0ff */
[----:B-1----:R-:W-:-:S05]  /*8610*/  LOP3.LUT R5, R93, 0xff00ff, RZ, 0xc0, !PT ;  /* 0x00ff00ff5d057812 */ /* 0x002fca00078ec0ff */
[--C-:B------:R-:W-:Y:S02]  /*8620*/  HSET2.LE.AND R5, R5, R0.reuse, PT ;  /* 0x0000000005057233 */ /* 0x100fe40003803000 */
[--C-:B------:R-:W-:Y:S01]  /*8630*/  HSET2.LE.AND R4, R82, R0.reuse, PT ;  /* 0x0000000052047233 */ /* 0x100fe20003803000 */
[----:B------:R-:W-:Y:S01]  /*8640*/  IMAD.U32 R32, RZ, RZ, UR25 ;  /* 0x00000019ff207e24 */ /* 0x000fe2000f8e00ff */
[----:B------:R-:W-:Y:S01]  /*8650*/  LOP3.LUT R98, R89, R6, RZ, 0xc0, !PT ;  /* 0x0000000659627212 */ /* 0x000fe200078ec0ff */
[----:B------:R-:W-:Y:S01]  /*8660*/  FADD.FTZ R252, R130, R49 ;  /* 0x0000003182fc7221 */ /* 0x000fe20000010000 */
[----:B------:R-:W-:Y:S01]  /*8670*/  IMAD.MOV.U32 R89, RZ, RZ, R99 ;  /* 0x000000ffff597224 */ /* 0x000fe200078e0063 */
[--C-:B------:R-:W-:Y:S01]  /*8680*/  HSET2.LE.AND R36, R36, R0.reuse, PT ;  /* 0x0000000024247233 */ /* 0x100fe20003803000 */
[----:B------:R-:W-:Y:S01]  /*8690*/  IMAD.MOV.U32 R130, RZ, RZ, R231 ;  /* 0x000000ffff827224 */ /* 0x000fe200078e00e7 */
[--C-:B------:R-:W-:Y:S01]  /*86a0*/  HSET2.LE.AND R37, R37, R0.reuse, PT ;  /* 0x0000000025257233 */ /* 0x100fe20003803000 */
[----:B------:R-:W-:Y:S01]  /*86b0*/  STG.E.U16 desc[UR26][R30.64], R58 ;  /* 0x0000003a1e007986 */ /* 0x000fe2000c10151a */
[----:B------:R-:W-:Y:S01]  /*86c0*/  HSET2.LE.AND R38, R38, R0, PT ;  /* 0x0000000026267233 */ /* 0x000fe20003803000 */
[----:B------:R-:W-:Y:S01]  /*86d0*/  FADD.FTZ R231, R134, R48 ;  /* 0x0000003086e77221 */ /* 0x000fe20000010000 */
[----:B------:R-:W-:-:S02]  /*86e0*/  LOP3.LUT R97, R97, R33, RZ, 0xc0, !PT ;  /* 0x0000002161617212 */ /* 0x000fc400078ec0ff */
[----:B------:R-:W-:Y:S01]  /*86f0*/  LOP3.LUT R6, R120, R34, RZ, 0xc0, !PT ;  /* 0x0000002278067212 */ /* 0x000fe200078ec0ff */
        /* <DEDUP_REMOVED lines=11> */
[----:B--2---:R-:W-:-:S02]  /*87b0*/  @!P6 HFMA2.BF16_V2 R11, -RZ.H0_H0, RZ.H0_H0, -R56.H0_H0 ;  /* 0x200000ffff0be231 */ /* 0x004fc40000340938 */
[----:B---3--:R-:W-:-:S03]  /*87c0*/  @!P0 HFMA2.BF16_V2 R10, -RZ.H0_H0, RZ.H0_H0, -R190.H0_H0 ;  /* 0x200000ffff0a8231 */ /* 0x008fc600003409be */
[----:B------:R-:W-:Y:S02]  /*87d0*/  PRMT R9, R11, 0x7610, R9 ;  /* 0x000076100b097816 */ /* 0x000fe40000000009 */
[----:B------:R-:W-:Y:S02]  /*87e0*/  PRMT R8, R10, 0x7610, R8 ;  /* 0x000076100a087816 */ /* 0x000fe40000000008 */
[----:B------:R-:W-:Y:S02]  /*87f0*/  @!P6 PRMT R56, R9, 0x5410, RZ ;  /* 0x000054100938e816 */ /* 0x000fe400000000ff */
[----:B------:R-:W-:Y:S02]  /*8800*/  @!P0 PRMT R190, R8, 0x5410, RZ ;  /* 0x0000541008be8816 */ /* 0x000fe400000000ff */
[----:B------:R-:W-:Y:S01]  /*8810*/  HMMA.16816.F32.BF16 R8, R16, R44, RZ ;  /* 0x0000002c1008723c */ /* 0x000fe200000418ff */
[----:B------:R-:W-:Y:S01]  /*8820*/  FADD.FTZ R45, R127, R7 ;  /* 0x000000077f2d7221 */ /* 0x000fe20000010000 */
[----:B------:R-:W-:-:S05]  /*8830*/  LOP3.LUT R7, R88, 0xff00ff, RZ, 0xc0, !PT ;  /* 0x00ff00ff58077812 */ /* 0x000fca00078ec0ff */
[----:B------:R-:W-:-:S13]  /*8840*/  HSET2.LE.AND R7, R7, R0, PT ;  /* 0x0000000007077233 */ /* 0x000fda0003803000 */
[----:B------:R-:W-:Y:S01]  /*8850*/  HMMA.16816.F32.BF16 R232, R12, R40, R8 ;  /* 0x000000280ce8723c */ /* 0x000fe20000041808 */
[----:B------:R-:W-:Y:S02]  /*8860*/  LOP3.LUT R9, R85, 0xff00ff, RZ, 0xc0, !PT ;  /* 0x00ff00ff55097812 */ /* 0x000fe400078ec0ff */
[--C-:B------:R-:W-:Y:S02]  /*8870*/  HSET2.LE.AND R8, R81, R0.reuse, PT ;  /* 0x0000000051087233 */ /* 0x100fe40003803000 */
[----:B------:R-:W-:Y:S02]  /*8880*/  LOP3.LUT R10, R84, 0xff00ff, RZ, 0xc0, !PT ;  /* 0x00ff00ff540a7812 */ /* 0x000fe400078ec0ff */
[----:B------:R-:W-:Y:S02]  /*8890*/  HSET2.LE.AND R9, R9, R0, PT ;  /* 0x0000000009097233 */ /* 0x000fe40003803000 */
[----:B------:R-:W-:Y:S02]  /*88a0*/  LOP3.LUT R11, R94, R5, RZ, 0xc0, !PT ;  /* 0x000000055e0b7212 */ /* 0x000fe400078ec0ff */
[----:B------:R-:W-:-:S02]  /*88b0*/  LOP3.LUT R94, R67, R8, RZ, 0xc0, !PT ;  /* 0x00000008435e7212 */ /* 0x000fc400078ec0ff */
[----:B------:R-:W-:Y:S01]  /*88c0*/  LOP3.LUT R8, R121, R28, RZ, 0xc0, !PT ;  /* 0x0000001c79087212 */ /* 0x000fe200078ec0ff */
[----:B------:R-:W-:Y:S01]  /*88d0*/  IMAD.U32 R28, RZ, RZ, UR6 ;  /* 0x00000006ff1c7e24 */ /* 0x000fe2000f8e00ff */
[--C-:B------:R-:W-:Y:S02]  /*88e0*/  HSET2.LE.AND R35, R10, R0.reuse, PT ;  /* 0x000000000a237233 */ /* 0x100fe40003803000 */
[----:B------:R-:W-:Y:S02]  /*88f0*/  LOP3.LUT R10, R95, R4, RZ, 0xc0, !PT ;  /* 0x000000045f0a7212 */ /* 0x000fe400078ec0ff */
[----:B------:R-:W-:Y:S01]  /*8900*/  LOP3.LUT R95, R65, R9, RZ, 0xc0, !PT ;  /* 0x00000009415f7212 */ /* 0x000fe200078ec0ff */
[----:B------:R1:W-:Y:S01]  /*8910*/  STG.E.U16 desc[UR26][R30.64+0x2], R56 ;  /* 0x000002381e007986 */ /* 0x0003e2000c10151a */
[----:B------:R-:W-:Y:S01]  /*8920*/  LOP3.LUT R9, R117, R29, RZ, 0xc0, !PT ;  /* 0x0000001d75097212 */ /* 0x000fe200078ec0ff */
[----:B------:R-:W-:Y:S01]  /*8930*/  IMAD.WIDE R28, R28, 0x2, R30 ;  /* 0x000000021c1c7825 */ /* 0x000fe200078e021e */
[----:B------:R-:W-:Y:S01]  /*8940*/  LOP3.LUT R99, R68, R7, RZ, 0xc0, !PT ;  /* 0x0000000744637212 */ /* 0x000fe200078ec0ff */
[----:B------:R-:W-:Y:S01]  /*8950*/  HMMA.16816.F32.BF16 R64, R16, R110, RZ ;  /* 0x0000006e1040723c */ /* 0x000fe200000418ff */
[----:B------:R-:W-:-:S02]  /*8960*/  HSET2.LE.AND R0, R50, R0, PT ;  /* 0x0000000032007233 */ /* 0x000fc40003803000 */
[----:B------:R-:W-:-:S05]  /*8970*/  LOP3.LUT R7, R113, R35, RZ, 0xc0, !PT ;  /* 0x0000002371077212 */ /* 0x000fca00078ec0ff */
[C---:B------:R-:W-:Y:S08]  /*8980*/  HMMA.16816.F32.BF16 R68, R16.reuse, R122, RZ ;  /* 0x0000007a1044723c */ /* 0x040ff000000418ff */
[----:B------:R-:W-:Y:S01]  /*8990*/  HMMA.16816.F32.BF16 R48, R16, R74, RZ ;  /* 0x0000004a1030723c */ /* 0x000fe200000418ff */
[----:B-1----:R-:W-:-:S07]  /*89a0*/  IMAD.WIDE R30, R32, -0x70, R30 ;  /* 0xffffff90201e7825 */ /* 0x002fce00078e021e */
[C---:B------:R-:W-:Y:S08]  /*89b0*/  HMMA.16816.F32.BF16 R56, R16.reuse, R114, RZ ;  /* 0x000000721038723c */ /* 0x040ff000000418ff */
[C---:B------:R-:W-:Y:S08]  /*89c0*/  HMMA.16816.F32.BF16 R32, R16.reuse, R54, RZ ;  /* 0x000000361020723c */ /* 0x040ff000000418ff */
[----:B------:R-:W-:Y:S01]  /*89d0*/  HMMA.16816.F32.BF16 R16, R16, R46, RZ ;  /* 0x0000002e1010723c */ /* 0x000fe200000418ff */
        /* <DEDUP_REMOVED lines=17> */
[----:B------:R-:W-:Y:S02]  /*8af0*/  IMAD.MOV.U32 R160, RZ, RZ, R135 ;  /* 0x000000ffffa07224 */ /* 0x000fe400078e0087 */
[----:B------:R-:W-:Y:S01]  /*8b00*/  IMAD.MOV.U32 R136, RZ, RZ, R126 ;  /* 0x000000ffff887224 */ /* 0x000fe200078e007e */
[----:B------:R-:W-:Y:S01]  /*8b10*/  HMMA.16816.F32.BF16 R140, R12, R78, R48 ;  /* 0x0000004e0c8c723c */ /* 0x000fe20000041830 */
[----:B------:R-:W-:-:S07]  /*8b20*/  IMAD.MOV.U32 R137, RZ, RZ, R132 ;  /* 0x000000ffff897224 */ /* 0x000fce00078e0084 */
[C---:B------:R-:W-:Y:S08]  /*8b30*/  HMMA.16816.F32.BF16 R124, R12.reuse, R90, R64 ;  /* 0x0000005a0c7c723c */ /* 0x040ff00000041840 */
[C---:B------:R-:W-:Y:S08]  /*8b40*/  HMMA.16816.F32.BF16 R132, R12.reuse, R86, R56 ;  /* 0x000000560c84723c */ /* 0x040ff00000041838 */
[----:B------:R-:W-:Y:S08]  /*8b50*/  HMMA.16816.F32.BF16 R148, R12, R42, R16 ;  /* 0x0000002a0c94723c */ /* 0x000ff00000041810 */
[C---:B------:R-:W-:Y:S08]  /*8b60*/  HMMA.16816.F32.BF16 R12, R24.reuse, R122, RZ ;  /* 0x0000007a180c723c */ /* 0x040ff000000418ff */
[----:B------:R-:W-:-:S12]  /*8b70*/  HMMA.16816.F32.BF16 R16, R24, R110, RZ ;  /* 0x0000006e1810723c */ /* 0x000fd800000418ff */
[----:B------:R-:W-:Y:S08]  /*8b80*/  HMMA.16816.F32.BF16 R64, R20, R118, R12 ;  /* 0x000000761440723c */ /* 0x000ff0000004180c */
[----:B------:R-:W-:Y:S08]  /*8b90*/  HMMA.16816.F32.BF16 R12, R24, R114, RZ ;  /* 0x00000072180c723c */ /* 0x000ff000000418ff */
[----:B------:R-:W-:Y:S08]  /*8ba0*/  HMMA.16816.F32.BF16 R56, R20, R90, R16 ;  /* 0x0000005a1438723c */ /* 0x000ff00000041810 */
[----:B------:R-:W-:Y:S08]  /*8bb0*/  HMMA.16816.F32.BF16 R16, R24, R74, RZ ;  /* 0x0000004a1810723c */ /* 0x000ff000000418ff */
[----:B------:R-:W-:Y:S08]  /*8bc0*/  HMMA.16816.F32.BF16 R48, R20, R86, R12 ;  /* 0x000000561430723c */ /* 0x000ff0000004180c */
[C---:B------:R-:W-:Y:S08]  /*8bd0*/  HMMA.16816.F32.BF16 R12, R24.reuse, R54, RZ ;  /* 0x00000036180c723c */ /* 0x040ff000000418ff */
[----:B------:R-:W-:Y:S08]  /*8be0*/  HMMA.16816.F32.BF16 R24, R24, R46, RZ ;  /* 0x0000002e1818723c */ /* 0x000ff000000418ff */
[C---:B------:R-:W-:Y:S01]  /*8bf0*/  HMMA.16816.F32.BF16 R32, R20.reuse, R78, R16 ;  /* 0x0000004e1420723c */ /* 0x040fe20000041810 */
[----:B------:R-:W1:Y:S07]  /*8c00*/  LDSM.16.MT88.4 R16, [R39+0x9800] ;  /* 0x009800002710783b */ /* 0x000e6e0000004200 */
[C---:B------:R-:W-:Y:S01]  /*8c10*/  HMMA.16816.F32.BF16 R60, R20.reuse, R62, R12 ;  /* 0x0000003e143c723c */ /* 0x040fe2000004180c */
[----:B------:R-:W-:Y:S07]  /*8c20*/  LDSM.16.MT88.4 R12, [R80+0xa800] ;  /* 0x00a80000500c783b */ /* 0x000fee0000004200 */
[----:B------:R-:W-:Y:S01]  /*8c30*/  HMMA.16816.F32.BF16 R24, R20, R42, R24 ;  /* 0x0000002a1418723c */ /* 0x000fe20000041818 */
[----:B------:R-:W2:Y:S01]  /*8c40*/  LDSM.16.MT88.4 R20, [R80+0x9800] ;  /* 0x009800005014783b */ /* 0x000ea20000004200 */
[----:B------:R-:W-:Y:S01]  /*8c50*/  LOP3.LUT R93, R108, R37, RZ, 0xc0, !PT ;  /* 0x000000256c5d7212 */ /* 0x000fe200078ec0ff */
[----:B------:R-:W-:Y:S01]  /*8c60*/  IMAD.MOV.U32 R37, RZ, RZ, R89 ;  /* 0x000000ffff257224 */ /* 0x000fe200078e0059 */
[----:B------:R-:W-:Y:S01]  /*8c70*/  LOP3.LUT R92, R109, R36, RZ, 0xc0, !PT ;  /* 0x000000246d5c7212 */ /* 0x000fe200078ec0ff */
[----:B------:R-:W-:-:S02]  /*8c80*/  IMAD.MOV.U32 R89, RZ, RZ, R83 ;  /* 0x000000ffff597224 */ /* 0x000fc400078e0053 */
[----:B------:R-:W-:Y:S02]  /*8c90*/  IMAD.MOV.U32 R36, RZ, RZ, R82 ;  /* 0x000000ffff247224 */ /* 0x000fe400078e0052 */
[----:B------:R-:W-:Y:S02]  /*8ca0*/  IMAD.MOV.U32 R120, RZ, RZ, R117 ;  /* 0x000000ffff787224 */ /* 0x000fe400078e0075 */
[----:B------:R-:W-:Y:S02]  /*8cb0*/  IMAD.MOV.U32 R109, RZ, RZ, R81 ;  /* 0x000000ffff6d7224 */ /* 0x000fe400078e0051 */
[----:B------:R-:W-:Y:S01]  /*8cc0*/  IMAD.MOV.U32 R83, RZ, RZ, R44 ;  /* 0x000000ffff537224 */ /* 0x000fe200078e002c */
[----:B------:R-:W-:Y:S01]  /*8cd0*/  LOP3.LUT R4, R116, R38, RZ, 0xc0, !PT ;  /* 0x0000002674047212 */ /* 0x000fe200078ec0ff */
[----:B------:R-:W-:Y:S02]  /*8ce0*/  IMAD.MOV.U32 R81, RZ, RZ, R84 ;  /* 0x000000ffff517224 */ /* 0x000fe400078e0054 */
[----:B------:R-:W-:-:S02]  /*8cf0*/  IMAD.MOV.U32 R113, RZ, RZ, R85 ;  /* 0x000000ffff717224 */ /* 0x000fc400078e0055 */
[----:B------:R-:W-:Y:S02]  /*8d00*/  IMAD.MOV.U32 R117, RZ, RZ, R40 ;  /* 0x000000ffff757224 */ /* 0x000fe400078e0028 */
[----:B------:R-:W-:Y:S02]  /*8d10*/  IMAD.MOV.U32 R82, RZ, RZ, R102 ;  /* 0x000000ffff527224 */ /* 0x000fe400078e0066 */
[----:B------:R-:W-:Y:S01]  /*8d20*/  IMAD.MOV.U32 R84, RZ, RZ, R41 ;  /* 0x000000ffff547224 */ /* 0x000fe200078e0029 */
[----:B------:R-:W-:Y:S01]  /*8d30*/  LOP3.LUT R5, R112, R0, RZ, 0xc0, !PT ;  /* 0x0000000070057212 */ /* 0x000fe200078ec0ff */
[----:B------:R-:W-:Y:S01]  /*8d40*/  IMAD.MOV.U32 R85, RZ, RZ, R45 ;  /* 0x000000ffff557224 */ /* 0x000fe200078e002d */
[----:B-1----:R-:W-:Y:S01]  /*8d50*/  HMMA.16816.F32.BF16 R128, R8, R16, R128 ;  /* 0x000000100880723c */ /* 0x002fe20000041880 */
[----:B------:R-:W-:Y:S01]  /*8d60*/  IMAD.MOV.U32 R40, RZ, RZ, R103 ;  /* 0x000000ffff287224 */ /* 0x000fe200078e0067 */
[----:B------:R-:W-:Y:S01]  /*8d70*/  STG.E.U16 desc[UR26][R28.64], R208 ;  /* 0x000000d01c007986 */ /* 0x000fe2000c10151a */
[----:B------:R-:W-:-:S02]  /*8d80*/  IMAD.MOV.U32 R41, RZ, RZ, R104 ;  /* 0x000000ffff297224 */ /* 0x000fc400078e0068 */
[----:B------:R-:W-:Y:S01]  /*8d90*/  IMAD.MOV.U32 R38, RZ, RZ, R36 ;  /* 0x000000ffff267224 */ /* 0x000fe200078e0024 */
[----:B------:R-:W-:Y:S01]  /*8da0*/  STG.E.U16 desc[UR26][R28.64+0x2], R209 ;  /* 0x000002d11c007986 */ /* 0x000fe2000c10151a */
[----:B------:R-:W-:Y:S02]  /*8db0*/  IMAD.MOV.U32 R36, RZ, RZ, R83 ;  /* 0x000000ffff247224 */ /* 0x000fe400078e0053 */
[----:B------:R-:W-:Y:S01]  /*8dc0*/  IMAD.MOV.U32 R0, RZ, RZ, R37 ;  /* 0x000000ffff007224 */ /* 0x000fe200078e0025 */
[----:B------:R-:W-:Y:S01]  /*8dd0*/  HMMA.16816.F32.BF16 R56, R8, R18, R56 ;  /* 0x000000120838723c */ /* 0x000fe20000041838 */
[----:B------:R-:W-:Y:S01]  /*8de0*/  IMAD.MOV.U32 R116, RZ, RZ, R109 ;  /* 0x000000ffff747224 */ /* 0x000fe200078e006d */
[----:B------:R1:W5:Y:S01]  /*8df0*/  LDL.LU R102, [R1+0x18c] ;  /* 0x00018c0001667983 */ /* 0x0003620000300800 */
[----:B------:R-:W-:Y:S02]  /*8e00*/  IMAD.MOV.U32 R108, RZ, RZ, R113 ;  /* 0x000000ffff6c7224 */ /* 0x000fe400078e0071 */
[----:B------:R-:W-:-:S02]  /*8e10*/  IMAD.MOV.U32 R83, RZ, RZ, R82 ;  /* 0x000000ffff537224 */ /* 0x000fc400078e0052 */
[----:B------:R-:W-:Y:S01]  /*8e20*/  IMAD.MOV.U32 R110, RZ, RZ, R38 ;  /* 0x000000ffff6e7224 */ /* 0x000fe200078e0026 */
[----:B--2---:R-:W-:Y:S01]  /*8e30*/  HMMA.16816.F32.BF16 R136, R8, R20, R136 ;  /* 0x000000140888723c */ /* 0x004fe20000041888 */
[----:B------:R-:W-:-:S07]  /*8e40*/  IMAD.MOV.U32 R37, RZ, RZ, R117 ;  /* 0x000000ffff257224 */ /* 0x000fce00078e0075 */
[----:B------:R-:W-:Y:S01]  /*8e50*/  HMMA.16816.F32.BF16 R168, R4, R20, R168 ;  /* 0x0000001404a8723c */ /* 0x000fe200000418a8 */
[----:B------:R-:W-:-:S07]  /*8e60*/  IMAD.MOV.U32 R109, RZ, RZ, R84 ;  /* 0x000000ffff6d7224 */ /* 0x000fce00078e0054 */
[----:B------:R-:W-:Y:S01]  /*8e70*/  HMMA.16816.F32.BF16 R64, R8, R22, R64 ;  /* 0x000000160840723c */ /* 0x000fe20000041840 */
[----:B------:R-:W-:-:S07]  /*8e80*/  IMAD.MOV.U32 R82, RZ, RZ, R85 ;  /* 0x000000ffff527224 */ /* 0x000fce00078e0055 */
[----:B------:R-:W-:Y:S01]  /*8e90*/  HMMA.16816.F32.BF16 R44, R4, R22, R68 ;  /* 0x00000016042c723c */ /* 0x000fe20000041844 */
[----:B------:R-:W-:Y:S01]  /*8ea0*/  IMAD.MOV.U32 R113, RZ, RZ, R40 ;  /* 0x000000ffff717224 */ /* 0x000fe200078e0028 */
[----:B------:R-:W2:Y:S01]  /*8eb0*/  LDSM.16.MT88.4 R20, [R39+0xa800] ;  /* 0x00a800002714783b */ /* 0x000ea20000004200 */
[----:B------:R-:W-:Y:S02]  /*8ec0*/  IMAD.MOV.U32 R117, RZ, RZ, R41 ;  /* 0x000000ffff757224 */ /* 0x000fe400078e0029 */
[----:B------:R-:W-:-:S03]  /*8ed0*/  IMAD.MOV.U32 R84, RZ, RZ, R52 ;  /* 0x000000ffff547224 */ /* 0x000fc600078e0034 */
[----:B------:R-:W-:Y:S01]  /*8ee0*/  HMMA.16816.F32.BF16 R160, R4, R16, R160 ;  /* 0x0000001004a0723c */ /* 0x000fe200000418a0 */
[----:B------:R-:W-:-:S07]  /*8ef0*/  IMAD.MOV.U32 R85, RZ, RZ, R53 ;  /* 0x000000ffff557224 */ /* 0x000fce00078e0035 */
[----:B------:R-:W-:Y:S01]  /*8f00*/  HMMA.16816.F32.BF16 R152, R4, R12, R152 ;  /* 0x0000000c0498723c */ /* 0x000fe20000041898 */
[----:B------:R-:W-:-:S07]  /*8f10*/  IMAD.MOV.U32 R40, RZ, RZ, R244 ;  /* 0x000000ffff287224 */ /* 0x000fce00078e00f4 */
[----:B------:R-:W-:Y:S01]  /*8f20*/  HMMA.16816.F32.BF16 R48, R8, R14, R48 ;  /* 0x0000000e0830723c */ /* 0x000fe20000041830 */
[----:B------:R-:W-:Y:S01]  /*8f30*/  IMAD.MOV.U32 R41, RZ, RZ, R245 ;  /* 0x000000ffff297224 */ /* 0x000fe200078e00f5 */
[----:B------:R-:W-:Y:S01]  /*8f40*/  STG.E.U16 desc[UR26][R2.64+0x10], R230 ;  /* 0x000010e602007986 */ /* 0x000fe2000c10151a */
[----:B------:R-:W-:Y:S02]  /*8f50*/  IMAD.MOV.U32 R52, RZ, RZ, R246 ;  /* 0x000000ffff347224 */ /* 0x000fe400078e00f6 */
[----:B------:R-:W-:Y:S01]  /*8f60*/  IMAD.MOV.U32 R123, RZ, RZ, R116 ;  /* 0x000000ffff7b7224 */ /* 0x000fe200078e0074 */
[----:B------:R-:W-:Y:S01]  /*8f70*/  STG.E.U16 desc[UR26][R2.64+0x12], R229 ;  /* 0x000012e502007986 */ /* 0x000fe2000c10151a */
[----:B------:R-:W-:Y:S02]  /*8f80*/  IMAD.MOV.U32 R111, RZ, RZ, R108 ;  /* 0x000000ffff6f7224 */ /* 0x000fe400078e006c */
[----:B------:R-:W-:Y:S01]  /*8f90*/  IMAD.MOV.U32 R118, RZ, RZ, R37 ;  /* 0x000000ffff767224 */ /* 0x000fe200078e0025 */
[----:B------:R-:W-:Y:S01]  /*8fa0*/  MOV R37, R40 ;  /* 0x0000002800257202 */ /* 0x000fe20000000f00 */
[----:B------:R-:W-:Y:S01]  /*8fb0*/  IMAD.MOV.U32 R122, RZ, RZ, R0 ;  /* 0x000000ffff7a7224 */ /* 0x000fe200078e0000 */
[----:B------:R1:W5:Y:S01]  /*8fc0*/  LDL.LU R103, [R1+0x188] ;  /* 0x0001880001677983 */ /* 0x0003620000300800 */
        /* <DEDUP_REMOVED lines=9> */
[----:B------:R-:W-:Y:S01]  /*9060*/  HMMA.16816.F32.BF16 R120, R8, R12, R120 ;  /* 0x0000000c0878723c */ /* 0x000fe20000041878 */
[----:B------:R-:W-:Y:S02]  /*9070*/  IMAD.MOV.U32 R109, RZ, RZ, R41 ;  /* 0x000000ffff6d7224 */ /* 0x000fe400078e0029 */
[----:B------:R-:W-:-:S05]  /*9080*/  IMAD.MOV.U32 R38, RZ, RZ, R84 ;  /* 0x000000ffff267224 */ /* 0x000fca00078e0054 */
[----:B--2---:R-:W-:Y:S01]  /*9090*/  HMMA.16816.F32.BF16 R32, R8, R22, R32 ;  /* 0x000000160820723c */ /* 0x004fe20000041820 */
[----:B------:R-:W-:Y:S01]  /*90a0*/  IMAD.MOV.U32 R36, RZ, RZ, R52 ;  /* 0x000000ffff247224 */ /* 0x000fe200078e0034 */
[----:B------:R-:W-:Y:S01]  /*90b0*/  STG.E.U16 desc[UR26][R30.64+0x10], R227 ;  /* 0x000010e31e007986 */ /* 0x000fe2000c10151a */
[----:B------:R-:W-:Y:S02]  /*90c0*/  IMAD.MOV.U32 R117, RZ, RZ, R221 ;  /* 0x000000ffff757224 */ /* 0x000fe400078e00dd */
[----:B------:R-:W-:Y:S01]  /*90d0*/  IMAD.MOV.U32 R41, RZ, RZ, R218 ;  /* 0x000000ffff297224 */ /* 0x000fe200078e00da */
[----:B------:R-:W-:Y:S01]  /*90e0*/  STG.E.U16 desc[UR26][R30.64+0x12], R228 ;  /* 0x000012e41e007986 */ /* 0x000fe2000c10151a */
[----:B------:R-:W-:Y:S02]  /*90f0*/  IMAD.MOV.U32 R110, RZ, RZ, R116 ;  /* 0x000000ffff6e7224 */ /* 0x000fe400078e0074 */
[----:B------:R-:W-:Y:S01]  /*9100*/  IMAD.MOV.U32 R118, RZ, RZ, R108 ;  /* 0x000000ffff767224 */ /* 0x000fe200078e006c */
[----:B------:R1:W5:Y:S01]  /*9110*/  LDL.LU R104, [R1+0x184] ;  /* 0x0001840001687983 */ /* 0x0003620000300800 */
[----:B------:R-:W-:-:S02]  /*9120*/  IMAD.MOV.U32 R116, RZ, RZ, R36 ;  /* 0x000000ffff747224 */ /* 0x000fc400078e0024 */
[----:B------:R-:W-:Y:S01]  /*9130*/  IMAD.MOV.U32 R108, RZ, RZ, R117 ;  /* 0x000000ffff6c7224 */ /* 0x000fe200078e0075 */
[----:B------:R1:W5:Y:S01]  /*9140*/  LDL.LU R244, [R1+0x180] ;  /* 0x0001800001f47983 */ /* 0x0003620000300800 */
[----:B------:R-:W-:Y:S02]  /*9150*/  IMAD.MOV.U32 R113, RZ, RZ, R53 ;  /* 0x000000ffff717224 */ /* 0x000fe400078e0035 */
[----:B------:R-:W-:Y:S01]  /*9160*/  IMAD.MOV.U32 R36, RZ, RZ, R40 ;  /* 0x000000ffff247224 */ /* 0x000fe200078e0028 */
[C---:B------:R-:W-:Y:S01]  /*9170*/  HMMA.16816.F32.BF16 R52, R4.reuse, R18, R124 ;  /* 0x000000120434723c */ /* 0x040fe2000004187c */
[----:B------:R-:W-:Y:S01]  /*9180*/  IMAD.MOV.U32 R117, RZ, RZ, R41 ;  /* 0x000000ffff757224 */ /* 0x000fe200078e0029 */
[----:B------:R-:W2:Y:S01]  /*9190*/  LDSM.16.MT88.4 R16, [R80+0xb800] ;  /* 0x00b800005010783b */ /* 0x000ea20000004200 */
[----:B------:R-:W-:Y:S02]  /*91a0*/  IMAD.MOV.U32 R84, RZ, RZ, R215 ;  /* 0x000000ffff547224 */ /* 0x000fe400078e00d7 */
[----:B------:R-:W-:Y:S01]  /*91b0*/  IMAD.MOV.U32 R85, RZ, RZ, R214 ;  /* 0x000000ffff557224 */ /* 0x000fe200078e00d6 */
[----:B------:R1:W5:Y:S02]  /*91c0*/  LDL.LU R245, [R1+0x17c] ;  /* 0x00017c0001f57983 */ /* 0x0003640000300800 */
[----:B------:R-:W-:Y:S02]  /*91d0*/  HMMA.16816.F32.BF16 R40, R4, R14, R132 ;  /* 0x0000000e0428723c */ /* 0x000fe40000041884 */
[----:B------:R-:W3:Y:S01]  /*91e0*/  LDSM.16.MT88.4 R12, [R39+0xb800] ;  /* 0x00b80000270c783b */ /* 0x000ee20000004200 */
[----:B------:R-:W-:-:S02]  /*91f0*/  IMAD.MOV.U32 R79, RZ, RZ, R111 ;  /* 0x000000ffff4f7224 */ /* 0x000fc400078e006f */
[----:B------:R-:W-:Y:S01]  /*9200*/  IMAD.MOV.U32 R75, RZ, RZ, R119 ;  /* 0x000000ffff4b7224 */ /* 0x000fe200078e0077 */
[----:B------:R1:W5:Y:S01]  /*9210*/  LDL.LU R246, [R1+0x178] ;  /* 0x0001780001f67983 */ /* 0x0003620000300800 */
[----:B------:R-:W-:Y:S02]  /*9220*/  IMAD.MOV.U32 R91, RZ, RZ, R0 ;  /* 0x000000ffff5b7224 */ /* 0x000fe400078e0000 */
[----:B------:R-:W-:Y:S01]  /*9230*/  IMAD.MOV.U32 R111, RZ, RZ, R38 ;  /* 0x000000ffff6f7224 */ /* 0x000fe200078e0026 */
[----:B------:R1:W5:Y:S01]  /*9240*/  LDL.LU R247, [R1+0x174] ;  /* 0x0001740001f77983 */ /* 0x0003620000300800 */
[----:B------:R-:W-:Y:S02]  /*9250*/  IMAD.MOV.U32 R119, RZ, RZ, R37 ;  /* 0x000000ffff777224 */ /* 0x000fe400078e0025 */
[----:B------:R-:W-:Y:S01]  /*9260*/  IMAD.MOV.U32 R0, RZ, RZ, R109 ;  /* 0x000000ffff007224 */ /* 0x000fe200078e006d */
[----:B------:R1:W5:Y:S01]  /*9270*/  LDL.LU R221, [R1+0x170] ;  /* 0x0001700001dd7983 */ /* 0x0003620000300800 */
[----:B------:R-:W-:-:S02]  /*9280*/  IMAD.MOV.U32 R90, RZ, RZ, R112 ;  /* 0x000000ffff5a7224 */ /* 0x000fc400078e0070 */
[----:B------:R-:W-:Y:S01]  /*9290*/  IMAD.MOV.U32 R38, RZ, RZ, R113 ;  /* 0x000000ffff267224 */ /* 0x000fe200078e0071 */
[----:B------:R1:W5:Y:S01]  /*92a0*/  LDL.LU R215, [R1+0x16c] ;  /* 0x00016c0001d77983 */ /* 0x0003620000300800 */
[----:B------:R-:W-:Y:S01]  /*92b0*/  IMAD.MOV.U32 R37, RZ, RZ, R84 ;  /* 0x000000ffff257224 */ /* 0x000fe200078e0054 */
[----:B------:R-:W-:Y:S01]  /*92c0*/  HMMA.16816.F32.BF16 R112, R8, R20, R240 ;  /* 0x000000140870723c */ /* 0x000fe200000418f0 */
[----:B------:R-:W-:Y:S01]  /*92d0*/  IMAD.MOV.U32 R109, RZ, RZ, R85 ;  /* 0x000000ffff6d7224 */ /* 0x000fe200078e0055 */
[----:B------:R1:W5:Y:S01]  /*92e0*/  LDL.LU R214, [R1+0x168] ;  /* 0x0001680001d67983 */ /* 0x0003620000300800 */
[----:B------:R-:W-:Y:S02]  /*92f0*/  IMAD.MOV.U32 R126, RZ, RZ, R110 ;  /* 0x000000ffff7e7224 */ /* 0x000fe400078e006e */
[----:B------:R-:W-:Y:S01]  /*9300*/  IMAD.MOV.U32 R127, RZ, RZ, R111 ;  /* 0x000000ffff7f7224 */ /* 0x000fe200078e006f */
[----:B------:R1:W5:Y:S01]  /*9310*/  LDL.LU R213, [R1+0x164] ;  /* 0x0001640001d57983 */ /* 0x0003620000300800 */
[----:B------:R-:W-:-:S02]  /*9320*/  IMAD.MOV.U32 R110, RZ, RZ, R0 ;  /* 0x000000ffff6e7224 */ /* 0x000fc400078e0000 */
[----:B------:R-:W-:Y:S01]  /*9330*/  IMAD.MOV.U32 R111, RZ, RZ, R116 ;  /* 0x000000ffff6f7224 */ /* 0x000fe200078e0074 */
[----:B--2---:R-:W-:Y:S01]  /*9340*/  HMMA.16816.F32.BF16 R68, R8, R16, R164 ;  /* 0x000000100844723c */ /* 0x004fe200000418a4 */
[----:B------:R-:W2:Y:S01]  /*9350*/  LDSM.16.MT88.4 R164, [R80+0x9c00] ;  /* 0x009c000050a4783b */ /* 0x000ea20000004200 */
[----:B------:R-:W-:-:S06]  /*9360*/  IMAD.MOV.U32 R0, RZ, RZ, R37 ;  /* 0x000000ffff007224 */ /* 0x000fcc00078e0025 */
[----:B---3--:R-:W-:Y:S01]  /*9370*/  HMMA.16816.F32.BF16 R84, R8, R12, R144 ;  /* 0x0000000c0854723c */ /* 0x008fe20000041890 */
[----:B------:R-:W-:-:S07]  /*9380*/  IMAD.MOV.U32 R116, RZ, RZ, R109 ;  /* 0x000000ffff747224 */ /* 0x000fce00078e006d */
[----:B------:R-:W-:Y:S01]  /*9390*/  HMMA.16816.F32.BF16 R60, R8, R18, R60 ;  /* 0x00000012083c723c */ /* 0x000fe2000004183c */
[----:B------:R-:W-:-:S07]  /*93a0*/  IMAD.MOV.U32 R37, RZ, RZ, R89 ;  /* 0x000000ffff257224 */ /* 0x000fce00078e0059 */
[----:B------:R-:W-:Y:S01]  /*93b0*/  HMMA.16816.F32.BF16 R24, R8, R14, R24 ;  /* 0x0000000e0818723c */ /* 0x000fe20000041818 */
        /* <DEDUP_REMOVED lines=16> */
[----:B------:R-:W-:Y:S02]  /*94c0*/  IMAD.MOV.U32 R125, RZ, RZ, R91 ;  /* 0x000000ffff7d7224 */ /* 0x000fe400078e005b */
[----:B------:R-:W-:Y:S01]  /*94d0*/  IMAD.MOV.U32 R81, RZ, RZ, R72 ;  /* 0x000000ffff517224 */ /* 0x000fe200078e0048 */
[----:B------:R-:W-:Y:S01]  /*94e0*/  HMMA.16816.F32.BF16 R88, R4, R12, R232 ;  /* 0x0000000c0458723c */ /* 0x000fe200000418e8 */
[----:B------:R-:W-:Y:S02]  /*94f0*/  IMAD.MOV.U32 R248, RZ, RZ, R79 ;  /* 0x000000fffff87224 */ /* 0x000fe400078e004f */
[----:B------:R-:W-:-:S02]  /*9500*/  IMAD.MOV.U32 R243, RZ, RZ, R38 ;  /* 0x000000fffff37224 */ /* 0x000fc400078e0026 */
[----:B------:R-:W-:-:S03]  /*9510*/  IMAD.MOV.U32 R232, RZ, RZ, R37 ;  /* 0x000000ffffe87224 */ /* 0x000fc600078e0025 */
[----:B------:R-:W-:Y:S01]  /*9520*/  HMMA.16816.F32.BF16 R72, R4, R16, R236 ;  /* 0x000000100448723c */ /* 0x000fe200000418ec */
[----:B------:R-:W-:Y:S02]  /*9530*/  IMAD.MOV.U32 R239, RZ, RZ, R78 ;  /* 0x000000ffffef7224 */ /* 0x000fe400078e004e */
[----:B------:R-:W-:-:S05]  /*9540*/  IMAD.MOV.U32 R10, RZ, RZ, R36 ;  /* 0x000000ffff0a7224 */ /* 0x000fca00078e0024 */
[C---:B------:R-:W-:Y:S01]  /*9550*/  HMMA.16816.F32.BF16 R20, R4.reuse, R22, R140 ;  /* 0x000000160414723c */ /* 0x040fe2000004188c */
[----:B------:R-:W-:Y:S07]  /*9560*/  LDSM.16.MT88.4 R140, [R39+0xac00] ;  /* 0x00ac0000278c783b */ /* 0x000fee0000004200 */
[C---:B------:R-:W-:Y:S01]  /*9570*/  HMMA.16816.F32.BF16 R16, R4.reuse, R18, R156 ;  /* 0x000000120410723c */ /* 0x040fe2000004189c */
[----:B------:R-:W3:Y:S04]  /*9580*/  LDSM.16.MT88.4 R156, [R39+0x9c00] ;  /* 0x009c0000279c783b */ /* 0x000ee80000004200 */
[----:B------:R-:W-:Y:S03]  /*9590*/  LDSM.16.MT88.4 R36, [R39+0xbc00] ;  /* 0x00bc00002724783b */ /* 0x000fe60000004200 */
[----:B------:R-:W-:Y:S01]  /*95a0*/  HMMA.16816.F32.BF16 R12, R4, R14, R148 ;  /* 0x0000000e040c723c */ /* 0x000fe20000041894 */
[----:B------:R-:W-:Y:S01]  /*95b0*/  IMAD.MOV.U32 R6, RZ, RZ, R76 ;  /* 0x000000ffff067224 */ /* 0x000fe200078e004c */
[----:B------:R-:W4:Y:S01]  /*95c0*/  LDSM.16.MT88.4 R148, [R80+0xac00] ;  /* 0x00ac00005094783b */ /* 0x000f220000004200 */
[----:B------:R-:W-:-:S03]  /*95d0*/  IMAD.MOV.U32 R5, RZ, RZ, R77 ;  /* 0x000000ffff057224 */ /* 0x000fc600078e004d */
[----:B------:R-:W1:Y:S01]  /*95e0*/  LDSM.16.MT88.4 R76, [R80+0xbc00] ;  /* 0x00bc0000504c783b */ /* 0x000e620000004200 */
[----:B------:R-:W-:Y:S02]  /*95f0*/  IMAD.MOV.U32 R233, RZ, RZ, R134 ;  /* 0x000000ffffe97224 */ /* 0x000fe400078e0086 */
[----:B------:R-:W-:Y:S02]  /*9600*/  IMAD.MOV.U32 R234, RZ, RZ, R135 ;  /* 0x000000ffffea7224 */ /* 0x000fe400078e0087 */
[----:B--2---:R-:W-:Y:S01]  /*9610*/  HMMA.16816.F32.BF16 R132, R96, R166, R64 ;  /* 0x000000a66084723c */ /* 0x004fe20000041840 */
[----:B------:R-:W-:Y:S02]  /*9620*/  IMAD.MOV.U32 R66, RZ, RZ, R83 ;  /* 0x000000ffff427224 */ /* 0x000fe400078e0053 */
        /* <DEDUP_REMOVED lines=9> */
[----:B------:R-:W-:Y:S01]  /*96c0*/  IMAD.MOV.U32 R237, RZ, RZ, R126 ;  /* 0x000000ffffed7224 */ /* 0x000fe200078e007e */
[----:B------:R-:W-:Y:S01]  /*96d0*/  HMMA.16816.F32.BF16 R136, R96, R164, R136 ;  /* 0x000000a46088723c */ /* 0x000fe20000041888 */
[----:B------:R-:W-:-:S02]  /*96e0*/  IMAD.MOV.U32 R238, RZ, RZ, R127 ;  /* 0x000000ffffee7224 */ /* 0x000fc400078e007f */
[----:B------:R-:W-:Y:S02]  /*96f0*/  IMAD.MOV.U32 R249, RZ, RZ, R110 ;  /* 0x000000fffff97224 */ /* 0x000fe400078e006e */
[----:B------:R-:W-:Y:S02]  /*9700*/  IMAD.MOV.U32 R250, RZ, RZ, R111 ;  /* 0x000000fffffa7224 */ /* 0x000fe400078e006f */
[----:B------:R-:W-:Y:S01]  /*9710*/  IMAD.MOV.U32 R251, RZ, RZ, R118 ;  /* 0x000000fffffb7224 */ /* 0x000fe200078e0076 */
[----:B------:R-:W-:Y:S01]  /*9720*/  HMMA.16816.F32.BF16 R168, R92, R164, R168 ;  /* 0x000000a45ca8723c */ /* 0x000fe200000418a8 */
[----:B------:R-:W-:Y:S02]  /*9730*/  IMAD.MOV.U32 R240, RZ, RZ, R119 ;  /* 0x000000fffff07224 */ /* 0x000fe400078e0077 */
[----:B------:R-:W-:Y:S02]  /*9740*/  IMAD.MOV.U32 R242, RZ, RZ, R116 ;  /* 0x000000fffff27224 */ /* 0x000fe400078e0074 */
[----:B------:R-:W-:-:S02]  /*9750*/  IMAD.MOV.U32 R11, RZ, RZ, R108 ;  /* 0x000000ffff0b7224 */ /* 0x000fc400078e006c */
[----:B------:R-:W-:Y:S01]  /*9760*/  IMAD.MOV.U32 R7, RZ, RZ, R109 ;  /* 0x000000ffff077224 */ /* 0x000fe200078e006d */
[----:B---3--:R-:W-:Y:S01]  /*9770*/  HMMA.16816.F32.BF16 R128, R96, R156, R128 ;  /* 0x0000009c6080723c */ /* 0x008fe20000041880 */
[----:B------:R-:W-:Y:S02]  /*9780*/  IMAD.MOV.U32 R0, RZ, RZ, R117 ;  /* 0x000000ffff007224 */ /* 0x000fe400078e0075 */
[----:B------:R-:W-:-:S05]  /*9790*/  IMAD.U32 R6, RZ, RZ, UR25 ;  /* 0x00000019ff067e24 */ /* 0x000fca000f8e00ff */
[----:B------:R-:W-:Y:S01]  /*97a0*/  HMMA.16816.F32.BF16 R124, R96, R158, R56 ;  /* 0x0000009e607c723c */ /* 0x000fe20000041838 */
[----:B------:R-:W-:-:S07]  /*97b0*/  FADD.FTZ R0, R0, R231 ;  /* 0x000000e700007221 */ /* 0x000fce0000010000 */
[C---:B----4-:R-:W-:Y:S08]  /*97c0*/  HMMA.16816.F32.BF16 R120, R96.reuse, R148, R120 ;  /* 0x000000946078723c */ /* 0x050ff00000041878 */
[C---:B------:R-:W-:Y:S08]  /*97d0*/  HMMA.16816.F32.BF16 R116, R96.reuse, R150, R48 ;  /* 0x000000966074723c */ /* 0x040ff00000041830 */
[C---:B------:R-:W-:Y:S08]  /*97e0*/  HMMA.16816.F32.BF16 R112, R96.reuse, R140, R112 ;  /* 0x0000008c6070723c */ /* 0x040ff00000041870 */
[C---:B------:R-:W-:Y:S08]  /*97f0*/  HMMA.16816.F32.BF16 R108, R96.reuse, R142, R32 ;  /* 0x0000008e606c723c */ /* 0x040ff00000041820 */
[C---:B-1----:R-:W-:Y:S08]  /*9800*/  HMMA.16816.F32.BF16 R68, R96.reuse, R76, R68 ;  /* 0x0000004c6044723c */ /* 0x042ff00000041844 */
        /* <DEDUP_REMOVED lines=14> */
[----:B------:R-:W-:-:S04]  /*98f0*/  IMAD.WIDE R4, R6, 0x70, R30 ;  /* 0x0000007006047825 */ /* 0x000fc800078e021e */
[----:B------:R-:W-:Y:S01]  /*9900*/  FADD.FTZ R11, R11, R0 ;  /* 0x000000000b0b7221 */ /* 0x000fe20000010000 */
[----:B------:R-:W-:Y:S02]  /*9910*/  IMAD.U32 R0, RZ, RZ, UR25 ;  /* 0x00000019ff007e24 */ /* 0x000fe4000f8e00ff */
[----:B------:R-:W-:Y:S01]  /*9920*/  IMAD.WIDE R6, R6, -0x70, R4 ;  /* 0xffffff9006067825 */ /* 0x000fe200078e0204 */
[----:B------:R-:W-:Y:S04]  /*9930*/  STG.E.U16 desc[UR26][R4.64+0x10], R226 ;  /* 0x000010e204007986 */ /* 0x000fe8000c10151a */
[----:B------:R1:W-:Y:S04]  /*9940*/  STG.E.U16 desc[UR26][R4.64+0x12], R225 ;  /* 0x000012e104007986 */ /* 0x0003e8000c10151a */
[----:B------:R-:W-:Y:S04]  /*9950*/  STG.E.U16 desc[UR26][R28.64+0x12], R224 ;  /* 0x000012e01c007986 */ /* 0x000fe8000c10151a */
[----:B------:R-:W-:Y:S04]  /*9960*/  STG.E.U16 desc[UR26][R28.64+0x10], R223 ;  /* 0x000010df1c007986 */ /* 0x000fe8000c10151a */
[----:B------:R-:W-:Y:S04]  /*9970*/  STG.E.U16 desc[UR26][R2.64+0x20], R222 ;  /* 0x000020de02007986 */ /* 0x000fe8000c10151a */
[----:B------:R-:W-:Y:S04]  /*9980*/  STG.E.U16 desc[UR26][R2.64+0x22], R220 ;  /* 0x000022dc02007986 */ /* 0x000fe8000c10151a */
[----:B------:R-:W-:Y:S01]  /*9990*/  STG.E.U16 desc[UR26][R6.64+0x20], R212 ;  /* 0x000020d406007986 */ /* 0x000fe2000c10151a */
[----:B-1----:R-:W-:-:S03]  /*99a0*/  IMAD.WIDE R4, R0, 0x70, R6 ;  /* 0x0000007000047825 */ /* 0x002fc600078e0206 */
[----:B------:R1:W-:Y:S04]  /*99b0*/  STG.E.U16 desc[UR26][R6.64+0x22], R217 ;  /* 0x000022d906007986 */ /* 0x0003e8000c10151a */
[----:B------:R-:W-:Y:S04]  /*99c0*/  STG.E.U16 desc[UR26][R4.64+0x20], R219 ;  /* 0x000020db04007986 */ /* 0x000fe8000c10151a */
[----:B------:R2:W-:Y:S04]  /*99d0*/  STG.E.U16 desc[UR26][R4.64+0x22], R216 ;  /* 0x000022d804007986 */ /* 0x0005e8000c10151a */
[----:B------:R-:W-:Y:S04]  /*99e0*/  STG.E.U16 desc[UR26][R28.64+0x20], R205 ;  /* 0x000020cd1c007986 */ /* 0x000fe8000c10151a */
[----:B------:R-:W-:Y:S01]  /*99f0*/  STG.E.U16 desc[UR26][R28.64+0x22], R204 ;  /* 0x000022cc1c007986 */ /* 0x000fe2000c10151a */
[----:B-1----:R-:W-:-:S03]  /*9a00*/  IMAD.WIDE R6, R0, -0x70, R4 ;  /* 0xffffff9000067825 */ /* 0x002fc600078e0204 */
[----:B------:R-:W-:Y:S01]  /*9a10*/  STG.E.U16 desc[UR26][R2.64+0x30], R203 ;  /* 0x000030cb02007986 */ /* 0x000fe2000c10151a */
[----:B--2---:R-:W-:-:S03]  /*9a20*/  IMAD.WIDE R4, R0, 0x70, R6 ;  /* 0x0000007000047825 */ /* 0x004fc600078e0206 */
[----:B------:R-:W-:Y:S04]  /*9a30*/  STG.E.U16 desc[UR26][R2.64+0x32], R202 ;  /* 0x000032ca02007986 */ /* 0x000fe8000c10151a */
[----:B------:R-:W-:Y:S04]  /*9a40*/  STG.E.U16 desc[UR26][R6.64+0x30], R201 ;  /* 0x000030c906007986 */ /* 0x000fe8000c10151a */
        /* <DEDUP_REMOVED lines=10> */
[----:B------:R1:W-:Y:S01]  /*9af0*/  STG.E.U16 desc[UR26][R6.64+0x42], R196 ;  /* 0x000042c406007986 */ /* 0x0003e2000c10151a */
[----:B------:R-:W-:-:S03]  /*9b00*/  IMAD.MOV.U32 R232, RZ, RZ, R8 ;  /* 0x000000ffffe87224 */ /* 0x000fc600078e0008 */
[----:B------:R-:W-:Y:S01]  /*9b10*/  STG.E.U16 desc[UR26][R4.64+0x40], R193 ;  /* 0x000040c104007986 */ /* 0x000fe2000c10151a */
[----:B------:R-:W-:-:S03]  /*9b20*/  IMAD.U32 R8, RZ, RZ, UR25 ;  /* 0x00000019ff087e24 */ /* 0x000fc6000f8e00ff */
[----:B------:R2:W-:Y:S01]  /*9b30*/  STG.E.U16 desc[UR26][R4.64+0x42], R190 ;  /* 0x000042be04007986 */ /* 0x0005e2000c10151a */
[----:B------:R-:W-:-:S03]  /*9b40*/  IMAD.MOV.U32 R67, RZ, RZ, R9 ;  /* 0x000000ffff437224 */ /* 0x000fc600078e0009 */
[----:B------:R-:W-:Y:S04]  /*9b50*/  STG.E.U16 desc[UR26][R28.64+0x40], R180 ;  /* 0x000040b41c007986 */ /* 0x000fe8000c10151a */
[----:B------:R-:W-:Y:S01]  /*9b60*/  STG.E.U16 desc[UR26][R28.64+0x42], R182 ;  /* 0x000042b61c007986 */ /* 0x000fe2000c10151a */
[----:B-1----:R-:W-:-:S03]  /*9b70*/  IMAD.WIDE R6, R0, -0x70, R4 ;  /* 0xffffff9000067825 */ /* 0x002fc600078e0204 */
[----:B------:R-:W-:Y:S01]  /*9b80*/  STG.E.U16 desc[UR26][R2.64+0x50], R189 ;  /* 0x000050bd02007986 */ /* 0x000fe2000c10151a */
[----:B--2---:R-:W-:-:S03]  /*9b90*/  IMAD.WIDE R4, R0, 0x70, R6 ;  /* 0x0000007000047825 */ /* 0x004fc600078e0206 */
[----:B------:R-:W-:Y:S04]  /*9ba0*/  STG.E.U16 desc[UR26][R2.64+0x52], R188 ;  /* 0x000052bc02007986 */ /* 0x000fe8000c10151a */
[----:B------:R-:W-:Y:S01]  /*9bb0*/  STG.E.U16 desc[UR26][R6.64+0x50], R187 ;  /* 0x000050bb06007986 */ /* 0x000fe2000c10151a */
[----:B------:R-:W-:-:S03]  /*9bc0*/  IMAD.WIDE R8, R8, -0x70, R4 ;  /* 0xffffff9008087825 */ /* 0x000fc600078e0204 */
[----:B------:R1:W-:Y:S04]  /*9bd0*/  STG.E.U16 desc[UR26][R6.64+0x52], R185 ;  /* 0x000052b906007986 */ /* 0x0003e8000c10151a */
[----:B------:R-:W-:Y:S04]  /*9be0*/  STG.E.U16 desc[UR26][R4.64+0x50], R194 ;  /* 0x000050c204007986 */ /* 0x000fe8000c10151a */
[----:B------:R2:W-:Y:S04]  /*9bf0*/  STG.E.U16 desc[UR26][R4.64+0x52], R197 ;  /* 0x000052c504007986 */ /* 0x0005e8000c10151a */
[----:B------:R-:W-:Y:S01]  /*9c00*/  STG.E.U16 desc[UR26][R28.64+0x50], R192 ;  /* 0x000050c01c007986 */ /* 0x000fe2000c10151a */
[----:B-1----:R-:W-:-:S04]  /*9c10*/  IMAD.U32 R6, RZ, RZ, UR25 ;  /* 0x00000019ff067e24 */ /* 0x002fc8000f8e00ff */
[----:B------:R-:W-:-:S04]  /*9c20*/  IMAD.WIDE R6, R6, 0x70, R8 ;  /* 0x0000007006067825 */ /* 0x000fc800078e0208 */
[----:B--2---:R-:W-:Y:S01]  /*9c30*/  IMAD.U32 R4, RZ, RZ, UR25 ;  /* 0x00000019ff047e24 */ /* 0x004fe2000f8e00ff */
[----:B------:R-:W-:Y:S03]  /*9c40*/  STG.E.U16 desc[UR26][R28.64+0x52], R191 ;  /* 0x000052bf1c007986 */ /* 0x000fe6000c10151a */
[----:B------:R-:W-:Y:S01]  /*9c50*/  IMAD.WIDE R4, R4, -0x70, R6 ;  /* 0xffffff9004047825 */ /* 0x000fe200078e0206 */
[----:B------:R-:W-:Y:S04]  /*9c60*/  STG.E.U16 desc[UR26][R2.64+0x60], R186 ;  /* 0x000060ba02007986 */ /* 0x000fe8000c10151a */
[----:B------:R-:W-:Y:S04]  /*9c70*/  STG.E.U16 desc[UR26][R2.64+0x62], R184 ;  /* 0x000062b802007986 */ /* 0x000fe8000c10151a */
[----:B------:R-:W-:Y:S04]  /*9c80*/  STG.E.U16 desc[UR26][R8.64+0x60], R181 ;  /* 0x000060b508007986 */ /* 0x000fe8000c10151a */
[----:B------:R-:W-:Y:S04]  /*9c90*/  STG.E.U16 desc[UR26][R8.64+0x62], R183 ;  /* 0x000062b708007986 */ /* 0x000fe8000c10151a */
[----:B------:R-:W-:Y:S04]  /*9ca0*/  STG.E.U16 desc[UR26][R6.64+0x60], R179 ;  /* 0x000060b306007986 */ /* 0x000fe8000c10151a */
[----:B------:R1:W-:Y:S04]  /*9cb0*/  STG.E.U16 desc[UR26][R6.64+0x62], R178 ;  /* 0x000062b206007986 */ /* 0x0003e8000c10151a */
[----:B------:R-:W-:Y:S04]  /*9cc0*/  STG.E.U16 desc[UR26][R28.64+0x60], R177 ;  /* 0x000060b11c007986 */ /* 0x000fe8000c10151a */
[----:B------:R-:W-:Y:S04]  /*9cd0*/  STG.E.U16 desc[UR26][R28.64+0x62], R176 ;  /* 0x000062b01c007986 */ /* 0x000fe8000c10151a */
[----:B------:R-:W-:Y:S04]  /*9ce0*/  STG.E.U16 desc[UR26][R2.64+0x70], R175 ;  /* 0x000070af02007986 */ /* 0x000fe8000c10151a */
[----:B------:R-:W-:Y:S04]  /*9cf0*/  STG.E.U16 desc[UR26][R2.64+0x72], R174 ;  /* 0x000072ae02007986 */ /* 0x000fe8000c10151a */
[----:B------:R-:W-:Y:S04]  /*9d00*/  STG.E.U16 desc[UR26][R4.64+0x70], R173 ;  /* 0x000070ad04007986 */ /* 0x000fe8000c10151a */
[----:B------:R2:W-:Y:S01]  /*9d10*/  STG.E.U16 desc[UR26][R4.64+0x72], R172 ;  /* 0x000072ac04007986 */ /* 0x0005e2000c10151a */
[----:B-1----:R-:W-:-:S05]  /*9d20*/  IMAD.WIDE R6, R0, 0x70, R4 ;  /* 0x0000007000067825 */ /* 0x002fca00078e0204 */
[----:B------:R-:W-:Y:S04]  /*9d30*/  STG.E.U16 desc[UR26][R6.64+0x70], R107 ;  /* 0x0000706b06007986 */ /* 0x000fe8000c10151a */
[----:B------:R1:W-:Y:S01]  /*9d40*/  STG.E.U16 desc[UR26][R6.64+0x72], R106 ;  /* 0x0000726a06007986 */ /* 0x0003e2000c10151a */
[----:B--2---:R-:W-:Y:S01]  /*9d50*/  FADD.FTZ R5, R232, R13 ;  /* 0x0000000de8057221 */ /* 0x004fe20000010000 */
[----:B------:R-:W-:Y:S01]  /*9d60*/  FADD.FTZ R4, R233, R12 ;  /* 0x0000000ce9047221 */ /* 0x000fe20000010000 */
[----:B-1----:R-:W-:Y:S02]  /*9d70*/  FADD.FTZ R6, R234, R11 ;  /* 0x0000000bea067221 */ /* 0x002fe40000010000 */
[----:B------:R-:W-:Y:S01]  /*9d80*/  FADD.FTZ R7, R236, R5 ;  /* 0x00000005ec077221 */ /* 0x000fe20000010000 */
[----:B------:R-:W-:Y:S01]  /*9d90*/  FADD.FTZ R5, R237, R4 ;  /* 0x00000004ed057221 */ /* 0x000fe20000010000 */
[----:B------:R-:W-:-:S02]  /*9da0*/  FADD.FTZ R4, R238, R6 ;  /* 0x00000006ee047221 */ /* 0x000fc40000010000 */
[----:B------:R-:W-:Y:S01]  /*9db0*/  FADD.FTZ R6, R248, R7 ;  /* 0x00000007f8067221 */ /* 0x000fe20000010000 */
[----:B------:R-:W-:Y:S01]  /*9dc0*/  FADD.FTZ R5, R249, R5 ;  /* 0x00000005f9057221 */ /* 0x000fe20000010000 */
[----:B------:R-:W-:Y:S02]  /*9dd0*/  FADD.FTZ R4, R250, R4 ;  /* 0x00000004fa047221 */ /* 0x000fe40000010000 */
[----:B------:R-:W-:Y:S01]  /*9de0*/  FADD.FTZ R6, R240, R6 ;  /* 0x00000006f0067221 */ /* 0x000fe20000010000 */
[----:B------:R-:W-:Y:S01]  /*9df0*/  FADD.FTZ R5, R241, R5 ;  /* 0x00000005f1057221 */ /* 0x000fe20000010000 */
[----:B------:R-:W-:-:S03]  /*9e00*/  FADD.FTZ R4, R242, R4 ;  /* 0x00000004f2047221 */ /* 0x000fc60000010000 */
[----:B------:R1:W-:Y:S01]  /*9e10*/  STL [R1+0xa0], R6 ;  /* 0x0000a00601007387 */ /* 0x0003e20000100800 */
[C---:B------:R-:W-:Y:S03]  /*9e20*/  HMMA.16816.F32.BF16 R84, R96.reuse, R36, R84 ;  /* 0x000000246054723c */ /* 0x040fe60000041854 */
[----:B------:R1:W-:Y:S01]  /*9e30*/  STL [R1+0x8], R5 ;  /* 0x0000080501007387 */ /* 0x0003e20000100800 */
[----:B------:R-:W2:Y:S04]  /*9e40*/  S2R R218, SR_TID.X ;  /* 0x0000000000da7919 */ /* 0x000ea80000002100 */
[----:B------:R-:W-:Y:S01]  /*9e50*/  HMMA.16816.F32.BF16 R96, R96, R38, R24 ;  /* 0x000000266060723c */ /* 0x000fe20000041818 */
[----:B------:R1:W-:Y:S04]  /*9e60*/  STG.E.U16 desc[UR26][R28.64+0x70], R105 ;  /* 0x000070691c007986 */ /* 0x0003e8000c10151a */
[----:B------:R1:W-:Y:S04]  /*9e70*/  STG.E.U16 desc[UR26][R28.64+0x72], R100 ;  /* 0x000072641c007986 */ /* 0x0003e8000c10151a */
[----:B------:R1:W-:Y:S01]  /*9e80*/  STL [R1+0xc], R4 ;  /* 0x00000c0401007387 */ /* 0x0003e20000100800 */
[----:B------:R-:W-:-:S04]  /*9e90*/  FADD.FTZ R0, R67, R10 ;  /* 0x0000000a43007221 */ /* 0x000fc80000010000 */
[----:B------:R-:W-:-:S04]  /*9ea0*/  FADD.FTZ R0, R235, R0 ;  /* 0x00000000eb007221 */ /* 0x000fc80000010000 */
[----:B------:R-:W-:-:S04]  /*9eb0*/  FADD.FTZ R0, R239, R0 ;  /* 0x00000000ef007221 */ /* 0x000fc80000010000 */
[----:B------:R-:W-:-:S04]  /*9ec0*/  FADD.FTZ R0, R251, R0 ;  /* 0x00000000fb007221 */ /* 0x000fc80000010000 */
[----:B------:R-:W-:Y:S01]  /*9ed0*/  FADD.FTZ R237, R243, R0 ;  /* 0x00000000f3ed7221 */ /* 0x000fe20000010000 */
[----:B------:R-:W-:Y:S06]  /*9ee0*/  BRA.U !UP1, `(.L_x_697) ;  /* 0x0000006d09e87547 */ /* 0x000fec000b800000 */
[----:B-1----:R-:W1:Y:S01]  /*9ef0*/  LDC.64 R4, c[0x0][0x3c0] ;  /* 0x0000f000ff047b82 */ /* 0x002e620000000a00 */
[----:B--2---:R-:W-:Y:S01]  /*9f00*/  IMAD.SHL.U32 R243, R218, 0x20, RZ ;  /* 0x00000020daf37824 */ /* 0x004fe200078e00ff */
[----:B-----5:R-:W-:Y:S01]  /*9f10*/  LOP3.LUT R0, R246, UR4, RZ, 0x3c, !PT ;  /* 0x00000004f6007c12 */ /* 0x020fe2000f8e3cff */
[----:B------:R-:W2:Y:S01]  /*9f20*/  LDCU UR6, c[0x0][0x440] ;  /* 0x00008800ff0677ac */ /* 0x000ea20008000800 */
[----:B------:R-:W-:Y:S01]  /*9f30*/  SHF.R.U32.HI R212, RZ, 0x1, R218 ;  /* 0x00000001ffd47819 */ /* 0x000fe200000116da */
[C---:B------:R-:W-:Y:S01]  /*9f40*/  IMAD.SHL.U32 R242, R218.reuse, 0x8, RZ ;  /* 0x00000008daf27824 */ /* 0x040fe200078e00ff */
[----:B------:R-:W-:Y:S01]  /*9f50*/  LOP3.LUT R243, R243, 0xc0, RZ, 0xc0, !PT ;  /* 0x000000c0f3f37812 */ /* 0x000fe200078ec0ff */
[----:B------:R3:W-:Y:S01]  /*9f60*/  STL [R1+0x134], R0 ;  /* 0x0001340001007387 */ /* 0x0007e20000100800 */
[----:B------:R-:W4:Y:S01]  /*9f70*/  LDC R220, c[0x0][0x4f8] ;  /* 0x00013e00ffdc7b82 */ /* 0x000f220000000800 */
[----:B------:R-:W2:Y:S01]  /*9f80*/  LDCU UR18, c[0x0][0x448] ;  /* 0x00008900ff1277ac */ /* 0x000ea20008000800 */
[----:B------:R-:W-:Y:S01]  /*9f90*/  LOP3.LUT R213, R243, 0x18, R213, 0xf8, !PT ;  /* 0x00000018f3d57812 */ /* 0x000fe200078ef8d5 */
[----:B------:R-:W-:Y:S01]  /*9fa0*/  IMAD.SHL.U32 R243, R218, 0x20, RZ ;  /* 0x00000020daf37824 */ /* 0x000fe200078e00ff */
[----:B------:R-:W-:Y:S01]  /*9fb0*/  LOP3.LUT R242, R242, 0x18, RZ, 0xc0, !PT ;  /* 0x00000018f2f27812 */ /* 0x000fe200078ec0ff */
[----:B------:R-:W-:Y:S01]  /*9fc0*/  IMAD.MOV.U32 R217, RZ, RZ, 0x20 ;  /* 0x00000020ffd97424 */ /* 0x000fe200078e00ff */
[----:B------:R-:W-:Y:S01]  /*9fd0*/  LOP3.LUT R212, R213, 0x8, R212, 0x78, !PT ;  /* 0x00000008d5d47812 */ /* 0x000fe200078e78d4 */
[C---:B------:R-:W-:Y:S01]  /*9fe0*/  IMAD.SHL.U32 R219, R218.reuse, 0x20, RZ ;  /* 0x00000020dadb7824 */ /* 0x040fe200078e00ff */
[----:B------:R-:W-:Y:S01]  /*9ff0*/  LOP3.LUT P0, RZ, R218, 0x4, RZ, 0xc0, !PT ;  /* 0x00000004daff7812 */ /* 0x000fe2000780c0ff */
[----:B------:R-:W-:Y:S01]  /*a000*/  IMAD.MOV.U32 R100, RZ, RZ, R101 ;  /* 0x000000ffff647224 */ /* 0x000fe200078e0065 */
[----:B------:R-:W-:Y:S01]  /*a010*/  LOP3.LUT R212, R212, 0x120, R243, 0xf8, !PT ;  /* 0x00000120d4d47812 */ /* 0x000fe200078ef8f3 */
[----:B------:R-:W-:Y:S01]  /*a020*/  IMAD.MOV.U32 R105, RZ, RZ, R102 ;  /* 0x000000ffff697224 */ /* 0x000fe200078e0066 */
[----:B------:R-:W-:Y:S01]  /*a030*/  SEL R217, R217, 0xffffffe0, !P0 ;  /* 0xffffffe0d9d97807 */ /* 0x000fe20004000000 */
[----:B------:R-:W-:Y:S01]  /*a040*/  ULEA.HI UR24, UR24, 0xfffffffe, URZ, 0x1a ;  /* 0xfffffffe18187891 */ /* 0x000fe2000f8fd0ff */
[----:B------:R-:W-:Y:S01]  /*a050*/  LEA R212, R212, UR5, 0x1 ;  /* 0x00000005d4d47c11 */ /* 0x000fe2000f8e08ff */
[----:B------:R-:W1:Y:S01]  /*a060*/  LDCU UR17, c[0x0][0x440] ;  /* 0x00008800ff1177ac */ /* 0x000e620008000800 */
[----:B--2---:R-:W-:Y:S01]  /*a070*/  ISETP.GE.AND P3, PT, R242, UR6, PT ;  /* 0x00000006f2007c0c */ /* 0x004fe2000bf66270 */
[----:B------:R-:W2:Y:S01]  /*a080*/  LDCU.U8 UR10, c[0x0][0x4f8] ;  /* 0x00009f00ff0a77ac */ /* 0x000ea20008000000 */
[----:B------:R-:W-:Y:S01]  /*a090*/  USHF.L.U32 UR18, UR18, 0x3, URZ ;  /* 0x0000000312127899 */ /* 0x000fe200080006ff */
[----:B---3--:R-:W-:Y:S01]  /*a0a0*/  LOP3.LUT R0, R244, UR4, RZ, 0x3c, !PT ;  /* 0x00000004f4007c12 */ /* 0x008fe2000f8e3cff */
[----:B------:R-:W3:Y:S01]  /*a0b0*/  LDCU UR4, c[0x0][0x45c] ;  /* 0x00008b80ff0477ac */ /* 0x000ee20008000800 */
[----:B----4-:R-:W-:-:S03]  /*a0c0*/  LOP3.LUT R220, R220, 0xff, RZ, 0xc0, !PT ;  /* 0x000000ffdcdc7812 */ /* 0x010fc600078ec0ff */
[----:B------:R4:W-:Y:S02]  /*a0d0*/  STL [R1+0x140], R0 ;  /* 0x0001400001007387 */ /* 0x0009e40000100800 */
[----:B------:R-:W-:Y:S02]  /*a0e0*/  IMAD R220, R220, 0x10000, R220 ;  /* 0x00010000dcdc7824 */ /* 0x000fe400078e02dc */
[----:B------:R2:W-:Y:S04]  /*a0f0*/  STL [R1+0x1c], R2 ;  /* 0x00001c0201007387 */ /* 0x0005e80000100800 */
[----:B------:R3:W-:Y:S04]  /*a100*/  STL [R1+0x18], R3 ;  /* 0x0000180301007387 */ /* 0x0007e80000100800 */
[----:B-1----:R1:W-:Y:S01]  /*a110*/  STL.64 [R1+0x90], R4 ;  /* 0x0000900401007387 */ /* 0x0023e20000100a00 */
[----:B----4-:R-:W-:-:S02]  /*a120*/  IMAD.MOV.U32 R0, RZ, RZ, R104 ;  /* 0x000000ffff007224 */ /* 0x010fc400078e0068 */
[----:B--2---:R-:W-:Y:S02]  /*a130*/  VIADD R2, R212, 0x9020 ;  /* 0x00009020d4027836 */ /* 0x004fe40000000000 */
[----:B---3--:R-:W-:-:S03]  /*a140*/  IMAD.MOV.U32 R3, RZ, RZ, R103 ;  /* 0x000000ffff037224 */ /* 0x008fc600078e0067 */
[----:B------:R2:W-:Y:S01]  /*a150*/  STL [R1+0x15c], R2 ;  /* 0x00015c0201007387 */ /* 0x0005e20000100800 */
[----:B-1----:R-:W-:-:S05]  /*a160*/  IMAD.SHL.U32 R4, R218, 0x10, RZ ;  /* 0x00000010da047824 */ /* 0x002fca00078e00ff */
[----:B------:R-:W-:Y:S01]  /*a170*/  LOP3.LUT R216, R4, 0x100, RZ, 0xc0, !PT ;  /* 0x0000010004d87812 */ /* 0x000fe200078ec0ff */
[----:B------:R-:W-:-:S03]  /*a180*/  VIADD R4, R212, 0x9000 ;  /* 0x00009000d4047836 */ /* 0x000fc60000000000 */
[----:B------:R-:W-:Y:S02]  /*a190*/  LOP3.LUT R216, R216, 0x20, R219, 0xf8, !PT ;  /* 0x00000020d8d87812 */ /* 0x000fe400078ef8db */
[----:B------:R2:W-:Y:S01]  /*a1a0*/  STL [R1+0x160], R4 ;  /* 0x0001600401007387 */ /* 0x0005e20000100800 */
[----:B------:R-:W-:Y:S05]  /*a1b0*/  BRA `(.L_x_698) ;  /* 0x0000000000b87947 */ /* 0x000fea0003800000 */
.L_x_700:
[----:B------:R-:W2:Y:S01]  /*a1c0*/  LDL R192, [R1+0x150] ;  /* 0x0001500001c07983 */ /* 0x000ea20000100800 */
[----:B------:R-:W1:Y:S01]  /*a1d0*/  LDC.64 R106, c[0x0][0x3b8] ;  /* 0x0000ee00ff6a7b82 */ /* 0x000e620000000a00 */
[----:B------:R-:W-:Y:S02]  /*a1e0*/  UIADD3 UR6, UPT, UPT, UR24, -0x1, URZ ;  /* 0xffffffff18067890 */ /* 0x000fe4000fffe0ff */
[----:B------:R-:W3:Y:S04]  /*a1f0*/  LDL R176, [R1+0x14c] ;  /* 0x00014c0001b07983 */ /* 0x000ee80000100800 */
[----:B-1----:R-:W-:Y:S04]  /*a200*/  IMAD.WIDE.U32 R102, R106, UR6, RZ ;  /* 0x000000066a667c25 */ /* 0x002fe8000f8e00ff */
[----:B------:R-:W-:Y:S02]  /*a210*/  IMAD.SHL.U32 R2, R102, 0x40, RZ ;  /* 0x0000004066027824 */ /* 0x000fe400078e00ff */
[----:B------:R-:W-:Y:S03]  /*a220*/  IMAD R103, R107, UR6, R103 ;  /* 0x000000066b677c24 */ /* 0x000fe6000f8e0267 */
[----:B------:R-:W-:Y:S02]  /*a230*/  LEA R2, P4, R106, R2, 0x5 ;  /* 0x000000026a027211 */ /* 0x000fe400078828ff */
[----:B------:R-:W-:Y:S04]  /*a240*/  SHF.L.U64.HI R101, R102, 0x6, R103 ;  /* 0x0000000666657819 */ /* 0x000fe80000010267 */
[----:B------:R-:W-:Y:S02]  /*a250*/  LEA.HI.X R101, R106, R101, R107, 0x5, P4 ;  /* 0x000000656a657211 */ /* 0x000fe400020f2c6b */
[C---:B--2---:R-:W-:Y:S04]  /*a260*/  LEA R106, P4, R102.reuse, R192, 0x7 ;  /* 0x000000c0666a7211 */ /* 0x044fe800078838ff */
[----:B---3--:R-:W-:Y:S02]  /*a270*/  LEA.HI.X R107, R102, R176, R103, 0x7, P4 ;  /* 0x000000b0666b7211 */ /* 0x008fe400020f3c67 */
[C---:B------:R-:W-:Y:S03]  /*a280*/  LEA R102, P4, R2.reuse, R192, 0x1 ;  /* 0x000000c002667211 */ /* 0x040fe600078808ff */
[----:B------:R-:W-:Y:S01]  /*a290*/  @!PT LDS RZ, [RZ] ;  /* 0x00000000fffff984 */ /* 0x000fe20000000800 */
[----:B------:R-:W-:Y:S01]  /*a2a0*/  @!PT LDS RZ, [RZ] ;  /* 0x00000000fffff984 */ /* 0x000fe20000000800 */
[----:B------:R-:W-:Y:S01]  /*a2b0*/  @!PT LDS RZ, [RZ] ;  /* 0x00000000fffff984 */ /* 0x000fe20000000800 */
[----:B------:R1:W-:Y:S01]  /*a2c0*/  @!P3 LDGSTS.E.BYPASS.LTC128B.128 [R221+0x6000], desc[UR26][R106.64] ;  /* 0x060000006addbfae */ /* 0x0003e2000b981a1a */
[----:B------:R-:W-:Y:S03]  /*a2d0*/  LEA.HI.X R103, R2, R176, R101, 0x1, P4 ;  /* 0x000000b002677211 */ /* 0x000fe600020f0c65 */
        /* <DEDUP_REMOVED lines=28> */
.L_x_698:
[----:B------:R-:W2:Y:S01]  /*a4a0*/  LDL R10, [R1+0x90] ;  /* 0x00009000010a7983 */ /* 0x000ea20000100800 */
[----:B------:R-:W-:Y:S05]  /*a4b0*/  DEPBAR.LE SB0, 0x0 ;  /* 0x000080000000791a */ /* 0x000fea0000000000 */
[----:B------:R-:W3:Y:S01]  /*a4c0*/  LDL R13, [R1+0x94] ;  /* 0x00009400010d7983 */ /* 0x000ee20000100800 */
[C---:B------:R-:W-:Y:S01]  /*a4d0*/  IMAD.SHL.U32 R12, R218.reuse, 0x8, RZ ;  /* 0x00000008da0c7824 */ /* 0x040fe200078e00ff */
[----:B------:R-:W-:Y:S01]  /*a4e0*/  SHF.R.U32.HI R214, RZ, 0x1, R218 ;  /* 0x00000001ffd67819 */ /* 0x000fe200000116da */
[C---:B------:R-:W-:Y:S03]  /*a4f0*/  IMAD.SHL.U32 R213, R218.reuse, 0x4, RZ ;  /* 0x00000004dad57824 */ /* 0x040fe600078e00ff */
[----:B------:R-:W4:Y:S01]  /*a500*/  LDL R8, [R1+0x158] ;  /* 0x0001580001087983 */ /* 0x000f220000100800 */
[----:B------:R-:W-:Y:S01]  /*a510*/  IMAD.SHL.U32 R16, R218, 0x10, RZ ;  /* 0x00000010da107824 */ /* 0x000fe200078e00ff */
[----:B------:R-:W-:Y:S01]  /*a520*/  LOP3.LUT R12, R12, 0x18, RZ, 0xc0, !PT ;  /* 0x000000180c0c7812 */ /* 0x000fe200078ec0ff */
[----:B------:R-:W-:Y:S03]  /*a530*/  USHF.L.U32 UR19, UR24, 0x1, URZ ;  /* 0x0000000118137899 */ /* 0x000fe600080006ff */
[----:B------:R-:W5:Y:S01]  /*a540*/  LDL R11, [R1+0x154] ;  /* 0x00015400010b7983 */ /* 0x000f620000100800 */
[----:B------:R-:W-:Y:S01]  /*a550*/  LOP3.LUT R102, R214, 0x8, RZ, 0xc0, !PT ;  /* 0x00000008d6667812 */ /* 0x000fe200078ec0ff */
[----:B------:R-:W-:Y:S01]  /*a560*/  UIADD3 UR7, UPT, UPT, UR31, -0x4498517b, URZ ;  /* 0xbb67ae851f077890 */ /* 0x000fe2000fffe0ff */
[C---:B------:R-:W-:Y:S01]  /*a570*/  LOP3.LUT R15, R12.reuse, 0x20, RZ, 0xfc, !PT ;  /* 0x000000200c0f7812 */ /* 0x040fe200078efcff */
[----:B------:R-:W-:Y:S01]  /*a580*/  BAR.SYNC.DEFER_BLOCKING 0x0 ;  /* 0x0000000000007b1d */ /* 0x000fe20000010000 */
[----:B------:R-:W-:Y:S01]  /*a590*/  LOP3.LUT R14, R12, 0x40, RZ, 0xfc, !PT ;  /* 0x000000400c0e7812 */ /* 0x000fe200078efcff */
[----:B------:R-:W-:Y:S01]  /*a5a0*/  UIADD3 UR6, UPT, UPT, UR30, 0x3c6ef372, URZ ;  /* 0x3c6ef3721e067890 */ /* 0x000fe2000fffe0ff */
[----:B------:R-:W-:Y:S01]  /*a5b0*/  ISETP.GE.AND P2, PT, R15, UR17, PT ;  /* 0x000000110f007c0c */ /* 0x000fe2000bf46270 */
[----:B------:R-:W-:Y:S01]  /*a5c0*/  UIADD3 UR16, UPT, UPT, UR31, 0x76cf5d0a, URZ ;  /* 0x76cf5d0a1f107890 */ /* 0x000fe2000fffe0ff */
[----:B------:R-:W-:Y:S01]  /*a5d0*/  LOP3.LUT R215, R16, 0x3e00, RZ, 0xc0, !PT ;  /* 0x00003e0010d77812 */ /* 0x000fe200078ec0ff */
[----:B------:R-:W-:Y:S01]  /*a5e0*/  UIADD3 UR15, UPT, UPT, UR31, 0x32370b8f, URZ ;  /* 0x32370b8f1f0f7890 */ /* 0x000fe2000fffe0ff */
[----:B------:R-:W-:Y:S01]  /*a5f0*/  STL [R1+0x144], R15 ;  /* 0x0001440f01007387 */ /* 0x000fe20000100800 */
[----:B------:R-:W-:Y:S05]  /*a600*/  UISETP.NE.AND UP0, UPT, UR24, URZ, UPT ;  /* 0x000000ff1800728c */ /* 0x000fea000bf05270 */
[----:B------:R-:W-:Y:S06]  /*a610*/  STL [R1+0x148], R14 ;  /* 0x0001480e01007387 */ /* 0x000fec0000100800 */
[----:B------:R-:W5:Y:S06]  /*a620*/  LDL.64 R226, [R1+0x10] ;  /* 0x0000100001e27983 */ /* 0x000f6c0000100a00 */
[----:B------:R-:W5:Y:S06]  /*a630*/  LDL.64 R230, [R1+0xc0] ;  /* 0x0000c00001e67983 */ /* 0x000f6c0000100a00 */
[----:B------:R-:W5:Y:S06]  /*a640*/  LDL.64 R106, [R1+0x138] ;  /* 0x00013800016a7983 */ /* 0x000f6c0000100a00 */
[----:B------:R-:W5:Y:S06]  /*a650*/  LDL R224, [R1+0x134] ;  /* 0x0001340001e07983 */ /* 0x000f6c0000100800 */
[----:B------:R-:W5:Y:S01]  /*a660*/  LDL R223, [R1+0x140] ;  /* 0x0001400001df7983 */ /* 0x000f620000100800 */
[----:B--2---:R-:W-:Y:S04]  /*a670*/  IMAD.WIDE.U32 R4, R10, UR24, RZ ;  /* 0x000000180a047c25 */ /* 0x004fe8000f8e00ff */
[C---:B------:R-:W-:Y:S02]  /*a680*/  IMAD.SHL.U32 R9, R4.reuse, 0x40, RZ ;  /* 0x0000004004097824 */ /* 0x040fe400078e00ff */
[----:B---3--:R-:W-:Y:S01]  /*a690*/  IMAD R2, R13, UR24, R5 ;  /* 0x000000180d027c24 */ /* 0x008fe2000f8e0205 */
[----:B------:R-:W-:Y:S02]  /*a6a0*/  LOP3.LUT R5, R215, 0x120, R219, 0xf8, !PT ;  /* 0x00000120d7057812 */ /* 0x000fe400078ef8db */
[----:B----4-:R-:W-:Y:S02]  /*a6b0*/  LEA R6, P1, R4, R8, 0x7 ;  /* 0x0000000804067211 */ /* 0x010fe400078238ff */
[----:B------:R-:W-:Y:S02]  /*a6c0*/  LEA R9, P4, R10, R9, 0x5 ;  /* 0x000000090a097211 */ /* 0x000fe400078828ff */
[-CC-:B-----5:R-:W-:Y:S02]  /*a6d0*/  LEA.HI.X R7, R4, R11.reuse, R2.reuse, 0x7, P1 ;  /* 0x0000000b04077211 */ /* 0x1a0fe400008f3c02 */
[----:B------:R-:W-:Y:S02]  /*a6e0*/  ISETP.GE.AND P1, PT, R14, UR17, PT ;  /* 0x000000110e007c0c */ /* 0x000fe4000bf26270 */
[----:B------:R-:W-:Y:S01]  /*a6f0*/  SHF.L.U64.HI R4, R4, 0x6, R2 ;  /* 0x0000000604047819 */ /* 0x000fe20000010202 */
[----:B------:R-:W-:Y:S01]  /*a700*/  @!PT LDS RZ, [RZ] ;  /* 0x00000000fffff984 */ /* 0x000fe20000000800 */
[----:B------:R-:W-:Y:S01]  /*a710*/  @!PT LDS RZ, [RZ] ;  /* 0x00000000fffff984 */ /* 0x000fe20000000800 */
[----:B------:R-:W-:Y:S01]  /*a720*/  @!PT LDS RZ, [RZ] ;  /* 0x00000000fffff984 */ /* 0x000fe20000000800 */
[----:B------:R-:W-:Y:S01]  /*a730*/  @!P3 LDGSTS.E.BYPASS.LTC128B.128 [R221+0x9000], desc[UR26][R6.64] ;  /* 0x0900000006ddbfae */ /* 0x000fe2000b981a1a */
[----:B------:R-:W-:Y:S02]  /*a740*/  LOP3.LUT R2, R213, 0x18, RZ, 0xc0, !PT ;  /* 0x00000018d5027812 */ /* 0x000fe400078ec0ff */
[----:B------:R-:W-:Y:S03]  /*a750*/  LEA.HI.X R10, R10, R4, R13, 0x5, P4 ;  /* 0x000000040a0a7211 */ /* 0x000fe600020f2c0d */
[----:B------:R-:W-:Y:S01]  /*a760*/  @P3 STS.128 [R221+0x9000], RZ ;  /* 0x009000ffdd003388 */ /* 0x000fe20000000c00 */
[----:B------:R-:W-:Y:S02]  /*a770*/  ISETP.GE.AND P3, PT, R12, UR17, PT ;  /* 0x000000110c007c0c */ /* 0x000fe4000bf66270 */
[C---:B------:R-:W-:Y:S03]  /*a780*/  LEA R8, P4, R9.reuse, R8, 0x1 ;  /* 0x0000000809087211 */ /* 0x040fe600078808ff */
[----:B------:R-:W-:Y:S01]  /*a790*/  @!PT LDS RZ, [RZ] ;  /* 0x00000000fffff984 */ /* 0x000fe20000000800 */
[----:B------:R-:W-:Y:S01]  /*a7a0*/  @!PT LDS RZ, [RZ] ;  /* 0x00000000fffff984 */ /* 0x000fe20000000800 */
[----:B------:R-:W-:Y:S01]  /*a7b0*/  @!PT LDS RZ, [RZ] ;  /* 0x00000000fffff984 */ /* 0x000fe20000000800 */
[----:B------:R-:W-:Y:S01]  /*a7c0*/  @!P2 LDGSTS.E.BYPASS.LTC128B.128 [R221+0xa000], desc[UR26][R6.64+0x40] ;  /* 0x0a00004006ddafae */ /* 0x000fe2000b981a1a */
[----:B------:R-:W-:Y:S02]  /*a7d0*/  LOP3.LUT R2, R2, 0xc0, R219, 0xf8, !PT ;  /* 0x000000c002027812 */ /* 0x000fe400078ef8db */
[----:B------:R-:W-:Y:S03]  /*a7e0*/  LEA.HI.X R9, R9, R11, R10, 0x1, P4 ;  /* 0x0000000b09097211 */ /* 0x000fe600020f0c0a */
[----:B------:R-:W-:Y:S01]  /*a7f0*/  @P2 STS.128 [R221+0xa000], RZ ;  /* 0x00a000ffdd002388 */ /* 0x000fe20000000c00 */
[----:B------:R-:W-:Y:S02]  /*a800*/  LOP3.LUT R4, R2, 0x8, R218, 0x78, !PT ;  /* 0x0000000802047812 */ /* 0x000fe400078e78da */
[----:B------:R-:W-:Y:S03]  /*a810*/  LOP3.LUT R102, R5, R2, R102, 0xf6, !PT ;  /* 0x0000000205667212 */ /* 0x000fe600078ef666 */
[----:B------:R-:W-:Y:S01]  /*a820*/  @!PT LDS RZ, [RZ] ;  /* 0x00000000fffff984 */ /* 0x000fe20000000800 */
[----:B------:R-:W-:Y:S01]  /*a830*/  @!PT LDS RZ, [RZ] ;  /* 0x00000000fffff984 */ /* 0x000fe20000000800 */
[----:B------:R-:W-:Y:S01]  /*a840*/  @!PT LDS RZ, [RZ] ;  /* 0x00000000fffff984 */ /* 0x000fe20000000800 */
[----:B------:R1:W-:Y:S01]  /*a850*/  @!P1 LDGSTS.E.BYPASS.LTC128B.128 [R221+0xb000], desc[UR26][R6.64+0x80] ;  /* 0x0b00008006dd9fae */ /* 0x0003e2000b981a1a */
[----:B------:R-:W-:Y:S02]  /*a860*/  LOP3.LUT R2, R216, R4, RZ, 0xfc, !PT ;  /* 0x00000004d8027212 */ /* 0x000fe400078efcff */
[----:B------:R-:W-:Y:S03]  /*a870*/  LEA R102, R102, UR5, 0x1 ;  /* 0x0000000566667c11 */ /* 0x000fe6000f8e08ff */
[----:B------:R-:W-:Y:S01]  /*a880*/  @P1 STS.128 [R221+0xb000], RZ ;  /* 0x00b000ffdd001388 */ /* 0x000fe20000000c00 */
[----:B------:R-:W-:Y:S05]  /*a890*/  LEA R2, R2, UR5, 0x1 ;  /* 0x0000000502027c11 */ /* 0x000fea000f8e08ff */
[----:B------:R-:W-:Y:S01]  /*a8a0*/  @!PT LDS RZ, [RZ] ;  /* 0x00000000fffff984 */ /* 0x000fe20000000800 */
[----:B------:R-:W-:Y:S01]  /*a8b0*/  @!PT LDS RZ, [RZ] ;  /* 0x00000000fffff984 */ /* 0x000fe20000000800 */
[----:B------:R-:W-:Y:S01]  /*a8c0*/  @!PT LDS RZ, [RZ] ;  /* 0x00000000fffff984 */ /* 0x000fe20000000800 */
[----:B------:R-:W-:Y:S01]  /*a8d0*/  @!P3 LDGSTS.E.BYPASS.LTC128B.128 [R221+0x9800], desc[UR26][R8.64] ;  /* 0x0980000008ddbfae */ /* 0x000fe2000b981a1a */
[C---:B------:R-:W-:Y:S02]  /*a8e0*/  IMAD.IADD R103, R217.reuse, 0x1, R102 ;  /* 0x00000001d9677824 */ /* 0x040fe400078e0266 */
[----:B------:R-:W-:Y:S03]  /*a8f0*/  IMAD.IADD R101, R217, 0x1, R2 ;  /* 0x00000001d9657824 */ /* 0x000fe600078e0202 */
        /* <DEDUP_REMOVED lines=27> */
[----:B------:R-:W-:Y:S06]  /*aab0*/  LDSM.16.M88.4 R196, [R102+0x2000] ;  /* 0x0020000066c4783b */ /* 0x000fec0000000200 */
[----:B------:R-:W-:Y:S01]  /*aac0*/  LDSM.16.M88.4 R200, [R2+0x7000] ;  /* 0x0070000002c8783b */ /* 0x000fe20000000200 */
[-C--:B---3--:R-:W-:Y:S05]  /*aad0*/  HMMA.16816.F32.BF16 R20, R64, R32.reuse, RZ ;  /* 0x000000204014723c */ /* 0x088fea00000418ff */
[----:B------:R-:W-:Y:S03]  /*aae0*/  LDSM.16.M88.4 R204, [R102+0x3000] ;  /* 0x0030000066cc783b */ /* 0x000fe60000000200 */
[C---:B------:R-:W-:Y:S03]  /*aaf0*/  HMMA.16816.F32.BF16 R24, R60.reuse, R32, RZ ;  /* 0x000000203c18723c */ /* 0x040fe600000418ff */
[----:B------:R-:W-:Y:S05]  /*ab00*/  LDSM.16.M88.4 R208, [R101+0x8400] ;  /* 0x0084000065d0783b */ /* 0x000fea0000000200 */
[-C--:B------:R-:W-:Y:S08]  /*ab10*/  HMMA.16816.F32.BF16 R28, R60, R34.reuse, RZ ;  /* 0x000000223c1c723c */ /* 0x080ff000000418ff */
        /* <DEDUP_REMOVED lines=24> */
[----:B------:R-:W4:Y:S07]  /*aca0*/  LDSM.16.M88.4 R192, [R2+0x7c00] ;  /* 0x007c000002c0783b */ /* 0x000f2e0000000200 */
[-C--:B---3--:R-:W-:Y:S08]  /*acb0*/  HMMA.16816.F32.BF16 R52, R176, R172.reuse, R52 ;  /* 0x000000acb034723c */ /* 0x088ff00000041834 */
[C---:B------:R-:W-:Y:S08]  /*acc0*/  HMMA.16816.F32.BF16 R56, R184.reuse, R172, R56 ;  /* 0x000000acb838723c */ /* 0x040ff00000041838 */
[-C--:B------:R-:W-:Y:S01]  /*acd0*/  HMMA.16816.F32.BF16 R60, R184, R174.reuse, R60 ;  /* 0x000000aeb83c723c */ /* 0x080fe2000004183c */
[----:B------:R-:W-:Y:S07]  /*ace0*/  LDSM.16.M88.4 R184, [R103+0x3000] ;  /* 0x0030000067b8783b */ /* 0x000fee0000000200 */
[----:B------:R-:W-:Y:S01]  /*acf0*/  HMMA.16816.F32.BF16 R64, R176, R174, R64 ;  /* 0x000000aeb040723c */ /* 0x000fe20000041840 */
[----:B------:R-:W-:Y:S06]  /*ad00*/  LDSM.16.M88.4 R172, [R103+0x2000] ;  /* 0x0020000067ac783b */ /* 0x000fec0000000200 */
[----:B------:R-:W3:Y:S01]  /*ad10*/  LDSM.16.M88.4 R176, [R101+0x7000] ;  /* 0x0070000065b0783b */ /* 0x000ee20000000200 */
[-C--:B------:R-:W-:Y:S08]  /*ad20*/  HMMA.16816.F32.BF16 R4, R196, R200.reuse, R4 ;  /* 0x000000c8c404723c */ /* 0x080ff00000041804 */
[C---:B------:R-:W-:Y:S08]  /*ad30*/  HMMA.16816.F32.BF16 R8, R204.reuse, R200, R8 ;  /* 0x000000c8cc08723c */ /* 0x040ff00000041808 */
[-C--:B------:R-:W-:Y:S08]  /*ad40*/  HMMA.16816.F32.BF16 R12, R204, R202.reuse, R12 ;  /* 0x000000cacc0c723c */ /* 0x080ff0000004180c */
[C---:B------:R-:W-:Y:S01]  /*ad50*/  HMMA.16816.F32.BF16 R16, R196.reuse, R202, R16 ;  /* 0x000000cac410723c */ /* 0x040fe20000041810 */
        /* <DEDUP_REMOVED lines=11> */
[-C--:B----4-:R-:W-:Y:S08]  /*ae10*/  HMMA.16816.F32.BF16 R52, R196, R192.reuse, R52 ;  /* 0x000000c0c434723c */ /* 0x090ff00000041834 */
[C---:B------:R-:W-:Y:S08]  /*ae20*/  HMMA.16816.F32.BF16 R56, R204.reuse, R192, R56 ;  /* 0x000000c0cc38723c */ /* 0x040ff00000041838 */
[-C--:B------:R-:W-:Y:S01]  /*ae30*/  HMMA.16816.F32.BF16 R60, R204, R194.reuse, R60 ;  /* 0x000000c2cc3c723c */ /* 0x080fe2000004183c */
[----:B------:R-:W-:Y:S07]  /*ae40*/  LDSM.16.M88.4 R204, [R102+0x5000] ;  /* 0x0050000066cc783b */ /* 0x000fee0000000200 */
[----:B------:R-:W-:Y:S01]  /*ae50*/  HMMA.16816.F32.BF16 R64, R196, R194, R64 ;  /* 0x000000c2c440723c */ /* 0x000fe20000041840 */
[----:B------:R-:W-:Y:S06]  /*ae60*/  LDSM.16.M88.4 R192, [R102+0x4000] ;  /* 0x0040000066c0783b */ /* 0x000fec0000000200 */
[----:B------:R-:W4:Y:S01]  /*ae70*/  LDSM.16.M88.4 R196, [R2+0x8000] ;  /* 0x0080000002c4783b */ /* 0x000f220000000200 */
[-C--:B---3--:R-:W-:Y:S08]  /*ae80*/  HMMA.16816.F32.BF16 R4, R172, R176.reuse, R4 ;  /* 0x000000b0ac04723c */ /* 0x088ff00000041804 */
[C---:B------:R-:W-:Y:S08]  /*ae90*/  HMMA.16816.F32.BF16 R8, R184.reuse, R176, R8 ;  /* 0x000000b0b808723c */ /* 0x040ff00000041808 */
[-C--:B------:R-:W-:Y:S08]  /*aea0*/  HMMA.16816.F32.BF16 R12, R184, R178.reuse, R12 ;  /* 0x000000b2b80c723c */ /* 0x080ff0000004180c */
[C---:B------:R-:W-:Y:S01]  /*aeb0*/  HMMA.16816.F32.BF16 R16, R172.reuse, R178, R16 ;  /* 0x000000b2ac10723c */ /* 0x040fe20000041810 */
[----:B------:R-:W3:Y:S07]  /*aec0*/  LDSM.16.M88.4 R176, [R2+0x8400] ;  /* 0x0084000002b0783b */ /* 0x000eee0000000200 */
[-C--:B-----5:R-:W-:Y:S08]  /*aed0*/  HMMA.16816.F32.BF16 R20, R172, R200.reuse, R20 ;  /* 0x000000c8ac14723c */ /* 0x0a0ff00000041814 */
        /* <DEDUP_REMOVED lines=14> */
[----:B------:R2:W5:Y:S06]  /*afc0*/  LDSM.16.M88.4 R172, [R2+0x8c00] ;  /* 0x008c000002ac783b */ /* 0x00056c0000000200 */
[----:B------:R-:W5:Y:S01]  /*afd0*/  LDSM.16.M88.4 R188, [R101+0x8000] ;  /* 0x0080000065bc783b */ /* 0x000f620000000200 */
[-C--:B----4-:R-:W-:Y:S08]  /*afe0*/  HMMA.16816.F32.BF16 R4, R192, R196.reuse, R4 ;  /* 0x000000c4c004723c */ /* 0x090ff00000041804 */
[C---:B------:R-:W-:Y:S08]  /*aff0*/  HMMA.16816.F32.BF16 R8, R204.reuse, R196, R8 ;  /* 0x000000c4cc08723c */ /* 0x040ff00000041808 */
[-C--:B------:R-:W-:Y:S01]  /*b000*/  HMMA.16816.F32.BF16 R12, R204, R198.reuse, R12 ;  /* 0x000000c6cc0c723c */ /* 0x080fe2000004180c */
[----:B--2---:R-:W-:Y:S05]  /*b010*/  IMAD.U32 R2, RZ, RZ, UR31 ;  /* 0x0000001fff027e24 */ /* 0x004fea000f8e00ff */
[----:B------:R-:W-:Y:S02]  /*b020*/  LOP3.LUT R102, R227, UR19, R2, 0x96, !PT ;  /* 0x00000013e3667c12 */ /* 0x000fe4000f8e9602 */
[C---:B------:R-:W-:Y:S01]  /*b030*/  HMMA.16816.F32.BF16 R16, R192.reuse, R198, R16 ;  /* 0x000000c6c010723c */ /* 0x040fe20000041810 */
[----:B------:R-:W2:Y:S03]  /*b040*/  LDSM.16.M88.4 R196, [R101+0x8800] ;  /* 0x0088000065c4783b */ /* 0x000ea60000000200 */
[----:B------:R-:W-:Y:S04]  /*b050*/  LOP3.LUT R2, R226, UR7, R107, 0x96, !PT ;  /* 0x00000007e2027c12 */ /* 0x000fe8000f8e966b */
[-C--:B---3--:R-:W-:Y:S08]  /*b060*/  HMMA.16816.F32.BF16 R20, R192, R176.reuse, R20 ;  /* 0x000000b0c014723c */ /* 0x088ff00000041814 */
[C---:B------:R-:W-:Y:S08]  /*b070*/  HMMA.16816.F32.BF16 R24, R204.reuse, R176, R24 ;  /* 0x000000b0cc18723c */ /* 0x040ff00000041818 */
[-C--:B------:R-:W-:Y:S08]  /*b080*/  HMMA.16816.F32.BF16 R28, R204, R178.reuse, R28 ;  /* 0x000000b2cc1c723c */ /* 0x080ff0000004181c */
[C---:B------:R-:W-:Y:S01]  /*b090*/  HMMA.16816.F32.BF16 R32, R192.reuse, R178, R32 ;  /* 0x000000b2c020723c */ /* 0x040fe20000041820 */
[----:B------:R3:W4:Y:S01]  /*b0a0*/  LDSM.16.M88.4 R176, [R101+0x8c00] ;  /* 0x008c000065b0783b */ /* 0x0007220000000200 */
[----:B------:R-:W-:Y:S04]  /*b0b0*/  DEPBAR.LE SB0, 0x0 ;  /* 0x000080000000791a */ /* 0x000fe80000000000 */
[----:B------:R-:W-:Y:S02]  /*b0c0*/  BAR.SYNC.DEFER_BLOCKING 0x0 ;  /* 0x0000000000007b1d */ /* 0x000fe40000010000 */
[-C--:B-1----:R-:W-:Y:S08]  /*b0d0*/  HMMA.16816.F32.BF16 R36, R192, R180.reuse, R36 ;  /* 0x000000b4c024723c */ /* 0x082ff00000041824 */
[C---:B------:R-:W-:Y:S04]  /*b0e0*/  HMMA.16816.F32.BF16 R40, R204.reuse, R180, R40 ;  /* 0x000000b4cc28723c */ /* 0x040fe80000041828 */
[----:B------:R-:W-:Y:S04]  /*b0f0*/  IMAD.WIDE.U32 R180, R102, -0x326172a9, RZ ;  /* 0xcd9e8d5766b47825 */ /* 0x000fe800078e00ff */
[-C--:B------:R-:W-:Y:S03]  /*b100*/  HMMA.16816.F32.BF16 R44, R204, R182.reuse, R44 ;  /* 0x000000b6cc2c723c */ /* 0x080fe6000004182c */
[----:B---3--:R-:W-:Y:S02]  /*b110*/  LOP3.LUT R101, R226, UR7, R231, 0x96, !PT ;  /* 0x00000007e2657c12 */ /* 0x008fe4000f8e96e7 */
[----:B------:R-:W-:Y:S03]  /*b120*/  LOP3.LUT R102, R181, R224, RZ, 0x3c, !PT ;  /* 0x000000e0b5667212 */ /* 0x000fe600078e3cff */
[C---:B------:R-:W-:Y:S04]  /*b130*/  HMMA.16816.F32.BF16 R48, R192.reuse, R182, R48 ;  /* 0x000000b6c030723c */ /* 0x040fe80000041830 */
[----:B------:R-:W-:Y:S04]  /*b140*/  IMAD.WIDE.U32 R102, R102, -0x2daee0ad, RZ ;  /* 0xd2511f5366667825 */ /* 0x000fe800078e00ff */
[-C--:B-----5:R-:W-:Y:S08]  /*b150*/  HMMA.16816.F32.BF16 R52, R192, R172.reuse, R52 ;  /* 0x000000acc034723c */ /* 0x0a0ff00000041834 */
[C---:B------:R-:W-:Y:S08]  /*b160*/  HMMA.16816.F32.BF16 R56, R204.reuse, R172, R56 ;  /* 0x000000accc38723c */ /* 0x040ff00000041838 */
[-C--:B------:R-:W-:Y:S08]  /*b170*/  HMMA.16816.F32.BF16 R60, R204, R174.reuse, R60 ;  /* 0x000000aecc3c723c */ /* 0x080ff0000004183c */
[----:B------:R-:W-:Y:S04]  /*b180*/  HMMA.16816.F32.BF16 R64, R192, R174, R64 ;  /* 0x000000aec040723c */ /* 0x000fe80000041840 */
[----:B------:R-:W-:Y:S01]  /*b190*/  IMAD.WIDE.U32 R194, R101, -0x326172a9, RZ ;  /* 0xcd9e8d5765c27825 */ /* 0x000fe200078e00ff */
[----:B------:R-:W-:Y:S03]  /*b1a0*/  LOP3.LUT R101, R230, UR16, R103, 0x96, !PT ;  /* 0x00000010e6657c12 */ /* 0x000fe6000f8e9667 */
[-C--:B------:R-:W-:Y:S05]  /*b1b0*/  HMMA.16816.F32.BF16 R4, R184, R188.reuse, R4 ;  /* 0x000000bcb804723c */ /* 0x080fea0000041804 */
[----:B------:R-:W-:Y:S03]  /*b1c0*/  LOP3.LUT R206, R195, UR6, RZ, 0x3c, !PT ;  /* 0x00000006c3ce7c12 */ /* 0x000fe6000f8e3cff */
[C---:B------:R-:W-:Y:S04]  /*b1d0*/  HMMA.16816.F32.BF16 R8, R200.reuse, R188, R8 ;  /* 0x000000bcc808723c */ /* 0x040fe80000041808 */
[----:B------:R-:W-:Y:S04]  /*b1e0*/  LOP3.LUT R188, R180, R206, RZ, 0x3c, !PT ;  /* 0x000000ceb4bc7212 */ /* 0x000fe800078e3cff */
[-C--:B------:R-:W-:Y:S03]  /*b1f0*/  HMMA.16816.F32.BF16 R12, R200, R190.reuse, R12 ;  /* 0x000000bec80c723c */ /* 0x080fe6000004180c */
[----:B------:R-:W-:Y:S05]  /*b200*/  IMAD.WIDE.U32 R188, R188, -0x2daee0ad, RZ ;  /* 0xd2511f53bcbc7825 */ /* 0x000fea00078e00ff */
[C---:B------:R-:W-:Y:S04]  /*b210*/  HMMA.16816.F32.BF16 R16, R184.reuse, R190, R16 ;  /* 0x000000beb810723c */ /* 0x040fe80000041810 */
[----:B------:R-:W-:Y:S04]  /*b220*/  LOP3.LUT R182, R102, UR15, R189, 0x96, !PT ;  /* 0x0000000f66b67c12 */ /* 0x000fe8000f8e96bd */
[-C--:B------:R-:W-:Y:S03]  /*b230*/  HMMA.16816.F32.BF16 R20, R184, R208.reuse, R20 ;  /* 0x000000d0b814723c */ /* 0x080fe60000041814 */
[----:B------:R-:W-:Y:S05]  /*b240*/  IMAD.WIDE.U32 R182, R182, -0x326172a9, RZ ;  /* 0xcd9e8d57b6b67825 */ /* 0x000fea00078e00ff */
[C---:B------:R-:W-:Y:S08]  /*b250*/  HMMA.16816.F32.BF16 R24, R200.reuse, R208, R24 ;  /* 0x000000d0c818723c */ /* 0x040ff00000041818 */
[-C--:B------:R-:W-:Y:S08]  /*b260*/  HMMA.16816.F32.BF16 R28, R200, R210.reuse, R28 ;  /* 0x000000d2c81c723c */ /* 0x080ff0000004181c */
[C---:B------:R-:W-:Y:S08]  /*b270*/  HMMA.16816.F32.BF16 R32, R184.reuse, R210, R32 ;  /* 0x000000d2b820723c */ /* 0x040ff00000041820 */
[-C--:B--2---:R-:W-:Y:S08]  /*b280*/  HMMA.16816.F32.BF16 R36, R184, R196.reuse, R36 ;  /* 0x000000c4b824723c */ /* 0x084ff00000041824 */
[C---:B------:R-:W-:Y:S08]  /*b290*/  HMMA.16816.F32.BF16 R40, R200.reuse, R196, R40 ;  /* 0x000000c4c828723c */ /* 0x040ff00000041828 */
[-C--:B------:R-:W-:Y:S08]  /*b2a0*/  HMMA.16816.F32.BF16 R44, R200, R198.reuse, R44 ;  /* 0x000000c6c82c723c */ /* 0x080ff0000004182c */
[C---:B------:R-:W-:Y:S04]  /*b2b0*/  HMMA.16816.F32.BF16 R48, R184.reuse, R198, R48 ;  /* 0x000000c6b830723c */ /* 0x040fe80000041830 */
[----:B------:R-:W-:Y:S01]  /*b2c0*/  IMAD.WIDE.U32 R198, R2, -0x326172a9, RZ ;  /* 0xcd9e8d5702c67825 */ /* 0x000fe200078e00ff */
[----:B------:R-:W-:Y:S03]  /*b2d0*/  LOP3.LUT R2, R181, R223, RZ, 0x3c, !PT ;  /* 0x000000dfb5027212 */ /* 0x000fe600078e3cff */
[-C--:B----4-:R-:W-:Y:S03]  /*b2e0*/  HMMA.16816.F32.BF16 R52, R184, R176.reuse, R52 ;  /* 0x000000b0b834723c */ /* 0x090fe60000041834 */
[----:B------:R-:W-:Y:S01]  /*b2f0*/  LOP3.LUT R228, R199, UR6, RZ, 0x3c, !PT ;  /* 0x00000006c7e47c12 */ /* 0x000fe2000f8e3cff */
[----:B------:R-:W-:Y:S01]  /*b300*/  IMAD.WIDE.U32 R102, R2, -0x2daee0ad, RZ ;  /* 0xd2511f5302667825 */ /* 0x000fe200078e00ff */
[----:B------:R-:W-:Y:S02]  /*b310*/  FMNMX3.FTZ R2, R3, R6, R7, !PT ;  /* 0x0000000603027276 */ /* 0x000fe40007810007 */
[----:B------:R-:W-:Y:S01]  /*b320*/  LOP3.LUT R180, R180, R228, RZ, 0x3c, !PT ;  /* 0x000000e4b4b47212 */ /* 0x000fe200078e3cff */
[C---:B------:R-:W-:Y:S04]  /*b330*/  HMMA.16816.F32.BF16 R56, R200.reuse, R176, R56 ;  /* 0x000000b0c838723c */ /* 0x040fe80000041838 */
[----:B------:R-:W-:Y:S01]  /*b340*/  FMNMX3.FTZ R2, R2, R18, R19, !PT ;  /* 0x0000001202027276 */ /* 0x000fe20007810013 */
[----:B------:R-:W-:Y:S03]  /*b350*/  IMAD.WIDE.U32 R180, R180, -0x2daee0ad, RZ ;  /* 0xd2511f53b4b47825 */ /* 0x000fe600078e00ff */
[-C--:B------:R-:W-:Y:S03]  /*b360*/  HMMA.16816.F32.BF16 R60, R200, R178.reuse, R60 ;  /* 0x000000b2c83c723c */ /* 0x080fe6000004183c */
[----:B------:R-:W-:Y:S01]  /*b370*/  LOP3.LUT R175, R102, UR15, R181, 0x96, !PT ;  /* 0x0000000f66af7c12 */ /* 0x000fe2000f8e96b5 */
[----:B------:R-:W-:Y:S01]  /*b380*/  IMAD.MOV.U32 R200, RZ, RZ, R106 ;  /* 0x000000ffffc87224 */ /* 0x000fe200078e006a */
[----:B------:R-:W-:Y:S01]  /*b390*/  FMNMX3.FTZ R102, R100, R10, R11, !PT ;  /* 0x0000000a64667276 */ /* 0x000fe2000781000b */
[----:B------:R-:W-:Y:S02]  /*b3a0*/  IMAD.MOV.U32 R201, RZ, RZ, R107 ;  /* 0x000000ffffc97224 */ /* 0x000fe400078e006b */
[----:B------:R-:W-:Y:S01]  /*b3b0*/  IMAD.WIDE.U32 R106, R101, -0x326172a9, RZ ;  /* 0xcd9e8d57656a7825 */ /* 0x000fe200078e00ff */
[----:B------:R-:W-:Y:S01]  /*b3c0*/  FMNMX3.FTZ R101, R0, R4, R5, !PT ;  /* 0x0000000400657276 */ /* 0x000fe20007810005 */
[----:B------:R-:W-:Y:S04]  /*b3d0*/  HMMA.16816.F32.BF16 R64, R184, R178, R64 ;  /* 0x000000b2b840723c */ /* 0x000fe80000041840 */
[----:B------:R-:W-:Y:S02]  /*b3e0*/  FMNMX3.FTZ R101, R101, R16, R17, !PT ;  /* 0x0000001065657276 */ /* 0x000fe40007810011 */
[----:B------:R-:W-:Y:S02]  /*b3f0*/  LOP3.LUT R173, R200, UR16, R103, 0x96, !PT ;  /* 0x00000010c8ad7c12 */ /* 0x000fe4000f8e9667 */
        /* <DEDUP_REMOVED lines=18> */
[----:B------:R-:W-:Y:S02]  /*b520*/  LOP3.LUT R190, R194, UR9, R107, 0x96, !PT ;  /* 0x00000009c2be7c12 */ /* 0x000fe4000f8e966b */
[----:B------:R-:W-:Y:S02]  /*b530*/  LOP3.LUT R191, R106, UR8, R183, 0x96, !PT ;  /* 0x000000086abf7c12 */ /* 0x000fe4000f8e96b7 */
[----:B------:R-:W-:Y:S02]  /*b540*/  FMNMX3.FTZ R172, R101, R40, R41, !PT ;  /* 0x0000002865ac7276 */ /* 0x000fe40007810029 */
[----:B------:R-:W-:Y:S02]  /*b550*/  FMNMX3.FTZ R174, R2, R46, R47, !PT ;  /* 0x0000002e02ae7276 */ /* 0x000fe4000781002f */
[----:B------:R-:W-:Y:S02]  /*b560*/  FMNMX3.FTZ R104, R104, R64, R65, !PT ;  /* 0x0000004068687276 */ /* 0x000fe40007810041 */
[----:B------:R-:W-:Y:S01]  /*b570*/  FMNMX3.FTZ R177, R177, R66, R67, !PT ;  /* 0x00000042b1b17276 */ /* 0x000fe20007810043 */
[----:B------:R-:W-:Y:S06]  /*b580*/  BRA.U.ANY UP0, `(.L_x_700) ;  /* 0xffffffed000c7547 */ /* 0x000fec000b93ffff */
.L_x_699:
[----:B------:R-:W-:Y:S01]  /*b590*/  FMNMX3.FTZ R2, R172, R44, R45, !PT ;  /* 0x0000002cac027276 */ /* 0x000fe2000781002d */
[----:B------:R-:W2:Y:S01]  /*b5a0*/  SHFL.BFLY PT, R178, R104, 0x2, 0x1f ;  /* 0x0c401f0068b27f89 */ /* 0x000ea200000e0000 */
[----:B------:R-:W-:Y:S01]  /*b5b0*/  FMNMX3.FTZ R101, R174, R58, R59, !PT ;  /* 0x0000003aae657276 */ /* 0x000fe2000781003b */
[----:B------:R-:W-:Y:S01]  /*b5c0*/  UIADD3 UR13, UPT, UPT, UR31, -0x126145ec, URZ ;  /* 0xed9eba141f0d7890 */ /* 0x000fe2000fffe0ff */
[----:B------:R-:W-:Y:S05]  /*b5d0*/  FMNMX3.FTZ R2, R2, R56, R57, !PT ;  /* 0x0000003802027276 */ /* 0x000fea0007810039 */
[----:B-1----:R-:W1:Y:S01]  /*b5e0*/  SHFL.BFLY PT, R107, R177, 0x2, 0x1f ;  /* 0x0c401f00b16b7f89 */ /* 0x002e6200000e0000 */
[----:B------:R-:W-:Y:S01]  /*b5f0*/  FMNMX3.FTZ R101, R101, R62, R63, !PT ;  /* 0x0000003e65657276 */ /* 0x000fe2000781003f */
[----:B------:R-:W-:Y:S01]  /*b600*/  IMAD.WIDE.U32 R102, R173, -0x326172a9, RZ ;  /* 0xcd9e8d57ad667825 */ /* 0x000fe200078e00ff */
[----:B------:R-:W-:Y:S01]  /*b610*/  FMNMX3.FTZ R176, R2, R60, R61, !PT ;  /* 0x0000003c02b07276 */ /* 0x000fe2000781003d */
[----:B------:R-:W-:Y:S02]  /*b620*/  UIADD3 UR6, UPT, UPT, UR30, 0x1715609d, URZ ;  /* 0x1715609d1e067890 */ /* 0x000fe4000fffe0ff */
[----:B------:R-:W-:Y:S01]  /*b630*/  UIADD3 UR7, UPT, UPT, UR30, -0x4ab325aa, URZ ;  /* 0xb54cda561e077890 */ /* 0x000fe2000fffe0ff */
[----:B------:R-:W-:Y:S01]  /*b640*/  LOP3.LUT R106, R198, UR9, R103, 0x96, !PT ;  /* 0x00000009c66a7c12 */ /* 0x000fe2000f8e9667 */
[----:B------:R-:W-:Y:S01]  /*b650*/  IMAD.WIDE.U32 R172, R175, -0x326172a9, RZ ;  /* 0xcd9e8d57afac7825 */ /* 0x000fe200078e00ff */
[----:B------:R-:W-:Y:S01]  /*b660*/  SHFL.BFLY PT, R179, R176, 0x2, 0x1f ;  /* 0x0c401f00b0b37f89 */ /* 0x000fe200000e0000 */
[----:B------:R-:W-:Y:S02]  /*b670*/  UIADD3 UR11, UPT, UPT, UR31, 0x646e171e, URZ ;  /* 0x646e171e1f0b7890 */ /* 0x000fe4000fffe0ff */
[----:B------:R-:W-:Y:S01]  /*b680*/  UIADD3 UR12, UPT, UPT, UR31, -0x56f99767, URZ ;  /* 0xa90668991f0c7890 */ /* 0x000fe2000fffe0ff */
[----:B------:R-:W-:Y:S01]  /*b690*/  LOP3.LUT R2, R102, UR8, R173, 0x96, !PT ;  /* 0x0000000866027c12 */ /* 0x000fe2000f8e96ad */
[----:B------:R-:W-:Y:S03]  /*b6a0*/  IMAD.WIDE.U32 R184, R106, -0x2daee0ad, RZ ;  /* 0xd2511f536ab87825 */ /* 0x000fe600078e00ff */
[----:B------:R-:W3:Y:S01]  /*b6b0*/  SHFL.BFLY PT, R173, R101, 0x2, 0x1f ;  /* 0x0c401f0065ad7f89 */ /* 0x000ee200000e0000 */
[----:B------:R-:W-:Y:S01]  /*b6c0*/  UIADD3 UR19, UPT, UPT, UR19, 0x1, URZ ;  /* 0x0000000113137890 */ /* 0x000fe2000fffe0ff */
[----:B------:R-:W-:Y:S01]  /*b6d0*/  IMAD.WIDE.U32 R102, R190, -0x2daee0ad, RZ ;  /* 0xd2511f53be667825 */ /* 0x000fe200078e00ff */
[----:B------:R-:W-:Y:S01]  /*b6e0*/  LOP3.LUT R180, R180, UR13, R185, 0x96, !PT ;  /* 0x0000000db4b47c12 */ /* 0x000fe2000f8e96b9 */
[----:B------:R-:W-:Y:S01]  /*b6f0*/  UISETP.GT.AND UP0, UPT, UR24, URZ, UPT ;  /* 0x000000ff1800728c */ /* 0x000fe2000bf04270 */
[----:B--2---:R-:W-:Y:S01]  /*b700*/  FMNMX.FTZ R104, R104, R178, !PT ;  /* 0x000000b268687209 */ /* 0x004fe20007810000 */
[----:B------:R-:W-:Y:S01]  /*b710*/  IMAD.WIDE.U32 R174, R191, -0x2daee0ad, RZ ;  /* 0xd2511f53bfae7825 */ /* 0x000fe200078e00ff */
[----:B------:R-:W-:Y:S03]  /*b720*/  LOP3.LUT R188, R188, UR13, R103, 0x96, !PT ;  /* 0x0000000dbcbc7c12 */ /* 0x000fe6000f8e9667 */
[----:B------:R-:W-:Y:S01]  /*b730*/  IMAD.WIDE.U32 R180, R180, -0x326172a9, RZ ;  /* 0xcd9e8d57b4b47825 */ /* 0x000fe200078e00ff */
[----:B------:R-:W-:Y:S03]  /*b740*/  LOP3.LUT R106, R102, UR12, R175, 0x96, !PT ;  /* 0x0000000c666a7c12 */ /* 0x000fe6000f8e96af */
[----:B------:R-:W-:Y:S01]  /*b750*/  IMAD.WIDE.U32 R192, R2, -0x2daee0ad, RZ ;  /* 0xd2511f5302c07825 */ /* 0x000fe200078e00ff */
[----:B-1----:R-:W-:Y:S02]  /*b760*/  FMNMX.FTZ R2, R177, R107, !PT ;  /* 0x0000006bb1027209 */ /* 0x002fe40007810000 */
[----:B------:R-:W-:Y:S01]  /*b770*/  LOP3.LUT R246, R172, UR6, R181, 0x96, !PT ;  /* 0x00000006acf67c12 */ /* 0x000fe2000f8e96b5 */
[----:B------:R-:W1:Y:S01]  /*b780*/  SHFL.BFLY PT, R177, R104, 0x1, 0x1f ;  /* 0x0c201f0068b17f89 */ /* 0x000e6200000e0000 */
[----:B------:R-:W-:Y:S01]  /*b790*/  LOP3.LUT R102, R184, UR12, R193, 0x96, !PT ;  /* 0x0000000cb8667c12 */ /* 0x000fe2000f8e96c1 */
[----:B------:R-:W-:Y:S06]  /*b7a0*/  IMAD.WIDE.U32 R188, R188, -0x326172a9, RZ ;  /* 0xcd9e8d57bcbc7825 */ /* 0x000fec00078e00ff */
[----:B------:R-:W2:Y:S01]  /*b7b0*/  SHFL.BFLY PT, R172, R2, 0x1, 0x1f ;  /* 0x0c201f0002ac7f89 */ /* 0x000ea200000e0000 */
[----:B---3--:R-:W-:Y:S01]  /*b7c0*/  FMNMX.FTZ R101, R101, R173, !PT ;  /* 0x000000ad65657209 */ /* 0x008fe20007810000 */
[----:B------:R-:W-:Y:S01]  /*b7d0*/  IMAD.WIDE.U32 R106, R106, -0x326172a9, RZ ;  /* 0xcd9e8d576a6a7825 */ /* 0x000fe200078e00ff */
[----:B------:R-:W-:Y:S05]  /*b7e0*/  LOP3.LUT R182, R182, UR6, R189, 0x96, !PT ;  /* 0x00000006b6b67c12 */ /* 0x000fea000f8e96bd */
[----:B------:R-:W-:Y:S01]  /*b7f0*/  SHFL.BFLY PT, R173, R101, 0x1, 0x1f ;  /* 0x0c201f0065ad7f89 */ /* 0x000fe200000e0000 */
[----:B------:R-:W-:Y:S01]  /*b800*/  LOP3.LUT R190, R188, UR7, R107, 0x96, !PT ;  /* 0x00000007bcbe7c12 */ /* 0x000fe2000f8e966b */
[----:B------:R-:W-:Y:S01]  /*b810*/  IMAD.MOV.U32 R240, RZ, RZ, R106 ;  /* 0x000000fffff07224 */ /* 0x000fe200078e006a */
[----:B------:R-:W-:Y:S01]  /*b820*/  FMNMX.FTZ R107, R176, R179, !PT ;  /* 0x000000b3b06b7209 */ /* 0x000fe20007810000 */
[----:B------:R-:W-:Y:S01]  /*b830*/  IMAD.WIDE.U32 R102, R102, -0x326172a9, RZ ;  /* 0xcd9e8d5766667825 */ /* 0x000fe200078e00ff */
[C---:B------:R-:W-:Y:S02]  /*b840*/  PRMT R211, R106.reuse, 0x7771, RZ ;  /* 0x000077716ad37816 */ /* 0x040fe400000000ff */
[----:B------:R-:W-:Y:S01]  /*b850*/  PRMT R210, R106, 0x7772, RZ ;  /* 0x000077726ad27816 */ /* 0x000fe200000000ff */
[----:B------:R-:W-:Y:S01]  /*b860*/  IMAD.MOV.U32 R184, RZ, RZ, R192 ;  /* 0x000000ffffb87224 */ /* 0x000fe200078e00c0 */
[----:B------:R-:W-:Y:S01]  /*b870*/  LOP3.LUT R192, R180, UR7, R103, 0x96, !PT ;  /* 0x00000007b4c07c12 */ /* 0x000fe2000f8e9667 */
[----:B------:R-:W3:Y:S01]  /*b880*/  SHFL.BFLY PT, R175, R107, 0x1, 0x1f ;  /* 0x0c201f006baf7f89 */ /* 0x000ee200000e0000 */
[----:B------:R-:W-:Y:S01]  /*b890*/  LOP3.LUT R103, R190, 0xffff, RZ, 0xc0, !PT ;  /* 0x0000ffffbe677812 */ /* 0x000fe200078ec0ff */
[----:B------:R-:W-:Y:S01]  /*b8a0*/  IMAD.WIDE.U32 R244, R182, -0x2daee0ad, RZ ;  /* 0xd2511f53b6f47825 */ /* 0x000fe200078e00ff */
[C---:B------:R-:W-:Y:S02]  /*b8b0*/  PRMT R251, R102.reuse, 0x7773, RZ ;  /* 0x0000777366fb7816 */ /* 0x040fe400000000ff */
[----:B------:R-:W-:Y:S01]  /*b8c0*/  SHF.R.U32.HI R196, RZ, 0x8, R103 ;  /* 0x00000008ffc47819 */ /* 0x000fe20000011667 */
[----:B------:R-:W-:Y:S01]  /*b8d0*/  IMAD.MOV.U32 R186, RZ, RZ, R230 ;  /* 0x000000ffffba7224 */ /* 0x000fe200078e00e6 */
[----:B------:R-:W-:Y:S01]  /*b8e0*/  PRMT R230, R102, 0x7772, RZ ;  /* 0x0000777266e67816 */ /* 0x000fe200000000ff */
[----:B------:R-:W-:Y:S01]  /*b8f0*/  IMAD.MOV.U32 R189, RZ, RZ, R227 ;  /* 0x000000ffffbd7224 */ /* 0x000fe200078e00e3 */
[----:B------:R-:W-:Y:S01]  /*b900*/  LOP3.LUT R103, R196, 0xffff, RZ, 0xc0, !PT ;  /* 0x0000ffffc4677812 */ /* 0x000fe200078ec0ff */
[----:B------:R-:W-:Y:S01]  /*b910*/  IMAD.MOV.U32 R248, RZ, RZ, R102 ;  /* 0x000000fffff87224 */ /* 0x000fe200078e0066 */
[----:B------:R-:W-:Y:S01]  /*b920*/  PRMT R227, R102, 0x7771, RZ ;  /* 0x0000777166e37816 */ /* 0x000fe200000000ff */
[----:B------:R-:W-:Y:S01]  /*b930*/  IMAD.MOV.U32 R185, RZ, RZ, R193 ;  /* 0x000000ffffb97224 */ /* 0x000fe200078e00c1 */
[----:B-1----:R-:W-:Y:S01]  /*b940*/  FMNMX.FTZ R104, R104, R177, !PT ;  /* 0x000000b168687209 */ /* 0x002fe20007810000 */
[----:B------:R-:W-:Y:S01]  /*b950*/  IMAD.MOV.U32 R188, RZ, RZ, R226 ;  /* 0x000000ffffbc7224 */ /* 0x000fe200078e00e2 */
[----:B------:R-:W-:Y:S01]  /*b960*/  LOP3.LUT R102, R192, 0xffff, RZ, 0xc0, !PT ;  /* 0x0000ffffc0667812 */ /* 0x000fe200078ec0ff */
[----:B------:R-:W-:Y:S01]  /*b970*/  IMAD.MOV.U32 R187, RZ, RZ, R231 ;  /* 0x000000ffffbb7224 */ /* 0x000fe200078e00e7 */
[----:B------:R-:W-:Y:S01]  /*b980*/  ISETP.LE.U32.AND P5, PT, R103, UR10, PT ;  /* 0x0000000a67007c0c */ /* 0x000fe2000bfa3070 */
[----:B------:R-:W-:Y:S01]  /*b990*/  FADD.FTZ R0, -R104, R0 ;  /* 0x0000000068007221 */ /* 0x000fe20000010100 */
[----:B--2---:R-:W-:Y:S01]  /*b9a0*/  FMNMX.FTZ R103, R2, R172, !PT ;  /* 0x000000ac02677209 */ /* 0x004fe20007810000 */
[C---:B------:R-:W-:Y:S01]  /*b9b0*/  FMUL.FTZ R2, R104.reuse, UR4 ;  /* 0x0000000468027c20 */ /* 0x040fe20008410000 */
[----:B------:R-:W-:Y:S02]  /*b9c0*/  SHF.R.U32.HI R195, RZ, 0x8, R102 ;  /* 0x00000008ffc37819 */ /* 0x000fe40000011666 */
[----:B------:R-:W-:Y:S02]  /*b9d0*/  FSETP.NEU.FTZ.AND P2, PT, R104, -INF , PT ;  /* 0xff8000006800780b */ /* 0x000fe40003f5d000 */
[----:B------:R-:W-:Y:S02]  /*b9e0*/  LOP3.LUT R102, R195, 0xffff, RZ, 0xc0, !PT ;  /* 0x0000ffffc3667812 */ /* 0x000fe400078ec0ff */
[----:B------:R-:W-:Y:S02]  /*b9f0*/  FSEL R2, R2, RZ, P2 ;  /* 0x000000ff02027208 */ /* 0x000fe40001000000 */
[----:B------:R-:W-:Y:S02]  /*ba00*/  ISETP.LE.U32.AND P4, PT, R102, UR10, PT ;  /* 0x0000000a66007c0c */ /* 0x000fe4000bf83070 */
[----:B---3--:R-:W-:Y:S01]  /*ba10*/  FMNMX.FTZ R102, R107, R175, !PT ;  /* 0x000000af6b667209 */ /* 0x008fe20007810000 */
        /* <DEDUP_REMOVED lines=16> */
[----:B------:R-:W-:Y:S01]  /*bb20*/  FMUL.FTZ R2, R0, UR4 ;  /* 0x0000000400027c20 */ /* 0x000fe20008410000 */
[----:B------:R-:W-:Y:S01]  /*bb30*/  PRMT R209, R106, 0x7773, RZ ;  /* 0x000077736ad17816 */ /* 0x000fe200000000ff */
[----:B------:R-:W-:Y:S01]  /*bb40*/  FADD.FTZ R0, -R103, R3 ;  /* 0x0000000367007221 */ /* 0x000fe20000010100 */
[----:B------:R-:W-:Y:S01]  /*bb50*/  FMNMX.FTZ R101, R101, R173, !PT ;  /* 0x000000ad65657209 */ /* 0x000fe20007810000 */
[C---:B------:R-:W-:Y:S01]  /*bb60*/  FMUL.FTZ R106, R103.reuse, UR4 ;  /* 0x00000004676a7c20 */ /* 0x040fe20008410000 */
[----:B------:R-:W-:Y:S01]  /*bb70*/  FSETP.NEU.FTZ.AND P1, PT, R103, -INF , PT ;  /* 0xff8000006700780b */ /* 0x000fe20003f3d000 */
[C---:B------:R-:W-:Y:S01]  /*bb80*/  FMUL.FTZ R5, R102.reuse, UR4 ;  /* 0x0000000466057c20 */ /* 0x040fe20008410000 */
[----:B------:R-:W1:Y:S01]  /*bb90*/  MUFU.EX2 R3, R2 ;  /* 0x0000000200037308 */ /* 0x000e620000000800 */
[----:B------:R-:W-:Y:S01]  /*bba0*/  FSETP.NEU.FTZ.AND P2, PT, R102, -INF , PT ;  /* 0xff8000006600780b */ /* 0x000fe20003f5d000 */
[C---:B------:R-:W-:Y:S01]  /*bbb0*/  FMUL.FTZ R4, R101.reuse, UR4 ;  /* 0x0000000465047c20 */ /* 0x040fe20008410000 */
[----:B------:R-:W-:Y:S02]  /*bbc0*/  FSEL R106, R106, RZ, P1 ;  /* 0x000000ff6a6a7208 */ /* 0x000fe40000800000 */
[----:B------:R-:W-:Y:S02]  /*bbd0*/  FSETP.NEU.FTZ.AND P1, PT, R101, -INF , PT ;  /* 0xff8000006500780b */ /* 0x000fe40003f3d000 */
[----:B------:R-:W-:Y:S01]  /*bbe0*/  FSEL R5, R5, RZ, P2 ;  /* 0x000000ff05057208 */ /* 0x000fe20001000000 */
[----:B------:R-:W-:Y:S01]  /*bbf0*/  FFMA.FTZ R203, R18, UR4, -R106 ;  /* 0x0000000412cb7c23 */ /* 0x000fe2000801086a */
[----:B------:R-:W-:Y:S01]  /*bc00*/  FSEL R4, R4, RZ, P1 ;  /* 0x000000ff04047208 */ /* 0x000fe20000800000 */
[----:B------:R-:W-:Y:S01]  /*bc10*/  IMAD.MOV.U32 R18, RZ, RZ, R52 ;  /* 0x000000ffff127224 */ /* 0x000fe200078e0034 */
[----:B------:R-:W-:Y:S01]  /*bc20*/  MUFU.EX2 R107, R107 ;  /* 0x0000006b006b7308 */ /* 0x000fe20000000800 */
[--C-:B------:R-:W-:Y:S01]  /*bc30*/  FFMA.FTZ R204, R13, UR4, -R5.reuse ;  /* 0x000000040dcc7c23 */ /* 0x100fe20008010805 */
[----:B------:R-:W-:Y:S01]  /*bc40*/  FFMA.FTZ R182, R56, UR4, -R5 ;  /* 0x0000000438b67c23 */ /* 0x000fe20008010805 */
[----:B------:R-:W2:Y:S01]  /*bc50*/  LDL.LU R13, [R1+0xa0] ;  /* 0x0000a000010d7983 */ /* 0x000ea20000300800 */
[--C-:B------:R-:W-:Y:S01]  /*bc60*/  FFMA.FTZ R173, R30, UR4, -R4.reuse ;  /* 0x000000041ead7c23 */ /* 0x100fe20008010804 */
[--C-:B------:R-:W-:Y:S01]  /*bc70*/  FFMA.FTZ R179, R46, UR4, -R4.reuse ;  /* 0x000000042eb37c23 */ /* 0x100fe20008010804 */
[----:B-1----:R-:W-:Y:S01]  /*bc80*/  FMUL.FTZ R52, R3, R112 ;  /* 0x0000007003347220 */ /* 0x002fe20000410000 */
[----:B------:R-:W3:Y:S01]  /*bc90*/  LDL.LU R30, [R1+0x8] ;  /* 0x00000800011e7983 */ /* 0x000ee20000300800 */
[--C-:B------:R-:W-:Y:S01]  /*bca0*/  FFMA.FTZ R181, R47, UR4, -R4.reuse ;  /* 0x000000042fb57c23 */ /* 0x100fe20008010804 */
[----:B------:R-:W-:Y:S01]  /*bcb0*/  FFMA.FTZ R183, R58, UR4, -R4 ;  /* 0x000000043ab77c23 */ /* 0x000fe20008010804 */
[----:B------:R-:W-:Y:S01]  /*bcc0*/  FMUL.FTZ R36, R3, R120 ;  /* 0x0000007803247220 */ /* 0x000fe20000410000 */
[----:B------:R4:W5:Y:S01]  /*bcd0*/  LDL.S16 R112, [R1+0xd0] ;  /* 0x0000d00001707983 */ /* 0x0009620000100600 */
[----:B------:R-:W-:Y:S01]  /*bce0*/  FMUL.FTZ R2, R0, UR4 ;  /* 0x0000000400027c20 */ /* 0x000fe20008410000 */
[----:B------:R-:W-:Y:S01]  /*bcf0*/  FADD.FTZ R0, -R101, R100 ;  /* 0x0000006465007221 */ /* 0x000fe20000010100 */
[----:B------:R-:W1:Y:S01]  /*bd00*/  MUFU.EX2 R247, R191 ;  /* 0x000000bf00f77308 */ /* 0x000e620000000800 */
[----:B------:R-:W-:Y:S01]  /*bd10*/  FMUL.FTZ R37, R3, R121 ;  /* 0x0000007903257220 */ /* 0x000fe20000410000 */
[----:B------:R-:W-:Y:S01]  /*bd20*/  LOP3.LUT R121, R190, 0xff, RZ, 0xc0, !PT ;  /* 0x000000ffbe797812 */ /* 0x000fe200078ec0ff */
[--C-:B------:R-:W-:Y:S01]  /*bd30*/  FFMA.FTZ R16, R54, UR4, -R106.reuse ;  /* 0x0000000436107c23 */ /* 0x100fe2000801086a */
[----:B------:R-:W-:Y:S01]  /*bd40*/  FFMA.FTZ R193, R7, UR4, -R106 ;  /* 0x0000000407c17c23 */ /* 0x000fe2000801086a */
[----:B------:R-:W-:Y:S01]  /*bd50*/  IMAD.MOV.U32 R54, RZ, RZ, R64 ;  /* 0x000000ffff367224 */ /* 0x000fe200078e0040 */
[----:B------:R-:W-:Y:S01]  /*bd60*/  ISETP.LE.U32.AND P6, PT, R121, UR10, PT ;  /* 0x0000000a79007c0c */ /* 0x000fe2000bfc3070 */
[----:B------:R-:W-:Y:S03]  /*bd70*/  IMAD.MOV.U32 R7, RZ, RZ, R53 ;  /* 0x000000ffff077224 */ /* 0x000fe600078e0035 */
[----:B------:R4:W4:Y:S01]  /*bd80*/  MUFU.EX2 R100, R2 ;  /* 0x0000000200647308 */ /* 0x0009220000000800 */
[--C-:B------:R-:W-:Y:S01]  /*bd90*/  FFMA.FTZ R66, R66, UR4, -R106.reuse ;  /* 0x0000000442427c23 */ /* 0x100fe2000801086a */
[C---:B------:R-:W-:Y:S01]  /*bda0*/  FMUL.FTZ R64, R3.reuse, R108 ;  /* 0x0000006c03407220 */ /* 0x040fe20000410000 */
[----:B------:R-:W-:Y:S01]  /*bdb0*/  FMUL.FTZ R53, R3, R113 ;  /* 0x0000007103357220 */ /* 0x000fe20000410000 */
[----:B------:R-:W-:Y:S01]  /*bdc0*/  LOP3.LUT R222, R174, UR11, R245, 0x96, !PT ;  /* 0x0000000baede7c12 */ /* 0x000fe2000f8e96f5 */
[----:B------:R-:W5:Y:S01]  /*bdd0*/  LDL.LU R113, [R1+0x18] ;  /* 0x0000180001717983 */ /* 0x000f620000300800 */
[--C-:B------:R-:W-:Y:S01]  /*bde0*/  FFMA.FTZ R6, R6, UR4, -R106.reuse ;  /* 0x0000000406067c23 */ /* 0x100fe2000801086a */
[--C-:B------:R-:W-:Y:S01]  /*bdf0*/  FFMA.FTZ R245, R39, UR4, -R106.reuse ;  /* 0x0000000427f57c23 */ /* 0x100fe2000801086a */
[--C-:B------:R-:W-:Y:S01]  /*be00*/  FFMA.FTZ R249, R50, UR4, -R106.reuse ;  /* 0x0000000432f97c23 */ /* 0x100fe2000801086a */
[----:B-1----:R-:W-:Y:S01]  /*be10*/  F2FP.BF16.F32.PACK_AB R108, R247, R107 ;  /* 0x0000006bf76c723e */ /* 0x002fe200000010ff */
[--C-:B------:R-:W-:Y:S01]  /*be20*/  FFMA.FTZ R252, R51, UR4, -R106.reuse ;  /* 0x0000000433fc7c23 */ /* 0x100fe2000801086a */
[--C-:B------:R-:W-:Y:S01]  /*be30*/  FFMA.FTZ R55, R55, UR4, -R106.reuse ;  /* 0x0000000437377c23 */ /* 0x100fe2000801086a */
[--C-:B------:R-:W-:Y:S01]  /*be40*/  FFMA.FTZ R67, R67, UR4, -R106.reuse ;  /* 0x0000000443437c23 */ /* 0x100fe2000801086a */
[----:B------:R-:W-:Y:S01]  /*be50*/  FFMA.FTZ R202, R12, UR4, -R5 ;  /* 0x000000040cca7c23 */ /* 0x000fe20008010805 */
[--C-:B------:R-:W-:Y:S01]  /*be60*/  FFMA.FTZ R205, R19, UR4, -R106.reuse ;  /* 0x0000000413cd7c23 */ /* 0x100fe2000801086a */
[--C-:B------:R-:W-:Y:S01]  /*be70*/  FFMA.FTZ R225, R22, UR4, -R106.reuse ;  /* 0x0000000416e17c23 */ /* 0x100fe2000801086a */
[--C-:B------:R-:W-:Y:S01]  /*be80*/  FFMA.FTZ R226, R23, UR4, -R106.reuse ;  /* 0x0000000417e27c23 */ /* 0x100fe2000801086a */
[----:B----4-:R-:W-:Y:S01]  /*be90*/  FMUL.FTZ R2, R0, UR4 ;  /* 0x0000000400027c20 */ /* 0x010fe20008410000 */
[----:B------:R-:W-:Y:S01]  /*bea0*/  FADD.FTZ R0, -R102, R105 ;  /* 0x0000006966007221 */ /* 0x000fe20000010100 */
[--C-:B------:R-:W-:Y:S01]  /*beb0*/  FFMA.FTZ R234, R34, UR4, -R106.reuse ;  /* 0x0000000422ea7c23 */ /* 0x100fe2000801086a */
[--C-:B------:R-:W-:Y:S01]  /*bec0*/  FFMA.FTZ R238, R35, UR4, -R106.reuse ;  /* 0x0000000423ee7c23 */ /* 0x100fe2000801086a */
[----:B------:R-:W-:Y:S01]  /*bed0*/  FFMA.FTZ R241, R38, UR4, -R106 ;  /* 0x0000000426f17c23 */ /* 0x000fe2000801086a */
[----:B------:R-:W-:Y:S01]  /*bee0*/  FMUL.FTZ R0, R0, UR4 ;  /* 0x0000000400007c20 */ /* 0x000fe20008410000 */
[----:B------:R-:W-:Y:S02]  /*bef0*/  IMAD.MOV.U32 R106, RZ, RZ, R16 ;  /* 0x000000ffff6a7224 */ /* 0x000fe400078e0010 */
[----:B------:R-:W-:Y:S01]  /*bf00*/  FFMA.FTZ R177, R41, UR4, -R5 ;  /* 0x0000000429b17c23 */ /* 0x000fe20008010805 */
[----:B------:R-:W-:Y:S01]  /*bf10*/  IMAD.MOV.U32 R12, RZ, RZ, R223 ;  /* 0x000000ffff0c7224 */ /* 0x000fe200078e00df */
[----:B------:R-:W1:Y:S01]  /*bf20*/  MUFU.EX2 R2, R2 ;  /* 0x0000000200027308 */ /* 0x000e620000000800 */
[----:B------:R-:W-:Y:S02]  /*bf30*/  IMAD.MOV.U32 R41, RZ, RZ, R66 ;  /* 0x000000ffff297224 */ /* 0x000fe400078e0042 */
[--C-:B------:R-:W-:Y:S01]  /*bf40*/  FFMA.FTZ R223, R24, UR4, -R5.reuse ;  /* 0x0000000418df7c23 */ /* 0x100fe20008010805 */
[----:B------:R-:W-:Y:S01]  /*bf50*/  FMUL.FTZ R66, R100, R110 ;  /* 0x0000006e64427220 */ /* 0x000fe20000410000 */
[----:B------:R-:W-:Y:S01]  /*bf60*/  IMAD.MOV.U32 R24, RZ, RZ, R200 ;  /* 0x000000ffff187224 */ /* 0x000fe200078e00c8 */
[----:B------:R-:W4:Y:S01]  /*bf70*/  LDL.LU R110, [R1+0x1c] ;  /* 0x00001c00016e7983 */ /* 0x000f220000300800 */
[----:B------:R-:W-:Y:S01]  /*bf80*/  FFMA.FTZ R200, R26, UR4, -R4 ;  /* 0x000000041ac87c23 */ /* 0x000fe20008010804 */
[----:B------:R-:W-:Y:S02]  /*bf90*/  IMAD.MOV.U32 R19, RZ, RZ, R224 ;  /* 0x000000ffff137224 */ /* 0x000fe400078e00e0 */
[----:B------:R-:W1:Y:S01]  /*bfa0*/  MUFU.EX2 R0, R0 ;  /* 0x0000000000007308 */ /* 0x000e620000000800 */
[--C-:B------:R-:W-:Y:S01]  /*bfb0*/  FFMA.FTZ R224, R25, UR4, -R5.reuse ;  /* 0x0000000419e07c23 */ /* 0x100fe20008010805 */
[----:B------:R-:W-:Y:S02]  /*bfc0*/  IMAD.MOV.U32 R26, RZ, RZ, R106 ;  /* 0x000000ffff1a7224 */ /* 0x000fe400078e006a */
[----:B------:R-:W-:Y:S01]  /*bfd0*/  FFMA.FTZ R105, R8, UR4, -R5 ;  /* 0x0000000408697c23 */ /* 0x000fe20008010805 */
[----:B------:R-:W-:Y:S02]  /*bfe0*/  IMAD.MOV.U32 R22, RZ, RZ, R188 ;  /* 0x000000ffff167224 */ /* 0x000fe400078e00bc */
[--C-:B------:R-:W-:Y:S01]  /*bff0*/  FFMA.FTZ R199, R15, UR4, -R4.reuse ;  /* 0x000000040fc77c23 */ /* 0x100fe20008010804 */
[----:B------:R-:W-:Y:S02]  /*c000*/  IMAD.MOV.U32 R23, RZ, RZ, R189 ;  /* 0x000000ffff177224 */ /* 0x000fe400078e00bd */
[----:B------:R-:W-:Y:S01]  /*c010*/  FFMA.FTZ R174, R42, UR4, -R4 ;  /* 0x000000042aae7c23 */ /* 0x000fe20008010804 */
[----:B------:R-:W-:Y:S02]  /*c020*/  IMAD.MOV.U32 R38, RZ, RZ, R184 ;  /* 0x000000ffff267224 */ /* 0x000fe400078e00b8 */
[--C-:B------:R-:W-:Y:S01]  /*c030*/  FFMA.FTZ R175, R43, UR4, -R4.reuse ;  /* 0x000000042baf7c23 */ /* 0x100fe20008010804 */
[----:B------:R-:W-:Y:S02]  /*c040*/  IMAD.MOV.U32 R25, RZ, RZ, R201 ;  /* 0x000000ffff197224 */ /* 0x000fe400078e00c9 */
        /* <DEDUP_REMOVED lines=8> */
[----:B------:R1:W-:Y:S01]  /*c0d0*/  MUFU.EX2 R236, R6 ;  /* 0x0000000600ec7308 */ /* 0x0003e20000000800 */
[C---:B------:R-:W-:Y:S01]  /*c0e0*/  FMUL.FTZ R4, R3.reuse, R136 ;  /* 0x0000008803047220 */ /* 0x040fe20000410000 */
[----:B------:R-:W-:Y:S01]  /*c0f0*/  FFMA.FTZ R231, R28, UR4, -R5 ;  /* 0x000000041ce77c23 */ /* 0x000fe20008010805 */
[----:B------:R-:W-:Y:S02]  /*c100*/  IMAD.MOV.U32 R136, RZ, RZ, R26 ;  /* 0x000000ffff887224 */ /* 0x000fe400078e001a */
[C---:B------:R-:W-:Y:S01]  /*c110*/  FMUL.FTZ R21, R3.reuse, R129 ;  /* 0x0000008103157220 */ /* 0x040fe20000410000 */
[----:B------:R-:W-:Y:S02]  /*c120*/  IMAD.MOV.U32 R28, RZ, RZ, R7 ;  /* 0x000000ffff1c7224 */ /* 0x000fe400078e0007 */
[----:B-1----:R-:W-:Y:S01]  /*c130*/  FMUL.FTZ R43, R2, R155 ;  /* 0x0000009b022b7220 */ /* 0x002fe20000410000 */
[----:B------:R-:W-:Y:S02]  /*c140*/  IMAD.MOV.U32 R129, RZ, RZ, R136 ;  /* 0x000000ffff817224 */ /* 0x000fe400078e0088 */
[----:B------:R-:W-:Y:S01]  /*c150*/  FFMA.FTZ R176, R40, UR4, -R5 ;  /* 0x0000000428b07c23 */ /* 0x000fe20008010805 */
[----:B------:R-:W-:Y:S02]  /*c160*/  IMAD.MOV.U32 R136, RZ, RZ, R28 ;  /* 0x000000ffff887224 */ /* 0x000fe400078e001c */
[----:B------:R-:W-:Y:S01]  /*c170*/  FMUL.FTZ R28, R0, R156 ;  /* 0x0000009c001c7220 */ /* 0x000fe20000410000 */
[----:B------:R-:W-:Y:S02]  /*c180*/  IMAD.MOV.U32 R34, RZ, RZ, R49 ;  /* 0x000000ffff227224 */ /* 0x000fe400078e0031 */
[C---:B------:R-:W-:Y:S01]  /*c190*/  FMUL.FTZ R42, R2.reuse, R154 ;  /* 0x0000009a022a7220 */ /* 0x040fe20000410000 */
[----:B------:R-:W-:Y:S01]  /*c1a0*/  FMUL.FTZ R47, R2, R151 ;  /* 0x00000097022f7220 */ /* 0x000fe20000410000 */
[----:B------:R1:W1:Y:S01]  /*c1b0*/  MUFU.EX2 R106, R10 ;  /* 0x0000000a006a7308 */ /* 0x0002620000000800 */
[----:B------:R-:W-:Y:S02]  /*c1c0*/  IMAD.MOV.U32 R40, RZ, RZ, R34 ;  /* 0x000000ffff287224 */ /* 0x000fe400078e0022 */
[----:B------:R-:W-:Y:S01]  /*c1d0*/  FMUL.FTZ R32, R3, R124 ;  /* 0x0000007c03207220 */ /* 0x000fe20000410000 */
[----:B------:R-:W-:Y:S01]  /*c1e0*/  FMUL.FTZ R6, R100, R138 ;  /* 0x0000008a64067220 */ /* 0x000fe20000410000 */
[----:B------:R-:W-:Y:S02]  /*c1f0*/  IMAD.MOV.U32 R50, RZ, RZ, R186 ;  /* 0x000000ffff327224 */ /* 0x000fe400078e00ba */
[----:B------:R-:W-:Y:S01]  /*c200*/  FFMA.FTZ R186, R60, UR4, -R5 ;  /* 0x000000043cba7c23 */ /* 0x000fe20008010805 */
[----:B------:R-:W-:Y:S02]  /*c210*/  IMAD.MOV.U32 R138, RZ, RZ, R40 ;  /* 0x000000ffff8a7224 */ /* 0x000fe400078e0028 */
[----:B------:R-:W-:Y:S01]  /*c220*/  FMUL.FTZ R40, R0, R152 ;  /* 0x0000009800287220 */ /* 0x000fe20000410000 */
[----:B------:R-:W-:Y:S01]  /*c230*/  IMAD.MOV.U32 R39, RZ, RZ, R185 ;  /* 0x000000ffff277224 */ /* 0x000fe200078e00b9 */
[----:B------:R-:W2:Y:S01]  /*c240*/  MUFU.EX2 R193, R193 ;  /* 0x000000c100c17308 */ /* 0x000ea20000000800 */
[----:B------:R-:W-:Y:S02]  /*c250*/  IMAD.MOV.U32 R60, RZ, RZ, R50 ;  /* 0x000000ffff3c7224 */ /* 0x000fe400078e0032 */
[----:B------:R-:W-:Y:S01]  /*c260*/  FMUL.FTZ R50, R100, R118 ;  /* 0x0000007664327220 */ /* 0x000fe20000410000 */
[----:B------:R-:W-:Y:S02]  /*c270*/  IMAD.MOV.U32 R35, RZ, RZ, R65 ;  /* 0x000000ffff237224 */ /* 0x000fe400078e0041 */
[----:B------:R-:W-:Y:S01]  /*c280*/  FFMA.FTZ R185, R57, UR4, -R5 ;  /* 0x0000000439b97c23 */ /* 0x000fe20008010805 */
[----:B------:R-:W-:Y:S01]  /*c290*/  PRMT R118, R190, 0x7632, R118 ;  /* 0x00007632be767816 */ /* 0x000fe20000000076 */
[----:B------:R-:W-:Y:S02]  /*c2a0*/  IMAD.MOV.U32 R57, RZ, RZ, R39 ;  /* 0x000000ffff397224 */ /* 0x000fe400078e0027 */
[--C-:B------:R-:W-:Y:S01]  /*c2b0*/  FFMA.FTZ R180, R45, UR4, -R5.reuse ;  /* 0x000000042db47c23 */ /* 0x100fe20008010805 */
[----:B------:R-:W-:Y:S01]  /*c2c0*/  FMUL.FTZ R65, R3, R109 ;  /* 0x0000006d03417220 */ /* 0x000fe20000410000 */
[C---:B------:R-:W-:Y:S01]  /*c2d0*/  FMUL.FTZ R39, R100.reuse, R123 ;  /* 0x0000007b64277220 */ /* 0x040fe20000410000 */
[----:B------:R-:W-:Y:S01]  /*c2e0*/  FFMA.FTZ R9, R9, UR4, -R5 ;  /* 0x0000000409097c23 */ /* 0x000fe20008010805 */
[----:B------:R-:W-:Y:S02]  /*c2f0*/  IMAD.MOV.U32 R45, RZ, RZ, R35 ;  /* 0x000000ffff2d7224 */ /* 0x000fe400078e0023 */
[C---:B------:R-:W-:Y:S01]  /*c300*/  FMUL.FTZ R34, R100.reuse, R126 ;  /* 0x0000007e64227220 */ /* 0x040fe20000410000 */
[----:B------:R-:W-:Y:S01]  /*c310*/  FMUL.FTZ R35, R100, R127 ;  /* 0x0000007f64237220 */ /* 0x000fe20000410000 */
[----:B------:R-:W-:Y:S01]  /*c320*/  LOP3.LUT R118, R118, 0xff, RZ, 0xc0, !PT ;  /* 0x000000ff76767812 */ /* 0x000fe200078ec0ff */
[----:B------:R-:W-:Y:S02]  /*c330*/  IMAD.MOV.U32 R14, RZ, RZ, R24 ;  /* 0x000000ffff0e7224 */ /* 0x000fe400078e0018 */
[----:B------:R-:W-:Y:S01]  /*c340*/  FFMA.FTZ R178, R44, UR4, -R5 ;  /* 0x000000042cb27c23 */ /* 0x000fe20008010805 */
[----:B------:R-:W-:Y:S02]  /*c350*/  IMAD.MOV.U32 R15, RZ, RZ, R25 ;  /* 0x000000ffff0f7224 */ /* 0x000fe400078e0019 */
[----:B------:R-:W-:Y:S01]  /*c360*/  FFMA.FTZ R233, R29, UR4, -R5 ;  /* 0x000000041de97c23 */ /* 0x000fe20008010805 */
[----:B------:R-:W-:Y:S01]  /*c370*/  IMAD.MOV.U32 R11, RZ, RZ, R12 ;  /* 0x000000ffff0b7224 */ /* 0x000fe200078e000c */
[----:B------:R-:W4:Y:S01]  /*c380*/  MUFU.EX2 R105, R105 ;  /* 0x0000006900697308 */ /* 0x000f220000000800 */
[----:B------:R-:W-:Y:S02]  /*c390*/  IMAD.MOV.U32 R27, RZ, RZ, R54 ;  /* 0x000000ffff1b7224 */ /* 0x000fe400078e0036 */
[----:B------:R-:W-:Y:S01]  /*c3a0*/  FMUL.FTZ R16, R3, R132 ;  /* 0x0000008403107220 */ /* 0x000fe20000410000 */
[----:B------:R-:W-:Y:S02]  /*c3b0*/  IMAD.MOV.U32 R51, RZ, RZ, R187 ;  /* 0x000000ffff337224 */ /* 0x000fe400078e00bb */
[----:B------:R-:W-:Y:S01]  /*c3c0*/  FFMA.FTZ R187, R61, UR4, -R5 ;  /* 0x000000043dbb7c23 */ /* 0x000fe20008010805 */
[C---:B------:R-:W-:Y:S01]  /*c3d0*/  FMUL.FTZ R5, R3.reuse, R137 ;  /* 0x0000008903057220 */ /* 0x040fe20000410000 */
[C---:B------:R-:W-:Y:S01]  /*c3e0*/  FMUL.FTZ R17, R3.reuse, R133 ;  /* 0x0000008503117220 */ /* 0x040fe20000410000 */
[C---:B------:R-:W-:Y:S01]  /*c3f0*/  FMUL.FTZ R49, R3.reuse, R117 ;  /* 0x0000007503317220 */ /* 0x040fe20000410000 */
[----:B------:R-:W4:Y:S01]  /*c400*/  MUFU.EX2 R127, R9 ;  /* 0x00000009007f7308 */ /* 0x000f220000000800 */
[----:B------:R-:W-:Y:S02]  /*c410*/  IMAD.MOV.U32 R56, RZ, RZ, R38 ;  /* 0x000000ffff387224 */ /* 0x000fe400078e0026 */
[----:B------:R-:W-:Y:S01]  /*c420*/  FMUL.FTZ R38, R100, R122 ;  /* 0x0000007a64267220 */ /* 0x000fe20000410000 */
[----:B------:R-:W-:Y:S01]  /*c430*/  IMAD.MOV.U32 R191, RZ, RZ, R27 ;  /* 0x000000ffffbf7224 */ /* 0x000fe200078e001b */
[----:B------:R-:W-:Y:S01]  /*c440*/  SHF.R.U32.HI R117, RZ, 0x18, R190 ;  /* 0x00000018ff757819 */ /* 0x000fe200000116be */
[----:B------:R-:W-:Y:S02]  /*c450*/  IMAD.MOV.U32 R137, RZ, RZ, R11 ;  /* 0x000000ffff897224 */ /* 0x000fe400078e000b */
[C---:B-1----:R-:W-:Y:S01]  /*c460*/  FMUL.FTZ R10, R2.reuse, R170 ;  /* 0x000000aa020a7220 */ /* 0x042fe20000410000 */
[----:B------:R-:W-:Y:S01]  /*c470*/  IMAD.MOV.U32 R132, RZ, RZ, R14 ;  /* 0x000000ffff847224 */ /* 0x000fe200078e000e */
[----:B------:R1:W4:Y:S01]  /*c480*/  MUFU.EX2 R126, R8 ;  /* 0x00000008007e7308 */ /* 0x0003220000000800 */
[----:B------:R-:W-:Y:S02]  /*c490*/  IMAD.MOV.U32 R133, RZ, RZ, R15 ;  /* 0x000000ffff857224 */ /* 0x000fe400078e000f */
        /* <DEDUP_REMOVED lines=19> */
[----:B------:R-:W-:Y:S01]  /*c5d0*/  FFMA.FTZ R122, R2, R237, R106 ;  /* 0x000000ed027a7223 */ /* 0x000fe2000001006a */
[----:B------:R-:W-:Y:S01]  /*c5e0*/  FMUL.FTZ R48, R3, R116 ;  /* 0x0000007403307220 */ /* 0x000fe20000410000 */
[----:B------:R-:W-:Y:S01]  /*c5f0*/  ISETP.LE.U32.AND P2, PT, R117, UR10, PT ;  /* 0x0000000a75007c0c */ /* 0x000fe2000bf43070 */
[C---:B------:R-:W-:Y:S01]  /*c600*/  FMUL.FTZ R20, R3.reuse, R128 ;  /* 0x0000008003147220 */ /* 0x040fe20000410000 */
[----:B------:R-:W-:Y:S01]  /*c610*/  LOP3.LUT R116, R192, 0xff, RZ, 0xc0, !PT ;  /* 0x000000ffc0747812 */ /* 0x000fe200078ec0ff */
        /* <DEDUP_REMOVED lines=9> */
[----:B------:R-:W-:Y:S02]  /*c6b0*/  IMAD.MOV.U32 R61, RZ, RZ, R51 ;  /* 0x000000ffff3d7224 */ /* 0x000fe400078e0033 */
[C---:B-1----:R-:W-:Y:S01]  /*c6c0*/  FMUL.FTZ R8, R0.reuse, R168 ;  /* 0x000000a800087220 */ /* 0x042fe20000410000 */
[----:B------:R-:W-:Y:S02]  /*c6d0*/  IMAD.MOV.U32 R44, RZ, RZ, R67 ;  /* 0x000000ffff2c7224 */ /* 0x000fe400078e0043 */
[----:B------:R-:W-:Y:S01]  /*c6e0*/  FMUL.FTZ R9, R0, R169 ;  /* 0x000000a900097220 */ /* 0x000fe20000410000 */
[----:B------:R-:W-:Y:S02]  /*c6f0*/  IMAD.MOV.U32 R29, RZ, RZ, R19 ;  /* 0x000000ffff1d7224 */ /* 0x000fe400078e0013 */
[C---:B------:R-:W-:Y:S01]  /*c700*/  FMUL.FTZ R19, R100.reuse, R135 ;  /* 0x0000008764137220 */ /* 0x040fe20000410000 */
        /* <DEDUP_REMOVED lines=30> */
[C---:B------:R-:W-:Y:S01]  /*c8f0*/  FMUL.FTZ R77, R0.reuse, R77 ;  /* 0x0000004d004d7220 */ /* 0x040fe20000410000 */
[C---:B------:R-:W-:Y:S01]  /*c900*/  FMUL.FTZ R88, R0.reuse, R88 ;  /* 0x0000005800587220 */ /* 0x040fe20000410000 */
[C---:B------:R-:W-:Y:S01]  /*c910*/  FMUL.FTZ R89, R0.reuse, R89 ;  /* 0x0000005900597220 */ /* 0x040fe20000410000 */
[C---:B------:R-:W-:Y:S01]  /*c920*/  FMUL.FTZ R92, R0.reuse, R92 ;  /* 0x0000005c005c7220 */ /* 0x040fe20000410000 */
[----:B------:R-:W-:Y:S01]  /*c930*/  FMUL.FTZ R93, R0, R93 ;  /* 0x0000005d005d7220 */ /* 0x000fe20000410000 */
[C---:B------:R-:W-:Y:S01]  /*c940*/  FMUL.FTZ R51, R100.reuse, R119 ;  /* 0x0000007764337220 */ /* 0x040fe20000410000 */
[----:B------:R-:W1:Y:S01]  /*c950*/  LDC R128, c[0x0][0x448] ;  /* 0x00011200ff807b82 */ /* 0x000e620000000800 */
[C---:B------:R-:W-:Y:S01]  /*c960*/  FMUL.FTZ R67, R100.reuse, R111 ;  /* 0x0000006f64437220 */ /* 0x040fe20000410000 */
[----:B------:R-:W-:Y:S01]  /*c970*/  FMUL.FTZ R54, R100, R114 ;  /* 0x0000007264367220 */ /* 0x000fe20000410000 */
[----:B------:R-:W-:Y:S01]  /*c980*/  PRMT R114, R192, 0x7632, R114 ;  /* 0x00007632c0727816 */ /* 0x000fe20000000072 */
[----:B------:R-:W-:Y:S01]  /*c990*/  IMAD.U32 R190, RZ, RZ, UR18 ;  /* 0x00000012ffbe7e24 */ /* 0x000fe2000f8e00ff */
[----:B------:R-:W-:Y:S01]  /*c9a0*/  MUFU.EX2 R208, R208 ;  /* 0x000000d000d07308 */ /* 0x000fe20000000800 */
[----:B------:R-:W-:Y:S01]  /*c9b0*/  FMUL.FTZ R7, R100, R139 ;  /* 0x0000008b64077220 */ /* 0x000fe20000410000 */
        /* <DEDUP_REMOVED lines=10> */
[----:B------:R-:W-:Y:S01]  /*ca60*/  MUFU.EX2 R205, R205 ;  /* 0x000000cd00cd7308 */ /* 0x000fe20000000800 */
[----:B------:R-:W-:Y:S01]  /*ca70*/  IMAD.MOV.U32 R166, RZ, RZ, R115 ;  /* 0x000000ffffa67224 */ /* 0x000fe200078e0073 */
[----:B------:R-:W-:Y:S01]  /*ca80*/  LOP3.LUT R115, R240, 0xff, RZ, 0xc0, !PT ;  /* 0x000000fff0737812 */ /* 0x000fe200078ec0ff */
[----:B------:R-:W-:Y:S02]  /*ca90*/  IMAD.MOV.U32 R160, RZ, RZ, R170 ;  /* 0x000000ffffa07224 */ /* 0x000fe400078e00aa */
[----:B------:R-:W-:Y:S02]  /*caa0*/  IMAD.MOV.U32 R170, RZ, RZ, R129 ;  /* 0x000000ffffaa7224 */ /* 0x000fe400078e0081 */
[----:B------:R-:W-:Y:S03]  /*cab0*/  IMAD.MOV.U32 R161, RZ, RZ, R171 ;  /* 0x000000ffffa17224 */ /* 0x000fe600078e00ab */
[----:B------:R-:W-:Y:S01]  /*cac0*/  MUFU.EX2 R204, R204 ;  /* 0x000000cc00cc7308 */ /* 0x000fe20000000800 */
[----:B------:R-:W-:Y:S09]  /*cad0*/  PRMT R171, R244, 0x7771, RZ ;  /* 0x00007771f4ab7816 */ /* 0x000ff200000000ff */
[----:B------:R-:W-:Y:S10]  /*cae0*/  MUFU.EX2 R201, R201 ;  /* 0x000000c900c97308 */ /* 0x000ff40000000800 */
[----:B------:R-:W-:Y:S10]  /*caf0*/  MUFU.EX2 R225, R225 ;  /* 0x000000e100e17308 */ /* 0x000ff40000000800 */
[----:B------:R-:W-:Y:S10]  /*cb00*/  MUFU.EX2 R226, R226 ;  /* 0x000000e200e27308 */ /* 0x000ff40000000800 */
[----:B------:R-:W-:Y:S10]  /*cb10*/  MUFU.EX2 R173, R173 ;  /* 0x000000ad00ad7308 */ /* 0x000ff40000000800 */
[----:B------:R-:W-:Y:S10]  /*cb20*/  MUFU.EX2 R172, R172 ;  /* 0x000000ac00ac7308 */ /* 0x000ff40000000800 */
[----:B------:R-:W-:Y:S10]  /*cb30*/  MUFU.EX2 R223, R223 ;  /* 0x000000df00df7308 */ /* 0x000ff40000000800 */
[----:B------:R-:W-:Y:S10]  /*cb40*/  MUFU.EX2 R224, R224 ;  /* 0x000000e000e07308 */ /* 0x000ff40000000800 */
[----:B------:R-:W-:Y:S01]  /*cb50*/  MUFU.EX2 R239, R239 ;  /* 0x000000ef00ef7308 */ /* 0x000fe20000000800 */
[--C-:B--2---:R-:W-:Y:S01]  /*cb60*/  FFMA.FTZ R124, R3, R13, R107.reuse ;  /* 0x0000000d037c7223 */ /* 0x104fe2000001006b */
[----:B------:R-:W-:Y:S01]  /*cb70*/  PRMT R107, R108, 0x7632, R107 ;  /* 0x000076326c6b7816 */ /* 0x000fe2000000006b */
[----:B------:R-:W-:Y:S01]  /*cb80*/  IMAD.MOV.U32 R13, RZ, RZ, R23 ;  /* 0x000000ffff0d7224 */ /* 0x000fe200078e0017 */
[----:B------:R-:W-:Y:S01]  /*cb90*/  F2FP.BF16.F32.PACK_AB R3, R193, R236 ;  /* 0x000000ecc103723e */ /* 0x000fe200000010ff */
[----:B---3--:R-:W-:Y:S01]  /*cba0*/  FFMA.FTZ R123, R100, R30, R236 ;  /* 0x0000001e647b7223 */ /* 0x008fe200000100ec */
[----:B------:R-:W-:Y:S01]  /*cbb0*/  FMUL.FTZ R30, R2, R158 ;  /* 0x0000009e021e7220 */ /* 0x000fe20000410000 */
[----:B------:R-:W-:Y:S02]  /*cbc0*/  IMAD.U32 R2, RZ, RZ, UR18 ;  /* 0x00000012ff027e24 */ /* 0x000fe4000f8e00ff */
[----:B------:R-:W-:Y:S01]  /*cbd0*/  FMUL.FTZ R23, R100, R131 ;  /* 0x0000008364177220 */ /* 0x000fe20000410000 */
[----:B-----5:R-:W-:Y:S01]  /*cbe0*/  @!P6 HFMA2.BF16_V2 R112, -RZ.H0_H0, RZ.H0_H0, -R108.H0_H0 ;  /* 0x200000ffff70e231 */ /* 0x020fe2000034096c */
[----:B------:R-:W-:Y:S01]  /*cbf0*/  MUFU.EX2 R177, R177 ;  /* 0x000000b100b17308 */ /* 0x000fe20000000800 */
[----:B------:R-:W-:Y:S02]  /*cc00*/  IMAD.MOV.U32 R131, RZ, RZ, R57 ;  /* 0x000000ffff837224 */ /* 0x000fe400078e0039 */
[----:B------:R-:W-:Y:S01]  /*cc10*/  FMUL.FTZ R57, R0, R145 ;  /* 0x0000009100397220 */ /* 0x000fe20000410000 */
[----:B------:R-:W-:Y:S01]  /*cc20*/  IMAD.MOV.U32 R133, RZ, RZ, R13 ;  /* 0x000000ffff857224 */ /* 0x000fe200078e000d */
[----:B------:R2:W-:Y:S01]  /*cc30*/  @!P6 STL.S16 [R1+0xd0], R112 ;  /* 0x0000d0700100e387 */ /* 0x0005e20000100600 */
[----:B------:R-:W-:Y:S01]  /*cc40*/  PRMT R109, R112, 0x7610, R109 ;  /* 0x00007610706d7816 */ /* 0x000fe2000000006d */
[----:B------:R-:W-:Y:S02]  /*cc50*/  FMUL.FTZ R13, R0, R165 ;  /* 0x000000a5000d7220 */ /* 0x000fe40000410000 */
[----:B------:R-:W3:Y:S01]  /*cc60*/  LDL.LU R120, [R1+0xc] ;  /* 0x00000c0001787983 */ /* 0x000ee20000300800 */
[----:B------:R-:W-:Y:S03]  /*cc70*/  MUFU.EX2 R238, R238 ;  /* 0x000000ee00ee7308 */ /* 0x000fe60000000800 */
[----:B------:R1:W5:Y:S01]  /*cc80*/  LDL.S16 R156, [R1+0x10c] ;  /* 0x00010c00019c7983 */ /* 0x0003620000100600 */
[----:B------:R-:W-:Y:S03]  /*cc90*/  IMAD.MOV.U32 R159, RZ, RZ, R113 ;  /* 0x000000ffff9f7224 */ /* 0x000fe600078e0071 */
[----:B------:R1:W5:Y:S03]  /*cca0*/  LDL.S16 R155, [R1+0x108] ;  /* 0x00010800019b7983 */ /* 0x0003660000100600 */
[----:B------:R-:W-:Y:S01]  /*ccb0*/  MUFU.EX2 R233, R233 ;  /* 0x000000e900e97308 */ /* 0x000fe20000000800 */
[----:B------:R1:W5:Y:S04]  /*ccc0*/  LDL.S16 R154, [R1+0x104] ;  /* 0x00010400019a7983 */ /* 0x0003680000100600 */
[----:B------:R1:W5:Y:S05]  /*ccd0*/  LDL.S16 R152, [R1+0x100] ;  /* 0x0001000001987983 */ /* 0x00036a0000100600 */
[----:B------:R-:W-:Y:S01]  /*cce0*/  MUFU.EX2 R242, R242 ;  /* 0x000000f200f27308 */ /* 0x000fe20000000800 */
[----:B------:R1:W5:Y:S01]  /*ccf0*/  LDL.S16 R151, [R1+0xfc] ;  /* 0x0000fc0001977983 */ /* 0x0003620000100600 */
[----:B--2---:R-:W-:Y:S08]  /*cd00*/  IMAD.U32 R112, RZ, RZ, UR18 ;  /* 0x00000012ff707e24 */ /* 0x004ff0000f8e00ff */
[----:B------:R-:W-:Y:S01]  /*cd10*/  MUFU.EX2 R175, R175 ;  /* 0x000000af00af7308 */ /* 0x000fe20000000800 */
[----:B----4-:R-:W-:Y:S01]  /*cd20*/  IMAD.MOV.U32 R158, RZ, RZ, R110 ;  /* 0x000000ffff9e7224 */ /* 0x010fe200078e006e */
[----:B------:R-:W-:Y:S02]  /*cd30*/  PRMT R110, R108, 0x5410, R107 ;  /* 0x000054106c6e7816 */ /* 0x000fe4000000006b */
[----:B------:R-:W-:Y:S01]  /*cd40*/  @!P6 PRMT R108, R109, 0x5410, RZ ;  /* 0x000054106d6ce816 */ /* 0x000fe200000000ff */
[----:B------:R-:W-:Y:S01]  /*cd50*/  IMAD.MOV.U32 R109, RZ, RZ, R45 ;  /* 0x000000ffff6d7224 */ /* 0x000fe200078e002d */
[----:B------:R-:W-:Y:S01]  /*cd60*/  ISETP.LE.U32.AND P6, PT, R118, UR10, PT ;  /* 0x0000000a76007c0c */ /* 0x000fe2000bfc3070 */
[----:B------:R-:W-:Y:S01]  /*cd70*/  FMUL.FTZ R45, R0, R149 ;  /* 0x00000095002d7220 */ /* 0x000fe20000410000 */
[----:B------:R-:W-:Y:S01]  /*cd80*/  LEA R112, P1, R112, R158, 0x1 ;  /* 0x0000009e70707211 */ /* 0x000fe200078208ff */
[----:B------:R2:W-:Y:S03]  /*cd90*/  STG.E.U16 desc[UR26][R158.64+-0x80], R108 ;  /* 0xffff806c9e007986 */ /* 0x0005e6000c10151a */
[----:B------:R-:W-:Y:S02]  /*cda0*/  LEA.HI.X.SX32 R113, R2, R159, 0x1, P1 ;  /* 0x0000009f02717211 */ /* 0x000fe400008f0eff */
[----:B------:R-:W-:Y:S02]  /*cdb0*/  ISETP.LE.U32.AND P1, PT, R116, UR10, PT ;  /* 0x0000000a74007c0c */ /* 0x000fe4000bf23070 */
[----:B------:R-:W-:Y:S01]  /*cdc0*/  PRMT R2, R3, 0x7632, R2 ;  /* 0x0000763203027816 */ /* 0x000fe20000000002 */
[----:B-1----:R-:W-:Y:S01]  /*cdd0*/  IMAD.WIDE R236, R128, 0x70, R112 ;  /* 0x0000007080ec7825 */ /* 0x002fe200078e0270 */
[----:B------:R-:W-:Y:S01]  /*cde0*/  PRMT R116, R116, 0x5410, R195 ;  /* 0x0000541074747816 */ /* 0x000fe200000000c3 */
[----:B------:R-:W1:Y:S04]  /*cdf0*/  MUFU.EX2 R128, R207 ;  /* 0x000000cf00807308 */ /* 0x000e680000000800 */
[----:B------:R-:W-:Y:S01]  /*ce00*/  HSET2.LE.AND R116, R116, R220, PT ;  /* 0x000000dc74747233 */ /* 0x000fe20003803000 */
[----:B--2---:R-:W-:Y:S02]  /*ce10*/  IMAD.U32 R108, RZ, RZ, UR18 ;  /* 0x00000012ff6c7e24 */ /* 0x004fe4000f8e00ff */
[----:B---3--:R-:W-:Y:S01]  /*ce20*/  FFMA.FTZ R120, R0, R120, R105 ;  /* 0x0000007800787223 */ /* 0x008fe20000010069 */
[----:B------:R-:W-:Y:S02]  /*ce30*/  F2FP.BF16.F32.PACK_AB R0, R127, R105 ;  /* 0x000000697f00723e */ /* 0x000fe400000010ff */
[----:B------:R-:W-:Y:S01]  /*ce40*/  F2FP.BF16.F32.PACK_AB R105, R126, R106 ;  /* 0x0000006a7e69723e */ /* 0x000fe200000010ff */
[----:B-----5:R-:W-:Y:S01]  /*ce50*/  @!P5 HFMA2.BF16_V2 R156, -RZ.H0_H0, RZ.H0_H0, -R107.H0_H0 ;  /* 0x200000ffff9cd231 */ /* 0x020fe2000034096b */
[----:B------:R-:W-:Y:S01]  /*ce60*/  PRMT R106, R0, 0x7632, R106 ;  /* 0x00007632006a7816 */ /* 0x000fe2000000006a */
[----:B------:R-:W-:Y:S01]  /*ce70*/  FADD.FTZ R126, R126, R122 ;  /* 0x0000007a7e7e7221 */ /* 0x000fe20000010000 */
[----:B------:R-:W-:Y:S01]  /*ce80*/  PRMT R100, R105, 0x7632, R100 ;  /* 0x0000763269647816 */ /* 0x000fe20000000064 */
[----:B------:R-:W-:Y:S01]  /*ce90*/  @!P6 HFMA2.BF16_V2 R155, -RZ.H0_H0, RZ.H0_H0, -R3.H0_H0 ;  /* 0x200000ffff9be231 */ /* 0x000fe20000340903 */
[----:B------:R-:W-:Y:S01]  /*cea0*/  @!P5 STL.S16 [R1+0x10c], R156 ;  /* 0x00010c9c0100d387 */ /* 0x000fe20000100600 */
[----:B------:R-:W-:Y:S01]  /*ceb0*/  PRMT R149, R156, 0x7610, R149 ;  /* 0x000076109c957816 */ /* 0x000fe20000000095 */
[----:B------:R-:W-:Y:S01]  /*cec0*/  FADD.FTZ R127, R127, R120 ;  /* 0x000000787f7f7221 */ /* 0x000fe20000010000 */
[----:B------:R-:W-:Y:S01]  /*ced0*/  @!P2 HFMA2.BF16_V2 R154, -RZ.H0_H0, RZ.H0_H0, -R2.H0_H0 ;  /* 0x200000ffff9aa231 */ /* 0x000fe20000340902 */
[----:B------:R2:W-:Y:S01]  /*cee0*/  @!P6 STL.S16 [R1+0x108], R155 ;  /* 0x0001089b0100e387 */ /* 0x0005e20000100600 */
[----:B------:R-:W-:Y:S01]  /*cef0*/  @!P5 PRMT R107, R149, 0x5410, RZ ;  /* 0x00005410956bd816 */ /* 0x000fe200000000ff */
[----:B------:R-:W-:Y:S02]  /*cf00*/  @!P1 HFMA2.BF16_V2 R152, -RZ.H0_H0, RZ.H0_H0, -R0.H0_H0 ;  /* 0x200000ffff989231 */ /* 0x000fe40000340900 */
[----:B------:R3:W-:Y:S01]  /*cf10*/  @!P2 STL.S16 [R1+0x104], R154 ;  /* 0x0001049a0100a387 */ /* 0x0007e20000100600 */
[----:B------:R-:W-:Y:S01]  /*cf20*/  LEA R190, P5, R190, R236, 0x1 ;  /* 0x000000ecbebe7211 */ /* 0x000fe200078a08ff */
[----:B------:R-:W-:Y:S02]  /*cf30*/  @!P4 HFMA2.BF16_V2 R151, -RZ.H0_H0, RZ.H0_H0, -R106.H0_H0 ;  /* 0x200000ffff97c231 */ /* 0x000fe4000034096a */
[----:B------:R4:W-:Y:S01]  /*cf40*/  @!P1 STL.S16 [R1+0x100], R152 ;  /* 0x0001009801009387 */ /* 0x0009e20000100600 */
[----:B------:R-:W-:Y:S02]  /*cf50*/  PRMT R147, R152, 0x7610, R147 ;  /* 0x0000761098937816 */ /* 0x000fe40000000093 */
[----:B------:R-:W-:Y:S01]  /*cf60*/  PRMT R119, R154, 0x7610, R119 ;  /* 0x000076109a777816 */ /* 0x000fe20000000077 */
[----:B------:R5:W-:Y:S01]  /*cf70*/  @!P4 STL.S16 [R1+0xfc], R151 ;  /* 0x0000fc970100c387 */ /* 0x000be20000100600 */
[----:B------:R-:W-:Y:S02]  /*cf80*/  PRMT R153, R151, 0x7610, R153 ;  /* 0x0000761097997816 */ /* 0x000fe40000000099 */
[----:B------:R-:W-:Y:S01]  /*cf90*/  PRMT R111, R155, 0x7610, R111 ;  /* 0x000076109b6f7816 */ /* 0x000fe2000000006f */
[----:B------:R1:W5:Y:S04]  /*cfa0*/  LDL.S16 R149, [R1+0x124] ;  /* 0x0001240001957983 */ /* 0x0003680000100600 */
[----:B------:R1:W-:Y:S01]  /*cfb0*/  STG.E.U16 desc[UR26][R158.64+-0x7e], R107 ;  /* 0xffff826b9e007986 */ /* 0x0003e2000c10151a */
[----:B--2---:R-:W-:Y:S02]  /*cfc0*/  IMAD.MOV.U32 R155, RZ, RZ, R131 ;  /* 0x000000ffff9b7224 */ /* 0x004fe400078e0083 */
[----:B------:R-:W-:Y:S02]  /*cfd0*/  IMAD.MOV.U32 R131, RZ, RZ, R109 ;  /* 0x000000ffff837224 */ /* 0x000fe400078e006d */
[----:B------:R-:W-:Y:S01]  /*cfe0*/  IMAD.MOV.U32 R109, RZ, RZ, R191 ;  /* 0x000000ffff6d7224 */ /* 0x000fe200078e00bf */
[----:B------:R-:W-:Y:S01]  /*cff0*/  LEA.HI.X.SX32 R191, R108, R237, 0x1, P5 ;  /* 0x000000ed6cbf7211 */ /* 0x000fe200028f0eff */
[----:B---3--:R-:W-:Y:S01]  /*d000*/  IMAD.MOV.U32 R154, RZ, RZ, R130 ;  /* 0x000000ffff9a7224 */ /* 0x008fe200078e0082 */
[----:B----4-:R3:W2:Y:S01]  /*d010*/  LDL.S16 R152, [R1+0x114] ;  /* 0x0001140001987983 */ /* 0x0106a20000100600 */
[----:B------:R-:W-:Y:S02]  /*d020*/  IMAD.MOV.U32 R130, RZ, RZ, R135 ;  /* 0x000000ffff827224 */ /* 0x000fe400078e0087 */
[----:B------:R-:W-:Y:S01]  /*d030*/  IMAD.MOV.U32 R168, RZ, RZ, R154 ;  /* 0x000000ffffa87224 */ /* 0x000fe200078e009a */
[----:B-----5:R3:W4:Y:S01]  /*d040*/  LDL.S16 R151, [R1+0x110] ;  /* 0x0001100001977983 */ /* 0x0207220000100600 */
[----:B------:R-:W-:Y:S02]  /*d050*/  IMAD.MOV.U32 R154, RZ, RZ, R130 ;  /* 0x000000ffff9a7224 */ /* 0x000fe400078e0082 */
[----:B------:R-:W-:Y:S02]  /*d060*/  IMAD.MOV.U32 R130, RZ, RZ, R134 ;  /* 0x000000ffff827224 */ /* 0x000fe400078e0086 */
[----:B------:R-:W-:Y:S02]  /*d070*/  IMAD.MOV.U32 R135, RZ, RZ, R125 ;  /* 0x000000ffff877224 */ /* 0x000fe400078e007d */
[----:B------:R-:W5:Y:S01]  /*d080*/  MUFU.EX2 R125, R203 ;  /* 0x000000cb007d7308 */ /* 0x000f620000000800 */
[----:B------:R-:W-:Y:S01]  /*d090*/  IMAD.MOV.U32 R169, RZ, RZ, R155 ;  /* 0x000000ffffa97224 */ /* 0x000fe200078e009b */
[----:B------:R-:W-:Y:S01]  /*d0a0*/  PRMT R169, R244, 0x7772, RZ ;  /* 0x00007772f4a97816 */ /* 0x000fe200000000ff */
[----:B------:R-:W-:Y:S01]  /*d0b0*/  IMAD.MOV.U32 R155, RZ, RZ, R167 ;  /* 0x000000ffff9b7224 */ /* 0x000fe200078e00a7 */
[----:B-1----:R-:W-:Y:S01]  /*d0c0*/  PRMT R107, R3, 0x5410, R2 ;  /* 0x00005410036b7816 */ /* 0x002fe20000000002 */
[----:B------:R-:W-:Y:S01]  /*d0d0*/  IMAD.MOV.U32 R167, RZ, RZ, R166 ;  /* 0x000000ffffa77224 */ /* 0x000fe200078e00a6 */
[----:B------:R-:W-:Y:S01]  /*d0e0*/  @!P2 PRMT R2, R119, 0x5410, RZ ;  /* 0x000054107702a816 */ /* 0x000fe200000000ff */
[----:B------:R-:W-:Y:S01]  /*d0f0*/  IMAD.MOV.U32 R166, RZ, RZ, R131 ;  /* 0x000000ffffa67224 */ /* 0x000fe200078e0083 */
[----:B------:R-:W-:Y:S01]  /*d100*/  PRMT R119, R0, 0x5410, R106 ;  /* 0x0000541000777816 */ /* 0x000fe2000000006a */
[----:B------:R-:W-:Y:S01]  /*d110*/  IMAD.MOV.U32 R131, RZ, RZ, R109 ;  /* 0x000000ffff837224 */ /* 0x000fe200078e006d */
[----:B------:R-:W-:Y:S01]  /*d120*/  @!P1 PRMT R0, R147, 0x5410, RZ ;  /* 0x0000541093009816 */ /* 0x000fe200000000ff */
[----:B------:R1:W-:Y:S01]  /*d130*/  STG.E.U16 desc[UR26][R112.64+-0x7e], R2 ;  /* 0xffff820270007986 */ /* 0x0003e2000c10151a */
[----:B------:R-:W-:Y:S01]  /*d140*/  @!P6 PRMT R3, R111, 0x5410, RZ ;  /* 0x000054106f03e816 */ /* 0x000fe200000000ff */
[----:B------:R-:W-:Y:S01]  /*d150*/  IMAD.MOV.U32 R165, RZ, RZ, R154 ;  /* 0x000000ffffa57224 */ /* 0x000fe200078e009a */
[----:B------:R-:W-:Y:S01]  /*d160*/  @!P4 PRMT R106, R153, 0x5410, RZ ;  /* 0x00005410996ac816 */ /* 0x000fe200000000ff */
[----:B------:R3:W3:Y:S01]  /*d170*/  LDL.S16 R147, [R1+0x120] ;  /* 0x0001200001937983 */ /* 0x0006e20000100600 */
[----:B------:R-:W-:Y:S01]  /*d180*/  ISETP.LE.U32.AND P2, PT, R114, UR10, PT ;  /* 0x0000000a72007c0c */ /* 0x000fe2000bf43070 */
[----:B------:R-:W-:Y:S01]  /*d190*/  IMAD.MOV.U32 R154, RZ, RZ, R135 ;  /* 0x000000ffff9a7224 */ /* 0x000fe200078e0087 */
[----:B------:R-:W-:Y:S01]  /*d1a0*/  ISETP.LE.U32.AND P1, PT, R115, UR10, PT ;  /* 0x0000000a73007c0c */ /* 0x000fe2000bf23070 */
[----:B------:R1:W-:Y:S01]  /*d1b0*/  STG.E.U16 desc[UR26][R112.64+-0x80], R3 ;  /* 0xffff800370007986 */ /* 0x0003e2000c10151a */
[----:B------:R-:W-:Y:S01]  /*d1c0*/  ISETP.GT.U32.AND P6, PT, R211, UR10, PT ;  /* 0x0000000ad3007c0c */ /* 0x000fe2000bfc4070 */
[----:B------:R-:W-:Y:S01]  /*d1d0*/  IMAD.MOV.U32 R153, RZ, RZ, R163 ;  /* 0x000000ffff997224 */ /* 0x000fe200078e00a3 */
[----:B------:R-:W-:Y:S01]  /*d1e0*/  SHF.R.U32.HI R111, RZ, 0x18, R192 ;  /* 0x00000018ff6f7819 */ /* 0x000fe200000116c0 */
[----:B------:R5:W-:Y:S01]  /*d1f0*/  STG.E.U16 desc[UR26][R236.64+-0x7e], R106 ;  /* 0xffff826aec007986 */ /* 0x000be2000c10151a */
[----:B------:R-:W-:Y:S01]  /*d200*/  LOP3.LUT R116, R119, R116, RZ, 0xc0, !PT ;  /* 0x0000007477747212 */ /* 0x000fe200078ec0ff */
[----:B------:R-:W-:Y:S01]  /*d210*/  MUFU.EX2 R135, R232 ;  /* 0x000000e800877308 */ /* 0x000fe20000000800 */
[----:B------:R-:W-:Y:S01]  /*d220*/  ISETP.LE.U32.AND P5, PT, R111, UR10, PT ;  /* 0x0000000a6f007c0c */ /* 0x000fe2000bfa3070 */
[----:B------:R5:W-:Y:S01]  /*d230*/  STG.E.U16 desc[UR26][R236.64+-0x80], R0 ;  /* 0xffff8000ec007986 */ /* 0x000be2000c10151a */
[----:B------:R-:W-:Y:S04]  /*d240*/  PRMT R119, R230, 0x5410, R251 ;  /* 0x00005410e6777816 */ /* 0x000fe800000000fb */
[----:B------:R-:W-:Y:S03]  /*d250*/  LOP3.LUT R119, R119, 0xff00ff, RZ, 0xc0, !PT ;  /* 0x00ff00ff77777812 */ /* 0x000fe600078ec0ff */
[----:B------:R-:W-:Y:S02]  /*d260*/  MUFU.EX2 R165, R165 ;  /* 0x000000a500a57308 */ /* 0x000fe40000000800 */
[----:B------:R-:W-:Y:S02]  /*d270*/  HSET2.LE.AND R119, R119, R220, PT ;  /* 0x000000dc77777233 */ /* 0x000fe40003803000 */
[----:B-1----:R-:W-:Y:S02]  /*d280*/  F2FP.BF16.F32.PACK_AB R2, R208, R128 ;  /* 0x00000080d002723e */ /* 0x002fe400000010ff */
[----:B------:R-:W-:Y:S02]  /*d290*/  LOP3.LUT R3, R222, 0xffff, RZ, 0xc0, !PT ;  /* 0x0000ffffde037812 */ /* 0x000fe400078ec0ff */
[----:B-----5:R-:W-:Y:S02]  /*d2a0*/  PRMT R106, R105, 0x5410, R100 ;  /* 0x00005410696a7816 */ /* 0x020fe40000000064 */
[--C-:B------:R-:W-:Y:S02]  /*d2b0*/  SHF.R.U32.HI R134, RZ, 0x8, R3.reuse ;  /* 0x00000008ff867819 */ /* 0x100fe40000011603 */
[C---:B------:R-:W-:Y:S02]  /*d2c0*/  PRMT R0, R2.reuse, 0x7610, R0 ;  /* 0x0000761002007816 */ /* 0x040fe40000000000 */
[----:B------:R-:W-:Y:S02]  /*d2d0*/  PRMT R3, R2, 0x7632, R3 ;  /* 0x0000763202037816 */ /* 0x000fe40000000003 */
[----:B------:R-:W-:Y:S02]  /*d2e0*/  LOP3.LUT R108, R134, 0xffff, RZ, 0xc0, !PT ;  /* 0x0000ffff866c7812 */ /* 0x000fe400078ec0ff */
[----:B------:R-:W-:Y:S02]  /*d2f0*/  F2FP.BF16.F32.PACK_AB R2, R205, R125 ;  /* 0x0000007dcd02723e */ /* 0x000fe400000010ff */
[----:B------:R-:W-:Y:S01]  /*d300*/  ISETP.LE.U32.AND P4, PT, R108, UR10, PT ;  /* 0x0000000a6c007c0c */ /* 0x000fe2000bf83070 */
[----:B------:R-:W-:Y:S05]  /*d310*/  @!P1 HFMA2.BF16_V2 R149, -RZ.H0_H0, RZ.H0_H0, -R0.H0_H0 ;  /* 0x200000ffff959231 */ /* 0x000fea0000340900 */
[----:B------:R-:W-:Y:S01]  /*d320*/  PRMT R108, R149, 0x7610, R108 ;  /* 0x00007610956c7816 */ /* 0x000fe2000000006c */
[----:B--2---:R-:W-:Y:S02]  /*d330*/  @!P2 HFMA2.BF16_V2 R152, -RZ.H0_H0, RZ.H0_H0, -R105.H0_H0 ;  /* 0x200000ffff98a231 */ /* 0x004fe40000340969 */
[----:B----4-:R-:W-:Y:S03]  /*d340*/  @!P5 HFMA2.BF16_V2 R151, -RZ.H0_H0, RZ.H0_H0, -R100.H0_H0 ;  /* 0x200000ffff97d231 */ /* 0x010fe60000340964 */
[----:B------:R1:W-:Y:S01]  /*d350*/  @!P2 STL.S16 [R1+0x114], R152 ;  /* 0x000114980100a387 */ /* 0x0003e20000100600 */
[----:B------:R-:W-:Y:S03]  /*d360*/  PRMT R145, R152, 0x7610, R145 ;  /* 0x0000761098917816 */ /* 0x000fe60000000091 */
[----:B------:R2:W-:Y:S01]  /*d370*/  @!P5 STL.S16 [R1+0x110], R151 ;  /* 0x000110970100d387 */ /* 0x0005e20000100600 */
[----:B------:R-:W-:Y:S02]  /*d380*/  @!P2 PRMT R105, R145, 0x5410, RZ ;  /* 0x000054109169a816 */ /* 0x000fe400000000ff */
[----:B------:R-:W-:Y:S01]  /*d390*/  PRMT R144, R151, 0x7610, R144 ;  /* 0x0000761097907816 */ /* 0x000fe20000000090 */
[----:B------:R4:W-:Y:S01]  /*d3a0*/  @!P1 STL.S16 [R1+0x124], R149 ;  /* 0x0001249501009387 */ /* 0x0009e20000100600 */
[----:B------:R-:W-:Y:S01]  /*d3b0*/  ISETP.GT.U32.AND P2, PT, R210, UR10, PT ;  /* 0x0000000ad2007c0c */ /* 0x000fe2000bf44070 */
[----:B------:R-:W-:Y:S01]  /*d3c0*/  MUFU.EX2 R145, R234 ;  /* 0x000000ea00917308 */ /* 0x000fe20000000800 */
[----:B------:R-:W-:Y:S01]  /*d3d0*/  @!P5 PRMT R100, R144, 0x5410, RZ ;  /* 0x000054109064d816 */ /* 0x000fe200000000ff */
[----:B------:R5:W-:Y:S01]  /*d3e0*/  STG.E.U16 desc[UR26][R190.64+-0x80], R105 ;  /* 0xffff8069be007986 */ /* 0x000be2000c10151a */
[----:B------:R-:W-:Y:S03]  /*d3f0*/  ISETP.GT.U32.AND P5, PT, R209, UR10, PT ;  /* 0x0000000ad1007c0c */ /* 0x000fe6000bfa4070 */
[----:B------:R5:W-:Y:S01]  /*d400*/  STG.E.U16 desc[UR26][R190.64+-0x7e], R100 ;  /* 0xffff8264be007986 */ /* 0x000be2000c10151a */
[----:B---3--:R-:W-:Y:S02]  /*d410*/  @P6 HFMA2.BF16_V2 R147, -RZ.H0_H0, RZ.H0_H0, -R3.H0_H0 ;  /* 0x200000ffff936231 */ /* 0x008fe40000340903 */
[----:B-1----:R-:W-:Y:S03]  /*d420*/  IMAD.MOV.U32 R152, RZ, RZ, R162 ;  /* 0x000000ffff987224 */ /* 0x002fe600078e00a2 */
[----:B------:R1:W-:Y:S01]  /*d430*/  @P6 STL.S16 [R1+0x120], R147 ;  /* 0x0001209301006387 */ /* 0x0003e20000100600 */
[----:B------:R-:W-:Y:S01]  /*d440*/  PRMT R143, R147, 0x7610, R143 ;  /* 0x00007610938f7816 */ /* 0x000fe2000000008f */
[----:B--2---:R-:W-:Y:S02]  /*d450*/  IMAD.MOV.U32 R151, RZ, RZ, R167 ;  /* 0x000000ffff977224 */ /* 0x004fe400078e00a7 */
[----:B------:R3:W2:Y:S01]  /*d460*/  LDL.S16 R144, [R1+0x11c] ;  /* 0x00011c0001907983 */ /* 0x0006a20000100600 */
[----:B------:R-:W-:Y:S01]  /*d470*/  IMAD.MOV.U32 R167, RZ, RZ, R131 ;  /* 0x000000ffffa77224 */ /* 0x000fe200078e0083 */
[----:B----4-:R-:W4:Y:S02]  /*d480*/  MUFU.EX2 R149, R197 ;  /* 0x000000c500957308 */ /* 0x010f240000000800 */
[----:B-----5:R3:W5:Y:S01]  /*d490*/  LDL.S16 R105, [R1+0x118] ;  /* 0x0001180001697983 */ /* 0x0207620000100600 */
[----:B------:R-:W-:Y:S02]  /*d4a0*/  PRMT R100, R0, 0x5410, R3 ;  /* 0x0000541000647816 */ /* 0x000fe40000000003 */
[----:B------:R-:W-:Y:S01]  /*d4b0*/  @!P1 PRMT R0, R108, 0x5410, RZ ;  /* 0x000054106c009816 */ /* 0x000fe200000000ff */
[----:B------:R-:W-:Y:S01]  /*d4c0*/  IMAD.WIDE.U32 R108, R246, -0x2daee0ad, RZ ;  /* 0xd2511f53f66c7825 */ /* 0x000fe200078e00ff */
[----:B------:R-:W-:Y:S03]  /*d4d0*/  @P6 PRMT R3, R143, 0x5410, RZ ;  /* 0x000054108f036816 */ /* 0x000fe600000000ff */
[----:B------:R-:W-:Y:S01]  /*d4e0*/  MUFU.EX2 R143, R235 ;  /* 0x000000eb008f7308 */ /* 0x000fe20000000800 */
[----:B------:R4:W-:Y:S01]  /*d4f0*/  STG.E.U16 desc[UR26][R158.64+-0x70], R0 ;  /* 0xffff90009e007986 */ /* 0x0009e2000c10151a */
[----:B------:R-:W-:Y:S01]  /*d500*/  LOP3.LUT R157, R168, UR11, R109, 0x96, !PT ;  /* 0x0000000ba89d7c12 */ /* 0x000fe2000f8e966d */
[----:B-1----:R-:W-:Y:S01]  /*d510*/  IMAD.MOV.U32 R147, RZ, RZ, R130 ;  /* 0x000000ffff937224 */ /* 0x002fe200078e0082 */
[C---:B------:R-:W-:Y:S01]  /*d520*/  PRMT R129, R108.reuse, 0x7772, RZ ;  /* 0x000077726c817816 */ /* 0x040fe200000000ff */
[----:B------:R1:W-:Y:S01]  /*d530*/  STG.E.U16 desc[UR26][R158.64+-0x6e], R3 ;  /* 0xffff92039e007986 */ /* 0x0003e2000c10151a */
[C---:B------:R-:W-:Y:S01]  /*d540*/  PRMT R131, R108.reuse, 0x7773, RZ ;  /* 0x000077736c837816 */ /* 0x040fe200000000ff */
[----:B------:R-:W-:Y:S01]  /*d550*/  IMAD.MOV.U32 R240, RZ, RZ, R108 ;  /* 0x000000fffff07224 */ /* 0x000fe200078e006c */
[----:B------:R-:W-:Y:S02]  /*d560*/  PRMT R207, R108, 0x7771, RZ ;  /* 0x000077716ccf7816 */ /* 0x000fe400000000ff */
[----:B------:R-:W3:Y:S01]  /*d570*/  MUFU.EX2 R130, R199 ;  /* 0x000000c700827308 */ /* 0x000ee20000000800 */
[----:B------:R-:W-:Y:S01]  /*d580*/  ISETP.GT.U32.AND P6, PT, R131, UR10, PT ;  /* 0x0000000a83007c0c */ /* 0x000fe2000bfc4070 */
[----:B------:R-:W-:Y:S01]  /*d590*/  IMAD.MOV.U32 R246, RZ, RZ, R244 ;  /* 0x000000fffff67224 */ /* 0x000fe200078e00f4 */
[----:B------:R-:W-:Y:S02]  /*d5a0*/  PRMT R131, R129, 0x5410, R131 ;  /* 0x0000541081837816 */ /* 0x000fe40000000083 */
[----:B------:R-:W-:Y:S02]  /*d5b0*/  PRMT R244, R244, 0x7773, RZ ;  /* 0x00007773f4f47816 */ /* 0x000fe400000000ff */
[----:B------:R-:W-:Y:S05]  /*d5c0*/  LOP3.LUT R131, R131, 0xff00ff, RZ, 0xc0, !PT ;  /* 0x00ff00ff83837812 */ /* 0x000fea00078ec0ff */
[----:B------:R-:W-:Y:S02]  /*d5d0*/  HSET2.LE.AND R131, R131, R220, PT ;  /* 0x000000dc83837233 */ /* 0x000fe40003803000 */
[C---:B----4-:R-:W-:Y:S04]  /*d5e0*/  PRMT R0, R2.reuse, 0x7632, R0 ;  /* 0x0000763202007816 */ /* 0x050fe80000000000 */
[----:B-1----:R-:W-:Y:S01]  /*d5f0*/  PRMT R3, R2, 0x5410, R0 ;  /* 0x0000541002037816 */ /* 0x002fe20000000000 */
[----:B--2---:R-:W-:Y:S05]  /*d600*/  @P2 HFMA2.BF16_V2 R144, -RZ.H0_H0, RZ.H0_H0, -R2.H0_H0 ;  /* 0x200000ffff902231 */ /* 0x004fea0000340902 */
[----:B------:R1:W-:Y:S01]  /*d610*/  @P2 STL.S16 [R1+0x11c], R144 ;  /* 0x00011c9001002387 */ /* 0x0003e20000100600 */
[----:B------:R-:W-:Y:S01]  /*d620*/  PRMT R142, R144, 0x7610, R142 ;  /* 0x00007610908e7816 */ /* 0x000fe2000000008e */
[----:B-----5:R-:W-:Y:S03]  /*d630*/  @P5 HFMA2.BF16_V2 R105, -RZ.H0_H0, RZ.H0_H0, -R0.H0_H0 ;  /* 0x200000ffff695231 */ /* 0x020fe60000340900 */
[----:B------:R-:W-:Y:S01]  /*d640*/  @P2 PRMT R2, R142, 0x5410, RZ ;  /* 0x000054108e022816 */ /* 0x000fe200000000ff */
[----:B------:R-:W-:Y:S02]  /*d650*/  IMAD.MOV.U32 R142, RZ, RZ, R155 ;  /* 0x000000ffff8e7224 */ /* 0x000fe400078e009b */
[----:B------:R-:W-:Y:S01]  /*d660*/  IMAD.MOV.U32 R155, RZ, RZ, R166 ;  /* 0x000000ffff9b7224 */ /* 0x000fe200078e00a6 */
[----:B------:R2:W-:Y:S01]  /*d670*/  @P5 STL.S16 [R1+0x118], R105 ;  /* 0x0001186901005387 */ /* 0x0005e20000100600 */
[----:B------:R-:W-:Y:S01]  /*d680*/  PRMT R141, R105, 0x7610, R141 ;  /* 0x00007610698d7816 */ /* 0x000fe2000000008d */
[----:B------:R-:W-:Y:S02]  /*d690*/  IMAD.MOV.U32 R166, RZ, RZ, R136 ;  /* 0x000000ffffa67224 */ /* 0x000fe400078e0088 */
[----:B------:R-:W4:Y:S01]  /*d6a0*/  LDL R156, [R1+0x160] ;  /* 0x00016000019c7983 */ /* 0x000f220000100800 */
[----:B------:R-:W-:Y:S01]  /*d6b0*/  @P5 PRMT R0, R141, 0x5410, RZ ;  /* 0x000054108d005816 */ /* 0x000fe200000000ff */
[----:B------:R-:W5:Y:S01]  /*d6c0*/  MUFU.EX2 R136, R202 ;  /* 0x000000ca00887308 */ /* 0x000f620000000800 */
[----:B------:R-:W-:Y:S01]  /*d6d0*/  ISETP.GT.U32.AND P5, PT, R129, UR10, PT ;  /* 0x0000000a81007c0c */ /* 0x000fe2000bfa4070 */
[----:B------:R3:W-:Y:S04]  /*d6e0*/  STG.E.U16 desc[UR26][R112.64+-0x70], R2 ;  /* 0xffff900270007986 */ /* 0x0007e8000c10151a */
[----:B------:R5:W-:Y:S04]  /*d6f0*/  STG.E.U16 desc[UR26][R112.64+-0x6e], R0 ;  /* 0xffff920070007986 */ /* 0x000be8000c10151a */
[----:B------:R-:W-:Y:S01]  /*d700*/  MUFU.EX2 R166, R166 ;  /* 0x000000a600a67308 */ /* 0x000fe20000000800 */
[----:B-1----:R1:W4:Y:S09]  /*d710*/  LDL R144, [R1+0x15c] ;  /* 0x00015c0001907983 */ /* 0x0023320000100800 */
[----:B------:R1:W-:Y:S01]  /*d720*/  MUFU.EX2 R141, R229 ;  /* 0x000000e5008d7308 */ /* 0x0003e20000000800 */
[----:B--2---:R-:W-:Y:S04]  /*d730*/  LOP3.LUT R105, R157, 0xffff, RZ, 0xc0, !PT ;  /* 0x0000ffff9d697812 */ /* 0x004fe800078ec0ff */
[----:B------:R-:W-:Y:S01]  /*d740*/  SHF.R.U32.HI R164, RZ, 0x8, R105 ;  /* 0x00000008ffa47819 */ /* 0x000fe20000011669 */
[----:B------:R-:W-:Y:S01]  /*d750*/  FADD.FTZ R105, R247, R124 ;  /* 0x0000007cf7697221 */ /* 0x000fe20000010000 */
[----:B------:R-:W-:Y:S03]  /*d760*/  IMAD.MOV.U32 R247, RZ, RZ, R151 ;  /* 0x000000fffff77224 */ /* 0x000fe600078e0097 */
[----:B------:R-:W-:Y:S01]  /*d770*/  MUFU.EX2 R129, R184 ;  /* 0x000000b800817308 */ /* 0x000fe20000000800 */
[----:B------:R-:W-:Y:S01]  /*d780*/  FADD.FTZ R124, R128, R105 ;  /* 0x00000069807c7221 */ /* 0x000fe20000010000 */
[----:B---3--:R-:W-:Y:S01]  /*d790*/  FADD.FTZ R2, R193, R123 ;  /* 0x0000007bc1027221 */ /* 0x008fe20000010000 */
[----:B------:R-:W-:Y:S01]  /*d7a0*/  PRMT R105, R115, 0x5410, R211 ;  /* 0x0000541073697816 */ /* 0x000fe200000000d3 */
[----:B------:R-:W-:Y:S02]  /*d7b0*/  IMAD.MOV.U32 R193, RZ, RZ, R138 ;  /* 0x000000ffffc17224 */ /* 0x000fe400078e008a */
[----:B------:R-:W-:Y:S01]  /*d7c0*/  FADD.FTZ R124, R208, R124 ;  /* 0x0000007cd07c7221 */ /* 0x000fe20000010000 */
[----:B-----5:R-:W-:Y:S01]  /*d7d0*/  LOP3.LUT R0, R164, 0xffff, RZ, 0xc0, !PT ;  /* 0x0000ffffa4007812 */ /* 0x020fe200078ec0ff */
[----:B------:R-:W-:Y:S02]  /*d7e0*/  FADD.FTZ R125, R125, R2 ;  /* 0x000000027d7d7221 */ /* 0x000fe40000010000 */
[----:B------:R-:W-:Y:S01]  /*d7f0*/  MUFU.EX2 R151, R176 ;  /* 0x000000b000977308 */ /* 0x000fe20000000800 */
[----:B-1----:R-:W-:Y:S01]  /*d800*/  IMAD.MOV.U32 R229, RZ, RZ, R154 ;  /* 0x000000ffffe57224 */ /* 0x002fe200078e009a */
[----:B------:R-:W-:Y:S01]  /*d810*/  ISETP.LE.U32.AND P1, PT, R0, UR10, PT ;  /* 0x0000000a00007c0c */ /* 0x000fe2000bf23070 */
[----:B------:R-:W-:Y:S02]  /*d820*/  IMAD.U32 R0, RZ, RZ, UR19 ;  /* 0x00000013ff007e24 */ /* 0x000fe4000f8e00ff */
[----:B------:R-:W-:Y:S03]  /*d830*/  FADD.FTZ R128, R205, R125 ;  /* 0x0000007dcd807221 */ /* 0x000fe60000010000 */
[----:B------:R-:W-:Y:S02]  /*d840*/  LOP3.LUT R0, R133, UR31, R0, 0x96, !PT ;  /* 0x0000001f85007c12 */ /* 0x000fe4000f8e9600 */
[----:B------:R-:W-:Y:S03]  /*d850*/  MUFU.EX2 R138, R245 ;  /* 0x000000f5008a7308 */ /* 0x000fe60000000800 */
[----:B------:R-:W-:Y:S07]  /*d860*/  IMAD.WIDE.U32 R132, R0, -0x326172a9, RZ ;  /* 0xcd9e8d5700847825 */ /* 0x000fee00078e00ff */
[----:B------:R-:W-:Y:S01]  /*d870*/  MUFU.EX2 R154, R179 ;  /* 0x000000b3009a7308 */ /* 0x000fe20000000800 */
[----:B------:R-:W-:Y:S02]  /*d880*/  LOP3.LUT R112, R133, R137, RZ, 0x3c, !PT ;  /* 0x0000008985707212 */ /* 0x000fe400078e3cff */
[----:B------:R-:W-:Y:S03]  /*d890*/  LOP3.LUT R0, R132, R206, RZ, 0x3c, !PT ;  /* 0x000000ce84007212 */ /* 0x000fe600078e3cff */
[----:B------:R-:W-:Y:S04]  /*d8a0*/  IMAD.WIDE.U32 R112, R112, -0x2daee0ad, RZ ;  /* 0xd2511f5370707825 */ /* 0x000fe800078e00ff */
[----:B------:R1:W2:Y:S01]  /*d8b0*/  MUFU.EX2 R137, R200 ;  /* 0x000000c800897308 */ /* 0x0002a20000000800 */
[----:B------:R-:W-:Y:S01]  /*d8c0*/  IMAD.WIDE.U32 R122, R0, -0x2daee0ad, RZ ;  /* 0xd2511f53007a7825 */ /* 0x000fe200078e00ff */
[----:B------:R-:W-:Y:S03]  /*d8d0*/  LOP3.LUT R108, R160, UR16, R113, 0x96, !PT ;  /* 0x00000010a06c7c12 */ /* 0x000fe6000f8e9671 */
[----:B------:R-:W-:Y:S01]  /*d8e0*/  IMAD.MOV.U32 R160, RZ, RZ, R142 ;  /* 0x000000ffffa07224 */ /* 0x000fe200078e008e */
[----:B------:R-:W-:Y:S01]  /*d8f0*/  LOP3.LUT R112, R112, UR15, R123, 0x96, !PT ;  /* 0x0000000f70707c12 */ /* 0x000fe2000f8e967b */
[----:B------:R-:W-:Y:S03]  /*d900*/  IMAD.WIDE.U32 R108, R108, -0x326172a9, RZ ;  /* 0xcd9e8d576c6c7825 */ /* 0x000fe600078e00ff */
[----:B------:R-:W-:Y:S01]  /*d910*/  MUFU.EX2 R142, R231 ;  /* 0x000000e7008e7308 */ /* 0x000fe20000000800 */
[----:B------:R-:W-:Y:S01]  /*d920*/  IMAD.WIDE.U32 R112, R112, -0x326172a9, RZ ;  /* 0xcd9e8d5770707825 */ /* 0x000fe200078e00ff */
[----:B------:R-:W-:Y:S03]  /*d930*/  LOP3.LUT R2, R194, UR9, R109, 0x96, !PT ;  /* 0x00000009c2027c12 */ /* 0x000fe6000f8e966d */
[----:B------:R-:W-:Y:S01]  /*d940*/  IMAD.MOV.U32 R153, RZ, RZ, R160 ;  /* 0x000000ffff997224 */ /* 0x000fe200078e00a0 */
[----:B------:R-:W-:Y:S01]  /*d950*/  LOP3.LUT R108, R108, UR8, R113, 0x96, !PT ;  /* 0x000000086c6c7c12 */ /* 0x000fe2000f8e9671 */
[----:B------:R-:W-:Y:S01]  /*d960*/  IMAD.WIDE.U32 R162, R2, -0x2daee0ad, RZ ;  /* 0xd2511f5302a27825 */ /* 0x000fe200078e00ff */
[----:B------:R-:W-:Y:S03]  /*d970*/  PRMT R2, R210, 0x5410, R209 ;  /* 0x00005410d2027816 */ /* 0x000fe600000000d1 */
[----:B------:R-:W-:Y:S01]  /*d980*/  IMAD.WIDE.U32 R202, R108, -0x2daee0ad, RZ ;  /* 0xd2511f536cca7825 */ /* 0x000fe200078e00ff */
[----:B------:R-:W-:Y:S03]  /*d990*/  LOP3.LUT R109, R122, UR13, R163, 0x96, !PT ;  /* 0x0000000d7a6d7c12 */ /* 0x000fe6000f8e96a3 */
[----:B-1----:R-:W-:Y:S01]  /*d9a0*/  IMAD.MOV.U32 R200, RZ, RZ, R155 ;  /* 0x000000ffffc87224 */ /* 0x002fe200078e009b */
[----:B------:R-:W-:Y:S01]  /*d9b0*/  LOP3.LUT R162, R162, UR12, R203, 0x96, !PT ;  /* 0x0000000ca2a27c12 */ /* 0x000fe2000f8e96cb */
[----:B------:R3:W5:Y:S01]  /*d9c0*/  LDL.S16 R155, [R1+0x128] ;  /* 0x00012800019b7983 */ /* 0x0007620000100600 */
[----:B------:R-:W-:Y:S04]  /*d9d0*/  IMAD.WIDE.U32 R108, R109, -0x326172a9, RZ ;  /* 0xcd9e8d576d6c7825 */ /* 0x000fe800078e00ff */
[----:B------:R-:W-:Y:S01]  /*d9e0*/  IMAD.WIDE.U32 R162, R162, -0x326172a9, RZ ;  /* 0xcd9e8d57a2a27825 */ /* 0x000fe200078e00ff */
[----:B------:R-:W-:Y:S03]  /*d9f0*/  LOP3.LUT R194, R112, UR6, R109, 0x96, !PT ;  /* 0x0000000670c27c12 */ /* 0x000fe6000f8e966d */
[----:B------:R-:W-:Y:S01]  /*da00*/  FADD.FTZ R109, R149, R126 ;  /* 0x0000007e956d7221 */ /* 0x000fe20000010000 */
[----:B------:R-:W-:Y:S01]  /*da10*/  F2FP.BF16.F32.PACK_AB R149, R130, R149 ;  /* 0x000000958295723e */ /* 0x000fe200000010ff */
[----:B------:R-:W-:Y:S01]  /*da20*/  IMAD.MOV.U32 R206, RZ, RZ, R200 ;  /* 0x000000ffffce7224 */ /* 0x000fe200078e00c8 */
[----:B------:R-:W-:Y:S01]  /*da30*/  LOP3.LUT R168, R108, UR7, R163, 0x96, !PT ;  /* 0x000000076ca87c12 */ /* 0x000fe2000f8e96a3 */
[----:B------:R-:W-:Y:S01]  /*da40*/  FADD.FTZ R120, R130, R109 ;  /* 0x0000006d82787221 */ /* 0x000fe20000010000 */
[----:B------:R3:W3:Y:S01]  /*da50*/  LDL.S16 R163, [R1+0x130] ;  /* 0x0001300001a37983 */ /* 0x0006e20000100600 */
[----:B------:R-:W-:Y:S01]  /*da60*/  PRMT R108, R121, 0x5410, R196 ;  /* 0x00005410796c7816 */ /* 0x000fe200000000c4 */
[----:B------:R-:W-:Y:S01]  /*da70*/  IMAD.MOV.U32 R200, RZ, RZ, R247 ;  /* 0x000000ffffc87224 */ /* 0x000fe200078e00f7 */
[----:B------:R-:W-:Y:S01]  /*da80*/  LOP3.LUT R0, R168, 0xffff, RZ, 0xc0, !PT ;  /* 0x0000ffffa8007812 */ /* 0x000fe200078ec0ff */
[----:B------:R1:W3:Y:S01]  /*da90*/  LDL.S16 R130, [R1+0x12c] ;  /* 0x00012c0001827983 */ /* 0x0002e20000100600 */
[----:B------:R-:W-:Y:S01]  /*daa0*/  PRMT R109, R118, 0x5410, R117 ;  /* 0x00005410766d7816 */ /* 0x000fe20000000075 */
[----:B------:R-:W-:Y:S01]  /*dab0*/  IMAD.MOV.U32 R247, RZ, RZ, R153 ;  /* 0x000000fffff77224 */ /* 0x000fe200078e0099 */
[----:B------:R-:W-:Y:S01]  /*dac0*/  SHF.R.U32.HI R192, RZ, 0x8, R0 ;  /* 0x00000008ffc07819 */ /* 0x000fe20000011600 */
[----:B------:R-:W-:Y:S01]  /*dad0*/  MUFU.EX2 R153, R178 ;  /* 0x000000b200997308 */ /* 0x000fe20000000800 */
[--C-:B------:R-:W-:Y:S01]  /*dae0*/  HSET2.LE.AND R108, R108, R220.reuse, PT ;  /* 0x000000dc6c6c7233 */ /* 0x100fe20003803000 */
[----:B------:R-:W-:Y:S01]  /*daf0*/  IMAD.MOV.U32 R232, RZ, RZ, R206 ;  /* 0x000000ffffe87224 */ /* 0x000fe200078e00ce */
[----:B------:R-:W-:Y:S01]  /*db00*/  LOP3.LUT R0, R192, 0xffff, RZ, 0xc0, !PT ;  /* 0x0000ffffc0007812 */ /* 0x000fe200078ec0ff */
[----:B------:R-:W-:Y:S01]  /*db10*/  IMAD.MOV.U32 R206, RZ, RZ, R169 ;  /* 0x000000ffffce7224 */ /* 0x000fe200078e00a9 */
[----:B------:R-:W-:Y:S01]  /*db20*/  PRMT R117, R114, 0x5410, R111 ;  /* 0x0000541072757816 */ /* 0x000fe2000000006f */
[----:B------:R-:W-:Y:S01]  /*db30*/  IMAD.MOV.U32 R209, RZ, RZ, R167 ;  /* 0x000000ffffd17224 */ /* 0x000fe200078e00a7 */
[----:B------:R-:W1:Y:S01]  /*db40*/  LDSM.16.MT88.4 R112, [R212+0x9000] ;  /* 0x00900000d470783b */ /* 0x000e620000004200 */
[----:B------:R-:W-:Y:S02]  /*db50*/  LOP3.LUT R111, R2, 0xff00ff, RZ, 0xc0, !PT ;  /* 0x00ff00ff026f7812 */ /* 0x000fe400078ec0ff */
[----:B------:R-:W-:Y:S01]  /*db60*/  ISETP.LE.U32.AND P2, PT, R0, UR10, PT ;  /* 0x0000000a00007c0c */ /* 0x000fe2000bf43070 */
[----:B------:R-:W-:Y:S01]  /*db70*/  FADD.FTZ R0, R136, R127 ;  /* 0x0000007f88007221 */ /* 0x000fe20000010000 */
[----:B------:R-:W-:Y:S02]  /*db80*/  LOP3.LUT R2, R248, 0xff, RZ, 0xc0, !PT ;  /* 0x000000fff8027812 */ /* 0x000fe400078ec0ff */
[----:B------:R-:W-:Y:S02]  /*db90*/  LOP3.LUT R108, R110, R108, RZ, 0xc0, !PT ;  /* 0x0000006c6e6c7212 */ /* 0x000fe400078ec0ff */
[----:B------:R-:W-:Y:S02]  /*dba0*/  F2FP.BF16.F32.PACK_AB R136, R204, R136 ;  /* 0x00000088cc88723e */ /* 0x000fe400000010ff */
[--C-:B------:R-:W-:Y:S02]  /*dbb0*/  HSET2.LE.AND R110, R105, R220.reuse, PT ;  /* 0x000000dc696e7233 */ /* 0x100fe40003803000 */
[----:B------:R-:W-:Y:S02]  /*dbc0*/  PRMT R118, R2, 0x5410, R227 ;  /* 0x0000541002767816 */ /* 0x000fe400000000e3 */
[----:B------:R-:W-:Y:S02]  /*dbd0*/  PRMT R139, R136, 0x7632, R139 ;  /* 0x00007632888b7816 */ /* 0x000fe4000000008b */
[----:B------:R-:W-:Y:S01]  /*dbe0*/  LOP3.LUT R110, R100, R110, RZ, 0xc0, !PT ;  /* 0x0000006e646e7212 */ /* 0x000fe200078ec0ff */
[----:B------:R-:W-:Y:S01]  /*dbf0*/  FADD.FTZ R100, R204, R0 ;  /* 0x00000000cc647221 */ /* 0x000fe20000010000 */
[--C-:B------:R-:W-:Y:S02]  /*dc00*/  HSET2.LE.AND R118, R118, R220.reuse, PT ;  /* 0x000000dc76767233 */ /* 0x100fe40003803000 */
[----:B------:R-:W-:Y:S01]  /*dc10*/  PRMT R0, R136, 0x5410, R139 ;  /* 0x0000541088007816 */ /* 0x000fe2000000008b */
[----:B------:R-:W-:Y:S01]  /*dc20*/  FADD.FTZ R100, R223, R100 ;  /* 0x00000064df647221 */ /* 0x000fe20000010000 */
[--C-:B------:R-:W-:Y:S02]  /*dc30*/  HSET2.LE.AND R111, R111, R220.reuse, PT ;  /* 0x000000dc6f6f7233 */ /* 0x100fe40003803000 */
[----:B------:R-:W-:Y:S01]  /*dc40*/  LOP3.LUT R118, R0, R118, RZ, 0xc0, !PT ;  /* 0x0000007600767212 */ /* 0x000fe200078ec0ff */
[----:B--2---:R-:W-:Y:S01]  /*dc50*/  FADD.FTZ R0, R137, R120 ;  /* 0x0000007889007221 */ /* 0x004fe20000010000 */
[----:B------:R-:W-:Y:S02]  /*dc60*/  PRMT R150, R149, 0x7632, R150 ;  /* 0x0000763295967816 */ /* 0x000fe40000000096 */
[----:B------:R-:W-:Y:S01]  /*dc70*/  LOP3.LUT R111, R3, R111, RZ, 0xc0, !PT ;  /* 0x0000006f036f7212 */ /* 0x000fe200078ec0ff */
[----:B------:R-:W-:Y:S01]  /*dc80*/  FADD.FTZ R127, R201, R0 ;  /* 0x00000000c97f7221 */ /* 0x000fe20000010000 */
[--C-:B------:R-:W-:Y:S02]  /*dc90*/  HSET2.LE.AND R109, R109, R220.reuse, PT ;  /* 0x000000dc6d6d7233 */ /* 0x100fe40003803000 */
[----:B------:R-:W-:Y:S02]  /*dca0*/  PRMT R0, R149, 0x5410, R150 ;  /* 0x0000541095007816 */ /* 0x000fe40000000096 */
[----:B------:R-:W-:Y:S02]  /*dcb0*/  HSET2.LE.AND R117, R117, R220, PT ;  /* 0x000000dc75757233 */ /* 0x000fe40003803000 */
[----:B------:R-:W-:Y:S02]  /*dcc0*/  LOP3.LUT R3, R133, R147, RZ, 0x3c, !PT ;  /* 0x0000009385037212 */ /* 0x000fe400078e3cff */
[----:B------:R-:W-:Y:S01]  /*dcd0*/  LOP3.LUT R119, R0, R119, RZ, 0xc0, !PT ;  /* 0x0000007700777212 */ /* 0x000fe200078ec0ff */
[----:B------:R-:W-:Y:S01]  /*dce0*/  MUFU.EX2 R147, R241 ;  /* 0x000000f100937308 */ /* 0x000fe20000000800 */
[----:B------:R-:W-:Y:S02]  /*dcf0*/  LOP3.LUT R109, R107, R109, RZ, 0xc0, !PT ;  /* 0x0000006d6b6d7212 */ /* 0x000fe400078ec0ff */
[----:B------:R-:W-:Y:S01]  /*dd00*/  LOP3.LUT R117, R106, R117, RZ, 0xc0, !PT ;  /* 0x000000756a757212 */ /* 0x000fe200078ec0ff */
[----:B------:R-:W-:Y:S01]  /*dd10*/  IMAD.WIDE.U32 R106, R3, -0x2daee0ad, RZ ;  /* 0xd2511f53036a7825 */ /* 0x000fe200078e00ff */
[----:B------:R-:W-:Y:S03]  /*dd20*/  LOP3.LUT R0, R132, R228, RZ, 0x3c, !PT ;  /* 0x000000e484007212 */ /* 0x000fe600078e3cff */
[----:B------:R-:W-:Y:S01]  /*dd30*/  FADD.FTZ R3, R141, R124 ;  /* 0x0000007c8d037221 */ /* 0x000fe20000010000 */
[-C--:B-1----:R-:W-:Y:S01]  /*dd40*/  HMMA.16816.F32.BF16 R4, R108, R112.reuse, R4 ;  /* 0x000000706c04723c */ /* 0x082fe20000041804 */
[----:B------:R-:W-:Y:S04]  /*dd50*/  MUFU.EX2 R132, R250 ;  /* 0x000000fa00847308 */ /* 0x000fe80000000800 */
[----:B------:R-:W-:Y:S01]  /*dd60*/  IMAD.WIDE.U32 R124, R0, -0x2daee0ad, RZ ;  /* 0xd2511f53007c7825 */ /* 0x000fe200078e00ff */
[----:B------:R-:W-:Y:S03]  /*dd70*/  LOP3.LUT R0, R152, UR16, R107, 0x96, !PT ;  /* 0x0000001098007c12 */ /* 0x000fe6000f8e966b */
[C---:B------:R-:W-:Y:S01]  /*dd80*/  FADD.FTZ R126, R135.reuse, R3 ;  /* 0x00000003877e7221 */ /* 0x040fe20000010000 */
[C---:B------:R-:W-:Y:S01]  /*dd90*/  HMMA.16816.F32.BF16 R8, R116.reuse, R112, R8 ;  /* 0x000000707408723c */ /* 0x040fe20000041808 */
[----:B------:R1:W2:Y:S03]  /*dda0*/  MUFU.EX2 R152, R174 ;  /* 0x000000ae00987308 */ /* 0x0002a60000000800 */
[----:B------:R-:W-:Y:S01]  /*ddb0*/  LOP3.LUT R3, R106, UR15, R125, 0x96, !PT ;  /* 0x0000000f6a037c12 */ /* 0x000fe2000f8e967d */
[----:B------:R-:W-:Y:S01]  /*ddc0*/  IMAD.WIDE.U32 R106, R0, -0x326172a9, RZ ;  /* 0xcd9e8d57006a7825 */ /* 0x000fe200078e00ff */
[----:B------:R-:W-:Y:S02]  /*ddd0*/  LOP3.LUT R169, R222, 0xff, RZ, 0xc0, !PT ;  /* 0x000000ffdea97812 */ /* 0x000fe400078ec0ff */
[-C--:B------:R-:W-:Y:S03]  /*dde0*/  HMMA.16816.F32.BF16 R12, R116, R114.reuse, R12 ;  /* 0x00000072740c723c */ /* 0x080fe6000004180c */
[----:B------:R-:W-:Y:S02]  /*ddf0*/  LOP3.LUT R0, R198, UR9, R107, 0x96, !PT ;  /* 0x00000009c6007c12 */ /* 0x000fe4000f8e966b */
[----:B------:R-:W-:Y:S02]  /*de00*/  F2FP.BF16.F32.PACK_AB R141, R135, R141 ;  /* 0x0000008d878d723e */ /* 0x000fe400000010ff */
[----:B------:R-:W-:Y:S01]  /*de10*/  F2FP.BF16.F32.PACK_AB R135, R226, R225 ;  /* 0x000000e1e287723e */ /* 0x000fe200000010ff */
[----:B------:R-:W-:Y:S04]  /*de20*/  IMAD.WIDE.U32 R160, R0, -0x2daee0ad, RZ ;  /* 0xd2511f5300a07825 */ /* 0x000fe800078e00ff */
[----:B------:R-:W-:Y:S01]  /*de30*/  FADD.FTZ R0, R225, R128 ;  /* 0x00000080e1007221 */ /* 0x000fe20000010000 */
[C---:B------:R-:W-:Y:S01]  /*de40*/  HMMA.16816.F32.BF16 R16, R108.reuse, R114, R16 ;  /* 0x000000726c10723c */ /* 0x040fe20000041810 */
[----:B------:R-:W-:Y:S03]  /*de50*/  LDSM.16.MT88.4 R112, [R212+0xa000] ;  /* 0x00a00000d470783b */ /* 0x000fe60000004200 */
[----:B------:R-:W-:Y:S01]  /*de60*/  FADD.FTZ R107, R226, R0 ;  /* 0x00000000e26b7221 */ /* 0x000fe20000010000 */
[----:B------:R-:W-:Y:S01]  /*de70*/  F2FP.BF16.F32.PACK_AB R0, R172, R173 ;  /* 0x000000adac00723e */ /* 0x000fe200000010ff */
[----:B------:R-:W-:Y:S01]  /*de80*/  FADD.FTZ R173, R173, R127 ;  /* 0x0000007fadad7221 */ /* 0x000fe20000010000 */
[----:B------:R-:W-:Y:S01]  /*de90*/  LOP3.LUT R105, R124, UR13, R161, 0x96, !PT ;  /* 0x0000000d7c697c12 */ /* 0x000fe2000f8e96a1 */
[----:B------:R-:W-:Y:S01]  /*dea0*/  IMAD.WIDE.U32 R124, R3, -0x326172a9, RZ ;  /* 0xcd9e8d57037c7825 */ /* 0x000fe200078e00ff */
[C---:B------:R-:W-:Y:S01]  /*deb0*/  PRMT R176, R0.reuse, 0x7610, R176 ;  /* 0x0000761000b07816 */ /* 0x040fe200000000b0 */
[----:B------:R2:W-:Y:S01]  /*dec0*/  MUFU.EX2 R127, R229 ;  /* 0x000000e5007f7308 */ /* 0x0005e20000000800 */
[----:B-1----:R-:W-:Y:S01]  /*ded0*/  PRMT R174, R0, 0x7632, R174 ;  /* 0x0000763200ae7816 */ /* 0x002fe200000000ae */
[----:B------:R-:W-:Y:S01]  /*dee0*/  FADD.FTZ R172, R172, R173 ;  /* 0x000000adacac7221 */ /* 0x000fe20000010000 */
[----:B------:R-:W-:Y:S01]  /*def0*/  LOP3.LUT R3, R106, UR8, R125, 0x96, !PT ;  /* 0x000000086a037c12 */ /* 0x000fe2000f8e967d */
[----:B------:R-:W-:Y:S01]  /*df00*/  FADD.FTZ R125, R224, R100 ;  /* 0x00000064e07d7221 */ /* 0x000fe20000010000 */
[----:B------:R-:W-:Y:S02]  /*df10*/  LOP3.LUT R131, R0, R131, RZ, 0xc0, !PT ;  /* 0x0000008300837212 */ /* 0x000fe400078ec0ff */
[----:B------:R-:W-:Y:S01]  /*df20*/  PRMT R140, R141, 0x7632, R140 ;  /* 0x000076328d8c7816 */ /* 0x000fe2000000008c */
[----:B------:R-:W-:Y:S01]  /*df30*/  IMAD.WIDE.U32 R196, R3, -0x2daee0ad, RZ ;  /* 0xd2511f5303c47825 */ /* 0x000fe200078e00ff */
[----:B------:R-:W-:Y:S02]  /*df40*/  PRMT R133, R135, 0x7632, R133 ;  /* 0x0000763287857816 */ /* 0x000fe40000000085 */
[----:B------:R-:W-:Y:S02]  /*df50*/  F2FP.BF16.F32.PACK_AB R137, R201, R137 ;  /* 0x00000089c989723e */ /* 0x000fe400000010ff */
[----:B------:R-:W-:Y:S02]  /*df60*/  LOP3.LUT R160, R160, UR12, R197, 0x96, !PT ;  /* 0x0000000ca0a07c12 */ /* 0x000fe4000f8e96c5 */
[----:B------:R-:W-:Y:S01]  /*df70*/  F2FP.BF16.F32.PACK_AB R106, R224, R223 ;  /* 0x000000dfe06a723e */ /* 0x000fe200000010ff */
[----:B--2---:R-:W-:Y:S02]  /*df80*/  IMAD.MOV.U32 R229, RZ, RZ, R171 ;  /* 0x000000ffffe57224 */ /* 0x004fe400078e00ab */
[----:B------:R-:W-:Y:S01]  /*df90*/  IMAD.WIDE.U32 R160, R160, -0x326172a9, RZ ;  /* 0xcd9e8d57a0a07825 */ /* 0x000fe200078e00ff */
[----:B------:R1:W-:Y:S02]  /*dfa0*/  MUFU.EX2 R171, R170 ;  /* 0x000000aa00ab7308 */ /* 0x0003e40000000800 */
[----:B-1----:R-:W-:Y:S01]  /*dfb0*/  SHF.R.U32.HI R170, RZ, 0x18, R222 ;  /* 0x00000018ffaa7819 */ /* 0x002fe200000116de */
[----:B----4-:R-:W-:Y:S07]  /*dfc0*/  @P0 VIADD R144, R156, 0xffffffe0 ;  /* 0xffffffe09c900836 */ /* 0x010fee0000000000 */
[----:B------:R-:W1:Y:S01]  /*dfd0*/  MUFU.EX2 R156, R243 ;  /* 0x000000f3009c7308 */ /* 0x000e620000000800 */
[----:B------:R-:W2:Y:S02]  /*dfe0*/  LDSM.16.MT88.4 R120, [R144] ;  /* 0x000000009078783b */ /* 0x000ea40000004200 */
[-C--:B--2---:R-:W-:Y:S08]  /*dff0*/  HMMA.16816.F32.BF16 R20, R108, R120.reuse, R20 ;  /* 0x000000786c14723c */ /* 0x084ff00000041814 */
[C---:B------:R-:W-:Y:S08]  /*e000*/  HMMA.16816.F32.BF16 R24, R116.reuse, R120, R24 ;  /* 0x000000787418723c */ /* 0x040ff00000041818 */
[-C--:B------:R-:W-:Y:S08]  /*e010*/  HMMA.16816.F32.BF16 R28, R116, R122.reuse, R28 ;  /* 0x0000007a741c723c */ /* 0x080ff0000004181c */
[C---:B------:R-:W-:Y:S01]  /*e020*/  HMMA.16816.F32.BF16 R32, R108.reuse, R122, R32 ;  /* 0x0000007a6c20723c */ /* 0x040fe20000041820 */
[----:B------:R-:W2:Y:S07]  /*e030*/  LDSM.16.MT88.4 R120, [R144+0x1000] ;  /* 0x001000009078783b */ /* 0x000eae0000004200 */
[-C--:B------:R-:W-:Y:S03]  /*e040*/  HMMA.16816.F32.BF16 R36, R108, R112.reuse, R36 ;  /* 0x000000706c24723c */ /* 0x080fe60000041824 */
[--C-:B-----5:R-:W-:Y:S05]  /*e050*/  @P6 HFMA2.BF16_V2 R155, -RZ.H0_H0, RZ.H0_H0, -R0.reuse.H1_H1 ;  /* 0x200000ffff9b6231 */ /* 0x120fea0000360900 */
[C---:B------:R-:W-:Y:S08]  /*e060*/  HMMA.16816.F32.BF16 R40, R116.reuse, R112, R40 ;  /* 0x000000707428723c */ /* 0x040ff00000041828 */
[-C--:B------:R-:W-:Y:S03]  /*e070*/  HMMA.16816.F32.BF16 R44, R116, R114.reuse, R44 ;  /* 0x00000072742c723c */ /* 0x080fe6000004182c */
[----:B---3--:R-:W-:Y:S02]  /*e080*/  @P5 HFMA2.BF16_V2 R130, -RZ.H0_H0, RZ.H0_H0, -R0.H0_H0 ;  /* 0x200000ffff825231 */ /* 0x008fe40000340900 */
[----:B------:R-:W-:Y:S01]  /*e090*/  FADD.FTZ R0, R152, R172 ;  /* 0x000000ac98007221 */ /* 0x000fe20000010000 */
[C---:B------:R-:W-:Y:S02]  /*e0a0*/  F2FP.BF16.F32.PACK_AB R152, R175.reuse, R152 ;  /* 0x00000098af98723e */ /* 0x040fe400000010ff */
[----:B------:R-:W-:Y:S01]  /*e0b0*/  LOP3.LUT R172, R246, 0xff, RZ, 0xc0, !PT ;  /* 0x000000fff6ac7812 */ /* 0x000fe200078ec0ff */
[----:B------:R3:W-:Y:S01]  /*e0c0*/  @P5 STL.S16 [R1+0x12c], R130 ;  /* 0x00012c8201005387 */ /* 0x0007e20000100600 */
[----:B------:R-:W-:Y:S01]  /*e0d0*/  PRMT R128, R130, 0x7610, R128 ;  /* 0x0000761082807816 */ /* 0x000fe20000000080 */
[C---:B------:R-:W-:Y:S02]  /*e0e0*/  HMMA.16816.F32.BF16 R48, R108.reuse, R114, R48 ;  /* 0x000000726c30723c */ /* 0x040fe40000041830 */
[----:B------:R-:W4:Y:S02]  /*e0f0*/  LDSM.16.MT88.4 R112, [R212+0xb000] ;  /* 0x00b00000d470783b */ /* 0x000f240000004200 */
[----:B------:R-:W-:Y:S01]  /*e100*/  @P5 PRMT R176, R128, 0x5410, RZ ;  /* 0x0000541080b05816 */ /* 0x000fe200000000ff */
[----:B------:R-:W-:Y:S01]  /*e110*/  FADD.FTZ R175, R175, R0 ;  /* 0x00000000afaf7221 */ /* 0x000fe20000010000 */
[----:B------:R-:W-:Y:S01]  /*e120*/  ISETP.LE.U32.AND P5, PT, R2, UR10, PT ;  /* 0x0000000a02007c0c */ /* 0x000fe2000bfa3070 */
[----:B------:R-:W-:Y:S01]  /*e130*/  IMAD.WIDE.U32 R2, R105, -0x326172a9, RZ ;  /* 0xcd9e8d5769027825 */ /* 0x000fe200078e00ff */
[-C--:B--2---:R-:W-:Y:S01]  /*e140*/  HMMA.16816.F32.BF16 R52, R108, R120.reuse, R52 ;  /* 0x000000786c34723c */ /* 0x084fe20000041834 */
[----:B------:R-:W-:Y:S01]  /*e150*/  MUFU.EX2 R128, R252 ;  /* 0x000000fc00807308 */ /* 0x000fe20000000800 */
[----:B------:R2:W-:Y:S01]  /*e160*/  @P6 STL.S16 [R1+0x128], R155 ;  /* 0x0001289b01006387 */ /* 0x0005e20000100600 */
[----:B------:R-:W-:Y:S04]  /*e170*/  PRMT R105, R155, 0x7610, R105 ;  /* 0x000076109b697816 */ /* 0x000fe80000000069 */
[----:B------:R-:W-:Y:S01]  /*e180*/  @P6 PRMT R174, R105, 0x5410, RZ ;  /* 0x0000541069ae6816 */ /* 0x000fe200000000ff */
[C---:B------:R-:W-:Y:S03]  /*e190*/  HMMA.16816.F32.BF16 R56, R116.reuse, R120, R56 ;  /* 0x000000787438723c */ /* 0x040fe60000041838 */
[----:B------:R-:W-:Y:S01]  /*e1a0*/  MUFU.EX2 R105, R180 ;  /* 0x000000b400697308 */ /* 0x000fe20000000800 */
[----:B------:R-:W-:Y:S01]  /*e1b0*/  @!P5 HFMA2.BF16_V2 R163, -RZ.H0_H0, RZ.H0_H0, -R136.H0_H0 ;  /* 0x200000ffffa3d231 */ /* 0x000fe20000340988 */
[----:B------:R-:W-:Y:S03]  /*e1c0*/  ISETP.GT.U32.AND P6, PT, R227, UR10, PT ;  /* 0x0000000ae3007c0c */ /* 0x000fe6000bfc4070 */
[-C--:B------:R-:W-:Y:S01]  /*e1d0*/  HMMA.16816.F32.BF16 R60, R116, R122.reuse, R60 ;  /* 0x0000007a743c723c */ /* 0x080fe2000004183c */
[----:B------:R5:W-:Y:S04]  /*e1e0*/  @!P5 STL.S16 [R1+0x130], R163 ;  /* 0x000130a30100d387 */ /* 0x000be80000100600 */
[----:B---3--:R3:W1:Y:S01]  /*e1f0*/  MUFU.EX2 R130, R193 ;  /* 0x000000c100827308 */ /* 0x0086620000000800 */
[----:B------:R-:W-:Y:S04]  /*e200*/  PRMT R100, R163, 0x7610, R100 ;  /* 0x00007610a3647816 */ /* 0x000fe80000000064 */
[----:B------:R-:W-:Y:S01]  /*e210*/  @!P5 PRMT R136, R100, 0x5410, RZ ;  /* 0x000054106488d816 */ /* 0x000fe200000000ff */
[C---:B------:R-:W-:Y:S04]  /*e220*/  HMMA.16816.F32.BF16 R64, R108.reuse, R122, R64 ;  /* 0x0000007a6c40723c */ /* 0x040fe80000041840 */
[----:B--2---:R-:W2:Y:S01]  /*e230*/  MUFU.EX2 R155, R249 ;  /* 0x000000f9009b7308 */ /* 0x004ea20000000800 */
[----:B------:R-:W-:Y:S01]  /*e240*/  STG.E.U16 desc[UR26][R236.64+-0x70], R136 ;  /* 0xffff9088ec007986 */ /* 0x000fe2000c10151a */
[----:B------:R-:W-:Y:S02]  /*e250*/  ISETP.GT.U32.AND P5, PT, R230, UR10, PT ;  /* 0x0000000ae6007c0c */ /* 0x000fe4000bfa4070 */
[-C--:B----4-:R-:W-:Y:S03]  /*e260*/  HMMA.16816.F32.BF16 R68, R108, R112.reuse, R68 ;  /* 0x000000706c44723c */ /* 0x090fe60000041844 */
[----:B---3--:R-:W-:Y:S01]  /*e270*/  LOP3.LUT R193, R124, UR6, R3, 0x96, !PT ;  /* 0x000000067cc17c12 */ /* 0x008fe2000f8e9603 */
[----:B------:R-:W-:Y:S01]  /*e280*/  UIADD3 UR6, UPT, UPT, UR24, -0x1, URZ ;  /* 0xffffffff18067890 */ /* 0x000fe2000fffe0ff */
[----:B-----5:R-:W-:Y:S03]  /*e290*/  LOP3.LUT R163, R2, UR7, R161, 0x96, !PT ;  /* 0x0000000702a37c12 */ /* 0x020fe6000f8e96a1 */
[C---:B------:R-:W-:Y:S01]  /*e2a0*/  HMMA.16816.F32.BF16 R72, R116.reuse, R112, R72 ;  /* 0x000000707448723c */ /* 0x040fe20000041848 */
[----:B------:R3:W4:Y:S02]  /*e2b0*/  LDL.S16 R161, [R1+0xe0] ;  /* 0x0000e00001a17983 */ /* 0x0007240000100600 */
[----:B------:R-:W-:Y:S01]  /*e2c0*/  UMOV UR24, UR6 ;  /* 0x0000000600187c82 */ /* 0x000fe20008000000 */
[----:B------:R-:W-:Y:S01]  /*e2d0*/  FADD.FTZ R2, R143, R126 ;  /* 0x0000007e8f027221 */ /* 0x000fe20000010000 */
[----:B------:R-:W-:Y:S02]  /*e2e0*/  PRMT R112, R169, 0x5410, R134 ;  /* 0x00005410a9707816 */ /* 0x000fe40000000086 */
[----:B------:R-:W-:Y:S01]  /*e2f0*/  PRMT R113, R222, 0x7632, R113 ;  /* 0x00007632de717816 */ /* 0x000fe20000000071 */
[----:B------:R-:W-:Y:S01]  /*e300*/  FADD.FTZ R3, R239, R2 ;  /* 0x00000002ef037221 */ /* 0x000fe20000010000 */
[----:B------:R-:W-:Y:S01]  /*e310*/  FADD.FTZ R2, R145, R107 ;  /* 0x0000006b91027221 */ /* 0x000fe20000010000 */
[-C--:B------:R-:W-:Y:S03]  /*e320*/  HMMA.16816.F32.BF16 R76, R116, R114.reuse, R76 ;  /* 0x00000072744c723c */ /* 0x080fe6000004184c */
[----:B------:R-:W-:Y:S01]  /*e330*/  FADD.FTZ R100, R238, R2 ;  /* 0x00000002ee647221 */ /* 0x000fe20000010000 */
[----:B------:R-:W-:Y:S01]  /*e340*/  FADD.FTZ R2, R142, R125 ;  /* 0x0000007d8e027221 */ /* 0x000fe20000010000 */
[--C-:B------:R-:W-:Y:S02]  /*e350*/  HSET2.LE.AND R112, R112, R220.reuse, PT ;  /* 0x000000dc70707233 */ /* 0x100fe40003803000 */
[----:B------:R-:W-:Y:S01]  /*e360*/  FADD.FTZ R120, R147, R100 ;  /* 0x0000006493787221 */ /* 0x000fe20000010000 */
[----:B------:R-:W-:Y:S01]  /*e370*/  FADD.FTZ R124, R233, R2 ;  /* 0x00000002e97c7221 */ /* 0x000fe20000010000 */
[C---:B------:R-:W-:Y:S04]  /*e380*/  HMMA.16816.F32.BF16 R80, R108.reuse, R114, R80 ;  /* 0x000000726c50723c */ /* 0x040fe80000041850 */
[----:B------:R-:W-:Y:S01]  /*e390*/  FADD.FTZ R125, R138, R120 ;  /* 0x000000788a7d7221 */ /* 0x000fe20000010000 */
[----:B------:R-:W-:Y:S01]  /*e3a0*/  FADD.FTZ R120, R151, R124 ;  /* 0x0000007c97787221 */ /* 0x000fe20000010000 */
[----:B------:R-:W-:Y:S01]  /*e3b0*/  F2FP.BF16.F32.PACK_AB R151, R177, R151 ;  /* 0x00000097b197723e */ /* 0x000fe200000010ff */
[----:B------:R-:W-:Y:S01]  /*e3c0*/  FADD.FTZ R2, R242, R3 ;  /* 0x00000003f2027221 */ /* 0x000fe20000010000 */
[----:B------:R-:W-:Y:S01]  /*e3d0*/  LOP3.LUT R167, R113, 0xff, RZ, 0xc0, !PT ;  /* 0x000000ff71a77812 */ /* 0x000fe200078ec0ff */
[----:B------:R-:W-:Y:S01]  /*e3e0*/  FADD.FTZ R177, R177, R120 ;  /* 0x00000078b1b17221 */ /* 0x000fe20000010000 */
[C---:B-1----:R-:W-:Y:S01]  /*e3f0*/  F2FP.BF16.F32.PACK_AB R3, R156.reuse, R242 ;  /* 0x000000f29c03723e */ /* 0x042fe200000010ff */
[----:B------:R-:W1:Y:S01]  /*e400*/  LDSM.16.MT88.4 R120, [R144+0x2000] ;  /* 0x002000009078783b */ /* 0x000e620000004200 */
[----:B------:R-:W-:Y:S01]  /*e410*/  FADD.FTZ R126, R156, R2 ;  /* 0x000000029c7e7221 */ /* 0x000fe20000010000 */
[----:B------:R-:W-:Y:S01]  /*e420*/  PRMT R113, R167, 0x5410, R170 ;  /* 0x00005410a7717816 */ /* 0x000fe200000000aa */
[----:B------:R-:W-:Y:S01]  /*e430*/  MUFU.EX2 R2, R181 ;  /* 0x000000b500027308 */ /* 0x000fe20000000800 */
[----:B------:R-:W-:Y:S01]  /*e440*/  F2FP.BF16.F32.PACK_AB R143, R239, R143 ;  /* 0x0000008fef8f723e */ /* 0x000fe200000010ff */
[----:B------:R-:W-:Y:S01]  /*e450*/  FADD.FTZ R0, R132, R126 ;  /* 0x0000007e84007221 */ /* 0x000fe20000010000 */
[----:B------:R-:W-:Y:S02]  /*e460*/  PRMT R114, R172, 0x5410, R229 ;  /* 0x00005410ac727816 */ /* 0x000fe400000000e5 */
[--C-:B------:R-:W-:Y:S01]  /*e470*/  HSET2.LE.AND R113, R113, R220.reuse, PT ;  /* 0x000000dc71717233 */ /* 0x100fe20003803000 */
[----:B------:R-:W-:Y:S01]  /*e480*/  FADD.FTZ R126, R130, R0 ;  /* 0x00000000827e7221 */ /* 0x000fe20000010000 */
[----:B--2---:R-:W-:Y:S03]  /*e490*/  FADD.FTZ R0, R155, R125 ;  /* 0x0000007d9b007221 */ /* 0x004fe60000010000 */
[----:B------:R2:W5:Y:S01]  /*e4a0*/  MUFU.EX2 R156, R182 ;  /* 0x000000b6009c7308 */ /* 0x0005620000000800 */
[----:B------:R-:W-:Y:S01]  /*e4b0*/  PRMT R146, R143, 0x7632, R146 ;  /* 0x000076328f927816 */ /* 0x000fe20000000092 */
[----:B------:R-:W-:Y:S01]  /*e4c0*/  FADD.FTZ R124, R128, R0 ;  /* 0x00000000807c7221 */ /* 0x000fe20000010000 */
[----:B------:R-:W-:Y:S02]  /*e4d0*/  PRMT R0, R141, 0x5410, R140 ;  /* 0x000054108d007816 */ /* 0x000fe4000000008c */
[----:B------:R-:W-:Y:S02]  /*e4e0*/  F2FP.BF16.F32.PACK_AB R132, R130, R132 ;  /* 0x000000848284723e */ /* 0x000fe400000010ff */
[----:B------:R-:W-:Y:S01]  /*e4f0*/  LOP3.LUT R112, R0, R112, RZ, 0xc0, !PT ;  /* 0x0000007000707212 */ /* 0x000fe200078ec0ff */
[----:B------:R-:W-:Y:S01]  /*e500*/  FADD.FTZ R0, R153, R177 ;  /* 0x000000b199007221 */ /* 0x000fe20000010000 */
[--C-:B------:R-:W-:Y:S02]  /*e510*/  HSET2.LE.AND R114, R114, R220.reuse, PT ;  /* 0x000000dc72727233 */ /* 0x100fe40003803000 */
[----:B------:R-:W-:Y:S02]  /*e520*/  F2FP.BF16.F32.PACK_AB R134, R128, R155 ;  /* 0x0000009b8086723e */ /* 0x000fe400000010ff */
[----:B------:R-:W3:Y:S01]  /*e530*/  MUFU.EX2 R128, R185 ;  /* 0x000000b900807308 */ /* 0x000ee20000000800 */
[----:B------:R-:W-:Y:S02]  /*e540*/  F2FP.BF16.F32.PACK_AB R153, R105, R153 ;  /* 0x000000996999723e */ /* 0x000fe400000010ff */
[----:B------:R-:W-:Y:S02]  /*e550*/  PRMT R115, R206, 0x5410, R244 ;  /* 0x00005410ce737816 */ /* 0x000fe400000000f4 */
[----:B------:R-:W-:Y:S02]  /*e560*/  F2FP.BF16.F32.PACK_AB R145, R238, R145 ;  /* 0x00000091ee91723e */ /* 0x000fe400000010ff */
[----:B------:R-:W-:Y:S03]  /*e570*/  LOP3.LUT R115, R115, 0xff00ff, RZ, 0xc0, !PT ;  /* 0x00ff00ff73737812 */ /* 0x000fe600078ec0ff */
[----:B------:R-:W3:Y:S01]  /*e580*/  MUFU.EX2 R155, R183 ;  /* 0x000000b7009b7308 */ /* 0x000ee20000000800 */
[----:B------:R-:W-:Y:S02]  /*e590*/  PRMT R148, R145, 0x7632, R148 ;  /* 0x0000763291947816 */ /* 0x000fe40000000094 */
[----:B------:R-:W-:Y:S02]  /*e5a0*/  F2FP.BF16.F32.PACK_AB R107, R138, R147 ;  /* 0x000000938a6b723e */ /* 0x000fe400000010ff */
[--C-:B------:R-:W-:Y:S01]  /*e5b0*/  HSET2.LE.AND R115, R115, R220.reuse, PT ;  /* 0x000000dc73737233 */ /* 0x100fe20003803000 */
[-C--:B-1----:R-:W-:Y:S03]  /*e5c0*/  HMMA.16816.F32.BF16 R84, R108, R120.reuse, R84 ;  /* 0x000000786c54723c */ /* 0x082fe60000041854 */
[----:B------:R-:W-:Y:S02]  /*e5d0*/  PRMT R100, R106, 0x7632, R100 ;  /* 0x000076326a647816 */ /* 0x000fe40000000064 */
[----:B------:R-:W-:Y:S02]  /*e5e0*/  PRMT R138, R137, 0x7632, R138 ;  /* 0x00007632898a7816 */ /* 0x000fe4000000008a */
[----:B------:R-:W-:Y:S01]  /*e5f0*/  F2FP.BF16.F32.PACK_AB R142, R233, R142 ;  /* 0x0000008ee98e723e */ /* 0x000fe200000010ff */
[C---:B------:R-:W-:Y:S04]  /*e600*/  HMMA.16816.F32.BF16 R88, R116.reuse, R120, R88 ;  /* 0x000000787458723c */ /* 0x040fe80000041858 */
[----:B------:R-:W-:Y:S02]  /*e610*/  LOP3.LUT R120, R157, 0xff, RZ, 0xc0, !PT ;  /* 0x000000ff9d787812 */ /* 0x000fe400078ec0ff */
[----:B------:R-:W-:Y:S02]  /*e620*/  PRMT R147, R142, 0x7632, R147 ;  /* 0x000076328e937816 */ /* 0x000fe40000000093 */
[-C--:B------:R-:W-:Y:S01]  /*e630*/  HMMA.16816.F32.BF16 R92, R116, R122.reuse, R92 ;  /* 0x0000007a745c723c */ /* 0x080fe2000004185c */
[----:B------:R-:W-:Y:S07]  /*e640*/  MUFU.EX2 R117, R232 ;  /* 0x000000e800757308 */ /* 0x000fee0000000800 */
[----:B------:R-:W-:Y:S01]  /*e650*/  HMMA.16816.F32.BF16 R96, R108, R122, R96 ;  /* 0x0000007a6c60723c */ /* 0x000fe20000041860 */
[----:B------:R-:W-:Y:S03]  /*e660*/  LDSM.16.MT88.4 R108, [R144+0x400] ;  /* 0x00040000906c783b */ /* 0x000fe60000004200 */
[----:B----4-:R-:W-:Y:S05]  /*e670*/  @P6 HFMA2.BF16_V2 R161, -RZ.H0_H0, RZ.H0_H0, -R139.H0_H0 ;  /* 0x200000ffffa16231 */ /* 0x010fea000034098b */
[----:B------:R1:W-:Y:S01]  /*e680*/  @P6 STL.S16 [R1+0xe0], R161 ;  /* 0x0000e0a101006387 */ /* 0x0003e20000100600 */
[----:B------:R-:W-:Y:S03]  /*e690*/  PRMT R178, R161, 0x7610, R178 ;  /* 0x00007610a1b27816 */ /* 0x000fe600000000b2 */
[----:B------:R4:W4:Y:S01]  /*e6a0*/  LDL.S16 R119, [R1+0xf8] ;  /* 0x0000f80001777983 */ /* 0x0009220000100600 */
[----:B------:R-:W-:Y:S03]  /*e6b0*/  @P6 PRMT R139, R178, 0x5410, RZ ;  /* 0x00005410b28b6816 */ /* 0x000fe600000000ff */
[----:B------:R3:W4:Y:S04]  /*e6c0*/  LDL.S16 R118, [R1+0xf0] ;  /* 0x0000f00001767983 */ /* 0x0007280000100600 */
[----:B--2---:R2:W2:Y:S04]  /*e6d0*/  LDL.S16 R182, [R1+0xec] ;  /* 0x0000ec0001b67983 */ /* 0x0044a80000100600 */
[----:B------:R2:W2:Y:S04]  /*e6e0*/  LDL.S16 R181, [R1+0xf4] ;  /* 0x0000f40001b57983 */ /* 0x0004a80000100600 */
[----:B------:R2:W2:Y:S04]  /*e6f0*/  LDL.S16 R179, [R1+0xe8] ;  /* 0x0000e80001b37983 */ /* 0x0004a80000100600 */
[----:B------:R-:W-:Y:S01]  /*e700*/  STG.E.U16 desc[UR26][R236.64+-0x6e], R139 ;  /* 0xffff928bec007986 */ /* 0x000fe2000c10151a */
[----:B-1----:R-:W-:Y:S01]  /*e710*/  FADD.FTZ R161, R105, R0 ;  /* 0x0000000069a17221 */ /* 0x002fe20000010000 */
[----:B------:R-:W-:Y:S02]  /*e720*/  PRMT R0, R135, 0x5410, R133 ;  /* 0x0000541087007816 */ /* 0x000fe40000000085 */
[----:B------:R-:W-:Y:S01]  /*e730*/  F2FP.BF16.F32.PACK_AB R105, R165, R171 ;  /* 0x000000aba569723e */ /* 0x000fe200000010ff */
[----:B-----5:R-:W-:Y:S01]  /*e740*/  FADD.FTZ R121, R156, R161 ;  /* 0x000000a19c797221 */ /* 0x020fe20000010000 */
[----:B------:R-:W-:Y:S01]  /*e750*/  LOP3.LUT R113, R0, R113, RZ, 0xc0, !PT ;  /* 0x0000007100717212 */ /* 0x000fe200078ec0ff */
[----:B------:R-:W-:Y:S01]  /*e760*/  FADD.FTZ R0, R154, R175 ;  /* 0x000000af9a007221 */ /* 0x000fe20000010000 */
[----:B------:R-:W-:Y:S01]  /*e770*/  F2FP.BF16.F32.PACK_AB R154, R2, R154 ;  /* 0x0000009a029a723e */ /* 0x000fe200000010ff */
[C---:B---3--:R-:W-:Y:S01]  /*e780*/  FADD.FTZ R175, R128.reuse, R121 ;  /* 0x0000007980af7221 */ /* 0x048fe20000010000 */
[----:B------:R-:W-:Y:S01]  /*e790*/  F2FP.BF16.F32.PACK_AB R156, R128, R156 ;  /* 0x0000009c809c723e */ /* 0x000fe200000010ff */
[----:B------:R-:W-:Y:S01]  /*e7a0*/  FADD.FTZ R130, R2, R0 ;  /* 0x0000000002827221 */ /* 0x000fe20000010000 */
[----:B------:R-:W-:Y:S01]  /*e7b0*/  PRMT R0, R143, 0x5410, R146 ;  /* 0x000054108f007816 */ /* 0x000fe20000000092 */
[----:B------:R-:W-:Y:S01]  /*e7c0*/  FADD.FTZ R2, R127, R126 ;  /* 0x0000007e7f027221 */ /* 0x000fe20000010000 */
[----:B------:R-:W-:Y:S02]  /*e7d0*/  PRMT R128, R120, 0x5410, R164 ;  /* 0x0000541078807816 */ /* 0x000fe400000000a4 */
[----:B------:R-:W-:Y:S02]  /*e7e0*/  LOP3.LUT R114, R0, R114, RZ, 0xc0, !PT ;  /* 0x0000007200727212 */ /* 0x000fe400078ec0ff */
[C---:B------:R-:W-:Y:S01]  /*e7f0*/  F2FP.BF16.F32.PACK_AB R0, R166.reuse, R127 ;  /* 0x0000007fa600723e */ /* 0x040fe200000010ff */
[----:B------:R-:W-:Y:S01]  /*e800*/  FADD.FTZ R166, R166, R2 ;  /* 0x00000002a6a67221 */ /* 0x000fe20000010000 */
[----:B------:R-:W-:Y:S01]  /*e810*/  FADD.FTZ R2, R171, R124 ;  /* 0x0000007cab027221 */ /* 0x000fe20000010000 */
[----:B------:R-:W-:Y:S01]  /*e820*/  LOP3.LUT R164, R163, 0xff, RZ, 0xc0, !PT ;  /* 0x000000ffa3a47812 */ /* 0x000fe200078ec0ff */
[----:B------:R-:W1:Y:S01]  /*e830*/  LDSM.16.MT88.4 R124, [R212+0x9400] ;  /* 0x00940000d47c783b */ /* 0x000e620000004200 */
[----:B------:R-:W3:Y:S01]  /*e840*/  MUFU.EX2 R171, R209 ;  /* 0x000000d100ab7308 */ /* 0x000ee20000000800 */
[----:B------:R-:W-:Y:S01]  /*e850*/  FADD.FTZ R173, R165, R2 ;  /* 0x00000002a5ad7221 */ /* 0x000fe20000010000 */
[----:B------:R-:W-:Y:S02]  /*e860*/  ISETP.LE.U32.AND P6, PT, R164, UR10, PT ;  /* 0x0000000aa4007c0c */ /* 0x000fe4000bfc3070 */
[----:B------:R-:W-:Y:S02]  /*e870*/  PRMT R2, R145, 0x5410, R148 ;  /* 0x0000541091027816 */ /* 0x000fe40000000094 */
[----:B------:R-:W-:Y:S02]  /*e880*/  PRMT R161, R157, 0x7632, R161 ;  /* 0x000076329da17816 */ /* 0x000fe400000000a1 */
[----:B------:R-:W-:Y:S01]  /*e890*/  LOP3.LUT R115, R2, R115, RZ, 0xc0, !PT ;  /* 0x0000007302737212 */ /* 0x000fe200078ec0ff */
[----:B------:R-:W-:Y:S01]  /*e8a0*/  FADD.FTZ R2, R155, R130 ;  /* 0x000000829b027221 */ /* 0x000fe20000010000 */
[----:B------:R-:W-:Y:S02]  /*e8b0*/  SHF.R.U32.HI R157, RZ, 0x18, R157 ;  /* 0x00000018ff9d7819 */ /* 0x000fe4000001169d */
[----:B------:R-:W-:Y:S01]  /*e8c0*/  LOP3.LUT R161, R161, 0xff, RZ, 0xc0, !PT ;  /* 0x000000ffa1a17812 */ /* 0x000fe200078ec0ff */
[C---:B------:R-:W-:Y:S01]  /*e8d0*/  FADD.FTZ R180, R129.reuse, R2 ;  /* 0x0000000281b47221 */ /* 0x040fe20000010000 */
[----:B------:R-:W-:Y:S02]  /*e8e0*/  F2FP.BF16.F32.PACK_AB R155, R129, R155 ;  /* 0x0000009b819b723e */ /* 0x000fe400000010ff */
[----:B------:R-:W-:Y:S01]  /*e8f0*/  PRMT R129, R161, 0x5410, R157 ;  /* 0x00005410a1817816 */ /* 0x000fe2000000009d */
[----:B---3--:R-:W-:Y:S01]  /*e900*/  FADD.FTZ R116, R171, R166 ;  /* 0x000000a6ab747221 */ /* 0x008fe20000010000 */
[----:B------:R-:W-:Y:S02]  /*e910*/  LOP3.LUT R165, R240, 0xff, RZ, 0xc0, !PT ;  /* 0x000000fff0a57812 */ /* 0x000fe400078ec0ff */
[--C-:B------:R-:W-:Y:S01]  /*e920*/  HSET2.LE.AND R128, R128, R220.reuse, PT ;  /* 0x000000dc80807233 */ /* 0x100fe20003803000 */
[----:B------:R-:W-:Y:S01]  /*e930*/  FADD.FTZ R116, R117, R116 ;  /* 0x0000007475747221 */ /* 0x000fe20000010000 */
[----:B------:R-:W-:Y:S02]  /*e940*/  PRMT R166, R151, 0x7610, R166 ;  /* 0x0000761097a67816 */ /* 0x000fe400000000a6 */
[----:B------:R-:W-:Y:S02]  /*e950*/  PRMT R2, R106, 0x5410, R100 ;  /* 0x000054106a027816 */ /* 0x000fe40000000064 */
[----:B------:R3:W-:Y:S01]  /*e960*/  STL [R1+0xa0], R116 ;  /* 0x0000a07401007387 */ /* 0x0007e20000100800 */
[--C-:B------:R-:W-:Y:S02]  /*e970*/  HSET2.LE.AND R129, R129, R220.reuse, PT ;  /* 0x000000dc81817233 */ /* 0x100fe40003803000 */
[----:B------:R-:W-:Y:S01]  /*e980*/  LOP3.LUT R128, R2, R128, RZ, 0xc0, !PT ;  /* 0x0000008002807212 */ /* 0x000fe200078ec0ff */
[----:B------:R2:W5:Y:S01]  /*e990*/  LDL.S16 R121, [R1+0xd8] ;  /* 0x0000d80001797983 */ /* 0x0005620000100600 */
[----:B------:R-:W-:Y:S02]  /*e9a0*/  F2FP.BF16.F32.PACK_AB R2, R117, R171 ;  /* 0x000000ab7502723e */ /* 0x000fe400000010ff */
[----:B------:R-:W-:Y:S01]  /*e9b0*/  PRMT R130, R165, 0x5410, R207 ;  /* 0x00005410a5827816 */ /* 0x000fe200000000cf */
[----:B------:R2:W5:Y:S04]  /*e9c0*/  LDL.S16 R178, [R1+0xe4] ;  /* 0x0000e40001b27983 */ /* 0x0005680000100600 */
[----:B------:R-:W-:Y:S01]  /*e9d0*/  HSET2.LE.AND R130, R130, R220, PT ;  /* 0x000000dc82827233 */ /* 0x000fe20003803000 */
[-C--:B-1----:R-:W-:Y:S05]  /*e9e0*/  HMMA.16816.F32.BF16 R4, R112, R124.reuse, R4 ;  /* 0x0000007c7004723c */ /* 0x082fea0000041804 */
[----:B---3--:R-:W-:Y:S04]  /*e9f0*/  PRMT R116, R137, 0x5410, R138 ;  /* 0x0000541089747816 */ /* 0x008fe8000000008a */
[----:B------:R-:W-:Y:S02]  /*ea00*/  LOP3.LUT R129, R116, R129, RZ, 0xc0, !PT ;  /* 0x0000008174817212 */ /* 0x000fe400078ec0ff */
[----:B------:R-:W-:Y:S04]  /*ea10*/  PRMT R116, R142, 0x5410, R147 ;  /* 0x000054108e747816 */ /* 0x000fe80000000093 */
[----:B------:R-:W-:Y:S07]  /*ea20*/  LOP3.LUT R130, R116, R130, RZ, 0xc0, !PT ;  /* 0x0000008274827212 */ /* 0x000fee00078ec0ff */
[C---:B------:R-:W-:Y:S08]  /*ea30*/  HMMA.16816.F32.BF16 R8, R128.reuse, R124, R8 ;  /* 0x0000007c8008723c */ /* 0x040ff00000041808 */
[-C--:B------:R-:W-:Y:S08]  /*ea40*/  HMMA.16816.F32.BF16 R12, R128, R126.reuse, R12 ;  /* 0x0000007e800c723c */ /* 0x080ff0000004180c */
[C---:B------:R-:W-:Y:S08]  /*ea50*/  HMMA.16816.F32.BF16 R16, R112.reuse, R126, R16 ;  /* 0x0000007e7010723c */ /* 0x040ff00000041810 */
[-C--:B------:R-:W-:Y:S08]  /*ea60*/  HMMA.16816.F32.BF16 R20, R112, R108.reuse, R20 ;  /* 0x0000006c7014723c */ /* 0x080ff00000041814 */
[C---:B------:R-:W-:Y:S08]  /*ea70*/  HMMA.16816.F32.BF16 R24, R128.reuse, R108, R24 ;  /* 0x0000006c8018723c */ /* 0x040ff00000041818 */
[-C--:B------:R-:W-:Y:S08]  /*ea80*/  HMMA.16816.F32.BF16 R28, R128, R110.reuse, R28 ;  /* 0x0000006e801c723c */ /* 0x080ff0000004181c */
[C---:B------:R-:W-:Y:S04]  /*ea90*/  HMMA.16816.F32.BF16 R32, R112.reuse, R110, R32 ;  /* 0x0000006e7020723c */ /* 0x040fe80000041820 */
[----:B----4-:R-:W-:Y:S02]  /*eaa0*/  @!P6 HFMA2.BF16_V2 R119, -RZ.H0_H0, RZ.H0_H0, -R151.H0_H0 ;  /* 0x200000ffff77e231 */ /* 0x010fe40000340997 */
[----:B------:R-:W-:Y:S03]  /*eab0*/  @P5 HFMA2.BF16_V2 R118, -RZ.H0_H0, RZ.H0_H0, -R149.H0_H0 ;  /* 0x200000ffff765231 */ /* 0x000fe60000340995 */
[----:B------:R-:W-:Y:S01]  /*eac0*/  @!P6 STL.S16 [R1+0xf8], R119 ;  /* 0x0000f8770100e387 */ /* 0x000fe20000100600 */
[----:B------:R-:W-:Y:S03]  /*ead0*/  PRMT R117, R119, 0x7610, R117 ;  /* 0x0000761077757816 */ /* 0x000fe60000000075 */
[----:B------:R-:W-:Y:S01]  /*eae0*/  @P5 STL.S16 [R1+0xf0], R118 ;  /* 0x0000f07601005387 */ /* 0x000fe20000100600 */
[----:B------:R-:W-:Y:S02]  /*eaf0*/  PRMT R116, R118, 0x7610, R116 ;  /* 0x0000761076747816 */ /* 0x000fe40000000074 */
[----:B------:R-:W-:Y:S01]  /*eb00*/  @!P6 PRMT R166, R117, 0x5410, RZ ;  /* 0x0000541075a6e816 */ /* 0x000fe200000000ff */
[----:B------:R3:W4:Y:S01]  /*eb10*/  LDL.S16 R177, [R1+0xdc] ;  /* 0x0000dc0001b17983 */ /* 0x0007220000100600 */
[----:B------:R-:W-:Y:S02]  /*eb20*/  ISETP.GT.U32.AND P6, PT, R251, UR10, PT ;  /* 0x0000000afb007c0c */ /* 0x000fe4000bfc4070 */
[----:B------:R-:W-:Y:S01]  /*eb30*/  @P5 PRMT R149, R116, 0x5410, RZ ;  /* 0x0000541074955816 */ /* 0x000fe200000000ff */
[----:B------:R3:W3:Y:S01]  /*eb40*/  LDL.S16 R171, [R1+0xd4] ;  /* 0x0000d40001ab7983 */ /* 0x0006e20000100600 */
[----:B------:R-:W-:Y:S01]  /*eb50*/  ISETP.LE.U32.AND P5, PT, R169, UR10, PT ;  /* 0x0000000aa9007c0c */ /* 0x000fe2000bfa3070 */
[----:B--2---:R-:W-:Y:S02]  /*eb60*/  @!P4 HFMA2.BF16_V2 R179, -RZ.H0_H0, RZ.H0_H0, -R140.H0_H0 ;  /* 0x200000ffffb3c231 */ /* 0x004fe4000034098c */
[----:B------:R-:W1:Y:S03]  /*eb70*/  LDSM.16.MT88.4 R116, [R212+0xa400] ;  /* 0x00a40000d474783b */ /* 0x000e660000004200 */
[----:B------:R-:W-:Y:S03]  /*eb80*/  PRMT R122, R179, 0x7610, R122 ;  /* 0x00007610b37a7816 */ /* 0x000fe6000000007a */
[----:B------:R-:W-:Y:S01]  /*eb90*/  @P6 HFMA2.BF16_V2 R182, -RZ.H0_H0, RZ.H0_H0, -R150.H0_H0 ;  /* 0x200000ffffb66231 */ /* 0x000fe20000340996 */
[----:B------:R-:W-:Y:S01]  /*eba0*/  @!P4 PRMT R140, R122, 0x5410, RZ ;  /* 0x000054107a8cc816 */ /* 0x000fe200000000ff */
[----:B------:R2:W-:Y:S02]  /*ebb0*/  STG.E.U16 desc[UR26][R190.64+-0x70], R149 ;  /* 0xffff9095be007986 */ /* 0x0005e4000c10151a */
[----:B------:R-:W-:Y:S01]  /*ebc0*/  @!P5 HFMA2.BF16_V2 R181, -RZ.H0_H0, RZ.H0_H0, -R141.H0_H0 ;  /* 0x200000ffffb5d231 */ /* 0x000fe2000034098d */
[----:B------:R-:W-:Y:S01]  /*ebd0*/  PRMT R126, R182, 0x7610, R126 ;  /* 0x00007610b67e7816 */ /* 0x000fe2000000007e */
[----:B------:R-:W-:Y:S03]  /*ebe0*/  @P6 STL.S16 [R1+0xec], R182 ;  /* 0x0000ecb601006387 */ /* 0x000fe60000100600 */
[----:B------:R-:W-:Y:S01]  /*ebf0*/  PRMT R123, R181, 0x7610, R123 ;  /* 0x00007610b57b7816 */ /* 0x000fe2000000007b */
[----:B------:R-:W-:Y:S01]  /*ec00*/  @!P5 STL.S16 [R1+0xf4], R181 ;  /* 0x0000f4b50100d387 */ /* 0x000fe20000100600 */
[----:B------:R-:W-:Y:S02]  /*ec10*/  @P6 PRMT R150, R126, 0x5410, RZ ;  /* 0x000054107e966816 */ /* 0x000fe400000000ff */
[----:B------:R-:W-:Y:S01]  /*ec20*/  ISETP.LE.U32.AND P6, PT, R167, UR10, PT ;  /* 0x0000000aa7007c0c */ /* 0x000fe2000bfc3070 */
[----:B------:R1:W3:Y:S01]  /*ec30*/  LDL.S16 R169, [R1+0xcc] ;  /* 0x0000cc0001a97983 */ /* 0x0002e20000100600 */
[----:B------:R-:W-:Y:S02]  /*ec40*/  @!P5 PRMT R141, R123, 0x5410, RZ ;  /* 0x000054107b8dd816 */ /* 0x000fe400000000ff */
[----:B------:R-:W-:Y:S01]  /*ec50*/  ISETP.LE.U32.AND P5, PT, R170, UR10, PT ;  /* 0x0000000aaa007c0c */ /* 0x000fe2000bfa3070 */
[----:B------:R3:W3:Y:S04]  /*ec60*/  LDL.S16 R127, [R1+0xc8] ;  /* 0x0000c800017f7983 */ /* 0x0006e80000100600 */
[----:B------:R-:W-:Y:S01]  /*ec70*/  @!P4 STL.S16 [R1+0xe8], R179 ;  /* 0x0000e8b30100c387 */ /* 0x000fe20000100600 */
[----:B------:R-:W-:Y:S03]  /*ec80*/  ISETP.LE.U32.AND P4, PT, R120, UR10, PT ;  /* 0x0000000a78007c0c */ /* 0x000fe6000bf83070 */
[----:B------:R3:W3:Y:S01]  /*ec90*/  LDL.S16 R126, [R1+0xbc] ;  /* 0x0000bc00017e7983 */ /* 0x0006e20000100600 */
[----:B--2---:R-:W-:Y:S03]  /*eca0*/  PRMT R149, R162, 0x7773, RZ ;  /* 0x00007773a2957816 */ /* 0x004fe600000000ff */
[----:B------:R-:W-:Y:S04]  /*ecb0*/  STG.E.U16 desc[UR26][R190.64+-0x6e], R150 ;  /* 0xffff9296be007986 */ /* 0x000fe8000c10151a */
[----:B------:R-:W-:Y:S01]  /*ecc0*/  STG.E.U16 desc[UR26][R158.64+-0x60], R141 ;  /* 0xffffa08d9e007986 */ /* 0x000fe2000c10151a */
[-C--:B-1----:R-:W-:Y:S03]  /*ecd0*/  HMMA.16816.F32.BF16 R36, R112, R116.reuse, R36 ;  /* 0x000000747024723c */ /* 0x082fe60000041824 */
[----:B------:R1:W-:Y:S05]  /*ece0*/  STG.E.U16 desc[UR26][R158.64+-0x5e], R140 ;  /* 0xffffa28c9e007986 */ /* 0x0003ea000c10151a */
[C---:B------:R-:W-:Y:S04]  /*ecf0*/  HMMA.16816.F32.BF16 R40, R128.reuse, R116, R40 ;  /* 0x000000748028723c */ /* 0x040fe80000041828 */
[----:B-----5:R-:W-:Y:S02]  /*ed00*/  @!P6 HFMA2.BF16_V2 R121, -RZ.H0_H0, RZ.H0_H0, -R135.H0_H0 ;  /* 0x200000ffff79e231 */ /* 0x020fe40000340987 */
[----:B------:R-:W-:Y:S02]  /*ed10*/  @!P5 HFMA2.BF16_V2 R178, -RZ.H0_H0, RZ.H0_H0, -R133.H0_H0 ;  /* 0x200000ffffb2d231 */ /* 0x000fe40000340985 */
[-C--:B------:R-:W-:Y:S01]  /*ed20*/  HMMA.16816.F32.BF16 R44, R128, R118.reuse, R44 ;  /* 0x00000076802c723c */ /* 0x080fe2000004182c */
[----:B------:R-:W-:Y:S02]  /*ed30*/  @!P6 STL.S16 [R1+0xd8], R121 ;  /* 0x0000d8790100e387 */ /* 0x000fe40000100600 */
[----:B------:R-:W-:Y:S02]  /*ed40*/  PRMT R109, R121, 0x7610, R109 ;  /* 0x00007610796d7816 */ /* 0x000fe4000000006d */
[----:B------:R-:W2:Y:S01]  /*ed50*/  LDSM.16.MT88.4 R120, [R144+0x1400] ;  /* 0x001400009078783b */ /* 0x000ea20000004200 */
[----:B------:R-:W-:Y:S02]  /*ed60*/  PRMT R108, R178, 0x7610, R108 ;  /* 0x00007610b26c7816 */ /* 0x000fe4000000006c */
[----:B------:R-:W-:Y:S01]  /*ed70*/  @!P6 PRMT R135, R109, 0x5410, RZ ;  /* 0x000054106d87e816 */ /* 0x000fe200000000ff */
[C---:B------:R-:W-:Y:S04]  /*ed80*/  HMMA.16816.F32.BF16 R48, R112.reuse, R118, R48 ;  /* 0x000000767030723c */ /* 0x040fe80000041830 */
[----:B------:R-:W-:Y:S01]  /*ed90*/  @!P5 STL.S16 [R1+0xe4], R178 ;  /* 0x0000e4b20100d387 */ /* 0x000fe20000100600 */
[----:B------:R-:W-:Y:S02]  /*eda0*/  @!P5 PRMT R133, R108, 0x5410, RZ ;  /* 0x000054106c85d816 */ /* 0x000fe400000000ff */
[----:B------:R-:W-:Y:S01]  /*edb0*/  ISETP.LE.U32.AND P6, PT, R161, UR10, PT ;  /* 0x0000000aa1007c0c */ /* 0x000fe2000bfc3070 */
[----:B------:R2:W5:Y:S01]  /*edc0*/  LDL.S16 R109, [R1+0xb8] ;  /* 0x0000b800016d7983 */ /* 0x0005620000100600 */
[----:B------:R-:W-:Y:S02]  /*edd0*/  ISETP.LE.U32.AND P5, PT, R157, UR10, PT ;  /* 0x0000000a9d007c0c */ /* 0x000fe4000bfa3070 */
[----:B-1----:R-:W-:Y:S02]  /*ede0*/  PRMT R140, R151, 0x7632, R140 ;  /* 0x00007632978c7816 */ /* 0x002fe4000000008c */
[----:B------:R-:W-:Y:S02]  /*edf0*/  PRMT R141, R162, 0x7772, RZ ;  /* 0x00007772a28d7816 */ /* 0x000fe400000000ff */
[C---:B------:R-:W-:Y:S02]  /*ee00*/  PRMT R157, R160.reuse, 0x7772, RZ ;  /* 0x00007772a09d7816 */ /* 0x040fe400000000ff */
[C---:B------:R-:W-:Y:S02]  /*ee10*/  PRMT R161, R160.reuse, 0x7773, RZ ;  /* 0x00007773a0a17816 */ /* 0x040fe400000000ff */
[----:B------:R-:W-:Y:S01]  /*ee20*/  PRMT R150, R160, 0x7771, RZ ;  /* 0x00007771a0967816 */ /* 0x000fe200000000ff */
[-C--:B--2---:R-:W-:Y:S08]  /*ee30*/  HMMA.16816.F32.BF16 R52, R112, R120.reuse, R52 ;  /* 0x000000787034723c */ /* 0x084ff00000041834 */
[C---:B------:R-:W-:Y:S04]  /*ee40*/  HMMA.16816.F32.BF16 R56, R128.reuse, R120, R56 ;  /* 0x000000788038723c */ /* 0x040fe80000041838 */
[----:B------:R-:W-:Y:S04]  /*ee50*/  PRMT R120, R168, 0x7632, R120 ;  /* 0x00007632a8787816 */ /* 0x000fe80000000078 */
[-C--:B------:R-:W-:Y:S03]  /*ee60*/  HMMA.16816.F32.BF16 R60, R128, R122.reuse, R60 ;  /* 0x0000007a803c723c */ /* 0x080fe6000004183c */
[----:B------:R-:W-:Y:S05]  /*ee70*/  LOP3.LUT R120, R120, 0xff, RZ, 0xc0, !PT ;  /* 0x000000ff78787812 */ /* 0x000fea00078ec0ff */
[C---:B------:R-:W-:Y:S04]  /*ee80*/  HMMA.16816.F32.BF16 R64, R112.reuse, R122, R64 ;  /* 0x0000007a7040723c */ /* 0x040fe80000041840 */
[----:B----4-:R-:W-:Y:S02]  /*ee90*/  @!P4 HFMA2.BF16_V2 R177, -RZ.H0_H0, RZ.H0_H0, -R106.H0_H0 ;  /* 0x200000ffffb1c231 */ /* 0x010fe4000034096a */
[----:B---3--:R-:W-:Y:S03]  /*eea0*/  @!P1 HFMA2.BF16_V2 R171, -RZ.H0_H0, RZ.H0_H0, -R100.H0_H0 ;  /* 0x200000ffffab9231 */ /* 0x008fe60000340964 */
[----:B------:R-:W-:Y:S01]  /*eeb0*/  @!P4 STL.S16 [R1+0xdc], R177 ;  /* 0x0000dcb10100c387 */ /* 0x000fe20000100600 */
[----:B------:R-:W-:Y:S03]  /*eec0*/  PRMT R170, R177, 0x7610, R170 ;  /* 0x00007610b1aa7816 */ /* 0x000fe600000000aa */
[----:B------:R3:W2:Y:S01]  /*eed0*/  LDL.S16 R108, [R1+0xb4] ;  /* 0x0000b400016c7983 */ /* 0x0006a20000100600 */
[----:B------:R-:W-:Y:S02]  /*eee0*/  @!P4 PRMT R106, R170, 0x5410, RZ ;  /* 0x00005410aa6ac816 */ /* 0x000fe400000000ff */
[----:B------:R-:W-:Y:S01]  /*eef0*/  ISETP.LE.U32.AND P4, PT, R172, UR10, PT ;  /* 0x0000000aac007c0c */ /* 0x000fe2000bf83070 */
[----:B------:R-:W-:Y:S01]  /*ef00*/  @!P1 STL.S16 [R1+0xd4], R171 ;  /* 0x0000d4ab01009387 */ /* 0x000fe20000100600 */
[----:B------:R-:W-:Y:S04]  /*ef10*/  PRMT R136, R171, 0x7610, R136 ;  /* 0x00007610ab887816 */ /* 0x000fe80000000088 */
[----:B------:R-:W-:Y:S02]  /*ef20*/  @!P1 PRMT R100, R136, 0x5410, RZ ;  /* 0x0000541088649816 */ /* 0x000fe400000000ff */
[----:B------:R-:W-:Y:S01]  /*ef30*/  ISETP.GT.U32.AND P1, PT, R229, UR10, PT ;  /* 0x0000000ae5007c0c */ /* 0x000fe2000bf24070 */
[----:B------:R-:W-:Y:S02]  /*ef40*/  @!P6 HFMA2.BF16_V2 R169, -RZ.H0_H0, RZ.H0_H0, -R137.H0_H0 ;  /* 0x200000ffffa9e231 */ /* 0x000fe40000340989 */
[----:B------:R-:W-:Y:S03]  /*ef50*/  @!P5 HFMA2.BF16_V2 R127, -RZ.H0_H0, RZ.H0_H0, -R138.H0_H0 ;  /* 0x200000ffff7fd231 */ /* 0x000fe6000034098a */
[----:B------:R-:W-:Y:S01]  /*ef60*/  @!P6 STL.S16 [R1+0xcc], R169 ;  /* 0x0000cca90100e387 */ /* 0x000fe20000100600 */
[----:B------:R-:W-:Y:S03]  /*ef70*/  PRMT R116, R169, 0x7610, R116 ;  /* 0x00007610a9747816 */ /* 0x000fe60000000074 */
[----:B------:R1:W-:Y:S01]  /*ef80*/  @!P5 STL.S16 [R1+0xc8], R127 ;  /* 0x0000c87f0100d387 */ /* 0x0003e20000100600 */
[----:B------:R-:W-:Y:S01]  /*ef90*/  @!P6 PRMT R137, R116, 0x5410, RZ ;  /* 0x000054107489e816 */ /* 0x000fe200000000ff */
[----:B------:R-:W-:Y:S01]  /*efa0*/  @!P4 HFMA2.BF16_V2 R126, -RZ.H0_H0, RZ.H0_H0, -R143.H0_H0 ;  /* 0x200000ffff7ec231 */ /* 0x000fe2000034098f */
[----:B------:R-:W-:Y:S01]  /*efb0*/  ISETP.GT.U32.AND P6, PT, R206, UR10, PT ;  /* 0x0000000ace007c0c */ /* 0x000fe2000bfc4070 */
[----:B------:R-:W-:Y:S01]  /*efc0*/  IMAD.MOV.U32 R206, RZ, RZ, R247 ;  /* 0x000000ffffce7224 */ /* 0x000fe200078e00f7 */
[----:B------:R-:W-:Y:S01]  /*efd0*/  PRMT R111, R127, 0x7610, R111 ;  /* 0x000076107f6f7816 */ /* 0x000fe2000000006f */
[----:B------:R-:W4:Y:S01]  /*efe0*/  LDC R247, c[0x0][0x448] ;  /* 0x00011200fff77b82 */ /* 0x000f220000000800 */
[----:B------:R3:W-:Y:S01]  /*eff0*/  @!P4 STL.S16 [R1+0xbc], R126 ;  /* 0x0000bc7e0100c387 */ /* 0x0007e20000100600 */
[----:B------:R-:W-:Y:S02]  /*f000*/  PRMT R110, R126, 0x7610, R110 ;  /* 0x000076107e6e7816 */ /* 0x000fe4000000006e */
[----:B------:R-:W-:Y:S01]  /*f010*/  @!P5 PRMT R138, R111, 0x5410, RZ ;  /* 0x000054106f8ad816 */ /* 0x000fe200000000ff */
[----:B------:R2:W4:Y:S01]  /*f020*/  LDL.S16 R119, [R1+0xac] ;  /* 0x0000ac0001777983 */ /* 0x0005220000100600 */
[----:B------:R-:W-:Y:S02]  /*f030*/  ISETP.GT.U32.AND P5, PT, R244, UR10, PT ;  /* 0x0000000af4007c0c */ /* 0x000fe4000bfa4070 */
[----:B------:R-:W-:Y:S01]  /*f040*/  @!P4 PRMT R143, R110, 0x5410, RZ ;  /* 0x000054106e8fc816 */ /* 0x000fe200000000ff */
[----:B------:R2:W4:Y:S01]  /*f050*/  LDL.S16 R118, [R1+0xa8] ;  /* 0x0000a80001767983 */ /* 0x0005220000100600 */
[----:B------:R-:W-:Y:S02]  /*f060*/  ISETP.GT.U32.AND P4, PT, R207, UR10, PT ;  /* 0x0000000acf007c0c */ /* 0x000fe4000bf84070 */
[----:B------:R-:W-:Y:S04]  /*f070*/  LOP3.LUT R116, R163, 0xffff, RZ, 0xc0, !PT ;  /* 0x0000ffffa3747812 */ /* 0x000fe800078ec0ff */
[----:B------:R-:W-:Y:S01]  /*f080*/  SHF.R.U32.HI R116, RZ, 0x8, R116 ;  /* 0x00000008ff747819 */ /* 0x000fe20000011674 */
[----:B-1----:R1:W4:Y:S03]  /*f090*/  LDL.S16 R127, [R1+0xb0] ;  /* 0x0000b000017f7983 */ /* 0x0023260000100600 */
[----:B------:R-:W-:Y:S02]  /*f0a0*/  LOP3.LUT R117, R116, 0xffff, RZ, 0xc0, !PT ;  /* 0x0000ffff74757812 */ /* 0x000fe400078ec0ff */
[----:B------:R-:W-:Y:S02]  /*f0b0*/  PRMT R164, R164, 0x5410, R116 ;  /* 0x00005410a4a47816 */ /* 0x000fe40000000074 */
[----:B---3--:R-:W-:Y:S01]  /*f0c0*/  PRMT R126, R162, 0x7771, RZ ;  /* 0x00007771a27e7816 */ /* 0x008fe200000000ff */
[----:B-----5:R-:W-:Y:S05]  /*f0d0*/  @P1 HFMA2.BF16_V2 R109, -RZ.H0_H0, RZ.H0_H0, -R146.H0_H0 ;  /* 0x200000ffff6d1231 */ /* 0x020fea0000340992 */
[----:B------:R-:W-:Y:S01]  /*f0e0*/  @P1 STL.S16 [R1+0xb8], R109 ;  /* 0x0000b86d01001387 */ /* 0x000fe20000100600 */
[----:B------:R-:W-:Y:S04]  /*f0f0*/  PRMT R125, R109, 0x7610, R125 ;  /* 0x000076106d7d7816 */ /* 0x000fe8000000007d */
[----:B------:R-:W-:Y:S02]  /*f100*/  @P1 PRMT R146, R125, 0x5410, RZ ;  /* 0x000054107d921816 */ /* 0x000fe400000000ff */
[----:B------:R-:W-:Y:S01]  /*f110*/  ISETP.LE.U32.AND P1, PT, R165, UR10, PT ;  /* 0x0000000aa5007c0c */ /* 0x000fe2000bf23070 */
[----:B------:R-:W-:Y:S02]  /*f120*/  IMAD.MOV.U32 R165, RZ, RZ, R162 ;  /* 0x000000ffffa57224 */ /* 0x000fe400078e00a2 */
[----:B------:R-:W-:Y:S02]  /*f130*/  IMAD.MOV.U32 R162, RZ, RZ, R160 ;  /* 0x000000ffffa27224 */ /* 0x000fe400078e00a0 */
[----:B--2---:R-:W-:Y:S05]  /*f140*/  @P6 HFMA2.BF16_V2 R108, -RZ.H0_H0, RZ.H0_H0, -R145.H0_H0 ;  /* 0x200000ffff6c6231 */ /* 0x004fea0000340991 */
[----:B------:R-:W-:Y:S01]  /*f150*/  @P6 STL.S16 [R1+0xb4], R108 ;  /* 0x0000b46c01006387 */ /* 0x000fe20000100600 */
[----:B------:R-:W-:Y:S03]  /*f160*/  PRMT R124, R108, 0x7610, R124 ;  /* 0x000076106c7c7816 */ /* 0x000fe6000000007c */
[----:B------:R1:W2:Y:S01]  /*f170*/  LDL.S16 R136, [R1+0xa4] ;  /* 0x0000a40001887983 */ /* 0x0002a20000100600 */
[----:B------:R-:W-:Y:S01]  /*f180*/  @P6 PRMT R145, R124, 0x5410, RZ ;  /* 0x000054107c916816 */ /* 0x000fe200000000ff */
[----:B----4-:R-:W-:Y:S01]  /*f190*/  IMAD.WIDE R124, R247, -0x70, R236 ;  /* 0xffffff90f77c7825 */ /* 0x010fe200078e02ec */
[----:B------:R-:W-:Y:S01]  /*f1a0*/  ISETP.LE.U32.AND P6, PT, R117, UR10, PT ;  /* 0x0000000a75007c0c */ /* 0x000fe2000bfc3070 */
[----:B------:R-:W3:Y:S08]  /*f1b0*/  LDSM.16.MT88.4 R108, [R212+0xb400] ;  /* 0x00b40000d46c783b */ /* 0x000ef00000004200 */
[----:B------:R4:W-:Y:S04]  /*f1c0*/  STG.E.U16 desc[UR26][R124.64+-0x60], R135 ;  /* 0xffffa0877c007986 */ /* 0x0009e8000c10151a */
[----:B------:R5:W-:Y:S01]  /*f1d0*/  STG.E.U16 desc[UR26][R124.64+-0x5e], R133 ;  /* 0xffffa2857c007986 */ /* 0x000be2000c10151a */
[----:B------:R-:W-:Y:S02]  /*f1e0*/  @!P1 HFMA2.BF16_V2 R119, -RZ.H0_H0, RZ.H0_H0, -R142.H0_H0 ;  /* 0x200000ffff779231 */ /* 0x000fe4000034098e */
[----:B------:R-:W-:Y:S03]  /*f1f0*/  @P4 HFMA2.BF16_V2 R118, -RZ.H0_H0, RZ.H0_H0, -R147.H0_H0 ;  /* 0x200000ffff764231 */ /* 0x000fe60000340993 */
[----:B------:R-:W-:Y:S02]  /*f200*/  PRMT R139, R119, 0x7610, R139 ;  /* 0x00007610778b7816 */ /* 0x000fe4000000008b */
[----:B----4-:R-:W-:Y:S02]  /*f210*/  PRMT R135, R132, 0x7632, R135 ;  /* 0x0000763284877816 */ /* 0x010fe40000000087 */
[----:B------:R-:W-:Y:S01]  /*f220*/  PRMT R121, R118, 0x7610, R121 ;  /* 0x0000761076797816 */ /* 0x000fe20000000079 */
[----:B-----5:R-:W-:Y:S04]  /*f230*/  IMAD.WIDE R124, R247, 0x70, R124 ;  /* 0x00000070f77c7825 */ /* 0x020fe800078e027c */
[----:B------:R-:W-:Y:S01]  /*f240*/  @P5 HFMA2.BF16_V2 R127, -RZ.H0_H0, RZ.H0_H0, -R148.H0_H0 ;  /* 0x200000ffff7f5231 */ /* 0x000fe20000340994 */
[-C--:B---3--:R-:W-:Y:S01]  /*f250*/  HMMA.16816.F32.BF16 R68, R112, R108.reuse, R68 ;  /* 0x0000006c7044723c */ /* 0x088fe20000041844 */
[----:B------:R3:W-:Y:S02]  /*f260*/  STG.E.U16 desc[UR26][R124.64+-0x60], R106 ;  /* 0xffffa06a7c007986 */ /* 0x0007e4000c10151a */
[----:B------:R-:W-:Y:S02]  /*f270*/  @P4 PRMT R147, R121, 0x5410, RZ ;  /* 0x0000541079934816 */ /* 0x000fe400000000ff */
[----:B------:R-:W-:Y:S01]  /*f280*/  PRMT R116, R127, 0x7610, R116 ;  /* 0x000076107f747816 */ /* 0x000fe20000000074 */
[----:B------:R4:W-:Y:S01]  /*f290*/  STG.E.U16 desc[UR26][R124.64+-0x5e], R100 ;  /* 0xffffa2647c007986 */ /* 0x0009e2000c10151a */
[----:B------:R-:W-:Y:S01]  /*f2a0*/  @!P1 PRMT R142, R139, 0x5410, RZ ;  /* 0x000054108b8e9816 */ /* 0x000fe200000000ff */
[C---:B------:R-:W-:Y:S02]  /*f2b0*/  HMMA.16816.F32.BF16 R72, R128.reuse, R108, R72 ;  /* 0x0000006c8048723c */ /* 0x040fe40000041848 */
[----:B------:R5:W-:Y:S02]  /*f2c0*/  @P5 STL.S16 [R1+0xb0], R127 ;  /* 0x0000b07f01005387 */ /* 0x000be40000100600 */
[----:B------:R-:W-:Y:S01]  /*f2d0*/  @P5 PRMT R148, R116, 0x5410, RZ ;  /* 0x0000541074945816 */ /* 0x000fe200000000ff */
[----:B------:R-:W-:Y:S01]  /*f2e0*/  IMAD.WIDE R108, R247, -0x70, R124 ;  /* 0xffffff90f76c7825 */ /* 0x000fe200078e027c */
[----:B------:R-:W-:Y:S02]  /*f2f0*/  @!P1 STL.S16 [R1+0xac], R119 ;  /* 0x0000ac7701009387 */ /* 0x000fe40000100600 */
[----:B------:R-:W-:Y:S01]  /*f300*/  SHF.R.U32.HI R139, RZ, 0x18, R163 ;  /* 0x00000018ff8b7819 */ /* 0x000fe200000116a3 */
[-C--:B------:R-:W-:Y:S01]  /*f310*/  HMMA.16816.F32.BF16 R76, R128, R110.reuse, R76 ;  /* 0x0000006e804c723c */ /* 0x080fe2000004184c */
[----:B------:R-:W-:Y:S02]  /*f320*/  @P4 STL.S16 [R1+0xa8], R118 ;  /* 0x0000a87601004387 */ /* 0x000fe40000100600 */
[----:B------:R-:W-:Y:S02]  /*f330*/  ISETP.LE.U32.AND P4, PT, R120, UR10, PT ;  /* 0x0000000a78007c0c */ /* 0x000fe4000bf83070 */
[----:B------:R1:W2:Y:S01]  /*f340*/  LDL.S16 R121, [R1+0x98] ;  /* 0x0000980001797983 */ /* 0x0002a20000100600 */
[----:B------:R-:W-:Y:S02]  /*f350*/  PRMT R133, R134, 0x7632, R133 ;  /* 0x0000763286857816 */ /* 0x000fe40000000085 */
[C---:B------:R-:W-:Y:S01]  /*f360*/  HMMA.16816.F32.BF16 R80, R112.reuse, R110, R80 ;  /* 0x0000006e7050723c */ /* 0x040fe20000041850 */
[----:B------:R-:W1:Y:S03]  /*f370*/  LDSM.16.MT88.4 R116, [R144+0x2400] ;  /* 0x002400009074783b */ /* 0x000e660000004200 */
[----:B---3--:R-:W-:Y:S02]  /*f380*/  SHF.R.U32.HI R106, RZ, 0x18, R168 ;  /* 0x00000018ff6a7819 */ /* 0x008fe400000116a8 */
[----:B----4-:R-:W-:Y:S03]  /*f390*/  LOP3.LUT R100, R168, 0xff, RZ, 0xc0, !PT ;  /* 0x000000ffa8647812 */ /* 0x010fe600078ec0ff */
[----:B------:R-:W-:Y:S01]  /*f3a0*/  STG.E.U16 desc[UR26][R190.64+-0x60], R137 ;  /* 0xffffa089be007986 */ /* 0x000fe2000c10151a */
[----:B------:R-:W-:Y:S02]  /*f3b0*/  ISETP.LE.U32.AND P1, PT, R106, UR10, PT ;  /* 0x0000000a6a007c0c */ /* 0x000fe4000bf23070 */
[C---:B------:R-:W-:Y:S01]  /*f3c0*/  ISETP.LE.U32.AND P5, PT, R100.reuse, UR10, PT ;  /* 0x0000000a64007c0c */ /* 0x040fe2000bfa3070 */
[----:B------:R3:W-:Y:S01]  /*f3d0*/  STG.E.U16 desc[UR26][R190.64+-0x5e], R138 ;  /* 0xffffa28abe007986 */ /* 0x0007e2000c10151a */
[----:B-----5:R-:W-:Y:S02]  /*f3e0*/  PRMT R127, R100, 0x5410, R192 ;  /* 0x00005410647f7816 */ /* 0x020fe400000000c0 */
[----:B------:R-:W-:Y:S01]  /*f3f0*/  PRMT R100, R3, 0x7632, R100 ;  /* 0x0000763203647816 */ /* 0x000fe20000000064 */
[----:B------:R-:W-:Y:S01]  /*f400*/  STG.E.U16 desc[UR26][R158.64+-0x4e], R146 ;  /* 0xffffb2929e007986 */ /* 0x000fe2000c10151a */
[--C-:B------:R-:W-:Y:S02]  /*f410*/  HSET2.LE.AND R124, R164, R220.reuse, PT ;  /* 0x000000dca47c7233 */ /* 0x100fe40003803000 */
[--C-:B------:R-:W-:Y:S01]  /*f420*/  PRMT R160, R120, 0x5410, R106.reuse ;  /* 0x0000541078a07816 */ /* 0x100fe2000000006a */
[----:B------:R-:W-:Y:S01]  /*f430*/  STG.E.U16 desc[UR26][R158.64+-0x50], R143 ;  /* 0xffffb08f9e007986 */ /* 0x000fe2000c10151a */
[----:B------:R-:W-:Y:S02]  /*f440*/  PRMT R106, R107, 0x7632, R106 ;  /* 0x000076326b6a7816 */ /* 0x000fe4000000006a */
[----:B------:R-:W-:Y:S01]  /*f450*/  LOP3.LUT R124, R151, R124, RZ, 0xc0, !PT ;  /* 0x0000007c977c7212 */ /* 0x000fe200078ec0ff */
[----:B------:R-:W-:Y:S01]  /*f460*/  STG.E.U16 desc[UR26][R108.64+-0x4e], R148 ;  /* 0xffffb2946c007986 */ /* 0x000fe2000c10151a */
[----:B------:R-:W-:Y:S03]  /*f470*/  PRMT R111, R107, 0x5410, R106 ;  /* 0x000054106b6f7816 */ /* 0x000fe6000000006a */
[----:B------:R-:W-:Y:S01]  /*f480*/  STG.E.U16 desc[UR26][R108.64+-0x50], R145 ;  /* 0xffffb0916c007986 */ /* 0x000fe2000c10151a */
[----:B---3--:R-:W-:Y:S01]  /*f490*/  LOP3.LUT R138, R165, 0xff, RZ, 0xc0, !PT ;  /* 0x000000ffa58a7812 */ /* 0x008fe200078ec0ff */
[-C--:B-1----:R-:W-:Y:S08]  /*f4a0*/  HMMA.16816.F32.BF16 R84, R112, R116.reuse, R84 ;  /* 0x000000747054723c */ /* 0x082ff00000041854 */
[C---:B------:R-:W-:Y:S04]  /*f4b0*/  HMMA.16816.F32.BF16 R88, R128.reuse, R116, R88 ;  /* 0x000000748058723c */ /* 0x040fe80000041858 */
[----:B------:R-:W-:Y:S04]  /*f4c0*/  PRMT R116, R141, 0x5410, R149 ;  /* 0x000054108d747816 */ /* 0x000fe80000000095 */
[-C--:B------:R-:W-:Y:S03]  /*f4d0*/  HMMA.16816.F32.BF16 R92, R128, R118.reuse, R92 ;  /* 0x00000076805c723c */ /* 0x080fe6000004185c */
[----:B------:R-:W-:Y:S01]  /*f4e0*/  LOP3.LUT R116, R116, 0xff00ff, RZ, 0xc0, !PT ;  /* 0x00ff00ff74747812 */ /* 0x000fe200078ec0ff */
[----:B------:R-:W-:Y:S01]  /*f4f0*/  IMAD.WIDE.U32 R130, R194, -0x2daee0ad, RZ ;  /* 0xd2511f53c2827825 */ /* 0x000fe200078e00ff */
[----:B------:R-:W-:Y:S03]  /*f500*/  LOP3.LUT R128, R162, 0xff, RZ, 0xc0, !PT ;  /* 0x000000ffa2807812 */ /* 0x000fe600078ec0ff */
[----:B------:R-:W-:Y:S01]  /*f510*/  HMMA.16816.F32.BF16 R96, R112, R118, R96 ;  /* 0x000000767060723c */ /* 0x000fe20000041860 */
[----:B------:R-:W-:Y:S03]  /*f520*/  LDSM.16.MT88.4 R112, [R144+0x800] ;  /* 0x000800009070783b */ /* 0x000fe60000004200 */
[----:B--2---:R-:W-:Y:S05]  /*f530*/  @!P6 HFMA2.BF16_V2 R136, -RZ.H0_H0, RZ.H0_H0, -R151.H1_H1 ;  /* 0x200000ffff88e231 */ /* 0x004fea0000360997 */
[----:B------:R1:W-:Y:S01]  /*f540*/  @!P6 STL.S16 [R1+0xa4], R136 ;  /* 0x0000a4880100e387 */ /* 0x0003e20000100600 */
[----:B------:R-:W-:Y:S03]  /*f550*/  PRMT R167, R136, 0x7610, R167 ;  /* 0x0000761088a77816 */ /* 0x000fe600000000a7 */
[----:B------:R3:W2:Y:S01]  /*f560*/  LDL.S16 R168, [R1+0x9c] ;  /* 0x00009c0001a87983 */ /* 0x0006a20000100600 */
[----:B------:R-:W-:Y:S02]  /*f570*/  @!P6 PRMT R140, R167, 0x5410, RZ ;  /* 0x00005410a78ce816 */ /* 0x000fe400000000ff */
[----:B------:R-:W-:Y:S01]  /*f580*/  ISETP.LE.U32.AND P6, PT, R139, UR10, PT ;  /* 0x0000000a8b007c0c */ /* 0x000fe2000bfc3070 */
[----:B-1----:R-:W-:Y:S01]  /*f590*/  IMAD.WIDE R136, R247, 0x70, R108 ;  /* 0x00000070f7887825 */ /* 0x002fe200078e026c */
[----:B------:R-:W-:Y:S02]  /*f5a0*/  PRMT R109, R3, 0x5410, R100 ;  /* 0x00005410036d7816 */ /* 0x000fe40000000064 */
[----:B------:R-:W-:Y:S02]  /*f5b0*/  PRMT R108, R163, 0x7632, R108 ;  /* 0x00007632a36c7816 */ /* 0x000fe4000000006c */
[----:B------:R-:W-:Y:S02]  /*f5c0*/  STG.E.U16 desc[UR26][R136.64+-0x50], R142 ;  /* 0xffffb08e88007986 */ /* 0x000fe4000c10151a */
[----:B------:R-:W-:Y:S02]  /*f5d0*/  LOP3.LUT R108, R108, 0xff, RZ, 0xc0, !PT ;  /* 0x000000ff6c6c7812 */ /* 0x000fe400078ec0ff */
[----:B------:R-:W-:Y:S02]  /*f5e0*/  STG.E.U16 desc[UR26][R136.64+-0x4e], R147 ;  /* 0xffffb29388007986 */ /* 0x000fe4000c10151a */
[----:B------:R-:W-:Y:S02]  /*f5f0*/  PRMT R125, R108, 0x5410, R139 ;  /* 0x000054106c7d7816 */ /* 0x000fe4000000008b */
[----:B------:R-:W-:Y:S03]  /*f600*/  STG.E.U16 desc[UR26][R190.64+-0x50], R176 ;  /* 0xffffb0b0be007986 */ /* 0x000fe6000c10151a */
[--C-:B------:R-:W-:Y:S01]  /*f610*/  HSET2.LE.AND R125, R125, R220.reuse, PT ;  /* 0x000000dc7d7d7233 */ /* 0x100fe20003803000 */
[----:B------:R-:W-:Y:S04]  /*f620*/  STG.E.U16 desc[UR26][R190.64+-0x4e], R174 ;  /* 0xffffb2aebe007986 */ /* 0x000fe8000c10151a */
[----:B------:R-:W-:Y:S01]  /*f630*/  LOP3.LUT R125, R152, R125, RZ, 0xc0, !PT ;  /* 0x0000007d987d7212 */ /* 0x000fe200078ec0ff */
[----:B------:R-:W-:Y:S05]  /*f640*/  @!P5 HFMA2.BF16_V2 R121, -RZ.H0_H0, RZ.H0_H0, -R3.H0_H0 ;  /* 0x200000ffff79d231 */ /* 0x000fea0000340903 */
[----:B------:R-:W-:Y:S01]  /*f650*/  @!P5 STL.S16 [R1+0x98], R121 ;  /* 0x000098790100d387 */ /* 0x000fe20000100600 */
[----:B------:R-:W-:Y:S04]  /*f660*/  PRMT R120, R121, 0x7610, R120 ;  /* 0x0000761079787816 */ /* 0x000fe80000000078 */
[----:B------:R-:W-:Y:S02]  /*f670*/  @!P5 PRMT R3, R120, 0x5410, RZ ;  /* 0x000054107803d816 */ /* 0x000fe400000000ff */
[----:B------:R-:W1:Y:S01]  /*f680*/  LDSM.16.MT88.4 R120, [R212+0x9800] ;  /* 0x00980000d478783b */ /* 0x000e620000004200 */
[----:B------:R-:W-:Y:S02]  /*f690*/  ISETP.LE.U32.AND P5, PT, R108, UR10, PT ;  /* 0x0000000a6c007c0c */ /* 0x000fe4000bfa3070 */
[--C-:B------:R-:W-:Y:S05]  /*f6a0*/  HSET2.LE.AND R108, R127, R220.reuse, PT ;  /* 0x000000dc7f6c7233 */ /* 0x100fea0003803000 */
[----:B------:R4:W-:Y:S01]  /*f6b0*/  STG.E.U16 desc[UR26][R158.64+-0x40], R3 ;  /* 0xffffc0039e007986 */ /* 0x0009e2000c10151a */
[----:B------:R-:W-:Y:S02]  /*f6c0*/  LOP3.LUT R108, R109, R108, RZ, 0xc0, !PT ;  /* 0x0000006c6d6c7212 */ /* 0x000fe400078ec0ff */
[----:B------:R-:W-:Y:S05]  /*f6d0*/  HSET2.LE.AND R109, R160, R220, PT ;  /* 0x000000dca06d7233 */ /* 0x000fea0003803000 */
[----:B------:R-:W-:Y:S02]  /*f6e0*/  LOP3.LUT R109, R111, R109, RZ, 0xc0, !PT ;  /* 0x0000006d6f6d7212 */ /* 0x000fe400078ec0ff */
[----:B------:R-:W-:Y:S02]  /*f6f0*/  PRMT R111, R132, 0x5410, R135 ;  /* 0x00005410846f7816 */ /* 0x000fe40000000087 */
[----:B----4-:R-:W-:Y:S01]  /*f700*/  PRMT R3, R134, 0x5410, R133 ;  /* 0x0000541086037816 */ /* 0x010fe20000000085 */
[----:B--2---:R-:W-:Y:S05]  /*f710*/  @!P2 HFMA2.BF16_V2 R168, -RZ.H0_H0, RZ.H0_H0, -R100.H0_H0 ;  /* 0x200000ffffa8a231 */ /* 0x004fea0000340964 */
[----:B------:R-:W-:Y:S01]  /*f720*/  @!P2 STL.S16 [R1+0x9c], R168 ;  /* 0x00009ca80100a387 */ /* 0x000fe20000100600 */
[----:B------:R-:W-:Y:S03]  /*f730*/  PRMT R110, R168, 0x7610, R110 ;  /* 0x00007610a86e7816 */ /* 0x000fe6000000006e */
[----:B------:R3:W2:Y:S01]  /*f740*/  LDL.S16 R117, [R1+0x88] ;  /* 0x0000880001757983 */ /* 0x0006a20000100600 */
[----:B------:R-:W-:Y:S02]  /*f750*/  @!P2 PRMT R100, R110, 0x5410, RZ ;  /* 0x000054106e64a816 */ /* 0x000fe400000000ff */
[----:B------:R-:W-:Y:S01]  /*f760*/  ISETP.GT.U32.AND P2, PT, R126, UR10, PT ;  /* 0x0000000a7e007c0c */ /* 0x000fe2000bf44070 */
[----:B------:R3:W4:Y:S01]  /*f770*/  LDL.S16 R146, [R1+0x8c] ;  /* 0x00008c0001927983 */ /* 0x0007220000100600 */
[----:B------:R-:W-:Y:S02]  /*f780*/  PRMT R110, R138, 0x5410, R126 ;  /* 0x000054108a6e7816 */ /* 0x000fe4000000007e */
[----:B------:R-:W-:Y:S01]  /*f790*/  PRMT R126, R128, 0x5410, R150 ;  /* 0x00005410807e7816 */ /* 0x000fe20000000096 */
[----:B------:R3:W5:Y:S02]  /*f7a0*/  LDL.S16 R151, [R1+0x84] ;  /* 0x0000840001977983 */ /* 0x0007640000100600 */
[--C-:B------:R-:W-:Y:S02]  /*f7b0*/  HSET2.LE.AND R110, R110, R220.reuse, PT ;  /* 0x000000dc6e6e7233 */ /* 0x100fe40003803000 */
[----:B------:R3:W3:Y:S01]  /*f7c0*/  LDL.S16 R148, [R1+0x78] ;  /* 0x0000780001947983 */ /* 0x0006e20000100600 */
[--C-:B------:R-:W-:Y:S02]  /*f7d0*/  HSET2.LE.AND R126, R126, R220.reuse, PT ;  /* 0x000000dc7e7e7233 */ /* 0x100fe40003803000 */
[----:B------:R-:W-:Y:S01]  /*f7e0*/  LOP3.LUT R110, R111, R110, RZ, 0xc0, !PT ;  /* 0x0000006e6f6e7212 */ /* 0x000fe200078ec0ff */
[----:B------:R3:W-:Y:S01]  /*f7f0*/  STG.E.U16 desc[UR26][R158.64+-0x3e], R100 ;  /* 0xffffc2649e007986 */ /* 0x0007e2000c10151a */
[--C-:B------:R-:W-:Y:S02]  /*f800*/  HSET2.LE.AND R111, R116, R220.reuse, PT ;  /* 0x000000dc746f7233 */ /* 0x100fe40003803000 */
[----:B------:R-:W-:Y:S02]  /*f810*/  PRMT R116, R157, 0x5410, R161 ;  /* 0x000054109d747816 */ /* 0x000fe400000000a1 */
[----:B------:R-:W-:Y:S02]  /*f820*/  LOP3.LUT R126, R153, R126, RZ, 0xc0, !PT ;  /* 0x0000007e997e7212 */ /* 0x000fe400078ec0ff */
[----:B------:R-:W-:Y:S02]  /*f830*/  LOP3.LUT R111, R3, R111, RZ, 0xc0, !PT ;  /* 0x0000006f036f7212 */ /* 0x000fe400078ec0ff */
[----:B------:R-:W-:Y:S02]  /*f840*/  PRMT R3, R152, 0x7632, R3 ;  /* 0x0000763298037816 */ /* 0x000fe40000000003 */
[----:B------:R-:W-:Y:S03]  /*f850*/  LOP3.LUT R116, R116, 0xff00ff, RZ, 0xc0, !PT ;  /* 0x00ff00ff74747812 */ /* 0x000fe600078ec0ff */
[-C--:B-1----:R-:W-:Y:S05]  /*f860*/  HMMA.16816.F32.BF16 R4, R108, R120.reuse, R4 ;  /* 0x000000786c04723c */ /* 0x082fea0000041804 */
[----:B------:R-:W-:Y:S05]  /*f870*/  HSET2.LE.AND R127, R116, R220, PT ;  /* 0x000000dc747f7233 */ /* 0x000fea0003803000 */
        /* <DEDUP_REMOVED lines=8> */
[----:B--2---:R-:W-:Y:S02]  /*f900*/  @!P4 HFMA2.BF16_V2 R117, -RZ.H0_H0, RZ.H0_H0, -R107.H0_H0 ;  /* 0x200000ffff75c231 */ /* 0x004fe4000034096b */
[----:B----4-:R-:W-:Y:S03]  /*f910*/  @!P1 HFMA2.BF16_V2 R146, -RZ.H0_H0, RZ.H0_H0, -R106.H0_H0 ;  /* 0x200000ffff929231 */ /* 0x010fe6000034096a */
[----:B------:R1:W-:Y:S01]  /*f920*/  @!P4 STL.S16 [R1+0x88], R117 ;  /* 0x000088750100c387 */ /* 0x0003e20000100600 */
[----:B------:R-:W-:Y:S01]  /*f930*/  PRMT R129, R117, 0x7610, R129 ;  /* 0x0000761075817816 */ /* 0x000fe20000000081 */
[--C-:B-----5:R-:W-:Y:S02]  /*f940*/  @!P5 HFMA2.BF16_V2 R151, -RZ.H0_H0, RZ.H0_H0, -R152.reuse.H0_H0 ;  /* 0x200000ffff97d231 */ /* 0x120fe40000340998 */
[----:B------:R4:W2:Y:S01]  /*f950*/  LDL.S16 R118, [R1+0x74] ;  /* 0x0000740001767983 */ /* 0x0008a20000100600 */
[----:B------:R-:W-:Y:S02]  /*f960*/  PRMT R119, R146, 0x7610, R119 ;  /* 0x0000761092777816 */ /* 0x000fe40000000077 */
[----:B------:R-:W-:Y:S01]  /*f970*/  @!P4 PRMT R107, R129, 0x5410, RZ ;  /* 0x00005410816bc816 */ /* 0x000fe200000000ff */
[----:B------:R5:W-:Y:S01]  /*f980*/  @!P1 STL.S16 [R1+0x8c], R146 ;  /* 0x00008c9201009387 */ /* 0x000be20000100600 */
[----:B------:R-:W-:Y:S01]  /*f990*/  @!P1 PRMT R106, R119, 0x5410, RZ ;  /* 0x00005410776a9816 */ /* 0x000fe200000000ff */
[----:B---3--:R-:W-:Y:S01]  /*f9a0*/  @!P6 HFMA2.BF16_V2 R148, -RZ.H0_H0, RZ.H0_H0, -R152.H1_H1 ;  /* 0x200000ffff94e231 */ /* 0x008fe20000360998 */
[----:B------:R-:W-:Y:S01]  /*f9b0*/  ISETP.LE.U32.AND P1, PT, R128, UR10, PT ;  /* 0x0000000a80007c0c */ /* 0x000fe2000bf23070 */
[----:B------:R4:W3:Y:S01]  /*f9c0*/  LDL.S16 R129, [R1+0x7c] ;  /* 0x00007c0001817983 */ /* 0x0008e20000100600 */
[----:B------:R-:W-:Y:S02]  /*f9d0*/  LOP3.LUT R128, R202, UR11, R131, 0x96, !PT ;  /* 0x0000000bca807c12 */ /* 0x000fe4000f8e9683 */
[----:B------:R-:W-:Y:S02]  /*f9e0*/  ISETP.GT.U32.AND P4, PT, R141, UR10, PT ;  /* 0x0000000a8d007c0c */ /* 0x000fe4000bf84070 */
[----:B------:R-:W-:Y:S04]  /*f9f0*/  PRMT R100, R151, 0x7610, R100 ;  /* 0x0000761097647816 */ /* 0x000fe80000000064 */
[----:B------:R-:W-:Y:S02]  /*fa00*/  @!P5 PRMT R152, R100, 0x5410, RZ ;  /* 0x000054106498d816 */ /* 0x000fe400000000ff */
[----:B------:R-:W-:Y:S01]  /*fa10*/  LOP3.LUT R100, R128, 0xffff, RZ, 0xc0, !PT ;  /* 0x0000ffff80647812 */ /* 0x000fe200078ec0ff */
[C---:B-1----:R-:W-:Y:S03]  /*fa20*/  IMAD.WIDE R116, R247.reuse, -0x70, R136 ;  /* 0xffffff90f7747825 */ /* 0x042fe600078e0288 */
[----:B------:R-:W-:Y:S02]  /*fa30*/  SHF.R.U32.HI R172, RZ, 0x8, R100 ;  /* 0x00000008ffac7819 */ /* 0x000fe40000011664 */
[----:B------:R1:W-:Y:S01]  /*fa40*/  STG.E.U16 desc[UR26][R116.64+-0x3e], R106 ;  /* 0xffffc26a74007986 */ /* 0x0003e2000c10151a */
[----:B------:R-:W-:Y:S01]  /*fa50*/  IMAD.WIDE R120, R247, 0x70, R116 ;  /* 0x00000070f7787825 */ /* 0x000fe200078e0274 */
[----:B------:R-:W-:Y:S02]  /*fa60*/  PRMT R100, R153, 0x7610, R100 ;  /* 0x0000761099647816 */ /* 0x000fe40000000064 */
[----:B-----5:R4:W5:Y:S04]  /*fa70*/  LDL.S16 R146, [R1+0x80] ;  /* 0x0000800001927983 */ /* 0x0209680000100600 */
[----:B------:R-:W-:Y:S01]  /*fa80*/  @!P5 STL.S16 [R1+0x84], R151 ;  /* 0x000084970100d387 */ /* 0x000fe20000100600 */
[----:B------:R-:W-:Y:S03]  /*fa90*/  ISETP.LE.U32.AND P5, PT, R138, UR10, PT ;  /* 0x0000000a8a007c0c */ /* 0x000fe6000bfa3070 */
[----:B------:R-:W-:Y:S04]  /*faa0*/  @!P6 STL.S16 [R1+0x78], R148 ;  /* 0x000078940100e387 */ /* 0x000fe80000100600 */
[----:B------:R4:W4:Y:S04]  /*fab0*/  LDL.S16 R139, [R1+0x70] ;  /* 0x00007000018b7983 */ /* 0x0009280000100600 */
[----:B------:R2:W4:Y:S04]  /*fac0*/  LDL.S16 R136, [R1+0x6c] ;  /* 0x00006c0001887983 */ /* 0x0005280000100600 */
[----:B------:R-:W-:Y:S01]  /*fad0*/  STG.E.U16 desc[UR26][R116.64+-0x40], R107 ;  /* 0xffffc06b74007986 */ /* 0x000fe2000c10151a */
[----:B-1----:R-:W-:Y:S03]  /*fae0*/  PRMT R106, R148, 0x7610, R106 ;  /* 0x00007610946a7816 */ /* 0x002fe6000000006a */
[----:B------:R-:W-:Y:S01]  /*faf0*/  STG.E.U16 desc[UR26][R120.64+-0x40], R166 ;  /* 0xffffc0a678007986 */ /* 0x000fe2000c10151a */
[----:B------:R-:W-:Y:S03]  /*fb00*/  @!P6 PRMT R3, R106, 0x5410, RZ ;  /* 0x000054106a03e816 */ /* 0x000fe600000000ff */
[----:B------:R1:W-:Y:S01]  /*fb10*/  STG.E.U16 desc[UR26][R120.64+-0x3e], R140 ;  /* 0xffffc28c78007986 */ /* 0x0003e2000c10151a */
[----:B------:R-:W-:Y:S02]  /*fb20*/  ISETP.GT.U32.AND P6, PT, R149, UR10, PT ;  /* 0x0000000a95007c0c */ /* 0x000fe4000bfc4070 */
[----:B------:R-:W-:Y:S01]  /*fb30*/  LOP3.LUT R106, R172, 0xffff, RZ, 0xc0, !PT ;  /* 0x0000ffffac6a7812 */ /* 0x000fe200078ec0ff */
[----:B------:R3:W-:Y:S04]  /*fb40*/  STG.E.U16 desc[UR26][R190.64+-0x3e], R3 ;  /* 0xffffc203be007986 */ /* 0x0007e8000c10151a */
[----:B------:R-:W-:Y:S01]  /*fb50*/  STG.E.U16 desc[UR26][R190.64+-0x40], R152 ;  /* 0xffffc098be007986 */ /* 0x000fe2000c10151a */
[----:B-1----:R-:W-:Y:S04]  /*fb60*/  IMAD.WIDE R120, R247, -0x70, R120 ;  /* 0xffffff90f7787825 */ /* 0x002fe800078e0278 */
[----:B--2---:R-:W-:Y:S05]  /*fb70*/  @!P1 HFMA2.BF16_V2 R118, -RZ.H0_H0, RZ.H0_H0, -R153.H0_H0 ;  /* 0x200000ffff769231 */ /* 0x004fea0000340999 */
[----:B------:R-:W-:Y:S01]  /*fb80*/  @!P1 STL.S16 [R1+0x74], R118 ;  /* 0x0000747601009387 */ /* 0x000fe20000100600 */
[----:B------:R-:W-:Y:S01]  /*fb90*/  PRMT R107, R118, 0x7610, R107 ;  /* 0x00007610766b7816 */ /* 0x000fe2000000006b */
[----:B---3--:R-:W-:Y:S02]  /*fba0*/  @P2 HFMA2.BF16_V2 R129, -RZ.H0_H0, RZ.H0_H0, -R135.H0_H0 ;  /* 0x200000ffff812231 */ /* 0x008fe40000340987 */
[----:B------:R-:W1:Y:S01]  /*fbb0*/  LDSM.16.MT88.4 R116, [R212+0xa800] ;  /* 0x00a80000d474783b */ /* 0x000e620000004200 */
[----:B------:R-:W-:Y:S02]  /*fbc0*/  @!P1 PRMT R100, R107, 0x5410, RZ ;  /* 0x000054106b649816 */ /* 0x000fe400000000ff */
[----:B------:R-:W-:Y:S01]  /*fbd0*/  ISETP.LE.U32.AND P1, PT, R106, UR10, PT ;  /* 0x0000000a6a007c0c */ /* 0x000fe2000bf23070 */
[----:B------:R-:W-:Y:S01]  /*fbe0*/  IMAD.WIDE.U32 R106, R193, -0x2daee0ad, RZ ;  /* 0xd2511f53c16a7825 */ /* 0x000fe200078e00ff */
[----:B------:R-:W-:Y:S03]  /*fbf0*/  PRMT R138, R129, 0x7610, R138 ;  /* 0x00007610818a7816 */ /* 0x000fe6000000008a */
[----:B------:R-:W-:Y:S01]  /*fc00*/  IMAD.MOV.U32 R141, RZ, RZ, R106 ;  /* 0x000000ffff8d7224 */ /* 0x000fe200078e006a */
[----:B------:R-:W-:Y:S02]  /*fc10*/  @P2 PRMT R135, R138, 0x5410, RZ ;  /* 0x000054108a872816 */ /* 0x000fe400000000ff */
[C---:B------:R-:W-:Y:S02]  /*fc20*/  PRMT R140, R106.reuse, 0x7771, RZ ;  /* 0x000077716a8c7816 */ /* 0x040fe400000000ff */
[----:B------:R-:W-:Y:S01]  /*fc30*/  PRMT R138, R106, 0x7773, RZ ;  /* 0x000077736a8a7816 */ /* 0x000fe200000000ff */
[----:B------:R-:W-:Y:S01]  /*fc40*/  STG.E.U16 desc[UR26][R158.64+-0x2e], R135 ;  /* 0xffffd2879e007986 */ /* 0x000fe2000c10151a */
[----:B------:R-:W-:Y:S04]  /*fc50*/  LOP3.LUT R107, R196, UR11, R107, 0x96, !PT ;  /* 0x0000000bc46b7c12 */ /* 0x000fe8000f8e966b */
[----:B------:R-:W-:Y:S01]  /*fc60*/  LOP3.LUT R3, R107, 0xffff, RZ, 0xc0, !PT ;  /* 0x0000ffff6b037812 */ /* 0x000fe200078ec0ff */
[----:B-----5:R-:W-:Y:S03]  /*fc70*/  @!P5 HFMA2.BF16_V2 R146, -RZ.H0_H0, RZ.H0_H0, -R132.H0_H0 ;  /* 0x200000ffff92d231 */ /* 0x020fe60000340984 */
[----:B------:R-:W-:Y:S02]  /*fc80*/  SHF.R.U32.HI R176, RZ, 0x8, R3 ;  /* 0x00000008ffb07819 */ /* 0x000fe40000011603 */
[----:B------:R2:W-:Y:S01]  /*fc90*/  @!P5 STL.S16 [R1+0x80], R146 ;  /* 0x000080920100d387 */ /* 0x0005e20000100600 */
[----:B------:R-:W-:Y:S02]  /*fca0*/  PRMT R122, R146, 0x7610, R122 ;  /* 0x00007610927a7816 */ /* 0x000fe4000000007a */
[----:B------:R-:W-:Y:S01]  /*fcb0*/  LOP3.LUT R3, R176, 0xffff, RZ, 0xc0, !PT ;  /* 0x0000ffffb0037812 */ /* 0x000fe200078ec0ff */
[----:B------:R3:W-:Y:S01]  /*fcc0*/  @P2 STL.S16 [R1+0x7c], R129 ;  /* 0x00007c8101002387 */ /* 0x0007e20000100600 */
[----:B------:R-:W-:Y:S02]  /*fcd0*/  @!P5 PRMT R132, R122, 0x5410, RZ ;  /* 0x000054107a84d816 */ /* 0x000fe400000000ff */
[----:B------:R-:W-:Y:S01]  /*fce0*/  ISETP.GT.U32.AND P5, PT, R150, UR10, PT ;  /* 0x0000000a96007c0c */ /* 0x000fe2000bfa4070 */
[----:B------:R3:W5:Y:S01]  /*fcf0*/  LDL.S16 R131, [R1+0x48] ;  /* 0x0000480001837983 */ /* 0x0007620000100600 */
[----:B----4-:R-:W-:Y:S01]  /*fd00*/  @P4 HFMA2.BF16_V2 R139, -RZ.H0_H0, RZ.H0_H0, -R134.H0_H0 ;  /* 0x200000ffff8b4231 */ /* 0x010fe20000340986 */
[----:B------:R-:W-:Y:S01]  /*fd10*/  ISETP.GT.U32.AND P2, PT, R157, UR10, PT ;  /* 0x0000000a9d007c0c */ /* 0x000fe2000bf44070 */
[----:B------:R-:W-:Y:S01]  /*fd20*/  @P6 HFMA2.BF16_V2 R136, -RZ.H0_H0, RZ.H0_H0, -R133.H0_H0 ;  /* 0x200000ffff886231 */ /* 0x000fe20000340985 */
[----:B------:R4:W4:Y:S01]  /*fd30*/  LDL.S16 R122, [R1+0x40] ;  /* 0x00004000017a7983 */ /* 0x0009220000100600 */
[-C--:B-1----:R-:W-:Y:S03]  /*fd40*/  HMMA.16816.F32.BF16 R36, R108, R116.reuse, R36 ;  /* 0x000000746c24723c */ /* 0x082fe60000041824 */
[----:B------:R1:W-:Y:S01]  /*fd50*/  STG.E.U16 desc[UR26][R158.64+-0x30], R132 ;  /* 0xffffd0849e007986 */ /* 0x0003e2000c10151a */
[----:B------:R-:W-:Y:S02]  /*fd60*/  PRMT R112, R136, 0x7610, R112 ;  /* 0x0000761088707816 */ /* 0x000fe40000000070 */
[----:B------:R-:W-:Y:S02]  /*fd70*/  PRMT R137, R139, 0x7610, R137 ;  /* 0x000076108b897816 */ /* 0x000fe40000000089 */
[----:B------:R-:W-:Y:S01]  /*fd80*/  @P6 PRMT R133, R112, 0x5410, RZ ;  /* 0x0000541070856816 */ /* 0x000fe200000000ff */
[C---:B------:R-:W-:Y:S01]  /*fd90*/  HMMA.16816.F32.BF16 R40, R124.reuse, R116, R40 ;  /* 0x000000747c28723c */ /* 0x040fe20000041828 */
[----:B------:R-:W1:Y:S01]  /*fda0*/  LDSM.16.MT88.4 R112, [R144+0x1800] ;  /* 0x001800009070783b */ /* 0x000e620000004200 */
[----:B--2---:R-:W2:Y:S02]  /*fdb0*/  MUFU.EX2 R146, R206 ;  /* 0x000000ce00927308 */ /* 0x004ea40000000800 */
[----:B------:R-:W-:Y:S04]  /*fdc0*/  @P4 PRMT R134, R137, 0x5410, RZ ;  /* 0x0000541089864816 */ /* 0x000fe800000000ff */
[-C--:B------:R-:W-:Y:S01]  /*fdd0*/  HMMA.16816.F32.BF16 R44, R124, R118.reuse, R44 ;  /* 0x000000767c2c723c */ /* 0x080fe2000004182c */
[----:B---3--:R3:W3:Y:S04]  /*fde0*/  LDL.S16 R129, [R1+0x44] ;  /* 0x0000440001817983 */ /* 0x0086e80000100600 */
[----:B------:R2:W-:Y:S01]  /*fdf0*/  @P4 STL.S16 [R1+0x70], R139 ;  /* 0x0000708b01004387 */ /* 0x0005e20000100600 */
[----:B------:R-:W-:Y:S02]  /*fe00*/  ISETP.GT.U32.AND P4, PT, R161, UR10, PT ;  /* 0x0000000aa1007c0c */ /* 0x000fe4000bf84070 */
[C---:B------:R-:W-:Y:S01]  /*fe10*/  HMMA.16816.F32.BF16 R48, R108.reuse, R118, R48 ;  /* 0x000000766c30723c */ /* 0x040fe20000041830 */
[----:B------:R-:W-:Y:S03]  /*fe20*/  @P6 STL.S16 [R1+0x6c], R136 ;  /* 0x00006c8801006387 */ /* 0x000fe60000100600 */
[----:B------:R-:W-:Y:S01]  /*fe30*/  ISETP.LE.U32.AND P6, PT, R3, UR10, PT ;  /* 0x0000000a03007c0c */ /* 0x000fe2000bfc3070 */
[----:B------:R-:W-:Y:S01]  /*fe40*/  STG.E.U16 desc[UR26][R120.64+-0x30], R134 ;  /* 0xffffd08678007986 */ /* 0x000fe2000c10151a */
[C---:B------:R-:W-:Y:S02]  /*fe50*/  PRMT R3, R128.reuse, 0x7632, R3 ;  /* 0x0000763280037816 */ /* 0x040fe40000000003 */
[----:B-1----:R-:W-:Y:S01]  /*fe60*/  LOP3.LUT R132, R128, 0xff, RZ, 0xc0, !PT ;  /* 0x000000ff80847812 */ /* 0x002fe200078ec0ff */
[----:B------:R1:W-:Y:S01]  /*fe70*/  STG.E.U16 desc[UR26][R120.64+-0x2e], R133 ;  /* 0xffffd28578007986 */ /* 0x0003e2000c10151a */
[----:B------:R-:W-:Y:S01]  /*fe80*/  LOP3.LUT R137, R3, 0xff, RZ, 0xc0, !PT ;  /* 0x000000ff03897812 */ /* 0x000fe200078ec0ff */
[----:B--2---:R-:W-:Y:S01]  /*fe90*/  FADD.FTZ R3, R146, R173 ;  /* 0x000000ad92037221 */ /* 0x004fe20000010000 */
[----:B------:R-:W-:Y:S05]  /*fea0*/  PRMT R172, R132, 0x5410, R172 ;  /* 0x0000541084ac7816 */ /* 0x000fea00000000ac */
[--C-:B------:R-:W-:Y:S02]  /*feb0*/  HSET2.LE.AND R172, R172, R220.reuse, PT ;  /* 0x000000dcacac7233 */ /* 0x100fe40003803000 */
[----:B------:R-:W-:Y:S02]  /*fec0*/  PRMT R139, R106, 0x7772, RZ ;  /* 0x000077726a8b7816 */ /* 0x000fe400000000ff */
[----:B------:R-:W-:Y:S01]  /*fed0*/  PRMT R106, R154, 0x7610, R106 ;  /* 0x000076109a6a7816 */ /* 0x000fe2000000006a */
[-C--:B------:R-:W-:Y:S03]  /*fee0*/  HMMA.16816.F32.BF16 R52, R108, R112.reuse, R52 ;  /* 0x000000706c34723c */ /* 0x080fe60000041834 */
[----:B------:R-:W-:Y:S04]  /*fef0*/  PRMT R179, R139, 0x5410, R138 ;  /* 0x000054108bb37816 */ /* 0x000fe8000000008a */
[----:B------:R-:W-:Y:S01]  /*ff00*/  LOP3.LUT R179, R179, 0xff00ff, RZ, 0xc0, !PT ;  /* 0x00ff00ffb3b37812 */ /* 0x000fe200078ec0ff */
[C---:B------:R-:W-:Y:S01]  /*ff10*/  HMMA.16816.F32.BF16 R56, R124.reuse, R112, R56 ;  /* 0x000000707c38723c */ /* 0x040fe20000041838 */
[----:B------:R2:W-:Y:S03]  /*ff20*/  MUFU.EX2 R112, R186 ;  /* 0x000000ba00707308 */ /* 0x0005e60000000800 */
[----:B-1----:R-:W-:Y:S01]  /*ff30*/  IMAD.WIDE R120, R247, 0x70, R120 ;  /* 0x00000070f7787825 */ /* 0x002fe200078e0278 */
[----:B------:R-:W-:Y:S03]  /*ff40*/  HSET2.LE.AND R179, R179, R220, PT ;  /* 0x000000dcb3b37233 */ /* 0x000fe60003803000 */
[-C--:B------:R-:W-:Y:S01]  /*ff50*/  HMMA.16816.F32.BF16 R60, R124, R114.reuse, R60 ;  /* 0x000000727c3c723c */ /* 0x080fe2000004183c */
[----:B------:R1:W-:Y:S02]  /*ff60*/  STG.E.U16 desc[UR26][R120.64+-0x30], R100 ;  /* 0xffffd06478007986 */ /* 0x0003e4000c10151a */
[----:B------:R-:W-:Y:S05]  /*ff70*/  IMAD.MOV.U32 R113, RZ, RZ, R130 ;  /* 0x000000ffff717224 */ /* 0x000fea00078e0082 */
[C---:B------:R-:W-:Y:S04]  /*ff80*/  HMMA.16816.F32.BF16 R64, R108.reuse, R114, R64 ;  /* 0x000000726c40723c */ /* 0x040fe80000041840 */
[----:B--2---:R-:W-:Y:S02]  /*ff90*/  PRMT R186, R130, 0x7773, RZ ;  /* 0x0000777382ba7816 */ /* 0x004fe400000000ff */
[----:B-1----:R-:W-:Y:S01]  /*ffa0*/  PRMT R100, R105, 0x7632, R100 ;  /* 0x0000763269647816 */ /* 0x002fe20000000064 */
[----:B-----5:R-:W-:Y:S01]  /*ffb0*/  @P5 HFMA2.BF16_V2 R131, -RZ.H0_H0, RZ.H0_H0, -R153.H1_H1 ;  /* 0x200000ffff835231 */ /* 0x020fe20000360999 */
[----:B------:R-:W-:Y:S01]  /*ffc0*/  PRMT R153, R153, 0x7632, R153 ;  /* 0x0000763299997816 */ /* 0x000fe20000000099 */
[--C-:B----4-:R-:W-:Y:S03]  /*ffd0*/  @P4 HFMA2.BF16_V2 R122, -RZ.H0_H0, RZ.H0_H0, -R154.reuse.H1_H1 ;  /* 0x200000ffff7a4231 */ /* 0x110fe6000036099a */
[----:B------:R1:W-:Y:S01]  /*ffe0*/  @P5 STL.S16 [R1+0x48], R131 ;  /* 0x0000488301005387 */ /* 0x0003e20000100600 */
[----:B------:R-:W-:Y:S02]  /*fff0*/  PRMT R147, R131, 0x7610, R147 ;  /* 0x0000761083937816 */ /* 0x000fe40000000093 */
[----:B------:R-:W-:Y:S02]  /*10000*/  PRMT R123, R122, 0x7610, R123 ;  /* 0x000076107a7b7816 */ /* 0x000fe4000000007b */
[----:B------:R-:W-:Y:S02]  /*10010*/  @P5 PRMT R153, R147, 0x5410, RZ ;  /* 0x0000541093995816 */ /* 0x000fe400000000ff */
[----:B------:R-:W-:Y:S03]  /*10020*/  ISETP.LE.U32.AND P5, PT, R132, UR10, PT ;  /* 0x0000000a84007c0c */ /* 0x000fe6000bfa3070 */
[----:B------:R2:W-:Y:S01]  /*10030*/  STG.E.U16 desc[UR26][R120.64+-0x2e], R153 ;  /* 0xffffd29978007986 */ /* 0x0005e2000c10151a */
[----:B---3--:R-:W-:Y:S01]  /*10040*/  @P2 HFMA2.BF16_V2 R129, -RZ.H0_H0, RZ.H0_H0, -R154.H0_H0 ;  /* 0x200000ffff812231 */ /* 0x008fe2000034099a */
[----:B------:R-:W-:Y:S02]  /*10050*/  PRMT R154, R154, 0x7632, R154 ;  /* 0x000076329a9a7816 */ /* 0x000fe4000000009a */
[----:B------:R-:W-:Y:S02]  /*10060*/  @P4 PRMT R154, R123, 0x5410, RZ ;  /* 0x000054107b9a4816 */ /* 0x000fe400000000ff */
[----:B------:R3:W-:Y:S01]  /*10070*/  @P2 STL.S16 [R1+0x44], R129 ;  /* 0x0000448101002387 */ /* 0x0007e20000100600 */
[----:B------:R-:W-:Y:S03]  /*10080*/  PRMT R143, R129, 0x7610, R143 ;  /* 0x00007610818f7816 */ /* 0x000fe6000000008f */
[----:B------:R4:W-:Y:S01]  /*10090*/  @P4 STL.S16 [R1+0x40], R122 ;  /* 0x0000407a01004387 */ /* 0x0009e20000100600 */
[----:B------:R-:W-:Y:S02]  /*100a0*/  @P2 PRMT R106, R143, 0x5410, RZ ;  /* 0x000054108f6a2816 */ /* 0x000fe400000000ff */
[----:B------:R-:W-:Y:S01]  /*100b0*/  ISETP.LE.U32.AND P2, PT, R137, UR10, PT ;  /* 0x0000000a89007c0c */ /* 0x000fe2000bf43070 */
[----:B------:R4:W5:Y:S04]  /*100c0*/  LDL.S16 R136, [R1+0x58] ;  /* 0x0000580001887983 */ /* 0x0009680000100600 */
[----:B-1----:R1:W5:Y:S01]  /*100d0*/  LDL.S16 R131, [R1+0x54] ;  /* 0x0000540001837983 */ /* 0x0023620000100600 */
[C---:B--2---:R-:W-:Y:S03]  /*100e0*/  IMAD.WIDE R120, R247.reuse, -0x70, R120 ;  /* 0xffffff90f7787825 */ /* 0x044fe600078e0278 */
[----:B------:R1:W2:Y:S04]  /*100f0*/  LDL.S16 R148, [R1+0x60] ;  /* 0x0000600001947983 */ /* 0x0002a80000100600 */
[----:B------:R1:W2:Y:S01]  /*10100*/  LDL.S16 R147, [R1+0x5c] ;  /* 0x00005c0001937983 */ /* 0x0002a20000100600 */
[----:B------:R-:W-:Y:S03]  /*10110*/  IMAD.WIDE R184, R247, 0x70, R120 ;  /* 0x00000070f7b87825 */ /* 0x000fe600078e0278 */
[----:B------:R1:W-:Y:S04]  /*10120*/  STG.E.U16 desc[UR26][R190.64+-0x30], R106 ;  /* 0xffffd06abe007986 */ /* 0x0003e8000c10151a */
[----:B---3--:R3:W3:Y:S01]  /*10130*/  LDL.S16 R129, [R1+0x50] ;  /* 0x0000500001817983 */ /* 0x0086e20000100600 */
[----:B----4-:R-:W4:Y:S03]  /*10140*/  MUFU.EX2 R122, R200 ;  /* 0x000000c8007a7308 */ /* 0x010f260000000800 */
[----:B------:R-:W-:Y:S01]  /*10150*/  STG.E.U16 desc[UR26][R190.64+-0x2e], R154 ;  /* 0xffffd29abe007986 */ /* 0x000fe2000c10151a */
[--C-:B----4-:R-:W-:Y:S01]  /*10160*/  FADD.FTZ R134, R122, R3.reuse ;  /* 0x000000037a867221 */ /* 0x110fe20000010000 */
[----:B------:R-:W-:Y:S02]  /*10170*/  PRMT R3, R0, 0x7632, R3 ;  /* 0x0000763200037816 */ /* 0x000fe40000000003 */
[----:B------:R-:W-:Y:S02]  /*10180*/  F2FP.BF16.F32.PACK_AB R146, R122, R146 ;  /* 0x000000927a92723e */ /* 0x000fe400000010ff */
[----:B------:R4:W-:Y:S01]  /*10190*/  STL [R1+0x8], R134 ;  /* 0x0000088601007387 */ /* 0x0009e20000100800 */
[----:B-1----:R-:W-:Y:S03]  /*101a0*/  PRMT R106, R107, 0x7632, R106 ;  /* 0x000076326b6a7816 */ /* 0x002fe6000000006a */
[----:B------:R1:W3:Y:S04]  /*101b0*/  LDL.S16 R143, [R1+0x3c] ;  /* 0x00003c00018f7983 */ /* 0x0002e80000100600 */
[----:B----4-:R1:W4:Y:S01]  /*101c0*/  LDL.S16 R134, [R1+0x38] ;  /* 0x0000380001867983 */ /* 0x0103220000100600 */
[----:B-----5:R-:W-:Y:S02]  /*101d0*/  @!P5 HFMA2.BF16_V2 R136, -RZ.H0_H0, RZ.H0_H0, -R0.H0_H0 ;  /* 0x200000ffff88d231 */ /* 0x020fe40000340900 */
[----:B------:R-:W-:Y:S03]  /*101e0*/  @!P1 HFMA2.BF16_V2 R131, -RZ.H0_H0, RZ.H0_H0, -R3.H0_H0 ;  /* 0x200000ffff839231 */ /* 0x000fe60000340903 */
[----:B------:R5:W-:Y:S01]  /*101f0*/  @!P5 STL.S16 [R1+0x58], R136 ;  /* 0x000058880100d387 */ /* 0x000be20000100600 */
[----:B------:R-:W-:Y:S03]  /*10200*/  PRMT R117, R136, 0x7610, R117 ;  /* 0x0000761088757816 */ /* 0x000fe60000000075 */
[----:B------:R1:W-:Y:S01]  /*10210*/  @!P1 STL.S16 [R1+0x54], R131 ;  /* 0x0000548301009387 */ /* 0x0003e20000100600 */
[----:B------:R-:W-:Y:S01]  /*10220*/  PRMT R116, R131, 0x7610, R116 ;  /* 0x0000761083747816 */ /* 0x000fe20000000074 */
[----:B--2---:R-:W-:Y:S05]  /*10230*/  @!P6 HFMA2.BF16_V2 R147, -RZ.H0_H0, RZ.H0_H0, -R156.H1_H1 ;  /* 0x200000ffff93e231 */ /* 0x004fea000036099c */
[----:B------:R-:W-:Y:S01]  /*10240*/  PRMT R142, R147, 0x7610, R142 ;  /* 0x00007610938e7816 */ /* 0x000fe2000000008e */
[----:B---3--:R-:W-:Y:S05]  /*10250*/  @!P2 HFMA2.BF16_V2 R129, -RZ.H0_H0, RZ.H0_H0, -R105.H0_H0 ;  /* 0x200000ffff81a231 */ /* 0x008fea0000340969 */
[----:B------:R2:W-:Y:S01]  /*10260*/  @!P2 STL.S16 [R1+0x50], R129 ;  /* 0x000050810100a387 */ /* 0x0005e20000100600 */
[----:B------:R-:W-:Y:S03]  /*10270*/  PRMT R149, R129, 0x7610, R149 ;  /* 0x0000761081957816 */ /* 0x000fe60000000095 */
[----:B------:R3:W3:Y:S01]  /*10280*/  LDL.S16 R123, [R1+0x4c] ;  /* 0x00004c00017b7983 */ /* 0x0006e20000100600 */
[----:B-----5:R-:W-:Y:S02]  /*10290*/  SHF.R.U32.HI R136, RZ, 0x18, R128 ;  /* 0x00000018ff887819 */ /* 0x020fe40000011680 */
[----:B------:R-:W-:Y:S02]  /*102a0*/  LOP3.LUT R128, R106, 0xff, RZ, 0xc0, !PT ;  /* 0x000000ff6a807812 */ /* 0x000fe400078ec0ff */
[----:B-1----:R-:W-:Y:S02]  /*102b0*/  LOP3.LUT R131, R107, 0xff, RZ, 0xc0, !PT ;  /* 0x000000ff6b837812 */ /* 0x002fe400078ec0ff */
[----:B------:R-:W-:Y:S02]  /*102c0*/  PRMT R106, R105, 0x5410, R100 ;  /* 0x00005410696a7816 */ /* 0x000fe40000000064 */
[----:B------:R-:W-:Y:S02]  /*102d0*/  ISETP.LE.U32.AND P4, PT, R131, UR10, PT ;  /* 0x0000000a83007c0c */ /* 0x000fe4000bf83070 */
[----:B------:R-:W-:Y:S02]  /*102e0*/  @!P2 PRMT R105, R149, 0x5410, RZ ;  /* 0x000054109569a816 */ /* 0x000fe400000000ff */
[----:B------:R-:W-:Y:S02]  /*102f0*/  ISETP.LE.U32.AND P2, PT, R136, UR10, PT ;  /* 0x0000000a88007c0c */ /* 0x000fe4000bf43070 */
[----:B------:R-:W-:Y:S02]  /*10300*/  PRMT R173, R137, 0x5410, R136 ;  /* 0x0000541089ad7816 */ /* 0x000fe40000000088 */
[----:B------:R-:W-:Y:S03]  /*10310*/  PRMT R176, R131, 0x5410, R176 ;  /* 0x0000541083b07816 */ /* 0x000fe600000000b0 */
[----:B------:R-:W-:Y:S02]  /*10320*/  HSET2.LE.AND R173, R173, R220, PT ;  /* 0x000000dcadad7233 */ /* 0x000fe40003803000 */
[----:B--2---:R-:W-:Y:S01]  /*10330*/  SHF.R.U32.HI R129, RZ, 0x18, R107 ;  /* 0x00000018ff817819 */ /* 0x004fe2000001166b */
[----:B------:R-:W-:Y:S01]  /*10340*/  @!P4 HFMA2.BF16_V2 R148, -RZ.H0_H0, RZ.H0_H0, -R156.H0_H0 ;  /* 0x200000ffff94c231 */ /* 0x000fe2000034099c */
[----:B------:R-:W-:Y:S02]  /*10350*/  PRMT R107, R0, 0x5410, R3 ;  /* 0x00005410006b7816 */ /* 0x000fe40000000003 */
[----:B------:R-:W-:Y:S02]  /*10360*/  @!P1 PRMT R3, R116, 0x5410, RZ ;  /* 0x0000541074039816 */ /* 0x000fe400000000ff */
[----:B------:R-:W-:Y:S01]  /*10370*/  ISETP.LE.U32.AND P1, PT, R128, UR10, PT ;  /* 0x0000000a80007c0c */ /* 0x000fe2000bf23070 */
[----:B------:R-:W-:Y:S01]  /*10380*/  @!P4 STL.S16 [R1+0x60], R148 ;  /* 0x000060940100c387 */ /* 0x000fe20000100600 */
[----:B------:R-:W-:Y:S02]  /*10390*/  @!P5 PRMT R0, R117, 0x5410, RZ ;  /* 0x000054107500d816 */ /* 0x000fe400000000ff */
[----:B------:R-:W-:Y:S01]  /*103a0*/  ISETP.LE.U32.AND P5, PT, R129, UR10, PT ;  /* 0x0000000a81007c0c */ /* 0x000fe2000bfa3070 */
[----:B------:R-:W-:Y:S01]  /*103b0*/  @!P6 STL.S16 [R1+0x5c], R147 ;  /* 0x00005c930100e387 */ /* 0x000fe20000100600 */
[----:B------:R-:W-:Y:S02]  /*103c0*/  PRMT R145, R148, 0x7610, R145 ;  /* 0x0000761094917816 */ /* 0x000fe40000000091 */
[----:B------:R-:W-:Y:S01]  /*103d0*/  LOP3.LUT R172, R107, R172, RZ, 0xc0, !PT ;  /* 0x000000ac6bac7212 */ /* 0x000fe200078ec0ff */
[----:B------:R1:W-:Y:S01]  /*103e0*/  STG.E.U16 desc[UR26][R158.64+-0x1e], R3 ;  /* 0xffffe2039e007986 */ /* 0x0003e2000c10151a */
[----:B------:R-:W-:Y:S02]  /*103f0*/  LOP3.LUT R173, R106, R173, RZ, 0xc0, !PT ;  /* 0x000000ad6aad7212 */ /* 0x000fe400078ec0ff */
[--C-:B------:R-:W-:Y:S01]  /*10400*/  HSET2.LE.AND R176, R176, R220.reuse, PT ;  /* 0x000000dcb0b07233 */ /* 0x100fe20003803000 */
[--C-:B------:R-:W-:Y:S01]  /*10410*/  @!P1 HFMA2.BF16_V2 R143, -RZ.H0_H0, RZ.H0_H0, -R155.reuse.H0_H0 ;  /* 0x200000ffff8f9231 */ /* 0x100fe2000034099b */
[----:B------:R2:W-:Y:S01]  /*10420*/  STG.E.U16 desc[UR26][R158.64+-0x20], R0 ;  /* 0xffffe0009e007986 */ /* 0x0005e2000c10151a */
[----:B------:R-:W-:Y:S02]  /*10430*/  PRMT R177, R128, 0x5410, R129 ;  /* 0x0000541080b17816 */ /* 0x000fe40000000081 */
[----:B----4-:R-:W-:Y:S01]  /*10440*/  @!P5 HFMA2.BF16_V2 R134, -RZ.H0_H0, RZ.H0_H0, -R155.H1_H1 ;  /* 0x200000ffff86d231 */ /* 0x010fe2000036099b */
[----:B------:R4:W-:Y:S01]  /*10450*/  @!P1 STL.S16 [R1+0x3c], R143 ;  /* 0x00003c8f01009387 */ /* 0x0009e20000100600 */
[----:B------:R-:W-:Y:S02]  /*10460*/  PRMT R135, R143, 0x7610, R135 ;  /* 0x000076108f877816 */ /* 0x000fe40000000087 */
[----:B------:R-:W-:Y:S01]  /*10470*/  LOP3.LUT R176, R156, R176, RZ, 0xc0, !PT ;  /* 0x000000b09cb07212 */ /* 0x000fe200078ec0ff */
[----:B------:R5:W-:Y:S01]  /*10480*/  STG.E.U16 desc[UR26][R120.64+-0x20], R105 ;  /* 0xffffe06978007986 */ /* 0x000be2000c10151a */
[----:B------:R-:W-:Y:S02]  /*10490*/  PRMT R133, R134, 0x7610, R133 ;  /* 0x0000761086857816 */ /* 0x000fe40000000085 */
[----:B------:R-:W-:Y:S01]  /*104a0*/  HSET2.LE.AND R177, R177, R220, PT ;  /* 0x000000dcb1b17233 */ /* 0x000fe20003803000 */
[----:B------:R-:W5:Y:S04]  /*104b0*/  LDSM.16.MT88.4 R116, [R212+0xb800] ;  /* 0x00b80000d474783b */ /* 0x000f680000004200 */
[----:B------:R-:W-:Y:S01]  /*104c0*/  LOP3.LUT R177, R155, R177, RZ, 0xc0, !PT ;  /* 0x000000b19bb17212 */ /* 0x000fe200078ec0ff */
[----:B-1----:R-:W5:Y:S01]  /*104d0*/  MUFU.EX2 R3, R187 ;  /* 0x000000bb00037308 */ /* 0x002f620000000800 */
[----:B--2---:R-:W-:Y:S02]  /*104e0*/  PRMT R0, R2, 0x7632, R0 ;  /* 0x0000763202007816 */ /* 0x004fe40000000000 */
[----:B----4-:R4:W2:Y:S04]  /*104f0*/  LDL.S16 R143, [R1+0x68] ;  /* 0x00006800018f7983 */ /* 0x0108a80000100600 */
[----:B------:R1:W-:Y:S01]  /*10500*/  @!P5 STL.S16 [R1+0x38], R134 ;  /* 0x000038860100d387 */ /* 0x0003e20000100600 */
[----:B-----5:R-:W-:Y:S01]  /*10510*/  F2FP.BF16.F32.PACK_AB R105, R3, R112 ;  /* 0x000000700369723e */ /* 0x020fe200000010ff */
[-C--:B------:R-:W-:Y:S02]  /*10520*/  HMMA.16816.F32.BF16 R68, R108, R116.reuse, R68 ;  /* 0x000000746c44723c */ /* 0x080fe40000041844 */
[----:B-1----:R4:W5:Y:S06]  /*10530*/  LDL.S16 R134, [R1+0x64] ;  /* 0x0000640001867983 */ /* 0x00296c0000100600 */
[C---:B------:R-:W-:Y:S08]  /*10540*/  HMMA.16816.F32.BF16 R72, R124.reuse, R116, R72 ;  /* 0x000000747c48723c */ /* 0x040ff00000041848 */
[-C--:B------:R-:W-:Y:S08]  /*10550*/  HMMA.16816.F32.BF16 R76, R124, R118.reuse, R76 ;  /* 0x000000767c4c723c */ /* 0x080ff0000004184c */
[C---:B------:R-:W-:Y:S04]  /*10560*/  HMMA.16816.F32.BF16 R80, R108.reuse, R118, R80 ;  /* 0x000000766c50723c */ /* 0x040fe80000041850 */
[----:B---3--:R-:W-:Y:S05]  /*10570*/  @!P2 HFMA2.BF16_V2 R123, -RZ.H0_H0, RZ.H0_H0, -R100.H0_H0 ;  /* 0x200000ffff7ba231 */ /* 0x008fea0000340964 */
[----:B------:R1:W-:Y:S01]  /*10580*/  @!P2 STL.S16 [R1+0x4c], R123 ;  /* 0x00004c7b0100a387 */ /* 0x0003e20000100600 */
[----:B------:R-:W-:Y:S04]  /*10590*/  PRMT R122, R123, 0x7610, R122 ;  /* 0x000076107b7a7816 */ /* 0x000fe8000000007a */
[----:B------:R-:W-:Y:S02]  /*105a0*/  @!P2 PRMT R100, R122, 0x5410, RZ ;  /* 0x000054107a64a816 */ /* 0x000fe400000000ff */
[----:B------:R-:W-:Y:S03]  /*105b0*/  PRMT R122, R130, 0x7771, RZ ;  /* 0x00007771827a7816 */ /* 0x000fe600000000ff */
[----:B------:R3:W-:Y:S01]  /*105c0*/  STG.E.U16 desc[UR26][R120.64+-0x1e], R100 ;  /* 0xffffe26478007986 */ /* 0x0007e2000c10151a */
[----:B-1----:R-:W-:Y:S01]  /*105d0*/  LOP3.LUT R123, R113, 0xff, RZ, 0xc0, !PT ;  /* 0x000000ff717b7812 */ /* 0x002fe200078ec0ff */
[----:B------:R-:W-:Y:S03]  /*105e0*/  FADD.FTZ R113, R112, R175 ;  /* 0x000000af70717221 */ /* 0x000fe60000010000 */
[----:B------:R-:W-:Y:S01]  /*105f0*/  ISETP.LE.U32.AND P2, PT, R123, UR10, PT ;  /* 0x0000000a7b007c0c */ /* 0x000fe2000bf43070 */
[----:B------:R-:W-:Y:S01]  /*10600*/  FADD.FTZ R112, R3, R113 ;  /* 0x0000007103707221 */ /* 0x000fe20000010000 */
[----:B------:R-:W-:Y:S02]  /*10610*/  PRMT R3, R156, 0x7632, R3 ;  /* 0x000076329c037816 */ /* 0x000fe40000000003 */
[----:B------:R-:W-:Y:S02]  /*10620*/  @!P6 PRMT R3, R142, 0x5410, RZ ;  /* 0x000054108e03e816 */ /* 0x000fe400000000ff */
[----:B------:R-:W-:Y:S01]  /*10630*/  STL [R1+0xc], R112 ;  /* 0x00000c7001007387 */ /* 0x000fe20000100800 */
[----:B------:R-:W-:Y:S02]  /*10640*/  PRMT R174, R123, 0x5410, R122 ;  /* 0x000054107bae7816 */ /* 0x000fe4000000007a */
[----:B---3--:R-:W-:Y:S01]  /*10650*/  PRMT R100, R156, 0x7610, R100 ;  /* 0x000076109c647816 */ /* 0x008fe20000000064 */
[----:B------:R1:W-:Y:S01]  /*10660*/  STG.E.U16 desc[UR26][R184.64+-0x1e], R3 ;  /* 0xffffe203b8007986 */ /* 0x0003e2000c10151a */
[----:B------:R-:W-:Y:S02]  /*10670*/  @!P4 PRMT R100, R145, 0x5410, RZ ;  /* 0x000054109164c816 */ /* 0x000fe400000000ff */
[----:B------:R-:W-:Y:S01]  /*10680*/  ISETP.GT.U32.AND P4, PT, R122, UR10, PT ;  /* 0x0000000a7a007c0c */ /* 0x000fe2000bf84070 */
[----:B------:R-:W3:Y:S01]  /*10690*/  LDSM.16.MT88.4 R112, [R144+0x2800] ;  /* 0x002800009070783b */ /* 0x000ee20000004200 */
[----:B------:R-:W-:Y:S02]  /*106a0*/  PRMT R145, R130, 0x7772, RZ ;  /* 0x0000777282917816 */ /* 0x000fe400000000ff */
[----:B------:R-:W-:Y:S02]  /*106b0*/  HSET2.LE.AND R174, R174, R220, PT ;  /* 0x000000dcaeae7233 */ /* 0x000fe40003803000 */
[----:B------:R-:W-:Y:S03]  /*106c0*/  ISETP.GT.U32.AND P6, PT, R145, UR10, PT ;  /* 0x0000000a91007c0c */ /* 0x000fe6000bfc4070 */
[----:B------:R4:W-:Y:S01]  /*106d0*/  STG.E.U16 desc[UR26][R184.64+-0x20], R100 ;  /* 0xffffe064b8007986 */ /* 0x0009e2000c10151a */
[----:B-1----:R-:W-:Y:S01]  /*106e0*/  PRMT R3, R155, 0x7632, R3 ;  /* 0x000076329b037816 */ /* 0x002fe20000000003 */
[----:B--2---:R-:W-:Y:S01]  /*106f0*/  @!P2 HFMA2.BF16_V2 R143, -RZ.H0_H0, RZ.H0_H0, -R2.H0_H0 ;  /* 0x200000ffff8fa231 */ /* 0x004fe20000340902 */
[----:B------:R-:W-:Y:S04]  /*10700*/  @!P5 PRMT R3, R133, 0x5410, RZ ;  /* 0x000054108503d816 */ /* 0x000fe800000000ff */
[----:B------:R-:W-:Y:S01]  /*10710*/  @!P2 STL.S16 [R1+0x68], R143 ;  /* 0x0000688f0100a387 */ /* 0x000fe20000100600 */
[----:B------:R-:W-:Y:S03]  /*10720*/  PRMT R121, R143, 0x7610, R121 ;  /* 0x000076108f797816 */ /* 0x000fe60000000079 */
[----:B------:R1:W-:Y:S01]  /*10730*/  STG.E.U16 desc[UR26][R190.64+-0x1e], R3 ;  /* 0xffffe203be007986 */ /* 0x0003e2000c10151a */
[----:B----4-:R-:W-:Y:S02]  /*10740*/  PRMT R100, R155, 0x7610, R100 ;  /* 0x000076109b647816 */ /* 0x010fe40000000064 */
[----:B------:R-:W-:Y:S01]  /*10750*/  @!P1 PRMT R100, R135, 0x5410, RZ ;  /* 0x0000541087649816 */ /* 0x000fe200000000ff */
[-C--:B---3--:R-:W-:Y:S04]  /*10760*/  HMMA.16816.F32.BF16 R84, R108, R112.reuse, R84 ;  /* 0x000000706c54723c */ /* 0x088fe80000041854 */
[----:B------:R2:W-:Y:S04]  /*10770*/  STG.E.U16 desc[UR26][R190.64+-0x20], R100 ;  /* 0xffffe064be007986 */ /* 0x0005e8000c10151a */
[C---:B------:R-:W-:Y:S04]  /*10780*/  HMMA.16816.F32.BF16 R88, R124.reuse, R112, R88 ;  /* 0x000000707c58723c */ /* 0x040fe80000041858 */
[----:B-----5:R-:W-:Y:S01]  /*10790*/  @P4 HFMA2.BF16_V2 R134, -RZ.H0_H0, RZ.H0_H0, -R0.H0_H0 ;  /* 0x200000ffff864231 */ /* 0x020fe20000340900 */
[----:B------:R-:W-:Y:S03]  /*107a0*/  PRMT R112, R145, 0x5410, R186 ;  /* 0x0000541091707816 */ /* 0x000fe600000000ba */
[-C--:B------:R-:W-:Y:S01]  /*107b0*/  HMMA.16816.F32.BF16 R92, R124, R114.reuse, R92 ;  /* 0x000000727c5c723c */ /* 0x080fe2000004185c */
[----:B------:R-:W-:Y:S02]  /*107c0*/  @P4 STL.S16 [R1+0x64], R134 ;  /* 0x0000648601004387 */ /* 0x000fe40000100600 */
[----:B------:R-:W-:Y:S02]  /*107d0*/  PRMT R120, R134, 0x7610, R120 ;  /* 0x0000761086787816 */ /* 0x000fe40000000078 */
[----:B-1----:R-:W-:Y:S01]  /*107e0*/  IADD3 R3, P1, PT, R158, -0x80, RZ ;  /* 0xffffff809e037810 */ /* 0x002fe20007f3e0ff */
[----:B------:R3:W4:Y:S01]  /*107f0*/  LDL.S16 R143, [R1+0x34] ;  /* 0x00003400018f7983 */ /* 0x0007220000100600 */
[----:B------:R-:W-:Y:S01]  /*10800*/  LOP3.LUT R112, R112, 0xff00ff, RZ, 0xc0, !PT ;  /* 0x00ff00ff70707812 */ /* 0x000fe200078ec0ff */
[----:B------:R-:W-:Y:S02]  /*10810*/  HMMA.16816.F32.BF16 R96, R108, R114, R96 ;  /* 0x000000726c60723c */ /* 0x000fe40000041860 */
[----:B------:R1:W-:Y:S02]  /*10820*/  STL [R1+0x1c], R3 ;  /* 0x00001c0301007387 */ /* 0x0003e40000100800 */
[--C-:B------:R-:W-:Y:S01]  /*10830*/  HSET2.LE.AND R175, R112, R220.reuse, PT ;  /* 0x000000dc70af7233 */ /* 0x100fe20003803000 */
[----:B--2---:R-:W2:Y:S01]  /*10840*/  MUFU.EX2 R100, R189 ;  /* 0x000000bd00647308 */ /* 0x004ea20000000800 */
[----:B------:R3:W5:Y:S04]  /*10850*/  LDL.S16 R142, [R1+0x30] ;  /* 0x00003000018e7983 */ /* 0x0007680000100600 */
[----:B------:R3:W3:Y:S04]  /*10860*/  LDL.S16 R117, [R1+0x2c] ;  /* 0x00002c0001757983 */ /* 0x0006e80000100600 */
[----:B------:R2:W3:Y:S04]  /*10870*/  LDL.S16 R116, [R1+0x28] ;  /* 0x0000280001747983 */ /* 0x0004e80000100600 */
[----:B------:R-:W2:Y:S08]  /*10880*/  LDSM.16.MT88.4 R132, [R212+0x9c00] ;  /* 0x009c0000d484783b */ /* 0x000eb00000004200 */
[----:B------:R-:W-:Y:S01]  /*10890*/  LDSM.16.MT88.4 R108, [R144+0x1c00] ;  /* 0x001c0000906c783b */ /* 0x000fe20000004200 */
[----:B-1----:R-:W-:Y:S02]  /*108a0*/  PRMT R3, R2, 0x5410, R0 ;  /* 0x0000541002037816 */ /* 0x002fe40000000000 */
[----:B------:R-:W-:Y:S02]  /*108b0*/  @P4 PRMT R0, R120, 0x5410, RZ ;  /* 0x0000541078004816 */ /* 0x000fe400000000ff */
[----:B------:R-:W-:Y:S01]  /*108c0*/  @!P2 PRMT R2, R121, 0x5410, RZ ;  /* 0x000054107902a816 */ /* 0x000fe200000000ff */
[----:B------:R-:W1:Y:S01]  /*108d0*/  MUFU.EX2 R120, R188 ;  /* 0x000000bc00787308 */ /* 0x000e620000000800 */
[----:B------:R-:W-:Y:S01]  /*108e0*/  IADD3.X R121, PT, PT, R159, -0x1, RZ, P1, !PT ;  /* 0xffffffff9f797810 */ /* 0x000fe20000ffe4ff */
[----:B------:R1:W-:Y:S01]  /*108f0*/  STG.E.U16 desc[UR26][R158.64+-0xe], R0 ;  /* 0xfffff2009e007986 */ /* 0x0003e2000c10151a */
[----:B------:R-:W-:Y:S02]  /*10900*/  ISETP.GT.U32.AND P4, PT, R140, UR10, PT ;  /* 0x0000000a8c007c0c */ /* 0x000fe4000bf84070 */
[----:B------:R-:W-:Y:S01]  /*10910*/  ISETP.GT.U32.AND P2, PT, R139, UR10, PT ;  /* 0x0000000a8b007c0c */ /* 0x000fe2000bf44070 */
[----:B------:R2:W-:Y:S01]  /*10920*/  STL [R1+0x18], R121 ;  /* 0x0000187901007387 */ /* 0x0005e20000100800 */
[----:B------:R-:W-:Y:S02]  /*10930*/  ISETP.GT.U32.AND P1, PT, R138, UR10, PT ;  /* 0x0000000a8a007c0c */ /* 0x000fe4000bf24070 */
[----:B------:R-:W-:Y:S01]  /*10940*/  LOP3.LUT R174, R3, R174, RZ, 0xc0, !PT ;  /* 0x000000ae03ae7212 */ /* 0x000fe200078ec0ff */
[----:B------:R2:W-:Y:S01]  /*10950*/  STG.E.U16 desc[UR26][R158.64+-0x10], R2 ;  /* 0xfffff0029e007986 */ /* 0x0005e2000c10151a */
[----:B-1----:R-:W-:Y:S01]  /*10960*/  LOP3.LUT R0, R141, 0xff, RZ, 0xc0, !PT ;  /* 0x000000ff8d007812 */ /* 0x002fe200078ec0ff */
[----:B--2---:R-:W-:Y:S01]  /*10970*/  FADD.FTZ R121, R100, R180 ;  /* 0x000000b464797221 */ /* 0x004fe20000010000 */
[----:B------:R-:W-:Y:S01]  /*10980*/  F2FP.BF16.F32.PACK_AB R100, R120, R100 ;  /* 0x000000647864723e */ /* 0x000fe200000010ff */
[----:B------:R-:W-:Y:S01]  /*10990*/  LDSM.16.MT88.4 R180, [R212+0xbc00] ;  /* 0x00bc0000d4b4783b */ /* 0x000fe20000004200 */
[----:B------:R-:W-:Y:S01]  /*109a0*/  ISETP.LE.U32.AND P5, PT, R0, UR10, PT ;  /* 0x0000000a00007c0c */ /* 0x000fe2000bfa3070 */
[----:B------:R-:W-:Y:S01]  /*109b0*/  FADD.FTZ R237, R120, R121 ;  /* 0x0000007978ed7221 */ /* 0x000fe20000010000 */
[----:B------:R-:W-:Y:S02]  /*109c0*/  PRMT R178, R0, 0x5410, R140 ;  /* 0x0000541000b27816 */ /* 0x000fe4000000008c */
[C---:B------:R-:W-:Y:S02]  /*109d0*/  PRMT R0, R146.reuse, 0x7610, R0 ;  /* 0x0000761092007816 */ /* 0x040fe40000000000 */
[----:B------:R-:W-:Y:S02]  /*109e0*/  PRMT R2, R146, 0x7632, R2 ;  /* 0x0000763292027816 */ /* 0x000fe40000000002 */
[----:B------:R-:W-:Y:S02]  /*109f0*/  HSET2.LE.AND R178, R178, R220, PT ;  /* 0x000000dcb2b27233 */ /* 0x000fe40003803000 */
[----:B------:R-:W-:Y:S02]  /*10a00*/  PRMT R3, R0, 0x5410, R2 ;  /* 0x0000541000037816 */ /* 0x000fe40000000002 */
[----:B------:R-:W-:Y:S02]  /*10a10*/  LOP3.LUT R179, R100, R179, RZ, 0xc0, !PT ;  /* 0x000000b364b37212 */ /* 0x000fe400078ec0ff */
[----:B------:R-:W-:Y:S02]  /*10a20*/  LOP3.LUT R175, R3, R175, RZ, 0xc0, !PT ;  /* 0x000000af03af7212 */ /* 0x000fe400078ec0ff */
[C---:B------:R-:W-:Y:S02]  /*10a30*/  LOP3.LUT R178, R105.reuse, R178, RZ, 0xc0, !PT ;  /* 0x000000b269b27212 */ /* 0x040fe400078ec0ff */
[----:B------:R-:W-:Y:S03]  /*10a40*/  PRMT R3, R105, 0x7632, R3 ;  /* 0x0000763269037816 */ /* 0x000fe60000000003 */
[-C--:B------:R-:W-:Y:S01]  /*10a50*/  HMMA.16816.F32.BF16 R136, R172, R132.reuse, R4 ;  /* 0x00000084ac88723c */ /* 0x080fe20000041804 */
[----:B------:R-:W-:Y:S07]  /*10a60*/  LDSM.16.MT88.4 R4, [R144+0x2c00] ;  /* 0x002c00009004783b */ /* 0x000fee0000004200 */
[C---:B------:R-:W-:Y:S08]  /*10a70*/  HMMA.16816.F32.BF16 R168, R176.reuse, R132, R8 ;  /* 0x00000084b0a8723c */ /* 0x040ff00000041808 */
[-C--:B------:R-:W-:Y:S08]  /*10a80*/  HMMA.16816.F32.BF16 R164, R176, R134.reuse, R12 ;  /* 0x00000086b0a4723c */ /* 0x080ff0000004180c */
[C---:B------:R-:W-:Y:S04]  /*10a90*/  HMMA.16816.F32.BF16 R132, R172.reuse, R134, R16 ;  /* 0x00000086ac84723c */ /* 0x040fe80000041810 */
[--C-:B----4-:R-:W-:Y:S05]  /*10aa0*/  @!P5 HFMA2.BF16_V2 R143, -RZ.H0_H0, RZ.H0_H0, -R105.reuse.H0_H0 ;  /* 0x200000ffff8fd231 */ /* 0x110fea0000340969 */
[----:B------:R-:W-:Y:S01]  /*10ab0*/  @!P5 STL.S16 [R1+0x34], R143 ;  /* 0x0000348f0100d387 */ /* 0x000fe20000100600 */
[----:B------:R-:W-:Y:S01]  /*10ac0*/  PRMT R192, R143, 0x7610, R192 ;  /* 0x000076108fc07816 */ /* 0x000fe200000000c0 */
[----:B-----5:R-:W-:Y:S03]  /*10ad0*/  @P4 HFMA2.BF16_V2 R142, -RZ.H0_H0, RZ.H0_H0, -R105.H1_H1 ;  /* 0x200000ffff8e4231 */ /* 0x020fe60000360969 */
[----:B------:R-:W-:Y:S01]  /*10ae0*/  @!P5 PRMT R105, R192, 0x5410, RZ ;  /* 0x00005410c069d816 */ /* 0x000fe200000000ff */
[--C-:B---3--:R-:W-:Y:S01]  /*10af0*/  @P2 HFMA2.BF16_V2 R117, -RZ.H0_H0, RZ.H0_H0, -R100.reuse.H0_H0 ;  /* 0x200000ffff752231 */ /* 0x108fe20000340964 */
[----:B------:R-:W-:Y:S01]  /*10b00*/  @P4 STL.S16 [R1+0x30], R142 ;  /* 0x0000308e01004387 */ /* 0x000fe20000100600 */
[----:B------:R-:W-:Y:S01]  /*10b10*/  PRMT R189, R142, 0x7610, R189 ;  /* 0x000076108ebd7816 */ /* 0x000fe200000000bd */
[----:B------:R-:W-:Y:S02]  /*10b20*/  @P1 HFMA2.BF16_V2 R116, -RZ.H0_H0, RZ.H0_H0, -R100.H1_H1 ;  /* 0x200000ffff741231 */ /* 0x000fe40000360964 */
[----:B------:R-:W-:Y:S01]  /*10b30*/  @P2 STL.S16 [R1+0x2c], R117 ;  /* 0x00002c7501002387 */ /* 0x000fe20000100600 */
[----:B------:R-:W-:Y:S02]  /*10b40*/  PRMT R188, R117, 0x7610, R188 ;  /* 0x0000761075bc7816 */ /* 0x000fe400000000bc */
[----:B------:R-:W-:Y:S01]  /*10b50*/  @P4 PRMT R3, R189, 0x5410, RZ ;  /* 0x00005410bd034816 */ /* 0x000fe200000000ff */
[----:B------:R-:W-:Y:S01]  /*10b60*/  @P1 STL.S16 [R1+0x28], R116 ;  /* 0x0000287401001387 */ /* 0x000fe20000100600 */
[----:B------:R-:W-:Y:S03]  /*10b70*/  PRMT R187, R116, 0x7610, R187 ;  /* 0x0000761074bb7816 */ /* 0x000fe600000000bb */
[----:B------:R3:W2:Y:S04]  /*10b80*/  LDL.S16 R194, [R1+0x24] ;  /* 0x0000240001c27983 */ /* 0x0006a80000100600 */
[----:B------:R3:W4:Y:S04]  /*10b90*/  LDL.S16 R193, [R1+0x20] ;  /* 0x0000200001c17983 */ /* 0x0007280000100600 */
[----:B------:R-:W1:Y:S08]  /*10ba0*/  LDSM.16.MT88.4 R116, [R144+0xc00] ;  /* 0x000c00009074783b */ /* 0x000e700000004200 */
[----:B------:R-:W5:Y:S01]  /*10bb0*/  LDSM.16.MT88.4 R140, [R212+0xac00] ;  /* 0x00ac0000d48c783b */ /* 0x000f620000004200 */
[-C--:B-1----:R-:W-:Y:S08]  /*10bc0*/  HMMA.16816.F32.BF16 R128, R172, R116.reuse, R20 ;  /* 0x00000074ac80723c */ /* 0x082ff00000041814 */
        /* <DEDUP_REMOVED lines=18> */
[----:B------:R-:W-:Y:S04]  /*10cf0*/  HMMA.16816.F32.BF16 R96, R172, R6, R96 ;  /* 0x00000006ac60723c */ /* 0x000fe80000041860 */
[----:B--2---:R-:W-:Y:S05]  /*10d00*/  @P6 HFMA2.BF16_V2 R194, -RZ.H0_H0, RZ.H0_H0, -R0.H0_H0 ;  /* 0x200000ffffc26231 */ /* 0x004fea0000340900 */
[----:B------:R-:W-:Y:S01]  /*10d10*/  @P6 STL.S16 [R1+0x24], R194 ;  /* 0x000024c201006387 */ /* 0x000fe20000100600 */
[----:B------:R-:W-:Y:S04]  /*10d20*/  PRMT R8, R194, 0x7610, R8 ;  /* 0x00007610c2087816 */ /* 0x000fe80000000008 */
[----:B------:R-:W-:Y:S01]  /*10d30*/  @P6 PRMT R0, R8, 0x5410, RZ ;  /* 0x0000541008006816 */ /* 0x000fe200000000ff */
[----:B------:R-:W-:Y:S01]  /*10d40*/  IMAD.WIDE R8, R247, -0x70, R184 ;  /* 0xffffff90f7087825 */ /* 0x000fe200078e02b8 */
[----:B------:R-:W-:Y:S04]  /*10d50*/  ISETP.GT.U32.AND P6, PT, R186, UR10, PT ;  /* 0x0000000aba007c0c */ /* 0x000fe8000bfc4070 */
[----:B------:R1:W-:Y:S09]  /*10d60*/  STG.E.U16 desc[UR26][R8.64+-0x10], R0 ;  /* 0xfffff00008007986 */ /* 0x0003f2000c10151a */
[----:B----4-:R-:W-:Y:S05]  /*10d70*/  @P6 HFMA2.BF16_V2 R193, -RZ.H0_H0, RZ.H0_H0, -R2.H0_H0 ;  /* 0x200000ffffc16231 */ /* 0x010fea0000340902 */
[----:B------:R-:W-:Y:S01]  /*10d80*/  @P6 STL.S16 [R1+0x20], R193 ;  /* 0x000020c101006387 */ /* 0x000fe20000100600 */
[----:B------:R-:W-:Y:S04]  /*10d90*/  PRMT R10, R193, 0x7610, R10 ;  /* 0x00007610c10a7816 */ /* 0x000fe8000000000a */
[----:B------:R-:W-:Y:S05]  /*10da0*/  @P6 PRMT R2, R10, 0x5410, RZ ;  /* 0x000054100a026816 */ /* 0x000fea00000000ff */
[----:B------:R2:W-:Y:S01]  /*10db0*/  STG.E.U16 desc[UR26][R8.64+-0xe], R2 ;  /* 0xfffff20208007986 */ /* 0x0005e2000c10151a */
[----:B-1----:R-:W-:Y:S02]  /*10dc0*/  PRMT R0, R100, 0x7632, R0 ;  /* 0x0000763264007816 */ /* 0x002fe40000000000 */
[----:B------:R-:W-:Y:S02]  /*10dd0*/  @P2 PRMT R100, R188, 0x5410, RZ ;  /* 0x00005410bc642816 */ /* 0x000fe400000000ff */
[----:B------:R-:W-:Y:S01]  /*10de0*/  @P1 PRMT R0, R187, 0x5410, RZ ;  /* 0x00005410bb001816 */ /* 0x000fe200000000ff */
[----:B--2---:R-:W-:Y:S05]  /*10df0*/  IMAD.WIDE R8, R247, 0x70, R8 ;  /* 0x00000070f7087825 */ /* 0x004fea00078e0208 */
[----:B------:R1:W-:Y:S04]  /*10e00*/  STG.E.U16 desc[UR26][R8.64+-0x10], R105 ;  /* 0xfffff06908007986 */ /* 0x0003e8000c10151a */
[----:B------:R2:W-:Y:S04]  /*10e10*/  STG.E.U16 desc[UR26][R8.64+-0xe], R3 ;  /* 0xfffff20308007986 */ /* 0x0005e8000c10151a */
[----:B------:R4:W-:Y:S04]  /*10e20*/  STG.E.U16 desc[UR26][R190.64+-0x10], R100 ;  /* 0xfffff064be007986 */ /* 0x0009e8000c10151a */
[----:B------:R5:W-:Y:S01]  /*10e30*/  STG.E.U16 desc[UR26][R190.64+-0xe], R0 ;  /* 0xfffff200be007986 */ /* 0x000be2000c10151a */
[----:B-1----:R-:W-:Y:S02]  /*10e40*/  IMAD.MOV.U32 R105, RZ, RZ, R102 ;  /* 0x000000ffff697224 */ /* 0x002fe400078e0066 */
[----:B--2---:R-:W-:Y:S02]  /*10e50*/  IMAD.MOV.U32 R3, RZ, RZ, R103 ;  /* 0x000000ffff037224 */ /* 0x004fe400078e0067 */
[----:B----4-:R-:W-:Y:S02]  /*10e60*/  IMAD.MOV.U32 R100, RZ, RZ, R101 ;  /* 0x000000ffff647224 */ /* 0x010fe400078e0065 */
[----:B-----5:R-:W-:Y:S01]  /*10e70*/  IMAD.MOV.U32 R0, RZ, RZ, R104 ;  /* 0x000000ffff007224 */ /* 0x020fe200078e0068 */
[----:B---3--:R-:W-:Y:S06]  /*10e80*/  BRA.U UP0, `(.L_x_698) ;  /* 0xffffff9500847547 */ /* 0x008fec000b83ffff */
.L_x_697:
[----:B-1----:R-:W3:Y:S01]  /*10e90*/  LDL.LU R5, [R1+0x8] ;  /* 0x0000080001057983 */ /* 0x002ee20000300800 */
[----:B------:R-:W1:Y:S03]  /*10ea0*/  LDCU UR4, c[0x0][0x4fc] ;  /* 0x00009f80ff0477ac */ /* 0x000e660008000800 */
[----:B------:R-:W4:Y:S01]  /*10eb0*/  LDL.LU R2, [R1+0xc] ;  /* 0x00000c0001027983 */ /* 0x000f220000300800 */
[----:B------:R-:W2:Y:S01]  /*10ec0*/  S2R R53, SR_TID.X ;  /* 0x0000000000357919 */ /* 0x000ea20000002100 */
[----:B------:R-:W1:Y:S01]  /*10ed0*/  S2UR UR6, SR_CgaCtaId ;  /* 0x00000000000679c3 */ /* 0x000e620000008800 */
[----:B------:R-:W-:Y:S01]  /*10ee0*/  UISETP.NE.AND UP3, UPT, UR20, -0x1, UPT ;  /* 0xffffffff1400788c */ /* 0x000fe2000bf65270 */
[----:B------:R-:W4:Y:S01]  /*10ef0*/  LDL.LU R4, [R1+0xa0] ;  /* 0x0000a00001047983 */ /* 0x000f220000300800 */
[----:B------:R-:W1:Y:S05]  /*10f00*/  LDCU.U8 UR8, c[0x0][0x549] ;  /* 0x0000a920ff0877ac */ /* 0x000e6a0008000000 */
[----:B------:R-:W4:Y:S01]  /*10f10*/  S2UR UR7, SR_CTAID.Y ;  /* 0x00000000000779c3 */ /* 0x000f220000002600 */
[----:B------:R-:W2:Y:S01]  /*10f20*/  LDCU UR9, c[0x0][0x434] ;  /* 0x00008680ff0977ac */ /* 0x000ea20008000800 */
[----:B------:R-:W2:Y:S06]  /*10f30*/  LDCU.U8 UR10, c[0x0][0x548] ;  /* 0x0000a900ff0a77ac */ /* 0x000eac0008000000 */
[----:B------:R-:W3:Y:S01]  /*10f40*/  S2UR UR13, SR_CTAID.Z ;  /* 0x00000000000d79c3 */ /* 0x000ee20000002700 */
[----:B------:R-:W-:Y:S01]  /*10f50*/  UISETP.NE.AND UP2, UPT, UR20, -0x1, UPT ;  /* 0xffffffff1400788c */ /* 0x000fe2000bf45270 */
[----:B------:R-:W2:Y:S01]  /*10f60*/  LDCU UR12, c[0x0][0x434] ;  /* 0x00008680ff0c77ac */ /* 0x000ea20008000800 */
[----:B-1----:R-:W-:Y:S01]  /*10f70*/  UISETP.NE.AND UP1, UPT, UR8, URZ, UPT ;  /* 0x000000ff0800728c */ /* 0x002fe2000bf25270 */
[----:B--2---:R-:W-:-:S03]  /*10f80*/  SHF.L.U32 R52, R53, 0x3, RZ ;  /* 0x0000000335347819 */ /* 0x004fc600000006ff */
[----:B------:R-:W-:-:S07]  /*10f90*/  UISETP.NE.AND UP0, UPT, UR10, URZ, !UP1 ;  /* 0x000000ff0a00728c */ /* 0x000fce000cf05270 */
[----:B------:R-:W1:Y:S02]  /*10fa0*/  @UP1 LDCU UR8, c[0x0][0x430] ;  /* 0x00008600ff0817ac */ /* 0x000e640008000800 */
[----:B-1----:R-:W-:Y:S01]  /*10fb0*/  @UP1 UIMAD UR12, UR8, UR9, URZ ;  /* 0x00000009080c12a4 */ /* 0x002fe2000f8e02ff */
[----:B---3--:R-:W-:Y:S02]  /*10fc0*/  MOV R6, R5 ;  /* 0x0000000500067202 */ /* 0x008fe40000000f00 */
[----:B----4-:R-:W-:-:S03]  /*10fd0*/  MOV R5, R2 ;  /* 0x0000000200057202 */ /* 0x010fc60000000f00 */
[----:B------:R-:W1:Y:S04]  /*10fe0*/  SHFL.BFLY PT, R2, R6, 0x2, 0x1f ;  /* 0x0c401f0006027f89 */ /* 0x000e6800000e0000 */
[----:B------:R-:W2:Y:S04]  /*10ff0*/  SHFL.BFLY PT, R0, R5, 0x2, 0x1f ;  /* 0x0c401f0005007f89 */ /* 0x000ea800000e0000 */
[----:B------:R-:W3:Y:S01]  /*11000*/  SHFL.BFLY PT, R3, R4, 0x2, 0x1f ;  /* 0x0c401f0004037f89 */ /* 0x000ee200000e0000 */
[----:B-1----:R-:W-:Y:S01]  /*11010*/  FADD.FTZ R2, R2, R6 ;  /* 0x0000000602027221 */ /* 0x002fe20000010000 */
[----:B--2---:R-:W-:-:S04]  /*11020*/  FADD.FTZ R0, R0, R5 ;  /* 0x0000000500007221 */ /* 0x004fc80000010000 */
[----:B------:R-:W1:Y:S01]  /*11030*/  SHFL.BFLY PT, R49, R2, 0x1, 0x1f ;  /* 0x0c201f0002317f89 */ /* 0x000e6200000e0000 */
[----:B---3--:R-:W-:-:S03]  /*11040*/  FADD.FTZ R3, R3, R4 ;  /* 0x0000000403037221 */ /* 0x008fc60000010000 */
[----:B------:R-:W2:Y:S04]  /*11050*/  SHFL.BFLY PT, R48, R0, 0x1, 0x1f ;  /* 0x0c201f0000307f89 */ /* 0x000ea800000e0000 */
[----:B------:R-:W3:Y:S04]  /*11060*/  SHFL.BFLY PT, R4, R237, 0x2, 0x1f ;  /* 0x0c401f00ed047f89 */ /* 0x000ee800000e0000 */
[----:B------:R-:W4:Y:S01]  /*11070*/  SHFL.BFLY PT, R50, R3, 0x1, 0x1f ;  /* 0x0c201f0003327f89 */ /* 0x000f2200000e0000 */
[----:B-1----:R-:W-:Y:S01]  /*11080*/  FADD.FTZ R49, R2, R49 ;  /* 0x0000003102317221 */ /* 0x002fe20000010000 */
[----:B------:R-:W-:Y:S01]  /*11090*/  SHF.L.U32 R2, R53, 0x1, RZ ;  /* 0x0000000135027819 */ /* 0x000fe200000006ff */
[----:B--2---:R-:W-:-:S03]  /*110a0*/  FADD.FTZ R48, R0, R48 ;  /* 0x0000003000307221 */ /* 0x004fc60000010000 */
[----:B-----5:R-:W-:Y:S02]  /*110b0*/  LOP3.LUT R215, R215, 0x6, R2, 0xf8, !PT ;  /* 0x00000006d7d77812 */ /* 0x020fe400078ef802 */
[----:B------:R-:W-:Y:S01]  /*110c0*/  LOP3.LUT R2, R52, 0xc0, RZ, 0xc0, !PT ;  /* 0x000000c034027812 */ /* 0x000fe200078ec0ff */
[----:B---3--:R-:W-:Y:S01]  /*110d0*/  FADD.FTZ R237, R4, R237 ;  /* 0x000000ed04ed7221 */ /* 0x008fe20000010000 */
[----:B------:R-:W-:Y:S01]  /*110e0*/  FSETP.NE.FTZ.AND P2, PT, R49, RZ, PT ;  /* 0x000000ff3100720b */ /* 0x000fe20003f55000 */
[----:B------:R-:W1:Y:S01]  /*110f0*/  MUFU.RCP R4, R49 ;  /* 0x0000003100047308 */ /* 0x000e620000001000 */
[----:B------:R-:W-:Y:S01]  /*11100*/  FSETP.NE.FTZ.AND P1, PT, R48, RZ, PT ;  /* 0x000000ff3000720b */ /* 0x000fe20003f35000 */
[----:B----4-:R-:W-:Y:S01]  /*11110*/  FADD.FTZ R50, R3, R50 ;  /* 0x0000003203327221 */ /* 0x010fe20000010000 */
[----:B------:R-:W2:Y:S01]  /*11120*/  SHFL.BFLY PT, R51, R237, 0x1, 0x1f ;  /* 0x0c201f00ed337f89 */ /* 0x000ea200000e0000 */
[----:B------:R-:W-:Y:S02]  /*11130*/  LOP3.LUT R215, R215, 0x20, R52, 0xf8, !PT ;  /* 0x00000020d7d77812 */ /* 0x000fe400078ef834 */
[----:B------:R-:W-:-:S02]  /*11140*/  LOP3.LUT R2, R2, 0x18, R53, 0xf8, !PT ;  /* 0x0000001802027812 */ /* 0x000fc400078ef835 */
[----:B------:R-:W3:Y:S01]  /*11150*/  MUFU.RCP R3, R50 ;  /* 0x0000003200037308 */ /* 0x000ee20000001000 */
[----:B------:R-:W-:Y:S02]  /*11160*/  FSETP.NE.FTZ.AND P3, PT, R50, RZ, PT ;  /* 0x000000ff3200720b */ /* 0x000fe40003f75000 */
[----:B------:R-:W-:Y:S02]  /*11170*/  LOP3.LUT R215, R215, R2, RZ, 0xfc, !PT ;  /* 0x00000002d7d77212 */ /* 0x000fe400078efcff */
[----:B-1----:R-:W-:-:S05]  /*11180*/  FSEL R4, R4, 1, P2 ;  /* 0x3f80000004047808 */ /* 0x002fca0001000000 */
[----:B------:R-:W-:Y:S01]  /*11190*/  FMUL.FTZ R2, R4, UR4 ;  /* 0x0000000404027c20 */ /* 0x000fe20008410000 */
[----:B------:R-:W-:Y:S02]  /*111a0*/  LOP3.LUT R4, R213, 0x20, RZ, 0xc0, !PT ;  /* 0x00000020d5047812 */ /* 0x000fe400078ec0ff */
[----:B---3--:R-:W-:Y:S01]  /*111b0*/  FSEL R0, R3, 1, P3 ;  /* 0x3f80000003007808 */ /* 0x008fe20001800000 */
[C---:B------:R-:W-:Y:S01]  /*111c0*/  FMUL.FTZ R138, R2.reuse, R138 ;  /* 0x0000008a028a7220 */ /* 0x040fe20000410000 */
[----:B--2---:R-:W-:Y:S01]  /*111d0*/  FADD.FTZ R51, R237, R51 ;  /* 0x00000033ed337221 */ /* 0x004fe20000010000 */
[----:B------:R-:W1:Y:S01]  /*111e0*/  MUFU.RCP R3, R48 ;  /* 0x0000003000037308 */ /* 0x000e620000001000 */
[----:B------:R-:W-:Y:S01]  /*111f0*/  FMUL.FTZ R44, R2, R139 ;  /* 0x0000008b022c7220 */ /* 0x000fe20000410000 */
[----:B------:R-:W-:Y:S01]  /*11200*/  FMUL.FTZ R0, R0, UR4 ;  /* 0x0000000400007c20 */ /* 0x000fe20008410000 */
[C---:B------:R-:W-:Y:S01]  /*11210*/  FMUL.FTZ R134, R2.reuse, R134 ;  /* 0x0000008602867220 */ /* 0x040fe20000410000 */
[----:B------:R-:W-:Y:S01]  /*11220*/  FSETP.NE.FTZ.AND P0, PT, R51, RZ, PT ;  /* 0x000000ff3300720b */ /* 0x000fe20003f15000 */
[----:B------:R-:W-:Y:S01]  /*11230*/  FMUL.FTZ R135, R2, R135 ;  /* 0x0000008702877220 */ /* 0x000fe20000410000 */
        /* <DEDUP_REMOVED lines=26> */
[----:B------:R-:W-:Y:S01]  /*113e0*/  FMUL.FTZ R130, R2, R130 ;  /* 0x0000008202827220 */ /* 0x000fe20000410000 */
[----:B--2---:R-:W-:Y:S01]  /*113f0*/  FSEL R42, R42, 1, P0 ;  /* 0x3f8000002a2a7808 */ /* 0x004fe20000000000 */
[----:B------:R-:W-:Y:S01]  /*11400*/  FMUL.FTZ R41, R2, R131 ;  /* 0x0000008302297220 */ /* 0x000fe20000410000 */
[----:B------:R-:W-:Y:S01]  /*11410*/  F2FP.BF16.F32.PACK_AB R45, R45, R136 ;  /* 0x000000882d2d723e */ /* 0x000fe200000010ff */
[----:B------:R-:W-:Y:S01]  /*11420*/  FMUL.FTZ R0, R0, UR4 ;  /* 0x0000000400007c20 */ /* 0x000fe20008410000 */
[----:B------:R-:W-:Y:S01]  /*11430*/  F2FP.BF16.F32.PACK_AB R44, R44, R138 ;  /* 0x0000008a2c2c723e */ /* 0x000fe200000010ff */
[----:B------:R-:W-:Y:S01]  /*11440*/  FMUL.FTZ R42, R42, UR4 ;  /* 0x000000042a2a7c20 */ /* 0x000fe20008410000 */
[----:B------:R-:W-:Y:S01]  /*11450*/  UMOV UR4, 0x400 ;  /* 0x0000040000047882 */ /* 0x000fe20000000000 */
[C---:B------:R-:W-:Y:S01]  /*11460*/  FMUL.FTZ R168, R0.reuse, R168 ;  /* 0x000000a800a87220 */ /* 0x040fe20000410000 */
[----:B------:R-:W-:Y:S01]  /*11470*/  ULEA UR6, UR6, UR4, 0x18 ;  /* 0x0000000406067291 */ /* 0x000fe2000f8ec0ff */
[C---:B------:R-:W-:Y:S01]  /*11480*/  FMUL.FTZ R47, R0.reuse, R169 ;  /* 0x000000a9002f7220 */ /* 0x040fe20000410000 */
[C---:B------:R-:W-:Y:S01]  /*11490*/  FMUL.FTZ R164, R0.reuse, R164 ;  /* 0x000000a400a47220 */ /* 0x040fe20000410000 */
[C---:B------:R-:W-:Y:S01]  /*114a0*/  FMUL.FTZ R46, R0.reuse, R165 ;  /* 0x000000a5002e7220 */ /* 0x040fe20000410000 */
[C---:B------:R-:W-:Y:S01]  /*114b0*/  FMUL.FTZ R160, R0.reuse, R160 ;  /* 0x000000a000a07220 */ /* 0x040fe20000410000 */
[C---:B------:R-:W-:Y:S01]  /*114c0*/  FMUL.FTZ R40, R0.reuse, R161 ;  /* 0x000000a100287220 */ /* 0x040fe20000410000 */
        /* <DEDUP_REMOVED lines=43> */
[----:B------:R-:W-:Y:S01]  /*11780*/  F2FP.BF16.F32.PACK_AB R2, R133, R132 ;  /* 0x000000848502723e */ /* 0x000fe200000010ff */
[----:B------:R-:W-:Y:S01]  /*11790*/  STS [R3], R45 ;  /* 0x0000002d03007388 */ /* 0x000fe20000000800 */
[C---:B------:R-:W-:Y:S01]  /*117a0*/  FMUL.FTZ R162, R42.reuse, R162 ;  /* 0x000000a22aa27220 */ /* 0x040fe20000410000 */
[C---:B------:R-:W-:Y:S01]  /*117b0*/  FMUL.FTZ R163, R42.reuse, R163 ;  /* 0x000000a32aa37220 */ /* 0x040fe20000410000 */
[----:B------:R-:W1:Y:S01]  /*117c0*/  @!UP3 LDCU.64 UR4, c[0x0][0x400] ;  /* 0x00008000ff04b7ac */ /* 0x000e620008000a00 */
[----:B------:R-:W-:Y:S01]  /*117d0*/  STS [R3+0x200], R44 ;  /* 0x0002002c03007388 */ /* 0x000fe20000000800 */
[C---:B------:R-:W-:Y:S01]  /*117e0*/  FMUL.FTZ R158, R42.reuse, R158 ;  /* 0x0000009e2a9e7220 */ /* 0x040fe20000410000 */
[C---:B------:R-:W-:Y:S01]  /*117f0*/  FMUL.FTZ R36, R42.reuse, R159 ;  /* 0x0000009f2a247220 */ /* 0x040fe20000410000 */
[----:B------:R-:W-:Y:S01]  /*11800*/  F2FP.BF16.F32.PACK_AB R47, R47, R168 ;  /* 0x000000a82f2f723e */ /* 0x000fe200000010ff */
[----:B------:R2:W-:Y:S01]  /*11810*/  STS [R4+0x210], R0 ;  /* 0x0002100004007388 */ /* 0x0005e20000000800 */
[----:B------:R-:W-:Y:S01]  /*11820*/  F2FP.BF16.F32.PACK_AB R170, R171, R170 ;  /* 0x000000aaabaa723e */ /* 0x000fe200000010ff */
[----:B------:R-:W-:Y:S01]  /*11830*/  FMUL.FTZ R154, R42, R154 ;  /* 0x0000009a2a9a7220 */ /* 0x000fe20000410000 */
[----:B------:R-:W-:Y:S01]  /*11840*/  F2FP.BF16.F32.PACK_AB R46, R46, R164 ;  /* 0x000000a42e2e723e */ /* 0x000fe200000010ff */
[----:B------:R3:W-:Y:S01]  /*11850*/  STS [R4+0x10], R2 ;  /* 0x0000100204007388 */ /* 0x0007e20000000800 */
[----:B------:R-:W-:Y:S01]  /*11860*/  F2FP.BF16.F32.PACK_AB R166, R167, R166 ;  /* 0x000000a6a7a6723e */ /* 0x000fe200000010ff */
[C---:B------:R-:W-:Y:S01]  /*11870*/  FMUL.FTZ R32, R42.reuse, R155 ;  /* 0x0000009b2a207220 */ /* 0x040fe20000410000 */
[----:B------:R-:W-:Y:S01]  /*11880*/  F2FP.BF16.F32.PACK_AB R43, R43, R128 ;  /* 0x000000802b2b723e */ /* 0x000fe200000010ff */
[C---:B------:R-:W-:Y:S01]  /*11890*/  FMUL.FTZ R150, R42.reuse, R150 ;  /* 0x000000962a967220 */ /* 0x040fe20000410000 */
        /* <DEDUP_REMOVED lines=14> */
[----:B------:R-:W-:Y:S01]  /*11980*/  F2FP.BF16.F32.PACK_AB R35, R35, R120 ;  /* 0x000000782323723e */ /* 0x000fe200000010ff */
[----:B------:R-:W-:Y:S01]  /*11990*/  STS [R4+0x1210], R166 ;  /* 0x001210a604007388 */ /* 0x000fe20000000800 */
[----:B--2---:R-:W-:Y:S01]  /*119a0*/  LOP3.LUT R0, R213, 0x40, RZ, 0xc0, !PT ;  /* 0x00000040d5007812 */ /* 0x004fe200078ec0ff */
[----:B------:R-:W-:Y:S01]  /*119b0*/  FMUL.FTZ R20, R42, R143 ;  /* 0x0000008f2a147220 */ /* 0x000fe20000410000 */
[----:B------:R-:W-:Y:S01]  /*119c0*/  F2FP.BF16.F32.PACK_AB R34, R34, R122 ;  /* 0x0000007a2222723e */ /* 0x000fe200000010ff */
[C---:B------:R-:W-:Y:S01]  /*119d0*/  FMUL.FTZ R74, R42.reuse, R74 ;  /* 0x0000004a2a4a7220 */ /* 0x040fe20000410000 */
[-C--:B---3--:R-:W-:Y:S01]  /*119e0*/  IADD3 R2, PT, PT, R3, -R0.reuse, RZ ;  /* 0x8000000003027210 */ /* 0x088fe20007ffe0ff */
[----:B------:R-:W-:Y:S01]  /*119f0*/  FMUL.FTZ R16, R42, R75 ;  /* 0x0000004b2a107220 */ /* 0x000fe20000410000 */
        /* <DEDUP_REMOVED lines=17> */
[----:B-1----:R-:W-:Y:S01]  /*11b10*/  @!UP3 UIMAD.WIDE.U32 UR16, UR7, UR4, URZ ;  /* 0x000000040710b2a5 */ /* 0x002fe2000f8e00ff */
[----:B------:R-:W-:Y:S01]  /*11b20*/  F2FP.BF16.F32.PACK_AB R23, R23, R108 ;  /* 0x0000006c1717723e */ /* 0x000fe200000010ff */
[----:B------:R-:W-:Y:S01]  /*11b30*/  STS [R2+0x1020], R40 ;  /* 0x0010202802007388 */ /* 0x000fe20000000800 */
[----:B------:R-:W-:Y:S01]  /*11b40*/  F2FP.BF16.F32.PACK_AB R22, R22, R110 ;  /* 0x0000006e1616723e */ /* 0x000fe200000010ff */
[----:B------:R-:W-:Y:S01]  /*11b50*/  @!UP3 UIMAD UR11, UR7, UR5, UR17 ;  /* 0x00000005070bb2a4 */ /* 0x000fe2000f8e0211 */
[----:B------:R-:W-:Y:S01]  /*11b60*/  F2FP.BF16.F32.PACK_AB R25, R25, R144 ;  /* 0x000000901919723e */ /* 0x000fe200000010ff */
[----:B------:R-:W-:Y:S01]  /*11b70*/  STS [R2+0x1220], R162 ;  /* 0x001220a202007388 */ /* 0x000fe20000000800 */
[----:B------:R-:W-:Y:S01]  /*11b80*/  F2FP.BF16.F32.PACK_AB R24, R24, R146 ;  /* 0x000000921818723e */ /* 0x000fe200000010ff */
[----:B------:R-:W1:Y:S01]  /*11b90*/  @UP3 LDCU.64 UR4, c[0x0][0x408] ;  /* 0x00008100ff0437ac */ /* 0x000e620008000a00 */
[----:B------:R-:W-:Y:S01]  /*11ba0*/  F2FP.BF16.F32.PACK_AB R21, R21, R140 ;  /* 0x0000008c1515723e */ /* 0x000fe200000010ff */
[----:B------:R-:W-:Y:S01]  /*11bb0*/  STS [R0+0x1030], R37 ;  /* 0x0010302500007388 */ /* 0x000fe20000000800 */
[----:B------:R-:W-:Y:S01]  /*11bc0*/  F2FP.BF16.F32.PACK_AB R20, R20, R142 ;  /* 0x0000008e1414723e */ /* 0x000fe200000010ff */
        /* <DEDUP_REMOVED lines=12> */
[----:B------:R-:W-:Y:S01]  /*11c90*/  F2FP.BF16.F32.PACK_AB R12, R12, R78 ;  /* 0x0000004e0c0c723e */ /* 0x000fe200000010ff */
[----:B-1----:R-:W-:Y:S01]  /*11ca0*/  @UP3 UIMAD.WIDE.U32 UR18, UR20, UR4, URZ ;  /* 0x00000004141232a5 */ /* 0x002fe2000f8e00ff */
[----:B------:R-:W-:Y:S01]  /*11cb0*/  F2FP.BF16.F32.PACK_AB R11, R11, R84 ;  /* 0x000000540b0b723e */ /* 0x000fe200000010ff */
[----:B------:R-:W-:Y:S01]  /*11cc0*/  STS [R4+0x2210], R30 ;  /* 0x0022101e04007388 */ /* 0x000fe20000000800 */
[----:B------:R-:W-:Y:S01]  /*11cd0*/  F2FP.BF16.F32.PACK_AB R10, R10, R86 ;  /* 0x000000560a0a723e */ /* 0x000fe200000010ff */
[----:B------:R-:W-:Y:S01]  /*11ce0*/  @UP3 UIMAD UR11, UR20, UR5, UR19 ;  /* 0x00000005140b32a4 */ /* 0x000fe2000f8e0213 */
[----:B------:R-:W-:Y:S01]  /*11cf0*/  F2FP.BF16.F32.PACK_AB R7, R7, R96 ;  /* 0x000000600707723e */ /* 0x000fe200000010ff */
[----:B------:R-:W-:Y:S01]  /*11d00*/  STS [R3+0x3000], R33 ;  /* 0x0030002103007388 */ /* 0x000fe20000000800 */
[----:B------:R-:W-:Y:S01]  /*11d10*/  F2FP.BF16.F32.PACK_AB R6, R6, R98 ;  /* 0x000000620606723e */ /* 0x000fe200000010ff */
[----:B------:R-:W-:Y:S01]  /*11d20*/  @!UP2 UIMAD UR20, UR7, UR9, URZ ;  /* 0x000000090714a2a4 */ /* 0x000fe2000f8e02ff */
[----:B------:R-:W-:Y:S01]  /*11d30*/  F2FP.BF16.F32.PACK_AB R9, R9, R88 ;  /* 0x000000580909723e */ /* 0x000fe200000010ff */
[----:B------:R-:W-:Y:S01]  /*11d40*/  STS [R3+0x3200], R32 ;  /* 0x0032002003007388 */ /* 0x000fe20000000800 */
[----:B------:R-:W-:Y:S01]  /*11d50*/  F2FP.BF16.F32.PACK_AB R8, R8, R90 ;  /* 0x0000005a0808723e */ /* 0x000fe200000010ff */
[----:B------:R-:W1:Y:S01]  /*11d60*/  @UP1 LDCU UR5, c[0x0][0x430] ;  /* 0x00008600ff0517ac */ /* 0x000e620008000800 */
[----:B------:R-:W-:Y:S01]  /*11d70*/  F2FP.BF16.F32.PACK_AB R5, R5, R92 ;  /* 0x0000005c0505723e */ /* 0x000fe200000010ff */
[----:B------:R-:W-:Y:S01]  /*11d80*/  STS [R4+0x3010], R29 ;  /* 0x0030101d04007388 */ /* 0x000fe20000000800 */
[----:B------:R-:W-:Y:S01]  /*11d90*/  @UP1 UMOV UR4, 0x1 ;  /* 0x0000000100041882 */ /* 0x000fe20000000000 */
[----:B------:R-:W-:-:S02]  /*11da0*/  @UP3 UMOV UR16, UR18 ;  /* 0x0000001200103c82 */ /* 0x000fc40008000000 */
[----:B------:R-:W-:Y:S01]  /*11db0*/  STS [R4+0x3210], R28 ;  /* 0x0032101c04007388 */ /* 0x000fe20000000800 */
[----:B------:R-:W-:-:S03]  /*11dc0*/  USHF.R.S32.HI UR8, URZ, 0x1f, UR20 ;  /* 0x0000001fff087899 */ /* 0x000fc60008011414 */
        /* <DEDUP_REMOVED lines=15> */
[----:B------:R3:W-:Y:S04]  /*11ec0*/  STS [R4+0x5210], R12 ;  /* 0x0052100c04007388 */ /* 0x0007e80000000800 */
        /* <DEDUP_REMOVED lines=8> */
[----:B---3--:R3:W4:Y:S01]  /*11f50*/  @P3 MUFU.LG2 R4, R50 ;  /* 0x0000003200043308 */ /* 0x0087220000000c00 */
[----:B------:R-:W-:Y:S02]  /*11f60*/  LOP3.LUT R3, R3, 0x1f20, R52, 0xf8, !PT ;  /* 0x00001f2003037812 */ /* 0x000fe400078ef834 */
[----:B------:R3:W-:Y:S01]  /*11f70*/  STS [R0+0x5030], R5 ;  /* 0x0050300500007388 */ /* 0x0007e20000000800 */
[----:B--2---:R-:W2:Y:S01]  /*11f80*/  @P3 LDC R8, c[0x0][0x458] ;  /* 0x00011600ff083b82 */ /* 0x004ea20000000800 */
[----:B------:R-:W-:-:S05]  /*11f90*/  FMUL.FTZ R2, R42, R95 ;  /* 0x0000005f2a027220 */ /* 0x000fca0000410000 */
[----:B------:R-:W-:Y:S01]  /*11fa0*/  F2FP.BF16.F32.PACK_AB R2, R2, R94 ;  /* 0x0000005e0202723e */ /* 0x000fe200000010ff */
[----:B-1-34-:R-:W-:Y:S06]  /*11fb0*/  BRA.U UP1, `(.L_x_701) ;  /* 0x0000000101207547 */ /* 0x01afec000b800000 */
[----:B------:R-:W-:Y:S01]  /*11fc0*/  UISETP.NE.AND UP1, UPT, UR10, URZ, UPT ;  /* 0x000000ff0a00728c */ /* 0x000fe2000bf25270 */
[----:B------:R-:W1:Y:S10]  /*11fd0*/  LDCU UR5, c[0x0][0x3e0] ;  /* 0x00007c00ff0577ac */ /* 0x000e740008000800 */
[----:B------:R-:W1:Y:S01]  /*11fe0*/  @UP1 LDCU UR4, c[0x0][0x454] ;  /* 0x00008a80ff0417ac */ /* 0x000e620008000800 */
[----:B------:R-:W3:Y:S01]  /*11ff0*/  @UP1 LDCU UR12, c[0x0][0x454] ;  /* 0x00008a80ff0c17ac */ /* 0x000ee20008000800 */
[----:B-1----:R-:W-:-:S02]  /*12000*/  @UP1 UIMAD UR4, UR5, UR4, URZ ;  /* 0x00000004050412a4 */ /* 0x002fc4000f8e02ff */
[----:B------:R-:W-:-:S03]  /*12010*/  @!UP1 UIMAD UR4, UR5, UR9, URZ ;  /* 0x00000009050492a4 */ /* 0x000fc6000f8e02ff */
[----:B------:R-:W-:Y:S01]  /*12020*/  @UP1 UMOV UR5, 0x1 ;  /* 0x0000000100051882 */ /* 0x000fe20000000000 */
[----:B---3--:R-:W-:-:S08]  /*12030*/  @!UP1 UMOV UR5, 0x1 ;  /* 0x0000000100059882 */ /* 0x008fd00000000000 */
.L_x_701:
[----:B------:R1:W-:Y:S01]  /*12040*/  STS [R0+0x5230], R2 ;  /* 0x0052300200007388 */ /* 0x0003e20000000800 */
[----:B------:R-:W-:Y:S01]  /*12050*/  LEA R24, R3, UR6, 0x1 ;  /* 0x0000000603187c11 */ /* 0x000fe2000f8e08ff */
[----:B------:R-:W3:Y:S01]  /*12060*/  S2UR UR6, SR_CTAID.X ;  /* 0x00000000000679c3 */ /* 0x000ee20000002500 */
[----:B------:R-:W4:Y:S07]  /*12070*/  @P2 MUFU.LG2 R3, R49 ;  /* 0x0000003100032308 */ /* 0x000f2e0000000c00 */
[----:B------:R-:W-:Y:S01]  /*12080*/  BAR.SYNC.DEFER_BLOCKING 0x0 ;  /* 0x0000000000007b1d */ /* 0x000fe20000010000 */
[----:B------:R-:W-:Y:S01]  /*12090*/  MOV R17, 0x7f800000 ;  /* 0x7f80000000117802 */ /* 0x000fe20000000f00 */
[----:B------:R-:W-:Y:S01]  /*120a0*/  UIMAD UR12, UR13, UR12, URZ ;  /* 0x0000000c0d0c72a4 */ /* 0x000fe2000f8e02ff */
[----:B------:R-:W-:Y:S01]  /*120b0*/  MOV R16, 0x7f800000 ;  /* 0x7f80000000107802 */ /* 0x000fe20000000f00 */
[----:B------:R-:W-:Y:S01]  /*120c0*/  USEL UR20, UR20, URZ, UP0 ;  /* 0x000000ff14147287 */ /* 0x000fe20008000000 */
[----:B------:R-:W-:-:S03]  /*120d0*/  MOV R15, 0x7f800000 ;  /* 0x7f800000000f7802 */ /* 0x000fc60000000f00 */
[----:B------:R-:W5:Y:S01]  /*120e0*/  @P2 LDC R7, c[0x0][0x458] ;  /* 0x00011600ff072b82 */ /* 0x000f620000000800 */
[----:B------:R-:W-:Y:S01]  /*120f0*/  @!UP0 UIMAD UR12, UR7, UR4, UR12 ;  /* 0x00000004070c82a4 */ /* 0x000fe2000f8e020c */
[----:B------:R-:W5:Y:S01]  /*12100*/  S2R R20, SR_CTAID.X ;  /* 0x0000000000147919 */ /* 0x000f620000002500 */
[----:B------:R-:W-:Y:S01]  /*12110*/  USEL UR8, UR8, URZ, UP0 ;  /* 0x000000ff08087287 */ /* 0x000fe20008000000 */
[----:B------:R-:W-:Y:S01]  /*12120*/  BSSY.RECONVERGENT B0, `(.L_x_702) ;  /* 0x000003d000007945 */ /* 0x000fe20003800200 */
[----:B------:R-:W-:Y:S01]  /*12130*/  USHF.R.S32.HI UR7, URZ, 0x1f, UR12 ;  /* 0x0000001fff077899 */ /* 0x000fe2000801140c */
[----:B------:R-:W-:Y:S02]  /*12140*/  MOV R14, 0x7f800000 ;  /* 0x7f800000000e7802 */ /* 0x000fe40000000f00 */
[----:B------:R-:W5:Y:S01]  /*12150*/  @P1 LDC R6, c[0x0][0x458] ;  /* 0x00011600ff061b82 */ /* 0x000f620000000800 */
[----:B----4-:R-:W-:Y:S01]  /*12160*/  @P2 FMUL.FTZ R3, R3, 0.69314718246459960938 ;  /* 0x3f31721803032820 */ /* 0x010fe20000410000 */
[----:B-1----:R-:W-:-:S06]  /*12170*/  @P3 FMUL.FTZ R0, R4, 0.69314718246459960938 ;  /* 0x3f31721804003820 */ /* 0x002fcc0000410000 */
[----:B------:R-:W1:Y:S01]  /*12180*/  @P0 LDC R5, c[0x0][0x458] ;  /* 0x00011600ff050b82 */ /* 0x000e620000000800 */
[----:B------:R-:W4:Y:S01]  /*12190*/  @P1 MUFU.LG2 R2, R48 ;  /* 0x0000003000021308 */ /* 0x000f220000000c00 */
[----:B------:R1:W1:Y:S01]  /*121a0*/  LDS.128 R28, [R24+0x1800] ;  /* 0x00180000181c7984 */ /* 0x0002620000000c00 */
[----:B--2---:R-:W-:Y:S01]  /*121b0*/  @P3 FFMA.FTZ R17, R104, R8, R0 ;  /* 0x0000000868113223 */ /* 0x004fe20000010000 */
[----:B---3--:R-:W-:Y:S01]  /*121c0*/  UIMAD UR9, UR6, UR5, URZ ;  /* 0x00000005060972a4 */ /* 0x008fe2000f8e02ff */
[----:B------:R-:W-:-:S03]  /*121d0*/  LOP3.LUT P3, RZ, R53, 0x3, RZ, 0xc0, !PT ;  /* 0x0000000335ff7812 */ /* 0x000fc6000786c0ff */
[----:B------:R-:W-:Y:S01]  /*121e0*/  USHF.L.U32 UR9, UR9, 0x7, URZ ;  /* 0x0000000709097899 */ /* 0x000fe200080006ff */
[----:B------:R-:W2:Y:S01]  /*121f0*/  @P0 MUFU.LG2 R4, R51 ;  /* 0x0000003300040308 */ /* 0x000ea20000000c00 */
[----:B-----5:R-:W-:Y:S02]  /*12200*/  @P2 FFMA.FTZ R16, R103, R7, R3 ;  /* 0x0000000767102223 */ /* 0x020fe40000010003 */
[----:B------:R-:W-:Y:S02]  /*12210*/  USHF.R.S32.HI UR4, URZ, 0x1f, UR9 ;  /* 0x0000001fff047899 */ /* 0x000fe40008011409 */
[----:B------:R-:W-:Y:S01]  /*12220*/  UIADD3 UR20, UP1, UP0, UR9, UR20, UR12 ;  /* 0x0000001409147290 */ /* 0x000fe2000f83e00c */
[----:B----4-:R-:W-:-:S03]  /*12230*/  @P1 FMUL.FTZ R2, R2, 0.69314718246459960938 ;  /* 0x3f31721802021820 */ /* 0x010fc60000410000 */
[----:B------:R-:W-:Y:S01]  /*12240*/  UIADD3.X UR4, UPT, UPT, UR4, UR8, UR7, UP1, UP0 ;  /* 0x0000000804047290 */ /* 0x000fe20008fe0407 */
[----:B------:R-:W-:Y:S01]  /*12250*/  @P1 FFMA.FTZ R15, R102, R6, R2 ;  /* 0x00000006660f1223 */ /* 0x000fe20000010002 */
[----:B--2---:R-:W-:-:S04]  /*12260*/  @P0 FMUL.FTZ R0, R4, 0.69314718246459960938 ;  /* 0x3f31721804000820 */ /* 0x004fc80000410000 */
[----:B-1----:R-:W-:Y:S01]  /*12270*/  @P0 FFMA.FTZ R14, R101, R5, R0 ;  /* 0x00000005650e0223 */ /* 0x002fe20000010000 */
[----:B------:R-:W-:Y:S06]  /*12280*/  @P3 BRA `(.L_x_703) ;  /* 0x0000000000983947 */ /* 0x000fec0003800000 */
[----:B------:R-:W-:Y:S02]  /*12290*/  LOP3.LUT R0, R214, 0x30, RZ, 0xc0, !PT ;  /* 0x00000030d6007812 */ /* 0x000fe400078ec0ff */
[----:B------:R-:W-:-:S04]  /*122a0*/  LOP3.LUT R2, R53, 0x1f, RZ, 0xc0, !PT ;  /* 0x0000001f35027812 */ /* 0x000fc800078ec0ff */
[----:B------:R-:W-:-:S04]  /*122b0*/  LEA.HI R0, R2, R0, RZ, 0x1e ;  /* 0x0000000002007211 */ /* 0x000fc800078ff0ff */
[C---:B------:R-:W-:Y:S01]  /*122c0*/  ISETP.GE.AND P6, PT, R0.reuse, UR14, PT ;  /* 0x0000000e00007c0c */ /* 0x040fe2000bfc6270 */
[C---:B------:R-:W-:Y:S02]  /*122d0*/  VIADD R2, R0.reuse, 0x8 ;  /* 0x0000000800027836 */ /* 0x040fe40000000000 */
[C---:B------:R-:W-:Y:S02]  /*122e0*/  VIADD R5, R0.reuse, 0x40 ;  /* 0x0000004000057836 */ /* 0x040fe40000000000 */
[----:B------:R-:W-:Y:S01]  /*122f0*/  VIADD R4, R0, 0x48 ;  /* 0x0000004800047836 */ /* 0x000fe20000000000 */
[----:B------:R-:W-:Y:S02]  /*12300*/  ISETP.GE.AND P5, PT, R2, UR14, PT ;  /* 0x0000000e02007c0c */ /* 0x000fe4000bfa6270 */
[----:B------:R-:W-:Y:S02]  /*12310*/  ISETP.GE.AND P4, PT, R5, UR14, PT ;  /* 0x0000000e05007c0c */ /* 0x000fe4000bf86270 */
[----:B------:R-:W-:-:S03]  /*12320*/  ISETP.GE.AND P3, PT, R4, UR14, PT ;  /* 0x0000000e04007c0c */ /* 0x000fc6000bf66270 */
[----:B------:R-:W1:Y:S01]  /*12330*/  @!P6 LDC.64 R8, c[0x0][0x420] ;  /* 0x00010800ff08eb82 */ /* 0x000e620000000a00 */
[----:B------:R-:W-:-:S05]  /*12340*/  @!P6 IMAD R3, R0, UR5, RZ ;  /* 0x000000050003ec24 */ /* 0x000fca000f8e02ff */
[----:B------:R-:W-:Y:S01]  /*12350*/  @!P6 IADD3 R0, P0, PT, R3, UR20, RZ ;  /* 0x000000140300ec10 */ /* 0x000fe2000ff1e0ff */
[----:B------:R-:W-:Y:S01]  /*12360*/  @!P5 IMAD R2, R2, UR5, RZ ;  /* 0x000000050202dc24 */ /* 0x000fe2000f8e02ff */
[----:B------:R-:W2:Y:S01]  /*12370*/  @!P5 LDC.64 R10, c[0x0][0x420] ;  /* 0x00010800ff0adb82 */ /* 0x000ea20000000a00 */
[----:B------:R-:W-:Y:S01]  /*12380*/  @!P4 IMAD R5, R5, UR5, RZ ;  /* 0x000000050505cc24 */ /* 0x000fe2000f8e02ff */
[----:B------:R-:W-:Y:S01]  /*12390*/  @!P6 LEA.HI.X.SX32 R6, R3, UR4, 0x1, P0 ;  /* 0x000000040306ec11 */ /* 0x000fe200080f0eff */
[----:B------:R-:W-:Y:S01]  /*123a0*/  @!P3 IMAD R4, R4, UR5, RZ ;  /* 0x000000050404bc24 */ /* 0x000fe2000f8e02ff */
[----:B------:R-:W-:-:S04]  /*123b0*/  @!P5 IADD3 R3, P0, PT, R2, UR20, RZ ;  /* 0x000000140203dc10 */ /* 0x000fc8000ff1e0ff */
[----:B------:R-:W3:Y:S01]  /*123c0*/  @!P4 LDC.64 R12, c[0x0][0x420] ;  /* 0x00010800ff0ccb82 */ /* 0x000ee20000000a00 */
[----:B------:R-:W-:-:S07]  /*123d0*/  @!P5 LEA.HI.X.SX32 R2, R2, UR4, 0x1, P0 ;  /* 0x000000040202dc11 */ /* 0x000fce00080f0eff */
[----:B------:R-:W4:Y:S01]  /*123e0*/  @!P3 LDC.64 R18, c[0x0][0x420] ;  /* 0x00010800ff12bb82 */ /* 0x000f220000000a00 */
[----:B-1----:R-:W-:-:S04]  /*123f0*/  @!P6 LEA R8, P1, R0, R8, 0x2 ;  /* 0x000000080008e211 */ /* 0x002fc800078210ff */
[----:B------:R-:W-:Y:S02]  /*12400*/  @!P6 LEA.HI.X R9, R0, R9, R6, 0x2, P1 ;  /* 0x000000090009e211 */ /* 0x000fe400008f1406 */
[----:B------:R-:W-:Y:S02]  /*12410*/  @!P4 IADD3 R0, P1, PT, R5, UR20, RZ ;  /* 0x000000140500cc10 */ /* 0x000fe4000ff3e0ff */
[C---:B--2---:R-:W-:Y:S01]  /*12420*/  @!P5 LEA R6, P2, R3.reuse, R10, 0x2 ;  /* 0x0000000a0306d211 */ /* 0x044fe200078410ff */
[----:B------:R1:W-:Y:S01]  /*12430*/  @!P6 STG.E desc[UR26][R8.64], R17 ;  /* 0x000000110800e986 */ /* 0x0003e2000c10191a */
[----:B------:R-:W-:Y:S02]  /*12440*/  @!P3 IADD3 R10, P0, PT, R4, UR20, RZ ;  /* 0x00000014040abc10 */ /* 0x000fe4000ff1e0ff */
[----:B------:R-:W-:Y:S02]  /*12450*/  @!P5 LEA.HI.X R7, R3, R11, R2, 0x2, P2 ;  /* 0x0000000b0307d211 */ /* 0x000fe400010f1402 */
[----:B------:R-:W-:-:S02]  /*12460*/  @!P4 LEA.HI.X.SX32 R5, R5, UR4, 0x1, P1 ;  /* 0x000000040505cc11 */ /* 0x000fc400088f0eff */
[----:B------:R-:W-:Y:S01]  /*12470*/  @!P3 LEA.HI.X.SX32 R3, R4, UR4, 0x1, P0 ;  /* 0x000000040403bc11 */ /* 0x000fe200080f0eff */
[----:B------:R1:W-:Y:S01]  /*12480*/  @!P5 STG.E desc[UR26][R6.64], R16 ;  /* 0x000000100600d986 */ /* 0x0003e2000c10191a */
[----:B---3--:R-:W-:-:S04]  /*12490*/  @!P4 LEA R4, P1, R0, R12, 0x2 ;  /* 0x0000000c0004c211 */ /* 0x008fc800078210ff */
[----:B------:R-:W-:Y:S02]  /*124a0*/  @!P4 LEA.HI.X R5, R0, R13, R5, 0x2, P1 ;  /* 0x0000000d0005c211 */ /* 0x000fe400008f1405 */
[----:B----4-:R-:W-:-:S03]  /*124b0*/  @!P3 LEA R2, P0, R10, R18, 0x2 ;  /* 0x000000120a02b211 */ /* 0x010fc600078010ff */
[----:B------:R1:W-:Y:S01]  /*124c0*/  @!P4 STG.E desc[UR26][R4.64], R15 ;  /* 0x0000000f0400c986 */ /* 0x0003e2000c10191a */
[----:B------:R-:W-:-:S05]  /*124d0*/  @!P3 LEA.HI.X R3, R10, R19, R3, 0x2, P0 ;  /* 0x000000130a03b211 */ /* 0x000fca00000f1403 */
[----:B------:R1:W-:Y:S04]  /*124e0*/  @!P3 STG.E desc[UR26][R2.64], R14 ;  /* 0x0000000e0200b986 */ /* 0x0003e8000c10191a */
.L_x_703:
[----:B------:R-:W-:Y:S05]  /*124f0*/  BSYNC.RECONVERGENT B0 ;  /* 0x0000000000007941 */ /* 0x000fea0003800200 */
.L_x_702:
[----:B------:R2:W5:Y:S04]  /*12500*/  LDL R32, [R1+0x144] ;  /* 0x0001440001207983 */ /* 0x0005680000100800 */
[----:B------:R2:W5:Y:S01]  /*12510*/  LDL R27, [R1+0x148] ;  /* 0x00014800011b7983 */ /* 0x0005620000100800 */
[----:B-1----:R-:W-:Y:S01]  /*12520*/  SHF.R.U32.HI R2, RZ, 0x2, R53 ;  /* 0x00000002ff027819 */ /* 0x002fe20000011635 */
[----:B------:R-:W-:Y:S01]  /*12530*/  IMAD.MOV.U32 R3, RZ, RZ, RZ ;  /* 0x000000ffff037224 */ /* 0x000fe200078e00ff */
[----:B------:R-:W1:Y:S01]  /*12540*/  LDCU.64 UR4, c[0x0][0x410] ;  /* 0x00008200ff0477ac */ /* 0x000e620008000a00 */
[----:B------:R2:W3:Y:S01]  /*12550*/  LDS.128 R16, [R24+0x2000] ;  /* 0x0020000018107984 */ /* 0x0004e20000000c00 */
[----:B------:R-:W-:Y:S01]  /*12560*/  LOP3.LUT R26, R52, 0x18, RZ, 0xc0, !PT ;  /* 0x00000018341a7812 */ /* 0x000fe200078ec0ff */
[----:B------:R-:W-:Y:S01]  /*12570*/  IMAD.WIDE.U32 R6, R20, 0x80, R2 ;  /* 0x0000008014067825 */ /* 0x000fe200078e0002 */
[----:B------:R-:W-:Y:S01]  /*12580*/  ISETP.GE.AND P3, PT, R2, UR14, PT ;  /* 0x0000000e02007c0c */ /* 0x000fe2000bf66270 */
[----:B------:R2:W4:Y:S01]  /*12590*/  LDS.128 R20, [R24] ;  /* 0x0000000018147984 */ /* 0x0005220000000c00 */
[----:B------:R-:W-:Y:S01]  /*125a0*/  IADD3 R4, P0, PT, R26, UR16, RZ ;  /* 0x000000101a047c10 */ /* 0x000fe2000ff1e0ff */
[C---:B------:R-:W-:Y:S01]  /*125b0*/  VIADD R0, R2.reuse, 0x20 ;  /* 0x0000002002007836 */ /* 0x040fe20000000000 */
[C---:B------:R-:W-:Y:S01]  /*125c0*/  IADD3 R3, PT, PT, R2.reuse, 0x40, RZ ;  /* 0x0000004002037810 */ /* 0x040fe20007ffe0ff */
[----:B------:R2:W2:Y:S01]  /*125d0*/  LDS.128 R12, [R24+0x4000] ;  /* 0x00400000180c7984 */ /* 0x0004a20000000c00 */
[----:B------:R-:W-:Y:S01]  /*125e0*/  VIADD R2, R2, 0x60 ;  /* 0x0000006002027836 */ /* 0x000fe20000000000 */
[----:B------:R-:W-:Y:S01]  /*125f0*/  IADD3.X R5, PT, PT, RZ, UR11, RZ, P0, !PT ;  /* 0x0000000bff057c10 */ /* 0x000fe200087fe4ff */
[----:B------:R-:W-:Y:S01]  /*12600*/  BSSY.RECONVERGENT B0, `(.L_x_704) ;  /* 0x0000019000007945 */ /* 0x000fe20003800200 */
[----:B------:R-:W-:-:S02]  /*12610*/  ISETP.GE.AND P2, PT, R0, UR14, PT ;  /* 0x0000000e00007c0c */ /* 0x000fc4000bf46270 */
[----:B------:R-:W-:Y:S02]  /*12620*/  ISETP.GE.AND P0, PT, R2, UR14, PT ;  /* 0x0000000e02007c0c */ /* 0x000fe4000bf06270 */
[----:B------:R-:W-:Y:S01]  /*12630*/  ISETP.GE.AND P1, PT, R3, UR14, PT ;  /* 0x0000000e03007c0c */ /* 0x000fe2000bf26270 */
[----:B-1----:R-:W-:Y:S01]  /*12640*/  IMAD.U32 R0, RZ, RZ, UR4 ;  /* 0x00000004ff007e24 */ /* 0x002fe2000f8e00ff */
[----:B------:R-:W-:-:S03]  /*12650*/  MOV R2, UR5 ;  /* 0x0000000500027c02 */ /* 0x000fc60008000f00 */
[----:B------:R-:W-:-:S04]  /*12660*/  IMAD.WIDE.U32 R10, R0, UR13, R4 ;  /* 0x0000000d000a7c25 */ /* 0x000fc8000f8e0004 */
[----:B------:R-:W-:Y:S01]  /*12670*/  IMAD R9, R2, UR13, R11 ;  /* 0x0000000d02097c24 */ /* 0x000fe2000f8e020b */
[----:B------:R-:W-:Y:S06]  /*12680*/  @P3 BRA `(.L_x_705) ;  /* 0x0000000000403947 */ /* 0x000fec0003800000 */
[----:B------:R-:W1:Y:S01]  /*12690*/  LDCU.64 UR6, c[0x0][0x408] ;  /* 0x00008100ff0677ac */ /* 0x000e620008000a00 */
[----:B------:R-:W-:Y:S01]  /*126a0*/  IMAD.MOV.U32 R8, RZ, RZ, R10 ;  /* 0x000000ffff087224 */ /* 0x000fe200078e000a */
[----:B------:R-:W3:Y:S01]  /*126b0*/  LDCU UR8, c[0x0][0x440] ;  /* 0x00008800ff0877ac */ /* 0x000ee20008000800 */
[----:B------:R-:W4:Y:S01]  /*126c0*/  LDCU.64 UR4, c[0x0][0x3f0] ;  /* 0x00007e00ff0477ac */ /* 0x000f220008000a00 */
[----:B-1----:R-:W-:Y:S02]  /*126d0*/  IMAD R0, R7, UR6, RZ ;  /* 0x0000000607007c24 */ /* 0x002fe4000f8e02ff */
[----:B------:R-:W-:Y:S01]  /*126e0*/  IMAD.WIDE.U32 R4, R6, UR6, R8 ;  /* 0x0000000606047c25 */ /* 0x000fe2000f8e0008 */
[----:B---3--:R-:W-:-:S03]  /*126f0*/  ISETP.GE.AND P5, PT, R26, UR8, PT ;  /* 0x000000081a007c0c */ /* 0x008fc6000bfa6270 */
[----:B------:R-:W-:Y:S01]  /*12700*/  IMAD R0, R6, UR7, R0 ;  /* 0x0000000706007c24 */ /* 0x000fe2000f8e0200 */
[----:B-----5:R-:W-:Y:S02]  /*12710*/  ISETP.GE.AND P4, PT, R32, UR8, PT ;  /* 0x0000000820007c0c */ /* 0x020fe4000bf86270 */
[----:B------:R-:W-:Y:S01]  /*12720*/  ISETP.GE.AND P3, PT, R27, UR8, PT ;  /* 0x000000081b007c0c */ /* 0x000fe2000bf66270 */
[----:B------:R-:W-:Y:S01]  /*12730*/  IMAD.IADD R0, R0, 0x1, R5 ;  /* 0x0000000100007824 */ /* 0x000fe200078e0205 */
[----:B----4-:R-:W-:-:S04]  /*12740*/  LEA R2, P6, R4, UR4, 0x1 ;  /* 0x0000000404027c11 */ /* 0x010fc8000f8c08ff */
[----:B------:R-:W-:-:S05]  /*12750*/  LEA.HI.X R3, R4, UR5, R0, 0x1, P6 ;  /* 0x0000000504037c11 */ /* 0x000fca000b0f0c00 */
[----:B------:R1:W-:Y:S04]  /*12760*/  @!P5 STG.E.128 desc[UR26][R2.64], R20 ;  /* 0x000000140200d986 */ /* 0x0003e8000c101d1a */
[----:B------:R1:W-:Y:S04]  /*12770*/  @!P4 STG.E.128 desc[UR26][R2.64+0x40], R16 ;  /* 0x000040100200c986 */ /* 0x0003e8000c101d1a */
[----:B--2---:R1:W-:Y:S02]  /*12780*/  @!P3 STG.E.128 desc[UR26][R2.64+0x80], R12 ;  /* 0x0000800c0200b986 */ /* 0x0043e4000c101d1a */
.L_x_705:
[----:B------:R-:W-:Y:S05]  /*12790*/  BSYNC.RECONVERGENT B0 ;  /* 0x0000000000007941 */ /* 0x000fea0003800200 */
.L_x_704:
[----:B-1--4-:R1:W4:Y:S01]  /*127a0*/  LDS.128 R20, [R24+0x800] ;  /* 0x0008000018147984 */ /* 0x0123220000000c00 */
[----:B------:R-:W-:Y:S03]  /*127b0*/  BSSY.RECONVERGENT B0, `(.L_x_706) ;  /* 0x0000017000007945 */ /* 0x000fe60003800200 */
[----:B---3--:R1:W3:Y:S04]  /*127c0*/  LDS.128 R16, [R24+0x2800] ;  /* 0x0028000018107984 */ /* 0x0082e80000000c00 */
[----:B--2---:R1:W2:Y:S01]  /*127d0*/  LDS.128 R12, [R24+0x4800] ;  /* 0x00480000180c7984 */ /* 0x0042a20000000c00 */
[----:B------:R-:W-:Y:S05]  /*127e0*/  @P2 BRA `(.L_x_707) ;  /* 0x00000000004c2947 */ /* 0x000fea0003800000 */
[----:B------:R-:W1:Y:S01]  /*127f0*/  LDCU.64 UR6, c[0x0][0x408] ;  /* 0x00008100ff0677ac */ /* 0x000e620008000a00 */
[----:B------:R-:W-:Y:S02]  /*12800*/  IADD3 R0, P2, PT, R6, 0x20, RZ ;  /* 0x0000002006007810 */ /* 0x000fe40007f5e0ff */
[----:B------:R-:W-:Y:S01]  /*12810*/  MOV R3, R9 ;  /* 0x0000000900037202 */ /* 0x000fe20000000f00 */
[----:B------:R-:W1:Y:S02]  /*12820*/  LDCU UR8, c[0x0][0x440] ;  /* 0x00008800ff0877ac */ /* 0x000e640008000800 */
[----:B------:R-:W-:Y:S01]  /*12830*/  IMAD.X R2, RZ, RZ, R7, P2 ;  /* 0x000000ffff027224 */ /* 0x000fe200010e0607 */
[----:B------:R-:W4:Y:S03]  /*12840*/  LDCU.64 UR4, c[0x0][0x3f0] ;  /* 0x00007e00ff0477ac */ /* 0x000f260008000a00 */
[----:B-1----:R-:W-:-:S02]  /*12850*/  IMAD R25, R2, UR6, RZ ;  /* 0x0000000602197c24 */ /* 0x002fc4000f8e02ff */
        /* <DEDUP_REMOVED lines=10> */
[----:B---3--:R1:W-:Y:S04]  /*12900*/  @!P3 STG.E.128 desc[UR26][R2.64+0x40], R16 ;  /* 0x000040100200b986 */ /* 0x0083e8000c101d1a */
[----:B--2---:R1:W-:Y:S02]  /*12910*/  @!P2 STG.E.128 desc[UR26][R2.64+0x80], R12 ;  /* 0x0000800c0200a986 */ /* 0x0043e4000c101d1a */
.L_x_707:
[----:B------:R-:W-:Y:S05]  /*12920*/  BSYNC.RECONVERGENT B0 ;  /* 0x0000000000007941 */ /* 0x000fea0003800200 */
.L_x_706:
        /* <DEDUP_REMOVED lines=24> */
.L_x_709:
[----:B------:R-:W-:Y:S05]  /*12ab0*/  BSYNC.RECONVERGENT B0 ;  /* 0x0000000000007941 */ /* 0x000fea0003800200 */
.L_x_708:
[----:B-1-3--:R1:W3:Y:S01]  /*12ac0*/  LDS.128 R16, [R24+0x3800] ;  /* 0x0038000018107984 */ /* 0x00a2e20000000c00 */
[----:B------:R-:W-:Y:S05]  /*12ad0*/  @P0 EXIT ;  /* 0x000000000000094d */ /* 0x000fea0003800000 */
[----:B------:R-:W4:Y:S01]  /*12ae0*/  LDCU.64 UR6, c[0x0][0x408] ;  /* 0x00008100ff0677ac */ /* 0x000f220008000a00 */
[----:B--2---:R2:W1:Y:S01]  /*12af0*/  LDS.128 R12, [R24+0x5800] ;  /* 0x00580000180c7984 */ /* 0x0044620000000c00 */
[----:B------:R-:W-:Y:S01]  /*12b00*/  IADD3 R0, P0, PT, R6, 0x60, RZ ;  /* 0x0000006006007810 */ /* 0x000fe20007f1e0ff */
[----:B------:R-:W2:Y:S01]  /*12b10*/  LDCU UR8, c[0x0][0x440] ;  /* 0x00008800ff0877ac */ /* 0x000ea20008000800 */
[----:B------:R-:W-:-:S03]  /*12b20*/  MOV R3, R9 ;  /* 0x0000000900037202 */ /* 0x000fc60000000f00 */
[----:B------:R-:W-:Y:S01]  /*12b30*/  IMAD.X R2, RZ, RZ, R7, P0 ;  /* 0x000000ffff027224 */ /* 0x000fe200000e0607 */
[----:B------:R-:W2:Y:S03]  /*12b40*/  LDCU.64 UR4, c[0x0][0x3f0] ;  /* 0x00007e00ff0477ac */ /* 0x000ea60008000a00 */
[----:B----4-:R-:W-:Y:S02]  /*12b50*/  IMAD R6, R2, UR6, RZ ;  /* 0x0000000602067c24 */ /* 0x010fe4000f8e02ff */
[----:B------:R-:W-:Y:S01]  /*12b60*/  IMAD.MOV.U32 R2, RZ, RZ, R10 ;  /* 0x000000ffff027224 */ /* 0x000fe200078e000a */
[----:B--2---:R-:W-:-:S03]  /*12b70*/  ISETP.GE.AND P2, PT, R26, UR8, PT ;  /* 0x000000081a007c0c */ /* 0x004fc6000bf46270 */
[----:B------:R-:W-:Y:S01]  /*12b80*/  IMAD.WIDE.U32 R4, R0, UR6, R2 ;  /* 0x0000000600047c25 */ /* 0x000fe2000f8e0002 */
[----:B-----5:R-:W-:Y:S02]  /*12b90*/  ISETP.GE.AND P1, PT, R32, UR8, PT ;  /* 0x0000000820007c0c */ /* 0x020fe4000bf26270 */
[----:B------:R-:W-:Y:S01]  /*12ba0*/  ISETP.GE.AND P0, PT, R27, UR8, PT ;  /* 0x000000081b007c0c */ /* 0x000fe2000bf06270 */
[----:B------:R-:W-:Y:S01]  /*12bb0*/  IMAD R0, R0, UR7, R6 ;  /* 0x0000000700007c24 */ /* 0x000fe2000f8e0206 */
[----:B------:R-:W-:-:S03]  /*12bc0*/  LEA R2, P3, R4, UR4, 0x1 ;  /* 0x0000000404027c11 */ /* 0x000fc6000f8608ff */
[----:B------:R-:W-:-:S05]  /*12bd0*/  IMAD.IADD R0, R0, 0x1, R5 ;  /* 0x0000000100007824 */ /* 0x000fca00078e0205 */
[----:B------:R-:W-:-:S05]  /*12be0*/  LEA.HI.X R3, R4, UR5, R0, 0x1, P3 ;  /* 0x0000000504037c11 */ /* 0x000fca00098f0c00 */
[----:B------:R2:W-:Y:S04]  /*12bf0*/  @!P2 STG.E.128 desc[UR26][R2.64], R28 ;  /* 0x0000001c0200a986 */ /* 0x0005e8000c101d1a */
[----:B---3--:R2:W-:Y:S01]  /*12c00*/  @!P1 STG.E.128 desc[UR26][R2.64+0x40], R16 ;  /* 0x0000401002009986 */ /* 0x0085e2000c101d1a */
[----:B-1----:R-:W-:Y:S05]  /*12c10*/  @P0 EXIT ;  /* 0x000000000000094d */ /* 0x002fea0003800000 */
[----:B------:R-:W-:Y:S01]  /*12c20*/  STG.E.128 desc[UR26][R2.64+0x80], R12 ;  /* 0x0000800c02007986 */ /* 0x000fe2000c101d1a */
[----:B------:R-:W-:Y:S05]  /*12c30*/  EXIT ;  /* 0x000000000000794d */ /* 0x000fea0003800000 */
.L_x_710:
        /* <DEDUP_REMOVED lines=12> */
.L_x_1361:


//--------------------- .text._ZN5flash16flash_fwd_kernelI23Flash_fwd_kernel_traitsILi96ELi128ELi64ELi4ELb0ELb0EN7cutlass10bfloat16_tE19Flash_kernel_traitsILi96ELi128ELi64ELi4ES3_EELb0ELb0ELb0ELb0ELb0ELb0ELb1ELb0EEEvNS_16Flash_fwd_paramsE --------------------------
	.section	.text._ZN5flash16flash_fwd_kernelI23Flash_fwd_kernel_traitsILi96ELi128ELi64ELi4ELb0ELb0EN7cutlass10bfloat16_tE19Flash_kernel_traitsILi96ELi128ELi64ELi4ES3_EELb0ELb0ELb0ELb0ELb0ELb0ELb1ELb0EEEvNS_16Flash_fwd_paramsE,"ax",@progbits
	.align	128
        .global         _ZN5flash16flash_fwd_kernelI23Flash_fwd_kernel_traitsILi96ELi128ELi64ELi4ELb0ELb0EN7cutlass10bfloat16_tE19Flash_kernel_traitsILi96ELi128ELi64ELi4ES3_EELb0ELb0ELb0ELb0ELb0ELb0ELb1ELb0EEEvNS_16Flash_fwd_paramsE
        .type           _ZN5flash16flash_fwd_kernelI23Flash_fwd_kernel_traitsILi96ELi128ELi64ELi4ELb0ELb0EN7cutlass10bfloat16_tE19Flash_kernel_traitsILi96ELi128ELi64ELi4ES3_EELb0ELb0ELb0ELb0ELb0ELb0ELb1ELb0EEEvNS_16Flash_fwd_paramsE,@function
        .size           _ZN5flash16flash_fwd_kernelI23Flash_fwd_kernel_traitsILi96ELi128ELi64ELi4ELb0ELb0EN7cutlass10bfloat16_tE19Flash_kernel_traitsILi96ELi128ELi64ELi4ES3_EELb0ELb0ELb0ELb0ELb0ELb0ELb1ELb0EEEvNS_16Flash_fwd_paramsE,(.L_x_1362 - _ZN5flash16flash_fwd_kernelI23Flash_fwd_kernel_traitsILi96ELi128ELi64ELi4ELb0ELb0EN7cutlass10bfloat16_tE19Flash_kernel_traitsILi96ELi128ELi64ELi4ES3_EELb0ELb0ELb0ELb0ELb0ELb0ELb1ELb0EEEvNS_16Flash_fwd_paramsE)
        .other          _ZN5flash16flash_fwd_kernelI23Flash_fwd_kernel_traitsILi96ELi128ELi64ELi4ELb0ELb0EN7cutlass10bfloat16_tE19Flash_kernel_traitsILi96ELi128ELi64ELi4ES3_EELb0ELb0ELb0ELb0ELb0ELb0ELb1ELb0EEEvNS_16Flash_fwd_paramsE,@"STO_CUDA_ENTRY STV_DEFAULT"
_ZN5flash16flash_fwd_kernelI23Flash_fwd_kernel_traitsILi96ELi128ELi64ELi4ELb0ELb0EN7cutlass10bfloat16_tE19Flash_kernel_traitsILi96ELi128ELi64ELi4ES3_EELb0ELb0ELb0ELb0ELb0ELb0ELb1ELb0EEEvNS_16Flash_fwd_paramsE:
.text._ZN5flash16flash_fwd_kernelI23Flash_fwd_kernel_traitsILi96ELi128ELi64ELi4ELb0ELb0EN7cutlass10bfloat16_tE19Flash_kernel_traitsILi96ELi128ELi64ELi4ES3_EELb0ELb0ELb0ELb0ELb0ELb0ELb1ELb0EEEvNS_16Flash_fwd_paramsE:
        /* <DEDUP_REMOVED lines=59> */
.L_x_711:
        /* <DEDUP_REMOVED lines=32> */
.L_x_713:
        /* <DEDUP_REMOVED lines=40> */
.L_x_715:
[----:B------:R-:W-:Y:S05]  /*0830*/  BSYNC.RECONVERGENT B0 ;  /* 0x0000000000007941 */ /* 0x000fea0003800200 */
.L_x_714:
        /* <DEDUP_REMOVED lines=22> */
.L_x_717:
[----:B------:R-:W-:Y:S05]  /*09a0*/  BSYNC.RECONVERGENT B0 ;  /* 0x0000000000007941 */ /* 0x000fea0003800200 */
.L_x_716:
        /* <DEDUP_REMOVED lines=24> */
.L_x_719:
[----:B------:R-:W-:Y:S05]  /*0b30*/  BSYNC.RECONVERGENT B0 ;  /* 0x0000000000007941 */ /* 0x000fea0003800200 */
.L_x_718:
        /* <DEDUP_REMOVED lines=32> */
.L_x_721:
[----:B------:R-:W-:Y:S05]  /*0d40*/  BSYNC.RECONVERGENT B0 ;  /* 0x0000000000007941 */ /* 0x000fea0003800200 */
.L_x_720:
        /* <DEDUP_REMOVED lines=15> */
.L_x_723:
[----:B------:R-:W-:Y:S05]  /*0e40*/  BSYNC.RECONVERGENT B0 ;  /* 0x0000000000007941 */ /* 0x000fea0003800200 */
.L_x_722:
        /* <DEDUP_REMOVED lines=10> */
.L_x_725:
[----:B------:R-:W-:Y:S05]  /*0ef0*/  BSYNC.RECONVERGENT B0 ;  /* 0x0000000000007941 */ /* 0x000fea0003800200 */
.L_x_724:
        /* <DEDUP_REMOVED lines=10> */
.L_x_727:
[----:B------:R-:W-:Y:S05]  /*0fa0*/  BSYNC.RECONVERGENT B0 ;  /* 0x0000000000007941 */ /* 0x000fea0003800200 */
.L_x_726:
        /* <DEDUP_REMOVED lines=10> */
.L_x_712:
        /* <DEDUP_REMOVED lines=22> */
.L_x_728:
[----:B------:R-:W1:Y:S01]  /*11b0*/  LDCU.64 UR8, c[0x0][0x3b8] ;  /* 0x00007700ff0877ac */ /* 0x000e620008000a00 */
[----:B------:R-:W-:-:S05]  /*11c0*/  IADD3 R2, PT, PT, R10, R11, RZ ;  /* 0x0000000b0a027210 */ /* 0x000fca0007ffe0ff */
[C---:B-1----:R-:W-:Y:S02]  /*11d0*/  IMAD R0, R2.reuse, UR9, RZ ;  /* 0x0000000902007c24 */ /* 0x042fe4000f8e02ff */
[----:B------:R-:W-:-:S05]  /*11e0*/  IMAD.WIDE.U32 R2, R2, UR8, RZ ;  /* 0x0000000802027c25 */ /* 0x000fca000f8e00ff */
[----:B------:R-:W-:Y:S02]  /*11f0*/  IADD3 R7, PT, PT, R3, R0, RZ ;  /* 0x0000000003077210 */ /* 0x000fe40007ffe0ff */
[----:B------:R-:W-:-:S07]  /*1200*/  MOV R5, R2 ;  /* 0x0000000200057202 */ /* 0x000fce0000000f00 */
.L_x_729:
        /* <DEDUP_REMOVED lines=39> */
.L_x_730:
[----:B------:R-:W1:Y:S01]  /*1480*/  LDC.64 R12, c[0x0][0x3c0] ;  /* 0x0000f000ff0c7b82 */ /* 0x000e620000000a00 */
[----:B------:R-:W-:-:S05]  /*1490*/  IADD3 R0, PT, PT, R10, R11, RZ ;  /* 0x0000000b0a007210 */ /* 0x000fca0007ffe0ff */
[C---:B-1----:R-:W-:Y:S02]  /*14a0*/  IMAD R4, R0.reuse, R13, RZ ;  /* 0x0000000d00047224 */ /* 0x042fe400078e02ff */
[----:B------:R-:W-:-:S05]  /*14b0*/  IMAD.WIDE.U32 R2, R0, R12, RZ ;  /* 0x0000000c00027225 */ /* 0x000fca00078e00ff */
[----:B------:R-:W-:-:S07]  /*14c0*/  IADD3 R0, PT, PT, R3, R4, RZ ;  /* 0x0000000403007210 */ /* 0x000fce0007ffe0ff */
.L_x_731:
        /* <DEDUP_REMOVED lines=12> */
[----:B------:R3:W-:Y:S01]  /*1590*/  STL [R1+0x2c], R17 ;  /* 0x00002c1101007387 */ /* 0x0007e20000100800 */
[----:B------:R-:W-:Y:S01]  /*15a0*/  SHF.L.U32 R148, R227, 0x5, RZ ;  /* 0x00000005e3947819 */ /* 0x000fe200000006ff */
[----:B------:R-:W-:Y:S01]  /*15b0*/  IMAD.X R3, RZ, RZ, R0, P0 ;  /* 0x000000ffff037224 */ /* 0x000fe200000e0600 */
[----:B------:R-:W-:Y:S01]  /*15c0*/  SHF.R.S32.HI R0, RZ, 0x1f, R6 ;  /* 0x0000001fff007819 */ /* 0x000fe20000011406 */
[----:B------:R-:W-:Y:S01]  /*15d0*/  IMAD.X R5, RZ, RZ, R7, P1 ;  /* 0x000000ffff057224 */ /* 0x000fe200008e0607 */
[C---:B------:R-:W-:Y:S01]  /*15e0*/  IADD3 R8, P0, PT, R151.reuse, R8, RZ ;  /* 0x0000000897087210 */ /* 0x040fe20007f1e0ff */
[----:B------:R-:W-:Y:S01]  /*15f0*/  IMAD.WIDE.U32 R2, R20, R12, R2 ;  /* 0x0000000c14027225 */ /* 0x000fe200078e0002 */
[----:B------:R-:W5:Y:S01]  /*1600*/  LDCU.64 UR10, c[0x0][0x3c8] ;  /* 0x00007900ff0a77ac */ /* 0x000f620008000a00 */
[----:B------:R-:W-:Y:S01]  /*1610*/  BSSY.RECONVERGENT B0, `(.L_x_732) ;  /* 0x0000043000007945 */ /* 0x000fe20003800200 */
[C---:B------:R-:W-:Y:S01]  /*1620*/  LOP3.LUT R150, R151.reuse, 0x20, RZ, 0xfc, !PT ;  /* 0x0000002097967812 */ /* 0x040fe200078efcff */
[----:B-1----:R-:W-:Y:S01]  /*1630*/  IMAD R7, R0, UR4, RZ ;  /* 0x0000000400077c24 */ /* 0x002fe2000f8e02ff */
[----:B------:R-:W-:Y:S01]  /*1640*/  LOP3.LUT R149, R151, 0x40, RZ, 0xfc, !PT ;  /* 0x0000004097957812 */ /* 0x000fe200078efcff */
[----:B------:R-:W-:-:S02]  /*1650*/  IMAD R3, R20, R13, R3 ;  /* 0x0000000d14037224 */ /* 0x000fc400078e0203 */
[----:B------:R-:W-:Y:S02]  /*1660*/  IMAD R0, R0, UR6, RZ ;  /* 0x0000000600007c24 */ /* 0x000fe4000f8e02ff */
[C---:B------:R-:W-:Y:S01]  /*1670*/  IMAD R10, R6.reuse, UR5, R7 ;  /* 0x00000005060a7c24 */ /* 0x040fe2000f8e0207 */
[----:B------:R-:W-:Y:S01]  /*1680*/  UMOV UR5, 0x400 ;  /* 0x0000040000057882 */ /* 0x000fe20000000000 */
[C---:B------:R-:W-:Y:S01]  /*1690*/  IMAD R7, R6.reuse, UR7, R0 ;  /* 0x0000000706077c24 */ /* 0x040fe2000f8e0200 */
[----:B--2---:R-:W-:Y:S01]  /*16a0*/  ULEA UR5, UR18, UR5, 0x18 ;  /* 0x0000000512057291 */ /* 0x004fe2000f8ec0ff */
[----:B------:R-:W-:-:S04]  /*16b0*/  IMAD.WIDE.U32 R2, R6, UR6, R2 ;  /* 0x0000000606027c25 */ /* 0x000fc8000f8e0002 */
[----:B------:R-:W-:Y:S01]  /*16c0*/  IMAD.X R9, RZ, RZ, R14, P0 ;  /* 0x000000ffff097224 */ /* 0x000fe200000e060e */
[----:B---3--:R-:W-:Y:S01]  /*16d0*/  LEA R18, P0, R2, UR12, 0x1 ;  /* 0x0000000c02127c11 */ /* 0x008fe2000f8008ff */
[----:B------:R-:W-:Y:S02]  /*16e0*/  IMAD.IADD R3, R3, 0x1, R7 ;  /* 0x0000000103037824 */ /* 0x000fe400078e0207 */
[----:B------:R-:W-:Y:S02]  /*16f0*/  IMAD.WIDE.U32 R4, R20, UR8, R4 ;  /* 0x0000000814047c25 */ /* 0x000fe4000f8e0004 */
[----:B------:R1:W-:Y:S01]  /*1700*/  STL [R1+0x1c], R18 ;  /* 0x00001c1201007387 */ /* 0x0003e20000100800 */
[----:B------:R-:W-:Y:S01]  /*1710*/  LEA.HI.X R16, R2, UR13, R3, 0x1, P0 ;  /* 0x0000000d02107c11 */ /* 0x000fe200080f0c03 */
[----:B------:R-:W-:Y:S01]  /*1720*/  IMAD R5, R20, UR9, R5 ;  /* 0x0000000914057c24 */ /* 0x000fe2000f8e0205 */
[----:B------:R-:W-:Y:S01]  /*1730*/  LEA R22, P0, R19, R20, 0x7 ;  /* 0x0000001413167211 */ /* 0x000fe200078038ff */
[----:B-----5:R-:W-:-:S02]  /*1740*/  IMAD.WIDE.U32 R8, R24, UR10, R8 ;  /* 0x0000000a18087c25 */ /* 0x020fc4000f8e0008 */
[----:B------:R1:W-:Y:S01]  /*1750*/  STL [R1+0x18], R16 ;  /* 0x0000181001007387 */ /* 0x0003e20000100800 */
[----:B------:R-:W-:Y:S01]  /*1760*/  LEA.HI.X R21, R19, RZ, RZ, 0x7, P0 ;  /* 0x000000ff13157211 */ /* 0x000fe200000f3cff */
[----:B------:R-:W-:Y:S01]  /*1770*/  IMAD.WIDE.U32 R4, R6, UR4, R4 ;  /* 0x0000000406047c25 */ /* 0x000fe2000f8e0004 */
[----:B------:R-:W-:Y:S01]  /*1780*/  LOP3.LUT R6, R15, 0x18, R227, 0x78, !PT ;  /* 0x000000180f067812 */ /* 0x000fe200078e78e3 */
[----:B------:R1:W-:Y:S02]  /*1790*/  STL [R1+0x30], R22 ;  /* 0x0000301601007387 */ /* 0x0003e40000100800 */
[----:B------:R-:W-:Y:S01]  /*17a0*/  IMAD R3, R24, UR11, R9 ;  /* 0x0000000b18037c24 */ /* 0x000fe2000f8e0209 */
[----:B------:R-:W-:Y:S01]  /*17b0*/  IADD3 R0, PT, PT, R5, R10, RZ ;  /* 0x0000000a05007210 */ /* 0x000fe20007ffe0ff */
[----:B------:R1:W-:Y:S01]  /*17c0*/  STL [R1+0x34], R21 ;  /* 0x0000341501007387 */ /* 0x0003e20000100800 */
[----:B----4-:R-:W-:Y:S01]  /*17d0*/  LEA R250, P1, R4, UR14, 0x1 ;  /* 0x0000000e04fa7c11 */ /* 0x010fe2000f8208ff */
[----:B------:R-:W-:Y:S01]  /*17e0*/  IMAD.SHL.U32 R224, R227, 0x10, RZ ;  /* 0x00000010e3e07824 */ /* 0x000fe200078e00ff */
[----:B------:R-:W-:-:S02]  /*17f0*/  LOP3.LUT R6, R6, 0x1f20, R11, 0xf8, !PT ;  /* 0x00001f2006067812 */ /* 0x000fc400078ef80b */
[----:B------:R-:W-:Y:S02]  /*1800*/  LEA.HI.X R249, R4, UR15, R0, 0x1, P1 ;  /* 0x0000000f04f97c11 */ /* 0x000fe400088f0c00 */
[----:B------:R-:W-:Y:S02]  /*1810*/  ISETP.GE.AND P1, PT, R20, R17, PT ;  /* 0x000000111400720c */ /* 0x000fe40003f26270 */
[----:B------:R-:W-:Y:S02]  /*1820*/  LOP3.LUT R0, R223, 0x18, RZ, 0xc0, !PT ;  /* 0x00000018df007812 */ /* 0x000fe400078ec0ff */
[----:B------:R-:W-:Y:S02]  /*1830*/  LEA R229, R6, UR5, 0x1 ;  /* 0x0000000506e57c11 */ /* 0x000fe4000f8e08ff */
[----:B------:R-:W-:-:S07]  /*1840*/  LOP3.LUT R10, R0, 0xc0, R148, 0xf8, !PT ;  /* 0x000000c0000a7812 */ /* 0x000fce00078ef894 */
        /* <DEDUP_REMOVED lines=30> */
.L_x_734:
[----:B------:R3:W-:Y:S02]  /*1a30*/  STS.128 [R229+0x4000], RZ ;  /* 0x004000ffe5007388 */ /* 0x0007e40000000c00 */
.L_x_733:
[----:B------:R-:W-:Y:S05]  /*1a40*/  BSYNC.RECONVERGENT B0 ;  /* 0x0000000000007941 */ /* 0x000fea0003800200 */
.L_x_732:
        /* <DEDUP_REMOVED lines=36> */
.L_x_737:
[----:B------:R2:W-:Y:S02]  /*1c90*/  STS.128 [R229+0x4800], RZ ;  /* 0x004800ffe5007388 */ /* 0x0005e40000000c00 */
.L_x_736:
[----:B------:R-:W-:Y:S05]  /*1ca0*/  BSYNC.RECONVERGENT B0 ;  /* 0x0000000000007941 */ /* 0x000fea0003800200 */
.L_x_735:
        /* <DEDUP_REMOVED lines=36> */
.L_x_740:
[----:B------:R2:W-:Y:S02]  /*1ef0*/  STS.128 [R229+0x5000], RZ ;  /* 0x005000ffe5007388 */ /* 0x0005e40000000c00 */
.L_x_739:
[----:B------:R-:W-:Y:S05]  /*1f00*/  BSYNC.RECONVERGENT B0 ;  /* 0x0000000000007941 */ /* 0x000fea0003800200 */
.L_x_738:
        /* <DEDUP_REMOVED lines=37> */
.L_x_743:
[----:B------:R2:W-:Y:S02]  /*2160*/  STS.128 [R229+0x5800], RZ ;  /* 0x005800ffe5007388 */ /* 0x0005e40000000c00 */
.L_x_742:
[----:B------:R-:W-:Y:S05]  /*2170*/  BSYNC.RECONVERGENT B0 ;  /* 0x0000000000007941 */ /* 0x000fea0003800200 */
.L_x_741:
[----:B------:R-:W-:Y:S01]  /*2180*/  LEA.HI.SX32 R41, R230, 0xffffffff, 0x1a ;  /* 0xffffffffe6297811 */ /* 0x000fe200078fd2ff */
[----:B------:R-:W-:Y:S03]  /*2190*/  BSSY.RECONVERGENT B0, `(.L_x_744) ;  /* 0x0000020000007945 */ /* 0x000fe60003800200 */
[----:B------:R-:W-:Y:S01]  /*21a0*/  SHF.R.S32.HI R8, RZ, 0x1f, R41 ;  /* 0x0000001fff087819 */ /* 0x000fe20000011429 */
[C---:B------:R-:W-:Y:S02]  /*21b0*/  IMAD R7, R41.reuse, -0x40, R40 ;  /* 0xffffffc029077824 */ /* 0x040fe400078e0228 */
[C---:B------:R-:W-:Y:S02]  /*21c0*/  IMAD R0, R41.reuse, UR12, RZ ;  /* 0x0000000c29007c24 */ /* 0x040fe4000f8e02ff */
[----:B-12-4-:R-:W-:Y:S01]  /*21d0*/  IMAD.WIDE.U32 R4, R41, UR13, RZ ;  /* 0x0000000d29047c25 */ /* 0x016fe2000f8e00ff */
        /* <DEDUP_REMOVED lines=26> */
.L_x_746:
[----:B------:R2:W-:Y:S02]  /*2380*/  STS.128 [R229+0x8000], RZ ;  /* 0x008000ffe5007388 */ /* 0x0005e40000000c00 */
.L_x_745:
[----:B------:R-:W-:Y:S05]  /*2390*/  BSYNC.RECONVERGENT B0 ;  /* 0x0000000000007941 */ /* 0x000fea0003800200 */
.L_x_744:
        /* <DEDUP_REMOVED lines=31> */
.L_x_749:
[----:B------:R4:W-:Y:S02]  /*2590*/  STS.128 [R229+0x8800], RZ ;  /* 0x008800ffe5007388 */ /* 0x0009e40000000c00 */
.L_x_748:
[----:B------:R-:W-:Y:S05]  /*25a0*/  BSYNC.RECONVERGENT B0 ;  /* 0x0000000000007941 */ /* 0x000fea0003800200 */
.L_x_747:
        /* <DEDUP_REMOVED lines=31> */
.L_x_752:
[----:B------:R4:W-:Y:S01]  /*27a0*/  STS.128 [R229+0xb000], RZ ;  /* 0x00b000ffe5007388 */ /* 0x0009e20000000c00 */
[----:B------:R-:W-:Y:S05]  /*27b0*/  BRA `(.L_x_753) ;  /* 0x00000000000c7947 */ /* 0x000fea0003800000 */
.L_x_751:
[----:B------:R1:W-:Y:S04]  /*27c0*/  STS.128 [R229+0x9000], RZ ;  /* 0x009000ffe5007388 */ /* 0x0003e80000000c00 */
[----:B------:R1:W-:Y:S04]  /*27d0*/  STS.128 [R229+0xa000], RZ ;  /* 0x00a000ffe5007388 */ /* 0x0003e80000000c00 */
[----:B------:R1:W-:Y:S02]  /*27e0*/  STS.128 [R229+0xb000], RZ ;  /* 0x00b000ffe5007388 */ /* 0x0003e40000000c00 */
.L_x_753:
[----:B------:R-:W-:Y:S05]  /*27f0*/  BSYNC.RECONVERGENT B0 ;  /* 0x0000000000007941 */ /* 0x000fea0003800200 */
.L_x_750:
        /* <DEDUP_REMOVED lines=35> */
.L_x_756:
[----:B------:R4:W-:Y:S02]  /*2a30*/  STS.128 [R229+0xb800], RZ ;  /* 0x00b800ffe5007388 */ /* 0x0009e40000000c00 */
.L_x_755:
[----:B------:R-:W-:Y:S05]  /*2a40*/  BSYNC.RECONVERGENT B0 ;  /* 0x0000000000007941 */ /* 0x000fea0003800200 */
.L_x_754:
[----:B------:R-:W-:Y:S01]  /*2a50*/  LOP3.LUT R0, R224, 0x100, RZ, 0xc0, !PT ;  /* 0x00000100e0007812 */ /* 0x000fe200078ec0ff */
[----:B------:R-:W-:Y:S01]  /*2a60*/  IMAD.MOV.U32 R136, RZ, RZ, 0x20 ;  /* 0x00000020ff887424 */ /* 0x000fe200078e00ff */
[----:B-1--4-:R-:W-:Y:S01]  /*2a70*/  LOP3.LUT R3, R10, R8, RZ, 0x3c, !PT ;  /* 0x000000080a037212 */ /* 0x012fe200078e3cff */
[----:B------:R-:W1:Y:S01]  /*2a80*/  LDCU UR4, c[0x0][0x50c] ;  /* 0x0000a180ff0477ac */ /* 0x000e620008000800 */
[----:B------:R-:W-:Y:S01]  /*2a90*/  LOP3.LUT R2, R0, 0x20, R148, 0xf8, !PT ;  /* 0x0000002000027812 */ /* 0x000fe200078ef894 */
[----:B------:R-:W0:Y:S01]  /*2aa0*/  LDGDEPBAR ;  /* 0x00000000000079af */ /* 0x000e220000000000 */
        /* <DEDUP_REMOVED lines=8> */
[----:B------:R-:W4:Y:S01]  /*2b30*/  LDSM.16.M88.4 R16, [R0+0x6000] ;  /* 0x006000000010783b */ /* 0x000f220000000200 */
[----:B------:R-:W-:-:S03]  /*2b40*/  IMAD.IADD R2, R0, 0x1, R136 ;  /* 0x0000000100027824 */ /* 0x000fc600078e0288 */
[----:B------:R-:W5:Y:S04]  /*2b50*/  LDSM.16.M88.4 R8, [R221+0x1000] ;  /* 0x00100000dd08783b */ /* 0x000f680000000200 */
[----:B------:R-:W-:Y:S04]  /*2b60*/  LDSM.16.M88.4 R24, [R3] ;  /* 0x000000000318783b */ /* 0x000fe80000000200 */
[----:B------:R-:W2:Y:S04]  /*2b70*/  LDSM.16.M88.4 R52, [R2+0x6000] ;  /* 0x006000000234783b */ /* 0x000ea80000000200 */
[----:B------:R-:W3:Y:S04]  /*2b80*/  LDSM.16.M88.4 R20, [R0+0x6c00] ;  /* 0x006c00000014783b */ /* 0x000ee80000000200 */
[----:B------:R-:W1:Y:S04]  /*2b90*/  LDSM.16.M88.4 R48, [R0+0x6400] ;  /* 0x006400000030783b */ /* 0x000e680000000200 */
[----:B------:R-:W1:Y:S04]  /*2ba0*/  LDSM.16.M88.4 R44, [R0+0x6800] ;  /* 0x00680000002c783b */ /* 0x000e680000000200 */
[----:B------:R-:W-:Y:S04]  /*2bb0*/  LDSM.16.M88.4 R36, [R221+0x2000] ;  /* 0x00200000dd24783b */ /* 0x000fe80000000200 */
[----:B------:R-:W1:Y:S04]  /*2bc0*/  LDSM.16.M88.4 R4, [R3+0x1000] ;  /* 0x001000000304783b */ /* 0x000e680000000200 */
[----:B------:R-:W1:Y:S01]  /*2bd0*/  LDSM.16.M88.4 R64, [R0+0x7000] ;  /* 0x007000000040783b */ /* 0x000e620000000200 */
[-C--:B----4-:R-:W-:Y:S03]  /*2be0*/  HMMA.16816.F32.BF16 R68, R12, R16.reuse, RZ ;  /* 0x000000100c44723c */ /* 0x090fe600000418ff */
[----:B------:R-:W4:Y:S04]  /*2bf0*/  LDSM.16.M88.4 R76, [R2+0x6c00] ;  /* 0x006c0000024c783b */ /* 0x000f280000000200 */
[----:B------:R-:W4:Y:S01]  /*2c00*/  LDSM.16.M88.4 R60, [R2+0x6400] ;  /* 0x00640000023c783b */ /* 0x000f220000000200 */
[C---:B-----5:R-:W-:Y:S03]  /*2c10*/  HMMA.16816.F32.BF16 R72, R8.reuse, R16, RZ ;  /* 0x000000100848723c */ /* 0x060fe600000418ff */
[----:B------:R-:W5:Y:S04]  /*2c20*/  LDSM.16.M88.4 R56, [R2+0x6800] ;  /* 0x006800000238783b */ /* 0x000f680000000200 */
[----:B------:R-:W-:Y:S01]  /*2c30*/  LDSM.16.M88.4 R28, [R3+0x2000] ;  /* 0x00200000031c783b */ /* 0x000fe20000000200 */
[-C--:B------:R-:W-:Y:S03]  /*2c40*/  HMMA.16816.F32.BF16 R108, R8, R18.reuse, RZ ;  /* 0x00000012086c723c */ /* 0x080fe600000418ff */
[----:B------:R-:W5:Y:S04]  /*2c50*/  LDSM.16.M88.4 R80, [R2+0x7000] ;  /* 0x007000000250783b */ /* 0x000f680000000200 */
[----:B------:R-:W5:Y:S01]  /*2c60*/  LDSM.16.M88.4 R32, [R221+0x3000] ;  /* 0x00300000dd20783b */ /* 0x000f620000000200 */
[----:B------:R-:W-:Y:S08]  /*2c70*/  HMMA.16816.F32.BF16 R128, R12, R18, RZ ;  /* 0x000000120c80723c */ /* 0x000ff000000418ff */
[----:B--2---:R-:W-:Y:S08]  /*2c80*/  HMMA.16816.F32.BF16 R16, R24, R52, R68 ;  /* 0x000000341810723c */ /* 0x004ff00000041844 */
[C---:B---3--:R-:W-:Y:S08]  /*2c90*/  HMMA.16816.F32.BF16 R88, R8.reuse, R20, RZ ;  /* 0x000000140858723c */ /* 0x048ff000000418ff */
[C---:B-1----:R-:W-:Y:S08]  /*2ca0*/  HMMA.16816.F32.BF16 R104, R8.reuse, R48, RZ ;  /* 0x000000300868723c */ /* 0x042ff000000418ff */
[----:B------:R-:W-:Y:S08]  /*2cb0*/  HMMA.16816.F32.BF16 R100, R8, R50, RZ ;  /* 0x000000320864723c */ /* 0x000ff000000418ff */
[C---:B------:R-:W-:Y:S08]  /*2cc0*/  HMMA.16816.F32.BF16 R68, R12.reuse, R48, RZ ;  /* 0x000000300c44723c */ /* 0x040ff000000418ff */
[----:B------:R-:W-:Y:S08]  /*2cd0*/  HMMA.16816.F32.BF16 R124, R12, R50, RZ ;  /* 0x000000320c7c723c */ /* 0x000ff000000418ff */
[C---:B------:R-:W-:Y:S08]  /*2ce0*/  HMMA.16816.F32.BF16 R96, R8.reuse, R44, RZ ;  /* 0x0000002c0860723c */ /* 0x040ff000000418ff */
[C---:B------:R-:W-:Y:S08]  /*2cf0*/  HMMA.16816.F32.BF16 R92, R8.reuse, R46, RZ ;  /* 0x0000002e085c723c */ /* 0x040ff000000418ff */
[----:B------:R-:W-:Y:S08]  /*2d00*/  HMMA.16816.F32.BF16 R84, R8, R22, RZ ;  /* 0x000000160854723c */ /* 0x000ff000000418ff */
[C---:B------:R-:W-:Y:S08]  /*2d10*/  HMMA.16816.F32.BF16 R48, R12.reuse, R44, RZ ;  /* 0x0000002c0c30723c */ /* 0x040ff000000418ff */
[C---:B------:R-:W-:Y:S08]  /*2d20*/  HMMA.16816.F32.BF16 R120, R12.reuse, R46, RZ ;  /* 0x0000002e0c78723c */ /* 0x040ff000000418ff */
[C---:B------:R-:W-:Y:S08]  /*2d30*/  HMMA.16816.F32.BF16 R112, R12.reuse, R20, RZ ;  /* 0x000000140c70723c */ /* 0x040ff000000418ff */
[----:B------:R-:W-:Y:S01]  /*2d40*/  HMMA.16816.F32.BF16 R116, R12, R22, RZ ;  /* 0x000000160c74723c */ /* 0x000fe200000418ff */
[----:B------:R-:W-:Y:S07]  /*2d50*/  LDSM.16.M88.4 R20, [R3+0x3000] ;  /* 0x003000000314783b */ /* 0x000fee0000000200 */
[----:B------:R-:W-:Y:S01]  /*2d60*/  HMMA.16816.F32.BF16 R12, R4, R52, R72 ;  /* 0x00000034040c723c */ /* 0x000fe20000041848 */
[----:B------:R-:W-:Y:S07]  /*2d70*/  LDSM.16.M88.4 R72, [R0+0x8000] ;  /* 0x008000000048783b */ /* 0x000fee0000000200 */
[----:B------:R-:W-:Y:S01]  /*2d80*/  HMMA.16816.F32.BF16 R8, R36, R64, R16 ;  /* 0x000000402408723c */ /* 0x000fe20000041810 */
[----:B------:R-:W1:Y:S07]  /*2d90*/  LDSM.16.M88.4 R16, [R221+0x4000] ;  /* 0x00400000dd10783b */ /* 0x000e6e0000000200 */
[C---:B----4-:R-:W-:Y:S08]  /*2da0*/  HMMA.16816.F32.BF16 R132, R4.reuse, R76, R88 ;  /* 0x0000004c0484723c */ /* 0x050ff00000041858 */
[C---:B------:R-:W-:Y:S08]  /*2db0*/  HMMA.16816.F32.BF16 R88, R4.reuse, R54, R108 ;  /* 0x000000360458723c */ /* 0x040ff0000004186c */
[C---:B------:R-:W-:Y:S08]  /*2dc0*/  HMMA.16816.F32.BF16 R104, R4.reuse, R60, R104 ;  /* 0x0000003c0468723c */ /* 0x040ff00000041868 */
[C---:B-----5:R-:W-:Y:S08]  /*2dd0*/  HMMA.16816.F32.BF16 R96, R4.reuse, R56, R96 ;  /* 0x000000380460723c */ /* 0x060ff00000041860 */
[C---:B------:R-:W-:Y:S08]  /*2de0*/  HMMA.16816.F32.BF16 R100, R4.reuse, R62, R100 ;  /* 0x0000003e0464723c */ /* 0x040ff00000041864 */
[C---:B------:R-:W-:Y:S08]  /*2df0*/  HMMA.16816.F32.BF16 R108, R4.reuse, R58, R92 ;  /* 0x0000003a046c723c */ /* 0x040ff0000004185c */
[----:B------:R-:W-:Y:S08]  /*2e00*/  HMMA.16816.F32.BF16 R140, R4, R78, R84 ;  /* 0x0000004e048c723c */ /* 0x000ff00000041854 */
[----:B------:R-:W-:Y:S01]  /*2e10*/  HMMA.16816.F32.BF16 R84, R24, R60, R68 ;  /* 0x0000003c1854723c */ /* 0x000fe20000041844 */
[----:B------:R-:W-:Y:S07]  /*2e20*/  LDSM.16.M88.4 R68, [R2+0x8000] ;  /* 0x008000000244783b */ /* 0x000fee0000000200 */
[----:B------:R-:W-:Y:S01]  /*2e30*/  HMMA.16816.F32.BF16 R4, R28, R80, R8 ;  /* 0x000000501c04723c */ /* 0x000fe20000041808 */
[----:B------:R-:W2:Y:S07]  /*2e40*/  LDSM.16.M88.4 R8, [R3+0x4000] ;  /* 0x004000000308783b */ /* 0x000eae0000000200 */
[----:B------:R-:W-:Y:S01]  /*2e50*/  HMMA.16816.F32.BF16 R44, R32, R64, R12 ;  /* 0x00000040202c723c */ /* 0x000fe2000004180c */
[----:B------:R-:W3:Y:S07]  /*2e60*/  LDSM.16.M88.4 R12, [R221+0x5000] ;  /* 0x00500000dd0c783b */ /* 0x000eee0000000200 */
[C---:B------:R-:W-:Y:S08]  /*2e70*/  HMMA.16816.F32.BF16 R52, R24.reuse, R54, R128 ;  /* 0x000000361834723c */ /* 0x040ff00000041880 */
[C---:B------:R-:W-:Y:S01]  /*2e80*/  HMMA.16816.F32.BF16 R92, R24.reuse, R56, R48 ;  /* 0x00000038185c723c */ /* 0x040fe20000041830 */
[----:B------:R-:W4:Y:S07]  /*2e90*/  LDSM.16.M88.4 R48, [R0+0x7400] ;  /* 0x007400000030783b */ /* 0x000f2e0000000200 */
[C---:B------:R-:W-:Y:S08]  /*2ea0*/  HMMA.16816.F32.BF16 R112, R24.reuse, R76, R112 ;  /* 0x0000004c1870723c */ /* 0x040ff00000041870 */
[C---:B------:R-:W-:Y:S08]  /*2eb0*/  HMMA.16816.F32.BF16 R124, R24.reuse, R62, R124 ;  /* 0x0000003e187c723c */ /* 0x040ff0000004187c */
[C---:B------:R-:W-:Y:S01]  /*2ec0*/  HMMA.16816.F32.BF16 R120, R24.reuse, R58, R120 ;  /* 0x0000003a1878723c */ /* 0x040fe20000041878 */
[----:B------:R-:W-:Y:S07]  /*2ed0*/  LDSM.16.M88.4 R56, [R0+0x8400] ;  /* 0x008400000038783b */ /* 0x000fee0000000200 */
[----:B------:R-:W-:Y:S08]  /*2ee0*/  HMMA.16816.F32.BF16 R116, R24, R78, R116 ;  /* 0x0000004e1874723c */ /* 0x000ff00000041874 */
[----:B-1----:R-:W-:Y:S01]  /*2ef0*/  HMMA.16816.F32.BF16 R24, R16, R72, R4 ;  /* 0x000000481018723c */ /* 0x002fe20000041804 */
[----:B------:R1:W5:Y:S07]  /*2f00*/  LDSM.16.M88.4 R4, [R3+0x5000] ;  /* 0x005000000304783b */ /* 0x00036e0000000200 */
[----:B------:R-:W-:Y:S08]  /*2f10*/  HMMA.16816.F32.BF16 R44, R20, R80, R44 ;  /* 0x00000050142c723c */ /* 0x000ff0000004182c */
[-C--:B------:R-:W-:Y:S08]  /*2f20*/  HMMA.16816.F32.BF16 R52, R36, R66.reuse, R52 ;  /* 0x000000422434723c */ /* 0x080ff00000041834 */
[----:B------:R-:W-:Y:S08]  /*2f30*/  HMMA.16816.F32.BF16 R60, R32, R66, R88 ;  /* 0x00000042203c723c */ /* 0x000ff00000041858 */
[----:B--2---:R-:W-:Y:S01]  /*2f40*/  HMMA.16816.F32.BF16 R64, R8, R68, R24 ;  /* 0x000000440840723c */ /* 0x004fe20000041818 */
[----:B------:R-:W2:Y:S07]  /*2f50*/  LDSM.16.M88.4 R24, [R2+0x7400] ;  /* 0x007400000218783b */ /* 0x000eae0000000200 */
[----:B---3--:R-:W-:Y:S08]  /*2f60*/  HMMA.16816.F32.BF16 R44, R12, R72, R44 ;  /* 0x000000480c2c723c */ /* 0x008ff0000004182c */
[----:B------:R-:W-:Y:S03]  /*2f70*/  HMMA.16816.F32.BF16 R52, R28, R82, R52 ;  /* 0x000000521c34723c */ /* 0x000fe60000041834 */
[----:B-1----:R-:W-:-:S04]  /*2f80*/  FMUL.FTZ R3, R64, UR4 ;  /* 0x0000000440037c20 */ /* 0x002fc80008410000 */
[----:B------:R1:W-:Y:S01]  /*2f90*/  MUFU.TANH R146, R3 ;  /* 0x0000000300927308 */ /* 0x0003e20000002400 */
[----:B------:R-:W-:Y:S08]  /*2fa0*/  HMMA.16816.F32.BF16 R60, R20, R82, R60 ;  /* 0x00000052143c723c */ /* 0x000ff0000004183c */
[----:B----4-:R-:W-:Y:S08]  /*2fb0*/  HMMA.16816.F32.BF16 R76, R36, R48, R84 ;  /* 0x00000030244c723c */ /* 0x010ff00000041854 */
[----:B-----5:R-:W-:Y:S01]  /*2fc0*/  HMMA.16816.F32.BF16 R80, R4, R68, R44 ;  /* 0x000000440450723c */ /* 0x020fe2000004182c */
[----:B-1----:R-:W-:-:S04]  /*2fd0*/  FMUL.FTZ R3, R65, UR4 ;  /* 0x0000000441037c20 */ /* 0x002fc80008410000 */
[----:B------:R1:W-:Y:S03]  /*2fe0*/  MUFU.TANH R147, R3 ;  /* 0x0000000300937308 */ /* 0x0003e60000002400 */
[----:B------:R-:W-:Y:S08]  /*2ff0*/  HMMA.16816.F32.BF16 R44, R16, R74, R52 ;  /* 0x0000004a102c723c */ /* 0x000ff00000041834 */
[----:B------:R-:W-:Y:S01]  /*3000*/  HMMA.16816.F32.BF16 R84, R32, R48, R104 ;  /* 0x000000302054723c */ /* 0x000fe20000041868 */
[----:B-1----:R-:W-:-:S07]  /*3010*/  FMUL.FTZ R3, R66, UR4 ;  /* 0x0000000442037c20 */ /* 0x002fce0008410000 */
[----:B------:R-:W-:Y:S01]  /*3020*/  HMMA.16816.F32.BF16 R52, R12, R74, R60 ;  /* 0x0000004a0c34723c */ /* 0x000fe2000004183c */
[----:B------:R1:W-:Y:S07]  /*3030*/  MUFU.TANH R144, R3 ;  /* 0x0000000300907308 */ /* 0x0003ee0000002400 */
[----:B--2---:R-:W-:Y:S08]  /*3040*/  HMMA.16816.F32.BF16 R60, R28, R24, R76 ;  /* 0x000000181c3c723c */ /* 0x004ff0000004184c */
[----:B------:R-:W-:Y:S01]  /*3050*/  HMMA.16816.F32.BF16 R72, R8, R70, R44 ;  /* 0x000000460848723c */ /* 0x000fe2000004182c */
[----:B------:R-:W2:Y:S01]  /*3060*/  LDSM.16.M88.4 R44, [R2+0x8400] ;  /* 0x00840000022c783b */ /* 0x000ea20000000200 */
[----:B-1----:R-:W-:-:S04]  /*3070*/  FMUL.FTZ R3, R67, UR4 ;  /* 0x0000000443037c20 */ /* 0x002fc80008410000 */
[----:B------:R1:W-:Y:S02]  /*3080*/  MUFU.TANH R145, R3 ;  /* 0x0000000300917308 */ /* 0x0003e40000002400 */
[----:B------:R-:W-:Y:S08]  /*3090*/  HMMA.16816.F32.BF16 R76, R20, R24, R84 ;  /* 0x00000018144c723c */ /* 0x000ff00000041854 */
[----:B------:R-:W-:Y:S01]  /*30a0*/  HMMA.16816.F32.BF16 R64, R16, R56, R60 ;  /* 0x000000381040723c */ /* 0x000fe2000004183c */
[----:B-1----:R-:W-:-:S07]  /*30b0*/  FMUL.FTZ R3, R80, UR4 ;  /* 0x0000000450037c20 */ /* 0x002fce0008410000 */
[----:B------:R-:W-:Y:S01]  /*30c0*/  HMMA.16816.F32.BF16 R60, R36, R50, R124 ;  /* 0x00000032243c723c */ /* 0x000fe2000004187c */
[----:B------:R1:W-:Y:S07]  /*30d0*/  MUFU.TANH R138, R3 ;  /* 0x00000003008a7308 */ /* 0x0003ee0000002400 */
[----:B------:R-:W-:Y:S01]  /*30e0*/  HMMA.16816.F32.BF16 R84, R4, R70, R52 ;  /* 0x000000460454723c */ /* 0x000fe20000041834 */
[----:B------:R-:W3:Y:S07]  /*30f0*/  LDSM.16.M88.4 R52, [R0+0x7800] ;  /* 0x007800000034783b */ /* 0x000eee0000000200 */
[----:B--2---:R-:W-:Y:S01]  /*3100*/  HMMA.16816.F32.BF16 R68, R8, R44, R64 ;  /* 0x0000002c0844723c */ /* 0x004fe20000041840 */
[----:B-1----:R-:W-:-:S04]  /*3110*/  FMUL.FTZ R3, R81, UR4 ;  /* 0x0000000451037c20 */ /* 0x002fc80008410000 */
[----:B------:R1:W-:Y:S03]  /*3120*/  MUFU.TANH R139, R3 ;  /* 0x00000003008b7308 */ /* 0x0003e60000002400 */
[----:B------:R-:W-:Y:S01]  /*3130*/  HMMA.16816.F32.BF16 R60, R28, R26, R60 ;  /* 0x0000001a1c3c723c */ /* 0x000fe2000004183c */
[----:B-1----:R-:W-:-:S04]  /*3140*/  FMUL.FTZ R3, R82, UR4 ;  /* 0x0000000452037c20 */ /* 0x002fc80008410000 */
[----:B------:R1:W2:-:S15]  /*3150*/  MUFU.TANH R42, R3 ;  /* 0x00000003002a7308 */ /* 0x00029e0000002400 */
[----:B------:R-:W-:Y:S08]  /*3160*/  HMMA.16816.F32.BF16 R60, R16, R58, R60 ;  /* 0x0000003a103c723c */ /* 0x000ff0000004183c */
[----:B---3--:R-:W-:Y:S01]  /*3170*/  HMMA.16816.F32.BF16 R64, R36, R52, R92 ;  /* 0x000000342440723c */ /* 0x008fe2000004185c */
[----:B-1----:R-:W-:-:S07]  /*3180*/  FMUL.FTZ R3, R83, UR4 ;  /* 0x0000000453037c20 */ /* 0x002fce0008410000 */
[----:B------:R-:W-:Y:S01]  /*3190*/  HMMA.16816.F32.BF16 R80, R32, R50, R100 ;  /* 0x000000322050723c */ /* 0x000fe20000041864 */
[----:B------:R1:W3:Y:S07]  /*31a0*/  MUFU.TANH R129, R3 ;  /* 0x0000000300817308 */ /* 0x0002ee0000002400 */
[----:B------:R-:W-:Y:S01]  /*31b0*/  HMMA.16816.F32.BF16 R48, R12, R56, R76 ;  /* 0x000000380c30723c */ /* 0x000fe2000004184c */
[----:B-1----:R-:W-:-:S11]  /*31c0*/  FMUL.FTZ R3, R72, UR4 ;  /* 0x0000000448037c20 */ /* 0x002fd60008410000 */
[----:B------:R-:W-:Y:S01]  /*31d0*/  HMMA.16816.F32.BF16 R76, R20, R26, R80 ;  /* 0x0000001a144c723c */ /* 0x000fe20000041850 */
[----:B------:R-:W-:Y:S01]  /*31e0*/  LDSM.16.M88.4 R24, [R0+0x8800] ;  /* 0x008800000018783b */ /* 0x000fe20000000200 */
[----:B------:R1:W-:Y:S06]  /*31f0*/  MUFU.TANH R130, R3 ;  /* 0x0000000300827308 */ /* 0x0003ec0000002400 */
[----:B------:R-:W-:Y:S01]  /*3200*/  HMMA.16816.F32.BF16 R80, R8, R46, R60 ;  /* 0x0000002e0850723c */ /* 0x000fe2000004183c */
[----:B-1----:R-:W-:-:S11]  /*3210*/  FMUL.FTZ R3, R73, UR4 ;  /* 0x0000000449037c20 */ /* 0x002fd60008410000 */
[----:B------:R-:W-:Y:S01]  /*3220*/  HMMA.16816.F32.BF16 R56, R12, R58, R76 ;  /* 0x0000003a0c38723c */ /* 0x000fe2000004184c */
[----:B------:R-:W-:Y:S01]  /*3230*/  LDSM.16.M88.4 R76, [R2+0x8800] ;  /* 0x00880000024c783b */ /* 0x000fe20000000200 */
[----:B------:R1:W-:Y:S02]  /*3240*/  MUFU.TANH R131, R3 ;  /* 0x0000000300837308 */ /* 0x0003e40000002400 */
[----:B-1----:R-:W-:-:S06]  /*3250*/  FMUL.FTZ R3, R74, UR4 ;  /* 0x000000044a037c20 */ /* 0x002fcc0008410000 */
[----:B------:R1:W-:Y:S02]  /*3260*/  MUFU.TANH R126, R3 ;  /* 0x00000003007e7308 */ /* 0x0003e40000002400 */
[----:B-1----:R-:W-:Y:S02]  /*3270*/  FMUL.FTZ R3, R75, UR4 ;  /* 0x000000044b037c20 */ /* 0x002fe40008410000 */
[----:B------:R-:W-:Y:S01]  /*3280*/  HMMA.16816.F32.BF16 R72, R4, R44, R48 ;  /* 0x0000002c0448723c */ /* 0x000fe20000041830 */
[----:B------:R-:W1:Y:S03]  /*3290*/  LDSM.16.M88.4 R48, [R2+0x7800] ;  /* 0x007800000230783b */ /* 0x000e660000000200 */
[----:B------:R4:W-:Y:S02]  /*32a0*/  MUFU.TANH R125, R3 ;  /* 0x00000003007d7308 */ /* 0x0009e40000002400 */
[----:B----4-:R-:W-:-:S06]  /*32b0*/  FMUL.FTZ R3, R84, UR4 ;  /* 0x0000000454037c20 */ /* 0x010fcc0008410000 */
[----:B------:R4:W-:Y:S02]  /*32c0*/  MUFU.TANH R104, R3 ;  /* 0x0000000300687308 */ /* 0x0009e40000002400 */
[----:B----4-:R-:W-:Y:S01]  /*32d0*/  FMUL.FTZ R3, R85, UR4 ;  /* 0x0000000455037c20 */ /* 0x010fe20008410000 */
[----:B-1----:R-:W-:Y:S05]  /*32e0*/  HMMA.16816.F32.BF16 R60, R28, R48, R64 ;  /* 0x000000301c3c723c */ /* 0x002fea0000041840 */
[----:B------:R1:W-:Y:S02]  /*32f0*/  MUFU.TANH R124, R3 ;  /* 0x00000003007c7308 */ /* 0x0003e40000002400 */
[----:B-1----:R-:W-:-:S06]  /*3300*/  FMUL.FTZ R3, R86, UR4 ;  /* 0x0000000456037c20 */ /* 0x002fcc0008410000 */
[----:B------:R1:W-:Y:S02]  /*3310*/  MUFU.TANH R101, R3 ;  /* 0x0000000300657308 */ /* 0x0003e40000002400 */
        /* <DEDUP_REMOVED lines=8> */
[----:B-1----:R-:W-:Y:S02]  /*33a0*/  FMUL.FTZ R3, R71, UR4 ;  /* 0x0000000447037c20 */ /* 0x002fe40008410000 */
[----:B------:R-:W-:Y:S04]  /*33b0*/  HMMA.16816.F32.BF16 R68, R32, R52, R96 ;  /* 0x000000342044723c */ /* 0x000fe80000041860 */
[----:B------:R1:W-:Y:S02]  /*33c0*/  MUFU.TANH R107, R3 ;  /* 0x00000003006b7308 */ /* 0x0003e40000002400 */
[----:B-1----:R-:W-:-:S14]  /*33d0*/  FMUL.FTZ R3, R72, UR4 ;  /* 0x0000000448037c20 */ /* 0x002fdc0008410000 */
[----:B------:R-:W-:Y:S01]  /*33e0*/  HMMA.16816.F32.BF16 R64, R20, R48, R68 ;  /* 0x000000301440723c */ /* 0x000fe20000041844 */
[----:B------:R1:W-:Y:S02]  /*33f0*/  MUFU.TANH R89, R3 ;  /* 0x0000000300597308 */ /* 0x0003e40000002400 */
[----:B-1----:R-:W-:-:S15]  /*3400*/  FMUL.FTZ R3, R73, UR4 ;  /* 0x0000000449037c20 */ /* 0x002fde0008410000 */
[----:B------:R-:W-:-:S02]  /*3410*/  NOP ;  /* 0x0000000000007918 */ /* 0x000fc40000000000 */
[----:B------:R-:W-:Y:S01]  /*3420*/  HMMA.16816.F32.BF16 R68, R12, R24, R64 ;  /* 0x000000180c44723c */ /* 0x000fe20000041840 */
[----:B------:R1:W-:Y:S02]  /*3430*/  MUFU.TANH R90, R3 ;  /* 0x00000003005a7308 */ /* 0x0003e40000002400 */
[----:B-1----:R-:W-:-:S06]  /*3440*/  FMUL.FTZ R3, R74, UR4 ;  /* 0x000000044a037c20 */ /* 0x002fcc0008410000 */
[----:B------:R1:W5:Y:S02]  /*3450*/  MUFU.TANH R87, R3 ;  /* 0x0000000300577308 */ /* 0x0003640000002400 */
[----:B-1----:R-:W-:Y:S02]  /*3460*/  FMUL.FTZ R3, R75, UR4 ;  /* 0x000000044b037c20 */ /* 0x002fe40008410000 */
[----:B------:R-:W-:Y:S04]  /*3470*/  HMMA.16816.F32.BF16 R72, R4, R46, R56 ;  /* 0x0000002e0448723c */ /* 0x000fe80000041838 */
[----:B------:R1:W-:Y:S04]  /*3480*/  MUFU.TANH R88, R3 ;  /* 0x0000000300587308 */ /* 0x0003e80000002400 */
[----:B------:R-:W-:Y:S01]  /*3490*/  HMMA.16816.F32.BF16 R44, R16, R24, R60 ;  /* 0x00000018102c723c */ /* 0x000fe2000004183c */
[----:B------:R-:W2:Y:S07]  /*34a0*/  LDSM.16.M88.4 R60, [R0+0x7c00] ;  /* 0x007c0000003c783b */ /* 0x000eae0000000200 */
[----:B------:R-:W-:Y:S01]  /*34b0*/  HMMA.16816.F32.BF16 R56, R36, R54, R120 ;  /* 0x000000362438723c */ /* 0x000fe20000041878 */
[----:B-1----:R-:W-:-:S04]  /*34c0*/  FMUL.FTZ R3, R80, UR4 ;  /* 0x0000000450037c20 */ /* 0x002fc80008410000 */
[----:B------:R1:W-:Y:S03]  /*34d0*/  MUFU.TANH R98, R3 ;  /* 0x0000000300627308 */ /* 0x0003e60000002400 */
[----:B------:R-:W-:Y:S08]  /*34e0*/  HMMA.16816.F32.BF16 R52, R32, R54, R108 ;  /* 0x000000362034723c */ /* 0x000ff0000004186c */
[----:B------:R-:W-:Y:S01]  /*34f0*/  HMMA.16816.F32.BF16 R64, R8, R76, R44 ;  /* 0x0000004c0840723c */ /* 0x000fe2000004182c */
[----:B-1----:R-:W-:-:S07]  /*3500*/  FMUL.FTZ R3, R81, UR4 ;  /* 0x0000000451037c20 */ /* 0x002fce0008410000 */
[-C--:B------:R-:W-:Y:S01]  /*3510*/  HMMA.16816.F32.BF16 R44, R28, R50.reuse, R56 ;  /* 0x000000321c2c723c */ /* 0x080fe20000041838 */
[----:B------:R1:W-:Y:S07]  /*3520*/  MUFU.TANH R100, R3 ;  /* 0x0000000300647308 */ /* 0x0003ee0000002400 */
[----:B------:R-:W-:Y:S01]  /*3530*/  HMMA.16816.F32.BF16 R48, R20, R50, R52 ;  /* 0x000000321430723c */ /* 0x000fe20000041834 */
[----:B------:R-:W-:Y:S01]  /*3540*/  LDSM.16.M88.4 R52, [R2+0x8c00] ;  /* 0x008c00000234783b */ /* 0x000fe20000000200 */
[----:B-1----:R-:W-:-:S10]  /*3550*/  FMUL.FTZ R3, R82, UR4 ;  /* 0x0000000452037c20 */ /* 0x002fd40008410000 */
[-C--:B------:R-:W-:Y:S01]  /*3560*/  HMMA.16816.F32.BF16 R56, R16, R26.reuse, R44 ;  /* 0x0000001a1038723c */ /* 0x080fe2000004182c */
[----:B------:R1:W-:Y:S07]  /*3570*/  MUFU.TANH R106, R3 ;  /* 0x00000003006a7308 */ /* 0x0003ee0000002400 */
[----:B------:R-:W-:Y:S08]  /*3580*/  HMMA.16816.F32.BF16 R48, R12, R26, R48 ;  /* 0x0000001a0c30723c */ /* 0x000ff00000041830 */
[----:B--2---:R-:W-:Y:S01]  /*3590*/  HMMA.16816.F32.BF16 R24, R32, R60, R132 ;  /* 0x0000003c2018723c */ /* 0x004fe20000041884 */
[----:B-1----:R-:W-:-:S04]  /*35a0*/  FMUL.FTZ R3, R83, UR4 ;  /* 0x0000000453037c20 */ /* 0x002fc80008410000 */
[----:B------:R1:W-:Y:S03]  /*35b0*/  MUFU.TANH R105, R3 ;  /* 0x0000000300697308 */ /* 0x0003e60000002400 */
[-C--:B------:R-:W-:Y:S08]  /*35c0*/  HMMA.16816.F32.BF16 R56, R8, R78.reuse, R56 ;  /* 0x0000004e0838723c */ /* 0x080ff00000041838 */
[----:B------:R-:W-:Y:S01]  /*35d0*/  HMMA.16816.F32.BF16 R48, R4, R78, R48 ;  /* 0x0000004e0430723c */ /* 0x000fe20000041830 */
[----:B-1----:R-:W-:-:S07]  /*35e0*/  FMUL.FTZ R3, R72, UR4 ;  /* 0x0000000448037c20 */ /* 0x002fce0008410000 */
[C---:B------:R-:W-:Y:S01]  /*35f0*/  HMMA.16816.F32.BF16 R44, R36.reuse, R60, R112 ;  /* 0x0000003c242c723c */ /* 0x040fe20000041870 */
[----:B------:R1:W-:Y:S07]  /*3600*/  MUFU.TANH R85, R3 ;  /* 0x0000000300557308 */ /* 0x0003ee0000002400 */
[-C--:B------:R-:W-:Y:S08]  /*3610*/  HMMA.16816.F32.BF16 R36, R36, R62.reuse, R116 ;  /* 0x0000003e2424723c */ /* 0x080ff00000041874 */
[----:B------:R-:W-:Y:S01]  /*3620*/  HMMA.16816.F32.BF16 R32, R32, R62, R140 ;  /* 0x0000003e2020723c */ /* 0x000fe2000004188c */
[----:B-1----:R-:W-:-:S04]  /*3630*/  FMUL.FTZ R3, R73, UR4 ;  /* 0x0000000449037c20 */ /* 0x002fc80008410000 */
[----:B------:R1:W-:Y:S02]  /*3640*/  MUFU.TANH R86, R3 ;  /* 0x0000000300567308 */ /* 0x0003e40000002400 */
[----:B-1----:R-:W-:-:S06]  /*3650*/  FMUL.FTZ R3, R74, UR4 ;  /* 0x000000044a037c20 */ /* 0x002fcc0008410000 */
[----:B------:R1:W2:Y:S02]  /*3660*/  MUFU.TANH R43, R3 ;  /* 0x00000003002b7308 */ /* 0x0002a40000002400 */
[----:B-1----:R-:W-:Y:S02]  /*3670*/  FMUL.FTZ R3, R75, UR4 ;  /* 0x000000044b037c20 */ /* 0x002fe40008410000 */
[----:B------:R-:W-:Y:S01]  /*3680*/  HMMA.16816.F32.BF16 R72, R4, R76, R68 ;  /* 0x0000004c0448723c */ /* 0x000fe20000041844 */
[----:B------:R-:W1:Y:S03]  /*3690*/  LDSM.16.M88.4 R68, [R2+0x7c00] ;  /* 0x007c00000244783b */ /* 0x000e660000000200 */
[----:B------:R3:W-:Y:S02]  /*36a0*/  MUFU.TANH R82, R3 ;  /* 0x0000000300527308 */ /* 0x0007e40000002400 */
[----:B---3--:R-:W-:-:S06]  /*36b0*/  FMUL.FTZ R3, R64, UR4 ;  /* 0x0000000440037c20 */ /* 0x008fcc0008410000 */
[----:B------:R3:W-:Y:S02]  /*36c0*/  MUFU.TANH R83, R3 ;  /* 0x0000000300537308 */ /* 0x0007e40000002400 */
[----:B---3--:R-:W-:Y:S01]  /*36d0*/  FMUL.FTZ R3, R65, UR4 ;  /* 0x0000000441037c20 */ /* 0x008fe20008410000 */
[-C--:B-1----:R-:W-:Y:S05]  /*36e0*/  HMMA.16816.F32.BF16 R24, R20, R68.reuse, R24 ;  /* 0x000000441418723c */ /* 0x082fea0000041818 */
[----:B------:R1:W-:Y:S03]  /*36f0*/  MUFU.TANH R84, R3 ;  /* 0x0000000300547308 */ /* 0x0003e60000002400 */
[C---:B------:R-:W-:Y:S08]  /*3700*/  HMMA.16816.F32.BF16 R44, R28.reuse, R68, R44 ;  /* 0x000000441c2c723c */ /* 0x040ff0000004182c */
[----:B------:R-:W-:Y:S01]  /*3710*/  HMMA.16816.F32.BF16 R28, R28, R70, R36 ;  /* 0x000000461c1c723c */ /* 0x000fe20000041824 */
[----:B-1----:R-:W-:-:S04]  /*3720*/  FMUL.FTZ R3, R66, UR4 ;  /* 0x0000000442037c20 */ /* 0x002fc80008410000 */
[----:B------:R1:W-:Y:S03]  /*3730*/  MUFU.TANH R81, R3 ;  /* 0x0000000300517308 */ /* 0x0003e60000002400 */
[----:B------:R-:W-:Y:S01]  /*3740*/  HMMA.16816.F32.BF16 R20, R20, R70, R32 ;  /* 0x000000461414723c */ /* 0x000fe20000041820 */
[----:B-1----:R-:W-:Y:S02]  /*3750*/  FMUL.FTZ R3, R67, UR4 ;  /* 0x0000000443037c20 */ /* 0x002fe40008410000 */
[----:B------:R1:W3:Y:S01]  /*3760*/  LDSM.16.M88.4 R64, [R0+0x8c00] ;  /* 0x008c00000040783b */ /* 0x0002e20000000200 */
[----:B------:R-:W-:-:S04]  /*3770*/  DEPBAR.LE SB0, 0x0 ;  /* 0x000080000000791a */ /* 0x000fc80000000000 */
[----:B------:R-:W-:Y:S01]  /*3780*/  MUFU.TANH R80, R3 ;  /* 0x0000000300507308 */ /* 0x000fe20000002400 */
[----:B-1----:R-:W-:-:S07]  /*3790*/  FMUL.FTZ R0, R72, UR4 ;  /* 0x0000000448007c20 */ /* 0x002fce0008410000 */
[----:B------:R1:W-:Y:S01]  /*37a0*/  MUFU.TANH R77, R0 ;  /* 0x00000000004d7308 */ /* 0x0003e20000002400 */
[----:B---3--:R-:W-:Y:S01]  /*37b0*/  HMMA.16816.F32.BF16 R24, R12, R64, R24 ;  /* 0x000000400c18723c */ /* 0x008fe20000041818 */
[----:B-1----:R-:W-:-:S06]  /*37c0*/  FMUL.FTZ R0, R73, UR4 ;  /* 0x0000000449007c20 */ /* 0x002fcc0008410000 */
[----:B------:R1:W-:Y:S01]  /*37d0*/  MUFU.TANH R76, R0 ;  /* 0x00000000004c7308 */ /* 0x0003e20000002400 */
[C---:B------:R-:W-:Y:S08]  /*37e0*/  HMMA.16816.F32.BF16 R44, R16.reuse, R64, R44 ;  /* 0x00000040102c723c */ /* 0x040ff0000004182c */
[----:B------:R-:W-:Y:S01]  /*37f0*/  HMMA.16816.F32.BF16 R16, R16, R66, R28 ;  /* 0x000000421010723c */ /* 0x000fe2000004181c */
[----:B-1----:R-:W-:-:S07]  /*3800*/  FMUL.FTZ R0, R74, UR4 ;  /* 0x000000044a007c20 */ /* 0x002fce0008410000 */
[----:B------:R-:W-:Y:S01]  /*3810*/  HMMA.16816.F32.BF16 R36, R4, R52, R24 ;  /* 0x000000340424723c */ /* 0x000fe20000041818 */
[----:B------:R1:W-:Y:S07]  /*3820*/  MUFU.TANH R74, R0 ;  /* 0x00000000004a7308 */ /* 0x0003ee0000002400 */
[----:B------:R-:W-:Y:S08]  /*3830*/  HMMA.16816.F32.BF16 R12, R12, R66, R20 ;  /* 0x000000420c0c723c */ /* 0x000ff00000041814 */
[----:B------:R-:W-:Y:S03]  /*3840*/  HMMA.16816.F32.BF16 R44, R8, R52, R44 ;  /* 0x00000034082c723c */ /* 0x000fe6000004182c */
[----:B------:R-:W-:Y:S01]  /*3850*/  FMUL.FTZ R25, R36, UR4 ;  /* 0x0000000424197c20 */ /* 0x000fe20008410000 */
[----:B-1----:R-:W-:Y:S01]  /*3860*/  FMUL.FTZ R0, R75, UR4 ;  /* 0x000000044b007c20 */ /* 0x002fe20008410000 */
[----:B------:R-:W-:-:S02]  /*3870*/  FMUL.FTZ R37, R37, UR4 ;  /* 0x0000000425257c20 */ /* 0x000fc40008410000 */
[----:B------:R-:W-:Y:S01]  /*3880*/  MUFU.TANH R29, R25 ;  /* 0x00000019001d7308 */ /* 0x000fe20000002400 */
[----:B------:R-:W-:Y:S01]  /*3890*/  HMMA.16816.F32.BF16 R16, R8, R54, R16 ;  /* 0x000000360810723c */ /* 0x000fe20000041810 */
[----:B------:R-:W-:-:S06]  /*38a0*/  FMUL.FTZ R8, R38, UR4 ;  /* 0x0000000426087c20 */ /* 0x000fcc0008410000 */
[----:B------:R1:W3:Y:S01]  /*38b0*/  MUFU.TANH R72, R0 ;  /* 0x0000000000487308 */ /* 0x0002e20000002400 */
[----:B------:R-:W-:Y:S03]  /*38c0*/  HMMA.16816.F32.BF16 R4, R4, R54, R12 ;  /* 0x000000360404723c */ /* 0x000fe6000004180c */
[----:B------:R-:W-:Y:S01]  /*38d0*/  FMUL.FTZ R44, R44, UR4 ;  /* 0x000000042c2c7c20 */ /* 0x000fe20008410000 */
[----:B------:R-:W-:Y:S01]  /*38e0*/  FMUL.FTZ R45, R45, UR4 ;  /* 0x000000042d2d7c20 */ /* 0x000fe20008410000 */
[----:B------:R-:W-:Y:S01]  /*38f0*/  FMUL.FTZ R46, R46, UR4 ;  /* 0x000000042e2e7c20 */ /* 0x000fe20008410000 */
[----:B------:R-:W-:Y:S01]  /*3900*/  FMUL.FTZ R47, R47, UR4 ;  /* 0x000000042f2f7c20 */ /* 0x000fe20008410000 */
[----:B------:R-:W-:Y:S04]  /*3910*/  MUFU.TANH R27, R37 ;  /* 0x00000025001b7308 */ /* 0x000fe80000002400 */
[----:B------:R-:W-:Y:S01]  /*3920*/  FMUL.FTZ R16, R16, UR4 ;  /* 0x0000000410107c20 */ /* 0x000fe20008410000 */
[----:B------:R-:W-:-:S03]  /*3930*/  FMUL.FTZ R17, R17, UR4 ;  /* 0x0000000411117c20 */ /* 0x000fc60008410000 */
[----:B------:R4:W-:Y:S01]  /*3940*/  MUFU.TANH R23, R8 ;  /* 0x0000000800177308 */ /* 0x0009e20000002400 */
[----:B-1----:R-:W-:-:S03]  /*3950*/  FMUL.FTZ R0, R56, UR4 ;  /* 0x0000000438007c20 */ /* 0x002fc60008410000 */
[----:B------:R-:W-:Y:S01]  /*3960*/  FMUL.FTZ R4, R4, UR4 ;  /* 0x0000000404047c20 */ /* 0x000fe20008410000 */
[----:B------:R-:W-:Y:S01]  /*3970*/  FMUL.FTZ R5, R5, UR4 ;  /* 0x0000000405057c20 */ /* 0x000fe20008410000 */
[----:B------:R-:W-:Y:S02]  /*3980*/  FMUL.FTZ R6, R6, UR4 ;  /* 0x0000000406067c20 */ /* 0x000fe40008410000 */
[----:B------:R1:W-:Y:S08]  /*3990*/  MUFU.TANH R75, R0 ;  /* 0x00000000004b7308 */ /* 0x0003f00000002400 */
[----:B------:R-:W-:Y:S01]  /*39a0*/  MUFU.TANH R44, R44 ;  /* 0x0000002c002c7308 */ /* 0x000fe20000002400 */
[----:B----4-:R-:W-:-:S07]  /*39b0*/  FMUL.FTZ R8, R19, UR4 ;  /* 0x0000000413087c20 */ /* 0x010fce0008410000 */
[----:B------:R-:W-:Y:S01]  /*39c0*/  MUFU.TANH R45, R45 ;  /* 0x0000002d002d7308 */ /* 0x000fe20000002400 */
[----:B-1----:R-:W-:-:S07]  /*39d0*/  FMUL.FTZ R0, R57, UR4 ;  /* 0x0000000439007c20 */ /* 0x002fce0008410000 */
[----:B------:R1:W-:Y:S08]  /*39e0*/  MUFU.TANH R73, R0 ;  /* 0x0000000000497308 */ /* 0x0003f00000002400 */
[----:B------:R-:W-:Y:S08]  /*39f0*/  MUFU.TANH R46, R46 ;  /* 0x0000002e002e7308 */ /* 0x000ff00000002400 */
        /* <DEDUP_REMOVED lines=14> */
[----:B------:R1:W-:Y:S02]  /*3ae0*/  MUFU.TANH R58, R0 ;  /* 0x00000000003a7308 */ /* 0x0003e40000002400 */
[----:B-1----:R-:W-:-:S06]  /*3af0*/  FMUL.FTZ R0, R50, UR4 ;  /* 0x0000000432007c20 */ /* 0x002fcc0008410000 */
[----:B------:R1:W4:Y:S02]  /*3b00*/  MUFU.TANH R57, R0 ;  /* 0x0000000000397308 */ /* 0x0003240000002400 */
[----:B-1----:R-:W-:-:S06]  /*3b10*/  FMUL.FTZ R0, R51, UR4 ;  /* 0x0000000433007c20 */ /* 0x002fcc0008410000 */
[----:B------:R1:W4:Y:S02]  /*3b20*/  MUFU.TANH R56, R0 ;  /* 0x0000000000387308 */ /* 0x0003240000002400 */
[----:B-1----:R-:W-:-:S05]  /*3b30*/  IMAD.SHL.U32 R0, R227, 0x2, RZ ;  /* 0x00000002e3007824 */ /* 0x002fca00078e00ff */
[----:B------:R-:W-:-:S05]  /*3b40*/  LOP3.LUT R0, R0, 0x6, RZ, 0xc0, !PT ;  /* 0x0000000600007812 */ /* 0x000fca00078ec0ff */
[----:B------:R-:W-:-:S04]  /*3b50*/  IMAD R0, R41, 0x40, R0 ;  /* 0x0000004029007824 */ /* 0x000fc800078e0200 */
[C---:B------:R-:W-:Y:S01]  /*3b60*/  VIADD R2, R0.reuse, 0x9 ;  /* 0x0000000900027836 */ /* 0x040fe20000000000 */
[----:B------:R-:W-:Y:S01]  /*3b70*/  BAR.SYNC.DEFER_BLOCKING 0x0 ;  /* 0x0000000000007b1d */ /* 0x000fe20000010000 */
[C---:B------:R-:W-:Y:S01]  /*3b80*/  VIADD R24, R0.reuse, 0x1 ;  /* 0x0000000100187836 */ /* 0x040fe20000000000 */
[CC--:B------:R-:W-:Y:S01]  /*3b90*/  ISETP.GE.AND P2, PT, R0.reuse, R40.reuse, PT ;  /* 0x000000280000720c */ /* 0x0c0fe20003f46270 */
[----:B------:R-:W-:Y:S01]  /*3ba0*/  VIADD R3, R0, 0x8 ;  /* 0x0000000800037836 */ /* 0x000fe20000000000 */
[-C--:B------:R-:W-:Y:S01]  /*3bb0*/  ISETP.GE.AND P6, PT, R2, R40.reuse, PT ;  /* 0x000000280200720c */ /* 0x080fe20003fc6270 */
[----:B------:R-:W-:Y:S01]  /*3bc0*/  VIADD R2, R0, 0x18 ;  /* 0x0000001800027836 */ /* 0x000fe20000000000 */
[-C--:B------:R-:W-:Y:S01]  /*3bd0*/  ISETP.GE.AND P0, PT, R24, R40.reuse, PT ;  /* 0x000000281800720c */ /* 0x080fe20003f06270 */
[----:B------:R-:W-:Y:S01]  /*3be0*/  VIADD R24, R0, 0x10 ;  /* 0x0000001000187836 */ /* 0x000fe20000000000 */
[----:B------:R-:W-:Y:S02]  /*3bf0*/  FSEL R26, R42, -INF , !P2 ;  /* 0xff8000002a1a7808 */ /* 0x000fe40005000000 */
[-C--:B------:R-:W-:Y:S01]  /*3c00*/  ISETP.GE.AND P3, PT, R2, R40.reuse, PT ;  /* 0x000000280200720c */ /* 0x080fe20003f66270 */
[----:B------:R-:W-:Y:S01]  /*3c10*/  VIADD R2, R0, 0x19 ;  /* 0x0000001900027836 */ /* 0x000fe20000000000 */
[----:B------:R-:W-:-:S02]  /*3c20*/  ISETP.GE.AND P5, PT, R24, R40, PT ;  /* 0x000000281800720c */ /* 0x000fc40003fa6270 */
[----:B------:R-:W-:Y:S02]  /*3c30*/  FSEL R25, R138, -INF , !P2 ;  /* 0xff8000008a197808 */ /* 0x000fe40005000000 */
[----:B------:R-:W-:Y:S02]  /*3c40*/  FSEL R49, R144, -INF , !P2 ;  /* 0xff80000090317808 */ /* 0x000fe40005000000 */
[----:B------:R-:W-:Y:S02]  /*3c50*/  FSEL R24, R146, -INF , !P2 ;  /* 0xff80000092187808 */ /* 0x000fe40005000000 */
[----:B------:R-:W-:Y:S01]  /*3c60*/  ISETP.GE.AND P2, PT, R2, R40, PT ;  /* 0x000000280200720c */ /* 0x000fe20003f46270 */
[----:B------:R-:W-:Y:S01]  /*3c70*/  VIADD R2, R0, 0x20 ;  /* 0x0000002000027836 */ /* 0x000fe20000000000 */
[----:B------:R-:W-:Y:S02]  /*3c80*/  FSEL R20, R129, -INF , !P0 ;  /* 0xff80000081147808 */ /* 0x000fe40004000000 */
[----:B------:R-:W-:-:S02]  /*3c90*/  FSEL R10, R139, -INF , !P0 ;  /* 0xff8000008b0a7808 */ /* 0x000fc40004000000 */
[----:B------:R-:W-:Y:S02]  /*3ca0*/  FSEL R42, R145, -INF , !P0 ;  /* 0xff800000912a7808 */ /* 0x000fe40004000000 */
[----:B------:R-:W-:Y:S02]  /*3cb0*/  FSEL R32, R147, -INF , !P0 ;  /* 0xff80000093207808 */ /* 0x000fe40004000000 */
[-C--:B------:R-:W-:Y:S01]  /*3cc0*/  ISETP.GE.AND P0, PT, R2, R40.reuse, PT ;  /* 0x000000280200720c */ /* 0x080fe20003f06270 */
[C---:B------:R-:W-:Y:S01]  /*3cd0*/  VIADD R2, R0.reuse, 0x21 ;  /* 0x0000002100027836 */ /* 0x040fe20000000000 */
[----:B------:R-:W-:Y:S01]  /*3ce0*/  ISETP.GE.AND P1, PT, R3, R40, PT ;  /* 0x000000280300720c */ /* 0x000fe20003f26270 */
[----:B------:R-:W-:Y:S01]  /*3cf0*/  VIADD R3, R0, 0x11 ;  /* 0x0000001100037836 */ /* 0x000fe20000000000 */
[----:B------:R-:W-:Y:S02]  /*3d00*/  FSEL R28, R91, -INF , !P6 ;  /* 0xff8000005b1c7808 */ /* 0x000fe40007000000 */
[----:B------:R-:W-:-:S02]  /*3d10*/  FSEL R21, R101, -INF , !P1 ;  /* 0xff80000065157808 */ /* 0x000fc40004800000 */
        /* <DEDUP_REMOVED lines=8> */
[----:B------:R-:W-:Y:S01]  /*3da0*/  ISETP.GE.AND P6, PT, R2, R40, PT ;  /* 0x000000280200720c */ /* 0x000fe20003fc6270 */
[----:B------:R-:W-:Y:S01]  /*3db0*/  VIADD R2, R0, 0x29 ;  /* 0x0000002900027836 */ /* 0x000fe20000000000 */
[----:B-----5:R-:W-:Y:S02]  /*3dc0*/  FSEL R51, R87, -INF , !P5 ;  /* 0xff80000057337808 */ /* 0x020fe40006800000 */
[----:B------:R-:W-:Y:S02]  /*3dd0*/  FSEL R48, R89, -INF , !P5 ;  /* 0xff80000059307808 */ /* 0x000fe40006800000 */
[----:B------:R-:W-:Y:S02]  /*3de0*/  FSEL R128, R128, -INF , !P5 ;  /* 0xff80000080807808 */ /* 0x000fe40006800000 */
[----:B------:R-:W-:-:S02]  /*3df0*/  FSEL R14, R102, -INF , !P5 ;  /* 0xff800000660e7808 */ /* 0x000fc40006800000 */
[-C--:B------:R-:W-:Y:S01]  /*3e00*/  ISETP.GE.AND P5, PT, R2, R40.reuse, PT ;  /* 0x000000280200720c */ /* 0x080fe20003fa6270 */
[----:B------:R-:W-:Y:S01]  /*3e10*/  VIADD R2, R0, 0x30 ;  /* 0x0000003000027836 */ /* 0x000fe20000000000 */
[----:B------:R-:W-:Y:S01]  /*3e20*/  ISETP.GE.AND P4, PT, R3, R40, PT ;  /* 0x000000280300720c */ /* 0x000fe20003f86270 */
[----:B------:R-:W-:Y:S01]  /*3e30*/  FMUL.FTZ R3, R39, UR4 ;  /* 0x0000000427037c20 */ /* 0x000fe20008410000 */
[----:B--2---:R-:W-:Y:S02]  /*3e40*/  FSEL R96, R43, -INF , !P3 ;  /* 0xff8000002b607808 */ /* 0x004fe40005800000 */
[----:B------:R-:W-:Y:S01]  /*3e50*/  FSEL R50, R88, -INF , !P4 ;  /* 0xff80000058327808 */ /* 0x000fe20006000000 */
[----:B------:R1:W2:Y:S01]  /*3e60*/  MUFU.TANH R22, R3 ;  /* 0x0000000300167308 */ /* 0x0002a20000002400 */
[----:B------:R-:W-:Y:S02]  /*3e70*/  FSEL R39, R90, -INF , !P4 ;  /* 0xff8000005a277808 */ /* 0x000fe40006000000 */
[----:B------:R-:W-:-:S02]  /*3e80*/  FSEL R107, R107, -INF , !P4 ;  /* 0xff8000006b6b7808 */ /* 0x000fc40006000000 */
[----:B------:R-:W-:Y:S02]  /*3e90*/  FSEL R99, R103, -INF , !P4 ;  /* 0xff80000067637808 */ /* 0x000fe40006000000 */
[-C--:B------:R-:W-:Y:S01]  /*3ea0*/  ISETP.GE.AND P4, PT, R2, R40.reuse, PT ;  /* 0x000000280200720c */ /* 0x080fe20003f86270 */
[----:B------:R-:W-:Y:S01]  /*3eb0*/  VIADD R2, R0, 0x31 ;  /* 0x0000003100027836 */ /* 0x000fe20000000000 */
[----:B------:R-:W-:Y:S02]  /*3ec0*/  FSEL R43, R85, -INF , !P3 ;  /* 0xff800000552b7808 */ /* 0x000fe40005800000 */
[----:B------:R-:W-:Y:S02]  /*3ed0*/  FSEL R106, R106, -INF , !P3 ;  /* 0xff8000006a6a7808 */ /* 0x000fe40005800000 */
[----:B------:R-:W-:Y:S02]  /*3ee0*/  FSEL R98, R98, -INF , !P3 ;  /* 0xff80000062627808 */ /* 0x000fe40005800000 */
[----:B------:R-:W-:Y:S01]  /*3ef0*/  ISETP.GE.AND P3, PT, R2, R40, PT ;  /* 0x000000280200720c */ /* 0x000fe20003f66270 */
[----:B------:R-:W-:Y:S01]  /*3f00*/  VIADD R2, R0, 0x38 ;  /* 0x0000003800027836 */ /* 0x000fe20000000000 */
[----:B---3--:R-:W-:Y:S01]  /*3f10*/  FSEL R135, R72, -INF , !P1 ;  /* 0xff80000048877808 */ /* 0x008fe20004800000 */
[----:B------:R-:W-:Y:S01]  /*3f20*/  VIADD R0, R0, 0x39 ;  /* 0x0000003900007836 */ /* 0x000fe20000000000 */
[----:B------:R-:W-:Y:S01]  /*3f30*/  FSEL R133, R76, -INF , !P1 ;  /* 0xff8000004c857808 */ /* 0x000fe20004800000 */
[----:B-1----:R-:W-:Y:S01]  /*3f40*/  FMUL.FTZ R3, R18, UR4 ;  /* 0x0000000412037c20 */ /* 0x002fe20008410000 */
[----:B------:R-:W-:-:S02]  /*3f50*/  FSEL R179, R80, -INF , !P1 ;  /* 0xff80000050b37808 */ /* 0x000fc40004800000 */
[----:B------:R-:W-:Y:S02]  /*3f60*/  FSEL R159, R84, -INF , !P1 ;  /* 0xff800000549f7808 */ /* 0x000fe40004800000 */
[----:B------:R-:W-:Y:S01]  /*3f70*/  ISETP.GE.AND P1, PT, R0, R40, PT ;  /* 0x000000280000720c */ /* 0x000fe20003f26270 */
[----:B------:R-:W-:Y:S01]  /*3f80*/  FMUL.FTZ R0, R7, UR4 ;  /* 0x0000000407007c20 */ /* 0x000fe20008410000 */
[----:B------:R-:W1:Y:S01]  /*3f90*/  MUFU.TANH R3, R3 ;  /* 0x0000000300037308 */ /* 0x000e620000002400 */
[----:B------:R-:W-:Y:S02]  /*3fa0*/  FSEL R134, R74, -INF , !P0 ;  /* 0xff8000004a867808 */ /* 0x000fe40004000000 */
[----:B------:R-:W-:Y:S02]  /*3fb0*/  FSEL R131, R77, -INF , !P0 ;  /* 0xff8000004d837808 */ /* 0x000fe40004000000 */
[----:B------:R-:W-:Y:S02]  /*3fc0*/  FSEL R177, R81, -INF , !P0 ;  /* 0xff80000051b17808 */ /* 0x000fe40004000000 */
[----:B------:R-:W-:Y:S01]  /*3fd0*/  FSEL R129, R83, -INF , !P0 ;  /* 0xff80000053817808 */ /* 0x000fe20004000000 */
[----:B------:R-:W3:Y:S01]  /*3fe0*/  MUFU.TANH R0, R0 ;  /* 0x0000000000007308 */ /* 0x000ee20000002400 */
[----:B------:R-:W-:-:S02]  /*3ff0*/  ISETP.GE.U32.AND P0, PT, R40, 0x41, PT ;  /* 0x000000412800780c */ /* 0x000fc40003f06070 */
[----:B------:R-:W-:Y:S02]  /*4000*/  FSEL R97, R82, -INF , !P2 ;  /* 0xff80000052617808 */ /* 0x000fe40005000000 */
[----:B------:R-:W-:Y:S02]  /*4010*/  FSEL R15, R86, -INF , !P2 ;  /* 0xff800000560f7808 */ /* 0x000fe40005000000 */
[----:B------:R-:W-:Y:S02]  /*4020*/  FSEL R105, R105, -INF , !P2 ;  /* 0xff80000069697808 */ /* 0x000fe40005000000 */
[----:B------:R-:W-:Y:S02]  /*4030*/  FSEL R100, R100, -INF , !P2 ;  /* 0xff80000064647808 */ /* 0x000fe40005000000 */
[----:B------:R-:W-:Y:S02]  /*4040*/  ISETP.GE.AND P2, PT, R2, R40, PT ;  /* 0x000000280200720c */ /* 0x000fe40003f46270 */
[----:B----4-:R-:W-:-:S02]  /*4050*/  FSEL R156, R57, -INF , !P6 ;  /* 0xff800000399c7808 */ /* 0x010fc40007000000 */
        /* <DEDUP_REMOVED lines=11> */
[----:B--2---:R-:W-:-:S02]  /*4110*/  FSEL R195, R22, -INF , !P3 ;  /* 0xff80000016c37808 */ /* 0x004fc40005800000 */
[----:B------:R-:W-:Y:S02]  /*4120*/  FSEL R191, R27, -INF , !P3 ;  /* 0xff8000001bbf7808 */ /* 0x000fe40005800000 */
[----:B------:R-:W-:Y:S02]  /*4130*/  FSEL R202, R47, -INF , !P3 ;  /* 0xff8000002fca7808 */ /* 0x000fe40005800000 */
[----:B------:R-:W-:Y:S02]  /*4140*/  FSEL R198, R45, -INF , !P3 ;  /* 0xff8000002dc67808 */ /* 0x000fe40005800000 */
[----:B------:R-:W-:Y:S02]  /*4150*/  FSEL R196, R6, -INF , !P2 ;  /* 0xff80000006c47808 */ /* 0x000fe40005000000 */
[----:B------:R-:W-:Y:S02]  /*4160*/  FSEL R192, R4, -INF , !P2 ;  /* 0xff80000004c07808 */ /* 0x000fe40005000000 */
[----:B-1----:R-:W-:-:S02]  /*4170*/  FSEL R203, R3, -INF , !P2 ;  /* 0xff80000003cb7808 */ /* 0x002fc40005000000 */
[----:B------:R-:W-:Y:S02]  /*4180*/  FSEL R199, R16, -INF , !P2 ;  /* 0xff80000010c77808 */ /* 0x000fe40005000000 */
[----:B---3--:R-:W-:Y:S02]  /*4190*/  FSEL R197, R0, -INF , !P1 ;  /* 0xff80000000c57808 */ /* 0x008fe40004800000 */
        /* <DEDUP_REMOVED lines=50> */
.L_x_759:
[----:B------:R3:W-:Y:S02]  /*44c0*/  STS.128 [R229+0x8800], RZ ;  /* 0x008800ffe5007388 */ /* 0x0007e40000000c00 */
.L_x_760:
[----:B------:R-:W-:Y:S05]  /*44d0*/  BSYNC.RECONVERGENT B0 ;  /* 0x0000000000007941 */ /* 0x000fea0003800200 */
.L_x_758:
[----:B------:R-:W0:Y:S02]  /*44e0*/  LDGDEPBAR ;  /* 0x00000000000079af */ /* 0x000e240000000000 */
.L_x_757:
        /* <DEDUP_REMOVED lines=41> */
[----:B-1----:R-:W-:Y:S01]  /*4780*/  FMUL.FTZ R12, R104, UR4 ;  /* 0x00000004680c7c20 */ /* 0x002fe20008410000 */
[----:B------:R-:W-:-:S02]  /*4790*/  FMNMX3.FTZ R0, R0, R188, R201, !PT ;  /* 0x000000bc00007276 */ /* 0x000fc400078100c9 */
[----:B------:R-:W-:Y:S01]  /*47a0*/  FSETP.NEU.FTZ.AND P2, PT, R104, -INF , PT ;  /* 0xff8000006800780b */ /* 0x000fe20003f5d000 */
[----:B------:R-:W-:Y:S01]  /*47b0*/  FMUL.FTZ R3, R102, UR4 ;  /* 0x0000000466037c20 */ /* 0x000fe20008410000 */
[----:B------:R-:W-:Y:S02]  /*47c0*/  FMNMX3.FTZ R4, R0, R202, R203, !PT ;  /* 0x000000ca00047276 */ /* 0x000fe400078100cb */
[----:B------:R-:W-:Y:S02]  /*47d0*/  FSEL R12, R12, RZ, P2 ;  /* 0x000000ff0c0c7208 */ /* 0x000fe40001000000 */
[----:B------:R-:W-:Y:S02]  /*47e0*/  FSETP.NEU.FTZ.AND P1, PT, R102, -INF , PT ;  /* 0xff8000006600780b */ /* 0x000fe40003f3d000 */
[----:B------:R-:W-:Y:S01]  /*47f0*/  FMNMX.FTZ R4, R204, R4, !PT ;  /* 0x00000004cc047209 */ /* 0x000fe20007810000 */
[----:B------:R-:W-:Y:S01]  /*4800*/  FFMA.FTZ R0, R24, UR4, -R12 ;  /* 0x0000000418007c23 */ /* 0x000fe2000801080c */
[----:B------:R-:W-:-:S03]  /*4810*/  FSEL R3, R3, RZ, P1 ;  /* 0x000000ff03037208 */ /* 0x000fc60000800000 */
[----:B------:R-:W1:Y:S01]  /*4820*/  SHFL.BFLY PT, R5, R4, 0x2, 0x1f ;  /* 0x0c401f0004057f89 */ /* 0x000e6200000e0000 */
        /* <DEDUP_REMOVED lines=28> */
[----:B------:R-:W-:Y:S04]  /*49f0*/  LDSM.16.MT88.4 R24, [R220+0xa000] ;  /* 0x00a00000dc18783b */ /* 0x000fe80000004200 */
[----:B------:R-:W-:Y:S01]  /*4a00*/  LDSM.16.MT88.4 R44, [R13+0xb000] ;  /* 0x00b000000d2c783b */ /* 0x000fe20000004200 */
[----:B-1----:R-:W-:Y:S01]  /*4a10*/  FFMA.FTZ R0, R21, UR4, -R2 ;  /* 0x0000000415007c23 */ /* 0x002fe20008010802 */
[----:B--2---:R-:W-:-:S02]  /*4a20*/  F2FP.BF16.F32.PACK_AB R5, R247, R251 ;  /* 0x000000fbf705723e */ /* 0x004fc400000010ff */
[----:B------:R-:W1:Y:S01]  /*4a30*/  LDSM.16.MT88.4 R20, [R13+0x9000] ;  /* 0x009000000d14783b */ /* 0x000e620000004200 */
[----:B------:R2:W-:Y:S02]  /*4a40*/  MUFU.EX2 R248, R0 ;  /* 0x0000000000f87308 */ /* 0x0005e40000000800 */
[----:B--2---:R-:W-:Y:S02]  /*4a50*/  FFMA.FTZ R0, R28, UR4, -R2 ;  /* 0x000000041c007c23 */ /* 0x004fe40008010802 */
[----:B------:R-:W2:Y:S04]  /*4a60*/  LDSM.16.MT88.4 R28, [R13+0xa000] ;  /* 0x00a000000d1c783b */ /* 0x000ea80000004200 */
[----:B------:R5:W3:Y:S02]  /*4a70*/  MUFU.EX2 R252, R0 ;  /* 0x0000000000fc7308 */ /* 0x000ae40000000800 */
[--C-:B-----5:R-:W-:Y:S01]  /*4a80*/  FFMA.FTZ R0, R32, UR4, -R12.reuse ;  /* 0x0000000420007c23 */ /* 0x120fe2000801080c */
[----:B---3--:R-:W-:Y:S01]  /*4a90*/  F2FP.BF16.F32.PACK_AB R7, R252, R248 ;  /* 0x000000f8fc07723e */ /* 0x008fe200000010ff */
[----:B------:R-:W3:Y:S04]  /*4aa0*/  LDSM.16.MT88.4 R32, [R220+0xb000] ;  /* 0x00b00000dc20783b */ /* 0x000ee80000004200 */
[----:B------:R5:W-:Y:S02]  /*4ab0*/  MUFU.EX2 R243, R0 ;  /* 0x0000000000f37308 */ /* 0x000be40000000800 */
[C---:B----4-:R-:W-:Y:S08]  /*4ac0*/  HMMA.16816.F32.BF16 R124, R4.reuse, R16, RZ ;  /* 0x00000010047c723c */ /* 0x050ff000000418ff */
[----:B-1----:R-:W-:Y:S01]  /*4ad0*/  HMMA.16816.F32.BF16 R120, R4, R20, RZ ;  /* 0x000000140478723c */ /* 0x002fe200000418ff */
[----:B-----5:R-:W-:-:S07]  /*4ae0*/  FFMA.FTZ R0, R36, UR4, -R12 ;  /* 0x0000000424007c23 */ /* 0x020fce000801080c */
[C---:B------:R-:W-:Y:S01]  /*4af0*/  HMMA.16816.F32.BF16 R116, R4.reuse, R24, RZ ;  /* 0x000000180474723c */ /* 0x040fe200000418ff */
[----:B------:R1:W-:Y:S07]  /*4b00*/  MUFU.EX2 R245, R0 ;  /* 0x0000000000f57308 */ /* 0x0003ee0000000800 */
[C---:B--2---:R-:W-:Y:S08]  /*4b10*/  HMMA.16816.F32.BF16 R112, R4.reuse, R28, RZ ;  /* 0x0000001c0470723c */ /* 0x044ff000000418ff */
[----:B------:R-:W-:Y:S01]  /*4b20*/  HMMA.16816.F32.BF16 R72, R4, R44, RZ ;  /* 0x0000002c0448723c */ /* 0x000fe200000418ff */
[----:B-1----:R-:W-:Y:S01]  /*4b30*/  FSEL R0, R8, RZ, P1 ;  /* 0x000000ff08007208 */ /* 0x002fe20000800000 */
[----:B------:R-:W-:-:S04]  /*4b40*/  FFMA.FTZ R8, R37, UR4, -R12 ;  /* 0x0000000425087c23 */ /* 0x000fc8000801080c */
[----:B------:R1:W2:Y:S02]  /*4b50*/  MUFU.EX2 R246, R8 ;  /* 0x0000000800f67308 */ /* 0x0002a40000000800 */
[C---:B---3--:R-:W-:Y:S08]  /*4b60*/  HMMA.16816.F32.BF16 R108, R4.reuse, R32, RZ ;  /* 0x00000020046c723c */ /* 0x048ff000000418ff */
        /* <DEDUP_REMOVED lines=9> */
[C---:B------:R-:W-:Y:S08]  /*4c00*/  HMMA.16816.F32.BF16 R76, R4.reuse, R34, RZ ;  /* 0x00000022044c723c */ /* 0x040ff000000418ff */
[----:B------:R-:W-:Y:S01]  /*4c10*/  HMMA.16816.F32.BF16 R64, R4, R46, RZ ;  /* 0x0000002e0440723c */ /* 0x000fe200000418ff */
[----:B------:R-:W-:Y:S01]  /*4c20*/  FFMA.FTZ R4, R14, UR4, -R12 ;  /* 0x000000040e047c23 */ /* 0x000fe2000801080c */
[----:B------:R-:W-:-:S03]  /*4c30*/  MOV R14, R52 ;  /* 0x00000034000e7202 */ /* 0x000fc60000000f00 */
[----:B------:R3:W-:Y:S01]  /*4c40*/  MUFU.EX2 R238, R4 ;  /* 0x0000000400ee7308 */ /* 0x0007e20000000800 */
[----:B-1----:R-:W-:Y:S01]  /*4c50*/  FFMA.FTZ R8, R38, UR4, -R0 ;  /* 0x0000000426087c23 */ /* 0x002fe20008010800 */
[----:B--2---:R-:W-:-:S06]  /*4c60*/  F2FP.BF16.F32.PACK_AB R9, R235, R236 ;  /* 0x000000eceb09723e */ /* 0x004fcc00000010ff */
[----:B------:R1:W-:Y:S01]  /*4c70*/  MUFU.EX2 R239, R8 ;  /* 0x0000000800ef7308 */ /* 0x0003e20000000800 */
[----:B---3--:R-:W-:-:S07]  /*4c80*/  FFMA.FTZ R4, R48, UR4, -R3 ;  /* 0x0000000430047c23 */ /* 0x008fce0008010803 */
[----:B------:R2:W-:Y:S01]  /*4c90*/  MUFU.EX2 R237, R4 ;  /* 0x0000000400ed7308 */ /* 0x0005e20000000800 */
[----:B-1----:R-:W-:-:S07]  /*4ca0*/  FFMA.FTZ R8, R41, UR4, -R0 ;  /* 0x0000000429087c23 */ /* 0x002fce0008010800 */
[----:B------:R1:W3:Y:S01]  /*4cb0*/  MUFU.EX2 R244, R8 ;  /* 0x0000000800f47308 */ /* 0x0002e20000000800 */
[----:B--2---:R-:W-:Y:S02]  /*4cc0*/  FFMA.FTZ R4, R39, UR4, -R3 ;  /* 0x0000000427047c23 */ /* 0x004fe40008010803 */
[----:B------:R-:W-:Y:S05]  /*4cd0*/  LDSM.16.MT88.4 R36, [R13+0xa400] ;  /* 0x00a400000d24783b */ /* 0x000fea0000004200 */
[----:B------:R2:W-:Y:S01]  /*4ce0*/  MUFU.EX2 R242, R4 ;  /* 0x0000000400f27308 */ /* 0x0005e20000000800 */
[----:B-1----:R-:W-:Y:S02]  /*4cf0*/  F2FP.BF16.F32.PACK_AB R8, R243, R52 ;  /* 0x00000034f308723e */ /* 0x002fe400000010ff */
[----:B---3--:R-:W-:-:S07]  /*4d00*/  F2FP.BF16.F32.PACK_AB R11, R244, R239 ;  /* 0x000000eff40b723e */ /* 0x008fce00000010ff */
[----:B------:R-:W-:Y:S01]  /*4d10*/  HMMA.16816.F32.BF16 R52, R8, R28, RZ ;  /* 0x0000001c0834723c */ /* 0x000fe200000418ff */
[----:B--2---:R-:W-:-:S04]  /*4d20*/  FFMA.FTZ R4, R43, UR4, -R3 ;  /* 0x000000042b047c23 */ /* 0x004fc80008010803 */
[----:B------:R1:W-:Y:S03]  /*4d30*/  MUFU.EX2 R241, R4 ;  /* 0x0000000400f17308 */ /* 0x0003e60000000800 */
[C---:B------:R-:W-:Y:S08]  /*4d40*/  HMMA.16816.F32.BF16 R148, R8.reuse, R30, RZ ;  /* 0x0000001e0894723c */ /* 0x040ff000000418ff */
[----:B------:R-:W-:Y:S01]  /*4d50*/  HMMA.16816.F32.BF16 R68, R8, R16, RZ ;  /* 0x000000100844723c */ /* 0x000fe200000418ff */
[----:B-1----:R-:W-:-:S07]  /*4d60*/  FFMA.FTZ R4, R15, UR4, -R3 ;  /* 0x000000040f047c23 */ /* 0x002fce0008010803 */
[C---:B------:R-:W-:Y:S01]  /*4d70*/  HMMA.16816.F32.BF16 R152, R8.reuse, R18, RZ ;  /* 0x000000120898723c */ /* 0x040fe200000418ff */
[----:B------:R-:W-:Y:S01]  /*4d80*/  MOV R15, R40 ;  /* 0x00000028000f7202 */ /* 0x000fe20000000f00 */
[----:B------:R-:W-:Y:S01]  /*4d90*/  LDSM.16.MT88.4 R16, [R220+0xa400] ;  /* 0x00a40000dc10783b */ /* 0x000fe20000004200 */
[----:B------:R1:W2:Y:S03]  /*4da0*/  MUFU.EX2 R240, R4 ;  /* 0x0000000400f07308 */ /* 0x0002a60000000800 */
[----:B------:R-:W-:Y:S02]  /*4db0*/  LDSM.16.MT88.4 R40, [R220+0xb400] ;  /* 0x00b40000dc28783b */ /* 0x000fe40000004200 */
        /* <DEDUP_REMOVED lines=8> */
[----:B------:R-:W2:Y:S01]  /*4e40*/  LDSM.16.MT88.4 R24, [R220+0x9400] ;  /* 0x00940000dc18783b */ /* 0x000ea20000004200 */
[----:B-1----:R-:W-:-:S06]  /*4e50*/  FFMA.FTZ R4, R50, UR4, -R2 ;  /* 0x0000000432047c23 */ /* 0x002fcc0008010802 */
[C---:B------:R-:W-:Y:S01]  /*4e60*/  HMMA.16816.F32.BF16 R164, R8.reuse, R34, RZ ;  /* 0x0000002208a4723c */ /* 0x040fe200000418ff */
[----:B------:R1:W4:Y:S07]  /*4e70*/  MUFU.EX2 R234, R4 ;  /* 0x0000000400ea7308 */ /* 0x00032e0000000800 */
[C---:B------:R-:W-:Y:S01]  /*4e80*/  HMMA.16816.F32.BF16 R48, R8.reuse, R32, RZ ;  /* 0x000000200830723c */ /* 0x040fe200000418ff */
[----:B------:R-:W5:Y:S07]  /*4e90*/  LDSM.16.MT88.4 R32, [R13+0xb400] ;  /* 0x00b400000d20783b */ /* 0x000f6e0000004200 */
[----:B------:R-:W-:Y:S01]  /*4ea0*/  HMMA.16816.F32.BF16 R28, R8, R44, RZ ;  /* 0x0000002c081c723c */ /* 0x000fe200000418ff */
[----:B-1----:R-:W-:Y:S01]  /*4eb0*/  FFMA.FTZ R4, R96, UR4, -R2 ;  /* 0x0000000460047c23 */ /* 0x002fe20008010802 */
[----:B----4-:R-:W-:-:S06]  /*4ec0*/  F2FP.BF16.F32.PACK_AB R5, R234, R231 ;  /* 0x000000e7ea05723e */ /* 0x010fcc00000010ff */
[----:B------:R-:W-:Y:S01]  /*4ed0*/  HMMA.16816.F32.BF16 R160, R8, R46, RZ ;  /* 0x0000002e08a0723c */ /* 0x000fe200000418ff */
[----:B------:R-:W-:Y:S01]  /*4ee0*/  FFMA.FTZ R8, R100, UR4, -R12 ;  /* 0x0000000464087c23 */ /* 0x000fe2000801080c */
[----:B------:R1:W-:Y:S01]  /*4ef0*/  MUFU.EX2 R233, R4 ;  /* 0x0000000400e97308 */ /* 0x0003e20000000800 */
[----:B------:R-:W-:Y:S02]  /*4f00*/  MOV R11, R168 ;  /* 0x000000a8000b7202 */ /* 0x000fe40000000f00 */
[----:B------:R-:W-:Y:S02]  /*4f10*/  MOV R10, R139 ;  /* 0x0000008b000a7202 */ /* 0x000fe40000000f00 */
[----:B------:R-:W-:-:S03]  /*4f20*/  MOV R9, R138 ;  /* 0x0000008a00097202 */ /* 0x000fc60000000f00 */
[----:B------:R4:W-:Y:S01]  /*4f30*/  MUFU.EX2 R225, R8 ;  /* 0x0000000800e17308 */ /* 0x0009e20000000800 */
[----:B-1----:R-:W-:-:S07]  /*4f40*/  FFMA.FTZ R4, R97, UR4, -R2 ;  /* 0x0000000461047c23 */ /* 0x002fce0008010802 */
[----:B------:R1:W3:Y:S01]  /*4f50*/  MUFU.EX2 R232, R4 ;  /* 0x0000000400e87308 */ /* 0x0002e20000000800 */
[----:B----4-:R-:W-:-:S07]  /*4f60*/  FFMA.FTZ R8, R128, UR4, -R0 ;  /* 0x0000000480087c23 */ /* 0x010fce0008010800 */
[----:B------:R4:W-:Y:S01]  /*4f70*/  MUFU.EX2 R219, R8 ;  /* 0x0000000800db7308 */ /* 0x0009e20000000800 */
[----:B-1----:R-:W-:Y:S01]  /*4f80*/  FFMA.FTZ R4, R99, UR4, -R12 ;  /* 0x0000000463047c23 */ /* 0x002fe2000801080c */
[----:B---3--:R-:W-:-:S06]  /*4f90*/  F2FP.BF16.F32.PACK_AB R7, R232, R233 ;  /* 0x000000e9e807723e */ /* 0x008fcc00000010ff */
[----:B------:R1:W3:Y:S01]  /*4fa0*/  MUFU.EX2 R228, R4 ;  /* 0x0000000400e47308 */ /* 0x0002e20000000800 */
[----:B----4-:R-:W-:-:S07]  /*4fb0*/  FFMA.FTZ R8, R107, UR4, -R0 ;  /* 0x000000046b087c23 */ /* 0x010fce0008010800 */
[----:B------:R4:W3:Y:S01]  /*4fc0*/  MUFU.EX2 R222, R8 ;  /* 0x0000000800de7308 */ /* 0x0008e20000000800 */
[----:B-1----:R-:W-:-:S07]  /*4fd0*/  FFMA.FTZ R4, R98, UR4, -R12 ;  /* 0x0000000462047c23 */ /* 0x002fce000801080c */
[----:B------:R1:W3:Y:S01]  /*4fe0*/  MUFU.EX2 R226, R4 ;  /* 0x0000000400e27308 */ /* 0x0002e20000000800 */
[----:B----4-:R-:W-:-:S07]  /*4ff0*/  FFMA.FTZ R8, R106, UR4, -R0 ;  /* 0x000000046a087c23 */ /* 0x010fce0008010800 */
[----:B------:R4:W-:Y:S01]  /*5000*/  MUFU.EX2 R218, R8 ;  /* 0x0000000800da7308 */ /* 0x0009e20000000800 */
[----:B-1----:R-:W-:-:S07]  /*5010*/  F2FP.BF16.F32.PACK_AB R4, R242, R237 ;  /* 0x000000edf204723e */ /* 0x002fce00000010ff */
[----:B------:R-:W-:Y:S01]  /*5020*/  HMMA.16816.F32.BF16 R168, R4, R20, R120 ;  /* 0x0000001404a8723c */ /* 0x000fe20000041878 */
[----:B----4-:R-:W-:-:S04]  /*5030*/  FFMA.FTZ R8, R105, UR4, -R0 ;  /* 0x0000000469087c23 */ /* 0x010fc80008010800 */
[----:B------:R1:W4:Y:S03]  /*5040*/  MUFU.EX2 R217, R8 ;  /* 0x0000000800d97308 */ /* 0x0003260000000800 */
[C---:B--2---:R-:W-:Y:S08]  /*5050*/  HMMA.16816.F32.BF16 R172, R4.reuse, R24, R124 ;  /* 0x0000001804ac723c */ /* 0x044ff0000004187c */
[----:B------:R-:W-:Y:S01]  /*5060*/  HMMA.16816.F32.BF16 R120, R4, R26, R92 ;  /* 0x0000001a0478723c */ /* 0x000fe2000004185c */
[----:B-1----:R-:W-:-:S07]  /*5070*/  FFMA.FTZ R8, R129, UR4, -R12 ;  /* 0x0000000481087c23 */ /* 0x002fce000801080c */
        /* <DEDUP_REMOVED lines=10> */
[----:B------:R1:W2:Y:S07]  /*5120*/  MUFU.EX2 R214, R8 ;  /* 0x0000000800d67308 */ /* 0x0002ae0000000800 */
[C---:B-----5:R-:W-:Y:S08]  /*5130*/  HMMA.16816.F32.BF16 R96, R4.reuse, R32, R72 ;  /* 0x000000200460723c */ /* 0x060ff00000041848 */
[----:B------:R-:W-:Y:S01]  /*5140*/  HMMA.16816.F32.BF16 R84, R4, R42, R76 ;  /* 0x0000002a0454723c */ /* 0x000fe2000004184c */
[----:B-1----:R-:W-:-:S04]  /*5150*/  FFMA.FTZ R8, R130, UR4, -R3 ;  /* 0x0000000482087c23 */ /* 0x002fc80008010803 */
[----:B------:R1:W-:Y:S03]  /*5160*/  MUFU.EX2 R213, R8 ;  /* 0x0000000800d57308 */ /* 0x0003e60000000800 */
[----:B------:R-:W-:Y:S01]  /*5170*/  HMMA.16816.F32.BF16 R80, R4, R34, R64 ;  /* 0x000000220450723c */ /* 0x000fe20000041840 */
[----:B---3--:R-:W-:Y:S02]  /*5180*/  F2FP.BF16.F32.PACK_AB R4, R228, R238 ;  /* 0x000000eee404723e */ /* 0x008fe400000010ff */
[----:B------:R-:W-:Y:S02]  /*5190*/  F2FP.BF16.F32.PACK_AB R5, R222, R219 ;  /* 0x000000dbde05723e */ /* 0x000fe400000010ff */
[----:B------:R-:W-:Y:S02]  /*51a0*/  F2FP.BF16.F32.PACK_AB R6, R225, R226 ;  /* 0x000000e2e106723e */ /* 0x000fe400000010ff */
[----:B----4-:R-:W-:-:S07]  /*51b0*/  F2FP.BF16.F32.PACK_AB R7, R217, R218 ;  /* 0x000000dad907723e */ /* 0x010fce00000010ff */
[----:B------:R-:W-:Y:S01]  /*51c0*/  HMMA.16816.F32.BF16 R76, R4, R24, R68 ;  /* 0x00000018044c723c */ /* 0x000fe20000041844 */
[----:B-1----:R-:W-:-:S04]  /*51d0*/  FFMA.FTZ R8, R132, UR4, -R3 ;  /* 0x0000000484087c23 */ /* 0x002fc80008010803 */
        /* <DEDUP_REMOVED lines=8> */
[----:B------:R-:W-:Y:S01]  /*5260*/  LDSM.16.MT88.4 R20, [R13+0xb800] ;  /* 0x00b800000d14783b */ /* 0x000fe20000004200 */
[----:B-1----:R-:W-:-:S03]  /*5270*/  FFMA.FTZ R8, R135, UR4, -R2 ;  /* 0x0000000487087c23 */ /* 0x002fc60008010802 */
[----:B------:R-:W-:Y:S01]  /*5280*/  LDSM.16.MT88.4 R140, [R13+0x9c00] ;  /* 0x009c00000d8c783b */ /* 0x000fe20000004200 */
[----:B------:R1:W3:Y:S02]  /*5290*/  MUFU.EX2 R210, R8 ;  /* 0x0000000800d27308 */ /* 0x0002e40000000800 */
[C---:B------:R-:W-:Y:S01]  /*52a0*/  HMMA.16816.F32.BF16 R56, R4.reuse, R42, R164 ;  /* 0x0000002a0438723c */ /* 0x040fe200000418a4 */
[----:B------:R-:W4:Y:S07]  /*52b0*/  LDSM.16.MT88.4 R40, [R220+0xb800] ;  /* 0x00b80000dc28783b */ /* 0x000f2e0000004200 */
[----:B------:R-:W-:Y:S01]  /*52c0*/  HMMA.16816.F32.BF16 R184, R4, R32, R28 ;  /* 0x0000002004b8723c */ /* 0x000fe2000004181c */
[----:B------:R-:W5:Y:S01]  /*52d0*/  LDSM.16.MT88.4 R28, [R220+0x9800] ;  /* 0x00980000dc1c783b */ /* 0x000f620000004200 */
[----:B-1----:R-:W-:-:S06]  /*52e0*/  FFMA.FTZ R8, R156, UR4, -R2 ;  /* 0x000000049c087c23 */ /* 0x002fcc0008010802 */
[C---:B------:R-:W-:Y:S01]  /*52f0*/  HMMA.16816.F32.BF16 R60, R4.reuse, R26, R152 ;  /* 0x0000001a043c723c */ /* 0x040fe20000041898 */
[----:B------:R-:W-:Y:S01]  /*5300*/  LDSM.16.MT88.4 R24, [R220+0xa800] ;  /* 0x00a80000dc18783b */ /* 0x000fe20000004200 */
[----:B------:R1:W-:Y:S06]  /*5310*/  MUFU.EX2 R209, R8 ;  /* 0x0000000800d17308 */ /* 0x0003ec0000000800 */
[C---:B------:R-:W-:Y:S01]  /*5320*/  HMMA.16816.F32.BF16 R48, R4.reuse, R18, R144 ;  /* 0x000000120430723c */ /* 0x040fe20000041890 */
[----:B------:R-:W5:Y:S07]  /*5330*/  LDSM.16.MT88.4 R16, [R13+0x9800] ;  /* 0x009800000d10783b */ /* 0x000f6e0000004200 */
[----:B------:R-:W-:Y:S01]  /*5340*/  HMMA.16816.F32.BF16 R44, R4, R38, R148 ;  /* 0x00000026042c723c */ /* 0x000fe20000041894 */
[----:B------:R-:W5:Y:S01]  /*5350*/  LDSM.16.MT88.4 R36, [R13+0xa800] ;  /* 0x00a800000d24783b */ /* 0x000f620000004200 */
[----:B-1----:R-:W-:-:S04]  /*5360*/  FFMA.FTZ R8, R157, UR4, -R2 ;  /* 0x000000049d087c23 */ /* 0x002fc80008010802 */
[----:B------:R1:W4:Y:S02]  /*5370*/  MUFU.EX2 R208, R8 ;  /* 0x0000000800d07308 */ /* 0x0003240000000800 */
[----:B------:R-:W-:Y:S01]  /*5380*/  HMMA.16816.F32.BF16 R32, R4, R34, R160 ;  /* 0x000000220420723c */ /* 0x000fe200000418a0 */
[----:B--2---:R-:W-:Y:S02]  /*5390*/  F2FP.BF16.F32.PACK_AB R4, R214, R215 ;  /* 0x000000d7d604723e */ /* 0x004fe400000010ff */
[----:B---3--:R-:W-:Y:S02]  /*53a0*/  F2FP.BF16.F32.PACK_AB R5, R210, R211 ;  /* 0x000000d3d205723e */ /* 0x008fe400000010ff */
[----:B------:R-:W-:Y:S01]  /*53b0*/  F2FP.BF16.F32.PACK_AB R6, R212, R213 ;  /* 0x000000d5d406723e */ /* 0x000fe200000010ff */
[----:B-1----:R-:W-:Y:S01]  /*53c0*/  FFMA.FTZ R8, R159, UR4, -R12 ;  /* 0x000000049f087c23 */ /* 0x002fe2000801080c */
[----:B----4-:R-:W-:-:S03]  /*53d0*/  F2FP.BF16.F32.PACK_AB R7, R208, R209 ;  /* 0x000000d1d007723e */ /* 0x010fc600000010ff */
[----:B------:R1:W2:Y:S04]  /*53e0*/  MUFU.EX2 R207, R8 ;  /* 0x0000000800cf7308 */ /* 0x0002a80000000800 */
[C---:B------:R-:W-:Y:S08]  /*53f0*/  HMMA.16816.F32.BF16 R160, R4.reuse, R40, R108 ;  /* 0x0000002804a0723c */ /* 0x040ff0000004186c */
[----:B-----5:R-:W-:Y:S01]  /*5400*/  HMMA.16816.F32.BF16 R112, R4, R28, R172 ;  /* 0x0000001c0470723c */ /* 0x020fe200000418ac */
[----:B------:R-:W3:Y:S01]  /*5410*/  LDSM.16.MT88.4 R172, [R13+0xac00] ;  /* 0x00ac00000dac783b */ /* 0x000ee20000004200 */
[----:B-1----:R-:W-:-:S03]  /*5420*/  FFMA.FTZ R8, R158, UR4, -R12 ;  /* 0x000000049e087c23 */ /* 0x002fc6000801080c */
[----:B------:R-:W-:Y:S03]  /*5430*/  LDSM.16.MT88.4 R156, [R220+0xac00] ;  /* 0x00ac0000dc9c783b */ /* 0x000fe60000004200 */
[C---:B------:R-:W-:Y:S01]  /*5440*/  HMMA.16816.F32.BF16 R132, R4.reuse, R16, R168 ;  /* 0x000000100484723c */ /* 0x040fe200000418a8 */
[----:B------:R1:W-:Y:S07]  /*5450*/  MUFU.EX2 R206, R8 ;  /* 0x0000000800ce7308 */ /* 0x0003ee0000000800 */
[C---:B------:R-:W-:Y:S01]  /*5460*/  HMMA.16816.F32.BF16 R148, R4.reuse, R24, R124 ;  /* 0x000000180494723c */ /* 0x040fe2000004187c */
[----:B------:R-:W4:Y:S07]  /*5470*/  LDSM.16.MT88.4 R124, [R220+0x9c00] ;  /* 0x009c0000dc7c783b */ /* 0x000f2e0000004200 */
        /* <DEDUP_REMOVED lines=11> */
[----:B------:R1:W5:Y:S02]  /*5530*/  MUFU.EX2 R106, R8 ;  /* 0x00000008006a7308 */ /* 0x0003640000000800 */
[----:B-1----:R-:W-:Y:S02]  /*5540*/  FFMA.FTZ R8, R178, UR4, -R0 ;  /* 0x00000004b2087c23 */ /* 0x002fe40008010800 */
[C---:B------:R-:W-:Y:S04]  /*5550*/  HMMA.16816.F32.BF16 R176, R4.reuse, R20, R96 ;  /* 0x0000001404b0723c */ /* 0x040fe80000041860 */
[----:B------:R1:W-:Y:S04]  /*5560*/  MUFU.EX2 R105, R8 ;  /* 0x0000000800697308 */ /* 0x0003e80000000800 */
[----:B------:R-:W-:Y:S01]  /*5570*/  HMMA.16816.F32.BF16 R96, R4, R22, R80 ;  /* 0x000000160460723c */ /* 0x000fe20000041850 */
[----:B--2---:R-:W-:Y:S01]  /*5580*/  F2FP.BF16.F32.PACK_AB R4, R207, R216 ;  /* 0x000000d8cf04723e */ /* 0x004fe200000010ff */
[----:B------:R-:W2:Y:S01]  /*5590*/  LDSM.16.MT88.4 R80, [R220+0xbc00] ;  /* 0x00bc0000dc50783b */ /* 0x000ea20000004200 */
[----:B-----5:R-:W-:-:S02]  /*55a0*/  F2FP.BF16.F32.PACK_AB R5, R106, R107 ;  /* 0x0000006b6a05723e */ /* 0x020fc400000010ff */
[----:B------:R-:W-:Y:S01]  /*55b0*/  F2FP.BF16.F32.PACK_AB R6, R205, R206 ;  /* 0x000000cecd06723e */ /* 0x000fe200000010ff */
[----:B-1----:R-:W-:Y:S01]  /*55c0*/  FFMA.FTZ R8, R188, UR4, -R0 ;  /* 0x00000004bc087c23 */ /* 0x002fe20008010800 */
[----:B------:R-:W-:-:S03]  /*55d0*/  MOV R188, R9 ;  /* 0x0000000900bc7202 */ /* 0x000fc60000000f00 */
[----:B------:R-:W1:Y:S02]  /*55e0*/  MUFU.EX2 R100, R8 ;  /* 0x0000000800647308 */ /* 0x000e640000000800 */
[----:B-1----:R-:W-:Y:S01]  /*55f0*/  F2FP.BF16.F32.PACK_AB R7, R100, R105 ;  /* 0x000000696407723e */ /* 0x002fe200000010ff */
[----:B------:R-:W-:Y:S01]  /*5600*/  FFMA.FTZ R8, R189, UR4, -R12 ;  /* 0x00000004bd087c23 */ /* 0x000fe2000801080c */
[----:B------:R-:W-:-:S05]  /*5610*/  MOV R189, R11 ;  /* 0x0000000b00bd7202 */ /* 0x000fca0000000f00 */
[----:B------:R-:W-:Y:S01]  /*5620*/  HMMA.16816.F32.BF16 R60, R4, R30, R60 ;  /* 0x0000001e043c723c */ /* 0x000fe2000004183c */
[----:B------:R1:W-:Y:S01]  /*5630*/  MUFU.EX2 R30, R8 ;  /* 0x00000008001e7308 */ /* 0x0003e20000000800 */
[----:B------:R-:W-:-:S06]  /*5640*/  MOV R31, R10 ;  /* 0x0000000a001f7202 */ /* 0x000fcc0000000f00 */
        /* <DEDUP_REMOVED lines=10> */
[----:B------:R1:W5:Y:S06]  /*56f0*/  MUFU.EX2 R28, R8 ;  /* 0x00000008001c7308 */ /* 0x00036c0000000800 */
[C---:B------:R-:W-:Y:S08]  /*5700*/  HMMA.16816.F32.BF16 R64, R4.reuse, R36, R64 ;  /* 0x000000240440723c */ /* 0x040ff00000041840 */
[----:B------:R-:W-:Y:S01]  /*5710*/  HMMA.16816.F32.BF16 R44, R4, R38, R44 ;  /* 0x00000026042c723c */ /* 0x000fe2000004182c */
[--C-:B-1----:R-:W-:Y:S01]  /*5720*/  FFMA.FTZ R8, R192, UR4, -R3.reuse ;  /* 0x00000004c0087c23 */ /* 0x102fe20008010803 */
[----:B------:R-:W-:Y:S01]  /*5730*/  FFMA.FTZ R3, R193, UR4, -R3 ;  /* 0x00000004c1037c23 */ /* 0x000fe20008010803 */
[----:B-----5:R-:W-:-:S05]  /*5740*/  F2FP.BF16.F32.PACK_AB R92, R28, R29 ;  /* 0x0000001d1c5c723e */ /* 0x020fca00000010ff */
[C---:B------:R-:W-:Y:S01]  /*5750*/  HMMA.16816.F32.BF16 R68, R4.reuse, R40, R180 ;  /* 0x000000280444723c */ /* 0x040fe200000418b4 */
[----:B------:R1:W-:Y:S07]  /*5760*/  MUFU.EX2 R24, R3 ;  /* 0x0000000300187308 */ /* 0x0003ee0000000800 */
[C---:B------:R-:W-:Y:S01]  /*5770*/  HMMA.16816.F32.BF16 R56, R4.reuse, R42, R56 ;  /* 0x0000002a0438723c */ /* 0x040fe20000041838 */
[----:B------:R-:W5:Y:S07]  /*5780*/  MUFU.EX2 R25, R8 ;  /* 0x0000000800197308 */ /* 0x000f6e0000000800 */
[----:B------:R-:W-:Y:S01]  /*5790*/  HMMA.16816.F32.BF16 R84, R4, R20, R184 ;  /* 0x000000140454723c */ /* 0x000fe200000418b8 */
[----:B-1----:R-:W-:-:S04]  /*57a0*/  FFMA.FTZ R3, R194, UR4, -R2 ;  /* 0x00000004c2037c23 */ /* 0x002fc80008010802 */
[----:B------:R1:W-:Y:S03]  /*57b0*/  MUFU.EX2 R19, R3 ;  /* 0x0000000300137308 */ /* 0x0003e60000000800 */
[----:B------:R-:W-:Y:S01]  /*57c0*/  HMMA.16816.F32.BF16 R32, R4, R22, R32 ;  /* 0x000000160420723c */ /* 0x000fe20000041820 */
[----:B------:R2:W2:Y:S01]  /*57d0*/  LDSM.16.MT88.4 R4, [R13+0xbc00] ;  /* 0x00bc00000d04783b */ /* 0x0004a20000004200 */
[----:B-----5:R-:W-:Y:S01]  /*57e0*/  F2FP.BF16.F32.PACK_AB R94, R24, R25 ;  /* 0x00000019185e723e */ /* 0x020fe200000010ff */
[----:B------:R-:W-:-:S04]  /*57f0*/  FADD.FTZ R8, R251, R247 ;  /* 0x000000f7fb087221 */ /* 0x000fc80000010000 */
[----:B------:R-:W-:Y:S01]  /*5800*/  FADD.FTZ R8, R248, R8 ;  /* 0x00000008f8087221 */ /* 0x000fe20000010000 */
        /* <DEDUP_REMOVED lines=16> */
[----:B----4-:R-:W-:Y:S01]  /*5910*/  HMMA.16816.F32.BF16 R112, R92, R124, R112 ;  /* 0x0000007c5c70723c */ /* 0x010fe20000041870 */
[----:B-1----:R-:W-:-:S07]  /*5920*/  FFMA.FTZ R2, R199, UR4, -R12 ;  /* 0x00000004c7027c23 */ /* 0x002fce000801080c */
[C---:B------:R-:W-:Y:S01]  /*5930*/  HMMA.16816.F32.BF16 R120, R92.reuse, R126, R120 ;  /* 0x0000007e5c78723c */ /* 0x040fe20000041878 */
[----:B------:R1:W-:Y:S07]  /*5940*/  MUFU.EX2 R14, R2 ;  /* 0x00000002000e7308 */ /* 0x0003ee0000000800 */
[C---:B------:R-:W-:Y:S08]  /*5950*/  HMMA.16816.F32.BF16 R132, R92.reuse, R140, R132 ;  /* 0x0000008c5c84723c */ /* 0x040ff00000041884 */
[----:B------:R-:W-:Y:S01]  /*5960*/  HMMA.16816.F32.BF16 R136, R92, R142, R136 ;  /* 0x0000008e5c88723c */ /* 0x000fe20000041888 */
[----:B-1----:R-:W-:-:S04]  /*5970*/  FFMA.FTZ R2, R200, UR4, -R12 ;  /* 0x00000004c8027c23 */ /* 0x002fc8000801080c */
[----:B--2---:R1:W2:Y:S03]  /*5980*/  MUFU.EX2 R13, R2 ;  /* 0x00000002000d7308 */ /* 0x0042a60000000800 */
        /* <DEDUP_REMOVED lines=74> */
[----:B------:R-:W-:-:S02]  /*5e30*/  FADD.FTZ R0, R16, R0 ;  /* 0x0000000010007221 */ /* 0x000fc40000010000 */
        /* <DEDUP_REMOVED lines=15> */
[----:B------:R-:W1:Y:S01]  /*5f30*/  LDC.64 R2, c[0x0][0x3c0] ;  /* 0x0000f000ff027b82 */ /* 0x000e620000000a00 */
[----:B------:R-:W2:Y:S01]  /*5f40*/  S2R R227, SR_TID.X ;  /* 0x0000000000e37919 */ /* 0x000ea20000002100 */
[----:B------:R-:W-:Y:S01]  /*5f50*/  VIADD R0, R220, 0x9000 ;  /* 0x00009000dc007836 */ /* 0x000fe20000000000 */
[----:B------:R-:W3:Y:S01]  /*5f60*/  LDCU UR9, c[0x0][0x440] ;  /* 0x00008800ff0977ac */ /* 0x000ee20008000800 */
[----:B------:R-:W-:Y:S01]  /*5f70*/  MOV R225, 0x20 ;  /* 0x0000002000e17802 */ /* 0x000fe20000000f00 */
[----:B------:R-:W-:Y:S01]  /*5f80*/  IMAD.MOV.U32 R106, RZ, RZ, R101 ;  /* 0x000000ffff6a7224 */ /* 0x000fe200078e0065 */
[----:B------:R-:W-:Y:S01]  /*5f90*/  LEA.HI.SX32 R230, R230, 0xfffffffe, 0x1a ;  /* 0xfffffffee6e67811 */ /* 0x000fe200078fd2ff */
[----:B------:R-:W-:Y:S01]  /*5fa0*/  IMAD.MOV.U32 R105, RZ, RZ, R102 ;  /* 0x000000ffff697224 */ /* 0x000fe200078e0066 */
[----:B------:R-:W4:Y:S01]  /*5fb0*/  S2UR UR5, SR_CgaCtaId ;  /* 0x00000000000579c3 */ /* 0x000f220000008800 */
[----:B------:R-:W-:Y:S01]  /*5fc0*/  IMAD.MOV.U32 R100, RZ, RZ, R103 ;  /* 0x000000ffff647224 */ /* 0x000fe200078e0067 */
[----:B------:R-:W-:Y:S01]  /*5fd0*/  UMOV UR8, 0x400 ;  /* 0x0000040000087882 */ /* 0x000fe20000000000 */
[----:B------:R-:W1:Y:S01]  /*5fe0*/  LDCU UR7, c[0x0][0x440] ;  /* 0x00008800ff0777ac */ /* 0x000e620008000800 */
[----:B------:R-:W1:Y:S01]  /*5ff0*/  LDCU UR6, c[0x0][0x50c] ;  /* 0x0000a180ff0677ac */ /* 0x000e620008000800 */
[----:B------:R-:W1:Y:S02]  /*6000*/  LDCU UR4, c[0x0][0x45c] ;  /* 0x00008b80ff0477ac */ /* 0x000e640008000800 */
[----:B-1----:R1:W-:Y:S04]  /*6010*/  STL.64 [R1], R2 ;  /* 0x0000000201007387 */ /* 0x0023e80000100a00 */
[----:B------:R5:W-:Y:S01]  /*6020*/  STL [R1+0x24], R0 ;  /* 0x0000240001007387 */ /* 0x000be20000100800 */
[----:B----4-:R-:W-:Y:S01]  /*6030*/  ULEA UR5, UR5, UR8, 0x18 ;  /* 0x0000000805057291 */ /* 0x010fe2000f8ec0ff */
[C---:B--2---:R-:W-:Y:S01]  /*6040*/  IMAD.SHL.U32 R188, R227.reuse, 0x8, RZ ;  /* 0x00000008e3bc7824 */ /* 0x044fe200078e00ff */
[C---:B------:R-:W-:Y:S01]  /*6050*/  LOP3.LUT P0, RZ, R227.reuse, 0x4, RZ, 0xc0, !PT ;  /* 0x00000004e3ff7812 */ /* 0x040fe2000780c0ff */
[C---:B------:R-:W-:Y:S01]  /*6060*/  IMAD.SHL.U32 R226, R227.reuse, 0x20, RZ ;  /* 0x00000020e3e27824 */ /* 0x040fe200078e00ff */
[----:B------:R-:W-:-:S02]  /*6070*/  LOP3.LUT R228, R227, 0x8, RZ, 0xc0, !PT ;  /* 0x00000008e3e47812 */ /* 0x000fc400078ec0ff */
[----:B------:R-:W-:Y:S02]  /*6080*/  LOP3.LUT R188, R188, 0x18, RZ, 0xc0, !PT ;  /* 0x00000018bcbc7812 */ /* 0x000fe400078ec0ff */
[----:B------:R-:W-:Y:S02]  /*6090*/  SEL R225, R225, 0xffffffe0, !P0 ;  /* 0xffffffe0e1e17807 */ /* 0x000fe40004000000 */
[----:B---3--:R-:W-:Y:S02]  /*60a0*/  ISETP.GE.AND P5, PT, R188, UR9, PT ;  /* 0x00000009bc007c0c */ /* 0x008fe4000bfa6270 */
[----:B------:R-:W-:Y:S02]  /*60b0*/  IADD3 R222, PT, PT, R221, R225, RZ ;  /* 0x000000e1ddde7210 */ /* 0x000fe40007ffe0ff */
[----:B-1----:R-:W-:Y:S01]  /*60c0*/  MOV R3, R104 ;  /* 0x0000006800037202 */ /* 0x002fe20000000f00 */
[----:B-----5:R-:W-:-:S05]  /*60d0*/  VIADD R0, R220, 0x9020 ;  /* 0x00009020dc007836 */ /* 0x020fca0000000000 */
[----:B------:R1:W-:Y:S01]  /*60e0*/  STL [R1+0x20], R0 ;  /* 0x0000200001007387 */ /* 0x0003e20000100800 */
[----:B------:R-:W-:Y:S05]  /*60f0*/  BRA `(.L_x_762) ;  /* 0x0000000000c07947 */ /* 0x000fea0003800000 */
.L_x_764:
        /* <DEDUP_REMOVED lines=9> */
[-C--:B------:R-:W-:Y:S02]  /*6190*/  @!P4 LEA.HI.X R9, R0, R249.reuse, R2, 0x1, P2 ;  /* 0x000000f90009c211 */ /* 0x080fe400010f0c02 */
[C---:B------:R-:W-:Y:S01]  /*61a0*/  LEA R5, P1, R6.reuse, R0, 0x5 ;  /* 0x0000000006057211 */ /* 0x040fe200078228ff */
[----:B------:R-:W-:Y:S01]  /*61b0*/  @!PT LDS RZ, [RZ] ;  /* 0x00000000fffff984 */ /* 0x000fe20000000800 */
[----:B------:R-:W-:Y:S01]  /*61c0*/  @!PT LDS RZ, [RZ] ;  /* 0x00000000fffff984 */ /* 0x000fe20000000800 */
[----:B------:R-:W-:Y:S01]  /*61d0*/  @!PT LDS RZ, [RZ] ;  /* 0x00000000fffff984 */ /* 0x000fe20000000800 */
[----:B------:R1:W-:Y:S03]  /*61e0*/  @!P5 LDGSTS.E.BYPASS.LTC128B.128 [R229+0x6000], desc[UR16][R10.64] ;  /* 0x060000000ae5dfae */ /* 0x0003e6000b981a10 */
[C---:B------:R-:W-:Y:S01]  /*61f0*/  LEA R4, P6, R5.reuse, R250, 0x1 ;  /* 0x000000fa05047211 */ /* 0x040fe200078c08ff */
        /* <DEDUP_REMOVED lines=32> */
.L_x_762:
[----:B--2---:R-:W2:Y:S01]  /*6400*/  LDL R8, [R1] ;  /* 0x0000000001087983 */ /* 0x004ea20000100800 */
[----:B------:R-:W-:Y:S04]  /*6410*/  DEPBAR.LE SB0, 0x0 ;  /* 0x000080000000791a */ /* 0x000fe80000000000 */
[----:B------:R-:W1:Y:S01]  /*6420*/  LDL R12, [R1+0x4] ;  /* 0x00000400010c7983 */ /* 0x000e620000100800 */
[C---:B------:R-:W-:Y:S02]  /*6430*/  SHF.L.U32 R2, R227.reuse, 0x3, RZ ;  /* 0x00000003e3027819 */ /* 0x040fe400000006ff */
[C---:B------:R-:W-:Y:S01]  /*6440*/  SHF.L.U32 R224, R227.reuse, 0x4, RZ ;  /* 0x00000004e3e07819 */ /* 0x040fe200000006ff */
[----:B------:R-:W3:Y:S01]  /*6450*/  LDL R10, [R1+0x1c] ;  /* 0x00001c00010a7983 */ /* 0x000ee20000100800 */
[----:B------:R-:W-:Y:S02]  /*6460*/  LOP3.LUT R2, R2, 0x18, RZ, 0xc0, !PT ;  /* 0x0000001802027812 */ /* 0x000fe400078ec0ff */
[----:B------:R-:W-:Y:S01]  /*6470*/  SHF.L.U32 R223, R227, 0x2, RZ ;  /* 0x00000002e3df7819 */ /* 0x000fe200000006ff */
[----:B------:R-:W4:Y:S01]  /*6480*/  LDL R9, [R1+0x18] ;  /* 0x0000180001097983 */ /* 0x000f220000100800 */
[C---:B------:R-:W-:Y:S02]  /*6490*/  LOP3.LUT R11, R2.reuse, 0x20, RZ, 0xfc, !PT ;  /* 0x00000020020b7812 */ /* 0x040fe400078efcff */
[----:B------:R-:W-:Y:S01]  /*64a0*/  LOP3.LUT R2, R2, 0x40, RZ, 0xfc, !PT ;  /* 0x0000004002027812 */ /* 0x000fe200078efcff */
[----:B------:R-:W-:Y:S01]  /*64b0*/  BAR.SYNC.DEFER_BLOCKING 0x0 ;  /* 0x0000000000007b1d */ /* 0x000fe20000010000 */
[----:B------:R-:W-:Y:S02]  /*64c0*/  ISETP.GE.AND P4, PT, R11, UR7, PT ;  /* 0x000000070b007c0c */ /* 0x000fe4000bf86270 */
[----:B------:R-:W-:Y:S02]  /*64d0*/  ISETP.GE.AND P3, PT, R2, UR7, PT ;  /* 0x0000000702007c0c */ /* 0x000fe4000bf66270 */
[----:B------:R-:W-:Y:S02]  /*64e0*/  SHF.L.U32 R11, R227, 0x3, RZ ;  /* 0x00000003e30b7819 */ /* 0x000fe400000006ff */
[----:B------:R-:W-:Y:S02]  /*64f0*/  LOP3.LUT R2, R224, 0x100, RZ, 0xc0, !PT ;  /* 0x00000100e0027812 */ /* 0x000fe400078ec0ff */
[----:B------:R-:W-:Y:S02]  /*6500*/  LOP3.LUT R11, R11, 0x18, RZ, 0xc0, !PT ;  /* 0x000000180b0b7812 */ /* 0x000fe400078ec0ff */
[----:B------:R-:W-:Y:S01]  /*6510*/  LOP3.LUT R2, R2, 0x20, R226, 0xf8, !PT ;  /* 0x0000002002027812 */ /* 0x000fe200078ef8e2 */
[C---:B--2---:R-:W-:Y:S04]  /*6520*/  IMAD.WIDE.U32 R4, R230.reuse, R8, RZ ;  /* 0x00000008e6047225 */ /* 0x044fe800078e00ff */
[----:B-1----:R-:W-:Y:S01]  /*6530*/  IMAD R0, R230, R12, R5 ;  /* 0x0000000ce6007224 */ /* 0x002fe200078e0205 */
[C---:B------:R-:W-:Y:S02]  /*6540*/  SHF.L.U32 R5, R4.reuse, 0x6, RZ ;  /* 0x0000000604057819 */ /* 0x040fe400000006ff */
[C---:B---3--:R-:W-:Y:S04]  /*6550*/  LEA R6, P1, R4.reuse, R10, 0x7 ;  /* 0x0000000a04067211 */ /* 0x048fe800078238ff */
[C-C-:B----4-:R-:W-:Y:S02]  /*6560*/  LEA.HI.X R7, R4.reuse, R9, R0.reuse, 0x7, P1 ;  /* 0x0000000904077211 */ /* 0x150fe400008f3c00 */
[----:B------:R-:W-:Y:S02]  /*6570*/  SHF.L.U64.HI R4, R4, 0x6, R0 ;  /* 0x0000000604047819 */ /* 0x000fe40000010200 */
[C---:B------:R-:W-:Y:S01]  /*6580*/  LEA R5, P1, R8.reuse, R5, 0x5 ;  /* 0x0000000508057211 */ /* 0x040fe200078228ff */
[----:B------:R-:W-:Y:S01]  /*6590*/  @!PT LDS RZ, [RZ] ;  /* 0x00000000fffff984 */ /* 0x000fe20000000800 */
[----:B------:R-:W-:Y:S01]  /*65a0*/  @!PT LDS RZ, [RZ] ;  /* 0x00000000fffff984 */ /* 0x000fe20000000800 */
[----:B------:R-:W-:Y:S01]  /*65b0*/  @!PT LDS RZ, [RZ] ;  /* 0x00000000fffff984 */ /* 0x000fe20000000800 */
[----:B------:R-:W-:Y:S01]  /*65c0*/  @!P5 LDGSTS.E.BYPASS.LTC128B.128 [R229+0x9000], desc[UR16][R6.64] ;  /* 0x0900000006e5dfae */ /* 0x000fe2000b981a10 */
[----:B------:R-:W-:Y:S02]  /*65d0*/  LOP3.LUT R0, R223, 0x18, RZ, 0xc0, !PT ;  /* 0x00000018df007812 */ /* 0x000fe400078ec0ff */
[----:B------:R-:W-:Y:S02]  /*65e0*/  LEA.HI.X R8, R8, R4, R12, 0x5, P1 ;  /* 0x0000000408087211 */ /* 0x000fe400008f2c0c */
[----:B------:R-:W-:Y:S02]  /*65f0*/  LEA R4, P1, R5, R10, 0x1 ;  /* 0x0000000a05047211 */ /* 0x000fe400078208ff */
[----:B------:R-:W-:Y:S01]  /*6600*/  LOP3.LUT R0, R0, 0xc0, R226, 0xf8, !PT ;  /* 0x000000c000007812 */ /* 0x000fe200078ef8e2 */
[----:B------:R-:W-:Y:S01]  /*6610*/  @P5 STS.128 [R229+0x9000], RZ ;  /* 0x009000ffe5005388 */ /* 0x000fe20000000c00 */
[----:B------:R-:W-:Y:S02]  /*6620*/  ISETP.GE.AND P5, PT, R11, UR7, PT ;  /* 0x000000070b007c0c */ /* 0x000fe4000bfa6270 */
[----:B------:R-:W-:Y:S02]  /*6630*/  LEA.HI.X R5, R5, R9, R8, 0x1, P1 ;  /* 0x0000000905057211 */ /* 0x000fe400008f0c08 */
[----:B------:R-:W-:Y:S02]  /*6640*/  LOP3.LUT R0, R2, R0, R228, 0xf6, !PT ;  /* 0x0000000002007212 */ /* 0x000fe400078ef6e4 */
[----:B------:R-:W-:Y:S01]  /*6650*/  ISETP.NE.AND P1, PT, R230, RZ, PT ;  /* 0x000000ffe600720c */ /* 0x000fe20003f25270 */
[----:B------:R-:W-:Y:S01]  /*6660*/  @!PT LDS RZ, [RZ] ;  /* 0x00000000fffff984 */ /* 0x000fe20000000800 */
[----:B------:R-:W-:Y:S01]  /*6670*/  @!PT LDS RZ, [RZ] ;  /* 0x00000000fffff984 */ /* 0x000fe20000000800 */
[----:B------:R-:W-:Y:S01]  /*6680*/  @!PT LDS RZ, [RZ] ;  /* 0x00000000fffff984 */ /* 0x000fe20000000800 */
[----:B------:R-:W-:Y:S01]  /*6690*/  @!P4 LDGSTS.E.BYPASS.LTC128B.128 [R229+0xa000], desc[UR16][R6.64+0x40] ;  /* 0x0a00004006e5cfae */ /* 0x000fe2000b981a10 */
[----:B------:R-:W-:Y:S04]  /*66a0*/  LEA R212, R0, UR5, 0x1 ;  /* 0x0000000500d47c11 */ /* 0x000fe8000f8e08ff */
[----:B------:R-:W-:Y:S03]  /*66b0*/  IADD3 R0, PT, PT, R225, R212, RZ ;  /* 0x000000d4e1007210 */ /* 0x000fe60007ffe0ff */
        /* <DEDUP_REMOVED lines=104> */
[-C--:B-1----:R-:W-:Y:S01]  /*6d40*/  HMMA.16816.F32.BF16 R20, R192, R200.reuse, R20 ;  /* 0x000000c8c014723c */ /* 0x082fe20000041814 */
[----:B------:R-:W1:Y:S07]  /*6d50*/  LDSM.16.M88.4 R212, [R212+0x8c00] ;  /* 0x008c0000d4d4783b */ /* 0x000e6e0000000200 */
[C---:B------:R-:W-:Y:S08]  /*6d60*/  HMMA.16816.F32.BF16 R24, R204.reuse, R200, R24 ;  /* 0x000000c8cc18723c */ /* 0x040ff00000041818 */
[-C--:B------:R-:W-:Y:S08]  /*6d70*/  HMMA.16816.F32.BF16 R28, R204, R202.reuse, R28 ;  /* 0x000000cacc1c723c */ /* 0x080ff0000004181c */
[C---:B------:R-:W-:Y:S01]  /*6d80*/  HMMA.16816.F32.BF16 R32, R192.reuse, R202, R32 ;  /* 0x000000cac020723c */ /* 0x040fe20000041820 */
[----:B------:R-:W5:Y:S07]  /*6d90*/  LDSM.16.M88.4 R200, [R222+0x4000] ;  /* 0x00400000dec8783b */ /* 0x000f6e0000000200 */
        /* <DEDUP_REMOVED lines=21> */
[-C--:B-1----:R-:W-:Y:S08]  /*6ef0*/  HMMA.16816.F32.BF16 R52, R180, R212.reuse, R52 ;  /* 0x000000d4b434723c */ /* 0x082ff00000041834 */
[C---:B------:R-:W-:Y:S08]  /*6f00*/  HMMA.16816.F32.BF16 R56, R188.reuse, R212, R56 ;  /* 0x000000d4bc38723c */ /* 0x040ff00000041838 */
[-C--:B------:R-:W-:Y:S08]  /*6f10*/  HMMA.16816.F32.BF16 R60, R188, R214.reuse, R60 ;  /* 0x000000d6bc3c723c */ /* 0x080ff0000004183c */
[----:B------:R-:W-:Y:S08]  /*6f20*/  HMMA.16816.F32.BF16 R64, R180, R214, R64 ;  /* 0x000000d6b440723c */ /* 0x000ff00000041840 */
[-C--:B-----5:R-:W-:Y:S08]  /*6f30*/  HMMA.16816.F32.BF16 R4, R200, R216.reuse, R4 ;  /* 0x000000d8c804723c */ /* 0x0a0ff00000041804 */
        /* <DEDUP_REMOVED lines=17> */
[----:B------:R-:W-:Y:S01]  /*7050*/  MUFU.TANH R178, R6 ;  /* 0x0000000600b27308 */ /* 0x000fe20000002400 */
[----:B------:R-:W-:Y:S01]  /*7060*/  FMUL.FTZ R16, R16, UR6 ;  /* 0x0000000610107c20 */ /* 0x000fe20008410000 */
[----:B------:R-:W-:Y:S08]  /*7070*/  FMUL.FTZ R17, R17, UR6 ;  /* 0x0000000611117c20 */ /* 0x000ff00008410000 */
        /* <DEDUP_REMOVED lines=8> */
[----:B------:R-:W4:Y:S01]  /*7100*/  MUFU.TANH R17, R17 ;  /* 0x0000001100117308 */ /* 0x000f220000002400 */
[----:B--2---:R-:W2:Y:S09]  /*7110*/  LDSM.16.M88.4 R8, [R0+0x8800] ;  /* 0x008800000008783b */ /* 0x004eb20000000200 */
[----:B------:R-:W-:Y:S01]  /*7120*/  MUFU.TANH R185, R14 ;  /* 0x0000000e00b97308 */ /* 0x000fe20000002400 */
[-C--:B-1----:R-:W-:Y:S03]  /*7130*/  HMMA.16816.F32.BF16 R20, R200, R4.reuse, R20 ;  /* 0x00000004c814723c */ /* 0x082fe60000041814 */
[----:B---3--:R-:W-:Y:S01]  /*7140*/  FMUL.FTZ R16, R18, UR6 ;  /* 0x0000000612107c20 */ /* 0x008fe20008410000 */
[----:B------:R-:W-:Y:S05]  /*7150*/  FMUL.FTZ R18, R19, UR6 ;  /* 0x0000000613127c20 */ /* 0x000fea0008410000 */
[----:B------:R-:W-:Y:S01]  /*7160*/  MUFU.TANH R188, R15 ;  /* 0x0000000f00bc7308 */ /* 0x000fe20000002400 */
[C---:B------:R-:W-:Y:S04]  /*7170*/  HMMA.16816.F32.BF16 R24, R108.reuse, R4, R24 ;  /* 0x000000046c18723c */ /* 0x040fe80000041818 */
[----:B----4-:R-:W-:Y:S05]  /*7180*/  FMNMX3.FTZ R2, R2, R176, R17, !PT ;  /* 0x000000b002027276 */ /* 0x010fea0007810011 */
[----:B------:R-:W-:Y:S01]  /*7190*/  MUFU.TANH R16, R16 ;  /* 0x0000001000107308 */ /* 0x000fe20000002400 */
[-C--:B------:R-:W-:Y:S03]  /*71a0*/  HMMA.16816.F32.BF16 R28, R108, R6.reuse, R28 ;  /* 0x000000066c1c723c */ /* 0x080fe6000004181c */
[----:B------:R-:W-:Y:S01]  /*71b0*/  FMUL.FTZ R20, R20, UR6 ;  /* 0x0000000614147c20 */ /* 0x000fe20008410000 */
[----:B------:R-:W-:Y:S01]  /*71c0*/  FMUL.FTZ R21, R21, UR6 ;  /* 0x0000000615157c20 */ /* 0x000fe20008410000 */
[----:B------:R-:W-:Y:S01]  /*71d0*/  FMUL.FTZ R22, R22, UR6 ;  /* 0x0000000616167c20 */ /* 0x000fe20008410000 */
[----:B------:R-:W-:Y:S03]  /*71e0*/  FMUL.FTZ R23, R23, UR6 ;  /* 0x0000000617177c20 */ /* 0x000fe60008410000 */
[----:B------:R-:W-:Y:S01]  /*71f0*/  MUFU.TANH R18, R18 ;  /* 0x0000001200127308 */ /* 0x000fe20000002400 */
[C---:B------:R-:W-:Y:S01]  /*7200*/  HMMA.16816.F32.BF16 R32, R200.reuse, R6, R32 ;  /* 0x00000006c820723c */ /* 0x040fe20000041820 */
[----:B------:R-:W1:Y:S01]  /*7210*/  LDSM.16.M88.4 R4, [R0+0x8c00] ;  /* 0x008c00000004783b */ /* 0x000e620000000200 */
[----:B------:R-:W-:Y:S04]  /*7220*/  DEPBAR.LE SB0, 0x0 ;  /* 0x000080000000791a */ /* 0x000fe80000000000 */
[----:B------:R-:W-:Y:S03]  /*7230*/  FMUL.FTZ R24, R24, UR6 ;  /* 0x0000000618187c20 */ /* 0x000fe60008410000 */
[----:B------:R-:W-:Y:S01]  /*7240*/  MUFU.TANH R195, R20 ;  /* 0x0000001400c37308 */ /* 0x000fe20000002400 */
[-C--:B--2---:R-:W-:Y:S05]  /*7250*/  HMMA.16816.F32.BF16 R36, R200, R8.reuse, R36 ;  /* 0x00000008c824723c */ /* 0x084fea0000041824 */
[----:B------:R-:W-:Y:S01]  /*7260*/  FMUL.FTZ R25, R25, UR6 ;  /* 0x0000000619197c20 */ /* 0x000fe20008410000 */
[----:B------:R-:W-:Y:S03]  /*7270*/  FMUL.FTZ R26, R26, UR6 ;  /* 0x000000061a1a7c20 */ /* 0x000fe60008410000 */
[----:B------:R-:W2:Y:S01]  /*7280*/  MUFU.TANH R191, R21 ;  /* 0x0000001500bf7308 */ /* 0x000ea20000002400 */
        /* <DEDUP_REMOVED lines=17> */
[-C--:B-1----:R-:W-:Y:S03]  /*73a0*/  HMMA.16816.F32.BF16 R52, R200, R4.reuse, R52 ;  /* 0x00000004c834723c */ /* 0x082fe60000041834 */
[----:B------:R-:W-:Y:S01]  /*73b0*/  FMUL.FTZ R29, R29, UR6 ;  /* 0x000000061d1d7c20 */ /* 0x000fe20008410000 */
[----:B------:R-:W-:Y:S01]  /*73c0*/  FMUL.FTZ R30, R30, UR6 ;  /* 0x000000061e1e7c20 */ /* 0x000fe20008410000 */
[----:B------:R-:W-:Y:S03]  /*73d0*/  FMUL.FTZ R31, R31, UR6 ;  /* 0x000000061f1f7c20 */ /* 0x000fe60008410000 */
[----:B------:R-:W1:Y:S01]  /*73e0*/  MUFU.TANH R190, R33 ;  /* 0x0000002100be7308 */ /* 0x000e620000002400 */
        /* <DEDUP_REMOVED lines=35> */
[----:B--2---:R-:W-:Y:S02]  /*7620*/  FMNMX3.FTZ R2, R2, R195, R191, !PT ;  /* 0x000000c302027276 */ /* 0x004fe400078100bf */
[----:B------:R-:W-:Y:S04]  /*7630*/  FMNMX3.FTZ R4, R106, R182, R181, !PT ;  /* 0x000000b66a047276 */ /* 0x000fe800078100b5 */
[----:B------:R-:W-:Y:S01]  /*7640*/  MUFU.TANH R215, R36 ;  /* 0x0000002400d77308 */ /* 0x000fe20000002400 */
[----:B------:R-:W-:Y:S02]  /*7650*/  FMNMX3.FTZ R5, R105, R180, R183, !PT ;  /* 0x000000b469057276 */ /* 0x000fe400078100b7 */
[----:B-1----:R-:W-:Y:S02]  /*7660*/  FMNMX3.FTZ R2, R2, R189, R190, !PT ;  /* 0x000000bd02027276 */ /* 0x002fe400078100be */
[----:B------:R-:W-:Y:S02]  /*7670*/  FMNMX3.FTZ R6, R4, R185, R188, !PT ;  /* 0x000000b904067276 */ /* 0x000fe400078100bc */
[----:B---3--:R-:W-:Y:S03]  /*7680*/  FMNMX3.FTZ R5, R5, R187, R186, !PT ;  /* 0x000000bb05057276 */ /* 0x008fe600078100ba */
[----:B------:R-:W1:Y:S01]  /*7690*/  MUFU.TANH R213, R37 ;  /* 0x0000002500d57308 */ /* 0x000e620000002400 */
[----:B----4-:R-:W-:Y:S09]  /*76a0*/  FMUL.FTZ R0, R63, UR6 ;  /* 0x000000063f007c20 */ /* 0x010ff20008410000 */
        /* <DEDUP_REMOVED lines=54> */
.L_x_763:
[----:B-1----:R-:W1:Y:S01]  /*7a10*/  SHFL.BFLY PT, R6, R104, 0x2, 0x1f ;  /* 0x0c401f0068067f89 */ /* 0x002e6200000e0000 */
[----:B---34-:R-:W-:Y:S02]  /*7a20*/  FMNMX3.FTZ R5, R14, R202, R203, !PT ;  /* 0x000000ca0e057276 */ /* 0x018fe400078100cb */
[----:B------:R-:W-:Y:S05]  /*7a30*/  FMNMX3.FTZ R2, R13, R233, R231, !PT ;  /* 0x000000e90d027276 */ /* 0x000fea00078100e7 */
[----:B------:R-:W3:Y:S01]  /*7a40*/  LDL R8, [R1+0x24] ;  /* 0x0000240001087983 */ /* 0x000ee20000100800 */
[----:B------:R-:W-:Y:S02]  /*7a50*/  FMNMX3.FTZ R0, R15, R219, R232, !PT ;  /* 0x000000db0f007276 */ /* 0x000fe400078100e8 */
[----:B------:R-:W-:Y:S01]  /*7a60*/  FMNMX3.FTZ R2, R2, R240, R241, !PT ;  /* 0x000000f002027276 */ /* 0x000fe200078100f1 */
[----:B------:R-:W4:Y:S01]  /*7a70*/  SHFL.BFLY PT, R7, R5, 0x2, 0x1f ;  /* 0x0c401f0005077f89 */ /* 0x000f2200000e0000 */
[----:B------:R-:W-:Y:S02]  /*7a80*/  FMNMX3.FTZ R0, R0, R234, R235, !PT ;  /* 0x000000ea00007276 */ /* 0x000fe400078100eb */
[----:B------:R-:W-:Y:S05]  /*7a90*/  FMNMX3.FTZ R4, R2, R243, R242, !PT ;  /* 0x000000f302047276 */ /* 0x000fea00078100f2 */
[----:B------:R-:W-:Y:S01]  /*7aa0*/  LDSM.16.MT88.4 R20, [R220+0x9000] ;  /* 0x00900000dc14783b */ /* 0x000fe20000004200 */
[----:B------:R-:W-:Y:S04]  /*7ab0*/  FMNMX3.FTZ R0, R0, R107, R108, !PT ;  /* 0x0000006b00007276 */ /* 0x000fe8000781006c */
[----:B------:R-:W-:Y:S03]  /*7ac0*/  FMNMX3.FTZ R0, R0, R110, R109, !PT ;  /* 0x0000006e00007276 */ /* 0x000fe6000781006d */
[----:B------:R-:W5:Y:S08]  /*7ad0*/  SHFL.BFLY PT, R102, R4, 0x2, 0x1f ;  /* 0x0c401f0004667f89 */ /* 0x000f7000000e0000 */
[----:B------:R-:W2:Y:S08]  /*7ae0*/  SHFL.BFLY PT, R2, R0, 0x2, 0x1f ;  /* 0x0c401f0000027f89 */ /* 0x000eb000000e0000 */
[----:B------:R-:W-:Y:S01]  /*7af0*/  LDSM.16.MT88.4 R52, [R220+0xa000] ;  /* 0x00a00000dc34783b */ /* 0x000fe20000004200 */
[----:B-1----:R-:W-:Y:S02]  /*7b00*/  FMNMX.FTZ R104, R104, R6, !PT ;  /* 0x0000000668687209 */ /* 0x002fe40007810000 */
[----:B----4-:R-:W-:Y:S05]  /*7b10*/  FMNMX.FTZ R7, R5, R7, !PT ;  /* 0x0000000705077209 */ /* 0x010fea0007810000 */
[----:B------:R-:W1:Y:S08]  /*7b20*/  SHFL.BFLY PT, R6, R104, 0x1, 0x1f ;  /* 0x0c201f0068067f89 */ /* 0x000e7000000e0000 */
[----:B------:R-:W4:Y:S01]  /*7b30*/  SHFL.BFLY PT, R103, R7, 0x1, 0x1f ;  /* 0x0c201f0007677f89 */ /* 0x000f2200000e0000 */
[----:B-----5:R-:W-:Y:S02]  /*7b40*/  FMNMX.FTZ R102, R4, R102, !PT ;  /* 0x0000006604667209 */ /* 0x020fe40007810000 */
[----:B--2---:R-:W-:Y:S05]  /*7b50*/  FMNMX.FTZ R2, R0, R2, !PT ;  /* 0x0000000200027209 */ /* 0x004fea0007810000 */
[----:B------:R-:W2:Y:S08]  /*7b60*/  SHFL.BFLY PT, R5, R102, 0x1, 0x1f ;  /* 0x0c201f0066057f89 */ /* 0x000eb000000e0000 */
[----:B------:R-:W5:Y:S01]  /*7b70*/  SHFL.BFLY PT, R4, R2, 0x1, 0x1f ;  /* 0x0c201f0002047f89 */ /* 0x000f6200000e0000 */
[----:B-1----:R-:W-:Y:S02]  /*7b80*/  FMNMX.FTZ R104, R104, R6, !PT ;  /* 0x0000000668687209 */ /* 0x002fe40007810000 */
[----:B----4-:R-:W-:Y:S03]  /*7b90*/  FMNMX.FTZ R103, R7, R103, !PT ;  /* 0x0000006707677209 */ /* 0x010fe60007810000 */
[C---:B------:R-:W-:Y:S01]  /*7ba0*/  FADD.FTZ R0, -R104.reuse, R3 ;  /* 0x0000000368007221 */ /* 0x040fe20000010100 */
[----:B------:R-:W-:Y:S03]  /*7bb0*/  FSETP.NEU.FTZ.AND P1, PT, R104, -INF , PT ;  /* 0xff8000006800780b */ /* 0x000fe60003f3d000 */
[----:B------:R-:W-:Y:S01]  /*7bc0*/  FMUL.FTZ R3, R0, UR4 ;  /* 0x0000000400037c20 */ /* 0x000fe20008410000 */
[C---:B------:R-:W-:Y:S01]  /*7bd0*/  FADD.FTZ R0, -R103.reuse, R100 ;  /* 0x0000006467007221 */ /* 0x040fe20000010100 */
[----:B------:R-:W-:Y:S02]  /*7be0*/  FMUL.FTZ R111, R103, UR4 ;  /* 0x00000004676f7c20 */ /* 0x000fe40008410000 */
[----:B------:R1:W4:Y:S01]  /*7bf0*/  MUFU.EX2 R100, R3 ;  /* 0x0000000300647308 */ /* 0x0003220000000800 */
[----:B--2---:R-:W-:Y:S02]  /*7c00*/  FMNMX.FTZ R102, R102, R5, !PT ;  /* 0x0000000566667209 */ /* 0x004fe40007810000 */
[----:B-----5:R-:W-:Y:S01]  /*7c10*/  FMNMX.FTZ R101, R2, R4, !PT ;  /* 0x0000000402657209 */ /* 0x020fe20007810000 */
[----:B-1----:R-:W-:Y:S02]  /*7c20*/  FMUL.FTZ R3, R0, UR4 ;  /* 0x0000000400037c20 */ /* 0x002fe40008410000 */
[----:B------:R-:W-:Y:S01]  /*7c30*/  FADD.FTZ R0, -R102, R105 ;  /* 0x0000006966007221 */ /* 0x000fe20000010100 */
[C---:B----4-:R-:W-:Y:S01]  /*7c40*/  FMUL.FTZ R48, R100.reuse, R156 ;  /* 0x0000009c64307220 */ /* 0x050fe20000410000 */
[----:B------:R2:W3:Y:S01]  /*7c50*/  LDL R105, [R1+0x20] ;  /* 0x0000200001697983 */ /* 0x0004e20000100800 */
        /* <DEDUP_REMOVED lines=12> */
[----:B------:R-:W4:Y:S01]  /*7d20*/  MUFU.EX2 R2, R2 ;  /* 0x0000000200027308 */ /* 0x000f220000000800 */
        /* <DEDUP_REMOVED lines=8> */
[C---:B-1----:R-:W-:Y:S01]  /*7db0*/  FMUL.FTZ R6, R3.reuse, R118 ;  /* 0x0000007603067220 */ /* 0x042fe20000410000 */
[C---:B------:R-:W-:Y:S01]  /*7dc0*/  FMUL.FTZ R7, R3.reuse, R119 ;  /* 0x0000007703077220 */ /* 0x040fe20000410000 */
[C---:B------:R-:W-:Y:S01]  /*7dd0*/  FMUL.FTZ R18, R3.reuse, R126 ;  /* 0x0000007e03127220 */ /* 0x040fe20000410000 */
[C---:B------:R-:W-:Y:S01]  /*7de0*/  FMUL.FTZ R50, R3.reuse, R158 ;  /* 0x0000009e03327220 */ /* 0x040fe20000410000 */
[C---:B------:R-:W-:Y:S01]  /*7df0*/  FMUL.FTZ R51, R3.reuse, R159 ;  /* 0x0000009f03337220 */ /* 0x040fe20000410000 */
[--C-:B------:R-:W-:Y:S01]  /*7e00*/  FFMA.FTZ R67, R194, UR4, -R111.reuse ;  /* 0x00000004c2437c23 */ /* 0x100fe2000801086f */
[----:B------:R-:W-:Y:S03]  /*7e10*/  FMUL.FTZ R66, R3, R174 ;  /* 0x000000ae03427220 */ /* 0x000fe60000410000 */
[----:B------:R-:W-:Y:S01]  /*7e20*/  MUFU.EX2 R34, R5 ;  /* 0x0000000500227308 */ /* 0x000fe20000000800 */
[C---:B----4-:R-:W-:Y:S01]  /*7e30*/  FMUL.FTZ R13, R2.reuse, R121 ;  /* 0x00000079020d7220 */ /* 0x050fe20000410000 */
[C---:B------:R-:W-:Y:S01]  /*7e40*/  FMUL.FTZ R24, R2.reuse, R132 ;  /* 0x0000008402187220 */ /* 0x040fe20000410000 */
[C---:B------:R-:W-:Y:S01]  /*7e50*/  FMUL.FTZ R25, R2.reuse, R133 ;  /* 0x0000008502197220 */ /* 0x040fe20000410000 */
[C---:B------:R-:W-:Y:S01]  /*7e60*/  FMUL.FTZ R28, R2.reuse, R136 ;  /* 0x00000088021c7220 */ /* 0x040fe20000410000 */
[C---:B------:R-:W-:Y:S01]  /*7e70*/  FMUL.FTZ R29, R2.reuse, R137 ;  /* 0x00000089021d7220 */ /* 0x040fe20000410000 */
[C---:B------:R-:W-:Y:S01]  /*7e80*/  FMUL.FTZ R44, R2.reuse, R152 ;  /* 0x00000098022c7220 */ /* 0x040fe20000410000 */
[C---:B------:R-:W-:Y:S03]  /*7e90*/  FMUL.FTZ R45, R2.reuse, R153 ;  /* 0x00000099022d7220 */ /* 0x040fe60000410000 */
[----:B------:R-:W1:Y:S01]  /*7ea0*/  MUFU.EX2 R0, R0 ;  /* 0x0000000000007308 */ /* 0x000e620000000800 */
[--C-:B-----5:R-:W-:Y:S01]  /*7eb0*/  FFMA.FTZ R4, R179, UR4, -R106.reuse ;  /* 0x00000004b3047c23 */ /* 0x120fe2000801086a */
[C---:B------:R-:W-:Y:S01]  /*7ec0*/  FMUL.FTZ R56, R2.reuse, R164 ;  /* 0x000000a402387220 */ /* 0x040fe20000410000 */
[C---:B------:R-:W-:Y:S01]  /*7ed0*/  FMUL.FTZ R57, R2.reuse, R165 ;  /* 0x000000a502397220 */ /* 0x040fe20000410000 */
[C---:B------:R-:W-:Y:S01]  /*7ee0*/  FMUL.FTZ R61, R2.reuse, R169 ;  /* 0x000000a9023d7220 */ /* 0x040fe20000410000 */
[C---:B------:R-:W-:Y:S01]  /*7ef0*/  FMUL.FTZ R70, R3.reuse, R70 ;  /* 0x0000004603467220 */ /* 0x040fe20000410000 */
[C---:B------:R-:W-:Y:S01]  /*7f00*/  FMUL.FTZ R71, R3.reuse, R71 ;  /* 0x0000004703477220 */ /* 0x040fe20000410000 */
[C---:B------:R-:W-:Y:S03]  /*7f10*/  FMUL.FTZ R72, R2.reuse, R72 ;  /* 0x0000004802487220 */ /* 0x040fe60000410000 */
[----:B------:R4:W-:Y:S01]  /*7f20*/  MUFU.EX2 R12, R4 ;  /* 0x00000004000c7308 */ /* 0x0009e20000000800 */
        /* <DEDUP_REMOVED lines=16> */
[--C-:B----4-:R-:W-:Y:S01]  /*8030*/  FFMA.FTZ R4, R178, UR4, -R111.reuse ;  /* 0x00000004b2047c23 */ /* 0x110fe2000801086f */
[C---:B------:R-:W-:Y:S01]  /*8040*/  FMUL.FTZ R47, R0.reuse, R155 ;  /* 0x0000009b002f7220 */ /* 0x040fe20000410000 */
        /* <DEDUP_REMOVED lines=9> */
[----:B------:R-:W-:Y:S03]  /*80e0*/  FMUL.FTZ R87, R3, R87 ;  /* 0x0000005703577220 */ /* 0x000fe60000410000 */
[----:B------:R4:W-:Y:S01]  /*80f0*/  MUFU.EX2 R151, R67 ;  /* 0x0000004300977308 */ /* 0x0009e20000000800 */
        /* <DEDUP_REMOVED lines=13> */
[C---:B------:R-:W-:Y:S01]  /*81d0*/  FMUL.FTZ R98, R3.reuse, R98 ;  /* 0x0000006203627220 */ /* 0x040fe20000410000 */
[C---:B------:R-:W-:Y:S01]  /*81e0*/  FMUL.FTZ R99, R3.reuse, R99 ;  /* 0x0000006303637220 */ /* 0x040fe20000410000 */
[----:B------:R-:W-:Y:S01]  /*81f0*/  LDSM.16.MT88.4 R132, [R220+0xa400] ;  /* 0x00a40000dc84783b */ /* 0x000fe20000004200 */
[----:B----4-:R-:W-:Y:S07]  /*8200*/  FMUL.FTZ R67, R3, R175 ;  /* 0x000000af03437220 */ /* 0x010fee0000410000 */
[----:B------:R-:W-:Y:S01]  /*8210*/  LDSM.16.MT88.4 R156, [R220+0xac00] ;  /* 0x00ac0000dc9c783b */ /* 0x000fe20000004200 */
[----:B-1----:R-:W-:Y:S01]  /*8220*/  FFMA.FTZ R4, R176, UR4, -R106 ;  /* 0x00000004b0047c23 */ /* 0x002fe2000801086a */
[----:B------:R-:W-:Y:S03]  /*8230*/  FMUL.FTZ R176, R102, UR4 ;  /* 0x0000000466b07c20 */ /* 0x000fe60008410000 */
[----:B------:R1:W4:Y:S02]  /*8240*/  MUFU.EX2 R10, R4 ;  /* 0x00000004000a7308 */ /* 0x0003240000000800 */
[----:B------:R-:W-:Y:S02]  /*8250*/  FSEL R176, R176, RZ, P1 ;  /* 0x000000ffb0b07208 */ /* 0x000fe40000800000 */
[----:B------:R-:W-:Y:S03]  /*8260*/  FSETP.NEU.FTZ.AND P1, PT, R101, -INF , PT ;  /* 0xff8000006500780b */ /* 0x000fe60003f3d000 */
[----:B------:R-:W-:Y:S01]  /*8270*/  FFMA.FTZ R5, R187, UR4, -R176 ;  /* 0x00000004bb057c23 */ /* 0x000fe200080108b0 */
[----:B------:R-:W-:Y:S02]  /*8280*/  FSEL R177, R177, RZ, P1 ;  /* 0x000000ffb1b17208 */ /* 0x000fe40000800000 */
[----:B------:R-:W-:Y:S03]  /*8290*/  ISETP.GT.AND P1, PT, R230, RZ, PT ;  /* 0x000000ffe600720c */ /* 0x000fe60003f24270 */
[----:B------:R-:W-:Y:S01]  /*82a0*/  MUFU.EX2 R5, R5 ;  /* 0x0000000500057308 */ /* 0x000fe20000000800 */
[--C-:B------:R-:W-:Y:S01]  /*82b0*/  FFMA.FTZ R108, R108, UR4, -R177.reuse ;  /* 0x000000046c6c7c23 */ /* 0x100fe200080108b1 */
[--C-:B------:R-:W-:Y:S01]  /*82c0*/  FFMA.FTZ R110, R110, UR4, -R177.reuse ;  /* 0x000000046e6e7c23 */ /* 0x100fe200080108b1 */
[----:B------:R-:W-:Y:S01]  /*82d0*/  FFMA.FTZ R107, R107, UR4, -R177 ;  /* 0x000000046b6b7c23 */ /* 0x000fe200080108b1 */
[----:B-1----:R-:W-:Y:S01]  /*82e0*/  FFMA.FTZ R4, R17, UR4, -R106 ;  /* 0x0000000411047c23 */ /* 0x002fe2000801086a */
[----:B----4-:R-:W-:Y:S01]  /*82f0*/  MOV R187, R10 ;  /* 0x0000000a00bb7202 */ /* 0x010fe20000000f00 */
[----:B------:R-:W-:Y:S01]  /*8300*/  FMUL.FTZ R10, R0, R114 ;  /* 0x00000072000a7220 */ /* 0x000fe20000410000 */
[----:B------:R-:W-:Y:S03]  /*8310*/  FMUL.FTZ R17, R100, R125 ;  /* 0x0000007d64117220 */ /* 0x000fe60000410000 */
[----:B------:R1:W4:Y:S02]  /*8320*/  MUFU.EX2 R41, R4 ;  /* 0x0000000400297308 */ /* 0x0003240000000800 */
[----:B-1----:R-:W-:Y:S01]  /*8330*/  FFMA.FTZ R4, R16, UR4, -R111 ;  /* 0x0000000410047c23 */ /* 0x002fe2000801086f */
[----:B----4-:R-:W-:Y:S01]  /*8340*/  F2FP.BF16.F32.PACK_AB R118, R41, R187 ;  /* 0x000000bb2976723e */ /* 0x010fe200000010ff */
[----:B------:R-:W-:Y:S06]  /*8350*/  FMUL.FTZ R16, R100, R124 ;  /* 0x0000007c64107220 */ /* 0x000fec0000410000 */
[----:B------:R1:W-:Y:S02]  /*8360*/  MUFU.EX2 R9, R4 ;  /* 0x0000000400097308 */ /* 0x0003e40000000800 */
[--C-:B-1----:R-:W-:Y:S01]  /*8370*/  FFMA.FTZ R4, R180, UR4, -R176.reuse ;  /* 0x00000004b4047c23 */ /* 0x102fe200080108b0 */
[----:B------:R-:W-:Y:S01]  /*8380*/  MOV R180, R19 ;  /* 0x0000001300b47202 */ /* 0x000fe20000000f00 */
[----:B------:R-:W-:Y:S06]  /*8390*/  FMUL.FTZ R19, R3, R127 ;  /* 0x0000007f03137220 */ /* 0x000fec0000410000 */
[----:B------:R1:W4:Y:S01]  /*83a0*/  MUFU.EX2 R184, R4 ;  /* 0x0000000400b87308 */ /* 0x0003220000000800 */
[----:B------:R-:W-:Y:S01]  /*83b0*/  LDSM.16.MT88.4 R124, [R220+0xb000] ;  /* 0x00b00000dc7c783b */ /* 0x000fe20000004200 */
[--C-:B-1----:R-:W-:Y:S01]  /*83c0*/  FFMA.FTZ R4, R183, UR4, -R176.reuse ;  /* 0x00000004b7047c23 */ /* 0x102fe200080108b0 */
[----:B------:R-:W-:Y:S01]  /*83d0*/  MOV R183, R12 ;  /* 0x0000000c00b77202 */ /* 0x000fe20000000f00 */
[----:B------:R-:W-:Y:S01]  /*83e0*/  FMUL.FTZ R12, R2, R120 ;  /* 0x00000078020c7220 */ /* 0x000fe20000410000 */
[----:B----4-:R-:W-:Y:S05]  /*83f0*/  MOV R153, R184 ;  /* 0x000000b800997202 */ /* 0x010fea0000000f00 */
[----:B------:R1:W4:Y:S02]  /*8400*/  MUFU.EX2 R32, R4 ;  /* 0x0000000400207308 */ /* 0x0003240000000800 */
[--C-:B-1----:R-:W-:Y:S01]  /*8410*/  FFMA.FTZ R4, R182, UR4, -R177.reuse ;  /* 0x00000004b6047c23 */ /* 0x102fe200080108b1 */
[----:B----4-:R-:W-:Y:S07]  /*8420*/  MOV R137, R32 ;  /* 0x0000002000897202 */ /* 0x010fee0000000f00 */
[----:B------:R1:W-:Y:S02]  /*8430*/  MUFU.EX2 R182, R4 ;  /* 0x0000000400b67308 */ /* 0x0003e40000000800 */
[--C-:B-1----:R-:W-:Y:S01]  /*8440*/  FFMA.FTZ R4, R181, UR4, -R177.reuse ;  /* 0x00000004b5047c23 */ /* 0x102fe200080108b1 */
[----:B------:R-:W-:Y:S01]  /*8450*/  MOV R181, R11 ;  /* 0x0000000b00b57202 */ /* 0x000fe20000000f00 */
[----:B------:R-:W-:Y:S06]  /*8460*/  FMUL.FTZ R11, R0, R115 ;  /* 0x00000073000b7220 */ /* 0x000fec0000410000 */
[----:B------:R1:W4:Y:S02]  /*8470*/  MUFU.EX2 R33, R4 ;  /* 0x0000000400217308 */ /* 0x0003240000000800 */
[--C-:B-1----:R-:W-:Y:S01]  /*8480*/  FFMA.FTZ R4, R186, UR4, -R176.reuse ;  /* 0x00000004ba047c23 */ /* 0x102fe200080108b0 */
[----:B------:R-:W-:Y:S01]  /*8490*/  MOV R186, R9 ;  /* 0x0000000900ba7202 */ /* 0x000fe20000000f00 */
[----:B------:R-:W-:Y:S01]  /*84a0*/  FMUL.FTZ R9, R2, R113 ;  /* 0x0000007102097220 */ /* 0x000fe20000410000 */
[----:B----4-:R-:W-:Y:S05]  /*84b0*/  F2FP.BF16.F32.PACK_AB R113, R33, R182 ;  /* 0x000000b62171723e */ /* 0x010fea00000010ff */
[----:B------:R1:W4:Y:S01]  /*84c0*/  MUFU.EX2 R35, R4 ;  /* 0x0000000400237308 */ /* 0x0003220000000800 */
[----:B------:R-:W-:Y:S02]  /*84d0*/  F2FP.BF16.F32.PACK_AB R119, R34, R186 ;  /* 0x000000ba2277723e */ /* 0x000fe400000010ff */
[----:B------:R-:W-:Y:S01]  /*84e0*/  MOV R138, R33 ;  /* 0x00000021008a7202 */ /* 0x000fe20000000f00 */
[----:B------:R-:W-:Y:S01]  /*84f0*/  FMUL.FTZ R33, R100, R141 ;  /* 0x0000008d64217220 */ /* 0x000fe20000410000 */
[----:B------:R-:W-:Y:S01]  /*8500*/  MOV R141, R34 ;  /* 0x00000022008d7202 */ /* 0x000fe20000000f00 */
[----:B------:R-:W-:Y:S01]  /*8510*/  FMUL.FTZ R34, R3, R142 ;  /* 0x0000008e03227220 */ /* 0x000fe20000410000 */
[--C-:B-1----:R-:W-:Y:S01]  /*8520*/  FFMA.FTZ R4, R185, UR4, -R177.reuse ;  /* 0x00000004b9047c23 */ /* 0x102fe200080108b1 */
[----:B----4-:R-:W-:Y:S03]  /*8530*/  MOV R142, R35 ;  /* 0x00000023008e7202 */ /* 0x010fe60000000f00 */
[----:B------:R1:W4:Y:S02]  /*8540*/  MUFU.EX2 R42, R4 ;  /* 0x00000004002a7308 */ /* 0x0003240000000800 */
[----:B-1----:R-:W-:Y:S01]  /*8550*/  FFMA.FTZ R4, R188, UR4, -R177 ;  /* 0x00000004bc047c23 */ /* 0x002fe200080108b1 */
[----:B------:R-:W-:Y:S01]  /*8560*/  MOV R188, R5 ;  /* 0x0000000500bc7202 */ /* 0x000fe20000000f00 */
[----:B------:R-:W-:Y:S01]  /*8570*/  FMUL.FTZ R5, R100, R117 ;  /* 0x0000007564057220 */ /* 0x000fe20000410000 */
[----:B------:R-:W-:Y:S05]  /*8580*/  F2FP.BF16.F32.PACK_AB R117, R178, R180 ;  /* 0x000000b4b275723e */ /* 0x000fea00000010ff */
[----:B------:R1:W5:Y:S01]  /*8590*/  MUFU.EX2 R40, R4 ;  /* 0x0000000400287308 */ /* 0x0003620000000800 */
[----:B------:R-:W-:Y:S01]  /*85a0*/  F2FP.BF16.F32.PACK_AB R114, R35, R188 ;  /* 0x000000bc2372723e */ /* 0x000fe200000010ff */
[----:B------:R-:W-:Y:S01]  /*85b0*/  FMUL.FTZ R35, R3, R143 ;  /* 0x0000008f03237220 */ /* 0x000fe20000410000 */
[----:B---3--:R-:W-:Y:S01]  /*85c0*/  @P0 IADD3 R105, PT, PT, R8, -0x20, RZ ;  /* 0xffffffe008690810 */ /* 0x008fe20007ffe0ff */
[----:B------:R-:W-:Y:S01]  /*85d0*/  FMUL.FTZ R8, R2, R112 ;  /* 0x0000007002087220 */ /* 0x000fe20000410000 */
[----:B------:R-:W-:Y:S01]  /*85e0*/  F2FP.BF16.F32.PACK_AB R112, R32, R184 ;  /* 0x000000b82070723e */ /* 0x000fe200000010ff */
[----:B------:R-:W-:Y:S01]  /*85f0*/  FMUL.FTZ R32, R100, R140 ;  /* 0x0000008c64207220 */ /* 0x000fe20000410000 */
[----:B------:R-:W-:Y:S01]  /*8600*/  MOV R140, R41 ;  /* 0x00000029008c7202 */ /* 0x000fe20000000f00 */
[----:B------:R-:W3:Y:S01]  /*8610*/  LDSM.16.MT88.4 R36, [R105] ;  /* 0x000000006924783b */ /* 0x000ee20000004200 */
[----:B----4-:R-:W-:Y:S01]  /*8620*/  MOV R139, R42 ;  /* 0x0000002a008b7202 */ /* 0x010fe20000000f00 */
[----:B------:R-:W-:Y:S06]  /*8630*/  FMUL.FTZ R41, R2, R149 ;  /* 0x0000009502297220 */ /* 0x000fec0000410000 */
[----:B------:R-:W4:Y:S01]  /*8640*/  LDSM.16.MT88.4 R120, [R105+0x1000] ;  /* 0x001000006978783b */ /* 0x000f220000004200 */
[----:B-1----:R-:W-:Y:S01]  /*8650*/  FMUL.FTZ R4, R100, R116 ;  /* 0x0000007464047220 */ /* 0x002fe20000410000 */
[----:B------:R-:W-:Y:S02]  /*8660*/  F2FP.BF16.F32.PACK_AB R116, R183, R181 ;  /* 0x000000b5b774723e */ /* 0x000fe400000010ff */
[----:B-----5:R-:W-:Y:S02]  /*8670*/  MOV R143, R40 ;  /* 0x00000028008f7202 */ /* 0x020fe40000000f00 */
[----:B------:R-:W-:Y:S01]  /*8680*/  F2FP.BF16.F32.PACK_AB R115, R40, R42 ;  /* 0x0000002a2873723e */ /* 0x000fe200000010ff */
[----:B------:R-:W-:Y:S01]  /*8690*/  FMUL.FTZ R40, R2, R148 ;  /* 0x0000009402287220 */ /* 0x000fe20000410000 */
[----:B------:R-:W-:Y:S01]  /*86a0*/  LDSM.16.MT88.4 R172, [R105+0x1c00] ;  /* 0x001c000069ac783b */ /* 0x000fe20000004200 */
[-C--:B------:R-:W-:Y:S01]  /*86b0*/  HMMA.16816.F32.BF16 R4, R116, R20.reuse, R4 ;  /* 0x000000147404723c */ /* 0x080fe20000041804 */
[----:B------:R1:W-:Y:S04]  /*86c0*/  MUFU.EX2 R148, R62 ;  /* 0x0000003e00947308 */ /* 0x0003e80000000800 */
[----:B------:R-:W-:Y:S03]  /*86d0*/  FMUL.FTZ R42, R0, R150 ;  /* 0x00000096002a7220 */ /* 0x000fe60000410000 */
[C---:B------:R-:W-:Y:S04]  /*86e0*/  HMMA.16816.F32.BF16 R8, R112.reuse, R20, R8 ;  /* 0x000000147008723c */ /* 0x040fe80000041808 */
[C---:B------:R-:W-:Y:S01]  /*86f0*/  FMUL.FTZ R21, R100.reuse, R129 ;  /* 0x0000008164157220 */ /* 0x040fe20000410000 */
[----:B------:R-:W-:Y:S01]  /*8700*/  FMUL.FTZ R20, R100, R128 ;  /* 0x0000008064147220 */ /* 0x000fe20000410000 */
[--C-:B------:R-:W-:Y:S02]  /*8710*/  FFMA.FTZ R128, R192, UR4, -R111.reuse ;  /* 0x00000004c0807c23 */ /* 0x100fe4000801086f */
[-C--:B------:R-:W-:Y:S02]  /*8720*/  HMMA.16816.F32.BF16 R12, R112, R22.reuse, R12 ;  /* 0x00000016700c723c */ /* 0x080fe4000004180c */
[----:B------:R5:W-:Y:S01]  /*8730*/  MUFU.EX2 R179, R128 ;  /* 0x0000008000b37308 */ /* 0x000be20000000800 */
[----:B-1----:R-:W-:Y:S05]  /*8740*/  FMUL.FTZ R62, R0, R170 ;  /* 0x000000aa003e7220 */ /* 0x002fea0000410000 */
[C---:B------:R-:W-:Y:S04]  /*8750*/  HMMA.16816.F32.BF16 R16, R116.reuse, R22, R16 ;  /* 0x000000167410723c */ /* 0x040fe80000041810 */
[C---:B------:R-:W-:Y:S01]  /*8760*/  FMUL.FTZ R22, R3.reuse, R130 ;  /* 0x0000008203167220 */ /* 0x040fe20000410000 */
[----:B------:R-:W-:Y:S01]  /*8770*/  FMUL.FTZ R23, R3, R131 ;  /* 0x0000008303177220 */ /* 0x000fe20000410000 */
[----:B-----5:R-:W-:Y:S06]  /*8780*/  FFMA.FTZ R128, R205, UR4, -R176 ;  /* 0x00000004cd807c23 */ /* 0x020fec00080108b0 */
[-C--:B---3--:R-:W-:Y:S01]  /*8790*/  HMMA.16816.F32.BF16 R20, R116, R36.reuse, R20 ;  /* 0x000000247414723c */ /* 0x088fe20000041814 */
[----:B------:R1:W-:Y:S07]  /*87a0*/  MUFU.EX2 R252, R128 ;  /* 0x0000008000fc7308 */ /* 0x0003ee0000000800 */
[C---:B------:R-:W-:Y:S04]  /*87b0*/  HMMA.16816.F32.BF16 R24, R112.reuse, R36, R24 ;  /* 0x000000247018723c */ /* 0x040fe80000041818 */
[C---:B------:R-:W-:Y:S01]  /*87c0*/  FMUL.FTZ R37, R100.reuse, R145 ;  /* 0x0000009164257220 */ /* 0x040fe20000410000 */
[----:B------:R-:W-:Y:S02]  /*87d0*/  FMUL.FTZ R36, R100, R144 ;  /* 0x0000009064247220 */ /* 0x000fe40000410000 */
[----:B------:R3:W-:Y:S01]  /*87e0*/  MUFU.EX2 R144, R60 ;  /* 0x0000003c00907308 */ /* 0x0007e20000000800 */
[-C--:B------:R-:W-:Y:S01]  /*87f0*/  HMMA.16816.F32.BF16 R28, R112, R38.reuse, R28 ;  /* 0x00000026701c723c */ /* 0x080fe2000004181c */
[----:B-1----:R-:W-:Y:S07]  /*8800*/  LDSM.16.MT88.4 R128, [R105+0x400] ;  /* 0x000400006980783b */ /* 0x002fee0000004200 */
[C---:B------:R-:W-:Y:S04]  /*8810*/  HMMA.16816.F32.BF16 R32, R116.reuse, R38, R32 ;  /* 0x000000267420723c */ /* 0x040fe80000041820 */
[C---:B------:R-:W-:Y:S01]  /*8820*/  FMUL.FTZ R38, R3.reuse, R146 ;  /* 0x0000009203267220 */ /* 0x040fe20000410000 */
[C---:B------:R-:W-:Y:S01]  /*8830*/  FMUL.FTZ R39, R3.reuse, R147 ;  /* 0x0000009303277220 */ /* 0x040fe20000410000 */
[----:B---3--:R-:W-:Y:S06]  /*8840*/  FMUL.FTZ R60, R2, R168 ;  /* 0x000000a8023c7220 */ /* 0x008fec0000410000 */
        /* <DEDUP_REMOVED lines=8> */
[-C--:B----4-:R-:W-:Y:S08]  /*88d0*/  HMMA.16816.F32.BF16 R52, R116, R120.reuse, R52 ;  /* 0x000000787434723c */ /* 0x090ff00000041834 */
[C---:B------:R-:W-:Y:S04]  /*88e0*/  HMMA.16816.F32.BF16 R56, R112.reuse, R120, R56 ;  /* 0x000000787038723c */ /* 0x040fe80000041838 */
[--C-:B------:R-:W-:Y:S04]  /*88f0*/  FFMA.FTZ R120, R196, UR4, -R111.reuse ;  /* 0x00000004c4787c23 */ /* 0x100fe8000801086f */
[-C--:B------:R-:W-:Y:S01]  /*8900*/  HMMA.16816.F32.BF16 R60, R112, R122.reuse, R60 ;  /* 0x0000007a703c723c */ /* 0x080fe2000004183c */
[----:B------:R1:W3:Y:S07]  /*8910*/  MUFU.EX2 R147, R120 ;  /* 0x0000007800937308 */ /* 0x0002ee0000000800 */
[C---:B------:R-:W-:Y:S08]  /*8920*/  HMMA.16816.F32.BF16 R64, R116.reuse, R122, R64 ;  /* 0x0000007a7440723c */ /* 0x040ff00000041840 */
[-C--:B------:R-:W-:Y:S03]  /*8930*/  HMMA.16816.F32.BF16 R68, R116, R124.reuse, R68 ;  /* 0x0000007c7444723c */ /* 0x080fe60000041844 */
        /* <DEDUP_REMOVED lines=10> */
[----:B------:R1:W2:Y:S01]  /*89e0*/  MUFU.EX2 R136, R120 ;  /* 0x0000007800887308 */ /* 0x0002a20000000800 */
[--C-:B----4-:R-:W-:Y:S09]  /*89f0*/  FFMA.FTZ R124, R198, UR4, -R176.reuse ;  /* 0x00000004c67c7c23 */ /* 0x110ff200080108b0 */
[----:B------:R4:W2:Y:S01]  /*8a00*/  MUFU.EX2 R146, R124 ;  /* 0x0000007c00927308 */ /* 0x0008a20000000800 */
[--C-:B-----5:R-:W-:Y:S09]  /*8a10*/  FFMA.FTZ R125, R204, UR4, -R177.reuse ;  /* 0x00000004cc7d7c23 */ /* 0x120ff200080108b1 */
[----:B------:R-:W-:Y:S01]  /*8a20*/  MUFU.EX2 R145, R125 ;  /* 0x0000007d00917308 */ /* 0x000fe20000000800 */
[----:B-1----:R-:W1:Y:S01]  /*8a30*/  LDSM.16.MT88.4 R120, [R105+0x2000] ;  /* 0x002000006978783b */ /* 0x002e620000004200 */
[--C-:B----4-:R-:W-:Y:S08]  /*8a40*/  FFMA.FTZ R124, R199, UR4, -R177.reuse ;  /* 0x00000004c77c7c23 */ /* 0x110ff000080108b1 */
[----:B------:R4:W5:Y:S02]  /*8a50*/  MUFU.EX2 R149, R124 ;  /* 0x0000007c00957308 */ /* 0x0009640000000800 */
[----:B----4-:R-:W4:Y:S01]  /*8a60*/  LDSM.16.MT88.4 R124, [R220+0x9400] ;  /* 0x00940000dc7c783b */ /* 0x010f220000004200 */
[-C--:B-1----:R-:W-:Y:S08]  /*8a70*/  HMMA.16816.F32.BF16 R84, R116, R120.reuse, R84 ;  /* 0x000000787454723c */ /* 0x082ff00000041854 */
[C---:B------:R-:W-:Y:S04]  /*8a80*/  HMMA.16816.F32.BF16 R88, R112.reuse, R120, R88 ;  /* 0x000000787058723c */ /* 0x040fe80000041858 */
[----:B------:R-:W-:Y:S04]  /*8a90*/  FFMA.FTZ R120, R206, UR4, -R176 ;  /* 0x00000004ce787c23 */ /* 0x000fe800080108b0 */
[-C--:B------:R-:W-:Y:S01]  /*8aa0*/  HMMA.16816.F32.BF16 R92, R112, R122.reuse, R92 ;  /* 0x0000007a705c723c */ /* 0x080fe2000004185c */
[----:B------:R1:W4:Y:S02]  /*8ab0*/  MUFU.EX2 R251, R120 ;  /* 0x0000007800fb7308 */ /* 0x0003240000000800 */
[--C-:B------:R-:W-:Y:S01]  /*8ac0*/  FFMA.FTZ R112, R208, UR4, -R177.reuse ;  /* 0x00000004d0707c23 */ /* 0x100fe200080108b1 */
[----:B---3--:R-:W-:Y:S02]  /*8ad0*/  F2FP.BF16.F32.PACK_AB R113, R147, R151 ;  /* 0x000000979371723e */ /* 0x008fe400000010ff */
[----:B--2---:R-:W-:Y:S02]  /*8ae0*/  F2FP.BF16.F32.PACK_AB R114, R136, R152 ;  /* 0x000000988872723e */ /* 0x004fe400000010ff */
[----:B------:R-:W-:Y:S03]  /*8af0*/  HMMA.16816.F32.BF16 R96, R116, R122, R96 ;  /* 0x0000007a7460723c */ /* 0x000fe60000041860 */
[----:B------:R2:W-:Y:S01]  /*8b00*/  MUFU.EX2 R248, R112 ;  /* 0x0000007000f87308 */ /* 0x0005e20000000800 */
[----:B------:R-:W-:Y:S02]  /*8b10*/  F2FP.BF16.F32.PACK_AB R115, R185, R179 ;  /* 0x000000b3b973723e */ /* 0x000fe400000010ff */
[----:B------:R-:W-:Y:S02]  /*8b20*/  F2FP.BF16.F32.PACK_AB R116, R146, R150 ;  /* 0x000000969274723e */ /* 0x000fe400000010ff */
[----:B-----5:R-:W-:Y:S01]  /*8b30*/  F2FP.BF16.F32.PACK_AB R117, R145, R149 ;  /* 0x000000959175723e */ /* 0x020fe200000010ff */
[----:B-1----:R-:W-:Y:S01]  /*8b40*/  FFMA.FTZ R120, R207, UR4, -R177 ;  /* 0x00000004cf787c23 */ /* 0x002fe200080108b1 */
[----:B----4-:R-:W-:Y:S03]  /*8b50*/  F2FP.BF16.F32.PACK_AB R118, R251, R252 ;  /* 0x000000fcfb76723e */ /* 0x010fe600000010ff */
        /* <DEDUP_REMOVED lines=32> */
[-C--:B------:R-:W-:Y:S03]  /*8d60*/  HMMA.16816.F32.BF16 R60, R116, R122.reuse, R60 ;  /* 0x0000007a743c723c */ /* 0x080fe6000004183c */
[----:B-1----:R-:W-:Y:S02]  /*8d70*/  FFMA.FTZ R128, R210, UR4, -R106 ;  /* 0x00000004d2807c23 */ /* 0x002fe4000801086a */
[----:B------:R1:W-:Y:S03]  /*8d80*/  MUFU.EX2 R210, R120 ;  /* 0x0000007800d27308 */ /* 0x0003e60000000800 */
[C---:B------:R-:W-:Y:S07]  /*8d90*/  HMMA.16816.F32.BF16 R64, R112.reuse, R122, R64 ;  /* 0x0000007a7040723c */ /* 0x040fee0000041840 */
[----:B------:R3:W-:Y:S01]  /*8da0*/  MUFU.EX2 R213, R128 ;  /* 0x0000008000d57308 */ /* 0x0007e20000000800 */
[-C--:B--2---:R-:W-:Y:S03]  /*8db0*/  HMMA.16816.F32.BF16 R68, R112, R124.reuse, R68 ;  /* 0x0000007c7044723c */ /* 0x084fe60000041844 */
[----:B-1----:R-:W-:Y:S01]  /*8dc0*/  FFMA.FTZ R120, R212, UR4, -R111 ;  /* 0x00000004d4787c23 */ /* 0x002fe2000801086f */
[----:B------:R-:W-:Y:S04]  /*8dd0*/  MOV R212, R136 ;  /* 0x0000008800d47202 */ /* 0x000fe80000000f00 */
[C---:B------:R-:W-:Y:S01]  /*8de0*/  HMMA.16816.F32.BF16 R72, R116.reuse, R124, R72 ;  /* 0x0000007c7448723c */ /* 0x040fe20000041848 */
[----:B------:R1:W-:Y:S03]  /*8df0*/  MUFU.EX2 R211, R120 ;  /* 0x0000007800d37308 */ /* 0x0003e60000000800 */
[--C-:B------:R-:W-:Y:S01]  /*8e00*/  FFMA.FTZ R124, R233, UR4, -R176.reuse ;  /* 0x00000004e97c7c23 */ /* 0x100fe200080108b0 */
[----:B------:R-:W-:Y:S01]  /*8e10*/  MOV R136, R181 ;  /* 0x000000b500887202 */ /* 0x000fe20000000f00 */
[----:B---3--:R-:W2:Y:S01]  /*8e20*/  LDSM.16.MT88.4 R128, [R105+0x2400] ;  /* 0x002400006980783b */ /* 0x008ea20000004200 */
[----:B------:R-:W-:Y:S01]  /*8e30*/  MOV R233, R147 ;  /* 0x0000009300e97202 */ /* 0x000fe20000000f00 */
[-C--:B------:R-:W-:Y:S03]  /*8e40*/  HMMA.16816.F32.BF16 R76, R116, R126.reuse, R76 ;  /* 0x0000007e744c723c */ /* 0x080fe6000004184c */
[----:B------:R3:W-:Y:S05]  /*8e50*/  MUFU.EX2 R204, R124 ;  /* 0x0000007c00cc7308 */ /* 0x0007ea0000000800 */
[C---:B------:R-:W-:Y:S04]  /*8e60*/  HMMA.16816.F32.BF16 R80, R112.reuse, R126, R80 ;  /* 0x0000007e7050723c */ /* 0x040fe80000041850 */
[--C-:B-1----:R-:W-:Y:S01]  /*8e70*/  FFMA.FTZ R120, R217, UR4, -R176.reuse ;  /* 0x00000004d9787c23 */ /* 0x102fe200080108b0 */
[----:B------:R-:W-:Y:S03]  /*8e80*/  MOV R217, R179 ;  /* 0x000000b300d97202 */ /* 0x000fe60000000f00 */
[----:B------:R1:W-:Y:S01]  /*8e90*/  MUFU.EX2 R208, R120 ;  /* 0x0000007800d07308 */ /* 0x0003e20000000800 */
[--C-:B---3--:R-:W-:Y:S01]  /*8ea0*/  FFMA.FTZ R124, R231, UR4, -R176.reuse ;  /* 0x00000004e77c7c23 */ /* 0x108fe200080108b0 */
[----:B------:R-:W-:Y:S08]  /*8eb0*/  MOV R231, R148 ;  /* 0x0000009400e77202 */ /* 0x000ff00000000f00 */
[----:B------:R3:W-:Y:S01]  /*8ec0*/  MUFU.EX2 R205, R124 ;  /* 0x0000007c00cd7308 */ /* 0x0007e20000000800 */
[----:B-1----:R-:W-:Y:S01]  /*8ed0*/  FFMA.FTZ R120, R218, UR4, -R176 ;  /* 0x00000004da787c23 */ /* 0x002fe200080108b0 */
[----:B------:R-:W-:Y:S08]  /*8ee0*/  MOV R218, R152 ;  /* 0x0000009800da7202 */ /* 0x000ff00000000f00 */
[----:B------:R1:W4:Y:S01]  /*8ef0*/  MUFU.EX2 R209, R120 ;  /* 0x0000007800d17308 */ /* 0x0003220000000800 */
[-C--:B--2---:R-:W-:Y:S03]  /*8f00*/  HMMA.16816.F32.BF16 R84, R112, R128.reuse, R84 ;  /* 0x000000807054723c */ /* 0x084fe60000041854 */
[--C-:B---3--:R-:W-:Y:S01]  /*8f10*/  FFMA.FTZ R124, R234, UR4, -R177.reuse ;  /* 0x00000004ea7c7c23 */ /* 0x108fe200080108b1 */
[----:B------:R-:W-:Y:S05]  /*8f20*/  MOV R234, R149 ;  /* 0x0000009500ea7202 */ /* 0x000fea0000000f00 */
[----:B------:R2:W-:Y:S01]  /*8f30*/  MUFU.EX2 R199, R124 ;  /* 0x0000007c00c77308 */ /* 0x0005e20000000800 */
[C---:B------:R-:W-:Y:S04]  /*8f40*/  HMMA.16816.F32.BF16 R88, R116.reuse, R128, R88 ;  /* 0x000000807458723c */ /* 0x040fe80000041858 */
[--C-:B------:R-:W-:Y:S01]  /*8f50*/  FFMA.FTZ R128, R235, UR4, -R177.reuse ;  /* 0x00000004eb807c23 */ /* 0x100fe200080108b1 */
[----:B------:R-:W-:Y:S03]  /*8f60*/  MOV R235, R150 ;  /* 0x0000009600eb7202 */ /* 0x000fe60000000f00 */
[-C--:B------:R-:W-:Y:S01]  /*8f70*/  HMMA.16816.F32.BF16 R92, R116, R130.reuse, R92 ;  /* 0x00000082745c723c */ /* 0x080fe2000004185c */
[----:B------:R3:W5:Y:S02]  /*8f80*/  MUFU.EX2 R198, R128 ;  /* 0x0000008000c67308 */ /* 0x0007640000000800 */
[----:B-1----:R-:W-:Y:S01]  /*8f90*/  FFMA.FTZ R120, R219, UR4, -R177 ;  /* 0x00000004db787c23 */ /* 0x002fe200080108b1 */
[----:B----4-:R-:W-:Y:S02]  /*8fa0*/  F2FP.BF16.F32.PACK_AB R116, R209, R208 ;  /* 0x000000d0d174723e */ /* 0x010fe400000010ff */
[----:B------:R-:W-:Y:S02]  /*8fb0*/  F2FP.BF16.F32.PACK_AB R118, R205, R204 ;  /* 0x000000cccd76723e */ /* 0x000fe400000010ff */
[----:B------:R-:W-:Y:S03]  /*8fc0*/  HMMA.16816.F32.BF16 R96, R112, R130, R96 ;  /* 0x000000827060723c */ /* 0x000fe60000041860 */
[----:B------:R1:W-:Y:S01]  /*8fd0*/  MUFU.EX2 R206, R120 ;  /* 0x0000007800ce7308 */ /* 0x0003e20000000800 */
[----:B--2---:R-:W-:Y:S01]  /*8fe0*/  LDSM.16.MT88.4 R124, [R105+0x800] ;  /* 0x00080000697c783b */ /* 0x004fe20000004200 */
[----:B------:R-:W-:Y:S02]  /*8ff0*/  F2FP.BF16.F32.PACK_AB R112, R245, R246 ;  /* 0x000000f6f570723e */ /* 0x000fe400000010ff */
[----:B------:R-:W-:Y:S02]  /*9000*/  F2FP.BF16.F32.PACK_AB R113, R215, R244 ;  /* 0x000000f4d771723e */ /* 0x000fe400000010ff */
[----:B------:R-:W-:Y:S02]  /*9010*/  F2FP.BF16.F32.PACK_AB R114, R213, R214 ;  /* 0x000000d6d572723e */ /* 0x000fe400000010ff */
[----:B------:R-:W-:Y:S01]  /*9020*/  F2FP.BF16.F32.PACK_AB R115, R211, R210 ;  /* 0x000000d2d373723e */ /* 0x000fe200000010ff */
[----:B---3--:R-:W-:Y:S01]  /*9030*/  FFMA.FTZ R128, R238, UR4, -R111 ;  /* 0x00000004ee807c23 */ /* 0x008fe2000801086f */
[----:B-----5:R-:W-:Y:S02]  /*9040*/  F2FP.BF16.F32.PACK_AB R119, R198, R199 ;  /* 0x000000c7c677723e */ /* 0x020fe400000010ff */
[----:B------:R-:W-:Y:S01]  /*9050*/  MOV R238, R143 ;  /* 0x0000008f00ee7202 */ /* 0x000fe20000000f00 */
[----:B------:R2:W-:Y:S01]  /*9060*/  MUFU.EX2 R194, R128 ;  /* 0x0000008000c27308 */ /* 0x0005e20000000800 */
[----:B------:R-:W-:Y:S01]  /*9070*/  MOV R219, R145 ;  /* 0x0000009100db7202 */ /* 0x000fe20000000f00 */
[--C-:B-1----:R-:W-:Y:S01]  /*9080*/  FFMA.FTZ R120, R232, UR4, -R177.reuse ;  /* 0x00000004e8787c23 */ /* 0x102fe200080108b1 */
[----:B------:R-:W-:Y:S01]  /*9090*/  FFMA.FTZ R177, R109, UR4, -R177 ;  /* 0x000000046db17c23 */ /* 0x000fe200080108b1 */
[----:B------:R-:W-:Y:S06]  /*90a0*/  MOV R232, R146 ;  /* 0x0000009200e87202 */ /* 0x000fec0000000f00 */
[----:B------:R1:W3:Y:S01]  /*90b0*/  MUFU.EX2 R207, R120 ;  /* 0x0000007800cf7308 */ /* 0x0002e20000000800 */
[--C-:B--2---:R-:W-:Y:S01]  /*90c0*/  FFMA.FTZ R128, R239, UR4, -R111.reuse ;  /* 0x00000004ef807c23 */ /* 0x104fe2000801086f */
[----:B------:R-:W-:Y:S08]  /*90d0*/  MOV R239, R142 ;  /* 0x0000008e00ef7202 */ /* 0x000ff00000000f00 */
[----:B------:R2:W4:Y:S01]  /*90e0*/  MUFU.EX2 R195, R128 ;  /* 0x0000008000c37308 */ /* 0x0005220000000800 */
[----:B-1----:R-:W1:Y:S01]  /*90f0*/  LDSM.16.MT88.4 R120, [R220+0x9800] ;  /* 0x00980000dc78783b */ /* 0x002e620000004200 */
[----:B---3--:R-:W-:Y:S01]  /*9100*/  F2FP.BF16.F32.PACK_AB R117, R207, R206 ;  /* 0x000000cecf75723e */ /* 0x008fe200000010ff */
[--C-:B--2---:R-:W-:Y:S01]  /*9110*/  FFMA.FTZ R128, R201, UR4, -R106.reuse ;  /* 0x00000004c9807c23 */ /* 0x104fe2000801086a */
[----:B------:R-:W-:Y:S02]  /*9120*/  MOV R201, R141 ;  /* 0x0000008d00c97202 */ /* 0x000fe40000000f00 */
[----:B----4-:R-:W-:Y:S04]  /*9130*/  F2FP.BF16.F32.PACK_AB R109, R195, R194 ;  /* 0x000000c2c36d723e */ /* 0x010fe800000010ff */
        /* <DEDUP_REMOVED lines=19> */
[----:B------:R2:W-:Y:S01]  /*9270*/  MUFU.EX2 R197, R124 ;  /* 0x0000007c00c57308 */ /* 0x0005e20000000800 */
[C---:B------:R-:W-:Y:S01]  /*9280*/  HMMA.16816.F32.BF16 R40, R116.reuse, R132, R40 ;  /* 0x000000847428723c */ /* 0x040fe20000041828 */
[----:B------:R-:W-:Y:S03]  /*9290*/  LDSM.16.MT88.4 R140, [R105+0xc00] ;  /* 0x000c0000698c783b */ /* 0x000fe60000004200 */
[----:B------:R-:W-:Y:S05]  /*92a0*/  MOV R144, R180 ;  /* 0x000000b400907202 */ /* 0x000fea0000000f00 */
[----:B------:R3:W-:Y:S01]  /*92b0*/  MUFU.EX2 R193, R106 ;  /* 0x0000006a00c17308 */ /* 0x0007e20000000800 */
[-C--:B------:R-:W-:Y:S08]  /*92c0*/  HMMA.16816.F32.BF16 R44, R116, R134.reuse, R44 ;  /* 0x00000086742c723c */ /* 0x080ff0000004182c */
[C---:B------:R-:W-:Y:S01]  /*92d0*/  HMMA.16816.F32.BF16 R48, R112.reuse, R134, R48 ;  /* 0x000000867030723c */ /* 0x040fe20000041830 */
[----:B--2---:R-:W2:Y:S07]  /*92e0*/  LDSM.16.MT88.4 R124, [R220+0xb800] ;  /* 0x00b80000dc7c783b */ /* 0x004eae0000004200 */
[-C--:B-1----:R-:W-:Y:S03]  /*92f0*/  HMMA.16816.F32.BF16 R52, R112, R120.reuse, R52 ;  /* 0x000000787034723c */ /* 0x082fe60000041834 */
[--C-:B---3--:R-:W-:Y:S01]  /*9300*/  FFMA.FTZ R106, R202, UR4, -R111.reuse ;  /* 0x00000004ca6a7c23 */ /* 0x108fe2000801086f */
[----:B------:R-:W-:Y:S01]  /*9310*/  FFMA.FTZ R111, R203, UR4, -R111 ;  /* 0x00000004cb6f7c23 */ /* 0x000fe2000801086f */
[----:B------:R-:W-:Y:S02]  /*9320*/  MOV R202, R139 ;  /* 0x0000008b00ca7202 */ /* 0x000fe40000000f00 */
[----:B------:R1:W-:Y:S01]  /*9330*/  MUFU.EX2 R190, R106 ;  /* 0x0000006a00be7308 */ /* 0x0003e20000000800 */
[C---:B------:R-:W-:Y:S04]  /*9340*/  HMMA.16816.F32.BF16 R56, R116.reuse, R120, R56 ;  /* 0x000000787438723c */ /* 0x040fe80000041838 */
[----:B------:R-:W-:Y:S02]  /*9350*/  MOV R139, R178 ;  /* 0x000000b2008b7202 */ /* 0x000fe40000000f00 */
[----:B------:R-:W-:Y:S03]  /*9360*/  MOV R203, R188 ;  /* 0x000000bc00cb7202 */ /* 0x000fe60000000f00 */
[----:B------:R-:W3:Y:S01]  /*9370*/  MUFU.EX2 R191, R111 ;  /* 0x0000006f00bf7308 */ /* 0x000ee20000000800 */
[-C--:B------:R-:W-:Y:S08]  /*9380*/  HMMA.16816.F32.BF16 R60, R116, R122.reuse, R60 ;  /* 0x0000007a743c723c */ /* 0x080ff0000004183c */
[C---:B------:R-:W-:Y:S04]  /*9390*/  HMMA.16816.F32.BF16 R64, R112.reuse, R122, R64 ;  /* 0x0000007a7040723c */ /* 0x040fe80000041840 */
[--C-:B-1----:R-:W-:Y:S01]  /*93a0*/  FFMA.FTZ R106, R240, UR4, -R176.reuse ;  /* 0x00000004f06a7c23 */ /* 0x102fe200080108b0 */
[----:B------:R-:W-:Y:S02]  /*93b0*/  MOV R240, R186 ;  /* 0x000000ba00f07202 */ /* 0x000fe40000000f00 */
[----:B------:R-:W-:Y:S01]  /*93c0*/  MUFU.EX2 R186, R107 ;  /* 0x0000006b00ba7308 */ /* 0x000fe20000000800 */
[----:B---3--:R-:W-:Y:S01]  /*93d0*/  F2FP.BF16.F32.PACK_AB R111, R191, R190 ;  /* 0x000000bebf6f723e */ /* 0x008fe200000010ff */
[-C--:B--2---:R-:W-:Y:S08]  /*93e0*/  HMMA.16816.F32.BF16 R68, R112, R124.reuse, R68 ;  /* 0x0000007c7044723c */ /* 0x084ff00000041844 */
[----:B------:R1:W-:Y:S01]  /*93f0*/  MUFU.EX2 R188, R106 ;  /* 0x0000006a00bc7308 */ /* 0x0003e20000000800 */
[C---:B------:R-:W-:Y:S09]  /*9400*/  HMMA.16816.F32.BF16 R72, R116.reuse, R124, R72 ;  /* 0x0000007c7448723c */ /* 0x040ff20000041848 */
[----:B------:R2:W-:Y:S01]  /*9410*/  MUFU.EX2 R107, R110 ;  /* 0x0000006e006b7308 */ /* 0x0005e20000000800 */
[-C--:B------:R-:W-:Y:S03]  /*9420*/  HMMA.16816.F32.BF16 R76, R116, R126.reuse, R76 ;  /* 0x0000007e744c723c */ /* 0x080fe6000004184c */
[--C-:B-1----:R-:W-:Y:S05]  /*9430*/  FFMA.FTZ R106, R241, UR4, -R176.reuse ;  /* 0x00000004f16a7c23 */ /* 0x102fea00080108b0 */
[C---:B------:R-:W-:Y:S01]  /*9440*/  HMMA.16816.F32.BF16 R80, R112.reuse, R126, R80 ;  /* 0x0000007e7050723c */ /* 0x040fe20000041850 */
[----:B------:R-:W1:Y:S01]  /*9450*/  LDSM.16.MT88.4 R124, [R220+0x9c00] ;  /* 0x009c0000dc7c783b */ /* 0x000e620000004200 */
[----:B------:R3:W4:Y:S02]  /*9460*/  MUFU.EX2 R189, R106 ;  /* 0x0000006a00bd7308 */ /* 0x0007240000000800 */
[----:B------:R-:W-:Y:S02]  /*9470*/  MOV R241, R187 ;  /* 0x000000bb00f17202 */ /* 0x000fe40000000f00 */
[----:B--2---:R-:W-:Y:S02]  /*9480*/  F2FP.BF16.F32.PACK_AB R110, R193, R192 ;  /* 0x000000c0c16e723e */ /* 0x004fe400000010ff */
[-C--:B------:R-:W-:Y:S04]  /*9490*/  HMMA.16816.F32.BF16 R84, R112, R128.reuse, R84 ;  /* 0x000000807054723c */ /* 0x080fe80000041854 */
[----:B------:R2:W-:Y:S04]  /*94a0*/  MUFU.EX2 R187, R108 ;  /* 0x0000006c00bb7308 */ /* 0x0005e80000000800 */
[C---:B------:R-:W-:Y:S04]  /*94b0*/  HMMA.16816.F32.BF16 R88, R116.reuse, R128, R88 ;  /* 0x000000807458723c */ /* 0x040fe80000041858 */
[--C-:B---3--:R-:W-:Y:S01]  /*94c0*/  FFMA.FTZ R106, R243, UR4, -R176.reuse ;  /* 0x00000004f36a7c23 */ /* 0x108fe200080108b0 */
[----:B------:R-:W-:Y:S01]  /*94d0*/  FFMA.FTZ R176, R242, UR4, -R176 ;  /* 0x00000004f2b07c23 */ /* 0x000fe200080108b0 */
[----:B------:R-:W-:Y:S02]  /*94e0*/  MOV R243, R138 ;  /* 0x0000008a00f37202 */ /* 0x000fe40000000f00 */
[-C--:B------:R-:W-:Y:S01]  /*94f0*/  HMMA.16816.F32.BF16 R92, R116, R130.reuse, R92 ;  /* 0x00000082745c723c */ /* 0x080fe2000004185c */
[----:B------:R-:W-:Y:S02]  /*9500*/  MUFU.EX2 R184, R106 ;  /* 0x0000006a00b87308 */ /* 0x000fe40000000800 */
[----:B------:R-:W-:Y:S02]  /*9510*/  MOV R138, R183 ;  /* 0x000000b7008a7202 */ /* 0x000fe40000000f00 */
[----:B--2---:R-:W-:Y:S02]  /*9520*/  F2FP.BF16.F32.PACK_AB R108, R197, R196 ;  /* 0x000000c4c56c723e */ /* 0x004fe400000010ff */
[----:B------:R-:W-:Y:S01]  /*9530*/  MOV R242, R137 ;  /* 0x0000008900f27202 */ /* 0x000fe20000000f00 */
[----:B------:R-:W-:Y:S03]  /*9540*/  HMMA.16816.F32.BF16 R96, R112, R130, R96 ;  /* 0x000000827060723c */ /* 0x000fe60000041860 */
[----:B------:R4:W2:Y:S01]  /*9550*/  MUFU.EX2 R185, R176 ;  /* 0x000000b000b97308 */ /* 0x0008a20000000800 */
[----:B------:R-:W-:Y:S02]  /*9560*/  MOV R137, R182 ;  /* 0x000000b600897202 */ /* 0x000fe40000000f00 */
[----:B------:R-:W3:Y:S02]  /*9570*/  LDSM.16.MT88.4 R180, [R220+0xbc00] ;  /* 0x00bc0000dcb4783b */ /* 0x000ee40000004200 */
[-C--:B-1----:R-:W-:Y:S05]  /*9580*/  HMMA.16816.F32.BF16 R116, R108, R124.reuse, R4 ;  /* 0x0000007c6c74723c */ /* 0x082fea0000041804 */
[----:B------:R1:W5:Y:S01]  /*9590*/  MUFU.EX2 R106, R177 ;  /* 0x000000b1006a7308 */ /* 0x0003620000000800 */
[----:B------:R-:W3:Y:S01]  /*95a0*/  LDL.LU R5, [R1+0xc] ;  /* 0x00000c0001057983 */ /* 0x000ee20000300800 */
[----:B------:R-:W-:Y:S02]  /*95b0*/  MOV R6, R144 ;  /* 0x0000009000067202 */ /* 0x000fe40000000f00 */
[----:B------:R-:W-:Y:S01]  /*95c0*/  MOV R7, R153 ;  /* 0x0000009900077202 */ /* 0x000fe20000000f00 */
[----:B------:R-:W3:Y:S01]  /*95d0*/  LDL.LU R4, [R1+0x10] ;  /* 0x0000100001047983 */ /* 0x000ee20000300800 */
[----:B----4-:R-:W-:Y:S02]  /*95e0*/  F2FP.BF16.F32.PACK_AB R176, R189, R188 ;  /* 0x000000bcbdb0723e */ /* 0x010fe400000010ff */
[----:B--2---:R-:W-:Y:S02]  /*95f0*/  F2FP.BF16.F32.PACK_AB R178, R185, R184 ;  /* 0x000000b8b9b2723e */ /* 0x004fe400000010ff */
[----:B-1----:R-:W-:Y:S02]  /*9600*/  F2FP.BF16.F32.PACK_AB R177, R187, R186 ;  /* 0x000000babbb1723e */ /* 0x002fe400000010ff */
[----:B-----5:R-:W-:Y:S07]  /*9610*/  F2FP.BF16.F32.PACK_AB R179, R106, R107 ;  /* 0x0000006b6ab3723e */ /* 0x020fee00000010ff */
[C---:B------:R-:W-:Y:S01]  /*9620*/  HMMA.16816.F32.BF16 R112, R176.reuse, R124, R8 ;  /* 0x0000007cb070723c */ /* 0x040fe20000041808 */
[----:B------:R-:W2:Y:S03]  /*9630*/  LDL.LU R8, [R1+0x14] ;  /* 0x0000140001087983 */ /* 0x000ea60000300800 */
[----:B------:R-:W-:Y:S02]  /*9640*/  MOV R9, R137 ;  /* 0x0000008900097202 */ /* 0x000fe40000000f00 */
[----:B------:R-:W-:Y:S02]  /*9650*/  MOV R11, R139 ;  /* 0x0000008b000b7202 */ /* 0x000fe40000000f00 */
[-C--:B------:R-:W-:Y:S01]  /*9660*/  HMMA.16816.F32.BF16 R120, R176, R126.reuse, R12 ;  /* 0x0000007eb078723c */ /* 0x080fe2000004180c */
[----:B------:R-:W4:Y:S02]  /*9670*/  LDL.LU R15, [R1+0x8] ;  /* 0x00000800010f7983 */ /* 0x000f240000300800 */
[----:B------:R-:W-:Y:S02]  /*9680*/  MOV R10, R138 ;  /* 0x0000008a000a7202 */ /* 0x000fe40000000f00 */
[----:B------:R-:W-:Y:S03]  /*9690*/  MOV R14, R136 ;  /* 0x00000088000e7202 */ /* 0x000fe60000000f00 */
        /* <DEDUP_REMOVED lines=16> */
[C---:B------:R-:W-:Y:S04]  /*97a0*/  HMMA.16816.F32.BF16 R80, R108.reuse, R182, R80 ;  /* 0x000000b66c50723c */ /* 0x040fe80000041850 */
[----:B------:R-:W-:Y:S01]  /*97b0*/  FFMA.FTZ R3, R3, R5, R6 ;  /* 0x0000000503037223 */ /* 0x000fe20000010006 */
[----:B------:R-:W-:Y:S03]  /*97c0*/  FFMA.FTZ R2, R2, R4, R7 ;  /* 0x0000000402027223 */ /* 0x000fe60000010007 */
[----:B------:R-:W-:Y:S01]  /*97d0*/  FADD.FTZ R3, R11, R3 ;  /* 0x000000030b037221 */ /* 0x000fe20000010000 */
[----:B------:R1:W3:Y:S03]  /*97e0*/  LDSM.16.MT88.4 R4, [R105+0x2c00] ;  /* 0x002c00006904783b */ /* 0x0002e60000004200 */
[----:B------:R-:W-:Y:S04]  /*97f0*/  FADD.FTZ R3, R240, R3 ;  /* 0x00000003f0037221 */ /* 0x000fe80000010000 */
[----:B------:R-:W-:Y:S04]  /*9800*/  FADD.FTZ R3, R201, R3 ;  /* 0x00000003c9037221 */ /* 0x000fe80000010000 */
[----:B------:R-:W-:Y:S01]  /*9810*/  FADD.FTZ R3, R236, R3 ;  /* 0x00000003ec037221 */ /* 0x000fe20000010000 */
[----:B--2---:R-:W-:Y:S01]  /*9820*/  FFMA.FTZ R0, R0, R8, R9 ;  /* 0x0000000800007223 */ /* 0x004fe20000010009 */
[----:B------:R-:W-:Y:S03]  /*9830*/  FADD.FTZ R8, R242, R2 ;  /* 0x00000002f2087221 */ /* 0x000fe60000010000 */
[----:B------:R-:W-:Y:S01]  /*9840*/  FADD.FTZ R0, R243, R0 ;  /* 0x00000000f3007221 */ /* 0x000fe20000010000 */
[----:B------:R-:W-:Y:S01]  /*9850*/  FADD.FTZ R8, R203, R8 ;  /* 0x00000008cb087221 */ /* 0x000fe20000010000 */
[----:B-1----:R-:W-:Y:S02]  /*9860*/  MOV R105, R102 ;  /* 0x0000006600697202 */ /* 0x002fe40000000f00 */
[----:B------:R-:W-:Y:S01]  /*9870*/  FADD.FTZ R0, R202, R0 ;  /* 0x00000000ca007221 */ /* 0x000fe20000010000 */
[----:B------:R-:W-:Y:S01]  /*9880*/  FADD.FTZ R8, R239, R8 ;  /* 0x00000008ef087221 */ /* 0x000fe20000010000 */
[----:B----4-:R-:W-:Y:S02]  /*9890*/  FFMA.FTZ R100, R100, R15, R14 ;  /* 0x0000000f64647223 */ /* 0x010fe4000001000e */
[----:B------:R-:W-:Y:S02]  /*98a0*/  FADD.FTZ R0, R238, R0 ;  /* 0x00000000ee007221 */ /* 0x000fe40000010000 */
[----:B------:R-:W-:Y:S01]  /*98b0*/  FADD.FTZ R100, R10, R100 ;  /* 0x000000640a647221 */ /* 0x000fe20000010000 */
[----:B------:R-:W-:Y:S01]  /*98c0*/  FADD.FTZ R10, R233, R3 ;  /* 0x00000003e90a7221 */ /* 0x000fe20000010000 */
[----:B------:R-:W-:Y:S02]  /*98d0*/  FADD.FTZ R0, R234, R0 ;  /* 0x00000000ea007221 */ /* 0x000fe40000010000 */
[----:B------:R-:W-:Y:S01]  /*98e0*/  FADD.FTZ R2, R241, R100 ;  /* 0x00000064f1027221 */ /* 0x000fe20000010000 */
[----:B------:R-:W-:Y:S03]  /*98f0*/  MOV R100, R103 ;  /* 0x0000006700647202 */ /* 0x000fe60000000f00 */
        /* <DEDUP_REMOVED lines=41> */
[----:B------:R-:W-:Y:S03]  /*9b90*/  FADD.FTZ R2, R195, R8 ;  /* 0x00000008c3027221 */ /* 0x000fe60000010000 */
[----:B------:R-:W-:Y:S01]  /*9ba0*/  FADD.FTZ R8, R192, R3 ;  /* 0x00000003c0087221 */ /* 0x000fe20000010000 */
[----:B------:R-:W-:Y:S01]  /*9bb0*/  FADD.FTZ R5, R190, R2 ;  /* 0x00000002be057221 */ /* 0x000fe20000010000 */
[----:B------:R-:W-:Y:S01]  /*9bc0*/  FADD.FTZ R2, R107, R4 ;  /* 0x000000046b027221 */ /* 0x000fe20000010000 */
[----:B------:R-:W-:Y:S01]  /*9bd0*/  FADD.FTZ R3, R184, R0 ;  /* 0x00000000b8037221 */ /* 0x000fe20000010000 */
[----:B------:R-:W-:Y:S01]  /*9be0*/  FADD.FTZ R4, R193, R8 ;  /* 0x00000008c1047221 */ /* 0x000fe20000010000 */
[----:B------:R-:W-:Y:S01]  /*9bf0*/  IADD3 R0, PT, PT, R230, -0x1, RZ ;  /* 0xffffffffe6007810 */ /* 0x000fe20007ffe0ff */
[----:B------:R-:W-:Y:S01]  /*9c00*/  FADD.FTZ R2, R106, R2 ;  /* 0x000000026a027221 */ /* 0x000fe20000010000 */
[----:B------:R-:W-:Y:S01]  /*9c10*/  FADD.FTZ R3, R185, R3 ;  /* 0x00000003b9037221 */ /* 0x000fe20000010000 */
[----:B------:R-:W-:Y:S01]  /*9c20*/  MOV R106, R101 ;  /* 0x00000065006a7202 */ /* 0x000fe20000000f00 */
[----:B------:R1:W-:Y:S01]  /*9c30*/  STL [R1+0x8], R4 ;  /* 0x0000080401007387 */ /* 0x0003e20000100800 */
[----:B------:R-:W-:Y:S01]  /*9c40*/  MOV R230, R0 ;  /* 0x0000000000e67202 */ /* 0x000fe20000000f00 */
[----:B-1----:R-:W-:Y:S05]  /*9c50*/  FADD.FTZ R4, R191, R5 ;  /* 0x00000005bf047221 */ /* 0x002fea0000010000 */
[----:B------:R-:W-:Y:S04]  /*9c60*/  STL [R1+0xc], R4 ;  /* 0x00000c0401007387 */ /* 0x000fe80000100800 */
[----:B------:R1:W-:Y:S04]  /*9c70*/  STL [R1+0x10], R3 ;  /* 0x0000100301007387 */ /* 0x0003e80000100800 */
[----:B------:R2:W-:Y:S01]  /*9c80*/  STL [R1+0x14], R2 ;  /* 0x0000140201007387 */ /* 0x0005e20000100800 */
[----:B-1----:R-:W-:Y:S01]  /*9c90*/  MOV R3, R104 ;  /* 0x0000006800037202 */ /* 0x002fe20000000f00 */
[----:B------:R-:W-:Y:S06]  /*9ca0*/  @P1 BRA `(.L_x_762) ;  /* 0xffffffc400d41947 */ /* 0x000fec000383ffff */
.L_x_761:
[----:B------:R-:W2:Y:S04]  /*9cb0*/  LDL.LU R4, [R1+0x8] ;  /* 0x0000080001047983 */ /* 0x000ea80000300800 */
[----:B------:R-:W3:Y:S04]  /*9cc0*/  LDL.LU R7, [R1+0xc] ;  /* 0x00000c0001077983 */ /* 0x000ee80000300800 */
[----:B------:R-:W4:Y:S04]  /*9cd0*/  LDL.LU R6, [R1+0x10] ;  /* 0x0000100001067983 */ /* 0x000f280000300800 */
[----:B------:R-:W5:Y:S04]  /*9ce0*/  LDL.LU R5, [R1+0x14] ;  /* 0x0000140001057983 */ /* 0x000f680000300800 */
[----:B------:R-:W4:Y:S01]  /*9cf0*/  LDL R46, [R1+0x2c] ;  /* 0x00002c00012e7983 */ /* 0x000f220000100800 */
[----:B------:R-:W-:Y:S01]  /*9d00*/  SHF.R.U32.HI R47, RZ, 0x2, R227 ;  /* 0x00000002ff2f7819 */ /* 0x000fe200000116e3 */
[----:B------:R-:W1:Y:S02]  /*9d10*/  LDC.U8 R45, c[0x0][0x549] ;  /* 0x00015240ff2d7b82 */ /* 0x000e640000000000 */
[----:B-1----:R-:W-:Y:S01]  /*9d20*/  ISETP.NE.AND P1, PT, R45, RZ, PT ;  /* 0x000000ff2d00720c */ /* 0x002fe20003f25270 */
[----:B--2---:R-:W1:Y:S04]  /*9d30*/  SHFL.BFLY PT, R2, R4, 0x2, 0x1f ;  /* 0x0c401f0004027f89 */ /* 0x004e6800000e0000 */
[----:B---3--:R-:W2:Y:S04]  /*9d40*/  SHFL.BFLY PT, R0, R7, 0x2, 0x1f ;  /* 0x0c401f0007007f89 */ /* 0x008ea800000e0000 */
[----:B-----5:R-:W3:Y:S01]  /*9d50*/  SHFL.BFLY PT, R3, R5, 0x2, 0x1f ;  /* 0x0c401f0005037f89 */ /* 0x020ee200000e0000 */
[----:B-1----:R-:W-:-:S03]  /*9d60*/  FADD.FTZ R2, R2, R4 ;  /* 0x0000000402027221 */ /* 0x002fc60000010000 */
[----:B----4-:R-:W1:Y:S01]  /*9d70*/  SHFL.BFLY PT, R4, R6, 0x2, 0x1f ;  /* 0x0c401f0006047f89 */ /* 0x010e6200000e0000 */
[----:B--2---:R-:W-:Y:S01]  /*9d80*/  FADD.FTZ R0, R0, R7 ;  /* 0x0000000700007221 */ /* 0x004fe20000010000 */
[----:B------:R-:W-:Y:S02]  /*9d90*/  LEA.HI R7, R227, 0x40, RZ, 0x1e ;  /* 0x00000040e3077811 */ /* 0x000fe400078ff0ff */
[----:B------:R-:W2:Y:S02]  /*9da0*/  SHFL.BFLY PT, R41, R2, 0x1, 0x1f ;  /* 0x0c201f0002297f89 */ /* 0x000ea400000e0000 */
[----:B------:R-:W-:Y:S02]  /*9db0*/  ISETP.GE.AND P3, PT, R7, R46, PT ;  /* 0x0000002e0700720c */ /* 0x000fe40003f66270 */
[----:B------:R-:W4:Y:S01]  /*9dc0*/  SHFL.BFLY PT, R42, R0, 0x1, 0x1f ;  /* 0x0c201f00002a7f89 */ /* 0x000f2200000e0000 */
[----:B---3--:R-:W-:-:S05]  /*9dd0*/  FADD.FTZ R3, R3, R5 ;  /* 0x0000000503037221 */ /* 0x008fca0000010000 */
[----:B------:R-:W3:Y:S01]  /*9de0*/  SHFL.BFLY PT, R44, R3, 0x1, 0x1f ;  /* 0x0c201f00032c7f89 */ /* 0x000ee200000e0000 */
[----:B-1----:R-:W-:Y:S01]  /*9df0*/  FADD.FTZ R4, R4, R6 ;  /* 0x0000000604047221 */ /* 0x002fe20000010000 */
[----:B--2---:R-:W-:-:S04]  /*9e00*/  FADD.FTZ R41, R2, R41 ;  /* 0x0000002902297221 */ /* 0x004fc80000010000 */
[----:B------:R-:W1:Y:S01]  /*9e10*/  SHFL.BFLY PT, R43, R4, 0x1, 0x1f ;  /* 0x0c201f00042b7f89 */ /* 0x000e6200000e0000 */
[C---:B------:R-:W-:Y:S01]  /*9e20*/  LEA.HI R2, R227.reuse, 0x20, RZ, 0x1e ;  /* 0x00000020e3027811 */ /* 0x040fe200078ff0ff */
[----:B------:R-:W2:Y:S01]  /*9e30*/  MUFU.RCP R5, R41 ;  /* 0x0000002900057308 */ /* 0x000ea20000001000 */
[----:B----4-:R-:W-:Y:S01]  /*9e40*/  FADD.FTZ R42, R0, R42 ;  /* 0x0000002a002a7221 */ /* 0x010fe20000010000 */
[----:B------:R-:W-:Y:S02]  /*9e50*/  SHF.L.U32 R0, R227, 0x1, RZ ;  /* 0x00000001e3007819 */ /* 0x000fe400000006ff */
[----:B------:R-:W-:Y:S02]  /*9e60*/  ISETP.GE.AND P4, PT, R2, R46, PT ;  /* 0x0000002e0200720c */ /* 0x000fe40003f86270 */
[----:B------:R-:W-:Y:S01]  /*9e70*/  LOP3.LUT R0, R0, 0x6, RZ, 0xc0, !PT ;  /* 0x0000000600007812 */ /* 0x000fe200078ec0ff */
[----:B---3--:R-:W-:Y:S01]  /*9e80*/  FADD.FTZ R44, R3, R44 ;  /* 0x0000002c032c7221 */ /* 0x008fe20000010000 */
[----:B------:R-:W3:Y:S01]  /*9e90*/  MUFU.RCP R6, R42 ;  /* 0x0000002a00067308 */ /* 0x000ee20000001000 */
[----:B------:R-:W-:-:S02]  /*9ea0*/  SHF.L.U32 R2, R227, 0x3, RZ ;  /* 0x00000003e3027819 */ /* 0x000fc400000006ff */
[----:B------:R-:W-:Y:S02]  /*9eb0*/  LOP3.LUT R224, R0, 0x3e00, R224, 0xf8, !PT ;  /* 0x00003e0000e07812 */ /* 0x000fe400078ef8e0 */
[----:B------:R-:W-:Y:S02]  /*9ec0*/  SHF.L.U32 R0, R47, 0x5, RZ ;  /* 0x000000052f007819 */ /* 0x000fe400000006ff */
[----:B------:R-:W-:Y:S02]  /*9ed0*/  LOP3.LUT R2, R2, 0xc0, RZ, 0xc0, !PT ;  /* 0x000000c002027812 */ /* 0x000fe400078ec0ff */
[----:B------:R-:W-:Y:S02]  /*9ee0*/  FSETP.NE.FTZ.AND P5, PT, R41, RZ, PT ;  /* 0x000000ff2900720b */ /* 0x000fe40003fb5000 */
[----:B------:R-:W-:Y:S02]  /*9ef0*/  LOP3.LUT R224, R224, 0x20, R0, 0xf8, !PT ;  /* 0x00000020e0e07812 */ /* 0x000fe400078ef800 */
[----:B------:R-:W-:Y:S01]  /*9f00*/  LOP3.LUT R2, R2, 0x18, R227, 0xf8, !PT ;  /* 0x0000001802027812 */ /* 0x000fe200078ef8e3 */
[----:B-1----:R-:W-:Y:S01]  /*9f10*/  FADD.FTZ R43, R4, R43 ;  /* 0x0000002b042b7221 */ /* 0x002fe20000010000 */
[----:B------:R-:W-:-:S02]  /*9f20*/  FSETP.NE.FTZ.AND P2, PT, R42, RZ, PT ;  /* 0x000000ff2a00720b */ /* 0x000fc40003f55000 */
[----:B--2---:R-:W-:Y:S02]  /*9f30*/  FSEL R0, R5, 1, P5 ;  /* 0x3f80000005007808 */ /* 0x004fe40002800000 */
[----:B---3--:R-:W-:Y:S02]  /*9f40*/  FSEL R3, R6, 1, P2 ;  /* 0x3f80000006037808 */ /* 0x008fe40001000000 */
        /* <DEDUP_REMOVED lines=212> */
.L_x_765:
[----:B------:R-:W5:Y:S01]  /*ac90*/  LDL.LU R23, [R1+0x28] ;  /* 0x0000280001177983 */ /* 0x000f620000300800 */
[----:B------:R-:W3:Y:S01]  /*aca0*/  @P2 MUFU.LG2 R20, R42 ;  /* 0x0000002a00142308 */ /* 0x000ee20000000c00 */
[----:B------:R-:W4:Y:S01]  /*acb0*/  S2UR UR4, SR_CTAID.X ;  /* 0x00000000000479c3 */ /* 0x000f220000002500 */
[----:B------:R-:W-:Y:S01]  /*acc0*/  MOV R24, 0x7f800000 ;  /* 0x7f80000000187802 */ /* 0x000fe20000000f00 */
[----:B------:R-:W-:Y:S01]  /*acd0*/  STS [R2+0x4200], R38 ;  /* 0x0042002602007388 */ /* 0x000fe20000000800 */
[----:B------:R-:W-:Y:S01]  /*ace0*/  ISETP.NE.AND P1, PT, R21, RZ, !P1 ;  /* 0x000000ff1500720c */ /* 0x000fe20004f25270 */
[----:B------:R-:W-:Y:S01]  /*acf0*/  IMAD.MOV.U32 R25, RZ, RZ, 0x7f800000 ;  /* 0x7f800000ff197424 */ /* 0x000fe200078e00ff */
[----:B------:R-:W-:Y:S01]  /*ad00*/  BSSY.RECONVERGENT B0, `(.L_x_766) ;  /* 0x0000069000007945 */ /* 0x000fe20003800200 */
[----:B------:R-:W-:Y:S01]  /*ad10*/  STS [R4+0x4010], R37 ;  /* 0x0040102504007388 */ /* 0x000fe20000000800 */
[----:B------:R-:W-:-:S03]  /*ad20*/  IMAD.SHL.U32 R27, R227, 0x8, RZ ;  /* 0x00000008e31b7824 */ /* 0x000fc600078e00ff */
[----:B------:R-:W-:Y:S02]  /*ad30*/  STS [R4+0x4210], R36 ;  /* 0x0042102404007388 */ /* 0x000fe40000000800 */
[----:B------:R-:W-:Y:S02]  /*ad40*/  LOP3.LUT R27, R27, 0x18, RZ, 0xc0, !PT ;  /* 0x000000181b1b7812 */ /* 0x000fe400078ec0ff */
[----:B------:R-:W-:Y:S04]  /*ad50*/  STS [R2+0x5000], R40 ;  /* 0x0050002802007388 */ /* 0x000fe80000000800 */
[----:B------:R3:W-:Y:S04]  /*ad60*/  STS [R2+0x5200], R39 ;  /* 0x0052002702007388 */ /* 0x0007e80000000800 */
[----:B------:R-:W-:Y:S04]  /*ad70*/  STS [R4+0x5010], R15 ;  /* 0x0050100f04007388 */ /* 0x000fe80000000800 */
[----:B------:R1:W-:Y:S04]  /*ad80*/  STS [R4+0x5210], R14 ;  /* 0x0052100e04007388 */ /* 0x0003e80000000800 */
[----:B------:R-:W-:Y:S04]  /*ad90*/  STS [R3+0x4020], R13 ;  /* 0x0040200d03007388 */ /* 0x000fe80000000800 */
[----:B------:R-:W-:Y:S04]  /*ada0*/  STS [R3+0x4220], R12 ;  /* 0x0042200c03007388 */ /* 0x000fe80000000800 */
[----:B------:R-:W-:Y:S04]  /*adb0*/  STS [R0+0x4030], R9 ;  /* 0x0040300900007388 */ /* 0x000fe80000000800 */
[----:B------:R2:W-:Y:S01]  /*adc0*/  STS [R0+0x4230], R8 ;  /* 0x0042300800007388 */ /* 0x0005e20000000800 */
[----:B---3--:R-:W-:-:S02]  /*add0*/  @P2 FMUL.FTZ R2, R20, 0.69314718246459960938 ;  /* 0x3f31721814022820 */ /* 0x008fc40000410000 */
[----:B------:R-:W3:Y:S01]  /*ade0*/  LDC.64 R20, c[0x0][0x410] ;  /* 0x00010400ff147b82 */ /* 0x000ee20000000a00 */
[----:B------:R-:W-:Y:S04]  /*adf0*/  STS [R3+0x5020], R11 ;  /* 0x0050200b03007388 */ /* 0x000fe80000000800 */
[----:B------:R4:W-:Y:S01]  /*ae00*/  STS [R3+0x5220], R10 ;  /* 0x0052200a03007388 */ /* 0x0009e20000000800 */
[----:B-1----:R-:W1:Y:S02]  /*ae10*/  @P0 MUFU.LG2 R4, R43 ;  /* 0x0000002b00040308 */ /* 0x002e640000000c00 */
[----:B------:R-:W3:Y:S01]  /*ae20*/  @P0 LDC R14, c[0x0][0x458] ;  /* 0x00011600ff0e0b82 */ /* 0x000ee20000000800 */
[----:B------:R-:W-:Y:S04]  /*ae30*/  STS [R0+0x5030], R7 ;  /* 0x0050300700007388 */ /* 0x000fe80000000800 */
[----:B------:R1:W-:Y:S03]  /*ae40*/  STS [R0+0x5230], R5 ;  /* 0x0052300500007388 */ /* 0x0003e60000000800 */
[----:B------:R-:W3:Y:S08]  /*ae50*/  @P2 LDC R15, c[0x0][0x458] ;  /* 0x00011600ff0f2b82 */ /* 0x000ef00000000800 */
[----:B------:R-:W-:Y:S08]  /*ae60*/  BAR.SYNC.DEFER_BLOCKING 0x0 ;  /* 0x0000000000007b1d */ /* 0x000ff00000010000 */
[----:B--2---:R-:W2:Y:S01]  /*ae70*/  @P6 LDC R8, c[0x0][0x458] ;  /* 0x00011600ff086b82 */ /* 0x004ea20000000800 */
[----:B------:R-:W2:Y:S01]  /*ae80*/  S2R R32, SR_CTAID.Y ;  /* 0x0000000000207919 */ /* 0x000ea20000002600 */
[----:B----4-:R-:W4:Y:S01]  /*ae90*/  @P6 MUFU.LG2 R3, R44 ;  /* 0x0000002c00036308 */ /* 0x010f220000000c00 */
[----:B-1----:R-:W-:Y:S01]  /*aea0*/  @P0 FMUL.FTZ R0, R4, 0.69314718246459960938 ;  /* 0x3f31721804000820 */ /* 0x002fe20000410000 */
[----:B------:R-:W-:Y:S01]  /*aeb0*/  LEA.HI R5, R227, 0x60, RZ, 0x1e ;  /* 0x00000060e3057811 */ /* 0x000fe200078ff0ff */
[----:B---3--:R-:W-:Y:S01]  /*aec0*/  @P2 FFMA.FTZ R25, R103, R15, R2 ;  /* 0x0000000f67192223 */ /* 0x008fe20000010002 */
[----:B------:R-:W1:Y:S01]  /*aed0*/  LDS.128 R28, [R229+0x1800] ;  /* 0x00180000e51c7984 */ /* 0x000e620000000c00 */
[----:B------:R-:W-:Y:S01]  /*aee0*/  @P0 FFMA.FTZ R24, R102, R14, R0 ;  /* 0x0000000e66180223 */ /* 0x000fe20000010000 */
[----:B------:R-:W-:Y:S01]  /*aef0*/  ISETP.GE.AND P2, PT, R5, R46, PT ;  /* 0x0000002e0500720c */ /* 0x000fe20003f46270 */
[----:B----4-:R-:W-:Y:S01]  /*af00*/  @P6 FMUL.FTZ R0, R3, 0.69314718246459960938 ;  /* 0x3f31721803006820 */ /* 0x010fe20000410000 */
[----:B-----5:R-:W-:-:S02]  /*af10*/  ISETP.NE.AND P5, PT, R23, -0x1, PT ;  /* 0xffffffff1700780c */ /* 0x020fc40003fa5270 */
[----:B------:R-:W-:-:S11]  /*af20*/  ISETP.NE.AND P0, PT, R23, -0x1, PT ;  /* 0xffffffff1700780c */ /* 0x000fd60003f05270 */
[----:B------:R-:W2:Y:S08]  /*af30*/  @!P5 LDC.64 R18, c[0x0][0x400] ;  /* 0x00010000ff12db82 */ /* 0x000eb00000000a00 */
[----:B------:R-:W3:Y:S01]  /*af40*/  @P5 LDC.64 R12, c[0x0][0x408] ;  /* 0x00010200ff0c5b82 */ /* 0x000ee20000000a00 */
[----:B--2---:R-:W-:-:S04]  /*af50*/  @!P5 IMAD.WIDE.U32 R4, R32, R18, RZ ;  /* 0x000000122004d225 */ /* 0x004fc800078e00ff */
[----:B------:R-:W-:Y:S02]  /*af60*/  IMAD.MOV.U32 R18, RZ, RZ, 0x7f800000 ;  /* 0x7f800000ff127424 */ /* 0x000fe400078e00ff */
[----:B------:R-:W-:Y:S01]  /*af70*/  @P6 FFMA.FTZ R18, R101, R8, R0 ;  /* 0x0000000865126223 */ /* 0x000fe20000010000 */
[----:B------:R-:W-:Y:S01]  /*af80*/  @!P5 IMAD R7, R32, R19, R5 ;  /* 0x000000132007d224 */ /* 0x000fe200078e0205 */
[----:B------:R-:W-:Y:S01]  /*af90*/  LOP3.LUT P6, RZ, R227, 0x3, RZ, 0xc0, !PT ;  /* 0x00000003e3ff7812 */ /* 0x000fe200078cc0ff */
[----:B---3--:R-:W-:-:S04]  /*afa0*/  @P5 IMAD.WIDE.U32 R2, R23, R12, RZ ;  /* 0x0000000c17025225 */ /* 0x008fc800078e00ff */
[----:B------:R-:W-:Y:S01]  /*afb0*/  @P5 IMAD R7, R23, R13, R3 ;  /* 0x0000000d17075224 */ /* 0x000fe200078e0203 */
[----:B------:R-:W-:Y:S01]  /*afc0*/  @P5 MOV R4, R2 ;  /* 0x0000000200045202 */ /* 0x000fe20000000f00 */
[----:B------:R-:W-:Y:S02]  /*afd0*/  @!P0 IMAD R23, R32, R22, RZ ;  /* 0x0000001620178224 */ /* 0x000fe400078e02ff */
[----:B------:R-:W-:Y:S01]  /*afe0*/  IMAD R0, R17, UR5, RZ ;  /* 0x0000000511007c24 */ /* 0x000fe2000f8e02ff */
[----:B------:R-:W-:Y:S01]  /*aff0*/  IADD3 R2, P5, PT, R27, R4, RZ ;  /* 0x000000041b027210 */ /* 0x000fe20007fbe0ff */
[----:B------:R-:W-:Y:S01]  /*b000*/  IMAD R3, R6, UR4, RZ ;  /* 0x0000000406037c24 */ /* 0x000fe2000f8e02ff */
[----:B------:R-:W-:Y:S01]  /*b010*/  SHF.R.S32.HI R4, RZ, 0x1f, R23 ;  /* 0x0000001fff047819 */ /* 0x000fe20000011417 */
[----:B------:R-:W-:Y:S01]  /*b020*/  @!P1 IMAD R0, R32, R16, R0 ;  /* 0x0000001020009224 */ /* 0x000fe200078e0200 */
[----:B------:R-:W-:Y:S01]  /*b030*/  SEL R5, R23, RZ, P1 ;  /* 0x000000ff17057207 */ /* 0x000fe20000800000 */
[----:B------:R2:W-:Y:S01]  /*b040*/  @!P0 STL [R1+0x28], R23 ;  /* 0x0000281701008387 */ /* 0x0005e20000100800 */
[----:B------:R-:W-:Y:S01]  /*b050*/  SHF.L.U32 R8, R3, 0x7, RZ ;  /* 0x0000000703087819 */ /* 0x000fe200000006ff */
[----:B------:R-:W-:Y:S01]  /*b060*/  IMAD.X R3, RZ, RZ, R7, P5 ;  /* 0x000000ffff037224 */ /* 0x000fe200028e0607 */
[----:B------:R-:W-:-:S02]  /*b070*/  SEL R7, R4, RZ, P1 ;  /* 0x000000ff04077207 */ /* 0x000fc40000800000 */
[--C-:B------:R-:W-:Y:S02]  /*b080*/  IADD3 R5, P5, P1, R8, R5, R0.reuse ;  /* 0x0000000508057210 */ /* 0x100fe400079be000 */
[----:B------:R-:W-:Y:S02]  /*b090*/  SHF.R.S32.HI R0, RZ, 0x1f, R0 ;  /* 0x0000001fff007819 */ /* 0x000fe40000011400 */
[----:B------:R-:W-:Y:S02]  /*b0a0*/  SHF.R.S32.HI R4, RZ, 0x1f, R8 ;  /* 0x0000001fff047819 */ /* 0x000fe40000011408 */
[----:B------:R-:W-:Y:S02]  /*b0b0*/  ISETP.GE.AND P0, PT, R47, R46, PT ;  /* 0x0000002e2f00720c */ /* 0x000fe40003f06270 */
[----:B------:R-:W-:Y:S01]  /*b0c0*/  IADD3.X R4, PT, PT, R4, R7, R0, P5, P1 ;  /* 0x0000000704047210 */ /* 0x000fe20002fe2400 */
[----:B--2---:R-:W-:Y:S01]  /*b0d0*/  IMAD.WIDE.U32 R22, R20, UR5, R2 ;  /* 0x0000000514167c25 */ /* 0x004fe2000f8e0002 */
[----:B-1----:R-:W-:Y:S09]  /*b0e0*/  @P6 BRA `(.L_x_767) ;  /* 0x0000000000a86947 */ /* 0x002ff20003800000 */
        /* <DEDUP_REMOVED lines=42> */
.L_x_767:
[----:B------:R-:W-:Y:S05]  /*b390*/  BSYNC.RECONVERGENT B0 ;  /* 0x0000000000007941 */ /* 0x000fea0003800200 */
.L_x_766:
[----:B------:R1:W5:Y:S04]  /*b3a0*/  LDL R32, [R1+0x30] ;  /* 0x0000300001207983 */ /* 0x0003680000100800 */
[----:B--2---:R1:W5:Y:S01]  /*b3b0*/  LDL R26, [R1+0x34] ;  /* 0x00003400011a7983 */ /* 0x0043620000100800 */
[----:B------:R-:W-:Y:S01]  /*b3c0*/  BSSY.RECONVERGENT B0, `(.L_x_768) ;  /* 0x0000018000007945 */ /* 0x000fe20003800200 */
[----:B------:R-:W-:Y:S01]  /*b3d0*/  IMAD R7, R21, UR5, R23 ;  /* 0x0000000515077c24 */ /* 0x000fe2000f8e0217 */
[C---:B------:R-:W-:Y:S01]  /*b3e0*/  LOP3.LUT R24, R27.reuse, 0x40, RZ, 0xfc, !PT ;  /* 0x000000401b187812 */ /* 0x040fe200078efcff */
[----:B------:R1:W2:Y:S01]  /*b3f0*/  LDS.128 R16, [R229] ;  /* 0x00000000e5107984 */ /* 0x0002a20000000c00 */
[----:B------:R-:W-:-:S03]  /*b400*/  LOP3.LUT R25, R27, 0x20, RZ, 0xfc, !PT ;  /* 0x000000201b197812 */ /* 0x000fc600078efcff */
        /* <DEDUP_REMOVED lines=19> */
.L_x_769:
[----:B------:R-:W-:Y:S05]  /*b540*/  BSYNC.RECONVERGENT B0 ;  /* 0x0000000000007941 */ /* 0x000fea0003800200 */
.L_x_768:
        /* <DEDUP_REMOVED lines=24> */
.L_x_771:
[----:B------:R-:W-:Y:S05]  /*b6d0*/  BSYNC.RECONVERGENT B0 ;  /* 0x0000000000007941 */ /* 0x000fea0003800200 */
.L_x_770:
        /* <DEDUP_REMOVED lines=24> */
.L_x_773:
[----:B------:R-:W-:Y:S05]  /*b860*/  BSYNC.RECONVERGENT B0 ;  /* 0x0000000000007941 */ /* 0x000fea0003800200 */
.L_x_772:
[----:B-1-3--:R1:W3:Y:S01]  /*b870*/  LDS.128 R12, [R229+0x3800] ;  /* 0x00380000e50c7984 */ /* 0x00a2e20000000c00 */
[----:B------:R-:W-:Y:S05]  /*b880*/  @P2 EXIT ;  /* 0x000000000000294d */ /* 0x000fea0003800000 */
[----:B------:R-:W2:Y:S01]  /*b890*/  LDCU.64 UR6, c[0x0][0x408] ;  /* 0x00008100ff0677ac */ /* 0x000ea20008000a00 */
[----:B----4-:R4:W1:Y:S01]  /*b8a0*/  LDS.128 R8, [R229+0x5800] ;  /* 0x00580000e5087984 */ /* 0x0108620000000c00 */
[----:B-----5:R-:W-:Y:S01]  /*b8b0*/  IADD3 R4, P0, PT, R32, 0x60, RZ ;  /* 0x0000006020047810 */ /* 0x020fe20007f1e0ff */
[----:B------:R-:W-:Y:S01]  /*b8c0*/  IMAD.MOV.U32 R2, RZ, RZ, R22 ;  /* 0x000000ffff027224 */ /* 0x000fe200078e0016 */
[----:B------:R-:W4:Y:S01]  /*b8d0*/  LDCU UR8, c[0x0][0x440] ;  /* 0x00008800ff0877ac */ /* 0x000f220008000800 */
[----:B------:R-:W-:Y:S02]  /*b8e0*/  MOV R3, R7 ;  /* 0x0000000700037202 */ /* 0x000fe40000000f00 */
[----:B------:R-:W-:Y:S01]  /*b8f0*/  IMAD.X R0, RZ, RZ, R26, P0 ;  /* 0x000000ffff007224 */ /* 0x000fe200000e061a */
[----:B------:R-:W3:Y:S03]  /*b900*/  LDCU.64 UR4, c[0x0][0x3f0] ;  /* 0x00007e00ff0477ac */ /* 0x000ee60008000a00 */
[----:B--2---:R-:W-:-:S02]  /*b910*/  IMAD R0, R0, UR6, RZ ;  /* 0x0000000600007c24 */ /* 0x004fc4000f8e02ff */
[----:B------:R-:W-:Y:S01]  /*b920*/  IMAD.WIDE.U32 R6, R4, UR6, R2 ;  /* 0x0000000604067c25 */ /* 0x000fe2000f8e0002 */
[----:B----4-:R-:W-:-:S03]  /*b930*/  ISETP.GE.AND P2, PT, R27, UR8, PT ;  /* 0x000000081b007c0c */ /* 0x010fc6000bf46270 */
[----:B------:R-:W-:Y:S01]  /*b940*/  IMAD R0, R4, UR7, R0 ;  /* 0x0000000704007c24 */ /* 0x000fe2000f8e0200 */
[----:B------:R-:W-:Y:S02]  /*b950*/  ISETP.GE.AND P1, PT, R25, UR8, PT ;  /* 0x0000000819007c0c */ /* 0x000fe4000bf26270 */
[----:B------:R-:W-:Y:S01]  /*b960*/  ISETP.GE.AND P0, PT, R24, UR8, PT ;  /* 0x0000000818007c0c */ /* 0x000fe2000bf06270 */
[----:B------:R-:W-:Y:S01]  /*b970*/  IMAD.IADD R0, R7, 0x1, R0 ;  /* 0x0000000107007824 */ /* 0x000fe200078e0200 */
[----:B---3--:R-:W-:-:S04]  /*b980*/  LEA R2, P3, R6, UR4, 0x1 ;  /* 0x0000000406027c11 */ /* 0x008fc8000f8608ff */
[----:B------:R-:W-:-:S05]  /*b990*/  LEA.HI.X R3, R6, UR5, R0, 0x1, P3 ;  /* 0x0000000506037c11 */ /* 0x000fca00098f0c00 */
[----:B------:R2:W-:Y:S04]  /*b9a0*/  @!P2 STG.E.128 desc[UR16][R2.64], R28 ;  /* 0x0000001c0200a986 */ /* 0x0005e8000c101d10 */
[----:B------:R2:W-:Y:S01]  /*b9b0*/  @!P1 STG.E.128 desc[UR16][R2.64+0x40], R12 ;  /* 0x0000400c02009986 */ /* 0x0005e2000c101d10 */
[----:B-1----:R-:W-:Y:S05]  /*b9c0*/  @P0 EXIT ;  /* 0x000000000000094d */ /* 0x002fea0003800000 */
[----:B------:R-:W-:Y:S01]  /*b9d0*/  STG.E.128 desc[UR16][R2.64+0x80], R8 ;  /* 0x0000800802007986 */ /* 0x000fe2000c101d10 */
[----:B------:R-:W-:Y:S05]  /*b9e0*/  EXIT ;  /* 0x000000000000794d */ /* 0x000fea0003800000 */
.L_x_774:
        /* <DEDUP_REMOVED lines=9> */
.L_x_1362:


//--------------------- .text._ZN5flash16flash_fwd_kernelI23Flash_fwd_kernel_traitsILi96ELi128ELi64ELi4ELb0ELb0EN7cutlass10bfloat16_tE19Flash_kernel_traitsILi96ELi128ELi64ELi4ES3_EELb1ELb0ELb0ELb1ELb0ELb0ELb0ELb1EEEvNS_16Flash_fwd_paramsE --------------------------
	.section	.text._ZN5flash16flash_fwd_kernelI23Flash_fwd_kernel_traitsILi96ELi128ELi64ELi4ELb0ELb0EN7cutlass10bfloat16_tE19Flash_kernel_traitsILi96ELi128ELi64ELi4ES3_EELb1ELb0ELb0ELb1ELb0ELb0ELb0ELb1EEEvNS_16Flash_fwd_paramsE,"ax",@progbits
	.align	128
        .global         _ZN5flash16flash_fwd_kernelI23Flash_fwd_kernel_traitsILi96ELi128ELi64ELi4ELb0ELb0EN7cutlass10bfloat16_tE19Flash_kernel_traitsILi96ELi128ELi64ELi4ES3_EELb1ELb0ELb0ELb1ELb0ELb0ELb0ELb1EEEvNS_16Flash_fwd_paramsE
        .type           _ZN5flash16flash_fwd_kernelI23Flash_fwd_kernel_traitsILi96ELi128ELi64ELi4ELb0ELb0EN7cutlass10bfloat16_tE19Flash_kernel_traitsILi96ELi128ELi64ELi4ES3_EELb1ELb0ELb0ELb1ELb0ELb0ELb0ELb1EEEvNS_16Flash_fwd_paramsE,@function
        .size           _ZN5flash16flash_fwd_kernelI23Flash_fwd_kernel_traitsILi96ELi128ELi64ELi4ELb0ELb0EN7cutlass10bfloat16_tE19Flash_kernel_traitsILi96ELi128ELi64ELi4ES3_EELb1ELb0ELb0ELb1ELb0ELb0ELb0ELb1EEEvNS_16Flash_fwd_paramsE,(.L_x_1363 - _ZN5flash16flash_fwd_kernelI23Flash_fwd_kernel_traitsILi96ELi128ELi64ELi4ELb0ELb0EN7cutlass10bfloat16_tE19Flash_kernel_traitsILi96ELi128ELi64ELi4ES3_EELb1ELb0ELb0ELb1ELb0ELb0ELb0ELb1EEEvNS_16Flash_fwd_paramsE)
        .other          _ZN5flash16flash_fwd_kernelI23Flash_fwd_kernel_traitsILi96ELi128ELi64ELi4ELb0ELb0EN7cutlass10bfloat16_tE19Flash_kernel_traitsILi96ELi128ELi64ELi4ES3_EELb1ELb0ELb0ELb1ELb0ELb0ELb0ELb1EEEvNS_16Flash_fwd_paramsE,@"STO_CUDA_ENTRY STV_DEFAULT"
_ZN5flash16flash_fwd_kernelI23Flash_fwd_kernel_traitsILi96ELi128ELi64ELi4ELb0ELb0EN7cutlass10bfloat16_tE19Flash_kernel_traitsILi96ELi128ELi64ELi4ES3_EELb1ELb0ELb0ELb1ELb0ELb0ELb0ELb1EEEvNS_16Flash_fwd_paramsE:
.text._ZN5flash16flash_fwd_kernelI23Flash_fwd_kernel_traitsILi96ELi128ELi64ELi4ELb0ELb0EN7cutlass10bfloat16_tE19Flash_kernel_traitsILi96ELi128ELi64ELi4ES3_EELb1ELb0ELb0ELb1ELb0ELb0ELb0ELb1EEEvNS_16Flash_fwd_paramsE:
        /* <DEDUP_REMOVED lines=55> */
[----:B------:R-:W-:Y:S01]  /*0370*/  UISETP.NE.AND UP4, UPT, UR12, URZ, UPT ;  /* 0x000000ff0c00728c */ /* 0x000fe2000bf85270 */
[----:B------:R-:W-:Y:S01]  /*0380*/  IMAD.U32 R5, RZ, RZ, UR9 ;  /* 0x00000009ff057e24 */ /* 0x000fe2000f8e00ff */
[----:B------:R-:W2:Y:S02]  /*0390*/  @!UP0 LDCU UR29, c[0x0][0x434] ;  /* 0x00008680ff1d87ac */ /* 0x000ea40008000800 */
[----:B------:R-:W-:Y:S01]  /*03a0*/  UISETP.EQ.OR.EX UP2, UPT, UR5, URZ, !UP4, UP2 ;  /* 0x000000ff0500728c */ /* 0x000fe2000e742720 */
[----:B------:R-:W-:Y:S01]  /*03b0*/  IMAD.U32 R4, RZ, RZ, UR8 ;  /* 0x00000008ff047e24 */ /* 0x000fe2000f8e00ff */
[----:B------:R-:W3:Y:S01]  /*03c0*/  @!UP3 LDCU.64 UR8, c[0x0][0x488] ;  /* 0x00009100ff08b7ac */ /* 0x000ee20008000a00 */
[----:B-1----:R-:W-:Y:S01]  /*03d0*/  @!P0 IMAD.MOV.U32 R2, RZ, RZ, R148 ;  /* 0x000000ffff028224 */ /* 0x002fe200078e0094 */
[----:B------:R-:W-:Y:S01]  /*03e0*/  @!P0 MOV R3, R149 ;  /* 0x0000009500038202 */ /* 0x000fe20000000f00 */
[----:B------:R-:W1:Y:S04]  /*03f0*/  LDCU UR12, c[0x0][0x3e0] ;  /* 0x00007c00ff0c77ac */ /* 0x000e680008000800 */
[----:B------:R4:W-:Y:S01]  /*0400*/  @!P0 STG.E.64 desc[UR26][R6.64+0x8], R2 ;  /* 0x0000080206008986 */ /* 0x0009e2000c101b1a */
[----:B------:R-:W-:-:S02]  /*0410*/  PLOP3.LUT P0, PT, PT, PT, UP3, 0x80, 0x8 ;  /* 0x000000000008781c */ /* 0x000fc40003f0f038 */
[----:B------:R-:W-:Y:S01]  /*0420*/  PLOP3.LUT P3, PT, PT, PT, UP2, 0x80, 0x8 ;  /* 0x000000000008781c */ /* 0x000fe20003f6f028 */
[----:B------:R-:W5:Y:S01]  /*0430*/  @P1 LDG.E R5, desc[UR26][R4.64] ;  /* 0x0000001a04051981 */ /* 0x000f62000c1e1900 */
[----:B----4-:R-:W-:Y:S02]  /*0440*/  IMAD.U32 R2, RZ, RZ, UR14 ;  /* 0x0000000eff027e24 */ /* 0x010fe4000f8e00ff */
[----:B------:R-:W-:-:S05]  /*0450*/  IMAD.U32 R3, RZ, RZ, UR15 ;  /* 0x0000000fff037e24 */ /* 0x000fca000f8e00ff */
[----:B------:R-:W4:Y:S04]  /*0460*/  @P4 LDG.E R7, desc[UR26][R2.64] ;  /* 0x0000001a02074981 */ /* 0x000f28000c1e1900 */
[----:B------:R2:W4:Y:S02]  /*0470*/  @P2 LDG.E R6, desc[UR26][R2.64+0x4] ;  /* 0x0000041a02062981 */ /* 0x000524000c1e1900 */
[----:B--2---:R-:W-:Y:S01]  /*0480*/  MOV R2, UR6 ;  /* 0x0000000600027c02 */ /* 0x004fe20008000f00 */
[----:B------:R-:W-:-:S05]  /*0490*/  IMAD.U32 R3, RZ, RZ, UR7 ;  /* 0x00000007ff037e24 */ /* 0x000fca000f8e00ff */
[----:B------:R2:W4:Y:S02]  /*04a0*/  @P0 LDG.E R0, desc[UR26][R2.64] ;  /* 0x0000001a02000981 */ /* 0x000524000c1e1900 */
[----:B--2---:R-:W-:Y:S02]  /*04b0*/  IMAD.U32 R2, RZ, RZ, UR11 ;  /* 0x0000000bff027e24 */ /* 0x004fe4000f8e00ff */
[----:B------:R-:W-:Y:S01]  /*04c0*/  IMAD.U32 R3, RZ, RZ, UR10 ;  /* 0x0000000aff037e24 */ /* 0x000fe2000f8e00ff */
[----:B------:R-:W-:Y:S01]  /*04d0*/  UMOV UR7, 0xffffffff ;  /* 0xffffffff00077882 */ /* 0x000fe20000000000 */
[----:B------:R-:W2:Y:S03]  /*04e0*/  @!UP3 LDCU UR10, c[0x0][0x43c] ;  /* 0x00008780ff0ab7ac */ /* 0x000ea60008000800 */
[----:B------:R-:W2:Y:S01]  /*04f0*/  @!P3 LDG.E R4, desc[UR26][R2.64] ;  /* 0x0000001a0204b981 */ /* 0x000ea2000c1e1900 */
[----:B---3--:R-:W-:-:S04]  /*0500*/  @!UP3 UISETP.NE.U32.AND UP2, UPT, UR8, URZ, UPT ;  /* 0x000000ff0800b28c */ /* 0x008fc8000bf45070 */
[----:B------:R-:W-:Y:S01]  /*0510*/  @!UP3 UISETP.NE.AND.EX UP2, UPT, UR9, URZ, UPT, UP2 ;  /* 0x000000ff0900b28c */ /* 0x000fe2000bf45320 */
[----:B------:R-:W-:Y:S01]  /*0520*/  UMOV UR6, URZ ;  /* 0x000000ff00067c82 */ /* 0x000fe20008000000 */
[----:B------:R-:W-:Y:S02]  /*0530*/  USHF.L.U32 UR25, UR13, 0x7, URZ ;  /* 0x000000070d197899 */ /* 0x000fe400080006ff */
[----:B-1----:R-:W-:Y:S01]  /*0540*/  UIMAD UR30, UR31, UR12, UR32 ;  /* 0x0000000c1f1e72a4 */ /* 0x002fe2000f8e0220 */
[----:B-----5:R-:W-:Y:S02]  /*0550*/  @P1 R2UR UR6, R5 ;  /* 0x00000000050612ca */ /* 0x020fe400000e0000 */
[----:B----4-:R-:W-:Y:S02]  /*0560*/  @P4 R2UR UR7, R7 ;  /* 0x00000000070742ca */ /* 0x010fe400000e0000 */
[----:B------:R-:W-:-:S13]  /*0570*/  @P2 R2UR UR11, R6 ;  /* 0x00000000060b22ca */ /* 0x000fda00000e0000 */
[----:B------:R-:W-:Y:S02]  /*0580*/  @UP0 UIADD3 UR29, UPT, UPT, UR11, -UR7, URZ ;  /* 0x800000070b1d0290 */ /* 0x000fe4000fffe0ff */
[----:B------:R-:W-:Y:S02]  /*0590*/  UISETP.NE.U32.AND UP0, UPT, UR4, URZ, UPT ;  /* 0x000000ff0400728c */ /* 0x000fe4000bf05070 */
[----:B--2---:R-:W-:Y:S02]  /*05a0*/  @!UP3 USEL UR4, UR10, URZ, UP2 ;  /* 0x000000ff0a04b287 */ /* 0x004fe40009000000 */
        /* <DEDUP_REMOVED lines=15> */
.L_x_775:
        /* <DEDUP_REMOVED lines=11> */
[----:B---3--:R-:W-:Y:S01]  /*0750*/  @!UP0 UIMAD.WIDE.U32 UR16, UR31, UR10, URZ ;  /* 0x0000000a1f1082a5 */ /* 0x008fe2000f8e00ff */
[----:B------:R-:W3:Y:S01]  /*0760*/  @UP1 LDCU UR6, c[0x0][0x430] ;  /* 0x00008600ff0617ac */ /* 0x000ee20008000800 */
[----:B-1----:R-:W-:-:S02]  /*0770*/  @UP0 UIMAD.WIDE.U32 UR14, UR7, UR8, URZ ;  /* 0x00000008070e02a5 */ /* 0x002fc4000f8e00ff */
[----:B------:R-:W-:Y:S02]  /*0780*/  @!UP0 UIMAD UR11, UR31, UR11, UR17 ;  /* 0x0000000b1f0b82a4 */ /* 0x000fe4000f8e0211 */
[----:B------:R-:W-:Y:S01]  /*0790*/  @UP0 UIMAD UR11, UR7, UR9, UR15 ;  /* 0x00000009070b02a4 */ /* 0x000fe2000f8e020f */
[----:B------:R-:W-:Y:S01]  /*07a0*/  @!UP0 UMOV UR10, UR16 ;  /* 0x00000010000a8c82 */ /* 0x000fe20008000000 */
[----:B------:R-:W1:Y:S01]  /*07b0*/  LDCU.U8 UR9, c[0x0][0x548] ;  /* 0x0000a900ff0977ac */ /* 0x000e620008000000 */
[----:B----4-:R-:W-:Y:S01]  /*07c0*/  @UP1 UIMAD UR8, UR4, UR5, URZ ;  /* 0x00000005040812a4 */ /* 0x010fe2000f8e02ff */
[----:B------:R-:W-:Y:S01]  /*07d0*/  @UP1 UMOV UR13, 0x1 ;  /* 0x00000001000d1882 */ /* 0x000fe20000000000 */
[----:B------:R-:W-:Y:S01]  /*07e0*/  @UP0 UMOV UR10, UR14 ;  /* 0x0000000e000a0c82 */ /* 0x000fe20008000000 */
[----:B--23--:R-:W-:Y:S09]  /*07f0*/  BRA.U UP1, `(.L_x_777) ;  /* 0x0000000101247547 */ /* 0x00cff2000b800000 */
[----:B-1----:R-:W-:-:S11]  /*0800*/  UISETP.NE.AND UP0, UPT, UR9, URZ, UPT ;  /* 0x000000ff0900728c */ /* 0x002fd6000bf05270 */
[----:B------:R-:W1:Y:S01]  /*0810*/  @UP0 LDCU UR13, c[0x0][0x454] ;  /* 0x00008a80ff0d07ac */ /* 0x000e620008000800 */
[----:B------:R-:W2:Y:S01]  /*0820*/  @!UP0 LDCU UR4, c[0x0][0x434] ;  /* 0x00008680ff0487ac */ /* 0x000ea20008000800 */
[----:B------:R-:W3:Y:S01]  /*0830*/  @UP0 LDCU UR8, c[0x0][0x454] ;  /* 0x00008a80ff0807ac */ /* 0x000ee20008000800 */
[----:B------:R-:W-:Y:S01]  /*0840*/  @UP0 UMOV UR6, 0x1 ;  /* 0x0000000100060882 */ /* 0x000fe20000000000 */
[----:B---3--:R-:W3:Y:S01]  /*0850*/  @!UP0 LDCU UR8, c[0x0][0x434] ;  /* 0x00008680ff0887ac */ /* 0x008ee20008000800 */
[----:B------:R-:W-:Y:S01]  /*0860*/  @!UP0 UMOV UR6, 0x1 ;  /* 0x0000000100068882 */ /* 0x000fe20000000000 */
[----:B-1----:R-:W-:Y:S02]  /*0870*/  @UP0 UIMAD UR13, UR12, UR13, URZ ;  /* 0x0000000d0c0d02a4 */ /* 0x002fe4000f8e02ff */
[----:B--2---:R-:W-:-:S12]  /*0880*/  @!UP0 UIMAD UR13, UR12, UR4, URZ ;  /* 0x000000040c0d82a4 */ /* 0x004fd8000f8e02ff */
.L_x_777:
[----:B------:R-:W2:Y:S01]  /*0890*/  LDCU UR12, c[0x0][0x434] ;  /* 0x00008680ff0c77ac */ /* 0x000ea20008000800 */
[----:B------:R-:W-:Y:S01]  /*08a0*/  IMAD.SHL.U32 R17, R214, 0x8, RZ ;  /* 0x00000008d6117824 */ /* 0x000fe200078e00ff */
[----:B------:R-:W-:Y:S01]  /*08b0*/  SHF.R.U32.HI R10, RZ, 0x2, R214 ;  /* 0x00000002ff0a7819 */ /* 0x000fe200000116d6 */
[----:B------:R-:W-:Y:S01]  /*08c0*/  IMAD.MOV.U32 R11, RZ, RZ, RZ ;  /* 0x000000ffff0b7224 */ /* 0x000fe200078e00ff */
[----:B------:R-:W4:Y:S01]  /*08d0*/  LDCU.64 UR4, c[0x0][0x410] ;  /* 0x00008200ff0477ac */ /* 0x000f220008000a00 */
[----:B------:R-:W-:Y:S01]  /*08e0*/  BSSY.RECONVERGENT B0, `(.L_x_778) ;  /* 0x0000032000007945 */ /* 0x000fe20003800200 */
[----:B------:R-:W-:Y:S01]  /*08f0*/  LOP3.LUT R17, R17, 0x18, RZ, 0xc0, !PT ;  /* 0x0000001811117812 */ /* 0x000fe200078ec0ff */
[C---:B------:R-:W-:Y:S01]  /*0900*/  VIADD R15, R10.reuse, 0x40 ;  /* 0x000000400a0f7836 */ /* 0x040fe20000000000 */
[----:B-1----:R-:W-:Y:S01]  /*0910*/  UISETP.NE.AND UP1, UPT, UR9, URZ, !UP1 ;  /* 0x000000ff0900728c */ /* 0x002fe2000cf25270 */
[C---:B------:R-:W-:Y:S01]  /*0920*/  VIADD R16, R10.reuse, 0x60 ;  /* 0x000000600a107836 */ /* 0x040fe20000000000 */
[----:B------:R-:W-:Y:S01]  /*0930*/  UIADD3 UR29, UPT, UPT, -UR25, UR29, URZ ;  /* 0x0000001d191d7290 */ /* 0x000fe2000fffe1ff */
[----:B------:R-:W-:Y:S01]  /*0940*/  IADD3 R2, P0, PT, R17, UR10, RZ ;  /* 0x0000000a11027c10 */ /* 0x000fe2000ff1e0ff */
[----:B------:R-:W-:Y:S01]  /*0950*/  UISETP.NE.AND UP0, UPT, UR7, -0x1, UPT ;  /* 0xffffffff0700788c */ /* 0x000fe2000bf05270 */
[C---:B------:R-:W-:Y:S01]  /*0960*/  IADD3 R14, PT, PT, R10.reuse, 0x20, RZ ;  /* 0x000000200a0e7810 */ /* 0x040fe20007ffe0ff */
[----:B---3--:R-:W-:Y:S01]  /*0970*/  UIMAD UR8, UR32, UR8, URZ ;  /* 0x00000008200872a4 */ /* 0x008fe2000f8e02ff */
[----:B------:R-:W-:Y:S01]  /*0980*/  IADD3.X R3, PT, PT, RZ, UR11, RZ, P0, !PT ;  /* 0x0000000bff037c10 */ /* 0x000fe200087fe4ff */
[----:B------:R-:W-:Y:S01]  /*0990*/  UIMAD UR25, UR25, UR6, URZ ;  /* 0x00000006191972a4 */ /* 0x000fe2000f8e02ff */
[----:B------:R-:W-:Y:S01]  /*09a0*/  ISETP.GE.AND P3, PT, R10, UR29, PT ;  /* 0x0000001d0a007c0c */ /* 0x000fe2000bf66270 */
[----:B--2---:R-:W-:Y:S01]  /*09b0*/  UIMAD UR12, UR31, UR12, URZ ;  /* 0x0000000c1f0c72a4 */ /* 0x004fe2000f8e02ff */
[----:B------:R-:W-:Y:S01]  /*09c0*/  IMAD.WIDE.U32 R6, R6, 0x80, R10 ;  /* 0x0000008006067825 */ /* 0x000fe200078e000a */
[----:B------:R-:W-:Y:S01]  /*09d0*/  @!UP1 UIMAD UR8, UR31, UR13, UR8 ;  /* 0x0000000d1f0892a4 */ /* 0x000fe2000f8e0208 */
[----:B------:R-:W-:Y:S01]  /*09e0*/  ISETP.GE.AND P2, PT, R14, UR29, PT ;  /* 0x0000001d0e007c0c */ /* 0x000fe2000bf46270 */
[----:B------:R-:W-:Y:S01]  /*09f0*/  USEL UR7, UR12, UR7, !UP0 ;  /* 0x000000070c077287 */ /* 0x000fe2000c000000 */
[----:B----4-:R-:W-:Y:S01]  /*0a00*/  IMAD.U32 R12, RZ, RZ, UR4 ;  /* 0x00000004ff0c7e24 */ /* 0x010fe2000f8e00ff */
        /* <DEDUP_REMOVED lines=31> */
.L_x_779:
[----:B------:R-:W-:Y:S05]  /*0c00*/  BSYNC.RECONVERGENT B0 ;  /* 0x0000000000007941 */ /* 0x000fea0003800200 */
.L_x_778:
        /* <DEDUP_REMOVED lines=22> */
.L_x_781:
[----:B------:R-:W-:Y:S05]  /*0d70*/  BSYNC.RECONVERGENT B0 ;  /* 0x0000000000007941 */ /* 0x000fea0003800200 */
.L_x_780:
        /* <DEDUP_REMOVED lines=22> */
.L_x_783:
[----:B------:R-:W-:Y:S05]  /*0ee0*/  BSYNC.RECONVERGENT B0 ;  /* 0x0000000000007941 */ /* 0x000fea0003800200 */
.L_x_782:
        /* <DEDUP_REMOVED lines=24> */
.L_x_785:
[----:B------:R-:W-:Y:S05]  /*1070*/  BSYNC.RECONVERGENT B0 ;  /* 0x0000000000007941 */ /* 0x000fea0003800200 */
.L_x_784:
        /* <DEDUP_REMOVED lines=10> */
.L_x_787:
[----:B------:R-:W-:Y:S05]  /*1120*/  BSYNC.RECONVERGENT B0 ;  /* 0x0000000000007941 */ /* 0x000fea0003800200 */
.L_x_786:
        /* <DEDUP_REMOVED lines=10> */
.L_x_789:
[----:B------:R-:W-:Y:S05]  /*11d0*/  BSYNC.RECONVERGENT B0 ;  /* 0x0000000000007941 */ /* 0x000fea0003800200 */
.L_x_788:
        /* <DEDUP_REMOVED lines=10> */
.L_x_791:
[----:B------:R-:W-:Y:S05]  /*1280*/  BSYNC.RECONVERGENT B0 ;  /* 0x0000000000007941 */ /* 0x000fea0003800200 */
.L_x_790:
        /* <DEDUP_REMOVED lines=10> */
.L_x_776:
        /* <DEDUP_REMOVED lines=28> */
.L_x_792:
[----:B------:R-:W1:Y:S01]  /*14f0*/  LDCU.64 UR14, c[0x0][0x3b8] ;  /* 0x00007700ff0e77ac */ /* 0x000e620008000a00 */
[----:B------:R-:W-:-:S04]  /*1500*/  UIADD3 UR16, UPT, UPT, UR6, UR10, URZ ;  /* 0x0000000a06107290 */ /* 0x000fc8000fffe0ff */
[----:B-1----:R-:W-:Y:S02]  /*1510*/  UIMAD.WIDE.U32 UR8, UR16, UR14, URZ ;  /* 0x0000000e100872a5 */ /* 0x002fe4000f8e00ff */
[----:B------:R-:W-:-:S04]  /*1520*/  UIMAD UR16, UR16, UR15, URZ ;  /* 0x0000000f101072a4 */ /* 0x000fc8000f8e02ff */
[----:B------:R-:W-:Y:S02]  /*1530*/  UIADD3 UR16, UPT, UPT, UR9, UR16, URZ ;  /* 0x0000001009107290 */ /* 0x000fe4000fffe0ff */
.L_x_793:
        /* <DEDUP_REMOVED lines=36> */
[----:B------:R-:W-:Y:S01]  /*1780*/  UIMAD UR5, UR31, UR5, UR11 ;  /* 0x000000051f0572a4 */ /* 0x000fe2000f8e020b */
[----:B------:R-:W-:Y:S11]  /*1790*/  BRA `(.L_x_795) ;  /* 0x0000000000147947 */ /* 0x000ff60003800000 */
.L_x_794:
[----:B------:R-:W1:Y:S01]  /*17a0*/  LDCU.64 UR12, c[0x0][0x3c0] ;  /* 0x00007800ff0c77ac */ /* 0x000e620008000a00 */
[----:B------:R-:W-:-:S04]  /*17b0*/  UIADD3 UR6, UPT, UPT, UR6, UR10, URZ ;  /* 0x0000000a06067290 */ /* 0x000fc8000fffe0ff */
[----:B-1----:R-:W-:Y:S02]  /*17c0*/  UIMAD.WIDE.U32 UR10, UR6, UR12, URZ ;  /* 0x0000000c060a72a5 */ /* 0x002fe4000f8e00ff */
[----:B------:R-:W-:-:S04]  /*17d0*/  UIMAD UR5, UR6, UR13, URZ ;  /* 0x0000000d060572a4 */ /* 0x000fc8000f8e02ff */
[----:B------:R-:W-:-:S12]  /*17e0*/  UIADD3 UR5, UPT, UPT, UR11, UR5, URZ ;  /* 0x000000050b057290 */ /* 0x000fd8000fffe0ff */
.L_x_795:
[----:B------:R-:W1:Y:S01]  /*17f0*/  S2R R9, SR_CTAID.X ;  /* 0x0000000000097919 */ /* 0x000e620000002500 */
[C---:B------:R-:W-:Y:S01]  /*1800*/  IMAD.SHL.U32 R11, R214.reuse, 0x8, RZ ;  /* 0x00000008d60b7824 */ /* 0x040fe200078e00ff */
[----:B------:R-:W-:Y:S01]  /*1810*/  SHF.R.U32.HI R22, RZ, 0x2, R214 ;  /* 0x00000002ff167819 */ /* 0x000fe200000116d6 */
[----:B------:R-:W2:Y:S01]  /*1820*/  LDCU.64 UR18, c[0x0][0x388] ;  /* 0x00007100ff1277ac */ /* 0x000ea20008000a00 */
[----:B------:R-:W-:Y:S01]  /*1830*/  SHF.R.S32.HI R8, RZ, 0x1f, R0 ;  /* 0x0000001fff087819 */ /* 0x000fe20000011400 */
[----:B------:R-:W-:Y:S01]  /*1840*/  IMAD.MOV.U32 R23, RZ, RZ, RZ ;  /* 0x000000ffff177224 */ /* 0x000fe200078e00ff */
[C---:B------:R-:W-:Y:S01]  /*1850*/  LOP3.LUT R158, R11.reuse, 0x18, RZ, 0xc0, !PT ;  /* 0x000000180b9e7812 */ /* 0x040fe200078ec0ff */
[----:B------:R-:W3:Y:S01]  /*1860*/  S2UR UR6, SR_CgaCtaId ;  /* 0x00000000000679c3 */ /* 0x000ee20000008800 */
[----:B------:R-:W-:Y:S01]  /*1870*/  LOP3.LUT R10, R11, 0xd8, RZ, 0xc0, !PT ;  /* 0x000000d80b0a7812 */ /* 0x000fe200078ec0ff */
[----:B------:R-:W-:Y:S01]  /*1880*/  IMAD.SHL.U32 R210, R214, 0x4, RZ ;  /* 0x00000004d6d27824 */ /* 0x000fe200078e00ff */
[----:B------:R-:W-:Y:S01]  /*1890*/  IADD3 R4, P1, PT, R158, UR8, RZ ;  /* 0x000000089e047c10 */ /* 0x000fe2000ff3e0ff */
[----:B------:R-:W-:Y:S01]  /*18a0*/  IMAD.SHL.U32 R14, R214, 0x20, RZ ;  /* 0x00000020d60e7824 */ /* 0x000fe200078e00ff */
[C---:B------:R-:W-:Y:S01]  /*18b0*/  IADD3 R2, P0, PT, R158.reuse, UR10, RZ ;  /* 0x0000000a9e027c10 */ /* 0x040fe2000ff1e0ff */
[----:B------:R-:W4:Y:S01]  /*18c0*/  LDCU.128 UR8, c[0x0][0x3d0] ;  /* 0x00007a00ff0877ac */ /* 0x000f220008000c00 */
[C---:B------:R-:W-:Y:S01]  /*18d0*/  LOP3.LUT R157, R158.reuse, 0x20, RZ, 0xfc, !PT ;  /* 0x000000209e9d7812 */ /* 0x040fe200078efcff */
[----:B------:R-:W-:Y:S01]  /*18e0*/  IMAD.X R5, RZ, RZ, UR16, P1 ;  /* 0x00000010ff057e24 */ /* 0x000fe200088e06ff */
[----:B------:R-:W-:Y:S01]  /*18f0*/  LOP3.LUT R156, R158, 0x40, RZ, 0xfc, !PT ;  /* 0x000000409e9c7812 */ /* 0x000fe200078efcff */
[----:B------:R-:W-:Y:S01]  /*1900*/  IMAD.X R3, RZ, RZ, UR5, P0 ;  /* 0x00000005ff037e24 */ /* 0x000fe200080e06ff */
[----:B------:R-:W5:Y:S01]  /*1910*/  LDCU.64 UR16, c[0x0][0x390] ;  /* 0x00007200ff1077ac */ /* 0x000f620008000a00 */
[C---:B------:R-:W-:Y:S01]  /*1920*/  IMAD.WIDE.U32 R6, R22.reuse, UR14, R4 ;  /* 0x0000000e16067c25 */ /* 0x040fe2000f8e0004 */
[----:B------:R-:W-:Y:S01]  /*1930*/  SHF.R.U32.HI R209, RZ, 0x1, R214 ;  /* 0x00000001ffd17819 */ /* 0x000fe200000116d6 */
[----:B------:R-:W-:Y:S01]  /*1940*/  BSSY.RECONVERGENT B0, `(.L_x_796) ;  /* 0x000004b000007945 */ /* 0x000fe20003800200 */
[----:B------:R-:W3:Y:S01]  /*1950*/  LDCU.64 UR4, c[0x0][0x3c8] ;  /* 0x00007900ff0477ac */ /* 0x000ee20008000a00 */
[----:B------:R-:W-:Y:S01]  /*1960*/  IMAD.WIDE.U32 R4, R22, UR12, R2 ;  /* 0x0000000c16047c25 */ /* 0x000fe2000f8e0002 */
[----:B------:R-:W-:-:S03]  /*1970*/  LOP3.LUT R152, R14, 0x120, RZ, 0xc0, !PT ;  /* 0x000001200e987812 */ /* 0x000fc600078ec0ff */
[C---:B------:R-:W-:Y:S02]  /*1980*/  IMAD R7, R22.reuse, UR15, R7 ;  /* 0x0000000f16077c24 */ /* 0x040fe4000f8e0207 */
[----:B------:R-:W-:Y:S02]  /*1990*/  IMAD R5, R22, UR13, R5 ;  /* 0x0000000d16057c24 */ /* 0x000fe4000f8e0205 */
[----:B----4-:R-:W-:-:S04]  /*19a0*/  IMAD.WIDE.U32 R6, R0, UR8, R6 ;  /* 0x0000000800067c25 */ /* 0x010fc8000f8e0006 */
[----:B-1----:R-:W-:Y:S01]  /*19b0*/  IMAD.WIDE.U32 R2, R9, 0x80, R22 ;  /* 0x0000008009027825 */ /* 0x002fe200078e0016 */
[----:B--2---:R-:W-:-:S03]  /*19c0*/  LEA R155, P1, R6, UR18, 0x1 ;  /* 0x00000012069b7c11 */ /* 0x004fc6000f8208ff */
[C---:B------:R-:W-:Y:S02]  /*19d0*/  IMAD R9, R8.reuse, UR8, RZ ;  /* 0x0000000808097c24 */ /* 0x040fe4000f8e02ff */
[----:B------:R-:W-:Y:S01]  /*19e0*/  IMAD R8, R8, UR10, RZ ;  /* 0x0000000a08087c24 */ /* 0x000fe2000f8e02ff */
[----:B------:R1:W-:Y:S01]  /*19f0*/  STL [R1+0x148], R155 ;  /* 0x0001489b01007387 */ /* 0x0003e20000100800 */
[C---:B------:R-:W-:Y:S02]  /*1a00*/  IMAD R12, R0.reuse, UR9, R9 ;  /* 0x00000009000c7c24 */ /* 0x040fe4000f8e0209 */
[----:B------:R-:W-:Y:S01]  /*1a10*/  IMAD R9, R0, UR11, R8 ;  /* 0x0000000b00097c24 */ /* 0x000fe2000f8e0208 */
[----:B------:R-:W-:Y:S01]  /*1a20*/  LOP3.LUT R8, R10, 0x18, R214, 0x78, !PT ;  /* 0x000000180a087812 */ /* 0x000fe200078e78d6 */
[----:B------:R-:W-:Y:S01]  /*1a30*/  IMAD.WIDE.U32 R4, R0, UR10, R4 ;  /* 0x0000000a00047c25 */ /* 0x000fe2000f8e0004 */
[----:B------:R-:W-:Y:S01]  /*1a40*/  IADD3 R10, P0, PT, R158, UR36, RZ ;  /* 0x000000249e0a7c10 */ /* 0x000fe2000ff1e0ff */
[----:B------:R-:W-:Y:S01]  /*1a50*/  UIADD3 UR10, UPT, UPT, -UR25, UR29, URZ ;  /* 0x0000001d190a7290 */ /* 0x000fe2000fffe1ff */
[----:B------:R-:W-:Y:S01]  /*1a60*/  LOP3.LUT R8, R8, 0x1f20, R11, 0xf8, !PT ;  /* 0x00001f2008087812 */ /* 0x000fe200078ef80b */
[----:B------:R-:W-:-:S02]  /*1a70*/  IMAD.IADD R7, R7, 0x1, R12 ;  /* 0x0000000107077824 */ /* 0x000fc400078e020c */
[----:B------:R-:W-:Y:S01]  /*1a80*/  IMAD.X R11, RZ, RZ, UR33, P0 ;  /* 0x00000021ff0b7e24 */ /* 0x000fe200080e06ff */
[----:B-----5:R-:W-:Y:S01]  /*1a90*/  LEA R16, P0, R4, UR16, 0x1 ;  /* 0x0000001004107c11 */ /* 0x020fe2000f8008ff */
[----:B------:R-:W-:Y:S01]  /*1aa0*/  IMAD.IADD R5, R5, 0x1, R9 ;  /* 0x0000000105057824 */ /* 0x000fe200078e0209 */
[----:B------:R-:W-:Y:S01]  /*1ab0*/  LEA.HI.X R154, R6, UR19, R7, 0x1, P1 ;  /* 0x00000013069a7c11 */ /* 0x000fe200088f0c07 */
[----:B---3--:R-:W-:Y:S01]  /*1ac0*/  IMAD.U32 R0, RZ, RZ, UR4 ;  /* 0x00000004ff007e24 */ /* 0x008fe2000f8e00ff */
[----:B------:R-:W-:Y:S01]  /*1ad0*/  UMOV UR4, 0x400 ;  /* 0x0000040000047882 */ /* 0x000fe20000000000 */
[----:B------:R1:W-:Y:S01]  /*1ae0*/  STL [R1+0x150], R16 ;  /* 0x0001501001007387 */ /* 0x0003e20000100800 */
[----:B------:R-:W-:Y:S01]  /*1af0*/  LEA.HI.X R15, R4, UR17, R5, 0x1, P0 ;  /* 0x00000011040f7c11 */ /* 0x000fe200080f0c05 */
[----:B------:R-:W-:Y:S01]  /*1b00*/  IMAD.WIDE.U32 R10, R0, UR32, R10 ;  /* 0x00000020000a7c25 */ /* 0x000fe2000f8e000a */
[----:B------:R-:W-:Y:S01]  /*1b10*/  ISETP.GE.AND P0, PT, R22, UR10, PT ;  /* 0x0000000a16007c0c */ /* 0x000fe2000bf06270 */
[----:B------:R1:W-:Y:S01]  /*1b20*/  STL [R1+0x144], R154 ;  /* 0x0001449a01007387 */ /* 0x0003e20000100800 */
[----:B------:R-:W-:Y:S01]  /*1b30*/  LOP3.LUT R0, R210, 0x18, RZ, 0xc0, !PT ;  /* 0x00000018d2007812 */ /* 0x000fe200078ec0ff */
[----:B------:R-:W-:Y:S01]  /*1b40*/  ULEA UR6, UR6, UR4, 0x18 ;  /* 0x0000000406067291 */ /* 0x000fe2000f8ec0ff */
[C---:B------:R-:W-:Y:S01]  /*1b50*/  LOP3.LUT R5, R209.reuse, 0x30, RZ, 0xc0, !PT ;  /* 0x00000030d1057812 */ /* 0x040fe200078ec0ff */
[----:B------:R1:W-:Y:S01]  /*1b60*/  STL [R1+0x14c], R15 ;  /* 0x00014c0f01007387 */ /* 0x0003e20000100800 */
[----:B------:R-:W-:Y:S01]  /*1b70*/  IMAD.U32 R6, RZ, RZ, UR5 ;  /* 0x00000005ff067e24 */ /* 0x000fe2000f8e00ff */
[----:B------:R-:W-:-:S02]  /*1b80*/  LOP3.LUT R4, R209, 0x8, RZ, 0xc0, !PT ;  /* 0x00000008d1047812 */ /* 0x000fc400078ec0ff */
[----:B------:R1:W-:Y:S01]  /*1b90*/  STL [R1+0x13c], R157 ;  /* 0x00013c9d01007387 */ /* 0x0003e20000100800 */
[----:B------:R-:W-:Y:S02]  /*1ba0*/  LOP3.LUT R13, R0, 0xc0, R14, 0xf8, !PT ;  /* 0x000000c0000d7812 */ /* 0x000fe400078ef80e */
[----:B------:R-:W-:Y:S01]  /*1bb0*/  LEA.HI R170, R153, R5, RZ, 0x1e ;  /* 0x0000000599aa7211 */ /* 0x000fe200078ff0ff */
[----:B------:R1:W-:Y:S01]  /*1bc0*/  STL [R1+0x140], R156 ;  /* 0x0001409c01007387 */ /* 0x0003e20000100800 */
[----:B------:R-:W-:Y:S01]  /*1bd0*/  LOP3.LUT R150, R13, R4, RZ, 0x3c, !PT ;  /* 0x000000040d967212 */ /* 0x000fe200078e3cff */
[----:B------:R-:W-:Y:S01]  /*1be0*/  IMAD R5, R6, UR32, R11 ;  /* 0x0000002006057c24 */ /* 0x000fe2000f8e020b */
        /* <DEDUP_REMOVED lines=31> */
.L_x_798:
[----:B------:R3:W-:Y:S02]  /*1de0*/  STS.128 [R217+0x4000], RZ ;  /* 0x004000ffd9007388 */ /* 0x0007e40000000c00 */
.L_x_797:
[----:B------:R-:W-:Y:S05]  /*1df0*/  BSYNC.RECONVERGENT B0 ;  /* 0x0000000000007941 */ /* 0x000fea0003800200 */
.L_x_796:
        /* <DEDUP_REMOVED lines=36> */
.L_x_801:
[----:B------:R2:W-:Y:S02]  /*2040*/  STS.128 [R217+0x4800], RZ ;  /* 0x004800ffd9007388 */ /* 0x0005e40000000c00 */
.L_x_800:
[----:B------:R-:W-:Y:S05]  /*2050*/  BSYNC.RECONVERGENT B0 ;  /* 0x0000000000007941 */ /* 0x000fea0003800200 */
.L_x_799:
        /* <DEDUP_REMOVED lines=36> */
.L_x_804:
[----:B------:R2:W-:Y:S02]  /*22a0*/  STS.128 [R217+0x5000], RZ ;  /* 0x005000ffd9007388 */ /* 0x0005e40000000c00 */
.L_x_803:
[----:B------:R-:W-:Y:S05]  /*22b0*/  BSYNC.RECONVERGENT B0 ;  /* 0x0000000000007941 */ /* 0x000fea0003800200 */
.L_x_802:
        /* <DEDUP_REMOVED lines=37> */
.L_x_807:
[----:B------:R2:W-:Y:S02]  /*2510*/  STS.128 [R217+0x5800], RZ ;  /* 0x005800ffd9007388 */ /* 0x0005e40000000c00 */
.L_x_806:
[----:B------:R-:W-:Y:S05]  /*2520*/  BSYNC.RECONVERGENT B0 ;  /* 0x0000000000007941 */ /* 0x000fea0003800200 */
.L_x_805:
        /* <DEDUP_REMOVED lines=32> */
.L_x_810:
[----:B------:R2:W-:Y:S02]  /*2730*/  STS.128 [R217+0x8000], RZ ;  /* 0x008000ffd9007388 */ /* 0x0005e40000000c00 */
.L_x_809:
[----:B------:R-:W-:Y:S05]  /*2740*/  BSYNC.RECONVERGENT B0 ;  /* 0x0000000000007941 */ /* 0x000fea0003800200 */
.L_x_808:
        /* <DEDUP_REMOVED lines=31> */
.L_x_813:
[----:B------:R2:W-:Y:S02]  /*2940*/  STS.128 [R217+0x8800], RZ ;  /* 0x008800ffd9007388 */ /* 0x0005e40000000c00 */
.L_x_812:
[----:B------:R-:W-:Y:S05]  /*2950*/  BSYNC.RECONVERGENT B0 ;  /* 0x0000000000007941 */ /* 0x000fea0003800200 */
.L_x_811:
[----:B------:R-:W5:Y:S01]  /*2960*/  LDCU.64 UR8, c[0x0][0x538] ;  /* 0x0000a700ff0877ac */ /* 0x000f620008000a00 */
[----:B------:R-:W0:Y:S01]  /*2970*/  LDGDEPBAR ;  /* 0x00000000000079af */ /* 0x000e220000000000 */
[----:B-----5:R-:W-:-:S04]  /*2980*/  UISETP.NE.U32.AND UP1, UPT, UR8, URZ, UPT ;  /* 0x000000ff0800728c */ /* 0x020fc8000bf25070 */
[----:B------:R-:W-:Y:S02]  /*2990*/  UISETP.NE.AND.EX UP1, UPT, UR9, URZ, UPT, UP1 ;  /* 0x000000ff0900728c */ /* 0x000fe4000bf25310 */
[----:B------:R-:W-:Y:S01]  /*29a0*/  USHF.L.U32 UR18, UR12, 0x6, URZ ;  /* 0x000000060c127899 */ /* 0x000fe200080006ff */
[----:B------:R-:W-:-:S04]  /*29b0*/  DEPBAR.LE SB0, 0x0 ;  /* 0x000080000000791a */ /* 0x000fc80000000000 */
[----:B------:R-:W-:-:S04]  /*29c0*/  PLOP3.LUT P0, PT, PT, PT, UP1, 0x80, 0x8 ;  /* 0x000000000008781c */ /* 0x000fc80003f0f018 */
[----:B------:R-:W5:Y:S01]  /*29d0*/  @UP1 LDCU.64 UR4, c[0x0][0x540] ;  /* 0x0000a800ff0417ac */ /* 0x000f620008000a00 */
[----:B------:R-:W-:Y:S02]  /*29e0*/  @UP1 UMOV UR33, URZ ;  /* 0x000000ff00211c82 */ /* 0x000fe40008000000 */
[----:B-----5:R-:W-:Y:S01]  /*29f0*/  @UP1 UIMAD.WIDE.U32 UR32, UR31, UR4, UR32 ;  /* 0x000000041f2012a5 */ /* 0x020fe2000f8e0020 */
[----:B------:R-:W5:Y:S03]  /*2a00*/  @UP1 LDCU UR4, c[0x0][0x458] ;  /* 0x00008b00ff0417ac */ /* 0x000f660008000800 */
[----:B------:R-:W-:Y:S02]  /*2a10*/  @UP1 UIMAD UR5, UR31, UR5, UR33 ;  /* 0x000000051f0512a4 */ /* 0x000fe4000f8e0221 */
[----:B------:R-:W-:-:S04]  /*2a20*/  @UP1 ULEA UR8, UP0, UR32, UR8, 0x2 ;  /* 0x0000000820081291 */ /* 0x000fc8000f8010ff */
[----:B------:R-:W-:Y:S02]  /*2a30*/  @UP1 ULEA.HI.X UR9, UR32, UR9, UR5, 0x2, UP0 ;  /* 0x0000000920091291 */ /* 0x000fe400080f1405 */
[----:B-12---:R-:W-:-:S04]  /*2a40*/  IMAD.U32 R2, RZ, RZ, UR8 ;  /* 0x00000008ff027e24 */ /* 0x006fc8000f8e00ff */
[----:B------:R-:W-:-:S05]  /*2a50*/  MOV R3, UR9 ;  /* 0x0000000900037c02 */ /* 0x000fca0008000f00 */
[----:B------:R-:W2:Y:S01]  /*2a60*/  @P0 LDG.E R2, desc[UR26][R2.64] ;  /* 0x0000001a02020981 */ /* 0x000ea2000c1e1900 */
[----:B-----5:R-:W2:Y:S01]  /*2a70*/  @P0 MUFU.RCP R0, UR4 ;  /* 0x0000000400000d08 */ /* 0x020ea20008001000 */
[----:B------:R-:W-:Y:S01]  /*2a80*/  USHF.L.U64.HI UR4, UR12, 0x6, UR13 ;  /* 0x000000060c047899 */ /* 0x000fe2000801020d */
[----:B------:R-:W-:Y:S01]  /*2a90*/  BSSY.RECONVERGENT B0, `(.L_x_814) ;  /* 0x0000028000007945 */ /* 0x000fe20003800200 */
[----:B------:R-:W-:Y:S02]  /*2aa0*/  UIMAD.WIDE.U32 UR18, UR18, UR22, URZ ;  /* 0x00000016121272a5 */ /* 0x000fe4000f8e00ff */
[----:B------:R-:W-:Y:S01]  /*2ab0*/  UIMAD UR4, UR4, UR22, URZ ;  /* 0x00000016040472a4 */ /* 0x000fe2000f8e02ff */
[----:B------:R-:W-:-:S03]  /*2ac0*/  UMOV UR5, URZ ;  /* 0x000000ff00057c82 */ /* 0x000fc60008000000 */
[----:B------:R-:W-:Y:S01]  /*2ad0*/  UIADD3 UR4, UPT, UPT, UR19, UR4, URZ ;  /* 0x0000000413047290 */ /* 0x000fe2000fffe0ff */
[----:B------:R-:W-:Y:S01]  /*2ae0*/  BAR.SYNC.DEFER_BLOCKING 0x0 ;  /* 0x0000000000007b1d */ /* 0x000fe20000010000 */
[----:B--2---:R-:W-:-:S05]  /*2af0*/  @P0 FMUL.FTZ R0, R2, R0 ;  /* 0x0000000002000220 */ /* 0x004fca0000410000 */
        /* <DEDUP_REMOVED lines=28> */
.L_x_816:
[----:B------:R2:W-:Y:S01]  /*2cc0*/  STS.128 [R217+0xb000], RZ ;  /* 0x00b000ffd9007388 */ /* 0x0005e20000000c00 */
[----:B------:R-:W-:Y:S05]  /*2cd0*/  BRA `(.L_x_817) ;  /* 0x00000000000c7947 */ /* 0x000fea0003800000 */
.L_x_815:
[----:B------:R1:W-:Y:S04]  /*2ce0*/  STS.128 [R217+0x9000], RZ ;  /* 0x009000ffd9007388 */ /* 0x0003e80000000c00 */
[----:B------:R1:W-:Y:S04]  /*2cf0*/  STS.128 [R217+0xa000], RZ ;  /* 0x00a000ffd9007388 */ /* 0x0003e80000000c00 */
[----:B------:R1:W-:Y:S02]  /*2d00*/  STS.128 [R217+0xb000], RZ ;  /* 0x00b000ffd9007388 */ /* 0x0003e40000000c00 */
.L_x_817:
[----:B------:R-:W-:Y:S05]  /*2d10*/  BSYNC.RECONVERGENT B0 ;  /* 0x0000000000007941 */ /* 0x000fea0003800200 */
.L_x_814:
[----:B------:R-:W-:Y:S01]  /*2d20*/  ISETP.GE.AND P0, PT, R12, UR17, PT ;  /* 0x000000110c007c0c */ /* 0x000fe2000bf06270 */
[C---:B------:R-:W-:Y:S01]  /*2d30*/  IMAD.SHL.U32 R0, R214.reuse, 0x2, RZ ;  /* 0x00000002d6007824 */ /* 0x040fe200078e00ff */
[----:B------:R-:W-:Y:S01]  /*2d40*/  BSSY.RECONVERGENT B0, `(.L_x_818) ;  /* 0x0000023000007945 */ /* 0x000fe20003800200 */
[----:B------:R-:W-:-:S03]  /*2d50*/  IMAD.SHL.U32 R4, R214, 0x10, RZ ;  /* 0x00000010d6047824 */ /* 0x000fc600078e00ff */
[----:B------:R-:W-:Y:S02]  /*2d60*/  LOP3.LUT R159, R0, 0x6, RZ, 0xc0, !PT ;  /* 0x00000006009f7812 */ /* 0x000fe400078ec0ff */
[----:B------:R-:W-:-:S05]  /*2d70*/  LOP3.LUT R211, R4, 0x3e00, RZ, 0xc0, !PT ;  /* 0x00003e0004d37812 */ /* 0x000fca00078ec0ff */
        /* <DEDUP_REMOVED lines=30> */
.L_x_820:
[----:B------:R2:W-:Y:S02]  /*2f60*/  STS.128 [R217+0xb800], RZ ;  /* 0x00b800ffd9007388 */ /* 0x0005e40000000c00 */
.L_x_819:
[----:B------:R-:W-:Y:S05]  /*2f70*/  BSYNC.RECONVERGENT B0 ;  /* 0x0000000000007941 */ /* 0x000fea0003800200 */
.L_x_818:
        /* <DEDUP_REMOVED lines=24> */
[----:B------:R-:W1:Y:S04]  /*3100*/  LDSM.16.M88.4 R52, [R2+0x6000] ;  /* 0x006000000234783b */ /* 0x000e680000000200 */
[----:B------:R-:W1:Y:S01]  /*3110*/  LDSM.16.M88.4 R40, [R2+0x6c00] ;  /* 0x006c00000228783b */ /* 0x000e620000000200 */
[-C--:B--2---:R-:W-:Y:S03]  /*3120*/  HMMA.16816.F32.BF16 R108, R8, R16.reuse, RZ ;  /* 0x00000010086c723c */ /* 0x084fe600000418ff */
[----:B------:R-:W-:Y:S05]  /*3130*/  LDSM.16.M88.4 R144, [R2+0x8c00] ;  /* 0x008c00000290783b */ /* 0x000fea0000000200 */
[C---:B----4-:R-:W-:Y:S08]  /*3140*/  HMMA.16816.F32.BF16 R56, R4.reuse, R16, RZ ;  /* 0x000000100438723c */ /* 0x050ff000000418ff */
[-C--:B------:R-:W-:Y:S08]  /*3150*/  HMMA.16816.F32.BF16 R104, R4, R18.reuse, RZ ;  /* 0x000000120468723c */ /* 0x080ff000000418ff */
[----:B------:R-:W-:Y:S01]  /*3160*/  HMMA.16816.F32.BF16 R100, R8, R18, RZ ;  /* 0x000000120864723c */ /* 0x000fe200000418ff */
[----:B------:R-:W2:Y:S07]  /*3170*/  LDSM.16.M88.4 R16, [R20] ;  /* 0x000000001410783b */ /* 0x000eae0000000200 */
[C---:B-----5:R-:W-:Y:S08]  /*3180*/  HMMA.16816.F32.BF16 R36, R4.reuse, R32, RZ ;  /* 0x000000200424723c */ /* 0x060ff000000418ff */
[C---:B---3--:R-:W-:Y:S08]  /*3190*/  HMMA.16816.F32.BF16 R68, R4.reuse, R28, RZ ;  /* 0x0000001c0444723c */ /* 0x048ff000000418ff */
[C---:B------:R-:W-:Y:S08]  /*31a0*/  HMMA.16816.F32.BF16 R96, R4.reuse, R34, RZ ;  /* 0x000000220460723c */ /* 0x040ff000000418ff */
[C---:B-1----:R-:W-:Y:S08]  /*31b0*/  HMMA.16816.F32.BF16 R88, R4.reuse, R24, RZ ;  /* 0x000000180458723c */ /* 0x042ff000000418ff */
[C---:B------:R-:W-:Y:S08]  /*31c0*/  HMMA.16816.F32.BF16 R92, R4.reuse, R30, RZ ;  /* 0x0000001e045c723c */ /* 0x040ff000000418ff */
[----:B------:R-:W-:Y:S08]  /*31d0*/  HMMA.16816.F32.BF16 R84, R4, R26, RZ ;  /* 0x0000001a0454723c */ /* 0x000ff000000418ff */
        /* <DEDUP_REMOVED lines=8> */
[----:B------:R-:W-:Y:S04]  /*3260*/  LDSM.16.M88.4 R8, [R3+0x3000] ;  /* 0x003000000308783b */ /* 0x000fe80000000200 */
[----:B------:R-:W-:Y:S03]  /*3270*/  LDSM.16.M88.4 R24, [R0+0x7c00] ;  /* 0x007c00000018783b */ /* 0x000fe60000000200 */
[C---:B------:R-:W-:Y:S01]  /*3280*/  HMMA.16816.F32.BF16 R120, R12.reuse, R48, R36 ;  /* 0x000000300c78723c */ /* 0x040fe20000041824 */
[----:B------:R-:W1:Y:S07]  /*3290*/  LDSM.16.M88.4 R36, [R0+0x7000] ;  /* 0x007000000024783b */ /* 0x000e6e0000000200 */
[C---:B------:R-:W-:Y:S08]  /*32a0*/  HMMA.16816.F32.BF16 R116, R12.reuse, R44, R68 ;  /* 0x0000002c0c74723c */ /* 0x040ff00000041844 */
[C---:B------:R-:W-:Y:S08]  /*32b0*/  HMMA.16816.F32.BF16 R140, R12.reuse, R50, R96 ;  /* 0x000000320c8c723c */ /* 0x040ff00000041860 */
[C---:B------:R-:W-:Y:S08]  /*32c0*/  HMMA.16816.F32.BF16 R56, R12.reuse, R52, R56 ;  /* 0x000000340c38723c */ /* 0x040ff00000041838 */
[C---:B------:R-:W-:Y:S08]  /*32d0*/  HMMA.16816.F32.BF16 R68, R12.reuse, R40, R88 ;  /* 0x000000280c44723c */ /* 0x040ff00000041858 */
[C---:B------:R-:W-:Y:S08]  /*32e0*/  HMMA.16816.F32.BF16 R128, R12.reuse, R54, R104 ;  /* 0x000000360c80723c */ /* 0x040ff00000041868 */
[C---:B------:R-:W-:Y:S08]  /*32f0*/  HMMA.16816.F32.BF16 R136, R12.reuse, R46, R92 ;  /* 0x0000002e0c88723c */ /* 0x040ff0000004185c */
[----:B------:R-:W-:Y:S01]  /*3300*/  HMMA.16816.F32.BF16 R96, R12, R42, R84 ;  /* 0x0000002a0c60723c */ /* 0x000fe20000041854 */
[----:B------:R-:W3:Y:S04]  /*3310*/  LDSM.16.M88.4 R12, [R3+0x2000] ;  /* 0x00200000030c783b */ /* 0x000ee80000000200 */
[----:B------:R-:W-:Y:S03]  /*3320*/  LDSM.16.M88.4 R84, [R2+0x7c00] ;  /* 0x007c00000254783b */ /* 0x000fe60000000200 */
[C---:B--2---:R-:W-:Y:S08]  /*3330*/  HMMA.16816.F32.BF16 R104, R16.reuse, R50, R76 ;  /* 0x000000321068723c */ /* 0x044ff0000004184c */
[C---:B------:R-:W-:Y:S08]  /*3340*/  HMMA.16816.F32.BF16 R112, R16.reuse, R40, R60 ;  /* 0x000000281070723c */ /* 0x040ff0000004183c */
[C---:B------:R-:W-:Y:S01]  /*3350*/  HMMA.16816.F32.BF16 R76, R16.reuse, R42, R4 ;  /* 0x0000002a104c723c */ /* 0x040fe20000041804 */
[----:B------:R-:W-:Y:S04]  /*3360*/  LDSM.16.M88.4 R4, [R20+0x3000] ;  /* 0x003000001404783b */ /* 0x000fe80000000200 */
[----:B------:R-:W2:Y:S03]  /*3370*/  LDSM.16.M88.4 R40, [R2+0x7000] ;  /* 0x007000000228783b */ /* 0x000ea60000000200 */
[C---:B------:R-:W-:Y:S01]  /*3380*/  HMMA.16816.F32.BF16 R124, R16.reuse, R48, R80 ;  /* 0x00000030107c723c */ /* 0x040fe20000041850 */
[----:B------:R-:W-:Y:S07]  /*3390*/  LDSM.16.M88.4 R80, [R2+0x7800] ;  /* 0x007800000250783b */ /* 0x000fee0000000200 */
[C---:B------:R-:W-:Y:S08]  /*33a0*/  HMMA.16816.F32.BF16 R132, R16.reuse, R44, R72 ;  /* 0x0000002c1084723c */ /* 0x040ff00000041848 */
[C---:B------:R-:W-:Y:S08]  /*33b0*/  HMMA.16816.F32.BF16 R108, R16.reuse, R52, R108 ;  /* 0x00000034106c723c */ /* 0x040ff0000004186c */
[C---:B------:R-:W-:Y:S08]  /*33c0*/  HMMA.16816.F32.BF16 R92, R16.reuse, R54, R100 ;  /* 0x00000036105c723c */ /* 0x040ff00000041864 */
[----:B------:R-:W-:Y:S01]  /*33d0*/  HMMA.16816.F32.BF16 R88, R16, R46, R64 ;  /* 0x0000002e1058723c */ /* 0x000fe20000041840 */
[----:B------:R-:W4:Y:S04]  /*33e0*/  LDSM.16.M88.4 R44, [R2+0x7400] ;  /* 0x00740000022c783b */ /* 0x000f280000000200 */
[----:B------:R-:W5:Y:S03]  /*33f0*/  LDSM.16.M88.4 R16, [R20+0x2000] ;  /* 0x002000001410783b */ /* 0x000f660000000200 */
        /* <DEDUP_REMOVED lines=10> */
[C---:B------:R-:W-:Y:S08]  /*34a0*/  HMMA.16816.F32.BF16 R112, R12.reuse, R28, R132 ;  /* 0x0000001c0c70723c */ /* 0x040ff00000041884 */
[----:B------:R-:W-:Y:S08]  /*34b0*/  HMMA.16816.F32.BF16 R92, R12, R34, R104 ;  /* 0x000000220c5c723c */ /* 0x000ff00000041868 */
[----:B--2---:R-:W-:Y:S08]  /*34c0*/  HMMA.16816.F32.BF16 R132, R4, R40, R72 ;  /* 0x000000280484723c */ /* 0x004ff00000041848 */
[----:B------:R-:W-:Y:S01]  /*34d0*/  HMMA.16816.F32.BF16 R104, R12, R26, R76 ;  /* 0x0000001a0c68723c */ /* 0x000fe2000004184c */
[----:B------:R-:W-:Y:S07]  /*34e0*/  LDSM.16.M88.4 R24, [R0+0x8800] ;  /* 0x008800000018783b */ /* 0x000fee0000000200 */
[----:B------:R-:W-:Y:S01]  /*34f0*/  HMMA.16816.F32.BF16 R72, R4, R86, R8 ;  /* 0x000000560448723c */ /* 0x000fe20000041808 */
[----:B------:R-:W1:Y:S07]  /*3500*/  LDSM.16.M88.4 R8, [R3+0x5000] ;  /* 0x005000000308783b */ /* 0x000e6e0000000200 */
[C---:B------:R-:W-:Y:S01]  /*3510*/  HMMA.16816.F32.BF16 R108, R12.reuse, R36, R108 ;  /* 0x000000240c6c723c */ /* 0x040fe2000004186c */
[----:B------:R-:W-:Y:S07]  /*3520*/  LDSM.16.M88.4 R36, [R0+0x8c00] ;  /* 0x008c00000024783b */ /* 0x000fee0000000200 */
[C---:B------:R-:W-:Y:S01]  /*3530*/  HMMA.16816.F32.BF16 R96, R12.reuse, R32, R124 ;  /* 0x000000200c60723c */ /* 0x040fe2000004187c */
[----:B------:R-:W2:Y:S07]  /*3540*/  LDSM.16.M88.4 R32, [R0+0x8000] ;  /* 0x008000000020783b */ /* 0x000eae0000000200 */
[----:B------:R-:W-:Y:S01]  /*3550*/  HMMA.16816.F32.BF16 R116, R12, R30, R88 ;  /* 0x0000001e0c74723c */ /* 0x000fe20000041858 */
[----:B------:R3:W2:Y:S04]  /*3560*/  LDSM.16.M88.4 R28, [R0+0x8400] ;  /* 0x00840000001c783b */ /* 0x0006a80000000200 */
[----:B------:R-:W2:Y:S03]  /*3570*/  LDSM.16.M88.4 R12, [R3+0x4000] ;  /* 0x00400000030c783b */ /* 0x000ea60000000200 */
[C---:B------:R-:W-:Y:S08]  /*3580*/  HMMA.16816.F32.BF16 R128, R4.reuse, R42, R68 ;  /* 0x0000002a0480723c */ /* 0x040ff00000041844 */
[C---:B----4-:R-:W-:Y:S08]  /*3590*/  HMMA.16816.F32.BF16 R124, R4.reuse, R44, R64 ;  /* 0x0000002c047c723c */ /* 0x050ff00000041840 */
[----:B------:R-:W-:Y:S01]  /*35a0*/  HMMA.16816.F32.BF16 R76, R4, R82, R52 ;  /* 0x00000052044c723c */ /* 0x000fe20000041834 */
[----:B------:R-:W-:Y:S01]  /*35b0*/  LDSM.16.M88.4 R52, [R20+0x4000] ;  /* 0x004000001434783b */ /* 0x000fe20000000200 */
[----:B---3--:R-:W-:-:S06]  /*35c0*/  LOP3.LUT R0, R22, 0x7, RZ, 0xc0, !PT ;  /* 0x0000000716007812 */ /* 0x008fcc00078ec0ff */
[C---:B------:R-:W-:Y:S08]  /*35d0*/  HMMA.16816.F32.BF16 R88, R4.reuse, R46, R60 ;  /* 0x0000002e0458723c */ /* 0x040ff0000004183c */
[C---:B------:R-:W-:Y:S01]  /*35e0*/  HMMA.16816.F32.BF16 R136, R4.reuse, R84, R48 ;  /* 0x000000540488723c */ /* 0x040fe20000041830 */
[----:B------:R-:W-:Y:S07]  /*35f0*/  LDSM.16.M88.4 R48, [R2+0x8000] ;  /* 0x008000000230783b */ /* 0x000fee0000000200 */
[----:B------:R-:W-:Y:S01]  /*3600*/  HMMA.16816.F32.BF16 R120, R4, R80, R56 ;  /* 0x000000500478723c */ /* 0x000fe20000041838 */
[----:B------:R3:W-:Y:S07]  /*3610*/  LDSM.16.M88.4 R4, [R20+0x5000] ;  /* 0x005000001404783b */ /* 0x0007ee0000000200 */
[C---:B-----5:R-:W-:Y:S08]  /*3620*/  HMMA.16816.F32.BF16 R68, R16.reuse, R40, R108 ;  /* 0x000000281044723c */ /* 0x060ff0000004186c */
[C---:B------:R-:W-:Y:S01]  /*3630*/  HMMA.16816.F32.BF16 R64, R16.reuse, R42, R100 ;  /* 0x0000002a1040723c */ /* 0x040fe20000041864 */
[----:B------:R-:W4:Y:S07]  /*3640*/  LDSM.16.M88.4 R40, [R2+0x8800] ;  /* 0x008800000228783b */ /* 0x000f2e0000000200 */
[----:B------:R-:W-:Y:S01]  /*3650*/  HMMA.16816.F32.BF16 R108, R16, R82, R116 ;  /* 0x00000052106c723c */ /* 0x000fe20000041874 */
[----:B---3--:R-:W-:-:S05]  /*3660*/  VIADD R20, R159, UR21 ;  /* 0x000000159f147c36 */ /* 0x008fca0008000000 */
[----:B------:R-:W-:Y:S02]  /*3670*/  ISETP.GE.U32.AND P1, PT, R20, UR28, PT ;  /* 0x0000001c14007c0c */ /* 0x000fe4000bf26070 */
[C---:B------:R-:W-:Y:S08]  /*3680*/  HMMA.16816.F32.BF16 R56, R16.reuse, R44, R96 ;  /* 0x0000002c1038723c */ /* 0x040ff00000041860 */
[----:B------:R-:W-:Y:S01]  /*3690*/  HMMA.16816.F32.BF16 R60, R16, R46, R92 ;  /* 0x0000002e103c723c */ /* 0x000fe2000004185c */
[----:B------:R3:W5:Y:S01]  /*36a0*/  LDSM.16.M88.4 R44, [R2+0x8400] ;  /* 0x00840000022c783b */ /* 0x0007620000000200 */
[----:B------:R-:W-:-:S06]  /*36b0*/  DEPBAR.LE SB0, 0x0 ;  /* 0x000080000000791a */ /* 0x000fcc0000000000 */
[C---:B------:R-:W-:Y:S08]  /*36c0*/  HMMA.16816.F32.BF16 R112, R16.reuse, R80, R112 ;  /* 0x000000501070723c */ /* 0x040ff00000041870 */
[C---:B------:R-:W-:Y:S08]  /*36d0*/  HMMA.16816.F32.BF16 R116, R16.reuse, R84, R140 ;  /* 0x000000541074723c */ /* 0x040ff0000004188c */
[----:B------:R-:W-:Y:S01]  /*36e0*/  HMMA.16816.F32.BF16 R104, R16, R86, R104 ;  /* 0x000000561068723c */ /* 0x000fe20000041868 */
[----:B---3--:R-:W-:-:S04]  /*36f0*/  LOP3.LUT R2, R209, 0x1f0, RZ, 0xc0, !PT ;  /* 0x000001f0d1027812 */ /* 0x008fc800078ec0ff */
[----:B------:R-:W-:Y:S01]  /*3700*/  IADD3 R21, PT, PT, R0, UR25, R2 ;  /* 0x0000001900157c10 */ /* 0x000fe2000fffe002 */
[----:B------:R-:W-:Y:S02]  /*3710*/  IMAD.U32 R0, RZ, RZ, UR28 ;  /* 0x0000001cff007e24 */ /* 0x000fe4000f8e00ff */
[----:B-1----:R-:W-:Y:S02]  /*3720*/  HMMA.16816.F32.BF16 R80, R8, R26, R76 ;  /* 0x0000001a0850723c */ /* 0x002fe4000004184c */
[----:B------:R1:W-:Y:S01]  /*3730*/  STL [R1+0x70], R21 ;  /* 0x0000701501007387 */ /* 0x0003e20000100800 */
[----:B------:R-:W-:-:S05]  /*3740*/  IADD3 R0, PT, PT, R0, -UR29, R21 ;  /* 0x8000001d00007c10 */ /* 0x000fca000fffe015 */
[C---:B--2---:R-:W-:Y:S08]  /*3750*/  HMMA.16816.F32.BF16 R100, R8.reuse, R32, R132 ;  /* 0x000000200864723c */ /* 0x044ff00000041884 */
        /* <DEDUP_REMOVED lines=12> */
[----:B------:R-:W-:Y:S08]  /*3820*/  HMMA.16816.F32.BF16 R32, R12, R30, R60 ;  /* 0x0000001e0c20723c */ /* 0x000ff0000004183c */
[----:B----4-:R-:W-:Y:S01]  /*3830*/  HMMA.16816.F32.BF16 R104, R52, R42, R8 ;  /* 0x0000002a3468723c */ /* 0x010fe20000041808 */
[----:B------:R-:W-:-:S02]  /*3840*/  VIADD R10, R20, 0x1 ;  /* 0x00000001140a7836 */ /* 0x000fc40000000000 */
[----:B------:R-:W-:Y:S02]  /*3850*/  VIADD R11, R20, 0x9 ;  /* 0x00000009140b7836 */ /* 0x000fe40000000000 */
[----:B------:R-:W-:Y:S01]  /*3860*/  IMAD.IADD R3, R0, 0x1, -R10 ;  /* 0x0000000100037824 */ /* 0x000fe200078e0a0a */
[----:B------:R-:W-:Y:S02]  /*3870*/  ISETP.GE.U32.AND P0, PT, R10, UR28, PT ;  /* 0x0000001c0a007c0c */ /* 0x000fe4000bf06070 */
[----:B------:R-:W-:Y:S01]  /*3880*/  HMMA.16816.F32.BF16 R28, R12, R24, R112 ;  /* 0x000000180c1c723c */ /* 0x000fe20000041870 */
[C---:B------:R-:W-:Y:S01]  /*3890*/  VIADD R12, R20.reuse, 0x8 ;  /* 0x00000008140c7836 */ /* 0x040fe20000000000 */
[----:B------:R-:W-:Y:S01]  /*38a0*/  ISETP.GE.U32.AND P5, PT, R11, UR28, PT ;  /* 0x0000001c0b007c0c */ /* 0x000fe2000bfa6070 */
[----:B------:R-:W-:Y:S02]  /*38b0*/  VIADD R14, R20, 0x10 ;  /* 0x00000010140e7836 */ /* 0x000fe40000000000 */
[----:B------:R-:W-:Y:S01]  /*38c0*/  IMAD.IADD R2, R0, 0x1, -R12 ;  /* 0x0000000100027824 */ /* 0x000fe200078e0a0c */
[----:B------:R-:W-:Y:S01]  /*38d0*/  ISETP.GE.U32.AND P6, PT, R12, UR28, PT ;  /* 0x0000001c0c007c0c */ /* 0x000fe2000bfc6070 */
[----:B------:R-:W-:Y:S01]  /*38e0*/  IMAD.IADD R8, R0, 0x1, -R14 ;  /* 0x0000000100087824 */ /* 0x000fe200078e0a0e */
[----:B------:R-:W-:Y:S01]  /*38f0*/  HMMA.16816.F32.BF16 R100, R4, R48, R100 ;  /* 0x000000300464723c */ /* 0x000fe20000041864 */
[----:B------:R-:W-:Y:S01]  /*3900*/  VIADD R13, R20, 0x11 ;  /* 0x00000011140d7836 */ /* 0x000fe20000000000 */
[----:B------:R-:W-:Y:S01]  /*3910*/  ISETP.GE.U32.AND P4, PT, R14, UR28, PT ;  /* 0x0000001c0e007c0c */ /* 0x000fe2000bf86070 */
[----:B------:R-:W-:-:S03]  /*3920*/  VIADD R15, R20, 0x18 ;  /* 0x00000018140f7836 */ /* 0x000fc60000000000 */
[----:B------:R-:W-:Y:S02]  /*3930*/  ISETP.GE.U32.AND P3, PT, R13, UR28, PT ;  /* 0x0000001c0d007c0c */ /* 0x000fe4000bf66070 */
[----:B------:R-:W-:Y:S01]  /*3940*/  HMMA.16816.F32.BF16 R96, R4, R50, R96 ;  /* 0x000000320460723c */ /* 0x000fe20000041860 */
[----:B------:R-:W-:-:S07]  /*3950*/  ISETP.GE.U32.AND P2, PT, R15, UR28, PT ;  /* 0x0000001c0f007c0c */ /* 0x000fce000bf46070 */
[C---:B-----5:R-:W-:Y:S08]  /*3960*/  HMMA.16816.F32.BF16 R92, R4.reuse, R44, R92 ;  /* 0x0000002c045c723c */ /* 0x060ff0000004185c */
[C---:B------:R-:W-:Y:S08]  /*3970*/  HMMA.16816.F32.BF16 R88, R4.reuse, R46, R88 ;  /* 0x0000002e0458723c */ /* 0x040ff00000041858 */
[C---:B------:R-:W-:Y:S08]  /*3980*/  HMMA.16816.F32.BF16 R108, R4.reuse, R40, R84 ;  /* 0x00000028046c723c */ /* 0x040ff00000041854 */
[C---:B------:R-:W-:Y:S08]  /*3990*/  HMMA.16816.F32.BF16 R120, R4.reuse, R42, R80 ;  /* 0x0000002a0478723c */ /* 0x040ff00000041850 */
[C---:B------:R-:W-:Y:S08]  /*39a0*/  HMMA.16816.F32.BF16 R124, R4.reuse, R144, R76 ;  /* 0x00000090047c723c */ /* 0x040ff0000004184c */
[----:B------:R-:W-:Y:S01]  /*39b0*/  HMMA.16816.F32.BF16 R128, R4, R146, R72 ;  /* 0x000000920480723c */ /* 0x000fe20000041848 */
[C---:B------:R-:W-:Y:S01]  /*39c0*/  IMAD.IADD R4, R0.reuse, 0x1, -R20 ;  /* 0x0000000100047824 */ /* 0x040fe200078e0a14 */
[----:B------:R-:W-:Y:S01]  /*39d0*/  IABS R5, R3 ;  /* 0x0000000300057213 */ /* 0x000fe20000000000 */
[----:B------:R-:W-:-:S03]  /*39e0*/  IMAD.IADD R6, R0, 0x1, -R11 ;  /* 0x0000000100067824 */ /* 0x000fc600078e0a0b */
[----:B------:R-:W-:Y:S02]  /*39f0*/  IABS R7, R4 ;  /* 0x0000000400077213 */ /* 0x000fe40000000000 */
[C---:B------:R-:W-:Y:S01]  /*3a00*/  HMMA.16816.F32.BF16 R56, R52.reuse, R44, R56 ;  /* 0x0000002c3438723c */ /* 0x040fe20000041838 */
[----:B------:R-:W-:Y:S02]  /*3a10*/  IABS R4, R2 ;  /* 0x0000000200047213 */ /* 0x000fe40000000000 */
[----:B------:R-:W-:Y:S01]  /*3a20*/  IABS R3, R6 ;  /* 0x0000000600037213 */ /* 0x000fe20000000000 */
[----:B------:R-:W-:Y:S01]  /*3a30*/  IMAD.MOV.U32 R6, RZ, RZ, R5 ;  /* 0x000000ffff067224 */ /* 0x000fe200078e0005 */
[----:B------:R-:W-:Y:S01]  /*3a40*/  IABS R2, R8 ;  /* 0x0000000800027213 */ /* 0x000fe20000000000 */
[----:B------:R-:W-:Y:S02]  /*3a50*/  IMAD.MOV.U32 R5, RZ, RZ, R4 ;  /* 0x000000ffff057224 */ /* 0x000fe400078e0004 */
[----:B------:R-:W-:Y:S01]  /*3a60*/  HMMA.16816.F32.BF16 R68, R52, R48, R68 ;  /* 0x000000303444723c */ /* 0x000fe20000041844 */
[----:B------:R-:W-:Y:S01]  /*3a70*/  IMAD.MOV.U32 R4, RZ, RZ, R3 ;  /* 0x000000ffff047224 */ /* 0x000fe200078e0003 */
[----:B------:R-:W-:Y:S01]  /*3a80*/  I2FP.F32.S32 R6, R6 ;  /* 0x0000000600067245 */ /* 0x000fe20000201400 */
[----:B------:R-:W-:Y:S01]  /*3a90*/  IMAD.MOV.U32 R3, RZ, RZ, R2 ;  /* 0x000000ffff037224 */ /* 0x000fe200078e0002 */
[----:B------:R-:W-:-:S02]  /*3aa0*/  I2FP.F32.S32 R2, R7 ;  /* 0x0000000700027245 */ /* 0x000fc40000201400 */
[----:B------:R-:W-:Y:S02]  /*3ab0*/  I2FP.F32.S32 R5, R5 ;  /* 0x0000000500057245 */ /* 0x000fe40000201400 */
[----:B------:R-:W-:Y:S01]  /*3ac0*/  HMMA.16816.F32.BF16 R64, R52, R50, R64 ;  /* 0x000000323440723c */ /* 0x000fe20000041840 */
[----:B------:R-:W-:Y:S02]  /*3ad0*/  I2FP.F32.S32 R3, R3 ;  /* 0x0000000300037245 */ /* 0x000fe40000201400 */
[----:B------:R-:W-:-:S03]  /*3ae0*/  I2FP.F32.S32 R4, R4 ;  /* 0x0000000400047245 */ /* 0x000fc60000201400 */
[----:B------:R-:W-:Y:S01]  /*3af0*/  FFMA.FTZ R49, R3, -UR5, R56 ;  /* 0x8000000503317c23 */ /* 0x000fe20008010038 */
[----:B------:R-:W-:Y:S01]  /*3b00*/  IMAD.IADD R3, R0, 0x1, -R13 ;  /* 0x0000000100037824 */ /* 0x000fe200078e0a0d */
[----:B------:R-:W-:Y:S01]  /*3b10*/  HMMA.16816.F32.BF16 R112, R52, R144, R16 ;  /* 0x000000903470723c */ /* 0x000fe20000041810 */
[----:B------:R-:W-:Y:S02]  /*3b20*/  VIADD R16, R20, 0x19 ;  /* 0x0000001914107836 */ /* 0x000fe40000000000 */
[----:B------:R-:W-:-:S05]  /*3b30*/  FFMA.FTZ R42, R2, -UR5, R68 ;  /* 0x80000005022a7c23 */ /* 0x000fca0008010044 */
[C---:B------:R-:W-:Y:S01]  /*3b40*/  HMMA.16816.F32.BF16 R72, R52.reuse, R40, R28 ;  /* 0x000000283448723c */ /* 0x040fe2000004181c */
[----:B------:R-:W-:Y:S02]  /*3b50*/  VIADD R28, R20, 0x20 ;  /* 0x00000020141c7836 */ /* 0x000fe40000000000 */
[----:B------:R-:W-:Y:S01]  /*3b60*/  FFMA.FTZ R40, R6, -UR5, R69 ;  /* 0x8000000506287c23 */ /* 0x000fe20008010045 */
[----:B------:R-:W-:Y:S01]  /*3b70*/  FFMA.FTZ R60, R2, -UR5, R66 ;  /* 0x80000005023c7c23 */ /* 0x000fe20008010042 */
[----:B------:R-:W-:Y:S01]  /*3b80*/  FFMA.FTZ R51, R5, -UR5, R64 ;  /* 0x8000000505337c23 */ /* 0x000fe20008010040 */
[C---:B------:R-:W-:Y:S01]  /*3b90*/  IMAD.IADD R2, R0.reuse, 0x1, -R15 ;  /* 0x0000000100027824 */ /* 0x040fe200078e0a0f */
[----:B------:R-:W-:Y:S01]  /*3ba0*/  IABS R6, R3 ;  /* 0x0000000300067213 */ /* 0x000fe20000000000 */
[C---:B------:R-:W-:Y:S01]  /*3bb0*/  IMAD.IADD R5, R0.reuse, 0x1, -R16 ;  /* 0x0000000100057824 */ /* 0x040fe200078e0a10 */
[----:B------:R-:W-:Y:S01]  /*3bc0*/  HMMA.16816.F32.BF16 R44, R52, R46, R32 ;  /* 0x0000002e342c723c */ /* 0x000fe20000041820 */
[----:B------:R-:W-:Y:S01]  /*3bd0*/  IMAD.IADD R7, R0, 0x1, -R28 ;  /* 0x0000000100077824 */ /* 0x000fe200078e0a1c */
[----:B------:R-:W-:Y:S01]  /*3be0*/  IABS R3, R2 ;  /* 0x0000000200037213 */ /* 0x000fe20000000000 */
[----:B------:R-:W-:Y:S01]  /*3bf0*/  FFMA.FTZ R50, R4, -UR5, R65 ;  /* 0x8000000504327c23 */ /* 0x000fe20008010041 */
[----:B------:R-:W-:Y:S01]  /*3c00*/  IABS R2, R5 ;  /* 0x0000000500027213 */ /* 0x000fe20000000000 */
[----:B------:R-:W-:Y:S01]  /*3c10*/  VIADD R4, R0, 0x8 ;  /* 0x0000000800047836 */ /* 0x000fe20000000000 */
        /* <DEDUP_REMOVED lines=14> */
[----:B------:R-:W-:Y:S01]  /*3d00*/  IABS R2, R8 ;  /* 0x0000000800027213 */ /* 0x000fe20000000000 */
[----:B------:R-:W-:Y:S01]  /*3d10*/  FFMA.FTZ R43, R6, -UR5, R45 ;  /* 0x80000005062b7c23 */ /* 0x000fe2000801002d */
[----:B------:R-:W-:-:S02]  /*3d20*/  IMAD.IADD R7, R4, 0x1, -R10 ;  /* 0x0000000104077824 */ /* 0x000fc400078e0a0a */
[----:B------:R-:W-:Y:S01]  /*3d30*/  FFMA.FTZ R41, R3, -UR5, R72 ;  /* 0x8000000503297c23 */ /* 0x000fe20008010048 */
[----:B------:R-:W-:Y:S01]  /*3d40*/  I2FP.F32.S32 R5, R2 ;  /* 0x0000000200057245 */ /* 0x000fe20000201400 */
[----:B------:R-:W-:Y:S01]  /*3d50*/  VIADD R3, R0, 0x40 ;  /* 0x0000004000037836 */ /* 0x000fe20000000000 */
[----:B------:R-:W-:Y:S01]  /*3d60*/  FSEL R72, R40, -INF , !P0 ;  /* 0xff80000028487808 */ /* 0x000fe20004000000 */
[----:B------:R-:W-:Y:S01]  /*3d70*/  VIADD R2, R0, 0x48 ;  /* 0x0000004800027836 */ /* 0x000fe20000000000 */
[----:B------:R-:W-:Y:S01]  /*3d80*/  IABS R7, R7 ;  /* 0x0000000700077213 */ /* 0x000fe20000000000 */
[----:B------:R-:W-:Y:S01]  /*3d90*/  FFMA.FTZ R39, R5, -UR5, R70 ;  /* 0x8000000505277c23 */ /* 0x000fe20008010046 */
[C-C-:B------:R-:W-:Y:S01]  /*3da0*/  IMAD.IADD R6, R3.reuse, 0x1, -R20.reuse ;  /* 0x0000000103067824 */ /* 0x140fe200078e0a14 */
[----:B------:R-:W-:Y:S01]  /*3db0*/  FSEL R63, R44, -INF , !P2 ;  /* 0xff8000002c3f7808 */ /* 0x000fe20005000000 */
[C---:B------:R-:W-:Y:S01]  /*3dc0*/  IMAD.IADD R5, R2.reuse, 0x1, -R20 ;  /* 0x0000000102057824 */ /* 0x040fe200078e0a14 */
[----:B------:R-:W-:Y:S01]  /*3dd0*/  I2FP.F32.S32 R7, R7 ;  /* 0x0000000700077245 */ /* 0x000fe20000201400 */
[--C-:B------:R-:W-:Y:S01]  /*3de0*/  IMAD.IADD R8, R3, 0x1, -R10.reuse ;  /* 0x0000000103087824 */ /* 0x100fe200078e0a0a */
[----:B------:R-:W-:Y:S01]  /*3df0*/  IABS R9, R6 ;  /* 0x0000000600097213 */ /* 0x000fe20000000000 */
[----:B------:R-:W-:Y:S01]  /*3e00*/  IMAD.IADD R10, R2, 0x1, -R10 ;  /* 0x00000001020a7824 */ /* 0x000fe200078e0a0a */
[----:B------:R-:W-:Y:S01]  /*3e10*/  IABS R5, R5 ;  /* 0x0000000500057213 */ /* 0x000fe20000000000 */
[----:B------:R-:W-:Y:S01]  /*3e20*/  FFMA.FTZ R31, R7, -UR5, R71 ;  /* 0x80000005071f7c23 */ /* 0x000fe20008010047 */
[----:B------:R-:W-:Y:S01]  /*3e30*/  IABS R6, R8 ;  /* 0x0000000800067213 */ /* 0x000fe20000000000 */
[----:B------:R-:W-:Y:S01]  /*3e40*/  IMAD.IADD R7, R4, 0x1, -R11 ;  /* 0x0000000104077824 */ /* 0x000fe200078e0a0b */
[----:B------:R-:W-:Y:S01]  /*3e50*/  IABS R8, R10 ;  /* 0x0000000a00087213 */ /* 0x000fe20000000000 */
[----:B------:R-:W-:Y:S01]  /*3e60*/  IMAD.MOV.U32 R10, RZ, RZ, R9 ;  /* 0x000000ffff0a7224 */ /* 0x000fe200078e0009 */
[----:B------:R-:W-:Y:S01]  /*3e70*/  I2FP.F32.S32 R6, R6 ;  /* 0x0000000600067245 */ /* 0x000fe20000201400 */
[----:B------:R-:W-:Y:S01]  /*3e80*/  IMAD.MOV.U32 R9, RZ, RZ, R5 ;  /* 0x000000ffff097224 */ /* 0x000fe200078e0005 */
[----:B------:R-:W-:Y:S01]  /*3e90*/  IABS R7, R7 ;  /* 0x0000000700077213 */ /* 0x000fe20000000000 */
[----:B------:R-:W-:Y:S01]  /*3ea0*/  IMAD.MOV.U32 R5, RZ, RZ, R8 ;  /* 0x000000ffff057224 */ /* 0x000fe200078e0008 */
[----:B------:R-:W-:Y:S01]  /*3eb0*/  I2FP.F32.S32 R10, R10 ;  /* 0x0000000a000a7245 */ /* 0x000fe20000201400 */
[----:B------:R-:W-:Y:S01]  /*3ec0*/  FFMA.FTZ R30, R6, -UR5, R101 ;  /* 0x80000005061e7c23 */ /* 0x000fe20008010065 */
[----:B------:R-:W-:Y:S01]  /*3ed0*/  I2FP.F32.S32 R9, R9 ;  /* 0x0000000900097245 */ /* 0x000fe20000201400 */
[C---:B------:R-:W-:Y:S01]  /*3ee0*/  IMAD.IADD R6, R3.reuse, 0x1, -R12 ;  /* 0x0000000103067824 */ /* 0x040fe200078e0a0c */
[----:B------:R-:W-:Y:S01]  /*3ef0*/  I2FP.F32.S32 R5, R5 ;  /* 0x0000000500057245 */ /* 0x000fe20000201400 */
[----:B------:R-:W-:Y:S01]  /*3f00*/  FFMA.FTZ R33, R10, -UR5, R100 ;  /* 0x800000050a217c23 */ /* 0x000fe20008010064 */
[----:B------:R-:W-:-:S02]  /*3f10*/  IMAD.IADD R8, R3, 0x1, -R11 ;  /* 0x0000000103087824 */ /* 0x000fc400078e0a0b */
[----:B------:R-:W-:Y:S01]  /*3f20*/  FFMA.FTZ R32, R9, -UR5, R102 ;  /* 0x8000000509207c23 */ /* 0x000fe20008010066 */
[C---:B------:R-:W-:Y:S02]  /*3f30*/  IMAD.IADD R10, R2.reuse, 0x1, -R11 ;  /* 0x00000001020a7824 */ /* 0x040fe400078e0a0b */
[----:B------:R-:W-:Y:S01]  /*3f40*/  FFMA.FTZ R29, R5, -UR5, R103 ;  /* 0x80000005051d7c23 */ /* 0x000fe20008010067 */
[----:B------:R-:W-:Y:S01]  /*3f50*/  IMAD.IADD R5, R2, 0x1, -R12 ;  /* 0x0000000102057824 */ /* 0x000fe200078e0a0c */
[----:B------:R-:W-:Y:S01]  /*3f60*/  IABS R9, R6 ;  /* 0x0000000600097213 */ /* 0x000fe20000000000 */
[----:B------:R-:W-:Y:S01]  /*3f70*/  HMMA.16816.F32.BF16 R52, R52, R146, R116 ;  /* 0x000000923434723c */ /* 0x000fe20000041874 */
[----:B------:R-:W-:Y:S02]  /*3f80*/  IABS R6, R8 ;  /* 0x0000000800067213 */ /* 0x000fe40000000000 */
[----:B------:R-:W-:Y:S02]  /*3f90*/  IABS R5, R5 ;  /* 0x0000000500057213 */ /* 0x000fe40000000000 */
        /* <DEDUP_REMOVED lines=9> */
[--C-:B------:R-:W-:Y:S01]  /*4030*/  IMAD.IADD R6, R4, 0x1, -R14.reuse ;  /* 0x0000000104067824 */ /* 0x100fe200078e0a0e */
        /* <DEDUP_REMOVED lines=30> */
[C---:B------:R-:W-:Y:S02]  /*4220*/  IMAD.IADD R5, R2.reuse, 0x1, -R13 ;  /* 0x0000000102057824 */ /* 0x040fe400078e0a0d */
[----:B------:R-:W-:Y:S01]  /*4230*/  FFMA.FTZ R26, R9, -UR5, R92 ;  /* 0x80000005091a7c23 */ /* 0x000fe2000801005c */
[--C-:B------:R-:W-:Y:S01]  /*4240*/  IMAD.IADD R7, R3, 0x1, -R15.reuse ;  /* 0x0000000103077824 */ /* 0x100fe200078e0a0f */
[----:B------:R-:W-:Y:S01]  /*4250*/  IABS R6, R6 ;  /* 0x0000000600067213 */ /* 0x000fe20000000000 */
[----:B------:R-:W-:Y:S01]  /*4260*/  IMAD.IADD R8, R2, 0x1, -R15 ;  /* 0x0000000102087824 */ /* 0x000fe200078e0a0f */
[----:B------:R-:W-:Y:S01]  /*4270*/  IABS R5, R5 ;  /* 0x0000000500057213 */ /* 0x000fe20000000000 */
[----:B------:R-:W-:Y:S01]  /*4280*/  IMAD.IADD R9, R4, 0x1, -R16 ;  /* 0x0000000104097824 */ /* 0x000fe200078e0a10 */
[----:B------:R-:W-:Y:S01]  /*4290*/  IABS R11, R7 ;  /* 0x00000007000b7213 */ /* 0x000fe20000000000 */
[----:B------:R-:W-:Y:S01]  /*42a0*/  IMAD.MOV.U32 R10, RZ, RZ, R6 ;  /* 0x000000ffff0a7224 */ /* 0x000fe200078e0006 */
[----:B------:R-:W-:-:S02]  /*42b0*/  IABS R8, R8 ;  /* 0x0000000800087213 */ /* 0x000fc40000000000 */
[----:B------:R-:W-:Y:S01]  /*42c0*/  IABS R9, R9 ;  /* 0x0000000900097213 */ /* 0x000fe20000000000 */
[----:B------:R-:W-:Y:S01]  /*42d0*/  IMAD.MOV.U32 R6, RZ, RZ, R11 ;  /* 0x000000ffff067224 */ /* 0x000fe200078e000b */
[----:B------:R-:W-:Y:S01]  /*42e0*/  I2FP.F32.S32 R7, R5 ;  /* 0x0000000500077245 */ /* 0x000fe20000201400 */
[----:B------:R-:W-:Y:S01]  /*42f0*/  IMAD.MOV.U32 R5, RZ, RZ, R8 ;  /* 0x000000ffff057224 */ /* 0x000fe200078e0008 */
[----:B------:R-:W-:Y:S01]  /*4300*/  I2FP.F32.S32 R10, R10 ;  /* 0x0000000a000a7245 */ /* 0x000fe20000201400 */
[----:B------:R-:W-:Y:S01]  /*4310*/  IMAD.MOV.U32 R8, RZ, RZ, R9 ;  /* 0x000000ffff087224 */ /* 0x000fe200078e0009 */
[----:B------:R-:W-:Y:S01]  /*4320*/  FSEL R93, R31, -INF , !P0 ;  /* 0xff8000001f5d7808 */ /* 0x000fe20004000000 */
[----:B------:R-:W-:Y:S01]  /*4330*/  FFMA.FTZ R22, R7, -UR5, R95 ;  /* 0x8000000507167c23 */ /* 0x000fe2000801005f */
[----:B------:R-:W-:Y:S01]  /*4340*/  I2FP.F32.S32 R7, R6 ;  /* 0x0000000600077245 */ /* 0x000fe20000201400 */
[----:B-1----:R-:W-:Y:S01]  /*4350*/  FFMA.FTZ R21, R10, -UR5, R46 ;  /* 0x800000050a157c23 */ /* 0x002fe2000801002e */
[----:B------:R-:W-:Y:S01]  /*4360*/  I2FP.F32.S32 R6, R8 ;  /* 0x0000000800067245 */ /* 0x000fe20000201400 */
[--C-:B------:R-:W-:Y:S01]  /*4370*/  IMAD.IADD R8, R3, 0x1, -R28.reuse ;  /* 0x0000000103087824 */ /* 0x100fe200078e0a1c */
        /* <DEDUP_REMOVED lines=9> */
[----:B------:R-:W-:Y:S01]  /*4410*/  IABS R9, R6 ;  /* 0x0000000600097213 */ /* 0x000fe20000000000 */
[----:B------:R-:W-:Y:S01]  /*4420*/  VIADD R11, R20, 0x39 ;  /* 0x00000039140b7836 */ /* 0x000fe20000000000 */
[----:B------:R-:W-:-:S02]  /*4430*/  IABS R5, R5 ;  /* 0x0000000500057213 */ /* 0x000fc40000000000 */
[----:B------:R-:W-:Y:S01]  /*4440*/  IABS R6, R8 ;  /* 0x0000000800067213 */ /* 0x000fe20000000000 */
[----:B------:R-:W-:Y:S01]  /*4450*/  IMAD.IADD R40, R3, 0x1, -R11 ;  /* 0x0000000103287824 */ /* 0x000fe200078e0a0b */
[----:B------:R-:W-:Y:S01]  /*4460*/  IABS R8, R10 ;  /* 0x0000000a00087213 */ /* 0x000fe20000000000 */
[----:B------:R-:W-:Y:S01]  /*4470*/  IMAD.MOV.U32 R10, RZ, RZ, R9 ;  /* 0x000000ffff0a7224 */ /* 0x000fe200078e0009 */
[----:B------:R-:W-:Y:S01]  /*4480*/  IABS R7, R7 ;  /* 0x0000000700077213 */ /* 0x000fe20000000000 */
        /* <DEDUP_REMOVED lines=11> */
[----:B------:R-:W-:Y:S01]  /*4540*/  ISETP.GE.U32.AND P0, PT, R28, UR28, PT ;  /* 0x0000001c1c007c0c */ /* 0x000fe2000bf06070 */
[----:B------:R-:W-:Y:S01]  /*4550*/  FFMA.FTZ R12, R5, -UR5, R110 ;  /* 0x80000005050c7c23 */ /* 0x000fe2000801006e */
[----:B------:R-:W-:Y:S01]  /*4560*/  FSEL R88, R42, -INF , !P1 ;  /* 0xff8000002a587808 */ /* 0x000fe20004800000 */
[C---:B------:R-:W-:Y:S01]  /*4570*/  VIADD R9, R20.reuse, 0x21 ;  /* 0x0000002114097836 */ /* 0x040fe20000000000 */
[----:B------:R-:W-:Y:S01]  /*4580*/  FSEL R94, R39, -INF , !P1 ;  /* 0xff800000275e7808 */ /* 0x000fe20004800000 */
[----:B------:R-:W-:Y:S01]  /*4590*/  VIADD R7, R20, 0x29 ;  /* 0x0000002914077836 */ /* 0x000fe20000000000 */
[----:B------:R-:W-:Y:S01]  /*45a0*/  FSEL R98, R32, -INF , !P1 ;  /* 0xff80000020627808 */ /* 0x000fe20004800000 */
[----:B------:R-:W-:Y:S01]  /*45b0*/  VIADD R6, R20, 0x30 ;  /* 0x0000003014067836 */ /* 0x000fe20000000000 */
[----:B------:R-:W-:Y:S01]  /*45c0*/  ISETP.GE.U32.AND P1, PT, R16, UR28, PT ;  /* 0x0000001c10007c0c */ /* 0x000fe2000bf26070 */
[----:B------:R-:W-:Y:S01]  /*45d0*/  FFMA.FTZ R16, R10, -UR5, R89 ;  /* 0x800000050a107c23 */ /* 0x000fe20008010059 */
[----:B------:R-:W-:Y:S01]  /*45e0*/  FSEL R82, R12, -INF , !P0 ;  /* 0xff8000000c527808 */ /* 0x000fe20004000000 */
[C---:B------:R-:W-:Y:S01]  /*45f0*/  VIADD R5, R20.reuse, 0x31 ;  /* 0x0000003114057836 */ /* 0x040fe20000000000 */
        /* <DEDUP_REMOVED lines=9> */
[C---:B------:R-:W-:Y:S01]  /*4690*/  IMAD.IADD R16, R0.reuse, 0x1, -R5 ;  /* 0x0000000100107824 */ /* 0x040fe200078e0a05 */
[----:B------:R-:W-:Y:S01]  /*46a0*/  FSEL R84, R15, -INF , !P1 ;  /* 0xff8000000f547808 */ /* 0x000fe20004800000 */
[----:B------:R-:W-:Y:S01]  /*46b0*/  IMAD.IADD R15, R0, 0x1, -R6 ;  /* 0x00000001000f7824 */ /* 0x000fe200078e0a06 */
[----:B------:R-:W-:Y:S01]  /*46c0*/  FSEL R85, R26, -INF , !P4 ;  /* 0xff8000001a557808 */ /* 0x000fe20006000000 */
[----:B------:R-:W-:Y:S01]  /*46d0*/  IMAD.IADD R18, R0, 0x1, -R10 ;  /* 0x0000000100127824 */ /* 0x000fe200078e0a0a */
[----:B------:R-:W-:Y:S01]  /*46e0*/  FSEL R74, R24, -INF , !P3 ;  /* 0xff800000184a7808 */ /* 0x000fe20005800000 */
[----:B------:R-:W-:Y:S01]  /*46f0*/  IMAD.IADD R17, R0, 0x1, -R11 ;  /* 0x0000000100117824 */ /* 0x000fe200078e0a0b */
[----:B------:R-:W-:Y:S01]  /*4700*/  IABS R0, R12 ;  /* 0x0000000c00007213 */ /* 0x000fe20000000000 */
[C---:B------:R-:W-:Y:S01]  /*4710*/  IMAD.IADD R24, R3.reuse, 0x1, -R7 ;  /* 0x0000000103187824 */ /* 0x040fe200078e0a07 */
[----:B------:R-:W-:Y:S01]  /*4720*/  IABS R12, R13 ;  /* 0x0000000d000c7213 */ /* 0x000fe20000000000 */
[C---:B------:R-:W-:Y:S01]  /*4730*/  IMAD.IADD R26, R3.reuse, 0x1, -R6 ;  /* 0x00000001031a7824 */ /* 0x040fe200078e0a06 */
[----:B------:R-:W-:Y:S01]  /*4740*/  IABS R13, R14 ;  /* 0x0000000e000d7213 */ /* 0x000fe20000000000 */
[----:B------:R-:W-:Y:S01]  /*4750*/  IMAD.IADD R32, R3, 0x1, -R5 ;  /* 0x0000000103207824 */ /* 0x000fe200078e0a05 */
[----:B------:R-:W-:Y:S01]  /*4760*/  FSEL R70, R21, -INF , !P2 ;  /* 0xff80000015467808 */ /* 0x000fe20005000000 */
[----:B------:R-:W-:Y:S01]  /*4770*/  IMAD.IADD R21, R3, 0x1, -R8 ;  /* 0x0000000103157824 */ /* 0x000fe200078e0a08 */
[----:B------:R-:W-:Y:S01]  /*4780*/  FSEL R80, R19, -INF , !P2 ;  /* 0xff80000013507808 */ /* 0x000fe20005000000 */
[--C-:B------:R-:W-:Y:S01]  /*4790*/  IMAD.IADD R19, R3, 0x1, -R9.reuse ;  /* 0x0000000103137824 */ /* 0x100fe200078e0a09 */
[----:B------:R-:W-:Y:S01]  /*47a0*/  FSEL R61, R41, -INF , !P0 ;  /* 0xff800000293d7808 */ /* 0x000fe20004000000 */
[----:B------:R-:W-:Y:S01]  /*47b0*/  IMAD.IADD R41, R3, 0x1, -R10 ;  /* 0x0000000103297824 */ /* 0x000fe200078e0a0a */
[----:B------:R-:W-:Y:S01]  /*47c0*/  FSEL R92, R34, -INF , !P5 ;  /* 0xff800000225c7808 */ /* 0x000fe20006800000 */
[----:B------:R-:W-:Y:S01]  /*47d0*/  IMAD.MOV.U32 R3, RZ, RZ, R0 ;  /* 0x000000ffff037224 */ /* 0x000fe200078e0000 */
[----:B------:R-:W-:Y:S01]  /*47e0*/  FSEL R91, R25, -INF , !P4 ;  /* 0xff800000195b7808 */ /* 0x000fe20006000000 */
[----:B------:R-:W-:Y:S01]  /*47f0*/  IMAD.IADD R14, R4, 0x1, -R9 ;  /* 0x00000001040e7824 */ /* 0x000fe200078e0a09 */
[----:B------:R-:W-:Y:S01]  /*4800*/  FSEL R90, R22, -INF , !P3 ;  /* 0xff800000165a7808 */ /* 0x000fe20005800000 */
[C---:B------:R-:W-:Y:S01]  /*4810*/  IMAD.IADD R20, R4.reuse, 0x1, -R8 ;  /* 0x0000000104147824 */ /* 0x040fe200078e0a08 */
[----:B------:R-:W-:Y:S01]  /*4820*/  ISETP.GE.U32.AND P2, PT, R5, UR28, PT ;  /* 0x0000001c05007c0c */ /* 0x000fe2000bf46070 */
[----:B------:R-:W-:Y:S01]  /*4830*/  IMAD.IADD R22, R4, 0x1, -R7 ;  /* 0x0000000104167824 */ /* 0x000fe200078e0a07 */
        /* <DEDUP_REMOVED lines=9> */
[----:B------:R-:W-:Y:S01]  /*48d0*/  IMAD.MOV.U32 R0, RZ, RZ, R12 ;  /* 0x000000ffff007224 */ /* 0x000fe200078e000c */
[----:B------:R-:W-:Y:S01]  /*48e0*/  ISETP.GE.U32.AND P6, PT, R9, UR28, PT ;  /* 0x0000001c09007c0c */ /* 0x000fe2000bfc6070 */
[----:B------:R-:W-:Y:S01]  /*48f0*/  IMAD.MOV.U32 R4, RZ, RZ, R13 ;  /* 0x000000ffff047224 */ /* 0x000fe200078e000d */
[----:B------:R-:W-:Y:S01]  /*4900*/  ISETP.GE.U32.AND P5, PT, R8, UR28, PT ;  /* 0x0000001c08007c0c */ /* 0x000fe2000bfa6070 */
[C---:B------:R-:W-:Y:S01]  /*4910*/  IMAD.IADD R31, R2.reuse, 0x1, -R5 ;  /* 0x00000001021f7824 */ /* 0x040fe200078e0a05 */
[----:B------:R-:W-:Y:S01]  /*4920*/  I2FP.F32.S32 R5, R3 ;  /* 0x0000000300057245 */ /* 0x000fe20000201400 */
[C---:B------:R-:W-:Y:S01]  /*4930*/  IMAD.IADD R9, R2.reuse, 0x1, -R9 ;  /* 0x0000000102097824 */ /* 0x040fe200078e0a09 */
[----:B------:R-:W-:Y:S01]  /*4940*/  I2FP.F32.S32 R3, R0 ;  /* 0x0000000000037245 */ /* 0x000fe20000201400 */
[C---:B------:R-:W-:Y:S01]  /*4950*/  IMAD.IADD R8, R2.reuse, 0x1, -R8 ;  /* 0x0000000102087824 */ /* 0x040fe200078e0a08 */
[----:B------:R-:W-:Y:S01]  /*4960*/  I2FP.F32.S32 R0, R4 ;  /* 0x0000000400007245 */ /* 0x000fe20000201400 */
[C---:B------:R-:W-:Y:S01]  /*4970*/  IMAD.IADD R28, R2.reuse, 0x1, -R6 ;  /* 0x00000001021c7824 */ /* 0x040fe200078e0a06 */
[----:B------:R-:W-:Y:S01]  /*4980*/  FSEL R83, R23, -INF , !P3 ;  /* 0xff80000017537808 */ /* 0x000fe20005800000 */
[C---:B------:R-:W-:Y:S01]  /*4990*/  IMAD.IADD R23, R2.reuse, 0x1, -R7 ;  /* 0x0000000102177824 */ /* 0x040fe200078e0a07 */
[----:B------:R-:W-:Y:S01]  /*49a0*/  IABS R4, R17 ;  /* 0x0000001100047213 */ /* 0x000fe20000000000 */
[----:B------:R-:W-:-:S02]  /*49b0*/  IMAD.IADD R38, R2, 0x1, -R10 ;  /* 0x0000000102267824 */ /* 0x000fc400078e0a0a */
[----:B------:R-:W-:Y:S01]  /*49c0*/  FFMA.FTZ R42, R0, -UR5, R105 ;  /* 0x80000005002a7c23 */ /* 0x000fe20008010069 */
[----:B------:R-:W-:Y:S01]  /*49d0*/  IMAD.IADD R37, R2, 0x1, -R11 ;  /* 0x0000000102257824 */ /* 0x000fe200078e0a0b */
[----:B------:R-:W-:Y:S01]  /*49e0*/  IABS R2, R15 ;  /* 0x0000000f00027213 */ /* 0x000fe20000000000 */
[----:B------:R-:W-:Y:S01]  /*49f0*/  FFMA.FTZ R44, R5, -UR5, R73 ;  /* 0x80000005052c7c23 */ /* 0x000fe20008010049 */
[----:B------:R-:W-:Y:S02]  /*4a00*/  IABS R0, R16 ;  /* 0x0000001000007213 */ /* 0x000fe40000000000 */
[----:B------:R-:W-:Y:S01]  /*4a10*/  FSEL R64, R48, -INF , !P3 ;  /* 0xff80000030407808 */ /* 0x000fe20005800000 */
[----:B------:R-:W-:Y:S01]  /*4a20*/  BAR.SYNC.DEFER_BLOCKING 0x0 ;  /* 0x0000000000007b1d */ /* 0x000fe20000010000 */
[----:B------:R-:W-:Y:S01]  /*4a30*/  ISETP.GE.U32.AND P3, PT, R6, UR28, PT ;  /* 0x0000001c06007c0c */ /* 0x000fe2000bf66070 */
[----:B------:R-:W-:Y:S01]  /*4a40*/  IMAD.MOV.U32 R6, RZ, RZ, R2 ;  /* 0x000000ffff067224 */ /* 0x000fe200078e0002 */
[----:B------:R-:W-:Y:S01]  /*4a50*/  FSEL R62, R43, -INF , !P1 ;  /* 0xff8000002b3e7808 */ /* 0x000fe20004800000 */
[----:B------:R-:W-:-:S02]  /*4a60*/  IMAD.MOV.U32 R2, RZ, RZ, R4 ;  /* 0x000000ffff027224 */ /* 0x000fc400078e0004 */
[----:B------:R-:W-:Y:S01]  /*4a70*/  FFMA.FTZ R43, R3, -UR5, R104 ;  /* 0x80000005032b7c23 */ /* 0x000fe20008010068 */
[----:B------:R-:W-:Y:S01]  /*4a80*/  IMAD.MOV.U32 R5, RZ, RZ, R0 ;  /* 0x000000ffff057224 */ /* 0x000fe200078e0000 */
        /* <DEDUP_REMOVED lines=8> */
[----:B------:R-:W-:Y:S01]  /*4b10*/  FSEL R77, R27, -INF , !P4 ;  /* 0xff8000001b4d7808 */ /* 0x000fe20006000000 */
[----:B------:R-:W-:Y:S01]  /*4b20*/  FFMA.FTZ R27, R0, -UR5, R75 ;  /* 0x80000005001b7c23 */ /* 0x000fe2000801004b */
[----:B------:R-:W-:Y:S01]  /*4b30*/  I2FP.F32.S32 R5, R5 ;  /* 0x0000000500057245 */ /* 0x000fe20000201400 */
[----:B------:R-:W-:Y:S01]  /*4b40*/  FFMA.FTZ R36, R6, -UR5, R112 ;  /* 0x8000000506247c23 */ /* 0x000fe20008010070 */
[----:B------:R-:W-:-:S02]  /*4b50*/  IABS R2, R19 ;  /* 0x0000001300027213 */ /* 0x000fc40000000000 */
[----:B------:R-:W-:Y:S01]  /*4b60*/  IABS R0, R9 ;  /* 0x0000000900007213 */ /* 0x000fe20000000000 */
[----:B------:R-:W-:Y:S01]  /*4b70*/  FFMA.FTZ R35, R5, -UR5, R113 ;  /* 0x8000000505237c23 */ /* 0x000fe20008010071 */
[----:B------:R-:W-:Y:S02]  /*4b80*/  IABS R3, R20 ;  /* 0x0000001400037213 */ /* 0x000fe40000000000 */
[----:B------:R-:W-:Y:S01]  /*4b90*/  IABS R4, R21 ;  /* 0x0000001500047213 */ /* 0x000fe20000000000 */
[----:B------:R-:W-:Y:S01]  /*4ba0*/  IMAD.MOV.U32 R5, RZ, RZ, R0 ;  /* 0x000000ffff057224 */ /* 0x000fe200078e0000 */
[----:B------:R-:W-:Y:S02]  /*4bb0*/  FSEL R66, R49, -INF , !P4 ;  /* 0xff80000031427808 */ /* 0x000fe40006000000 */
[----:B------:R-:W-:Y:S01]  /*4bc0*/  ISETP.GE.U32.AND P4, PT, R7, UR28, PT ;  /* 0x0000001c07007c0c */ /* 0x000fe2000bf86070 */
        /* <DEDUP_REMOVED lines=13> */
[----:B------:R-:W-:Y:S01]  /*4ca0*/  IABS R3, R22 ;  /* 0x0000001600037213 */ /* 0x000fe20000000000 */
[----:B------:R-:W-:Y:S01]  /*4cb0*/  FFMA.FTZ R18, R2, -UR5, R120 ;  /* 0x8000000502127c23 */ /* 0x000fe20008010078 */
[----:B------:R-:W-:Y:S01]  /*4cc0*/  IABS R6, R26 ;  /* 0x0000001a00067213 */ /* 0x000fe20000000000 */
[----:B------:R-:W-:Y:S01]  /*4cd0*/  FFMA.FTZ R17, R0, -UR5, R122 ;  /* 0x8000000500117c23 */ /* 0x000fe2000801007a */
[----:B------:R-:W-:Y:S01]  /*4ce0*/  IABS R2, R24 ;  /* 0x0000001800027213 */ /* 0x000fe20000000000 */
[----:B------:R-:W-:Y:S01]  /*4cf0*/  IMAD.MOV.U32 R7, RZ, RZ, R3 ;  /* 0x000000ffff077224 */ /* 0x000fe200078e0003 */
[----:B------:R-:W-:Y:S01]  /*4d00*/  IABS R4, R25 ;  /* 0x0000001900047213 */ /* 0x000fe20000000000 */
[----:B------:R-:W-:Y:S01]  /*4d10*/  IMAD.MOV.U32 R3, RZ, RZ, R6 ;  /* 0x000000ffff037224 */ /* 0x000fe200078e0006 */
[----:B------:R-:W-:Y:S01]  /*4d20*/  IABS R0, R23 ;  /* 0x0000001700007213 */ /* 0x000fe20000000000 */
        /* <DEDUP_REMOVED lines=12> */
[----:B------:R-:W-:Y:S02]  /*4df0*/  I2FP.F32.S32 R2, R2 ;  /* 0x0000000200027245 */ /* 0x000fe40000201400 */
[----:B------:R-:W-:Y:S01]  /*4e00*/  IABS R3, R30 ;  /* 0x0000001e00037213 */ /* 0x000fe20000000000 */
[----:B------:R-:W-:Y:S01]  /*4e10*/  IMAD.MOV.U32 R7, RZ, RZ, R0 ;  /* 0x000000ffff077224 */ /* 0x000fe200078e0000 */
[----:B------:R-:W-:Y:S01]  /*4e20*/  IABS R6, R34 ;  /* 0x0000002200067213 */ /* 0x000fe20000000000 */
[----:B------:R-:W-:-:S02]  /*4e30*/  IMAD.MOV.U32 R0, RZ, RZ, R4 ;  /* 0x000000ffff007224 */ /* 0x000fc400078e0004 */
[----:B------:R-:W-:Y:S01]  /*4e40*/  FFMA.FTZ R13, R2, -UR5, R114 ;  /* 0x80000005020d7c23 */ /* 0x000fe20008010072 */
[----:B------:R-:W-:Y:S01]  /*4e50*/  IMAD.MOV.U32 R5, RZ, RZ, R3 ;  /* 0x000000ffff057224 */ /* 0x000fe200078e0003 */
[----:B------:R-:W-:Y:S01]  /*4e60*/  IABS R2, R32 ;  /* 0x0000002000027213 */ /* 0x000fe20000000000 */
[----:B------:R-:W-:Y:S01]  /*4e70*/  IMAD.MOV.U32 R3, RZ, RZ, R6 ;  /* 0x000000ffff037224 */ /* 0x000fe200078e0006 */
[----:B------:R-:W-:Y:S02]  /*4e80*/  I2FP.F32.S32 R0, R0 ;  /* 0x0000000000007245 */ /* 0x000fe40000201400 */
[----:B------:R-:W-:Y:S02]  /*4e90*/  I2FP.F32.S32 R7, R7 ;  /* 0x0000000700077245 */ /* 0x000fe40000201400 */
[----:B------:R-:W-:Y:S01]  /*4ea0*/  I2FP.F32.S32 R4, R2 ;  /* 0x0000000200047245 */ /* 0x000fe20000201400 */
[----:B------:R-:W-:Y:S01]  /*4eb0*/  FFMA.FTZ R8, R0, -UR5, R127 ;  /* 0x8000000500087c23 */ /* 0x000fe2000801007f */
[----:B------:R-:W-:-:S02]  /*4ec0*/  I2FP.F32.S32 R2, R3 ;  /* 0x0000000300027245 */ /* 0x000fc40000201400 */
[----:B------:R-:W-:Y:S01]  /*4ed0*/  IABS R0, R39 ;  /* 0x0000002700007213 */ /* 0x000fe20000000000 */
[----:B------:R-:W-:Y:S01]  /*4ee0*/  FFMA.FTZ R9, R4, -UR5, R125 ;  /* 0x8000000504097c23 */ /* 0x000fe2000801007d */
[----:B------:R-:W-:Y:S02]  /*4ef0*/  I2FP.F32.S32 R5, R5 ;  /* 0x0000000500057245 */ /* 0x000fe40000201400 */
[----:B------:R-:W-:Y:S01]  /*4f00*/  ISETP.GE.U32.AND P0, PT, R11, UR28, PT ;  /* 0x0000001c0b007c0c */ /* 0x000fe2000bf06070 */
[----:B------:R-:W-:Y:S01]  /*4f10*/  FFMA.FTZ R11, R7, -UR5, R126 ;  /* 0x80000005070b7c23 */ /* 0x000fe2000801007e */
[----:B------:R-:W-:Y:S01]  /*4f20*/  FFMA.FTZ R7, R2, -UR5, R54 ;  /* 0x8000000502077c23 */ /* 0x000fe20008010036 */
[----:B------:R-:W-:Y:S01]  /*4f30*/  ISETP.GE.U32.AND P1, PT, R10, UR28, PT ;  /* 0x0000001c0a007c0c */ /* 0x000fe2000bf26070 */
[----:B------:R-:W-:Y:S02]  /*4f40*/  IMAD.MOV.U32 R2, RZ, RZ, R0 ;  /* 0x000000ffff027224 */ /* 0x000fe400078e0000 */
[----:B------:R-:W-:Y:S01]  /*4f50*/  FFMA.FTZ R10, R5, -UR5, R115 ;  /* 0x80000005050a7c23 */ /* 0x000fe20008010073 */
[----:B------:R-:W-:-:S02]  /*4f60*/  IABS R0, R38 ;  /* 0x0000002600007213 */ /* 0x000fc40000000000 */
[----:B------:R-:W-:Y:S02]  /*4f70*/  IABS R5, R37 ;  /* 0x0000002500057213 */ /* 0x000fe40000000000 */
[----:B------:R-:W-:Y:S01]  /*4f80*/  I2FP.F32.S32 R6, R2 ;  /* 0x0000000200067245 */ /* 0x000fe20000201400 */
[----:B------:R-:W-:Y:S01]  /*4f90*/  IMAD.MOV.U32 R2, RZ, RZ, R0 ;  /* 0x000000ffff027224 */ /* 0x000fe200078e0000 */
[----:B------:R-:W-:Y:S01]  /*4fa0*/  IABS R4, R41 ;  /* 0x0000002900047213 */ /* 0x000fe20000000000 */
[----:B------:R-:W-:Y:S01]  /*4fb0*/  IMAD.MOV.U32 R0, RZ, RZ, R5 ;  /* 0x000000ffff007224 */ /* 0x000fe200078e0005 */
[----:B------:R-:W-:Y:S01]  /*4fc0*/  IABS R3, R40 ;  /* 0x0000002800037213 */ /* 0x000fe20000000000 */
[----:B------:R-:W-:Y:S01]  /*4fd0*/  FFMA.FTZ R6, R6, -UR5, R55 ;  /* 0x8000000506067c23 */ /* 0x000fe20008010037 */
[----:B------:R-:W-:Y:S02]  /*4fe0*/  I2FP.F32.S32 R4, R4 ;  /* 0x0000000400047245 */ /* 0x000fe40000201400 */
[----:B------:R-:W-:-:S02]  /*4ff0*/  I2FP.F32.S32 R3, R3 ;  /* 0x0000000300037245 */ /* 0x000fc40000201400 */
[----:B------:R-:W-:Y:S01]  /*5000*/  I2FP.F32.S32 R2, R2 ;  /* 0x0000000200027245 */ /* 0x000fe20000201400 */
[----:B------:R-:W-:Y:S01]  /*5010*/  FFMA.FTZ R4, R4, -UR5, R128 ;  /* 0x8000000504047c23 */ /* 0x000fe20008010080 */
[----:B------:R-:W-:Y:S01]  /*5020*/  I2FP.F32.S32 R0, R0 ;  /* 0x0000000000007245 */ /* 0x000fe20000201400 */
[----:B------:R-:W-:Y:S01]  /*5030*/  FFMA.FTZ R3, R3, -UR5, R129 ;  /* 0x8000000503037c23 */ /* 0x000fe20008010081 */
[----:B------:R-:W-:Y:S01]  /*5040*/  SHF.R.U32.HI R22, RZ, 0x5, R214 ;  /* 0x00000005ff167819 */ /* 0x000fe200000116d6 */
[----:B------:R-:W-:Y:S01]  /*5050*/  FFMA.FTZ R2, R2, -UR5, R130 ;  /* 0x8000000502027c23 */ /* 0x000fe20008010082 */
[----:B------:R-:W-:Y:S01]  /*5060*/  FSEL R44, R44, -INF , !P6 ;  /* 0xff8000002c2c7808 */ /* 0x000fe20007000000 */
[----:B------:R-:W-:Y:S01]  /*5070*/  FFMA.FTZ R0, R0, -UR5, R131 ;  /* 0x8000000500007c23 */ /* 0x000fe20008010083 */
        /* <DEDUP_REMOVED lines=26> */
[----:B------:R-:W-:Y:S01]  /*5220*/  FSEL R46, R0, -INF , !P0 ;  /* 0xff800000002e7808 */ /* 0x000fe20004000000 */
        /* <DEDUP_REMOVED lines=52> */
.L_x_823:
[----:B------:R3:W-:Y:S02]  /*5570*/  STS.128 [R217+0x8800], RZ ;  /* 0x008800ffd9007388 */ /* 0x0007e40000000c00 */
.L_x_824:
[----:B------:R-:W-:Y:S05]  /*5580*/  BSYNC.RECONVERGENT B0 ;  /* 0x0000000000007941 */ /* 0x000fea0003800200 */
.L_x_822:
[----:B------:R-:W0:Y:S02]  /*5590*/  LDGDEPBAR ;  /* 0x00000000000079af */ /* 0x000e240000000000 */
.L_x_821:
[----:B------:R-:W4:Y:S01]  /*55a0*/  S2R R8, SR_CTAID.X ;  /* 0x0000000000087919 */ /* 0x000f220000002500 */
[----:B------:R-:W-:Y:S01]  /*55b0*/  USHF.L.U32 UR4, UR8, 0x10, URZ ;  /* 0x0000001008047899 */ /* 0x000fe200080006ff */
[----:B-12---:R-:W-:Y:S01]  /*55c0*/  IMAD.U32 R2, RZ, RZ, UR8 ;  /* 0x00000008ff027e24 */ /* 0x006fe2000f8e00ff */
[----:B------:R-:W-:Y:S01]  /*55d0*/  FMNMX3.FTZ R4, R88, R72, R65, !PT ;  /* 0x0000004858047276 */ /* 0x000fe20007810041 */
[----:B------:R-:W-:Y:S01]  /*55e0*/  USHF.L.U32 UR30, UR30, 0x5, URZ ;  /* 0x000000051e1e7899 */ /* 0x000fe200080006ff */
[----:B------:R-:W-:Y:S01]  /*55f0*/  FMNMX3.FTZ R3, R94, R93, R71, !PT ;  /* 0x0000005d5e037276 */ /* 0x000fe20007810047 */
[----:B------:R-:W-:Y:S01]  /*5600*/  USHF.L.U32 UR22, UR22, 0x1, URZ ;  /* 0x0000000116167899 */ /* 0x000fe200080006ff */
[----:B------:R-:W-:Y:S01]  /*5610*/  IMAD.U32 R0, RZ, RZ, UR4 ;  /* 0x00000004ff007e24 */ /* 0x000fe2000f8e00ff */
[----:B------:R-:W-:Y:S01]  /*5620*/  FMNMX3.FTZ R5, R98, R97, R89, !PT ;  /* 0x0000006162057276 */ /* 0x000fe20007810059 */
[----:B------:R-:W-:Y:S01]  /*5630*/  UIADD3 UR4, UPT, UPT, UR35, -0x4498517b, URZ ;  /* 0xbb67ae8523047890 */ /* 0x000fe2000fffe0ff */
[----:B------:R-:W-:Y:S01]  /*5640*/  FMNMX3.FTZ R6, R4, R68, R66, !PT ;  /* 0x0000004404067276 */ /* 0x000fe20007810042 */
[----:B------:R-:W-:Y:S01]  /*5650*/  UIADD3 UR9, UPT, UPT, UR22, 0x1, URZ ;  /* 0x0000000116097890 */ /* 0x000fe2000fffe0ff */
[----:B------:R-:W-:Y:S01]  /*5660*/  LOP3.LUT R0, R2, 0xff0000, R0, 0xf8, !PT ;  /* 0x00ff000002007812 */ /* 0x000fe200078ef800 */
[----:B------:R-:W-:Y:S01]  /*5670*/  IMAD.U32 R11, RZ, RZ, UR22 ;  /* 0x00000016ff0b7e24 */ /* 0x000fe2000f8e00ff */
[----:B------:R-:W-:Y:S01]  /*5680*/  FMNMX3.FTZ R2, R96, R95, R81, !PT ;  /* 0x0000005f60027276 */ /* 0x000fe20007810051 */
[----:B------:R-:W-:Y:S01]  /*5690*/  UIADD3 UR11, UPT, UPT, UR34, -0x61c88647, URZ ;  /* 0x9e3779b9220b7890 */ /* 0x000fe2000fffe0ff */
[----:B------:R-:W-:Y:S01]  /*56a0*/  FMNMX3.FTZ R4, R3, R79, R77, !PT ;  /* 0x0000004f03047276 */ /* 0x000fe2000781004d */
[----:B------:R-:W-:Y:S01]  /*56b0*/  UIADD3 UR13, UPT, UPT, UR35, 0x76cf5d0a, URZ ;  /* 0x76cf5d0a230d7890 */ /* 0x000fe2000fffe0ff */
[----:B------:R-:W-:Y:S01]  /*56c0*/  FMNMX3.FTZ R3, R2, R87, R85, !PT ;  /* 0x0000005702037276 */ /* 0x000fe20007810055 */
[----:B------:R-:W-:Y:S01]  /*56d0*/  UIADD3 UR12, UPT, UPT, UR35, 0x32370b8f, URZ ;  /* 0x32370b8f230c7890 */ /* 0x000fe2000fffe0ff */
[----:B------:R-:W-:Y:S01]  /*56e0*/  FMNMX3.FTZ R2, R5, R92, R91, !PT ;  /* 0x0000005c05027276 */ /* 0x000fe2000781005b */
[----:B------:R-:W1:Y:S01]  /*56f0*/  LDCU UR15, c[0x0][0x45c] ;  /* 0x00008b80ff0f77ac */ /* 0x000e620008000800 */
[----:B------:R-:W-:Y:S01]  /*5700*/  FMNMX3.FTZ R5, R4, R74, R70, !PT ;  /* 0x0000004a04057276 */ /* 0x000fe20007810046 */
[----:B------:R-:W-:Y:S01]  /*5710*/  IMAD.IADD R118, R152, 0x1, R150 ;  /* 0x0000000198767824 */ /* 0x000fe200078e0296 */
[----:B------:R-:W-:Y:S01]  /*5720*/  IADD3 R7, P1, P0, R148, UR30, R153 ;  /* 0x0000001e94077c10 */ /* 0x000fe2000f83e099 */
[----:B------:R-:W-:Y:S01]  /*5730*/  USHF.R.S32.HI UR30, URZ, 0x1f, UR30 ;  /* 0x0000001fff1e7899 */ /* 0x000fe2000801141e */
[----:B------:R-:W-:Y:S01]  /*5740*/  FMNMX3.FTZ R5, R5, R69, R67, !PT ;  /* 0x0000004505057276 */ /* 0x000fe20007810043 */
[----:B------:R-:W-:Y:S01]  /*5750*/  UIADD3 UR14, UPT, UPT, UR34, 0x78dde6e4, URZ ;  /* 0x78dde6e4220e7890 */ /* 0x000fe2000fffe0ff */
[----:B------:R-:W-:Y:S01]  /*5760*/  FMNMX3.FTZ R4, R3, R83, R80, !PT ;  /* 0x0000005303047276 */ /* 0x000fe20007810050 */
[----:B------:R-:W-:Y:S01]  /*5770*/  IMAD.WIDE.U32 R12, R7, -0x2daee0ad, RZ ;  /* 0xd2511f53070c7825 */ /* 0x000fe200078e00ff */
[----:B------:R-:W-:-:S02]  /*5780*/  FMNMX3.FTZ R3, R2, R90, R86, !PT ;  /* 0x0000005a02037276 */ /* 0x000fc40007810056 */
[----:B------:R-:W-:Y:S01]  /*5790*/  FMNMX3.FTZ R5, R5, R53, R51, !PT ;  /* 0x0000003505057276 */ /* 0x000fe20007810033 */
[----:B----4-:R-:W-:Y:S01]  /*57a0*/  IMAD R8, R8, 0x8, R22 ;  /* 0x0000000808087824 */ /* 0x010fe200078e0216 */
[----:B------:R-:W-:Y:S01]  /*57b0*/  FMNMX3.FTZ R4, R4, R78, R76, !PT ;  /* 0x0000004e04047276 */ /* 0x000fe2000781004c */
[----:B------:R-:W-:Y:S01]  /*57c0*/  STL.64 [R1+0x8], R12 ;  /* 0x0000080c01007387 */ /* 0x000fe20000100a00 */
[----:B------:R-:W-:Y:S01]  /*57d0*/  FMNMX3.FTZ R6, R6, R64, R63, !PT ;  /* 0x0000004006067276 */ /* 0x000fe2000781003f */
[C---:B------:R-:W-:Y:S01]  /*57e0*/  VIADD R7, R8.reuse, 0x4 ;  /* 0x0000000408077836 */ /* 0x040fe20000000000 */
[----:B------:R-:W-:Y:S01]  /*57f0*/  FMNMX3.FTZ R3, R3, R84, R82, !PT ;  /* 0x0000005403037276 */ /* 0x000fe20007810052 */
[----:B------:R-:W-:Y:S01]  /*5800*/  IMAD.WIDE.U32 R248, R8, -0x326172a9, RZ ;  /* 0xcd9e8d5708f87825 */ /* 0x000fe200078e00ff */
[----:B------:R-:W-:Y:S02]  /*5810*/  FMNMX3.FTZ R5, R5, R47, R41, !PT ;  /* 0x0000002f05057276 */ /* 0x000fe40007810029 */
[----:B------:R-:W-:Y:S01]  /*5820*/  FMNMX3.FTZ R4, R4, R58, R54, !PT ;  /* 0x0000003a04047276 */ /* 0x000fe20007810036 */
[----:B------:R-:W-:Y:S01]  /*5830*/  IMAD.WIDE.U32 R234, R7, -0x326172a9, RZ ;  /* 0xcd9e8d5707ea7825 */ /* 0x000fe200078e00ff */
[----:B------:R-:W-:-:S02]  /*5840*/  FMNMX3.FTZ R9, R6, R62, R61, !PT ;  /* 0x0000003e06097276 */ /* 0x000fc4000781003d */
[----:B------:R-:W-:Y:S02]  /*5850*/  IADD3.X R2, PT, PT, R149, UR30, RZ, P1, P0 ;  /* 0x0000001e95027c10 */ /* 0x000fe40008fe04ff */
[----:B------:R-:W-:Y:S02]  /*5860*/  FMNMX3.FTZ R3, R3, R60, R59, !PT ;  /* 0x0000003c03037276 */ /* 0x000fe4000781003b */
[----:B------:R-:W-:Y:S02]  /*5870*/  FMNMX3.FTZ R5, R5, R40, R37, !PT ;  /* 0x0000002805057276 */ /* 0x000fe40007810025 */
[----:B------:R-:W-:Y:S02]  /*5880*/  FMNMX3.FTZ R4, R4, R52, R50, !PT ;  /* 0x0000003404047276 */ /* 0x000fe40007810032 */
[----:B------:R-:W-:Y:S02]  /*5890*/  FMNMX3.FTZ R9, R9, R44, R43, !PT ;  /* 0x0000002c09097276 */ /* 0x000fe4000781002b */
[----:B------:R-:W-:-:S02]  /*58a0*/  LOP3.LUT R6, R2, UR34, R249, 0x96, !PT ;  /* 0x0000002202067c12 */ /* 0x000fc4000f8e96f9 */
[----:B------:R-:W-:Y:S02]  /*58b0*/  LOP3.LUT R10, R2, UR34, R235, 0x96, !PT ;  /* 0x00000022020a7c12 */ /* 0x000fe4000f8e96eb */
[----:B------:R-:W-:Y:S01]  /*58c0*/  FMNMX3.FTZ R2, R3, R57, R56, !PT ;  /* 0x0000003903027276 */ /* 0x000fe20007810038 */
[----:B------:R-:W-:Y:S01]  /*58d0*/  IMAD.WIDE.U32 R24, R6, -0x2daee0ad, RZ ;  /* 0xd2511f5306187825 */ /* 0x000fe200078e00ff */
[----:B------:R-:W-:Y:S02]  /*58e0*/  FMNMX.FTZ R8, R34, R5, !PT ;  /* 0x0000000522087209 */ /* 0x000fe40007810000 */
[----:B------:R-:W-:Y:S01]  /*58f0*/  FMNMX3.FTZ R3, R4, R48, R45, !PT ;  /* 0x0000003004037276 */ /* 0x000fe2000781002d */
[----:B------:R-:W-:Y:S01]  /*5900*/  IMAD.WIDE.U32 R26, R10, -0x2daee0ad, RZ ;  /* 0xd2511f530a1a7825 */ /* 0x000fe200078e00ff */
[----:B------:R-:W-:Y:S01]  /*5910*/  FMNMX3.FTZ R9, R9, R42, R36, !PT ;  /* 0x0000002a09097276 */ /* 0x000fe20007810024 */
[----:B------:R-:W2:Y:S01]  /*5920*/  SHFL.BFLY PT, R102, R8, 0x2, 0x1f ;  /* 0x0c401f0008667f89 */ /* 0x000ea200000e0000 */
[----:B------:R-:W-:-:S02]  /*5930*/  FMNMX.FTZ R7, R39, R3, !PT ;  /* 0x0000000327077209 */ /* 0x000fc40007810000 */
[----:B------:R-:W-:Y:S01]  /*5940*/  FMNMX3.FTZ R9, R9, R35, R33, !PT ;  /* 0x0000002309097276 */ /* 0x000fe20007810021 */
[----:B------:R-:W-:Y:S01]  /*5950*/  STL.64 [R1+0x128], R24 ;  /* 0x0001281801007387 */ /* 0x000fe20000100a00 */
[----:B------:R-:W-:Y:S02]  /*5960*/  FMNMX3.FTZ R2, R2, R55, R49, !PT ;  /* 0x0000003702027276 */ /* 0x000fe40007810031 */
[----:B------:R-:W-:Y:S01]  /*5970*/  FMNMX.FTZ R9, R32, R9, !PT ;  /* 0x0000000920097209 */ /* 0x000fe20007810000 */
[----:B------:R-:W4:Y:S01]  /*5980*/  SHFL.BFLY PT, R101, R7, 0x2, 0x1f ;  /* 0x0c401f0007657f89 */ /* 0x000f2200000e0000 */
[----:B------:R-:W-:Y:S01]  /*5990*/  FMNMX.FTZ R6, R46, R2, !PT ;  /* 0x000000022e067209 */ /* 0x000fe20007810000 */
[----:B------:R-:W-:Y:S01]  /*59a0*/  IMAD.U32 R2, RZ, RZ, UR9 ;  /* 0x00000009ff027e24 */ /* 0x000fe2000f8e00ff */
[----:B------:R-:W-:Y:S01]  /*59b0*/  LOP3.LUT R4, R11, UR35, R13, 0x96, !PT ;  /* 0x000000230b047c12 */ /* 0x000fe2000f8e960d */
[----:B------:R-:W5:Y:S01]  /*59c0*/  SHFL.BFLY PT, R103, R9, 0x2, 0x1f ;  /* 0x0c401f0009677f89 */ /* 0x000f6200000e0000 */
[C---:B------:R-:W-:Y:S01]  /*59d0*/  LOP3.LUT R10, R12.reuse, UR4, R25, 0x96, !PT ;  /* 0x000000040c0a7c12 */ /* 0x040fe2000f8e9619 */
[----:B------:R-:W-:Y:S01]  /*59e0*/  UIADD3 UR9, UPT, UPT, UR34, -0x255992d5, URZ ;  /* 0xdaa66d2b22097890 */ /* 0x000fe2000fffe0ff */
[----:B------:R-:W-:Y:S01]  /*59f0*/  LOP3.LUT R3, R12, UR4, R27, 0x96, !PT ;  /* 0x000000040c037c12 */ /* 0x000fe2000f8e961b */
[----:B------:R-:W3:Y:S01]  /*5a00*/  SHFL.BFLY PT, R100, R6, 0x2, 0x1f ;  /* 0x0c401f0006647f89 */ /* 0x000ee200000e0000 */
[----:B------:R-:W-:Y:S01]  /*5a10*/  LOP3.LUT R2, R2, UR35, R13, 0x96, !PT ;  /* 0x0000002302027c12 */ /* 0x000fe2000f8e960d */
[----:B------:R-:W-:Y:S01]  /*5a20*/  IMAD.WIDE.U32 R4, R4, -0x326172a9, RZ ;  /* 0xcd9e8d5704047825 */ /* 0x000fe200078e00ff */
[----:B------:R-:W-:Y:S01]  /*5a30*/  UIADD3 UR4, UPT, UPT, UR34, 0x3c6ef372, URZ ;  /* 0x3c6ef37222047890 */ /* 0x000fe2000fffe0ff */
[----:B------:R-:W-:Y:S02]  /*5a40*/  STL.64 [R1+0x120], R26 ;  /* 0x0001201a01007387 */ /* 0x000fe40000100a00 */
[----:B------:R-:W-:Y:S01]  /*5a50*/  IMAD.WIDE.U32 R114, R10, -0x326172a9, RZ ;  /* 0xcd9e8d570a727825 */ /* 0x000fe200078e00ff */
[----:B------:R-:W-:-:S02]  /*5a60*/  LOP3.LUT R10, R248, UR11, R5, 0x96, !PT ;  /* 0x0000000bf80a7c12 */ /* 0x000fc4000f8e9605 */
[----:B--2---:R-:W-:Y:S01]  /*5a70*/  FMNMX.FTZ R102, R8, R102, !PT ;  /* 0x0000006608667209 */ /* 0x004fe20007810000 */
[----:B------:R-:W-:Y:S01]  /*5a80*/  IMAD.WIDE.U32 R22, R3, -0x326172a9, RZ ;  /* 0xcd9e8d5703167825 */ /* 0x000fe200078e00ff */
[----:B------:R-:W-:Y:S01]  /*5a90*/  LOP3.LUT R11, R234, UR11, R5, 0x96, !PT ;  /* 0x0000000bea0b7c12 */ /* 0x000fe2000f8e9605 */
[----:B------:R-:W-:Y:S01]  /*5aa0*/  STL.64 [R1+0xc8], R114 ;  /* 0x0000c87201007387 */ /* 0x000fe20000100a00 */
[----:B------:R-:W-:Y:S01]  /*5ab0*/  LOP3.LUT R5, R4, UR4, R115, 0x96, !PT ;  /* 0x0000000404057c12 */ /* 0x000fe2000f8e9673 */
[----:B------:R-:W-:Y:S01]  /*5ac0*/  IMAD.WIDE.U32 R2, R2, -0x326172a9, RZ ;  /* 0xcd9e8d5702027825 */ /* 0x000fe200078e00ff */
[----:B------:R-:W-:Y:S01]  /*5ad0*/  LOP3.LUT R21, R4, UR4, R23, 0x96, !PT ;  /* 0x0000000404157c12 */ /* 0x000fe2000f8e9617 */
[----:B------:R-:W2:Y:S01]  /*5ae0*/  SHFL.BFLY PT, R16, R102, 0x1, 0x1f ;  /* 0x0c201f0066107f89 */ /* 0x000ea200000e0000 */
[----:B----4-:R-:W-:Y:S02]  /*5af0*/  FMNMX.FTZ R101, R7, R101, !PT ;  /* 0x0000006507657209 */ /* 0x010fe40007810000 */
[----:B------:R-:W-:-:S02]  /*5b00*/  LOP3.LUT R4, R234, UR11, R3, 0x96, !PT ;  /* 0x0000000bea047c12 */ /* 0x000fc4000f8e9603 */
[----:B-----5:R-:W-:Y:S01]  /*5b10*/  FMNMX.FTZ R103, R9, R103, !PT ;  /* 0x0000006709677209 */ /* 0x020fe20007810000 */
[----:B------:R-:W4:Y:S01]  /*5b20*/  SHFL.BFLY PT, R17, R101, 0x1, 0x1f ;  /* 0x0c201f0065117f89 */ /* 0x000f2200000e0000 */
[----:B------:R-:W-:Y:S01]  /*5b30*/  LOP3.LUT R14, R248, UR11, R3, 0x96, !PT ;  /* 0x0000000bf80e7c12 */ /* 0x000fe2000f8e9603 */
[----:B------:R-:W-:Y:S01]  /*5b40*/  IMAD.WIDE.U32 R8, R5, -0x2daee0ad, RZ ;  /* 0xd2511f5305087825 */ /* 0x000fe200078e00ff */
[C---:B------:R-:W-:Y:S01]  /*5b50*/  LOP3.LUT R15, R2.reuse, UR4, R115, 0x96, !PT ;  /* 0x00000004020f7c12 */ /* 0x040fe2000f8e9673 */
[----:B------:R-:W5:Y:S01]  /*5b60*/  SHFL.BFLY PT, R13, R103, 0x1, 0x1f ;  /* 0x0c201f00670d7f89 */ /* 0x000f6200000e0000 */
[----:B------:R-:W-:Y:S01]  /*5b70*/  LOP3.LUT R20, R2, UR4, R23, 0x96, !PT ;  /* 0x0000000402147c12 */ /* 0x000fe2000f8e9617 */
[----:B------:R-:W-:Y:S01]  /*5b80*/  IMAD.WIDE.U32 R2, R10, -0x2daee0ad, RZ ;  /* 0xd2511f530a027825 */ /* 0x000fe200078e00ff */
[----:B---3--:R-:W-:-:S03]  /*5b90*/  FMNMX.FTZ R100, R6, R100, !PT ;  /* 0x0000006406647209 */ /* 0x008fc60007810000 */
[----:B------:R-:W-:Y:S01]  /*5ba0*/  IMAD.WIDE.U32 R4, R4, -0x2daee0ad, RZ ;  /* 0xd2511f5304047825 */ /* 0x000fe200078e00ff */
[----:B------:R-:W-:Y:S01]  /*5bb0*/  LOP3.LUT R12, R24, UR13, R3, 0x96, !PT ;  /* 0x0000000d180c7c12 */ /* 0x000fe2000f8e9603 */
[----:B------:R-:W3:Y:S01]  /*5bc0*/  SHFL.BFLY PT, R19, R100, 0x1, 0x1f ;  /* 0x0c201f0064137f89 */ /* 0x000ee200000e0000 */
[----:B------:R-:W-:Y:S01]  /*5bd0*/  LOP3.LUT R18, R2, UR12, R9, 0x96, !PT ;  /* 0x0000000c02127c12 */ /* 0x000fe2000f8e9609 */
[----:B------:R-:W-:Y:S01]  /*5be0*/  IMAD.WIDE.U32 R6, R11, -0x2daee0ad, RZ ;  /* 0xd2511f530b067825 */ /* 0x000fe200078e00ff */
[----:B------:R-:W-:-:S03]  /*5bf0*/  LOP3.LUT R5, R26, UR13, R5, 0x96, !PT ;  /* 0x0000000d1a057c12 */ /* 0x000fc6000f8e9605 */
[----:B------:R-:W-:Y:S01]  /*5c00*/  IMAD.WIDE.U32 R2, R14, -0x2daee0ad, RZ ;  /* 0xd2511f530e027825 */ /* 0x000fe200078e00ff */
[----:B------:R-:W-:Y:S02]  /*5c10*/  LOP3.LUT R7, R26, UR13, R7, 0x96, !PT ;  /* 0x0000000d1a077c12 */ /* 0x000fe4000f8e9607 */
[----:B--2---:R-:W-:Y:S01]  /*5c20*/  FMNMX.FTZ R102, R102, R16, !PT ;  /* 0x0000001066667209 */ /* 0x004fe20007810000 */
[----:B------:R-:W-:Y:S01]  /*5c30*/  IMAD.WIDE.U32 R10, R15, -0x2daee0ad, RZ ;  /* 0xd2511f530f0a7825 */ /* 0x000fe200078e00ff */
[----:B------:R-:W-:Y:S01]  /*5c40*/  LOP3.LUT R9, R24, UR13, R3, 0x96, !PT ;  /* 0x0000000d18097c12 */ /* 0x000fe2000f8e9603 */
[----:B------:R-:W-:Y:S01]  /*5c50*/  UIADD3 UR13, UPT, UPT, UR35, -0x126145ec, URZ ;  /* 0xed9eba14230d7890 */ /* 0x000fe2000fffe0ff */
[----:B----4-:R-:W-:Y:S01]  /*5c60*/  FMNMX.FTZ R101, R101, R17, !PT ;  /* 0x0000001165657209 */ /* 0x010fe20007810000 */
[----:B------:R-:W-:Y:S01]  /*5c70*/  IMAD.WIDE.U32 R26, R5, -0x326172a9, RZ ;  /* 0xcd9e8d57051a7825 */ /* 0x000fe200078e00ff */
[----:B------:R-:W-:Y:S02]  /*5c80*/  LOP3.LUT R5, R2, UR12, R11, 0x96, !PT ;  /* 0x0000000c02057c12 */ /* 0x000fe4000f8e960b */
[----:B-----5:R-:W-:Y:S01]  /*5c90*/  FMNMX.FTZ R103, R103, R13, !PT ;  /* 0x0000000d67677209 */ /* 0x020fe20007810000 */
[----:B------:R-:W-:Y:S01]  /*5ca0*/  IMAD.WIDE.U32 R2, R21, -0x2daee0ad, RZ ;  /* 0xd2511f5315027825 */ /* 0x000fe200078e00ff */
[----:B------:R-:W-:-:S02]  /*5cb0*/  LOP3.LUT R23, R22, UR9, R27, 0x96, !PT ;  /* 0x0000000916177c12 */ /* 0x000fc4000f8e961b */
[----:B------:R-:W-:Y:S01]  /*5cc0*/  FSETP.NEU.FTZ.AND P0, PT, R103, -INF , PT ;  /* 0xff8000006700780b */ /* 0x000fe20003f1d000 */
[----:B------:R-:W-:Y:S01]  /*5cd0*/  IMAD.WIDE.U32 R14, R20, -0x2daee0ad, RZ ;  /* 0xd2511f53140e7825 */ /* 0x000fe200078e00ff */
[----:B------:R-:W-:Y:S02]  /*5ce0*/  LOP3.LUT R3, R6, UR12, R3, 0x96, !PT ;  /* 0x0000000c06037c12 */ /* 0x000fe4000f8e9603 */
[----:B---3--:R-:W-:Y:S01]  /*5cf0*/  FMNMX.FTZ R100, R100, R19, !PT ;  /* 0x0000001364647209 */ /* 0x008fe20007810000 */
[----:B------:R-:W-:Y:S01]  /*5d00*/  IMAD.WIDE.U32 R20, R12, -0x326172a9, RZ ;  /* 0xcd9e8d570c147825 */ /* 0x000fe200078e00ff */
[----:B------:R-:W-:Y:S01]  /*5d10*/  LOP3.LUT R4, R4, UR12, R15, 0x96, !PT ;  /* 0x0000000c04047c12 */ /* 0x000fe2000f8e960f */
[----:B------:R-:W-:Y:S01]  /*5d20*/  UIADD3 UR12, UPT, UPT, UR34, 0x1715609d, URZ ;  /* 0x1715609d220c7890 */ /* 0x000fe2000fffe0ff */
[----:B------:R-:W-:Y:S01]  /*5d30*/  FSETP.NEU.FTZ.AND P1, PT, R101, -INF , PT ;  /* 0xff8000006500780b */ /* 0x000fe20003f3d000 */
[----:B------:R-:W-:Y:S01]  /*5d40*/  IMAD.WIDE.U32 R30, R7, -0x326172a9, RZ ;  /* 0xcd9e8d57071e7825 */ /* 0x000fe200078e00ff */
[----:B------:R-:W-:-:S03]  /*5d50*/  LOP3.LUT R16, R114, UR9, R21, 0x96, !PT ;  /* 0x0000000972107c12 */ /* 0x000fc6000f8e9615 */
[----:B------:R-:W-:Y:S01]  /*5d60*/  IMAD.WIDE.U32 R24, R9, -0x326172a9, RZ ;  /* 0xcd9e8d5709187825 */ /* 0x000fe200078e00ff */
[----:B------:R-:W-:-:S03]  /*5d70*/  LOP3.LUT R28, R22, UR9, R31, 0x96, !PT ;  /* 0x00000009161c7c12 */ /* 0x000fc6000f8e961f */
[----:B------:R-:W-:Y:S01]  /*5d80*/  IMAD.WIDE.U32 R16, R16, -0x2daee0ad, RZ ;  /* 0xd2511f5310107825 */ /* 0x000fe200078e00ff */
[----:B------:R-:W-:Y:S01]  /*5d90*/  LOP3.LUT R12, R114, UR9, R25, 0x96, !PT ;  /* 0x00000009720c7c12 */ /* 0x000fe2000f8e9619 */
[----:B------:R-:W-:Y:S02]  /*5da0*/  UIADD3 UR9, UPT, UPT, UR35, -0x56f99767, URZ ;  /* 0xa906689923097890 */ /* 0x000fe4000fffe0ff */
        /* <DEDUP_REMOVED lines=12> */
[----:B-1----:R-:W-:Y:S01]  /*5e70*/  FMUL.FTZ R3, R103, UR15 ;  /* 0x0000000f67037c20 */ /* 0x002fe20008410000 */
[----:B------:R-:W-:Y:S01]  /*5e80*/  IMAD.WIDE.U32 R18, R18, -0x326172a9, RZ ;  /* 0xcd9e8d5712127825 */ /* 0x000fe200078e00ff */
[----:B------:R-:W-:Y:S01]  /*5e90*/  LOP3.LUT R7, R14, UR13, R25, 0x96, !PT ;  /* 0x0000000d0e077c12 */ /* 0x000fe2000f8e9619 */
[----:B------:R-:W-:Y:S02]  /*5ea0*/  UIADD3 UR13, UPT, UPT, UR35, 0x646e171e, URZ ;  /* 0x646e171e230d7890 */ /* 0x000fe4000fffe0ff */
[----:B------:R-:W-:Y:S01]  /*5eb0*/  IMAD.WIDE.U32 R4, R4, -0x326172a9, RZ ;  /* 0xcd9e8d5704047825 */ /* 0x000fe200078e00ff */
[----:B------:R-:W-:-:S03]  /*5ec0*/  LOP3.LUT R30, R6, UR12, R19, 0x96, !PT ;  /* 0x0000000c061e7c12 */ /* 0x000fc6000f8e9613 */
[----:B------:R-:W-:Y:S01]  /*5ed0*/  IMAD.WIDE.U32 R22, R22, -0x326172a9, RZ ;  /* 0xcd9e8d5716167825 */ /* 0x000fe200078e00ff */
[----:B------:R-:W-:-:S03]  /*5ee0*/  LOP3.LUT R29, R26, UR14, R5, 0x96, !PT ;  /* 0x0000000e1a1d7c12 */ /* 0x000fc6000f8e9605 */
[----:B------:R-:W-:Y:S01]  /*5ef0*/  FMUL.FTZ R5, R102, UR15 ;  /* 0x0000000f66057c20 */ /* 0x000fe20008410000 */
[----:B------:R-:W-:Y:S01]  /*5f00*/  IMAD.WIDE.U32 R20, R20, -0x2daee0ad, RZ ;  /* 0xd2511f5314147825 */ /* 0x000fe200078e00ff */
[----:B------:R-:W-:Y:S02]  /*5f10*/  LOP3.LUT R19, R2, UR12, R23, 0x96, !PT ;  /* 0x0000000c02137c12 */ /* 0x000fe4000f8e9617 */
[----:B------:R-:W-:Y:S01]  /*5f20*/  FSEL R2, R3, RZ, P0 ;  /* 0x000000ff03027208 */ /* 0x000fe20000000000 */
[----:B------:R-:W-:Y:S01]  /*5f30*/  IMAD.WIDE.U32 R26, R7, -0x326172a9, RZ ;  /* 0xcd9e8d57071a7825 */ /* 0x000fe200078e00ff */
[----:B------:R-:W-:Y:S02]  /*5f40*/  LOP3.LUT R21, R16, UR9, R21, 0x96, !PT ;  /* 0x0000000910157c12 */ /* 0x000fe4000f8e9615 */
[----:B------:R-:W-:Y:S01]  /*5f50*/  FSETP.NEU.FTZ.AND P0, PT, R102, -INF , PT ;  /* 0xff8000006600780b */ /* 0x000fe20003f1d000 */
        /* <DEDUP_REMOVED lines=9> */
[----:B------:R-:W-:Y:S01]  /*5ff0*/  LOP3.LUT R23, R8, UR12, R15, 0x96, !PT ;  /* 0x0000000c08177c12 */ /* 0x000fe2000f8e960f */
        /* <DEDUP_REMOVED lines=12> */
[----:B------:R-:W-:Y:S01]  /*60c0*/  FSEL R2, R5, RZ, P0 ;  /* 0x000000ff05027208 */ /* 0x000fe20000000000 */
[----:B------:R-:W-:Y:S01]  /*60d0*/  UIADD3 UR12, UPT, UPT, UR34, -0x4ab325aa, URZ ;  /* 0xb54cda56220c7890 */ /* 0x000fe2000fffe0ff */
[----:B------:R-:W-:-:S03]  /*60e0*/  FSETP.NEU.FTZ.AND P0, PT, R100, -INF , PT ;  /* 0xff8000006400780b */ /* 0x000fc60003f1d000 */
[--C-:B------:R-:W-:Y:S01]  /*60f0*/  FFMA.FTZ R17, R71, UR15, -R2.reuse ;  /* 0x0000000f47117c23 */ /* 0x100fe20008010802 */
        /* <DEDUP_REMOVED lines=10> */
[----:B-1----:R-:W-:Y:S01]  /*61a0*/  FMUL.FTZ R3, R101, UR15 ;  /* 0x0000000f65037c20 */ /* 0x002fe20008410000 */
[--C-:B------:R-:W-:Y:S01]  /*61b0*/  FFMA.FTZ R124, R51, UR15, -R2.reuse ;  /* 0x0000000f337c7c23 */ /* 0x100fe20008010802 */
[--C-:B------:R-:W-:Y:S01]  /*61c0*/  FFMA.FTZ R131, R47, UR15, -R2.reuse ;  /* 0x0000000f2f837c23 */ /* 0x100fe20008010802 */
[--C-:B------:R-:W-:Y:S01]  /*61d0*/  FFMA.FTZ R138, R41, UR15, -R2.reuse ;  /* 0x0000000f298a7c23 */ /* 0x100fe20008010802 */
[--C-:B------:R-:W-:Y:S01]  /*61e0*/  FFMA.FTZ R139, R40, UR15, -R2.reuse ;  /* 0x0000000f288b7c23 */ /* 0x100fe20008010802 */
[----:B------:R-:W-:Y:S01]  /*61f0*/  FSEL R3, R3, RZ, P1 ;  /* 0x000000ff03037208 */ /* 0x000fe20000800000 */
[--C-:B------:R-:W-:Y:S01]  /*6200*/  FFMA.FTZ R176, R37, UR15, -R2.reuse ;  /* 0x0000000f25b07c23 */ /* 0x100fe20008010802 */
[----:B------:R-:W-:Y:S01]  /*6210*/  FFMA.FTZ R177, R34, UR15, -R2 ;  /* 0x0000000f22b17c23 */ /* 0x000fe20008010802 */
[----:B--2---:R-:W-:Y:S01]  /*6220*/  FMUL.FTZ R4, R100, UR15 ;  /* 0x0000000f64047c20 */ /* 0x004fe20008410000 */
[----:B------:R-:W-:Y:S01]  /*6230*/  MUFU.EX2 R117, R10 ;  /* 0x0000000a00757308 */ /* 0x000fe20000000800 */
[--C-:B------:R-:W-:Y:S01]  /*6240*/  FFMA.FTZ R33, R96, UR15, -R3.reuse ;  /* 0x0000000f60217c23 */ /* 0x100fe20008010803 */
[--C-:B------:R-:W-:Y:S01]  /*6250*/  FFMA.FTZ R69, R54, UR15, -R3.reuse ;  /* 0x0000000f36457c23 */ /* 0x100fe20008010803 */
[--C-:B------:R-:W-:Y:S01]  /*6260*/  FFMA.FTZ R70, R52, UR15, -R3.reuse ;  /* 0x0000000f34467c23 */ /* 0x100fe20008010803 */
[----:B------:R-:W-:Y:S01]  /*6270*/  FSEL R2, R4, RZ, P0 ;  /* 0x000000ff04027208 */ /* 0x000fe20000000000 */
        /* <DEDUP_REMOVED lines=12> */
[--C-:B------:R-:W-:Y:S01]  /*6340*/  FFMA.FTZ R156, R48, UR15, -R3.reuse ;  /* 0x0000000f309c7c23 */ /* 0x100fe20008010803 */
[----:B------:R-:W-:Y:S01]  /*6350*/  FFMA.FTZ R174, R39, UR15, -R3 ;  /* 0x0000000f27ae7c23 */ /* 0x000fe20008010803 */
        /* <DEDUP_REMOVED lines=16> */
[----:B------:R-:W2:Y:S01]  /*6460*/  MUFU.EX2 R116, R6 ;  /* 0x0000000600747308 */ /* 0x000ea20000000800 */
[----:B------:R-:W-:-:S04]  /*6470*/  IMAD.WIDE.U32 R2, R13, -0x2daee0ad, RZ ;  /* 0xd2511f530d027825 */ /* 0x000fc800078e00ff */
[----:B-1----:R-:W-:Y:S01]  /*6480*/  IMAD.WIDE.U32 R10, R19, -0x2daee0ad, RZ ;  /* 0xd2511f53130a7825 */ /* 0x002fe200078e00ff */
[----:B------:R-:W-:Y:S02]  /*6490*/  LOP3.LUT R28, R28, UR9, R3, 0x96, !PT ;  /* 0x000000091c1c7c12 */ /* 0x000fe4000f8e9603 */
[----:B------:R-:W-:Y:S01]  /*64a0*/  MUFU.EX2 R152, R9 ;  /* 0x0000000900987308 */ /* 0x000fe20000000800 */
[----:B------:R-:W-:Y:S01]  /*64b0*/  IMAD.WIDE.U32 R38, R38, -0x2daee0ad, RZ ;  /* 0xd2511f5326267825 */ /* 0x000fe200078e00ff */
[----:B------:R-:W-:-:S06]  /*64c0*/  PRMT R19, R10, 0x7772, RZ ;  /* 0x000077720a137816 */ /* 0x000fcc00000000ff */
[----:B------:R1:W-:Y:S08]  /*64d0*/  MUFU.EX2 R168, R8 ;  /* 0x0000000800a87308 */ /* 0x0003f00000000800 */
[----:B------:R3:W-:Y:S08]  /*64e0*/  MUFU.EX2 R132, R7 ;  /* 0x0000000700847308 */ /* 0x0007f00000000800 */
[----:B------:R4:W-:Y:S01]  /*64f0*/  MUFU.EX2 R55, R5 ;  /* 0x0000000500377308 */ /* 0x0009e20000000800 */
[----:B-1----:R-:W-:Y:S01]  /*6500*/  IMAD.WIDE.U32 R8, R23, -0x2daee0ad, RZ ;  /* 0xd2511f5317087825 */ /* 0x002fe200078e00ff */
[----:B------:R-:W-:-:S03]  /*6510*/  PRMT R23, R10, 0x7771, RZ ;  /* 0x000077710a177816 */ /* 0x000fc600000000ff */
[----:B------:R-:W-:Y:S01]  /*6520*/  IMAD.MOV.U32 R160, RZ, RZ, R8 ;  /* 0x000000ffffa07224 */ /* 0x000fe200078e0008 */
[----:B------:R-:W-:Y:S02]  /*6530*/  LOP3.LUT R49, R16, UR13, R9, 0x96, !PT ;  /* 0x0000000d10317c12 */ /* 0x000fe4000f8e9609 */
[----:B------:R1:W-:Y:S01]  /*6540*/  MUFU.EX2 R119, R12 ;  /* 0x0000000c00777308 */ /* 0x0003e20000000800 */
[----:B---3--:R-:W-:Y:S01]  /*6550*/  IMAD.WIDE.U32 R6, R30, -0x2daee0ad, RZ ;  /* 0xd2511f531e067825 */ /* 0x008fe200078e00ff */
[C---:B------:R-:W-:Y:S02]  /*6560*/  PRMT R98, R8.reuse, 0x7771, RZ ;  /* 0x0000777108627816 */ /* 0x040fe400000000ff */
[----:B------:R-:W-:Y:S01]  /*6570*/  PRMT R73, R8, 0x7772, RZ ;  /* 0x0000777208497816 */ /* 0x000fe200000000ff */
[----:B------:R-:W-:Y:S01]  /*6580*/  IMAD.MOV.U32 R30, RZ, RZ, R10 ;  /* 0x000000ffff1e7224 */ /* 0x000fe200078e000a */
[----:B------:R-:W-:Y:S02]  /*6590*/  PRMT R16, R6, 0x7771, RZ ;  /* 0x0000777106107816 */ /* 0x000fe400000000ff */
[----:B------:R-:W3:Y:S01]  /*65a0*/  MUFU.EX2 R43, R15 ;  /* 0x0000000f002b7308 */ /* 0x000ee20000000800 */
[----:B----4-:R-:W-:Y:S01]  /*65b0*/  IMAD.WIDE.U32 R4, R21, -0x326172a9, RZ ;  /* 0xcd9e8d5715047825 */ /* 0x010fe200078e00ff */
[----:B------:R-:W-:-:S02]  /*65c0*/  LOP3.LUT R21, R20, UR13, R7, 0x96, !PT ;  /* 0x0000000d14157c12 */ /* 0x000fc4000f8e9607 */
[----:B------:R-:W-:Y:S02]  /*65d0*/  PRMT R74, R8, 0x7773, RZ ;  /* 0x00007773084a7816 */ /* 0x000fe400000000ff */
[----:B------:R-:W-:Y:S02]  /*65e0*/  LOP3.LUT R18, R18, UR12, R5, 0x96, !PT ;  /* 0x0000000c12127c12 */ /* 0x000fe4000f8e9605 */
[----:B------:R4:W-:Y:S01]  /*65f0*/  MUFU.EX2 R92, R17 ;  /* 0x00000011005c7308 */ /* 0x0009e20000000800 */
[----:B-1----:R-:W-:Y:S01]  /*6600*/  IMAD.WIDE.U32 R12, R29, -0x2daee0ad, RZ ;  /* 0xd2511f531d0c7825 */ /* 0x002fe200078e00ff */
[----:B------:R-:W-:Y:S02]  /*6610*/  LOP3.LUT R29, R2, UR13, R11, 0x96, !PT ;  /* 0x0000000d021d7c12 */ /* 0x000fe4000f8e960b */
[C---:B------:R-:W-:Y:S01]  /*6620*/  PRMT R5, R4.reuse, 0x7770, RZ ;  /* 0x0000777004057816 */ /* 0x040fe200000000ff */
[----:B------:R-:W-:Y:S01]  /*6630*/  IMAD.WIDE.U32 R2, R31, -0x326172a9, RZ ;  /* 0xcd9e8d571f027825 */ /* 0x000fe200078e00ff */
[----:B------:R-:W-:-:S02]  /*6640*/  PRMT R9, R4, 0x7772, RZ ;  /* 0x0000777204097816 */ /* 0x000fc400000000ff */
[----:B------:R-:W-:Y:S01]  /*6650*/  PRMT R20, R4, 0x7771, RZ ;  /* 0x0000777104147816 */ /* 0x000fe200000000ff */
[----:B------:R-:W-:Y:S01]  /*6660*/  IMAD.MOV.U32 R31, RZ, RZ, R4 ;  /* 0x000000ffff1f7224 */ /* 0x000fe200078e0004 */
[----:B------:R-:W-:Y:S01]  /*6670*/  LOP3.LUT R24, R24, UR9, R13, 0x96, !PT ;  /* 0x0000000918187c12 */ /* 0x000fe2000f8e960d */
[----:B------:R-:W1:Y:S01]  /*6680*/  MUFU.EX2 R97, R25 ;  /* 0x0000001900617308 */ /* 0x000e620000000800 */
[----:B------:R-:W-:Y:S01]  /*6690*/  ISETP.LE.U32.AND P4, PT, R5, UR8, PT ;  /* 0x0000000805007c0c */ /* 0x000fe2000bf83070 */
[----:B------:R-:W-:Y:S01]  /*66a0*/  IMAD.MOV.U32 R161, RZ, RZ, R2 ;  /* 0x000000ffffa17224 */ /* 0x000fe200078e0002 */
[----:B------:R-:W-:Y:S02]  /*66b0*/  LOP3.LUT R46, R14, UR12, R3, 0x96, !PT ;  /* 0x0000000c0e2e7c12 */ /* 0x000fe4000f8e9603 */
[----:B------:R-:W-:Y:S02]  /*66c0*/  PRMT R7, R2, 0x7770, RZ ;  /* 0x0000777002077816 */ /* 0x000fe400000000ff */
[----:B----4-:R-:W-:Y:S01]  /*66d0*/  PRMT R17, R10, 0x7773, RZ ;  /* 0x000077730a117816 */ /* 0x010fe200000000ff */
[----:B------:R-:W-:Y:S01]  /*66e0*/  MUFU.EX2 R114, R36 ;  /* 0x0000002400727308 */ /* 0x000fe20000000800 */
[----:B------:R-:W-:-:S02]  /*66f0*/  PRMT R10, R4, 0x7773, RZ ;  /* 0x00007773040a7816 */ /* 0x000fc400000000ff */
[----:B------:R-:W-:Y:S02]  /*6700*/  PRMT R4, R6, 0x7770, RZ ;  /* 0x0000777006047816 */ /* 0x000fe400000000ff */
[----:B------:R-:W-:Y:S02]  /*6710*/  PRMT R99, R2, 0x7771, RZ ;  /* 0x0000777102637816 */ /* 0x000fe400000000ff */
[----:B------:R-:W-:Y:S01]  /*6720*/  ISETP.LE.U32.AND P3, PT, R4, UR8, PT ;  /* 0x0000000804007c0c */ /* 0x000fe2000bf63070 */
[----:B------:R-:W-:Y:S01]  /*6730*/  IMAD.WIDE.U32 R4, R24, -0x326172a9, RZ ;  /* 0xcd9e8d5718047825 */ /* 0x000fe200078e00ff */
[C---:B------:R-:W-:Y:S01]  /*6740*/  PRMT R75, R2.reuse, 0x7772, RZ ;  /* 0x00007772024b7816 */ /* 0x040fe200000000ff */
[----:B------:R-:W-:Y:S01]  /*6750*/  MUFU.EX2 R36, R35 ;  /* 0x0000002300247308 */ /* 0x000fe20000000800 */
[----:B------:R-:W-:Y:S01]  /*6760*/  PRMT R76, R2, 0x7773, RZ ;  /* 0x00007773024c7816 */ /* 0x000fe200000000ff */
[----:B------:R-:W-:Y:S01]  /*6770*/  IMAD.WIDE.U32 R2, R28, -0x326172a9, RZ ;  /* 0xcd9e8d571c027825 */ /* 0x000fe200078e00ff */
[----:B------:R-:W-:-:S02]  /*6780*/  PRMT R120, R4, 0x7771, RZ ;  /* 0x0000777104787816 */ /* 0x000fc400000000ff */
[C---:B------:R-:W-:Y:S01]  /*6790*/  PRMT R81, R4.reuse, 0x7772, RZ ;  /* 0x0000777204517816 */ /* 0x040fe200000000ff */
[----:B------:R-:W-:Y:S01]  /*67a0*/  IMAD.MOV.U32 R121, RZ, RZ, R4 ;  /* 0x000000ffff797224 */ /* 0x000fe200078e0004 */
[----:B------:R-:W-:Y:S01]  /*67b0*/  PRMT R79, R4, 0x7773, RZ ;  /* 0x00007773044f7816 */ /* 0x000fe200000000ff */
[----:B------:R-:W4:Y:S01]  /*67c0*/  MUFU.EX2 R40, R40 ;  /* 0x0000002800287308 */ /* 0x000f220000000800 */
[----:B------:R-:W-:Y:S02]  /*67d0*/  LOP3.LUT R15, R22, UR12, R3, 0x96, !PT ;  /* 0x0000000c160f7c12 */ /* 0x000fe4000f8e9603 */
[----:B--2---:R-:W-:Y:S02]  /*67e0*/  F2FP.BF16.F32.PACK_AB R4, R117, R116 ;  /* 0x000000747504723e */ /* 0x004fe400000010ff */
[----:B---3--:R-:W-:Y:S02]  /*67f0*/  F2FP.BF16.F32.PACK_AB R3, R43, R55 ;  /* 0x000000372b03723e */ /* 0x008fe400000010ff */
[----:B------:R-:W-:Y:S01]  /*6800*/  PRMT R232, R4, 0x7610, R232 ;  /* 0x0000761004e87816 */ /* 0x000fe200000000e8 */
[----:B------:R2:W-:Y:S01]  /*6810*/  MUFU.EX2 R150, R27 ;  /* 0x0000001b00967308 */ /* 0x0005e20000000800 */
[----:B------:R-:W-:-:S02]  /*6820*/  PRMT R68, R3, 0x7632, R68 ;  /* 0x0000763203447816 */ /* 0x000fc40000000044 */
[----:B------:R-:W-:Y:S01]  /*6830*/  PRMT R67, R3, 0x7610, R67 ;  /* 0x0000761003437816 */ /* 0x000fe20000000043 */
[----:B------:R-:W-:Y:S01]  /*6840*/  @!P4 HFMA2.BF16_V2 R58, -RZ.H0_H0, RZ.H0_H0, -R232.H0_H0 ;  /* 0x200000ffff3ac231 */ /* 0x000fe200003409e8 */
[----:B-1----:R-:W-:Y:S02]  /*6850*/  F2FP.BF16.F32.PACK_AB R3, R97, R92 ;  /* 0x0000005c6103723e */ /* 0x002fe400000010ff */
[----:B------:R-:W-:Y:S01]  /*6860*/  LOP3.LUT R25, R18, 0xff, RZ, 0xc0, !PT ;  /* 0x000000ff12197812 */ /* 0x000fe200078ec0ff */
[----:B------:R1:W-:Y:S01]  /*6870*/  MUFU.EX2 R154, R32 ;  /* 0x00000020009a7308 */ /* 0x0003e20000000800 */
[----:B------:R-:W-:Y:S02]  /*6880*/  SHF.R.U32.HI R22, RZ, 0x18, R18 ;  /* 0x00000018ff167819 */ /* 0x000fe40000011612 */
[----:B------:R-:W-:Y:S02]  /*6890*/  PRMT R231, R4, 0x7632, R231 ;  /* 0x0000763204e77816 */ /* 0x000fe400000000e7 */
[----:B------:R-:W-:-:S02]  /*68a0*/  PRMT R230, R3, 0x7632, R230 ;  /* 0x0000763203e67816 */ /* 0x000fc400000000e6 */
[----:B------:R-:W-:Y:S01]  /*68b0*/  PRMT R229, R3, 0x7610, R229 ;  /* 0x0000761003e57816 */ /* 0x000fe200000000e5 */
[----:B------:R-:W-:Y:S01]  /*68c0*/  MUFU.EX2 R37, R37 ;  /* 0x0000002500257308 */ /* 0x000fe20000000800 */
[----:B------:R-:W-:Y:S01]  /*68d0*/  ISETP.LE.U32.AND P2, PT, R25, UR8, PT ;  /* 0x0000000819007c0c */ /* 0x000fe2000bf43070 */
[----:B--2---:R-:W-:Y:S01]  /*68e0*/  IMAD.MOV.U32 R27, RZ, RZ, R6 ;  /* 0x000000ffff1b7224 */ /* 0x004fe200078e0006 */
[----:B------:R-:W-:Y:S02]  /*68f0*/  PRMT R3, R2, 0x7770, RZ ;  /* 0x0000777002037816 */ /* 0x000fe400000000ff */
[----:B------:R-:W-:Y:S02]  /*6900*/  LOP3.LUT R48, R12, UR13, R39, 0x96, !PT ;  /* 0x0000000d0c307c12 */ /* 0x000fe4000f8e9627 */
[----:B------:R-:W-:Y:S01]  /*6910*/  ISETP.LE.U32.AND P1, PT, R22, UR8, PT ;  /* 0x0000000816007c0c */ /* 0x000fe2000bf23070 */
[----:B------:R-:W-:Y:S01]  /*6920*/  MUFU.EX2 R169, R44 ;  /* 0x0000002c00a97308 */ /* 0x000fe20000000800 */
[----:B------:R-:W-:Y:S01]  /*6930*/  ISETP.GT.U32.AND P5, PT, R9, UR8, PT ;  /* 0x0000000809007c0c */ /* 0x000fe2000bfa4070 */
[----:B-1----:R-:W-:Y:S01]  /*6940*/  FADD.FTZ R32, R55, R43 ;  /* 0x0000002b37207221 */ /* 0x002fe20000010000 */
[----:B------:R-:W-:-:S02]  /*6950*/  PRMT R35, R232, 0x5410, R231 ;  /* 0x00005410e8237816 */ /* 0x000fc400000000e7 */
[C---:B------:R-:W-:Y:S02]  /*6960*/  PRMT R13, R6.reuse, 0x7772, RZ ;  /* 0x00007772060d7816 */ /* 0x040fe400000000ff */
[----:B------:R-:W-:Y:S01]  /*6970*/  PRMT R12, R6, 0x7773, RZ ;  /* 0x00007773060c7816 */ /* 0x000fe200000000ff */
[----:B------:R-:W-:Y:S01]  /*6980*/  MUFU.EX2 R166, R47 ;  /* 0x0000002f00a67308 */ /* 0x000fe20000000800 */
[----:B------:R-:W-:Y:S02]  /*6990*/  @!P4 PRMT R232, R58, 0x5410, RZ ;  /* 0x000054103ae8c816 */ /* 0x000fe400000000ff */
[----:B------:R-:W-:Y:S01]  /*69a0*/  F2FP.BF16.F32.PACK_AB R6, R65, R66 ;  /* 0x000000424106723e */ /* 0x000fe200000010ff */
[----:B------:R-:W-:Y:S01]  /*69b0*/  @!P1 HFMA2.BF16_V2 R57, -RZ.H0_H0, RZ.H0_H0, -R68.H0_H0 ;  /* 0x200000ffff399231 */ /* 0x000fe20000340944 */
[----:B------:R-:W-:Y:S01]  /*69c0*/  LOP3.LUT R43, R26, UR12, R5, 0x96, !PT ;  /* 0x0000000c1a2b7c12 */ /* 0x000fe2000f8e9605 */
[----:B------:R-:W-:Y:S01]  /*69d0*/  @P5 HFMA2.BF16_V2 R60, -RZ.H0_H0, RZ.H0_H0, -R229.H0_H0 ;  /* 0x200000ffff3c5231 */ /* 0x000fe200003409e5 */
[----:B------:R-:W-:Y:S01]  /*69e0*/  ISETP.LE.U32.AND P4, PT, R3, UR8, PT ;  /* 0x0000000803007c0c */ /* 0x000fe2000bf83070 */
[----:B------:R1:W2:Y:S01]  /*69f0*/  MUFU.EX2 R26, R34 ;  /* 0x00000022001a7308 */ /* 0x0002a20000000800 */
[----:B------:R-:W-:Y:S01]  /*6a00*/  PRMT R11, R8, 0x7770, RZ ;  /* 0x00007770080b7816 */ /* 0x000fe200000000ff */
[----:B------:R-:W-:Y:S01]  /*6a10*/  FADD.FTZ R8, R66, R65 ;  /* 0x0000004142087221 */ /* 0x000fe20000010000 */
[----:B------:R-:W-:-:S02]  /*6a20*/  PRMT R66, R6, 0x7610, R66 ;  /* 0x0000761006427816 */ /* 0x000fc40000000042 */
[----:B----4-:R-:W-:Y:S01]  /*6a30*/  F2FP.BF16.F32.PACK_AB R3, R40, R36 ;  /* 0x000000242803723e */ /* 0x010fe200000010ff */
[----:B------:R-:W-:Y:S01]  /*6a40*/  FADD.FTZ R8, R116, R8 ;  /* 0x0000000874087221 */ /* 0x000fe20000010000 */
[----:B------:R-:W-:Y:S01]  /*6a50*/  ISETP.GT.U32.AND P6, PT, R20, UR8, PT ;  /* 0x0000000814007c0c */ /* 0x000fe2000bfc4070 */
[----:B------:R-:W-:Y:S01]  /*6a60*/  @!P2 HFMA2.BF16_V2 R56, -RZ.H0_H0, RZ.H0_H0, -R66.H0_H0 ;  /* 0x200000ffff38a231 */ /* 0x000fe20000340942 */
[C---:B------:R-:W-:Y:S01]  /*6a70*/  PRMT R228, R3.reuse, 0x7610, R228 ;  /* 0x0000761003e47816 */ /* 0x040fe200000000e4 */
[----:B------:R-:W-:Y:S01]  /*6a80*/  MUFU.EX2 R171, R50 ;  /* 0x0000003200ab7308 */ /* 0x000fe20000000800 */
[----:B------:R-:W-:Y:S02]  /*6a90*/  PRMT R65, R6, 0x7632, R65 ;  /* 0x0000763206417816 */ /* 0x000fe40000000041 */
[----:B------:R-:W-:Y:S01]  /*6aa0*/  PRMT R227, R3, 0x7632, R227 ;  /* 0x0000763203e37816 */ /* 0x000fe200000000e3 */
[----:B------:R-:W-:Y:S01]  /*6ab0*/  @!P4 HFMA2.BF16_V2 R78, -RZ.H0_H0, RZ.H0_H0, -R228.H0_H0 ;  /* 0x200000ffff4ec231 */ /* 0x000fe200003409e4 */
[----:B------:R-:W-:-:S02]  /*6ac0*/  PRMT R55, R66, 0x5410, R65 ;  /* 0x0000541042377816 */ /* 0x000fc40000000041 */
[----:B------:R-:W-:Y:S01]  /*6ad0*/  PRMT R6, R2, 0x7772, RZ ;  /* 0x0000777202067816 */ /* 0x000fe200000000ff */
[----:B------:R-:W-:Y:S01]  /*6ae0*/  MUFU.EX2 R153, R51 ;  /* 0x0000003300997308 */ /* 0x000fe20000000800 */
[----:B------:R-:W-:Y:S01]  /*6af0*/  @!P2 PRMT R66, R56, 0x5410, RZ ;  /* 0x000054103842a816 */ /* 0x000fe200000000ff */
[----:B------:R-:W-:Y:S01]  /*6b00*/  @P6 HFMA2.BF16_V2 R77, -RZ.H0_H0, RZ.H0_H0, -R231.H0_H0 ;  /* 0x200000ffff4d6231 */ /* 0x000fe200003409e7 */
[----:B------:R-:W-:Y:S02]  /*6b10*/  PRMT R56, R67, 0x5410, R68 ;  /* 0x0000541043387816 */ /* 0x000fe40000000044 */
[----:B-1----:R-:W-:Y:S02]  /*6b20*/  PRMT R34, R229, 0x5410, R230 ;  /* 0x00005410e5227816 */ /* 0x002fe400000000e6 */
[----:B------:R-:W-:Y:S01]  /*6b30*/  LOP3.LUT R39, R21, 0xff, RZ, 0xc0, !PT ;  /* 0x000000ff15277812 */ /* 0x000fe200078ec0ff */
[----:B------:R-:W1:Y:S01]  /*6b40*/  MUFU.EX2 R115, R33 ;  /* 0x0000002100737308 */ /* 0x000e620000000800 */
[----:B------:R-:W-:-:S02]  /*6b50*/  @!P1 PRMT R68, R57, 0x5410, RZ ;  /* 0x0000541039449816 */ /* 0x000fc400000000ff */
[----:B------:R-:W-:Y:S02]  /*6b60*/  @P5 PRMT R229, R60, 0x5410, RZ ;  /* 0x000054103ce55816 */ /* 0x000fe400000000ff */
[----:B------:R-:W-:Y:S02]  /*6b70*/  ISETP.GT.U32.AND P5, PT, R6, UR8, PT ;  /* 0x0000000806007c0c */ /* 0x000fe4000bfa4070 */
[----:B------:R-:W-:Y:S01]  /*6b80*/  PRMT R57, R228, 0x5410, R227 ;  /* 0x00005410e4397816 */ /* 0x000fe200000000e3 */
[----:B------:R-:W-:Y:S01]  /*6b90*/  MUFU.EX2 R149, R41 ;  /* 0x0000002900957308 */ /* 0x000fe20000000800 */
[----:B--2---:R-:W-:Y:S02]  /*6ba0*/  F2FP.BF16.F32.PACK_AB R3, R37, R26 ;  /* 0x0000001a2503723e */ /* 0x004fe400000010ff */
[----:B------:R-:W-:Y:S01]  /*6bb0*/  @!P4 PRMT R228, R78, 0x5410, RZ ;  /* 0x000054104ee4c816 */ /* 0x000fe200000000ff */
[----:B------:R-:W-:Y:S01]  /*6bc0*/  FADD.FTZ R78, R117, R8 ;  /* 0x00000008754e7221 */ /* 0x000fe20000010000 */
[----:B------:R-:W-:-:S02]  /*6bd0*/  ISETP.LE.U32.AND P4, PT, R39, UR8, PT ;  /* 0x0000000827007c0c */ /* 0x000fc4000bf83070 */
[C---:B------:R-:W-:Y:S01]  /*6be0*/  PRMT R226, R3.reuse, 0x7610, R226 ;  /* 0x0000761003e27816 */ /* 0x040fe200000000e2 */
[----:B------:R-:W-:Y:S01]  /*6bf0*/  MUFU.EX2 R41, R45 ;  /* 0x0000002d00297308 */ /* 0x000fe20000000800 */
[----:B------:R-:W-:Y:S02]  /*6c00*/  PRMT R225, R3, 0x7632, R225 ;  /* 0x0000763203e17816 */ /* 0x000fe400000000e1 */
[----:B------:R-:W-:Y:S01]  /*6c10*/  ISETP.GT.U32.AND P1, PT, R10, UR8, PT ;  /* 0x000000080a007c0c */ /* 0x000fe2000bf24070 */
[----:B------:R-:W-:Y:S01]  /*6c20*/  @P5 HFMA2.BF16_V2 R80, -RZ.H0_H0, RZ.H0_H0, -R226.H0_H0 ;  /* 0x200000ffff505231 */ /* 0x000fe200003409e2 */
[----:B------:R-:W-:Y:S02]  /*6c30*/  PRMT R14, R2, 0x7771, RZ ;  /* 0x00007771020e7816 */ /* 0x000fe400000000ff */
[----:B------:R-:W-:Y:S01]  /*6c40*/  F2FP.BF16.F32.PACK_AB R3, R119, R152 ;  /* 0x000000987703723e */ /* 0x000fe200000010ff */
[----:B------:R-:W-:Y:S01]  /*6c50*/  MUFU.EX2 R52, R52 ;  /* 0x0000003400347308 */ /* 0x000fe20000000800 */
[----:B------:R-:W-:-:S02]  /*6c60*/  @P6 PRMT R231, R77, 0x5410, RZ ;  /* 0x000054104de76816 */ /* 0x000fc400000000ff */
[----:B------:R-:W-:Y:S02]  /*6c70*/  ISETP.GT.U32.AND P6, PT, R14, UR8, PT ;  /* 0x000000080e007c0c */ /* 0x000fe4000bfc4070 */
[C---:B------:R-:W-:Y:S02]  /*6c80*/  PRMT R224, R3.reuse, 0x7610, R224 ;  /* 0x0000761003e07816 */ /* 0x040fe400000000e0 */
[----:B------:R-:W-:Y:S01]  /*6c90*/  PRMT R223, R3, 0x7632, R223 ;  /* 0x0000763203df7816 */ /* 0x000fe200000000df */
[----:B------:R-:W-:Y:S01]  /*6ca0*/  @P1 HFMA2.BF16_V2 R59, -RZ.H0_H0, RZ.H0_H0, -R230.H0_H0 ;  /* 0x200000ffff3b1231 */ /* 0x000fe200003409e6 */
[----:B------:R-:W-:Y:S01]  /*6cb0*/  LOP3.LUT R3, R30, 0xff, RZ, 0xc0, !PT ;  /* 0x000000ff1e037812 */ /* 0x000fe200078ec0ff */
[----:B------:R-:W-:Y:S01]  /*6cc0*/  @!P4 HFMA2.BF16_V2 R84, -RZ.H0_H0, RZ.H0_H0, -R224.H0_H0 ;  /* 0x200000ffff54c231 */ /* 0x000fe200003409e0 */
[----:B------:R-:W-:Y:S01]  /*6cd0*/  PRMT R47, R226, 0x5410, R225 ;  /* 0x00005410e22f7816 */ /* 0x000fe200000000e1 */
[----:B------:R-:W-:Y:S01]  /*6ce0*/  MUFU.EX2 R155, R42 ;  /* 0x0000002a009b7308 */ /* 0x000fe20000000800 */
[----:B------:R-:W-:-:S02]  /*6cf0*/  @P5 PRMT R226, R80, 0x5410, RZ ;  /* 0x0000541050e25816 */ /* 0x000fc400000000ff */
[----:B------:R-:W-:Y:S01]  /*6d00*/  F2FP.BF16.F32.PACK_AB R4, R154, R150 ;  /* 0x000000969a04723e */ /* 0x000fe200000010ff */
[----:B------:R-:W-:Y:S01]  /*6d10*/  @P6 HFMA2.BF16_V2 R82, -RZ.H0_H0, RZ.H0_H0, -R227.H0_H0 ;  /* 0x200000ffff526231 */ /* 0x000fe200003409e3 */
[----:B------:R-:W-:Y:S02]  /*6d20*/  PRMT R60, R224, 0x5410, R223 ;  /* 0x00005410e03c7816 */ /* 0x000fe400000000df */
[----:B------:R-:W-:Y:S01]  /*6d30*/  ISETP.LE.U32.AND P5, PT, R3, UR8, PT ;  /* 0x0000000803007c0c */ /* 0x000fe2000bfa3070 */
[----:B------:R-:W2:Y:S01]  /*6d40*/  MUFU.EX2 R133, R61 ;  /* 0x0000003d00857308 */ /* 0x000ea20000000800 */
[----:B------:R-:W-:Y:S02]  /*6d50*/  @!P4 PRMT R224, R84, 0x5410, RZ ;  /* 0x0000541054e0c816 */ /* 0x000fe400000000ff */
[----:B------:R-:W-:Y:S02]  /*6d60*/  PRMT R5, R2, 0x7773, RZ ;  /* 0x0000777302057816 */ /* 0x000fe400000000ff */
[----:B------:R-:W-:-:S02]  /*6d70*/  ISETP.GT.U32.AND P4, PT, R23, UR8, PT ;  /* 0x0000000817007c0c */ /* 0x000fc4000bf84070 */
[C---:B------:R-:W-:Y:S01]  /*6d80*/  PRMT R221, R4.reuse, 0x7632, R221 ;  /* 0x0000763204dd7816 */ /* 0x040fe200000000dd */
[----:B------:R2:W-:Y:S01]  /*6d90*/  MUFU.EX2 R165, R62 ;  /* 0x0000003e00a57308 */ /* 0x0005e20000000800 */
[----:B------:R-:W-:Y:S02]  /*6da0*/  PRMT R219, R4, 0x7610, R219 ;  /* 0x0000761004db7816 */ /* 0x000fe400000000db */
[----:B------:R-:W-:Y:S02]  /*6db0*/  F2FP.BF16.F32.PACK_AB R4, R166, R169 ;  /* 0x000000a9a604723e */ /* 0x000fe400000010ff */
[----:B------:R-:W-:Y:S02]  /*6dc0*/  @P1 PRMT R230, R59, 0x5410, RZ ;  /* 0x000054103be61816 */ /* 0x000fe400000000ff */
[----:B------:R-:W-:Y:S01]  /*6dd0*/  PRMT R28, R9, 0x5410, R10 ;  /* 0x00005410091c7816 */ /* 0x000fe2000000000a */
[----:B-1----:R-:W-:Y:S01]  /*6de0*/  FADD.FTZ R10, R115, R114 ;  /* 0x00000072730a7221 */ /* 0x002fe20000010000 */
[----:B------:R-:W-:Y:S01]  /*6df0*/  ISETP.GT.U32.AND P1, PT, R5, UR8, PT ;  /* 0x0000000805007c0c */ /* 0x000fe2000bf24070 */
[----:B------:R1:W-:Y:S01]  /*6e00*/  MUFU.EX2 R164, R63 ;  /* 0x0000003f00a47308 */ /* 0x0003e20000000800 */
[----:B------:R-:W-:-:S02]  /*6e10*/  SHF.R.U32.HI R9, RZ, 0x18, R21 ;  /* 0x00000018ff097819 */ /* 0x000fc40000011615 */
[----:B------:R-:W-:Y:S02]  /*6e20*/  PRMT R222, R4, 0x7610, R222 ;  /* 0x0000761004de7816 */ /* 0x000fe400000000de */
[----:B------:R-:W-:Y:S02]  /*6e30*/  @P6 PRMT R227, R82, 0x5410, RZ ;  /* 0x0000541052e36816 */ /* 0x000fe400000000ff */
[----:B------:R-:W-:Y:S01]  /*6e40*/  ISETP.LE.U32.AND P6, PT, R9, UR8, PT ;  /* 0x0000000809007c0c */ /* 0x000fe2000bfc3070 */
[----:B------:R-:W-:Y:S01]  /*6e50*/  @!P5 HFMA2.BF16_V2 R88, -RZ.H0_H0, RZ.H0_H0, -R222.H0_H0 ;  /* 0x200000ffff58d231 */ /* 0x000fe200003409de */
[----:B------:R-:W-:Y:S01]  /*6e60*/  PRMT R218, R4, 0x7632, R218 ;  /* 0x0000763204da7816 */ /* 0x000fe200000000da */
[----:B------:R-:W-:Y:S01]  /*6e70*/  MUFU.EX2 R82, R53 ;  /* 0x0000003500527308 */ /* 0x000fe20000000800 */
[----:B------:R-:W-:Y:S01]  /*6e80*/  F2FP.BF16.F32.PACK_AB R4, R153, R171 ;  /* 0x000000ab9904723e */ /* 0x000fe200000010ff */
[----:B------:R-:W-:Y:S01]  /*6e90*/  @P1 HFMA2.BF16_V2 R83, -RZ.H0_H0, RZ.H0_H0, -R225.H0_H0 ;  /* 0x200000ffff531231 */ /* 0x000fe200003409e1 */
[----:B------:R-:W-:Y:S01]  /*6ea0*/  PRMT R30, R222, 0x5410, R218 ;  /* 0x00005410de1e7816 */ /* 0x000fe200000000da */
[----:B------:R-:W-:Y:S01]  /*6eb0*/  @P4 HFMA2.BF16_V2 R87, -RZ.H0_H0, RZ.H0_H0, -R218.H0_H0 ;  /* 0x200000ffff574231 */ /* 0x000fe200003409da */
[----:B------:R-:W-:Y:S01]  /*6ec0*/  @!P5 PRMT R222, R88, 0x5410, RZ ;  /* 0x0000541058ded816 */ /* 0x000fe200000000ff */
[----:B--2---:R-:W-:Y:S01]  /*6ed0*/  IMAD.MOV.U32 R62, RZ, RZ, R133 ;  /* 0x000000ffff3e7224 */ /* 0x004fe200078e0085 */
[----:B------:R-:W-:Y:S01]  /*6ee0*/  ISETP.GT.U32.AND P5, PT, R17, UR8, PT ;  /* 0x0000000811007c0c */ /* 0x000fe2000bfa4070 */
[----:B------:R-:W-:Y:S01]  /*6ef0*/  MUFU.EX2 R88, R104 ;  /* 0x0000006800587308 */ /* 0x000fe20000000800 */
[----:B------:R-:W-:Y:S01]  /*6f00*/  @P4 PRMT R218, R87, 0x5410, RZ ;  /* 0x0000541057da4816 */ /* 0x000fe200000000ff */
[----:B------:R-:W-:Y:S01]  /*6f10*/  @!P6 HFMA2.BF16_V2 R85, -RZ.H0_H0, RZ.H0_H0, -R221.H0_H0 ;  /* 0x200000ffff55e231 */ /* 0x000fe200003409dd */
[----:B------:R-:W-:-:S02]  /*6f20*/  ISETP.GT.U32.AND P4, PT, R19, UR8, PT ;  /* 0x0000000813007c0c */ /* 0x000fc4000bf84070 */
[----:B------:R-:W-:Y:S02]  /*6f30*/  @P1 PRMT R225, R83, 0x5410, RZ ;  /* 0x0000541053e11816 */ /* 0x000fe400000000ff */
[----:B------:R-:W-:Y:S01]  /*6f40*/  PRMT R59, R219, 0x5410, R221 ;  /* 0x00005410db3b7816 */ /* 0x000fe200000000dd */
[----:B------:R-:W2:Y:S01]  /*6f50*/  MUFU.EX2 R83, R54 ;  /* 0x0000003600537308 */ /* 0x000ea20000000800 */
[----:B------:R-:W-:Y:S02]  /*6f60*/  PRMT R213, R4, 0x7632, R213 ;  /* 0x0000763204d57816 */ /* 0x000fe400000000d5 */
[----:B------:R-:W-:Y:S02]  /*6f70*/  @!P6 PRMT R221, R85, 0x5410, RZ ;  /* 0x0000541055dde816 */ /* 0x000fe400000000ff */
[----:B------:R-:W-:Y:S01]  /*6f80*/  ISETP.LE.U32.AND P2, PT, R11, UR8, PT ;  /* 0x000000080b007c0c */ /* 0x000fe2000bf43070 */
[----:B------:R-:W-:Y:S01]  /*6f90*/  FADD.FTZ R11, R41, R52 ;  /* 0x00000034290b7221 */ /* 0x000fe20000010000 */
[----:B------:R-:W-:Y:S01]  /*6fa0*/  ISETP.GT.U32.AND P6, PT, R12, UR8, PT ;  /* 0x000000080c007c0c */ /* 0x000fe2000bfc4070 */
[----:B------:R-:W-:Y:S01]  /*6fb0*/  @P5 HFMA2.BF16_V2 R90, -RZ.H0_H0, RZ.H0_H0, -R213.H0_H0 ;  /* 0x200000ffff5a5231 */ /* 0x000fe200003409d5 */
[----:B------:R-:W-:Y:S01]  /*6fc0*/  PRMT R24, R13, 0x5410, R12 ;  /* 0x000054100d187816 */ /* 0x000fe2000000000c */
[----:B------:R-:W-:Y:S01]  /*6fd0*/  IMAD.MOV.U32 R12, RZ, RZ, R2 ;  /* 0x000000ffff0c7224 */ /* 0x000fe200078e0002 */
[----:B------:R-:W-:Y:S01]  /*6fe0*/  PRMT R215, R4, 0x7610, R215 ;  /* 0x0000761004d77816 */ /* 0x000fe200000000d7 */
[----:B------:R-:W-:Y:S01]  /*6ff0*/  FADD.FTZ R4, R36, R10 ;  /* 0x0000000a24047221 */ /* 0x000fe20000010000 */
[----:B------:R-:W-:Y:S01]  /*7000*/  LOP3.LUT R2, R31, 0xff, RZ, 0xc0, !PT ;  /* 0x000000ff1f027812 */ /* 0x000fe200078ec0ff */
[----:B------:R-:W-:Y:S01]  /*7010*/  FADD.FTZ R11, R26, R11 ;  /* 0x0000000b1a0b7221 */ /* 0x000fe20000010000 */
[----:B------:R-:W-:Y:S01]  /*7020*/  LOP3.LUT R33, R29, 0xff, RZ, 0xc0, !PT ;  /* 0x000000ff1d217812 */ /* 0x000fe200078ec0ff */
[----:B------:R-:W-:Y:S01]  /*7030*/  @P4 HFMA2.BF16_V2 R89, -RZ.H0_H0, RZ.H0_H0, -R215.H0_H0 ;  /* 0x200000ffff594231 */ /* 0x000fe200003409d7 */
[----:B------:R-:W-:Y:S01]  /*7040*/  SHF.R.U32.HI R10, RZ, 0x18, R29 ;  /* 0x00000018ff0a7819 */ /* 0x000fe2000001161d */
[----:B------:R3:W4:Y:S01]  /*7050*/  MUFU.EX2 R85, R72 ;  /* 0x0000004800557308 */ /* 0x0007220000000800 */
[----:B------:R-:W-:Y:S01]  /*7060*/  PRMT R26, R2, 0x5410, R20 ;  /* 0x00005410021a7816 */ /* 0x000fe20000000014 */
[----:B-1----:R-:W-:Y:S01]  /*7070*/  FADD.FTZ R63, R40, R4 ;  /* 0x00000004283f7221 */ /* 0x002fe20000010000 */
[----:B------:R-:W-:Y:S01]  /*7080*/  LOP3.LUT R2, R27, 0xff, RZ, 0xc0, !PT ;  /* 0x000000ff1b027812 */ /* 0x000fe200078ec0ff */
[----:B------:R-:W-:Y:S01]  /*7090*/  FADD.FTZ R61, R37, R11 ;  /* 0x0000000b253d7221 */ /* 0x000fe20000010000 */
[----:B------:R-:W-:-:S02]  /*70a0*/  PRMT R45, R215, 0x5410, R213 ;  /* 0x00005410d72d7816 */ /* 0x000fc400000000d5 */
[----:B------:R-:W-:Y:S01]  /*70b0*/  @P5 PRMT R213, R90, 0x5410, RZ ;  /* 0x000054105ad55816 */ /* 0x000fe200000000ff */
[----:B------:R1:W-:Y:S01]  /*70c0*/  MUFU.EX2 R87, R71 ;  /* 0x0000004700577308 */ /* 0x0003e20000000800 */
[----:B------:R-:W-:Y:S02]  /*70d0*/  ISETP.LE.U32.AND P1, PT, R33, UR8, PT ;  /* 0x0000000821007c0c */ /* 0x000fe4000bf23070 */
[----:B------:R-:W-:Y:S02]  /*70e0*/  ISETP.LE.U32.AND P5, PT, R10, UR8, PT ;  /* 0x000000080a007c0c */ /* 0x000fe4000bfa3070 */
[----:B------:R-:W-:Y:S02]  /*70f0*/  PRMT R44, R19, 0x5410, R17 ;  /* 0x00005410132c7816 */ /* 0x000fe40000000011 */
[----:B------:R-:W-:Y:S01]  /*7100*/  @P4 PRMT R215, R89, 0x5410, RZ ;  /* 0x0000541059d74816 */ /* 0x000fe200000000ff */
[----:B------:R-:W-:Y:S01]  /*7110*/  MUFU.EX2 R84, R69 ;  /* 0x0000004500547308 */ /* 0x000fe20000000800 */
[----:B------:R-:W-:Y:S01]  /*7120*/  ISETP.GT.U32.AND P4, PT, R16, UR8, PT ;  /* 0x0000000810007c0c */ /* 0x000fe2000bf84070 */
[----:B---3--:R-:W-:Y:S01]  /*7130*/  IMAD.MOV.U32 R72, RZ, RZ, R171 ;  /* 0x000000ffff487224 */ /* 0x008fe200078e00ab */
[----:B------:R-:W-:-:S02]  /*7140*/  PRMT R17, R2, 0x5410, R16 ;  /* 0x0000541002117816 */ /* 0x000fc40000000010 */
[----:B------:R-:W-:Y:S02]  /*7150*/  ISETP.LE.U32.AND P0, PT, R7, UR8, PT ;  /* 0x0000000807007c0c */ /* 0x000fe4000bf03070 */
[----:B------:R-:W-:Y:S01]  /*7160*/  PRMT R16, R3, 0x5410, R23 ;  /* 0x0000541003107816 */ /* 0x000fe20000000017 */
[----:B------:R-:W-:Y:S01]  /*7170*/  MUFU.EX2 R69, R70 ;  /* 0x0000004600457308 */ /* 0x000fe20000000800 */
[----:B------:R-:W-:Y:S01]  /*7180*/  F2FP.BF16.F32.PACK_AB R7, R155, R149 ;  /* 0x000000959b07723e */ /* 0x000fe200000010ff */
[----:B-1----:R-:W-:Y:S01]  /*7190*/  IMAD.MOV.U32 R71, RZ, RZ, R169 ;  /* 0x000000ffff477224 */ /* 0x002fe200078e00a9 */
[----:B--2---:R-:W-:Y:S02]  /*71a0*/  F2FP.BF16.F32.PACK_AB R3, R83, R82 ;  /* 0x000000525303723e */ /* 0x004fe400000010ff */
[----:B------:R-:W-:Y:S02]  /*71b0*/  F2FP.BF16.F32.PACK_AB R2, R168, R167 ;  /* 0x000000a7a802723e */ /* 0x000fe400000010ff */
[----:B------:R-:W-:Y:S01]  /*71c0*/  PRMT R220, R7, 0x7610, R220 ;  /* 0x0000761007dc7816 */ /* 0x000fe200000000dc */
[----:B------:R1:W-:Y:S01]  /*71d0*/  MUFU.EX2 R31, R96 ;  /* 0x00000060001f7308 */ /* 0x0003e20000000800 */
[----:B------:R-:W-:-:S02]  /*71e0*/  PRMT R207, R3, 0x7632, R207 ;  /* 0x0000763203cf7816 */ /* 0x000fc400000000cf */
[C---:B------:R-:W-:Y:S01]  /*71f0*/  PRMT R212, R2.reuse, 0x7610, R212 ;  /* 0x0000761002d47816 */ /* 0x040fe200000000d4 */
[----:B------:R-:W-:Y:S01]  /*7200*/  @!P1 HFMA2.BF16_V2 R86, -RZ.H0_H0, RZ.H0_H0, -R220.H0_H0 ;  /* 0x200000ffff569231 */ /* 0x000fe200003409dc */
[----:B------:R-:W-:Y:S01]  /*7210*/  PRMT R208, R2, 0x7632, R208 ;  /* 0x0000763202d07816 */ /* 0x000fe200000000d0 */
[----:B------:R-:W-:Y:S01]  /*7220*/  @!P5 HFMA2.BF16_V2 R91, -RZ.H0_H0, RZ.H0_H0, -R207.H0_H0 ;  /* 0x200000ffff5bd231 */ /* 0x000fe200003409cf */
[----:B------:R-:W-:Y:S01]  /*7230*/  PRMT R2, R18, 0x7632, R2 ;  /* 0x0000763212027816 */ /* 0x000fe20000000002 */
[----:B------:R-:W-:Y:S01]  /*7240*/  @!P3 HFMA2.BF16_V2 R93, -RZ.H0_H0, RZ.H0_H0, -R212.H0_H0 ;  /* 0x200000ffff5db231 */ /* 0x000fe200003409d4 */
[----:B------:R-:W-:Y:S01]  /*7250*/  PRMT R216, R7, 0x7632, R216 ;  /* 0x0000763207d87816 */ /* 0x000fe200000000d8 */
[----:B------:R-:W-:Y:S01]  /*7260*/  @P4 HFMA2.BF16_V2 R94, -RZ.H0_H0, RZ.H0_H0, -R208.H0_H0 ;  /* 0x200000ffff5e4231 */ /* 0x000fe200003409d0 */
[----:B------:R-:W-:Y:S01]  /*7270*/  PRMT R206, R3, 0x7610, R206 ;  /* 0x0000761003ce7816 */ /* 0x000fe200000000ce */
[----:B------:R-:W-:Y:S01]  /*7280*/  FADD.FTZ R7, R92, R32 ;  /* 0x000000205c077221 */ /* 0x000fe20000010000 */
[----:B------:R-:W-:Y:S01]  /*7290*/  LOP3.LUT R2, R2, 0xff, RZ, 0xc0, !PT ;  /* 0x000000ff02027812 */ /* 0x000fe200078ec0ff */
[----:B------:R-:W-:Y:S01]  /*72a0*/  IMAD.MOV.U32 R92, RZ, RZ, R119 ;  /* 0x000000ffff5c7224 */ /* 0x000fe200078e0077 */
[----:B------:R-:W-:Y:S01]  /*72b0*/  PRMT R58, R220, 0x5410, R216 ;  /* 0x00005410dc3a7816 */ /* 0x000fe200000000d8 */
[----:B------:R-:W-:Y:S01]  /*72c0*/  FADD.FTZ R77, R97, R7 ;  /* 0x00000007614d7221 */ /* 0x000fe20000010000 */
[----:B------:R-:W-:Y:S01]  /*72d0*/  PRMT R42, R206, 0x5410, R207 ;  /* 0x00005410ce2a7816 */ /* 0x000fe200000000cf */
[----:B------:R-:W-:Y:S01]  /*72e0*/  MUFU.EX2 R124, R124 ;  /* 0x0000007c007c7308 */ /* 0x000fe20000000800 */
[----:B------:R-:W-:Y:S01]  /*72f0*/  @!P1 PRMT R220, R86, 0x5410, RZ ;  /* 0x0000541056dc9816 */ /* 0x000fe200000000ff */
[----:B-1----:R-:W-:Y:S01]  /*7300*/  IMAD.MOV.U32 R96, RZ, RZ, R154 ;  /* 0x000000ffff607224 */ /* 0x002fe200078e009a */
[----:B------:R-:W-:Y:S01]  /*7310*/  @!P5 PRMT R207, R91, 0x5410, RZ ;  /* 0x000054105bcfd816 */ /* 0x000fe200000000ff */
[----:B------:R-:W-:Y:S01]  /*7320*/  IMAD.MOV.U32 R97, RZ, RZ, R153 ;  /* 0x000000ffff617224 */ /* 0x000fe200078e0099 */
[----:B------:R-:W-:Y:S01]  /*7330*/  ISETP.LE.U32.AND P5, PT, R2, UR8, PT ;  /* 0x0000000802007c0c */ /* 0x000fe2000bfa3070 */
[----:B------:R-:W-:Y:S01]  /*7340*/  IMAD.MOV.U32 R70, RZ, RZ, R166 ;  /* 0x000000ffff467224 */ /* 0x000fe200078e00a6 */
[----:B------:R-:W-:Y:S01]  /*7350*/  SHF.R.U32.HI R2, RZ, 0x10, R18 ;  /* 0x00000010ff027819 */ /* 0x000fe20000011612 */
[----:B------:R1:W2:Y:S01]  /*7360*/  MUFU.EX2 R86, R64 ;  /* 0x0000004000567308 */ /* 0x0002a20000000800 */
[----:B------:R-:W-:-:S02]  /*7370*/  ISETP.GT.U32.AND P1, PT, R13, UR8, PT ;  /* 0x000000080d007c0c */ /* 0x000fc4000bf24070 */
[----:B------:R-:W-:Y:S02]  /*7380*/  LOP3.LUT R4, R2, 0xff, RZ, 0xc0, !PT ;  /* 0x000000ff02047812 */ /* 0x000fe400078ec0ff */
[----:B------:R-:W-:Y:S02]  /*7390*/  F2FP.BF16.F32.PACK_AB R2, R165, R62 ;  /* 0x0000003ea502723e */ /* 0x000fe400000010ff */
[----:B------:R-:W-:Y:S01]  /*73a0*/  PRMT R19, R6, 0x5410, R5 ;  /* 0x0000541006137816 */ /* 0x000fe20000000005 */
[----:B------:R-:W-:Y:S01]  /*73b0*/  MUFU.EX2 R122, R122 ;  /* 0x0000007a007a7308 */ /* 0x000fe20000000800 */
[----:B------:R-:W-:Y:S01]  /*73c0*/  PRMT R3, R21, 0x7632, R3 ;  /* 0x0000763215037816 */ /* 0x000fe20000000003 */
[----:B------:R-:W-:Y:S01]  /*73d0*/  @!P5 HFMA2.BF16_V2 R112, -RZ.H0_H0, RZ.H0_H0, -R67.H0_H0 ;  /* 0x200000ffff70d231 */ /* 0x000fe20000340943 */
[----:B------:R-:W-:Y:S02]  /*73e0*/  SHF.R.U32.HI R5, RZ, 0x10, R21 ;  /* 0x00000010ff057819 */ /* 0x000fe40000011615 */
[----:B------:R-:W-:-:S02]  /*73f0*/  PRMT R205, R2, 0x7610, R205 ;  /* 0x0000761002cd7816 */ /* 0x000fc400000000cd */
[----:B------:R-:W-:Y:S01]  /*7400*/  PRMT R200, R2, 0x7632, R200 ;  /* 0x0000763202c87816 */ /* 0x000fe200000000c8 */
[----:B------:R-:W-:Y:S01]  /*7410*/  MUFU.EX2 R125, R125 ;  /* 0x0000007d007d7308 */ /* 0x000fe20000000800 */
[----:B------:R-:W-:Y:S01]  /*7420*/  LOP3.LUT R6, R3, 0xff, RZ, 0xc0, !PT ;  /* 0x000000ff03067812 */ /* 0x000fe200078ec0ff */
[----:B------:R-:W-:Y:S01]  /*7430*/  @P1 HFMA2.BF16_V2 R95, -RZ.H0_H0, RZ.H0_H0, -R205.H0_H0 ;  /* 0x200000ffff5f1231 */ /* 0x000fe200003409cd */
[----:B------:R-:W-:Y:S01]  /*7440*/  LOP3.LUT R2, R12, 0xff, RZ, 0xc0, !PT ;  /* 0x000000ff0c027812 */ /* 0x000fe200078ec0ff */
[----:B-1----:R-:W-:Y:S01]  /*7450*/  IMAD.MOV.U32 R64, RZ, RZ, R132 ;  /* 0x000000ffff407224 */ /* 0x002fe200078e0084 */
[----:B------:R-:W-:Y:S01]  /*7460*/  LOP3.LUT R3, R5, 0xff, RZ, 0xc0, !PT ;  /* 0x000000ff05037812 */ /* 0x000fe200078ec0ff */
[----:B------:R-:W-:Y:S01]  /*7470*/  @P6 HFMA2.BF16_V2 R105, -RZ.H0_H0, RZ.H0_H0, -R200.H0_H0 ;  /* 0x200000ffff696231 */ /* 0x000fe200003409c8 */
[----:B------:R-:W-:Y:S01]  /*7480*/  PRMT R11, R2, 0x5410, R14 ;  /* 0x00005410020b7816 */ /* 0x000fe2000000000e */
[----:B------:R-:W-:Y:S01]  /*7490*/  MUFU.EX2 R123, R123 ;  /* 0x0000007b007b7308 */ /* 0x000fe20000000800 */
[----:B------:R-:W-:-:S02]  /*74a0*/  PRMT R20, R3, 0x5410, R9 ;  /* 0x0000541003147816 */ /* 0x000fc40000000009 */
[----:B----4-:R-:W-:Y:S02]  /*74b0*/  F2FP.BF16.F32.PACK_AB R2, R88, R85 ;  /* 0x000000555802723e */ /* 0x010fe400000010ff */
[----:B--2---:R-:W-:Y:S02]  /*74c0*/  F2FP.BF16.F32.PACK_AB R3, R87, R86 ;  /* 0x000000565703723e */ /* 0x004fe400000010ff */
[----:B------:R-:W-:Y:S01]  /*74d0*/  LOP3.LUT R51, R46, 0xff, RZ, 0xc0, !PT ;  /* 0x000000ff2e337812 */ /* 0x000fe200078ec0ff */
[----:B------:R-:W-:Y:S01]  /*74e0*/  MUFU.EX2 R126, R126 ;  /* 0x0000007e007e7308 */ /* 0x000fe20000000800 */
[----:B------:R-:W-:Y:S02]  /*74f0*/  SHF.R.U32.HI R50, RZ, 0x18, R46 ;  /* 0x00000018ff327819 */ /* 0x000fe4000001162e */
[----:B------:R-:W-:Y:S02]  /*7500*/  PRMT R13, R212, 0x5410, R208 ;  /* 0x00005410d40d7816 */ /* 0x000fe400000000d0 */
[----:B------:R-:W-:-:S02]  /*7510*/  PRMT R203, R2, 0x7610, R203 ;  /* 0x0000761002cb7816 */ /* 0x000fc400000000cb */
[----:B------:R-:W-:Y:S01]  /*7520*/  @!P3 PRMT R212, R93, 0x5410, RZ ;  /* 0x000054105dd4b816 */ /* 0x000fe200000000ff */
[----:B------:R-:W-:Y:S01]  /*7530*/  IMAD.MOV.U32 R93, RZ, RZ, R170 ;  /* 0x000000ffff5d7224 */ /* 0x000fe200078e00aa */
[----:B------:R-:W-:Y:S01]  /*7540*/  PRMT R8, R205, 0x5410, R200 ;  /* 0x00005410cd087816 */ /* 0x000fe200000000c8 */
[----:B------:R-:W-:Y:S01]  /*7550*/  @!P0 HFMA2.BF16_V2 R108, -RZ.H0_H0, RZ.H0_H0, -R203.H0_H0 ;  /* 0x200000ffff6c8231 */ /* 0x000fe200003409cb */
[C---:B------:R-:W-:Y:S02]  /*7560*/  PRMT R198, R3.reuse, 0x7632, R198 ;  /* 0x0000763203c67816 */ /* 0x040fe400000000c6 */
[----:B------:R-:W-:Y:S02]  /*7570*/  PRMT R196, R3, 0x7610, R196 ;  /* 0x0000761003c47816 */ /* 0x000fe400000000c4 */
[----:B------:R-:W-:Y:S02]  /*7580*/  ISETP.LE.U32.AND P3, PT, R6, UR8, PT ;  /* 0x0000000806007c0c */ /* 0x000fe4000bf63070 */
[----:B------:R-:W-:Y:S01]  /*7590*/  @P4 PRMT R208, R94, 0x5410, RZ ;  /* 0x000054105ed04816 */ /* 0x000fe200000000ff */
[----:B------:R-:W-:Y:S01]  /*75a0*/  IMAD.MOV.U32 R94, RZ, RZ, R168 ;  /* 0x000000ffff5e7224 */ /* 0x000fe200078e00a8 */
[----:B------:R-:W-:Y:S01]  /*75b0*/  @P1 PRMT R205, R95, 0x5410, RZ ;  /* 0x000054105fcd1816 */ /* 0x000fe200000000ff */
[----:B------:R-:W-:Y:S01]  /*75c0*/  IMAD.MOV.U32 R95, RZ, RZ, R167 ;  /* 0x000000ffff5f7224 */ /* 0x000fe200078e00a7 */
[----:B------:R-:W-:-:S02]  /*75d0*/  PRMT R201, R2, 0x7632, R201 ;  /* 0x0000763202c97816 */ /* 0x000fc400000000c9 */
[----:B------:R-:W-:Y:S02]  /*75e0*/  F2FP.BF16.F32.PACK_AB R3, R114, R115 ;  /* 0x000000737203723e */ /* 0x000fe400000010ff */
[----:B------:R-:W-:Y:S02]  /*75f0*/  PRMT R6, R4, 0x5410, R22 ;  /* 0x0000541004067816 */ /* 0x000fe40000000016 */
[----:B------:R-:W-:Y:S01]  /*7600*/  ISETP.LE.U32.AND P4, PT, R51, UR8, PT ;  /* 0x0000000833007c0c */ /* 0x000fe2000bf83070 */
[----:B------:R-:W-:Y:S01]  /*7610*/  @!P3 HFMA2.BF16_V2 R137, -RZ.H0_H0, RZ.H0_H0, -R219.H0_H0 ;  /* 0x200000ffff89b231 */ /* 0x000fe200003409db */
[----:B------:R-:W-:Y:S02]  /*7620*/  ISETP.LE.U32.AND P1, PT, R50, UR8, PT ;  /* 0x0000000832007c0c */ /* 0x000fe4000bf23070 */
[----:B------:R-:W-:Y:S02]  /*7630*/  PRMT R2, R29, 0x7632, R2 ;  /* 0x000076321d027816 */ /* 0x000fe40000000002 */
[----:B------:R-:W-:-:S02]  /*7640*/  F2FP.BF16.F32.PACK_AB R4, R164, R64 ;  /* 0x00000040a404723e */ /* 0x000fc400000010ff */
[----:B------:R-:W-:Y:S02]  /*7650*/  LOP3.LUT R7, R15, 0xff, RZ, 0xc0, !PT ;  /* 0x000000ff0f077812 */ /* 0x000fe400078ec0ff */
[C---:B------:R-:W-:Y:S02]  /*7660*/  PRMT R53, R3.reuse, 0x7610, R53 ;  /* 0x0000761003357816 */ /* 0x040fe40000000035 */
[----:B------:R-:W-:Y:S02]  /*7670*/  PRMT R54, R3, 0x7632, R54 ;  /* 0x0000763203367816 */ /* 0x000fe40000000036 */
[----:B------:R-:W-:Y:S01]  /*7680*/  @P6 PRMT R200, R105, 0x5410, RZ ;  /* 0x0000541069c86816 */ /* 0x000fe200000000ff */
[----:B------:R-:W-:Y:S01]  /*7690*/  @!P1 HFMA2.BF16_V2 R107, -RZ.H0_H0, RZ.H0_H0, -R198.H0_H0 ;  /* 0x200000ffff6b9231 */ /* 0x000fe200003409c6 */
[----:B------:R-:W-:Y:S02]  /*76a0*/  LOP3.LUT R2, R2, 0xff, RZ, 0xc0, !PT ;  /* 0x000000ff02027812 */ /* 0x000fe400078ec0ff */
[----:B------:R-:W-:-:S02]  /*76b0*/  LOP3.LUT R3, R18, 0xffff, RZ, 0xc0, !PT ;  /* 0x0000ffff12037812 */ /* 0x000fc400078ec0ff */
[C---:B------:R-:W-:Y:S02]  /*76c0*/  PRMT R204, R4.reuse, 0x7610, R204 ;  /* 0x0000761004cc7816 */ /* 0x040fe400000000cc */
[----:B------:R-:W-:Y:S02]  /*76d0*/  PRMT R199, R4, 0x7632, R199 ;  /* 0x0000763204c77816 */ /* 0x000fe400000000c7 */
[----:B------:R-:W-:Y:S01]  /*76e0*/  ISETP.LE.U32.AND P6, PT, R7, UR8, PT ;  /* 0x0000000807007c0c */ /* 0x000fe2000bfc3070 */
[----:B------:R-:W-:Y:S01]  /*76f0*/  @!P4 HFMA2.BF16_V2 R106, -RZ.H0_H0, RZ.H0_H0, -R204.H0_H0 ;  /* 0x200000ffff6ac231 */ /* 0x000fe200003409cc */
[----:B------:R-:W-:Y:S02]  /*7700*/  PRMT R133, R203, 0x5410, R201 ;  /* 0x00005410cb857816 */ /* 0x000fe400000000c9 */
[----:B------:R-:W-:Y:S02]  /*7710*/  F2FP.BF16.F32.PACK_AB R4, R69, R84 ;  /* 0x000000544504723e */ /* 0x000fe400000010ff */
[----:B------:R-:W-:-:S02]  /*7720*/  @!P0 PRMT R203, R108, 0x5410, RZ ;  /* 0x000054106ccb8816 */ /* 0x000fc400000000ff */
[C---:B------:R-:W-:Y:S02]  /*7730*/  ISETP.LE.U32.AND P0, PT, R2.reuse, UR8, PT ;  /* 0x0000000802007c0c */ /* 0x040fe4000bf03070 */
[----:B------:R-:W-:Y:S02]  /*7740*/  PRMT R40, R2, 0x5410, R10 ;  /* 0x0000541002287816 */ /* 0x000fe4000000000a */
[----:B------:R-:W-:Y:S01]  /*7750*/  SHF.R.U32.HI R32, RZ, 0x8, R3 ;  /* 0x00000008ff207819 */ /* 0x000fe20000011603 */
[----:B------:R-:W-:Y:S01]  /*7760*/  @!P6 HFMA2.BF16_V2 R113, -RZ.H0_H0, RZ.H0_H0, -R53.H0_H0 ;  /* 0x200000ffff71e231 */ /* 0x000fe20000340935 */
[----:B------:R-:W-:Y:S01]  /*7770*/  F2FP.BF16.F32.PACK_AB R2, R52, R41 ;  /* 0x000000293402723e */ /* 0x000fe200000010ff */
[----:B------:R-:W-:Y:S01]  /*7780*/  IMAD.MOV.U32 R52, RZ, RZ, R164 ;  /* 0x000000ffff347224 */ /* 0x000fe200078e00a4 */
[----:B------:R-:W-:Y:S02]  /*7790*/  LEA R80, R118, UR6, 0x1 ;  /* 0x0000000676507c11 */ /* 0x000fe4000f8e08ff */
[----:B------:R-:W-:-:S02]  /*77a0*/  LOP3.LUT R3, R24, 0xff00ff, RZ, 0xc0, !PT ;  /* 0x00ff00ff18037812 */ /* 0x000fc400078ec0ff */
[C---:B------:R-:W-:Y:S01]  /*77b0*/  PRMT R202, R4.reuse, 0x7632, R202 ;  /* 0x0000763204ca7816 */ /* 0x040fe200000000ca */
[----:B------:R-:W-:Y:S01]  /*77c0*/  IMAD.IADD R36, R151, 0x1, R80 ;  /* 0x0000000197247824 */ /* 0x000fe200078e0250 */
[----:B------:R-:W-:Y:S01]  /*77d0*/  PRMT R197, R4, 0x7610, R197 ;  /* 0x0000761004c57816 */ /* 0x000fe200000000c5 */
[----:B------:R-:W1:Y:S01]  /*77e0*/  LDSM.16.MT88.4 R116, [R80+0x9000] ;  /* 0x009000005074783b */ /* 0x000e620000004200 */
[----:B------:R-:W-:Y:S01]  /*77f0*/  HSET2.LE.AND R4, R16, R0, PT ;  /* 0x0000000010047233 */ /* 0x000fe20003803000 */
[----:B------:R-:W-:Y:S01]  /*7800*/  IMAD.MOV.U32 R151, RZ, RZ, R87 ;  /* 0x000000ffff977224 */ /* 0x000fe200078e0057 */
[C---:B------:R-:W-:Y:S01]  /*7810*/  PRMT R195, R2.reuse, 0x7610, R195 ;  /* 0x0000761002c37816 */ /* 0x040fe200000000c3 */
[----:B------:R-:W-:Y:S01]  /*7820*/  @!P0 HFMA2.BF16_V2 R134, -RZ.H0_H0, RZ.H0_H0, -R206.H0_H0 ;  /* 0x200000ffff868231 */ /* 0x000fe200003409ce */
[----:B------:R-:W-:Y:S02]  /*7830*/  PRMT R194, R2, 0x7632, R194 ;  /* 0x0000763202c27816 */ /* 0x000fe400000000c2 */
[----:B------:R-:W-:-:S02]  /*7840*/  HSET2.LE.AND R2, R17, R0, PT ;  /* 0x0000000011027233 */ /* 0x000fc40003803000 */
[----:B------:R-:W-:Y:S02]  /*7850*/  HSET2.LE.AND R3, R3, R0, PT ;  /* 0x0000000003037233 */ /* 0x000fe40003803000 */
[----:B------:R-:W-:Y:S02]  /*7860*/  LOP3.LUT R14, R30, R4, RZ, 0xc0, !PT ;  /* 0x000000041e0e7212 */ /* 0x000fe400078ec0ff */
[----:B------:R-:W-:Y:S02]  /*7870*/  PRMT R142, R204, 0x5410, R199 ;  /* 0x00005410cc8e7816 */ /* 0x000fe400000000c7 */
[----:B------:R-:W-:Y:S02]  /*7880*/  PRMT R140, R196, 0x5410, R198 ;  /* 0x00005410c48c7816 */ /* 0x000fe400000000c6 */
[----:B------:R-:W-:Y:S02]  /*7890*/  PRMT R4, R15, 0x7632, R4 ;  /* 0x000076320f047816 */ /* 0x000fe40000000004 */
[----:B------:R-:W-:-:S02]  /*78a0*/  @!P4 PRMT R204, R106, 0x5410, RZ ;  /* 0x000054106accc816 */ /* 0x000fc400000000ff */
[----:B------:R-:W-:Y:S02]  /*78b0*/  @!P1 PRMT R198, R107, 0x5410, RZ ;  /* 0x000054106bc69816 */ /* 0x000fe400000000ff */
[----:B------:R-:W-:Y:S01]  /*78c0*/  LOP3.LUT R22, R13, R2, RZ, 0xc0, !PT ;  /* 0x000000020d167212 */ /* 0x000fe200078ec0ff */
[----:B------:R-:W2:Y:S01]  /*78d0*/  LDSM.16.MT88.4 R104, [R36+0x9000] ;  /* 0x009000002468783b */ /* 0x000ea20000004200 */
[----:B------:R-:W-:Y:S02]  /*78e0*/  LOP3.LUT R23, R8, R3, RZ, 0xc0, !PT ;  /* 0x0000000308177212 */ /* 0x000fe400078ec0ff */
[----:B------:R-:W-:Y:S02]  /*78f0*/  LOP3.LUT R3, R15, 0xffff, RZ, 0xc0, !PT ;  /* 0x0000ffff0f037812 */ /* 0x000fe400078ec0ff */
[----:B------:R-:W-:Y:S02]  /*7900*/  SHF.R.U32.HI R2, RZ, 0x18, R15 ;  /* 0x00000018ff027819 */ /* 0x000fe4000001160f */
[----:B------:R-:W-:-:S02]  /*7910*/  ISETP.GT.U32.AND P4, PT, R99, UR8, PT ;  /* 0x0000000863007c0c */ /* 0x000fc4000bf84070 */
[----:B------:R-:W-:Y:S02]  /*7920*/  ISETP.GT.U32.AND P1, PT, R120, UR8, PT ;  /* 0x0000000878007c0c */ /* 0x000fe4000bf24070 */
[----:B------:R-:W-:Y:S02]  /*7930*/  LOP3.LUT R37, R4, 0xff, RZ, 0xc0, !PT ;  /* 0x000000ff04257812 */ /* 0x000fe400078ec0ff */
[----:B------:R-:W-:Y:S02]  /*7940*/  PRMT R9, R53, 0x5410, R54 ;  /* 0x0000541035097816 */ /* 0x000fe40000000036 */
[----:B------:R-:W-:Y:S02]  /*7950*/  @!P6 PRMT R53, R113, 0x5410, RZ ;  /* 0x000054107135e816 */ /* 0x000fe400000000ff */
[----:B------:R-:W-:Y:S02]  /*7960*/  SHF.R.U32.HI R41, RZ, 0x8, R3 ;  /* 0x00000008ff297819 */ /* 0x000fe40000011603 */
[----:B------:R-:W-:Y:S01]  /*7970*/  ISETP.LE.U32.AND P6, PT, R2, UR8, PT ;  /* 0x0000000802007c0c */ /* 0x000fe2000bfc3070 */
[----:B------:R-:W-:Y:S01]  /*7980*/  @P4 HFMA2.BF16_V2 R111, -RZ.H0_H0, RZ.H0_H0, -R201.H0_H0 ;  /* 0x200000ffff6f4231 */ /* 0x000fe200003409c9 */
[----:B------:R-:W-:Y:S01]  /*7990*/  PRMT R5, R25, 0x5410, R32 ;  /* 0x0000541019057816 */ /* 0x000fe20000000020 */
[----:B------:R-:W-:Y:S01]  /*79a0*/  @P1 HFMA2.BF16_V2 R110, -RZ.H0_H0, RZ.H0_H0, -R202.H0_H0 ;  /* 0x200000ffff6e1231 */ /* 0x000fe200003409ca */
[----:B------:R-:W-:-:S02]  /*79b0*/  HSET2.LE.AND R3, R11, R0, PT ;  /* 0x000000000b037233 */ /* 0x000fc40003803000 */
[----:B------:R-:W-:Y:S02]  /*79c0*/  PRMT R2, R37, 0x5410, R2 ;  /* 0x0000541025027816 */ /* 0x000fe40000000002 */
[----:B------:R-:W-:Y:S02]  /*79d0*/  LOP3.LUT R27, R28, 0xff00ff, RZ, 0xc0, !PT ;  /* 0x00ff00ff1c1b7812 */ /* 0x000fe400078ec0ff */
[--C-:B------:R-:W-:Y:S02]  /*79e0*/  HSET2.LE.AND R6, R6, R0.reuse, PT ;  /* 0x0000000006067233 */ /* 0x100fe40003803000 */
[----:B------:R-:W-:Y:S01]  /*79f0*/  HSET2.LE.AND R5, R5, R0, PT ;  /* 0x0000000005057233 */ /* 0x000fe20003803000 */
[----:B------:R-:W-:Y:S01]  /*7a00*/  @!P6 HFMA2.BF16_V2 R130, -RZ.H0_H0, RZ.H0_H0, -R194.H0_H0 ;  /* 0x200000ffff82e231 */ /* 0x000fe200003409c2 */
[----:B------:R-:W-:Y:S02]  /*7a10*/  HSET2.LE.AND R2, R2, R0, PT ;  /* 0x0000000002027233 */ /* 0x000fe40003803000 */
[----:B------:R-:W-:Y:S01]  /*7a20*/  LOP3.LUT R18, R57, R3, RZ, 0xc0, !PT ;  /* 0x0000000339127212 */ /* 0x000fe200078ec0ff */
[----:B------:R-:W-:Y:S01]  /*7a30*/  IMAD.MOV.U32 R57, RZ, RZ, R31 ;  /* 0x000000ffff397224 */ /* 0x000fe200078e001f */
[----:B------:R-:W-:-:S02]  /*7a40*/  PRMT R3, R195, 0x5410, R194 ;  /* 0x00005410c3037816 */ /* 0x000fc400000000c2 */
[----:B------:R-:W-:Y:S02]  /*7a50*/  HSET2.LE.AND R27, R27, R0, PT ;  /* 0x000000001b1b7233 */ /* 0x000fe40003803000 */
[----:B------:R-:W-:Y:S01]  /*7a60*/  LOP3.LUT R25, R56, R6, RZ, 0xc0, !PT ;  /* 0x0000000638197212 */ /* 0x000fe200078ec0ff */
[----:B------:R-:W-:Y:S01]  /*7a70*/  IMAD.MOV.U32 R56, RZ, RZ, R88 ;  /* 0x000000ffff387224 */ /* 0x000fe200078e0058 */
[----:B------:R-:W-:Y:S01]  /*7a80*/  LOP3.LUT R24, R55, R5, RZ, 0xc0, !PT ;  /* 0x0000000537187212 */ /* 0x000fe200078ec0ff */
[----:B------:R-:W3:Y:S01]  /*7a90*/  LDSM.16.MT88.4 R88, [R36+0x9400] ;  /* 0x009400002458783b */ /* 0x000ee20000004200 */
[----:B------:R-:W-:Y:S01]  /*7aa0*/  LOP3.LUT R6, R19, 0xff00ff, RZ, 0xc0, !PT ;  /* 0x00ff00ff13067812 */ /* 0x000fe200078ec0ff */
[----:B------:R-:W-:Y:S01]  /*7ab0*/  IMAD.MOV.U32 R55, RZ, RZ, R84 ;  /* 0x000000ffff377224 */ /* 0x000fe200078e0054 */
[----:B------:R-:W-:Y:S02]  /*7ac0*/  LOP3.LUT R17, R3, R2, RZ, 0xc0, !PT ;  /* 0x0000000203117212 */ /* 0x000fe400078ec0ff */
[----:B------:R-:W-:-:S02]  /*7ad0*/  PRMT R5, R7, 0x5410, R41 ;  /* 0x0000541007057816 */ /* 0x000fc40000000029 */
[----:B------:R-:W-:Y:S01]  /*7ae0*/  LOP3.LUT R2, R29, 0xffff, RZ, 0xc0, !PT ;  /* 0x0000ffff1d027812 */ /* 0x000fe200078ec0ff */
[----:B------:R4:W-:Y:S01]  /*7af0*/  MUFU.EX2 R7, R109 ;  /* 0x0000006d00077308 */ /* 0x0009e20000000800 */
[----:B------:R-:W-:Y:S02]  /*7b00*/  PRMT R132, R197, 0x5410, R202 ;  /* 0x00005410c5847816 */ /* 0x000fe400000000ca */
[----:B------:R-:W-:Y:S02]  /*7b10*/  @P4 PRMT R201, R111, 0x5410, RZ ;  /* 0x000054106fc94816 */ /* 0x000fe400000000ff */
[----:B------:R-:W-:Y:S02]  /*7b20*/  @P1 PRMT R202, R110, 0x5410, RZ ;  /* 0x000054106eca1816 */ /* 0x000fe400000000ff */
[----:B------:R-:W-:Y:S02]  /*7b30*/  LOP3.LUT R27, R34, R27, RZ, 0xc0, !PT ;  /* 0x0000001b221b7212 */ /* 0x000fe400078ec0ff */
[----:B------:R-:W-:-:S02]  /*7b40*/  HSET2.LE.AND R4, R6, R0, PT ;  /* 0x0000000006047233 */ /* 0x000fc40003803000 */
[----:B------:R-:W-:Y:S01]  /*7b50*/  SHF.R.U32.HI R34, RZ, 0x8, R2 ;  /* 0x00000008ff227819 */ /* 0x000fe20000011602 */
[----:B------:R5:W2:Y:S01]  /*7b60*/  MUFU.EX2 R6, R127 ;  /* 0x0000007f00067308 */ /* 0x000aa20000000800 */
[--C-:B------:R-:W-:Y:S02]  /*7b70*/  HSET2.LE.AND R5, R5, R0.reuse, PT ;  /* 0x0000000005057233 */ /* 0x100fe40003803000 */
[----:B------:R-:W-:Y:S01]  /*7b80*/  LOP3.LUT R2, R44, 0xff00ff, RZ, 0xc0, !PT ;  /* 0x00ff00ff2c027812 */ /* 0x000fe200078ec0ff */
[----:B------:R-:W-:Y:S01]  /*7b90*/  FADD.FTZ R44, R149, R63 ;  /* 0x0000003f952c7221 */ /* 0x000fe20000010000 */
[----:B----4-:R-:W4:Y:S01]  /*7ba0*/  LDSM.16.MT88.4 R108, [R80+0xa000] ;  /* 0x00a00000506c783b */ /* 0x010f220000004200 */
[----:B------:R-:W-:Y:S02]  /*7bb0*/  LOP3.LUT R16, R9, R5, RZ, 0xc0, !PT ;  /* 0x0000000509107212 */ /* 0x000fe400078ec0ff */
[--C-:B------:R-:W-:Y:S01]  /*7bc0*/  HSET2.LE.AND R2, R2, R0.reuse, PT ;  /* 0x0000000002027233 */ /* 0x100fe20003803000 */
[----:B------:R-:W-:Y:S01]  /*7bd0*/  MUFU.EX2 R63, R148 ;  /* 0x00000094003f7308 */ /* 0x000fe20000000800 */
[----:B------:R-:W-:-:S02]  /*7be0*/  HSET2.LE.AND R26, R26, R0, PT ;  /* 0x000000001a1a7233 */ /* 0x000fc40003803000 */
[----:B------:R-:W-:Y:S01]  /*7bf0*/  LOP3.LUT R19, R47, R4, RZ, 0xc0, !PT ;  /* 0x000000042f137212 */ /* 0x000fe200078ec0ff */
[----:B------:R-:W-:Y:S01]  /*7c00*/  FADD.FTZ R47, R82, R61 ;  /* 0x0000003d522f7221 */ /* 0x000fe20000010000 */
[----:B------:R-:W-:Y:S01]  /*7c10*/  PRMT R5, R33, 0x5410, R34 ;  /* 0x0000541021057816 */ /* 0x000fe20000000022 */
[----:B------:R-:W-:Y:S01]  /*7c20*/  IMAD.MOV.U32 R33, RZ, RZ, R155 ;  /* 0x000000ffff217224 */ /* 0x000fe200078e009b */
[--C-:B------:R-:W-:Y:S01]  /*7c30*/  HSET2.LE.AND R4, R20, R0.reuse, PT ;  /* 0x0000000014047233 */ /* 0x100fe20003803000 */
[----:B-----5:R-:W-:Y:S01]  /*7c40*/  IMAD.MOV.U32 R127, RZ, RZ, R86 ;  /* 0x000000ffff7f7224 */ /* 0x020fe200078e0056 */
[----:B------:R-:W-:Y:S01]  /*7c50*/  LOP3.LUT R3, R21, 0xffff, RZ, 0xc0, !PT ;  /* 0x0000ffff15037812 */ /* 0x000fe200078ec0ff */
[-C--:B-1----:R-:W-:Y:S01]  /*7c60*/  HMMA.16816.F32.BF16 R8, R16, R116.reuse, RZ ;  /* 0x000000741008723c */ /* 0x082fe200000418ff */
[----:B------:R-:W-:Y:S01]  /*7c70*/  @!P5 PRMT R67, R112, 0x5410, RZ ;  /* 0x000054107043d816 */ /* 0x000fe200000000ff */
[----:B------:R-:W-:Y:S01]  /*7c80*/  IMAD.MOV.U32 R82, RZ, RZ, R151 ;  /* 0x000000ffff527224 */ /* 0x000fe200078e0097 */
[----:B------:R-:W-:Y:S01]  /*7c90*/  LOP3.LUT R15, R45, R2, RZ, 0xc0, !PT ;  /* 0x000000022d0f7212 */ /* 0x000fe200078ec0ff */
[----:B------:R-:W1:Y:S01]  /*7ca0*/  LDSM.16.MT88.4 R112, [R80+0x9400] ;  /* 0x009400005070783b */ /* 0x000e620000004200 */
[----:B------:R-:W-:Y:S01]  /*7cb0*/  LOP3.LUT R26, R35, R26, RZ, 0xc0, !PT ;  /* 0x0000001a231a7212 */ /* 0x000fe200078ec0ff */
[----:B------:R-:W-:Y:S01]  /*7cc0*/  FADD.FTZ R45, R150, R77 ;  /* 0x0000004d962d7221 */ /* 0x000fe20000010000 */
[--C-:B------:R-:W-:Y:S01]  /*7cd0*/  HSET2.LE.AND R5, R5, R0.reuse, PT ;  /* 0x0000000005057233 */ /* 0x100fe20003803000 */
[----:B------:R-:W-:Y:S01]  /*7ce0*/  MUFU.EX2 R61, R139 ;  /* 0x0000008b003d7308 */ /* 0x000fe20000000800 */
[--C-:B------:R-:W-:Y:S01]  /*7cf0*/  HSET2.LE.AND R2, R40, R0.reuse, PT ;  /* 0x0000000028027233 */ /* 0x100fe20003803000 */
[----:B--2---:R-:W-:Y:S01]  /*7d00*/  IMAD.MOV.U32 R40, RZ, RZ, R6 ;  /* 0x000000ffff287224 */ /* 0x004fe200078e0006 */
[----:B------:R-:W-:Y:S01]  /*7d10*/  SHF.R.U32.HI R35, RZ, 0x8, R3 ;  /* 0x00000008ff237819 */ /* 0x000fe20000011603 */
[C---:B------:R-:W-:Y:S01]  /*7d20*/  HMMA.16816.F32.BF16 R28, R24.reuse, R116, RZ ;  /* 0x00000074181c723c */ /* 0x040fe200000418ff */
[----:B------:R-:W-:Y:S01]  /*7d30*/  LOP3.LUT R21, R59, R4, RZ, 0xc0, !PT ;  /* 0x000000043b157212 */ /* 0x000fe200078ec0ff */
[----:B------:R-:W-:Y:S01]  /*7d40*/  IMAD.MOV.U32 R77, RZ, RZ, R127 ;  /* 0x000000ffff4d7224 */ /* 0x000fe200078e007f */
[----:B------:R-:W-:Y:S01]  /*7d50*/  PRMT R4, R46, 0x7632, R4 ;  /* 0x000076322e047816 */ /* 0x000fe20000000004 */
[----:B------:R2:W5:Y:S01]  /*7d60*/  MUFU.EX2 R59, R131 ;  /* 0x00000083003b7308 */ /* 0x0005620000000800 */
[----:B------:R-:W-:Y:S01]  /*7d70*/  PRMT R3, R39, 0x5410, R35 ;  /* 0x0000541027037816 */ /* 0x000fe20000000023 */
[----:B------:R-:W-:Y:S01]  /*7d80*/  IMAD.MOV.U32 R39, RZ, RZ, R85 ;  /* 0x000000ffff277224 */ /* 0x000fe200078e0055 */
[----:B------:R-:W-:Y:S01]  /*7d90*/  LOP3.LUT R12, R58, R5, RZ, 0xc0, !PT ;  /* 0x000000053a0c7212 */ /* 0x000fe200078ec0ff */
[----:B------:R-:W-:Y:S01]  /*7da0*/  IMAD.MOV.U32 R58, RZ, RZ, R7 ;  /* 0x000000ffff3a7224 */ /* 0x000fe200078e0007 */
[----:B------:R-:W-:Y:S01]  /*7db0*/  LOP3.LUT R13, R42, R2, RZ, 0xc0, !PT ;  /* 0x000000022a0d7212 */ /* 0x000fe200078ec0ff */
[----:B------:R-:W1:Y:S01]  /*7dc0*/  LDSM.16.MT88.4 R84, [R80+0xa400] ;  /* 0x00a400005054783b */ /* 0x000e620000004200 */
[----:B------:R-:W-:Y:S01]  /*7dd0*/  LOP3.LUT R2, R4, 0xff, RZ, 0xc0, !PT ;  /* 0x000000ff04027812 */ /* 0x000fe200078ec0ff */
[----:B------:R-:W-:Y:S01]  /*7de0*/  FADD.FTZ R42, R152, R78 ;  /* 0x0000004e982a7221 */ /* 0x000fe20000010000 */
[----:B------:R-:W-:Y:S01]  /*7df0*/  HMMA.16816.F32.BF16 R4, R24, R104, RZ ;  /* 0x000000681804723c */ /* 0x000fe200000418ff */
[----:B------:R-:W-:Y:S01]  /*7e00*/  HSET2.LE.AND R3, R3, R0, PT ;  /* 0x0000000003037233 */ /* 0x000fe20003803000 */
[----:B------:R-:W-:Y:S01]  /*7e10*/  IMAD.MOV.U32 R78, RZ, RZ, R39 ;  /* 0x000000ffff4e7224 */ /* 0x000fe200078e0027 */
[----:B------:R-:W-:-:S02]  /*7e20*/  ISETP.GT.U32.AND P5, PT, R79, UR8, PT ;  /* 0x000000084f007c0c */ /* 0x000fc4000bfa4070 */
[----:B------:R-:W-:Y:S02]  /*7e30*/  ISETP.LE.U32.AND P1, PT, R2, UR8, PT ;  /* 0x0000000802007c0c */ /* 0x000fe4000bf23070 */
[----:B------:R-:W-:Y:S01]  /*7e40*/  LOP3.LUT R20, R60, R3, RZ, 0xc0, !PT ;  /* 0x000000033c147212 */ /* 0x000fe200078ec0ff */
[----:B------:R-:W-:Y:S01]  /*7e50*/  IMAD.MOV.U32 R60, RZ, RZ, R165 ;  /* 0x000000ffff3c7224 */ /* 0x000fe200078e00a5 */
[----:B------:R-:W-:Y:S01]  /*7e60*/  F2FP.BF16.F32.PACK_AB R3, R58, R57 ;  /* 0x000000393a03723e */ /* 0x000fe200000010ff */
[----:B--2---:R-:W-:Y:S01]  /*7e70*/  IMAD.MOV.U32 R131, RZ, RZ, R57 ;  /* 0x000000ffff837224 */ /* 0x004fe200078e0039 */
[----:B------:R-:W-:Y:S01]  /*7e80*/  PRMT R2, R49, 0x7632, R2 ;  /* 0x0000763231027816 */ /* 0x000fe20000000002 */
[----:B------:R-:W-:Y:S01]  /*7e90*/  IMAD.MOV.U32 R57, RZ, RZ, R56 ;  /* 0x000000ffff397224 */ /* 0x000fe200078e0038 */
[C---:B------:R-:W-:Y:S01]  /*7ea0*/  PRMT R192, R3.reuse, 0x7632, R192 ;  /* 0x0000763203c07816 */ /* 0x040fe200000000c0 */
[----:B------:R2:W-:Y:S01]  /*7eb0*/  MUFU.EX2 R56, R138 ;  /* 0x0000008a00387308 */ /* 0x0005e20000000800 */
[----:B------:R-:W-:-:S02]  /*7ec0*/  PRMT R193, R3, 0x7610, R193 ;  /* 0x0000761003c17816 */ /* 0x000fc400000000c1 */
[----:B------:R-:W-:Y:S01]  /*7ed0*/  LOP3.LUT R3, R2, 0xff, RZ, 0xc0, !PT ;  /* 0x000000ff02037812 */ /* 0x000fe200078ec0ff */
[----:B------:R-:W-:Y:S01]  /*7ee0*/  @P5 HFMA2.BF16_V2 R129, -RZ.H0_H0, RZ.H0_H0, -R192.H0_H0 ;  /* 0x200000ffff815231 */ /* 0x000fe200003409c0 */
[----:B------:R-:W-:Y:S01]  /*7ef0*/  PRMT R2, R48, 0x7632, R2 ;  /* 0x0000763230027816 */ /* 0x000fe20000000002 */
[----:B---3--:R-:W-:Y:S01]  /*7f00*/  HMMA.16816.F32.BF16 R152, R20, R88, R4 ;  /* 0x000000581498723c */ /* 0x008fe20000041804 */
[----:B------:R-:W-:Y:S01]  /*7f10*/  PRMT R117, R193, 0x5410, R192 ;  /* 0x00005410c1757816 */ /* 0x000fe200000000c0 */
[----:B------:R-:W-:Y:S01]  /*7f20*/  @!P1 HFMA2.BF16_V2 R135, -RZ.H0_H0, RZ.H0_H0, -R196.H0_H0 ;  /* 0x200000ffff879231 */ /* 0x000fe200003409c4 */
[----:B------:R-:W-:Y:S02]  /*7f30*/  @P5 PRMT R192, R129, 0x5410, RZ ;  /* 0x0000541081c05816 */ /* 0x000fe400000000ff */
[----:B------:R-:W-:Y:S02]  /*7f40*/  LOP3.LUT R2, R2, 0xff, RZ, 0xc0, !PT ;  /* 0x000000ff02027812 */ /* 0x000fe400078ec0ff */
[----:B------:R-:W-:Y:S01]  /*7f50*/  ISETP.GT.U32.AND P5, PT, R75, UR8, PT ;  /* 0x000000084b007c0c */ /* 0x000fe2000bfa4070 */
[----:B----4-:R-:W-:Y:S01]  /*7f60*/  HMMA.16816.F32.BF16 R4, R16, R108, RZ ;  /* 0x0000006c1004723c */ /* 0x010fe200000418ff */
[----:B------:R-:W-:-:S02]  /*7f70*/  @!P6 PRMT R194, R130, 0x5410, RZ ;  /* 0x0000541082c2e816 */ /* 0x000fc400000000ff */
[----:B------:R-:W-:Y:S02]  /*7f80*/  ISETP.LE.U32.AND P6, PT, R2, UR8, PT ;  /* 0x0000000802007c0c */ /* 0x000fe4000bfc3070 */
[----:B-----5:R-:W-:Y:S02]  /*7f90*/  F2FP.BF16.F32.PACK_AB R2, R59, R124 ;  /* 0x0000007c3b02723e */ /* 0x020fe400000010ff */
[----:B------:R-:W-:Y:S01]  /*7fa0*/  SHF.R.U32.HI R39, RZ, 0x18, R43 ;  /* 0x00000018ff277819 */ /* 0x000fe2000001162b */
[----:B-1----:R-:W-:Y:S01]  /*7fb0*/  HMMA.16816.F32.BF16 R164, R12, R112, R8 ;  /* 0x000000700ca4723c */ /* 0x002fe20000041808 */
[C---:B------:R-:W-:Y:S02]  /*7fc0*/  PRMT R191, R2.reuse, 0x7610, R191 ;  /* 0x0000761002bf7816 */ /* 0x040fe400000000bf */
[----:B------:R-:W-:Y:S02]  /*7fd0*/  PRMT R190, R2, 0x7632, R190 ;  /* 0x0000763202be7816 */ /* 0x000fe400000000be */
[----:B------:R-:W-:Y:S01]  /*7fe0*/  ISETP.GT.U32.AND P4, PT, R81, UR8, PT ;  /* 0x0000000851007c0c */ /* 0x000fe2000bf84070 */
[----:B------:R-:W-:Y:S01]  /*7ff0*/  @P5 HFMA2.BF16_V2 R136, -RZ.H0_H0, RZ.H0_H0, -R191.H0_H0 ;  /* 0x200000ffff885231 */ /* 0x000fe200003409bf */
[----:B------:R-:W-:Y:S01]  /*8000*/  @!P1 PRMT R196, R135, 0x5410, RZ ;  /* 0x0000541087c49816 */ /* 0x000fe200000000ff */
[----:B------:R-:W-:Y:S01]  /*8010*/  HMMA.16816.F32.BF16 R8, R16, R104, RZ ;  /* 0x000000681008723c */ /* 0x000fe200000418ff */
[----:B------:R-:W-:Y:S01]  /*8020*/  LOP3.LUT R2, R32, 0xffff, RZ, 0xc0, !PT ;  /* 0x0000ffff20027812 */ /* 0x000fe200078ec0ff */
[----:B------:R-:W-:Y:S01]  /*8030*/  IMAD.MOV.U32 R135, RZ, RZ, R40 ;  /* 0x000000ffff877224 */ /* 0x000fe200078e0028 */
[----:B------:R-:W-:Y:S01]  /*8040*/  @!P0 PRMT R206, R134, 0x5410, RZ ;  /* 0x0000541086ce8816 */ /* 0x000fe200000000ff */
[----:B------:R-:W-:Y:S01]  /*8050*/  IMAD.MOV.U32 R134, RZ, RZ, R82 ;  /* 0x000000ffff867224 */ /* 0x000fe200078e0052 */
[----:B------:R-:W-:Y:S01]  /*8060*/  ISETP.LE.U32.AND P1, PT, R39, UR8, PT ;  /* 0x0000000827007c0c */ /* 0x000fe2000bf23070 */
[----:B------:R-:W-:Y:S01]  /*8070*/  IMAD.MOV.U32 R82, RZ, RZ, R78 ;  /* 0x000000ffff527224 */ /* 0x000fe200078e004e */
[----:B------:R-:W-:Y:S01]  /*8080*/  PRMT R116, R191, 0x5410, R190 ;  /* 0x00005410bf747816 */ /* 0x000fe200000000be */
[----:B------:R-:W-:Y:S01]  /*8090*/  HMMA.16816.F32.BF16 R4, R12, R84, R4 ;  /* 0x000000540c04723c */ /* 0x000fe20000041804 */
[----:B------:R-:W-:Y:S01]  /*80a0*/  ISETP.GT.U32.AND P0, PT, R76, UR8, PT ;  /* 0x000000084c007c0c */ /* 0x000fe2000bf04070 */
[----:B------:R-:W-:Y:S01]  /*80b0*/  @P4 HFMA2.BF16_V2 R128, -RZ.H0_H0, RZ.H0_H0, -R193.H0_H0 ;  /* 0x200000ffff804231 */ /* 0x000fe200003409c1 */
[----:B------:R-:W-:Y:S01]  /*80c0*/  @P5 PRMT R191, R136, 0x5410, RZ ;  /* 0x0000541088bf5816 */ /* 0x000fe200000000ff */
[----:B------:R-:W-:Y:S01]  /*80d0*/  IMAD.MOV.U32 R78, RZ, RZ, R55 ;  /* 0x000000ffff4e7224 */ /* 0x000fe200078e0037 */
[----:B------:R-:W-:Y:S01]  /*80e0*/  ISETP.LE.U32.AND P5, PT, R2, UR8, PT ;  /* 0x0000000802007c0c */ /* 0x000fe2000bfa3070 */
[----:B------:R-:W-:Y:S01]  /*80f0*/  MUFU.EX2 R55, R147 ;  /* 0x0000009300377308 */ /* 0x000fe20000000800 */
[----:B------:R-:W-:Y:S01]  /*8100*/  F2FP.BF16.F32.PACK_AB R2, R125, R122 ;  /* 0x0000007a7d02723e */ /* 0x000fe200000010ff */
[----:B------:R-:W-:Y:S01]  /*8110*/  HMMA.16816.F32.BF16 R168, R20, R112, R28 ;  /* 0x0000007014a8723c */ /* 0x000fe2000004181c */
[----:B------:R-:W-:-:S02]  /*8120*/  LOP3.LUT R40, R43, 0xff, RZ, 0xc0, !PT ;  /* 0x000000ff2b287812 */ /* 0x000fc400078ec0ff */
[C---:B------:R-:W-:Y:S02]  /*8130*/  PRMT R188, R2.reuse, 0x7632, R188 ;  /* 0x0000763202bc7816 */ /* 0x040fe400000000bc */
[----:B------:R-:W-:Y:S01]  /*8140*/  PRMT R186, R2, 0x7610, R186 ;  /* 0x0000761002ba7816 */ /* 0x000fe200000000ba */
[----:B------:R-:W-:Y:S01]  /*8150*/  @P0 HFMA2.BF16_V2 R144, -RZ.H0_H0, RZ.H0_H0, -R190.H0_H0 ;  /* 0x200000ffff900231 */ /* 0x000fe200003409be */
[----:B------:R-:W-:Y:S01]  /*8160*/  @!P3 PRMT R219, R137, 0x5410, RZ ;  /* 0x0000541089dbb816 */ /* 0x000fe200000000ff */
[----:B------:R-:W-:Y:S01]  /*8170*/  @!P1 HFMA2.BF16_V2 R146, -RZ.H0_H0, RZ.H0_H0, -R188.H0_H0 ;  /* 0x200000ffff929231 */ /* 0x000fe200003409bc */
[----:B------:R-:W-:Y:S01]  /*8180*/  HMMA.16816.F32.BF16 R28, R24, R108, RZ ;  /* 0x0000006c181c723c */ /* 0x000fe200000418ff */
[----:B------:R-:W-:Y:S01]  /*8190*/  ISETP.LE.U32.AND P3, PT, R40, UR8, PT ;  /* 0x0000000828007c0c */ /* 0x000fe2000bf63070 */
[----:B------:R-:W-:Y:S01]  /*81a0*/  IMAD.MOV.U32 R130, RZ, RZ, R4 ;  /* 0x000000ffff827224 */ /* 0x000fe200078e0004 */
[----:B------:R-:W-:Y:S01]  /*81b0*/  @P4 PRMT R193, R128, 0x5410, RZ ;  /* 0x0000541080c14816 */ /* 0x000fe200000000ff */
[----:B------:R-:W1:Y:S01]  /*81c0*/  MUFU.EX2 R4, R156 ;  /* 0x0000009c00047308 */ /* 0x000e620000000800 */
[----:B------:R-:W-:Y:S01]  /*81d0*/  ISETP.LE.U32.AND P4, PT, R3, UR8, PT ;  /* 0x0000000803007c0c */ /* 0x000fe2000bf83070 */
[----:B------:R-:W-:Y:S01]  /*81e0*/  IMAD.MOV.U32 R108, RZ, RZ, R96 ;  /* 0x000000ffff6c7224 */ /* 0x000fe200078e0060 */
[----:B------:R-:W-:Y:S01]  /*81f0*/  PRMT R113, R186, 0x5410, R188 ;  /* 0x00005410ba717816 */ /* 0x000fe200000000bc */
[----:B------:R-:W-:Y:S01]  /*8200*/  HMMA.16816.F32.BF16 R148, R12, R88, R8 ;  /* 0x000000580c94723c */ /* 0x000fe20000041808 */
[----:B------:R-:W-:Y:S01]  /*8210*/  IMAD.MOV.U32 R10, RZ, RZ, R33 ;  /* 0x000000ffff0a7224 */ /* 0x000fe200078e0021 */
[----:B------:R-:W-:Y:S01]  /*8220*/  LOP3.LUT R9, R49, 0xff, RZ, 0xc0, !PT ;  /* 0x000000ff31097812 */ /* 0x000fe200078ec0ff */
[----:B------:R-:W-:Y:S01]  /*8230*/  IMAD.MOV.U32 R109, RZ, RZ, R77 ;  /* 0x000000ffff6d7224 */ /* 0x000fe200078e004d */
[----:B------:R-:W-:Y:S01]  /*8240*/  LOP3.LUT R33, R121, 0xff, RZ, 0xc0, !PT ;  /* 0x000000ff79217812 */ /* 0x000fe200078ec0ff */
[----:B------:R-:W3:Y:S01]  /*8250*/  MUFU.EX2 R8, R175 ;  /* 0x000000af00087308 */ /* 0x000ee20000000800 */
[----:B------:R-:W-:Y:S01]  /*8260*/  F2FP.BF16.F32.PACK_AB R3, R126, R123 ;  /* 0x0000007b7e03723e */ /* 0x000fe200000010ff */
[----:B------:R-:W-:Y:S01]  /*8270*/  IMAD.MOV.U32 R77, RZ, RZ, R97 ;  /* 0x000000ffff4d7224 */ /* 0x000fe200078e0061 */
[----:B------:R-:W-:Y:S01]  /*8280*/  @!P1 PRMT R188, R146, 0x5410, RZ ;  /* 0x0000541092bc9816 */ /* 0x000fe200000000ff */
[----:B------:R-:W-:Y:S01]  /*8290*/  IMAD.MOV.U32 R89, RZ, RZ, R95 ;  /* 0x000000ffff597224 */ /* 0x000fe200078e005f */
[----:B------:R-:W-:Y:S01]  /*82a0*/  @P0 PRMT R190, R144, 0x5410, RZ ;  /* 0x0000541090be0816 */ /* 0x000fe200000000ff */
[----:B------:R-:W-:Y:S01]  /*82b0*/  IMAD.MOV.U32 R144, RZ, RZ, R10 ;  /* 0x000000ffff907224 */ /* 0x000fe200078e000a */
[----:B------:R-:W-:Y:S01]  /*82c0*/  ISETP.LE.U32.AND P1, PT, R9, UR8, PT ;  /* 0x0000000809007c0c */ /* 0x000fe2000bf23070 */
[----:B--2---:R-:W-:Y:S01]  /*82d0*/  HMMA.16816.F32.BF16 R136, R20, R84, R28 ;  /* 0x000000541488723c */ /* 0x004fe2000004181c */
[----:B------:R-:W-:Y:S01]  /*82e0*/  ISETP.LE.U32.AND P0, PT, R33, UR8, PT ;  /* 0x0000000821007c0c */ /* 0x000fe2000bf03070 */
[----:B------:R-:W-:Y:S01]  /*82f0*/  MUFU.EX2 R11, R141 ;  /* 0x0000008d000b7308 */ /* 0x000fe20000000800 */
[C---:B------:R-:W-:Y:S01]  /*8300*/  PRMT R189, R3.reuse, 0x7610, R189 ;  /* 0x0000761003bd7816 */ /* 0x040fe200000000bd */
[----:B------:R-:W-:Y:S01]  /*8310*/  IMAD.MOV.U32 R10, RZ, RZ, R109 ;  /* 0x000000ffff0a7224 */ /* 0x000fe200078e006d */
[----:B------:R-:W-:Y:S01]  /*8320*/  PRMT R187, R3, 0x7632, R187 ;  /* 0x0000763203bb7816 */ /* 0x000fe200000000bb */
[----:B------:R-:W-:Y:S01]  /*8330*/  IMAD.MOV.U32 R95, RZ, RZ, R93 ;  /* 0x000000ffff5f7224 */ /* 0x000fe200078e005d */
[----:B------:R-:W-:Y:S01]  /*8340*/  F2FP.BF16.F32.PACK_AB R3, R63, R135 ;  /* 0x000000873f03723e */ /* 0x000fe200000010ff */
[----:B------:R-:W-:Y:S01]  /*8350*/  @!P3 HFMA2.BF16_V2 R145, -RZ.H0_H0, RZ.H0_H0, -R189.H0_H0 ;  /* 0x200000ffff91b231 */ /* 0x000fe200003409bd */
[----:B------:R-:W-:Y:S01]  /*8360*/  SHF.R.U32.HI R32, RZ, 0x18, R49 ;  /* 0x00000018ff207819 */ /* 0x000fe20000011631 */
[----:B------:R3:W2:Y:S01]  /*8370*/  MUFU.EX2 R147, R143 ;  /* 0x0000008f00937308 */ /* 0x0006a20000000800 */
[----:B------:R-:W-:Y:S01]  /*8380*/  PRMT R185, R3, 0x7610, R185 ;  /* 0x0000761003b97816 */ /* 0x000fe200000000b9 */
[----:B------:R-:W-:Y:S01]  /*8390*/  IMAD.MOV.U32 R88, RZ, RZ, R92 ;  /* 0x000000ffff587224 */ /* 0x000fe200078e005c */
[----:B------:R-:W-:Y:S01]  /*83a0*/  PRMT R112, R189, 0x5410, R187 ;  /* 0x00005410bd707816 */ /* 0x000fe200000000bb */
[----:B------:R-:W-:Y:S01]  /*83b0*/  @!P0 HFMA2.BF16_V2 R158, -RZ.H0_H0, RZ.H0_H0, -R197.H0_H0 ;  /* 0x200000ffff9e8231 */ /* 0x000fe200003409c5 */
[----:B------:R-:W-:Y:S01]  /*83c0*/  PRMT R183, R3, 0x7632, R183 ;  /* 0x0000763203b77816 */ /* 0x000fe200000000b7 */
[----:B------:R-:W-:Y:S01]  /*83d0*/  @!P1 HFMA2.BF16_V2 R157, -RZ.H0_H0, RZ.H0_H0, -R185.H0_H0 ;  /* 0x200000ffff9d9231 */ /* 0x000fe200003409b9 */
[----:B------:R-:W-:Y:S01]  /*83e0*/  @!P3 PRMT R189, R145, 0x5410, RZ ;  /* 0x0000541091bdb816 */ /* 0x000fe200000000ff */
[----:B------:R-:W-:Y:S01]  /*83f0*/  MUFU.EX2 R141, R176 ;  /* 0x000000b0008d7308 */ /* 0x000fe20000000800 */
[----:B------:R-:W-:Y:S01]  /*8400*/  ISETP.LE.U32.AND P3, PT, R32, UR8, PT ;  /* 0x0000000820007c0c */ /* 0x000fe2000bf63070 */
[----:B------:R-:W-:Y:S01]  /*8410*/  IMAD.MOV.U32 R145, RZ, RZ, R108 ;  /* 0x000000ffff917224 */ /* 0x000fe200078e006c */
[----:B------:R-:W-:Y:S01]  /*8420*/  LOP3.LUT R31, R48, 0xff, RZ, 0xc0, !PT ;  /* 0x000000ff301f7812 */ /* 0x000fe200078ec0ff */
[----:B------:R-:W-:Y:S01]  /*8430*/  IMAD.MOV.U32 R128, RZ, RZ, R6 ;  /* 0x000000ffff807224 */ /* 0x000fe200078e0006 */
[----:B------:R-:W-:Y:S01]  /*8440*/  PRMT R96, R185, 0x5410, R183 ;  /* 0x00005410b9607816 */ /* 0x000fe200000000b7 */
[----:B------:R-:W-:Y:S01]  /*8450*/  FADD.FTZ R6, R88, R42 ;  /* 0x0000002a58067221 */ /* 0x000fe20000010000 */
[----:B------:R-:W-:Y:S01]  /*8460*/  @!P1 PRMT R185, R157, 0x5410, RZ ;  /* 0x000054109db99816 */ /* 0x000fe200000000ff */
[----:B-1----:R-:W-:Y:S01]  /*8470*/  IMAD.MOV.U32 R157, RZ, RZ, R4 ;  /* 0x000000ffff9d7224 */ /* 0x002fe200078e0004 */
[----:B------:R-:W-:Y:S01]  /*8480*/  F2FP.BF16.F32.PACK_AB R2, R61, R56 ;  /* 0x000000383d02723e */ /* 0x000fe200000010ff */
[----:B---3--:R-:W-:Y:S01]  /*8490*/  IMAD.MOV.U32 R143, RZ, RZ, R8 ;  /* 0x000000ffff8f7224 */ /* 0x008fe200078e0008 */
[----:B------:R-:W-:Y:S01]  /*84a0*/  @!P0 PRMT R197, R158, 0x5410, RZ ;  /* 0x000054109ec58816 */ /* 0x000fe200000000ff */
[----:B------:R-:W-:Y:S01]  /*84b0*/  MUFU.EX2 R156, R177 ;  /* 0x000000b1009c7308 */ /* 0x000fe20000000800 */
[----:B------:R-:W-:Y:S01]  /*84c0*/  ISETP.LE.U32.AND P0, PT, R31, UR8, PT ;  /* 0x000000081f007c0c */ /* 0x000fe2000bf03070 */
[----:B------:R-:W-:Y:S01]  /*84d0*/  IMAD.MOV.U32 R8, RZ, RZ, R134 ;  /* 0x000000ffff087224 */ /* 0x000fe200078e0086 */
[C---:B------:R-:W-:Y:S01]  /*84e0*/  PRMT R184, R2.reuse, 0x7632, R184 ;  /* 0x0000763202b87816 */ /* 0x040fe200000000b8 */
[----:B------:R-:W-:Y:S01]  /*84f0*/  IMAD.MOV.U32 R134, RZ, RZ, R58 ;  /* 0x000000ffff867224 */ /* 0x000fe200078e003a */
[----:B------:R-:W-:Y:S01]  /*8500*/  PRMT R182, R2, 0x7610, R182 ;  /* 0x0000761002b67816 */ /* 0x000fe200000000b6 */
[----:B------:R-:W-:Y:S01]  /*8510*/  IMAD.MOV.U32 R58, RZ, RZ, R57 ;  /* 0x000000ffff3a7224 */ /* 0x000fe200078e0039 */
[----:B------:R-:W-:Y:S01]  /*8520*/  F2FP.BF16.F32.PACK_AB R2, R157, R55 ;  /* 0x000000379d02723e */ /* 0x000fe200000010ff */
[----:B------:R1:W3:Y:S01]  /*8530*/  MUFU.EX2 R158, R178 ;  /* 0x000000b2009e7308 */ /* 0x0002e20000000800 */
[----:B------:R-:W-:Y:S01]  /*8540*/  @!P3 HFMA2.BF16_V2 R159, -RZ.H0_H0, RZ.H0_H0, -R184.H0_H0 ;  /* 0x200000ffff9fb231 */ /* 0x000fe200003409b8 */
[----:B------:R-:W-:Y:S01]  /*8550*/  SHF.R.U32.HI R30, RZ, 0x18, R48 ;  /* 0x00000018ff1e7819 */ /* 0x000fe20000011630 */
[----:B------:R-:W-:Y:S01]  /*8560*/  @!P4 HFMA2.BF16_V2 R239, -RZ.H0_H0, RZ.H0_H0, -R182.H0_H0 ;  /* 0x200000ffffefc231 */ /* 0x000fe200003409b6 */
[----:B------:R-:W-:Y:S01]  /*8570*/  PRMT R181, R2, 0x7610, R181 ;  /* 0x0000761002b57816 */ /* 0x000fe200000000b5 */
[----:B------:R-:W-:Y:S01]  /*8580*/  IMAD.MOV.U32 R57, RZ, RZ, R69 ;  /* 0x000000ffff397224 */ /* 0x000fe200078e0045 */
[----:B------:R-:W-:Y:S01]  /*8590*/  PRMT R97, R182, 0x5410, R184 ;  /* 0x00005410b6617816 */ /* 0x000fe200000000b8 */
[----:B------:R-:W-:Y:S01]  /*85a0*/  IMAD.MOV.U32 R69, RZ, RZ, R94 ;  /* 0x000000ffff457224 */ /* 0x000fe200078e005e */
[----:B------:R-:W-:Y:S01]  /*85b0*/  @!P3 PRMT R184, R159, 0x5410, RZ ;  /* 0x000054109fb8b816 */ /* 0x000fe200000000ff */
[----:B------:R-:W-:Y:S01]  /*85c0*/  @!P0 HFMA2.BF16_V2 R162, -RZ.H0_H0, RZ.H0_H0, -R181.H0_H0 ;  /* 0x200000ffffa28231 */ /* 0x000fe200003409b5 */
[----:B------:R-:W-:Y:S01]  /*85d0*/  PRMT R180, R2, 0x7632, R180 ;  /* 0x0000763202b47816 */ /* 0x000fe200000000b4 */
[----:B------:R-:W-:Y:S01]  /*85e0*/  MUFU.EX2 R121, R173 ;  /* 0x000000ad00797308 */ /* 0x000fe20000000800 */
[----:B------:R-:W-:Y:S01]  /*85f0*/  ISETP.LE.U32.AND P3, PT, R30, UR8, PT ;  /* 0x000000081e007c0c */ /* 0x000fe2000bf63070 */
[----:B------:R-:W-:Y:S01]  /*8600*/  IMAD.MOV.U32 R28, RZ, RZ, R89 ;  /* 0x000000ffff1c7224 */ /* 0x000fe200078e0059 */
[----:B------:R-:W-:Y:S01]  /*8610*/  PRMT R109, R181, 0x5410, R180 ;  /* 0x00005410b56d7816 */ /* 0x000fe200000000b4 */
[----:B------:R-:W-:Y:S01]  /*8620*/  IMAD.MOV.U32 R29, RZ, RZ, R8 ;  /* 0x000000ffff1d7224 */ /* 0x000fe200078e0008 */
[----:B--2---:R-:W-:Y:S01]  /*8630*/  F2FP.BF16.F32.PACK_AB R3, R147, R11 ;  /* 0x0000000b9303723e */ /* 0x004fe200000010ff */
[----:B------:R-:W-:Y:S01]  /*8640*/  IMAD.MOV.U32 R8, RZ, RZ, R10 ;  /* 0x000000ffff087224 */ /* 0x000fe200078e000a */
[----:B------:R-:W-:Y:S01]  /*8650*/  @!P0 PRMT R181, R162, 0x5410, RZ ;  /* 0x00005410a2b58816 */ /* 0x000fe200000000ff */
[----:B------:R2:W4:Y:S01]  /*8660*/  MUFU.EX2 R146, R174 ;  /* 0x000000ae00927308 */ /* 0x0005220000000800 */
[----:B------:R-:W-:Y:S01]  /*8670*/  ISETP.GT.U32.AND P0, PT, R98, UR8, PT ;  /* 0x0000000862007c0c */ /* 0x000fe2000bf04070 */
[----:B------:R-:W-:Y:S01]  /*8680*/  IMAD.MOV.U32 R10, RZ, RZ, R38 ;  /* 0x000000ffff0a7224 */ /* 0x000fe200078e0026 */
[C---:B-1----:R-:W-:Y:S01]  /*8690*/  PRMT R178, R3.reuse, 0x7632, R178 ;  /* 0x0000763203b27816 */ /* 0x042fe200000000b2 */
[----:B------:R-:W-:Y:S01]  /*86a0*/  IMAD.MOV.U32 R129, RZ, RZ, R5 ;  /* 0x000000ffff817224 */ /* 0x000fe200078e0005 */
[----:B---3--:R-:W-:Y:S01]  /*86b0*/  F2FP.BF16.F32.PACK_AB R2, R158, R143 ;  /* 0x0000008f9e02723e */ /* 0x008fe200000010ff */
[----:B------:R-:W-:Y:S01]  /*86c0*/  IMAD.MOV.U32 R127, RZ, RZ, R7 ;  /* 0x000000ffff7f7224 */ /* 0x000fe200078e0007 */
[----:B------:R-:W-:Y:S01]  /*86d0*/  PRMT R176, R3, 0x7610, R176 ;  /* 0x0000761003b07816 */ /* 0x000fe200000000b0 */
[----:B------:R-:W-:Y:S01]  /*86e0*/  @!P3 HFMA2.BF16_V2 R163, -RZ.H0_H0, RZ.H0_H0, -R178.H0_H0 ;  /* 0x200000ffffa3b231 */ /* 0x000fe200003409b2 */
[----:B------:R-:W-:Y:S01]  /*86f0*/  PRMT R177, R2, 0x7632, R177 ;  /* 0x0000763202b17816 */ /* 0x000fe200000000b1 */
[----:B------:R-:W-:Y:S01]  /*8700*/  @!P5 HFMA2.BF16_V2 R247, -RZ.H0_H0, RZ.H0_H0, -R65.H0_H0 ;  /* 0x200000fffff7d231 */ /* 0x000fe20000340941 */
[----:B------:R-:W-:Y:S01]  /*8710*/  PRMT R108, R176, 0x5410, R178 ;  /* 0x00005410b06c7816 */ /* 0x000fe200000000b2 */
[----:B------:R-:W-:Y:S01]  /*8720*/  @!P6 HFMA2.BF16_V2 R243, -RZ.H0_H0, RZ.H0_H0, -R176.H0_H0 ;  /* 0x200000fffff3e231 */ /* 0x000fe200003409b0 */
[----:B------:R-:W-:Y:S01]  /*8730*/  PRMT R179, R2, 0x7610, R179 ;  /* 0x0000761002b37816 */ /* 0x000fe200000000b3 */
[----:B------:R-:W-:Y:S01]  /*8740*/  @P0 HFMA2.BF16_V2 R233, -RZ.H0_H0, RZ.H0_H0, -R177.H0_H0 ;  /* 0x200000ffffe90231 */ /* 0x000fe200003409b1 */
[----:B------:R-:W-:Y:S01]  /*8750*/  @!P3 PRMT R178, R163, 0x5410, RZ ;  /* 0x00005410a3b2b816 */ /* 0x000fe200000000ff */
[----:B------:R-:W-:Y:S01]  /*8760*/  IMAD.MOV.U32 R162, RZ, RZ, R11 ;  /* 0x000000ffffa27224 */ /* 0x000fe200078e000b */
[----:B------:R-:W-:Y:S01]  /*8770*/  ISETP.GT.U32.AND P3, PT, R73, UR8, PT ;  /* 0x0000000849007c0c */ /* 0x000fe2000bf64070 */
[----:B------:R-:W-:Y:S01]  /*8780*/  @!P2 HFMA2.BF16_V2 R172, -RZ.H0_H0, RZ.H0_H0, -R179.H0_H0 ;  /* 0x200000ffffaca231 */ /* 0x000fe200003409b3 */
[----:B------:R-:W-:Y:S01]  /*8790*/  PRMT R93, R179, 0x5410, R177 ;  /* 0x00005410b35d7816 */ /* 0x000fe200000000b1 */
[----:B------:R-:W-:Y:S01]  /*87a0*/  IMAD.MOV.U32 R42, RZ, RZ, R60 ;  /* 0x000000ffff2a7224 */ /* 0x000fe200078e003c */
[----:B------:R-:W-:Y:S01]  /*87b0*/  F2FP.BF16.F32.PACK_AB R3, R156, R141 ;  /* 0x0000008d9c03723e */ /* 0x000fe200000010ff */
[----:B------:R-:W-:Y:S01]  /*87c0*/  IMAD.MOV.U32 R163, RZ, RZ, R64 ;  /* 0x000000ffffa37224 */ /* 0x000fe200078e0040 */
[----:B------:R-:W-:Y:S01]  /*87d0*/  @P0 PRMT R177, R233, 0x5410, RZ ;  /* 0x00005410e9b10816 */ /* 0x000fe200000000ff */
[----:B------:R-:W-:Y:S01]  /*87e0*/  IMAD.MOV.U32 R233, RZ, RZ, R63 ;  /* 0x000000ffffe97224 */ /* 0x000fe200078e003f */
[----:B------:R-:W-:Y:S01]  /*87f0*/  ISETP.GT.U32.AND P0, PT, R74, UR8, PT ;  /* 0x000000084a007c0c */ /* 0x000fe2000bf04070 */
[----:B------:R-:W-:Y:S01]  /*8800*/  IMAD.MOV.U32 R159, RZ, RZ, R61 ;  /* 0x000000ffff9f7224 */ /* 0x000fe200078e003d */
[----:B------:R-:W-:-:S02]  /*8810*/  PRMT R175, R3, 0x7610, R175 ;  /* 0x0000761003af7816 */ /* 0x000fc400000000af */
[----:B------:R-:W-:Y:S02]  /*8820*/  PRMT R2, R38, 0x7770, RZ ;  /* 0x0000777026027816 */ /* 0x000fe400000000ff */
[----:B------:R-:W-:Y:S01]  /*8830*/  @!P2 PRMT R179, R172, 0x5410, RZ ;  /* 0x00005410acb3a816 */ /* 0x000fe200000000ff */
[----:B------:R-:W-:Y:S01]  /*8840*/  @P3 HFMA2.BF16_V2 R236, -RZ.H0_H0, RZ.H0_H0, -R175.H0_H0 ;  /* 0x200000ffffec3231 */ /* 0x000fe200003409af */
[----:B--2---:R-:W-:Y:S02]  /*8850*/  PRMT R174, R3, 0x7632, R174 ;  /* 0x0000763203ae7816 */ /* 0x004fe400000000ae */
[----:B------:R-:W-:Y:S02]  /*8860*/  ISETP.LE.U32.AND P2, PT, R2, UR8, PT ;  /* 0x0000000802007c0c */ /* 0x000fe4000bf43070 */
[----:B------:R-:W-:Y:S01]  /*8870*/  LOP3.LUT R2, R35, 0xffff, RZ, 0xc0, !PT ;  /* 0x0000ffff23027812 */ /* 0x000fe200078ec0ff */
[----:B------:R-:W-:Y:S01]  /*8880*/  @P0 HFMA2.BF16_V2 R237, -RZ.H0_H0, RZ.H0_H0, -R174.H0_H0 ;  /* 0x200000ffffed0231 */ /* 0x000fe200003409ae */
[----:B------:R-:W-:Y:S01]  /*8890*/  PRMT R92, R175, 0x5410, R174 ;  /* 0x00005410af5c7816 */ /* 0x000fe200000000ae */
[----:B------:R-:W-:Y:S01]  /*88a0*/  FADD.FTZ R35, R144, R44 ;  /* 0x0000002c90237221 */ /* 0x000fe20000010000 */
[----:B------:R-:W-:Y:S01]  /*88b0*/  @P3 PRMT R175, R236, 0x5410, RZ ;  /* 0x00005410ecaf3816 */ /* 0x000fe200000000ff */
[----:B------:R-:W-:Y:S01]  /*88c0*/  MUFU.EX2 R44, R240 ;  /* 0x000000f0002c7308 */ /* 0x000fe20000000800 */
[----:B------:R-:W-:Y:S01]  /*88d0*/  ISETP.LE.U32.AND P3, PT, R2, UR8, PT ;  /* 0x0000000802007c0c */ /* 0x000fe2000bf63070 */
[----:B------:R-:W-:Y:S01]  /*88e0*/  IMAD.MOV.U32 R144, RZ, RZ, R82 ;  /* 0x000000ffff907224 */ /* 0x000fe200078e0052 */
[----:B------:R-:W-:Y:S01]  /*88f0*/  LOP3.LUT R2, R34, 0xffff, RZ, 0xc0, !PT ;  /* 0x0000ffff22027812 */ /* 0x000fe200078ec0ff */
[----:B------:R-:W-:Y:S01]  /*8900*/  FADD.FTZ R34, R145, R45 ;  /* 0x0000002d91227221 */ /* 0x000fe20000010000 */
[----:B----4-:R-:W-:Y:S01]  /*8910*/  F2FP.BF16.F32.PACK_AB R3, R146, R121 ;  /* 0x000000799203723e */ /* 0x010fe200000010ff */
[----:B------:R-:W-:Y:S01]  /*8920*/  IMAD.MOV.U32 R145, RZ, RZ, R78 ;  /* 0x000000ffff917224 */ /* 0x000fe200078e004e */
[----:B------:R-:W-:Y:S01]  /*8930*/  @P0 PRMT R174, R237, 0x5410, RZ ;  /* 0x00005410edae0816 */ /* 0x000fe200000000ff */
[----:B------:R-:W-:Y:S01]  /*8940*/  IMAD.MOV.U32 R237, RZ, RZ, R29 ;  /* 0x000000ffffed7224 */ /* 0x000fe200078e001d */
[----:B------:R-:W-:Y:S01]  /*8950*/  ISETP.LE.U32.AND P0, PT, R2, UR8, PT ;  /* 0x0000000802007c0c */ /* 0x000fe2000bf03070 */
[----:B------:R-:W-:Y:S01]  /*8960*/  IMAD.MOV.U32 R45, RZ, RZ, R70 ;  /* 0x000000ffff2d7224 */ /* 0x000fe200078e0046 */
[----:B------:R-:W-:Y:S01]  /*8970*/  PRMT R2, R38, 0x7771, RZ ;  /* 0x0000777126027816 */ /* 0x000fe200000000ff */
[----:B------:R-:W-:Y:S01]  /*8980*/  IMAD.MOV.U32 R236, RZ, RZ, R55 ;  /* 0x000000ffffec7224 */ /* 0x000fe200078e0037 */
[----:B------:R-:W-:Y:S01]  /*8990*/  PRMT R173, R3, 0x7610, R173 ;  /* 0x0000761003ad7816 */ /* 0x000fe200000000ad */
[----:B------:R-:W-:Y:S01]  /*89a0*/  @!P3 HFMA2.BF16_V2 R246, -RZ.H0_H0, RZ.H0_H0, -R223.H0_H0 ;  /* 0x200000fffff6b231 */ /* 0x000fe200003409df */
[----:B------:R-:W-:Y:S01]  /*89b0*/  @!P4 PRMT R182, R239, 0x5410, RZ ;  /* 0x00005410efb6c816 */ /* 0x000fe200000000ff */
[----:B------:R-:W-:Y:S01]  /*89c0*/  IMAD.MOV.U32 R239, RZ, RZ, R77 ;  /* 0x000000ffffef7224 */ /* 0x000fe200078e004d */
[----:B------:R-:W-:Y:S01]  /*89d0*/  PRMT R172, R3, 0x7632, R172 ;  /* 0x0000763203ac7816 */ /* 0x000fe200000000ac */
[----:B------:R-:W-:Y:S01]  /*89e0*/  @!P2 HFMA2.BF16_V2 R238, -RZ.H0_H0, RZ.H0_H0, -R173.H0_H0 ;  /* 0x200000ffffeea231 */ /* 0x000fe200003409ad */
[----:B------:R-:W-:-:S02]  /*89f0*/  ISETP.GT.U32.AND P4, PT, R2, UR8, PT ;  /* 0x0000000802007c0c */ /* 0x000fc4000bf84070 */
[----:B------:R-:W-:Y:S01]  /*8a00*/  PRMT R3, R43, 0x7632, R3 ;  /* 0x000076322b037816 */ /* 0x000fe20000000003 */
[----:B------:R-:W-:Y:S01]  /*8a10*/  @!P0 HFMA2.BF16_V2 R244, -RZ.H0_H0, RZ.H0_H0, -R216.H0_H0 ;  /* 0x200000fffff48231 */ /* 0x000fe200003409d8 */
[----:B------:R-:W-:Y:S02]  /*8a20*/  PRMT R94, R173, 0x5410, R172 ;  /* 0x00005410ad5e7816 */ /* 0x000fe400000000ac */
[----:B------:R-:W-:Y:S02]  /*8a30*/  LOP3.LUT R3, R3, 0xff, RZ, 0xc0, !PT ;  /* 0x000000ff03037812 */ /* 0x000fe400078ec0ff */
[----:B------:R-:W-:Y:S01]  /*8a40*/  @!P2 PRMT R173, R238, 0x5410, RZ ;  /* 0x00005410eeada816 */ /* 0x000fe200000000ff */
[----:B------:R-:W-:Y:S01]  /*8a50*/  IMAD.MOV.U32 R238, RZ, RZ, R8 ;  /* 0x000000ffffee7224 */ /* 0x000fe200078e0008 */
[----:B------:R-:W-:Y:S02]  /*8a60*/  ISETP.LE.U32.AND P2, PT, R3, UR8, PT ;  /* 0x0000000803007c0c */ /* 0x000fe4000bf43070 */
[----:B------:R-:W-:Y:S01]  /*8a70*/  ISETP.LE.U32.AND P1, PT, R37, UR8, PT ;  /* 0x0000000825007c0c */ /* 0x000fe2000bf23070 */
[----:B------:R-:W-:Y:S01]  /*8a80*/  FADD.FTZ R37, R83, R47 ;  /* 0x0000002f53257221 */ /* 0x000fe20000010000 */
[C---:B------:R-:W-:Y:S01]  /*8a90*/  PRMT R3, R38.reuse, 0x7772, RZ ;  /* 0x0000777226037816 */ /* 0x040fe200000000ff */
[----:B------:R-:W-:Y:S01]  /*8aa0*/  IMAD.MOV.U32 R47, RZ, RZ, R69 ;  /* 0x000000ffff2f7224 */ /* 0x000fe200078e0045 */
[----:B------:R-:W-:Y:S01]  /*8ab0*/  PRMT R4, R38, 0x7773, RZ ;  /* 0x0000777326047816 */ /* 0x000fe200000000ff */
[----:B------:R-:W-:Y:S01]  /*8ac0*/  FADD.FTZ R38, R28, R6 ;  /* 0x000000061c267221 */ /* 0x000fe20000010000 */
[----:B------:R-:W-:Y:S01]  /*8ad0*/  LOP3.LUT R6, R46, 0xffff, RZ, 0xc0, !PT ;  /* 0x0000ffff2e067812 */ /* 0x000fe200078ec0ff */
[----:B------:R-:W-:-:S02]  /*8ae0*/  @P4 HFMA2.BF16_V2 R242, -RZ.H0_H0, RZ.H0_H0, -R172.H0_H0 ;  /* 0x200000fffff24231 */ /* 0x000fc400003409ac */
[----:B------:R-:W-:Y:S01]  /*8af0*/  IMAD.MOV.U32 R69, RZ, RZ, R95 ;  /* 0x000000ffff457224 */ /* 0x000fe200078e005f */
[----:B------:R-:W-:Y:S01]  /*8b00*/  PRMT R88, R75, 0x5410, R76 ;  /* 0x000054104b587816 */ /* 0x000fe2000000004c */
[----:B------:R-:W-:Y:S01]  /*8b10*/  IMAD.MOV.U32 R95, RZ, RZ, R72 ;  /* 0x000000ffff5f7224 */ /* 0x000fe200078e0048 */
[----:B------:R-:W-:Y:S02]  /*8b20*/  PRMT R89, R73, 0x5410, R74 ;  /* 0x0000541049597816 */ /* 0x000fe4000000004a */
[----:B------:R-:W-:Y:S01]  /*8b30*/  LOP3.LUT R5, R41, 0xffff, RZ, 0xc0, !PT ;  /* 0x0000ffff29057812 */ /* 0x000fe200078ec0ff */
[----:B------:R-:W1:Y:S01]  /*8b40*/  LDSM.16.MT88.4 R72, [R36+0xa000] ;  /* 0x00a000002448783b */ /* 0x000e620000004200 */
[----:B------:R-:W-:Y:S01]  /*8b50*/  SHF.R.U32.HI R6, RZ, 0x8, R6 ;  /* 0x00000008ff067819 */ /* 0x000fe20000011606 */
[----:B------:R-:W2:Y:S01]  /*8b60*/  MUFU.EX2 R41, R241 ;  /* 0x000000f100297308 */ /* 0x000ea20000000800 */
[----:B------:R-:W-:Y:S01]  /*8b70*/  @P4 PRMT R172, R242, 0x5410, RZ ;  /* 0x00005410f2ac4816 */ /* 0x000fe200000000ff */
[----:B------:R-:W-:Y:S01]  /*8b80*/  @!P1 HFMA2.BF16_V2 R245, -RZ.H0_H0, RZ.H0_H0, -R195.H0_H0 ;  /* 0x200000fffff59231 */ /* 0x000fe200003409c3 */
[----:B------:R-:W-:-:S02]  /*8b90*/  ISETP.LE.U32.AND P4, PT, R5, UR8, PT ;  /* 0x0000000805007c0c */ /* 0x000fc4000bf83070 */
[----:B------:R-:W-:Y:S02]  /*8ba0*/  LOP3.LUT R5, R6, 0xffff, RZ, 0xc0, !PT ;  /* 0x0000ffff06057812 */ /* 0x000fe400078ec0ff */
[----:B------:R-:W-:Y:S02]  /*8bb0*/  @!P6 PRMT R176, R243, 0x5410, RZ ;  /* 0x00005410f3b0e816 */ /* 0x000fe400000000ff */
[----:B------:R-:W-:Y:S02]  /*8bc0*/  LOP3.LUT R7, R48, 0xffff, RZ, 0xc0, !PT ;  /* 0x0000ffff30077812 */ /* 0x000fe400078ec0ff */
[----:B------:R-:W-:Y:S02]  /*8bd0*/  ISETP.LE.U32.AND P6, PT, R5, UR8, PT ;  /* 0x0000000805007c0c */ /* 0x000fe4000bfc3070 */
[----:B------:R-:W-:Y:S02]  /*8be0*/  LOP3.LUT R5, R49, 0xffff, RZ, 0xc0, !PT ;  /* 0x0000ffff31057812 */ /* 0x000fe400078ec0ff */
[----:B------:R-:W-:-:S02]  /*8bf0*/  SHF.R.U32.HI R29, RZ, 0x8, R7 ;  /* 0x00000008ff1d7819 */ /* 0x000fc40000011607 */
[----:B------:R-:W-:Y:S02]  /*8c00*/  SHF.R.U32.HI R5, RZ, 0x8, R5 ;  /* 0x00000008ff057819 */ /* 0x000fe40000011605 */
[----:B------:R-:W-:Y:S02]  /*8c10*/  LOP3.LUT R7, R29, 0xffff, RZ, 0xc0, !PT ;  /* 0x0000ffff1d077812 */ /* 0x000fe400078ec0ff */
[----:B------:R-:W-:Y:S02]  /*8c20*/  @!P0 PRMT R216, R244, 0x5410, RZ ;  /* 0x00005410f4d88816 */ /* 0x000fe400000000ff */
[----:B------:R-:W-:Y:S02]  /*8c30*/  LOP3.LUT R8, R5, 0xffff, RZ, 0xc0, !PT ;  /* 0x0000ffff05087812 */ /* 0x000fe400078ec0ff */
[----:B------:R-:W-:Y:S02]  /*8c40*/  @!P1 PRMT R195, R245, 0x5410, RZ ;  /* 0x00005410f5c39816 */ /* 0x000fe400000000ff */
[----:B------:R-:W-:-:S02]  /*8c50*/  ISETP.GT.U32.AND P0, PT, R3, UR8, PT ;  /* 0x0000000803007c0c */ /* 0x000fc4000bf04070 */
[----:B------:R-:W-:Y:S02]  /*8c60*/  PRMT R85, R81, 0x5410, R79 ;  /* 0x0000541051557816 */ /* 0x000fe4000000004f */
[----:B------:R-:W-:Y:S01]  /*8c70*/  ISETP.LE.U32.AND P1, PT, R7, UR8, PT ;  /* 0x0000000807007c0c */ /* 0x000fe2000bf23070 */
[----:B------:R-:W3:Y:S01]  /*8c80*/  LDSM.16.MT88.4 R76, [R36+0xa400] ;  /* 0x00a40000244c783b */ /* 0x000ee20000004200 */
[----:B------:R-:W-:Y:S02]  /*8c90*/  @!P5 PRMT R65, R247, 0x5410, RZ ;  /* 0x00005410f741d816 */ /* 0x000fe400000000ff */
[----:B------:R-:W-:Y:S02]  /*8ca0*/  LOP3.LUT R7, R43, 0xffff, RZ, 0xc0, !PT ;  /* 0x0000ffff2b077812 */ /* 0x000fe400078ec0ff */
[----:B------:R-:W-:Y:S02]  /*8cb0*/  ISETP.LE.U32.AND P5, PT, R8, UR8, PT ;  /* 0x0000000808007c0c */ /* 0x000fe4000bfa3070 */
[----:B--2---:R-:W-:-:S02]  /*8cc0*/  F2FP.BF16.F32.PACK_AB R8, R44, R41 ;  /* 0x000000292c08723e */ /* 0x004fc400000010ff */
[----:B------:R-:W-:Y:S02]  /*8cd0*/  SHF.R.U32.HI R28, RZ, 0x8, R7 ;  /* 0x00000008ff1c7819 */ /* 0x000fe40000011607 */
[----:B------:R-:W-:Y:S02]  /*8ce0*/  PRMT R105, R8, 0x7610, R105 ;  /* 0x0000761008697816 */ /* 0x000fe40000000069 */
[----:B------:R-:W-:Y:S02]  /*8cf0*/  LOP3.LUT R7, R28, 0xffff, RZ, 0xc0, !PT ;  /* 0x0000ffff1c077812 */ /* 0x000fe400078ec0ff */
[----:B------:R-:W-:Y:S01]  /*8d00*/  @!P3 PRMT R223, R246, 0x5410, RZ ;  /* 0x00005410f6dfb816 */ /* 0x000fe200000000ff */
[----:B------:R-:W-:Y:S01]  /*8d10*/  @P0 HFMA2.BF16_V2 R250, -RZ.H0_H0, RZ.H0_H0, -R105.H0_H0 ;  /* 0x200000fffffa0231 */ /* 0x000fe20000340969 */
[----:B------:R-:W-:Y:S02]  /*8d20*/  PRMT R104, R8, 0x7632, R104 ;  /* 0x0000763208687816 */ /* 0x000fe40000000068 */
[----:B------:R-:W-:-:S02]  /*8d30*/  ISETP.LE.U32.AND P3, PT, R7, UR8, PT ;  /* 0x0000000807007c0c */ /* 0x000fc4000bf63070 */
[----:B------:R-:W-:Y:S01]  /*8d40*/  LOP3.LUT R7, R160, 0xff, RZ, 0xc0, !PT ;  /* 0x000000ffa0077812 */ /* 0x000fe200078ec0ff */
[----:B------:R-:W-:Y:S01]  /*8d50*/  IMAD.MOV.U32 R160, RZ, RZ, R95 ;  /* 0x000000ffffa07224 */ /* 0x000fe200078e005f */
[----:B------:R-:W-:Y:S01]  /*8d60*/  LOP3.LUT R8, R161, 0xff, RZ, 0xc0, !PT ;  /* 0x000000ffa1087812 */ /* 0x000fe200078ec0ff */
[----:B------:R-:W-:Y:S01]  /*8d70*/  IMAD.MOV.U32 R161, RZ, RZ, R69 ;  /* 0x000000ffffa17224 */ /* 0x000fe200078e0045 */
[----:B------:R-:W-:Y:S02]  /*8d80*/  PRMT R95, R105, 0x5410, R104 ;  /* 0x00005410695f7816 */ /* 0x000fe40000000068 */
[----:B------:R-:W-:Y:S01]  /*8d90*/  @P0 PRMT R105, R250, 0x5410, RZ ;  /* 0x00005410fa690816 */ /* 0x000fe200000000ff */
[----:B------:R-:W-:Y:S01]  /*8da0*/  IMAD.MOV.U32 R250, RZ, RZ, R71 ;  /* 0x000000fffffa7224 */ /* 0x000fe200078e0047 */
[----:B------:R-:W-:Y:S01]  /*8db0*/  ISETP.GT.U32.AND P0, PT, R4, UR8, PT ;  /* 0x0000000804007c0c */ /* 0x000fe2000bf04070 */
[----:B------:R-:W2:Y:S01]  /*8dc0*/  LDCU.64 UR8, c[0x0][0x418] ;  /* 0x00008300ff0877ac */ /* 0x000ea20008000a00 */
[----:B------:R-:W-:-:S02]  /*8dd0*/  PRMT R83, R3, 0x5410, R4 ;  /* 0x0000541003537816 */ /* 0x000fc40000000004 */
[----:B------:R-:W-:Y:S01]  /*8de0*/  PRMT R71, R8, 0x5410, R99 ;  /* 0x0000541008477816 */ /* 0x000fe20000000063 */
[----:B------:R-:W-:Y:S01]  /*8df0*/  IMAD.MOV.U32 R99, RZ, RZ, R62 ;  /* 0x000000ffff637224 */ /* 0x000fe200078e003e */
[----:B------:R-:W-:Y:S02]  /*8e00*/  LOP3.LUT R4, R10, 0xff, RZ, 0xc0, !PT ;  /* 0x000000ff0a047812 */ /* 0x000fe400078ec0ff */
[----:B------:R-:W-:Y:S02]  /*8e10*/  PRMT R70, R9, 0x5410, R5 ;  /* 0x0000541009467816 */ /* 0x000fe40000000005 */
[----:B-1----:R-:W-:Y:S01]  /*8e20*/  HMMA.16816.F32.BF16 R8, R24, R72, RZ ;  /* 0x000000481808723c */ /* 0x002fe200000418ff */
[----:B------:R-:W-:Y:S02]  /*8e30*/  SHF.R.U32.HI R3, RZ, 0x10, R46 ;  /* 0x00000010ff037819 */ /* 0x000fe4000001162e */
[----:B------:R-:W-:Y:S01]  /*8e40*/  PRMT R69, R4, 0x5410, R2 ;  /* 0x0000541004457816 */ /* 0x000fe20000000002 */
[----:B------:R-:W-:Y:S01]  /*8e50*/  @P0 HFMA2.BF16_V2 R251, -RZ.H0_H0, RZ.H0_H0, -R104.H0_H0 ;  /* 0x200000fffffb0231 */ /* 0x000fe20000340968 */
[----:B------:R-:W-:-:S02]  /*8e60*/  LOP3.LUT R3, R3, 0xff, RZ, 0xc0, !PT ;  /* 0x000000ff03037812 */ /* 0x000fc400078ec0ff */
[----:B------:R-:W-:Y:S02]  /*8e70*/  SHF.R.U32.HI R2, RZ, 0x10, R49 ;  /* 0x00000010ff027819 */ /* 0x000fe40000011631 */
[----:B------:R-:W-:Y:S02]  /*8e80*/  PRMT R81, R3, 0x5410, R50 ;  /* 0x0000541003517816 */ /* 0x000fe40000000032 */
[----:B------:R-:W-:Y:S02]  /*8e90*/  LOP3.LUT R3, R2, 0xff, RZ, 0xc0, !PT ;  /* 0x000000ff02037812 */ /* 0x000fe400078ec0ff */
[----:B------:R-:W-:Y:S02]  /*8ea0*/  PRMT R82, R51, 0x5410, R6 ;  /* 0x0000541033527816 */ /* 0x000fe40000000006 */
[----:B------:R-:W-:Y:S02]  /*8eb0*/  SHF.R.U32.HI R2, RZ, 0x10, R48 ;  /* 0x00000010ff027819 */ /* 0x000fe40000011630 */
[----:B------:R-:W1:Y:S01]  /*8ec0*/  LDSM.16.MT88.4 R48, [R80+0xb000] ;  /* 0x00b000005030783b */ /* 0x000e620000004200 */
[----:B------:R-:W-:-:S02]  /*8ed0*/  PRMT R84, R7, 0x5410, R98 ;  /* 0x0000541007547816 */ /* 0x000fc40000000062 */
[----:B---3--:R-:W-:Y:S01]  /*8ee0*/  HMMA.16816.F32.BF16 R240, R20, R76, R8 ;  /* 0x0000004c14f0723c */ /* 0x008fe20000041808 */
[----:B------:R3:W4:Y:S01]  /*8ef0*/  LDL.LU.S16 R8, [R1+0x20] ;  /* 0x0000200001087983 */ /* 0x0007220000300600 */
[----:B------:R-:W-:Y:S01]  /*8f00*/  PRMT R64, R3, 0x5410, R32 ;  /* 0x0000541003407816 */ /* 0x000fe20000000020 */
[----:B------:R-:W-:Y:S02]  /*8f10*/  IMAD.MOV.U32 R46, RZ, RZ, R160 ;  /* 0x000000ffff2e7224 */ /* 0x000fe400078e00a0 */
[----:B------:R-:W-:Y:S01]  /*8f20*/  FADD.FTZ R3, R99, R34 ;  /* 0x0000002263037221 */ /* 0x000fe20000010000 */
[----:B------:R-:W-:Y:S01]  /*8f30*/  IMAD.MOV.U32 R98, RZ, RZ, R161 ;  /* 0x000000ffff627224 */ /* 0x000fe200078e00a1 */
[----:B------:R-:W-:Y:S01]  /*8f40*/  PRMT R63, R33, 0x5410, R120 ;  /* 0x00005410213f7816 */ /* 0x000fe20000000078 */
[----:B------:R-:W-:Y:S01]  /*8f50*/  IMAD.MOV.U32 R160, RZ, RZ, R42 ;  /* 0x000000ffffa07224 */ /* 0x000fe200078e002a */
[----:B------:R-:W-:Y:S01]  /*8f60*/  HMMA.16816.F32.BF16 R4, R16, R72, RZ ;  /* 0x000000481004723c */ /* 0x000fe200000418ff */
[----:B------:R-:W-:Y:S01]  /*8f70*/  IMAD.MOV.U32 R73, RZ, RZ, R250 ;  /* 0x000000ffff497224 */ /* 0x000fe200078e00fa */
[----:B------:R-:W-:Y:S01]  /*8f80*/  PRMT R62, R31, 0x5410, R29 ;  /* 0x000054101f3e7816 */ /* 0x000fe2000000001d */
[----:B------:R-:W-:Y:S01]  /*8f90*/  IMAD.MOV.U32 R99, RZ, RZ, R47 ;  /* 0x000000ffff637224 */ /* 0x000fe200078e002f */
[----:B------:R-:W-:Y:S01]  /*8fa0*/  LOP3.LUT R2, R2, 0xff, RZ, 0xc0, !PT ;  /* 0x000000ff02027812 */ /* 0x000fe200078ec0ff */
[----:B------:R-:W-:Y:S01]  /*8fb0*/  IMAD.MOV.U32 R250, RZ, RZ, R45 ;  /* 0x000000fffffa7224 */ /* 0x000fe200078e002d */
[----:B------:R-:W-:Y:S01]  /*8fc0*/  PRMT R60, R40, 0x5410, R28 ;  /* 0x00005410283c7816 */ /* 0x000fe2000000001c */
[----:B------:R-:W-:Y:S01]  /*8fd0*/  IMAD.MOV.U32 R161, RZ, RZ, R239 ;  /* 0x000000ffffa17224 */ /* 0x000fe200078e00ef */
[----:B------:R-:W-:Y:S01]  /*8fe0*/  @P0 PRMT R104, R251, 0x5410, RZ ;  /* 0x00005410fb680816 */ /* 0x000fe200000000ff */
[----:B------:R-:W-:-:S11]  /*8ff0*/  IMAD.MOV.U32 R42, RZ, RZ, R238 ;  /* 0x000000ffff2a7224 */ /* 0x000fd600078e00ee */
[----:B------:R-:W-:Y:S01]  /*9000*/  HMMA.16816.F32.BF16 R244, R12, R76, R4 ;  /* 0x0000004c0cf4723c */ /* 0x000fe20000041804 */
[----:B------:R-:W-:Y:S01]  /*9010*/  IMAD.MOV.U32 R47, RZ, RZ, R237 ;  /* 0x000000ffff2f7224 */ /* 0x000fe200078e00ed */
[----:B------:R3:W5:Y:S01]  /*9020*/  LDL.LU.S16 R7, [R1] ;  /* 0x0000000001077983 */ /* 0x0007620000300600 */
[----:B------:R-:W-:Y:S02]  /*9030*/  IMAD.MOV.U32 R45, RZ, RZ, R143 ;  /* 0x000000ffff2d7224 */ /* 0x000fe400078e008f */
[----:B------:R-:W-:Y:S01]  /*9040*/  FADD.FTZ R29, R46, R37 ;  /* 0x000000252e1d7221 */ /* 0x000fe20000010000 */
[----:B------:R-:W-:Y:S01]  /*9050*/  IMAD.MOV.U32 R239, RZ, RZ, R141 ;  /* 0x000000ffffef7224 */ /* 0x000fe200078e008d */
[----:B------:R3:W2:Y:S01]  /*9060*/  LDL.LU.S16 R6, [R1+0x4] ;  /* 0x0000040001067983 */ /* 0x0006a20000300600 */
[----:B------:R-:W-:Y:S01]  /*9070*/  IMAD.MOV.U32 R238, RZ, RZ, R121 ;  /* 0x000000ffffee7224 */ /* 0x000fe200078e0079 */
[----:B------:R-:W-:Y:S01]  /*9080*/  PRMT R61, R2, 0x5410, R30 ;  /* 0x00005410023d7816 */ /* 0x000fe2000000001e */
[----:B------:R-:W-:Y:S01]  /*9090*/  IMAD.MOV.U32 R121, RZ, RZ, R58 ;  /* 0x000000ffff797224 */ /* 0x000fe200078e003a */
[----:B------:R-:W-:Y:S01]  /*90a0*/  SHF.R.U32.HI R2, RZ, 0x10, R43 ;  /* 0x00000010ff027819 */ /* 0x000fe2000001162b */
[----:B------:R-:W-:-:S02]  /*90b0*/  IMAD.MOV.U32 R141, RZ, RZ, R59 ;  /* 0x000000ffff8d7224 */ /* 0x000fc400078e003b */
[----:B------:R-:W-:Y:S01]  /*90c0*/  IMAD.MOV.U32 R143, RZ, RZ, R57 ;  /* 0x000000ffff8f7224 */ /* 0x000fe200078e0039 */
[----:B------:R-:W-:Y:S01]  /*90d0*/  LOP3.LUT R2, R2, 0xff, RZ, 0xc0, !PT ;  /* 0x000000ff02027812 */ /* 0x000fe200078ec0ff */
[----:B------:R-:W-:Y:S02]  /*90e0*/  IMAD.MOV.U32 R237, RZ, RZ, R56 ;  /* 0x000000ffffed7224 */ /* 0x000fe400078e0038 */
[----:B------:R-:W3:Y:S01]  /*90f0*/  LDSM.16.MT88.4 R56, [R80+0xb400] ;  /* 0x00b400005038783b */ /* 0x000ee20000004200 */
[----:B------:R-:W-:Y:S01]  /*9100*/  IMAD.MOV.U32 R120, RZ, RZ, R99 ;  /* 0x000000ffff787224 */ /* 0x000fe200078e0063 */
[----:B------:R-:W-:Y:S01]  /*9110*/  PRMT R55, R2, 0x5410, R39 ;  /* 0x0000541002377816 */ /* 0x000fe20000000027 */
[----:B------:R-:W-:Y:S02]  /*9120*/  IMAD.MOV.U32 R99, RZ, RZ, R45 ;  /* 0x000000ffff637224 */ /* 0x000fe400078e002d */
[----:B------:R-:W-:Y:S02]  /*9130*/  IMAD.MOV.U32 R46, RZ, RZ, R44 ;  /* 0x000000ffff2e7224 */ /* 0x000fe400078e002c */
[----:B------:R-:W-:-:S02]  /*9140*/  IMAD.MOV.U32 R32, RZ, RZ, R160 ;  /* 0x000000ffff207224 */ /* 0x000fc400078e00a0 */
[----:B------:R-:W-:Y:S02]  /*9150*/  IMAD.MOV.U32 R77, RZ, RZ, R161 ;  /* 0x000000ffff4d7224 */ /* 0x000fe400078e00a1 */
[----:B------:R-:W-:Y:S02]  /*9160*/  IMAD.MOV.U32 R45, RZ, RZ, R163 ;  /* 0x000000ffff2d7224 */ /* 0x000fe400078e00a3 */
[----:B------:R-:W-:Y:S02]  /*9170*/  IMAD.MOV.U32 R44, RZ, RZ, R162 ;  /* 0x000000ffff2c7224 */ /* 0x000fe400078e00a2 */
[----:B----4-:R-:W-:-:S05]  /*9180*/  @!P6 HFMA2.BF16_V2 R8, -RZ.H0_H0, RZ.H0_H0, -R199.H0_H0 ;  /* 0x200000ffff08e231 */ /* 0x010fca00003409c7 */
[----:B------:R-:W-:Y:S02]  /*9190*/  PRMT R5, R8, 0x7610, R5 ;  /* 0x0000761008057816 */ /* 0x000fe40000000005 */
[----:B-1----:R-:W-:-:S15]  /*91a0*/  HMMA.16816.F32.BF16 R8, R24, R48, RZ ;  /* 0x000000301808723c */ /* 0x002fde00000418ff */
[----:B------:R-:W-:-:S05]  /*91b0*/  NOP ;  /* 0x0000000000007918 */ /* 0x000fca0000000000 */
[----:B---3--:R-:W-:Y:S01]  /*91c0*/  HMMA.16816.F32.BF16 R160, R20, R56, R8 ;  /* 0x0000003814a0723c */ /* 0x008fe20000041808 */
[----:B------:R1:W3:Y:S04]  /*91d0*/  LDL.LU.S16 R11, [R1+0x28] ;  /* 0x00002800010b7983 */ /* 0x0002e80000300600 */
[----:B------:R1:W4:Y:S01]  /*91e0*/  LDL.LU.S16 R10, [R1+0x24] ;  /* 0x00002400010a7983 */ /* 0x0003220000300600 */
[----:B-----5:R-:W-:Y:S02]  /*91f0*/  @!P2 HFMA2.BF16_V2 R7, -RZ.H0_H0, RZ.H0_H0, -R186.H0_H0 ;  /* 0x200000ffff07a231 */ /* 0x020fe400003409ba */
[----:B--2---:R-:W-:-:S03]  /*9200*/  @!P5 HFMA2.BF16_V2 R6, -RZ.H0_H0, RZ.H0_H0, -R183.H0_H0 ;  /* 0x200000ffff06d231 */ /* 0x004fc600003409b7 */
[----:B------:R-:W-:Y:S02]  /*9210*/  PRMT R4, R7, 0x7610, R4 ;  /* 0x0000761007047816 */ /* 0x000fe40000000004 */
[----:B------:R-:W-:Y:S02]  /*9220*/  PRMT R2, R6, 0x7610, R2 ;  /* 0x0000761006027816 */ /* 0x000fe40000000002 */
[----:B------:R-:W-:Y:S02]  /*9230*/  @!P6 PRMT R199, R5, 0x5410, RZ ;  /* 0x0000541005c7e816 */ /* 0x000fe400000000ff */
[----:B------:R-:W-:Y:S02]  /*9240*/  @!P2 PRMT R186, R4, 0x5410, RZ ;  /* 0x0000541004baa816 */ /* 0x000fe400000000ff */
[----:B------:R-:W-:Y:S01]  /*9250*/  HMMA.16816.F32.BF16 R4, R16, R48, RZ ;  /* 0x000000301004723c */ /* 0x000fe200000418ff */
[----:B------:R-:W-:Y:S02]  /*9260*/  IMAD.SHL.U32 R31, R214, 0x2, RZ ;  /* 0x00000002d61f7824 */ /* 0x000fe400078e00ff */
[----:B------:R-:W-:Y:S01]  /*9270*/  FADD.FTZ R28, R73, R35 ;  /* 0x00000023491c7221 */ /* 0x000fe20000010000 */
[----:B------:R-:W-:-:S02]  /*9280*/  IMAD.MOV.U32 R33, RZ, RZ, R98 ;  /* 0x000000ffff217224 */ /* 0x000fc400078e0062 */
[----:B------:R-:W-:Y:S02]  /*9290*/  IMAD.MOV.U32 R76, RZ, RZ, R250 ;  /* 0x000000ffff4c7224 */ /* 0x000fe400078e00fa */
[----:B------:R-:W-:Y:S02]  /*92a0*/  IMAD.MOV.U32 R72, RZ, RZ, R47 ;  /* 0x000000ffff487224 */ /* 0x000fe400078e002f */
[----:B------:R-:W-:Y:S02]  /*92b0*/  IMAD.MOV.U32 R98, RZ, RZ, R239 ;  /* 0x000000ffff627224 */ /* 0x000fe400078e00ef */
[----:B------:R-:W-:Y:S02]  /*92c0*/  IMAD.MOV.U32 R73, RZ, RZ, R238 ;  /* 0x000000ffff497224 */ /* 0x000fe400078e00ee */
[----:B------:R-:W-:Y:S02]  /*92d0*/  IMAD.MOV.U32 R250, RZ, RZ, R237 ;  /* 0x000000fffffa7224 */ /* 0x000fe400078e00ed */
[----:B------:R-:W-:Y:S01]  /*92e0*/  IMAD.MOV.U32 R47, RZ, RZ, R236 ;  /* 0x000000ffff2f7224 */ /* 0x000fe200078e00ec */
[----:B------:R-:W-:-:S03]  /*92f0*/  LOP3.LUT R31, R31, 0x6, RZ, 0xc0, !PT ;  /* 0x000000061f1f7812 */ /* 0x000fc600078ec0ff */
[----:B------:R-:W-:Y:S01]  /*9300*/  HMMA.16816.F32.BF16 R236, R12, R56, R4 ;  /* 0x000000380cec723c */ /* 0x000fe20000041804 */
[----:B------:R-:W-:Y:S01]  /*9310*/  FADD.FTZ R6, R32, R3 ;  /* 0x0000000320067221 */ /* 0x000fe20000010000 */
[----:B------:R-:W-:Y:S01]  /*9320*/  FADD.FTZ R5, R76, R28 ;  /* 0x0000001c4c057221 */ /* 0x000fe20000010000 */
[----:B------:R-:W-:Y:S01]  /*9330*/  IMAD.MOV.U32 R76, RZ, RZ, R41 ;  /* 0x000000ffff4c7224 */ /* 0x000fe200078e0029 */
[----:B------:R-:W-:Y:S01]  /*9340*/  @!P5 PRMT R183, R2, 0x5410, RZ ;  /* 0x0000541002b7d816 */ /* 0x000fe200000000ff */
[----:B------:R-:W-:-:S05]  /*9350*/  IMAD R2, R33, UR24, R31 ;  /* 0x0000001821027c24 */ /* 0x000fca000f8e021f */
[----:B------:R-:W-:Y:S02]  /*9360*/  SHF.R.S32.HI R4, RZ, 0x1f, R2 ;  /* 0x0000001fff047819 */ /* 0x000fe40000011402 */
[----:B------:R-:W-:Y:S01]  /*9370*/  IADD3 R3, P0, PT, R2, UR20, RZ ;  /* 0x0000001402037c10 */ /* 0x000fe2000ff1e0ff */
[----:B------:R-:W-:Y:S02]  /*9380*/  IMAD.U32 R2, RZ, RZ, UR20 ;  /* 0x00000014ff027e24 */ /* 0x000fe4000f8e00ff */
[----:B------:R-:W-:-:S03]  /*9390*/  FADD.FTZ R7, R120, R38 ;  /* 0x0000002678077221 */ /* 0x000fc60000010000 */
[----:B------:R-:W-:Y:S02]  /*93a0*/  LEA.HI.X.SX32 R4, R2, R4, 0x1, P0 ;  /* 0x0000000402047211 */ /* 0x000fe400000f0eff */
[C---:B------:R-:W-:Y:S01]  /*93b0*/  LEA R2, P0, R3.reuse, UR8, 0x1 ;  /* 0x0000000803027c11 */ /* 0x040fe2000f8008ff */
[----:B------:R-:W-:Y:S02]  /*93c0*/  IMAD.MOV.U32 R120, RZ, RZ, R72 ;  /* 0x000000ffff787224 */ /* 0x000fe400078e0048 */
[----:B------:R-:W-:Y:S01]  /*93d0*/  IMAD.MOV.U32 R32, RZ, RZ, R73 ;  /* 0x000000ffff207224 */ /* 0x000fe200078e0049 */
[----:B------:R-:W-:Y:S01]  /*93e0*/  LEA.HI.X R3, R3, UR9, R4, 0x1, P0 ;  /* 0x0000000903037c11 */ /* 0x000fe200080f0c04 */
[----:B------:R-:W-:Y:S01]  /*93f0*/  FADD.FTZ R4, R77, R29 ;  /* 0x0000001d4d047221 */ /* 0x000fe20000010000 */
[----:B------:R-:W-:Y:S02]  /*9400*/  IMAD.MOV.U32 R72, RZ, RZ, R250 ;  /* 0x000000ffff487224 */ /* 0x000fe400078e00fa */
[----:B------:R-:W-:-:S02]  /*9410*/  IMAD.MOV.U32 R73, RZ, RZ, R46 ;  /* 0x000000ffff497224 */ /* 0x000fc400078e002e */
[----:B------:R-:W-:Y:S02]  /*9420*/  IMAD.MOV.U32 R77, RZ, RZ, R47 ;  /* 0x000000ffff4d7224 */ /* 0x000fe400078e002f */
[----:B------:R-:W-:Y:S01]  /*9430*/  IMAD.MOV.U32 R250, RZ, RZ, R44 ;  /* 0x000000fffffa7224 */ /* 0x000fe200078e002c */
[----:B------:R-:W-:Y:S01]  /*9440*/  USHF.L.U32 UR8, UR24, 0x3, URZ ;  /* 0x0000000318087899 */ /* 0x000fe200080006ff */
[----:B------:R2:W-:Y:S04]  /*9450*/  STG.E.U16 desc[UR26][R2.64+0x2], R65 ;  /* 0x0000024102007986 */ /* 0x0005e8000c10151a */
[----:B------:R5:W-:Y:S01]  /*9460*/  STG.E.U16 desc[UR26][R2.64], R66 ;  /* 0x0000004202007986 */ /* 0x000be2000c10151a */
[----:B------:R-:W-:Y:S02]  /*9470*/  @!P1 HFMA2.BF16_V2 R252, -RZ.H0_H0, RZ.H0_H0, -R180.H0_H0 ;  /* 0x200000fffffc9231 */ /* 0x000fe400003409b4 */
[----:B--2---:R-:W-:-:S02]  /*9480*/  IMAD.MOV.U32 R65, RZ, RZ, R76 ;  /* 0x000000ffff417224 */ /* 0x004fc400078e004c */
[----:B------:R-:W-:Y:S01]  /*9490*/  IMAD.MOV.U32 R76, RZ, RZ, R250 ;  /* 0x000000ffff4c7224 */ /* 0x000fe200078e00fa */
[----:B------:R-:W-:Y:S01]  /*94a0*/  @!P1 PRMT R180, R252, 0x5410, RZ ;  /* 0x00005410fcb49816 */ /* 0x000fe200000000ff */
[----:B------:R-:W-:Y:S02]  /*94b0*/  IMAD.MOV.U32 R251, RZ, RZ, R159 ;  /* 0x000000fffffb7224 */ /* 0x000fe400078e009f */
[----:B------:R-:W-:Y:S02]  /*94c0*/  IMAD.MOV.U32 R57, RZ, RZ, R157 ;  /* 0x000000ffff397224 */ /* 0x000fe400078e009d */
[----:B------:R-:W-:Y:S02]  /*94d0*/  IMAD.MOV.U32 R56, RZ, RZ, R147 ;  /* 0x000000ffff387224 */ /* 0x000fe400078e0093 */
[----:B------:R-:W-:Y:S01]  /*94e0*/  IMAD.MOV.U32 R252, RZ, RZ, R146 ;  /* 0x000000fffffc7224 */ /* 0x000fe200078e0092 */
[--C-:B------:R-:W-:Y:S01]  /*94f0*/  HSET2.LE.AND R28, R82, R0.reuse, PT ;  /* 0x00000000521c7233 */ /* 0x100fe20003803000 */
[----:B-----5:R-:W-:Y:S01]  /*9500*/  IMAD.MOV.U32 R66, RZ, RZ, R32 ;  /* 0x000000ffff427224 */ /* 0x020fe200078e0020 */
[----:B------:R-:W-:-:S02]  /*9510*/  HSET2.LE.AND R32, R70, R0, PT ;  /* 0x0000000046207233 */ /* 0x000fc40003803000 */
[--C-:B------:R-:W-:Y:S02]  /*9520*/  HSET2.LE.AND R29, R81, R0.reuse, PT ;  /* 0x00000000511d7233 */ /* 0x100fe40003803000 */
[--C-:B------:R-:W-:Y:S02]  /*9530*/  HSET2.LE.AND R33, R64, R0.reuse, PT ;  /* 0x0000000040217233 */ /* 0x100fe40003803000 */
[--C-:B------:R-:W-:Y:S02]  /*9540*/  HSET2.LE.AND R34, R63, R0.reuse, PT ;  /* 0x000000003f227233 */ /* 0x100fe40003803000 */
[----:B------:R-:W-:Y:S01]  /*9550*/  LOP3.LUT R96, R96, R32, RZ, 0xc0, !PT ;  /* 0x0000002060607212 */ /* 0x000fe200078ec0ff */
[----:B------:R-:W-:Y:S01]  /*9560*/  IMAD.U32 R32, RZ, RZ, UR24 ;  /* 0x00000018ff207e24 */ /* 0x000fe2000f8e00ff */
[--C-:B------:R-:W-:Y:S01]  /*9570*/  HSET2.LE.AND R37, R62, R0.reuse, PT ;  /* 0x000000003e257233 */ /* 0x100fe20003803000 */
[----:B------:R-:W-:Y:S01]  /*9580*/  IMAD.MOV.U32 R81, RZ, RZ, R98 ;  /* 0x000000ffff517224 */ /* 0x000fe200078e0062 */
[----:B------:R-:W-:-:S02]  /*9590*/  HSET2.LE.AND R38, R61, R0, PT ;  /* 0x000000003d267233 */ /* 0x000fc40003803000 */
[----:B------:R-:W-:Y:S02]  /*95a0*/  HSET2.LE.AND R39, R60, R0, PT ;  /* 0x000000003c277233 */ /* 0x000fe40003803000 */
[----:B------:R-:W-:Y:S01]  /*95b0*/  LOP3.LUT R97, R97, R33, RZ, 0xc0, !PT ;  /* 0x0000002161617212 */ /* 0x000fe200078ec0ff */
[----:B------:R-:W-:Y:S01]  /*95c0*/  HMMA.16816.F32.BF16 R60, R16, R110, RZ ;  /* 0x0000006e103c723c */ /* 0x000fe200000418ff */
[----:B------:R-:W-:Y:S02]  /*95d0*/  IMAD.MOV.U32 R82, RZ, RZ, R143 ;  /* 0x000000ffff527224 */ /* 0x000fe400078e008f */
[----:B----4-:R-:W-:-:S05]  /*95e0*/  @!P3 HFMA2.BF16_V2 R10, -RZ.H0_H0, RZ.H0_H0, -R187.H0_H0 ;  /* 0x200000ffff0ab231 */ /* 0x010fca00003409bb */
[----:B------:R-:W-:-:S04]  /*95f0*/  PRMT R8, R10, 0x7610, R8 ;  /* 0x000076100a087816 */ /* 0x000fc80000000008 */
[----:B------:R-:W-:Y:S01]  /*9600*/  @!P3 PRMT R187, R8, 0x5410, RZ ;  /* 0x0000541008bbb816 */ /* 0x000fe200000000ff */
[----:B------:R-:W-:Y:S02]  /*9610*/  FADD.FTZ R8, R42, R6 ;  /* 0x000000062a087221 */ /* 0x000fe40000010000 */
[----:B------:R-:W2:Y:S01]  /*9620*/  LDSM.16.MT88.4 R40, [R36+0xb000] ;  /* 0x00b000002428783b */ /* 0x000ea20000004200 */
[----:B---3--:R-:W-:-:S05]  /*9630*/  @!P4 HFMA2.BF16_V2 R11, -RZ.H0_H0, RZ.H0_H0, -R54.H0_H0 ;  /* 0x200000ffff0bc231 */ /* 0x008fca0000340936 */
[----:B------:R-:W-:-:S04]  /*9640*/  PRMT R9, R11, 0x7610, R9 ;  /* 0x000076100b097816 */ /* 0x000fc80000000009 */
[----:B------:R-:W-:Y:S01]  /*9650*/  @!P4 PRMT R54, R9, 0x5410, RZ ;  /* 0x000054100936c816 */ /* 0x000fe200000000ff */
[----:B------:R-:W-:Y:S02]  /*9660*/  FADD.FTZ R9, R45, R7 ;  /* 0x000000072d097221 */ /* 0x000fe40000010000 */
[----:B------:R-:W3:Y:S01]  /*9670*/  LDSM.16.MT88.4 R44, [R36+0xb400] ;  /* 0x00b40000242c783b */ /* 0x000ee20000004200 */
[----:B------:R-:W-:Y:S01]  /*9680*/  FADD.FTZ R6, R122, R4 ;  /* 0x000000047a067221 */ /* 0x000fe20000010000 */
[----:B------:R-:W-:Y:S02]  /*9690*/  IMAD.U32 R4, RZ, RZ, UR8 ;  /* 0x00000008ff047e24 */ /* 0x000fe4000f8e00ff */
[----:B------:R-:W-:Y:S01]  /*96a0*/  FADD.FTZ R7, R123, R5 ;  /* 0x000000057b077221 */ /* 0x000fe20000010000 */
[----:B------:R-:W-:Y:S01]  /*96b0*/  FADD.FTZ R250, R125, R6 ;  /* 0x000000067dfa7221 */ /* 0x000fe20000010000 */
[----:B------:R-:W-:-:S04]  /*96c0*/  IMAD.WIDE R4, R4, 0x2, R2 ;  /* 0x0000000204047825 */ /* 0x000fc800078e0202 */
[----:B------:R-:W-:Y:S01]  /*96d0*/  IMAD.U32 R6, RZ, RZ, UR24 ;  /* 0x00000018ff067e24 */ /* 0x000fe2000f8e00ff */
[----:B------:R-:W-:Y:S01]  /*96e0*/  STG.E.U16 desc[UR26][R4.64], R67 ;  /* 0x0000004304007986 */ /* 0x000fe2000c10151a */
[----:B------:R-:W-:Y:S01]  /*96f0*/  FADD.FTZ R52, R52, R9 ;  /* 0x0000000934347221 */ /* 0x000fe20000010000 */
[----:B------:R-:W-:Y:S01]  /*9700*/  FADD.FTZ R49, R120, R8 ;  /* 0x0000000878317221 */ /* 0x000fe20000010000 */
[----:B------:R-:W-:Y:S01]  /*9710*/  FADD.FTZ R48, R126, R7 ;  /* 0x000000077e307221 */ /* 0x000fe20000010000 */
[----:B------:R4:W-:Y:S01]  /*9720*/  STG.E.U16 desc[UR26][R4.64+0x2], R68 ;  /* 0x0000024404007986 */ /* 0x0009e2000c10151a */
[----:B------:R-:W-:Y:S01]  /*9730*/  IMAD.WIDE R30, R6, 0x70, R4 ;  /* 0x00000070061e7825 */ /* 0x000fe200078e0204 */
[-C--:B--2---:R-:W-:Y:S08]  /*9740*/  HMMA.16816.F32.BF16 R8, R24, R40.reuse, RZ ;  /* 0x000000281808723c */ /* 0x084ff000000418ff */
[----:B----4-:R-:W-:Y:S01]  /*9750*/  HMMA.16816.F32.BF16 R4, R16, R40, RZ ;  /* 0x000000281004723c */ /* 0x010fe200000418ff */
[----:B------:R-:W-:-:S02]  /*9760*/  IMAD.MOV.U32 R120, RZ, RZ, R233 ;  /* 0x000000ffff787224 */ /* 0x000fc400078e00e9 */
[----:B------:R-:W-:Y:S02]  /*9770*/  IMAD.MOV.U32 R123, RZ, RZ, R158 ;  /* 0x000000ffff7b7224 */ /* 0x000fe400078e009e */
[----:B------:R-:W-:Y:S02]  /*9780*/  IMAD.MOV.U32 R122, RZ, RZ, R156 ;  /* 0x000000ffff7a7224 */ /* 0x000fe400078e009c */
[----:B------:R-:W-:Y:S02]  /*9790*/  IMAD.MOV.U32 R67, RZ, RZ, R145 ;  /* 0x000000ffff437224 */ /* 0x000fe400078e0091 */
[----:B------:R-:W-:-:S03]  /*97a0*/  IMAD.MOV.U32 R233, RZ, RZ, R144 ;  /* 0x000000ffffe97224 */ /* 0x000fc600078e0090 */
[----:B---3--:R-:W-:Y:S01]  /*97b0*/  HMMA.16816.F32.BF16 R144, R20, R44, R8 ;  /* 0x0000002c1490723c */ /* 0x008fe20000041808 */
[----:B------:R-:W-:Y:S02]  /*97c0*/  LOP3.LUT R9, R83, 0xff00ff, RZ, 0xc0, !PT ;  /* 0x00ff00ff53097812 */ /* 0x000fe400078ec0ff */
[----:B------:R-:W-:Y:S02]  /*97d0*/  HSET2.LE.AND R8, R69, R0, PT ;  /* 0x0000000045087233 */ /* 0x000fe40003803000 */
[----:B------:R-:W-:-:S03]  /*97e0*/  LOP3.LUT R10, R85, 0xff00ff, RZ, 0xc0, !PT ;  /* 0x00ff00ff550a7812 */ /* 0x000fc600078ec0ff */
[----:B------:R-:W-:Y:S01]  /*97f0*/  HMMA.16816.F32.BF16 R156, R12, R44, R4 ;  /* 0x0000002c0c9c723c */ /* 0x000fe20000041804 */
[----:B------:R-:W-:Y:S02]  /*9800*/  LOP3.LUT R5, R88, 0xff00ff, RZ, 0xc0, !PT ;  /* 0x00ff00ff58057812 */ /* 0x000fe400078ec0ff */
[----:B------:R-:W-:Y:S02]  /*9810*/  LOP3.LUT R7, R89, 0xff00ff, RZ, 0xc0, !PT ;  /* 0x00ff00ff59077812 */ /* 0x000fe400078ec0ff */
[--C-:B------:R-:W-:Y:S02]  /*9820*/  HSET2.LE.AND R9, R9, R0.reuse, PT ;  /* 0x0000000009097233 */ /* 0x100fe40003803000 */
[--C-:B------:R-:W-:Y:S02]  /*9830*/  HSET2.LE.AND R5, R5, R0.reuse, PT ;  /* 0x0000000005057233 */ /* 0x100fe40003803000 */
[----:B------:R-:W-:Y:S02]  /*9840*/  LOP3.LUT R94, R94, R8, RZ, 0xc0, !PT ;  /* 0x000000085e5e7212 */ /* 0x000fe400078ec0ff */
[----:B------:R-:W-:-:S02]  /*9850*/  HSET2.LE.AND R6, R84, R0, PT ;  /* 0x0000000054067233 */ /* 0x000fc40003803000 */
[--C-:B------:R-:W-:Y:S02]  /*9860*/  HSET2.LE.AND R7, R7, R0.reuse, PT ;  /* 0x0000000007077233 */ /* 0x100fe40003803000 */
[----:B------:R-:W-:Y:S01]  /*9870*/  LOP3.LUT R8, R142, R28, RZ, 0xc0, !PT ;  /* 0x0000001c8e087212 */ /* 0x000fe200078ec0ff */
[----:B------:R-:W-:Y:S01]  /*9880*/  IMAD.U32 R28, RZ, RZ, UR8 ;  /* 0x00000008ff1c7e24 */ /* 0x000fe2000f8e00ff */
[--C-:B------:R-:W-:Y:S02]  /*9890*/  HSET2.LE.AND R35, R10, R0.reuse, PT ;  /* 0x000000000a237233 */ /* 0x100fe40003803000 */
[----:B------:R-:W-:Y:S01]  /*98a0*/  LOP3.LUT R11, R116, R5, RZ, 0xc0, !PT ;  /* 0x00000005740b7212 */ /* 0x000fe200078ec0ff */
[----:B------:R-:W-:Y:S01]  /*98b0*/  IMAD.MOV.U32 R116, RZ, RZ, R99 ;  /* 0x000000ffff747224 */ /* 0x000fe200078e0063 */
[----:B------:R-:W-:Y:S01]  /*98c0*/  LOP3.LUT R95, R95, R9, RZ, 0xc0, !PT ;  /* 0x000000095f5f7212 */ /* 0x000fe200078ec0ff */
[----:B------:R-:W-:Y:S01]  /*98d0*/  STG.E.U16 desc[UR26][R30.64], R53 ;  /* 0x000000351e007986 */ /* 0x000fe2000c10151a */
[----:B------:R-:W-:Y:S01]  /*98e0*/  LOP3.LUT R9, R140, R29, RZ, 0xc0, !PT ;  /* 0x0000001d8c097212 */ /* 0x000fe200078ec0ff */
[----:B------:R-:W-:Y:S01]  /*98f0*/  IMAD.WIDE R28, R28, 0x2, R30 ;  /* 0x000000021c1c7825 */ /* 0x000fe200078e021e */
[--C-:B------:R-:W-:Y:S01]  /*9900*/  HSET2.LE.AND R4, R71, R0.reuse, PT ;  /* 0x0000000047047233 */ /* 0x100fe20003803000 */
[----:B------:R2:W-:Y:S01]  /*9910*/  STG.E.U16 desc[UR26][R30.64+0x2], R54 ;  /* 0x000002361e007986 */ /* 0x0005e2000c10151a */
[----:B------:R-:W-:Y:S01]  /*9920*/  LOP3.LUT R98, R93, R6, RZ, 0xc0, !PT ;  /* 0x000000065d627212 */ /* 0x000fe200078ec0ff */
[----:B------:R-:W-:Y:S01]  /*9930*/  FADD.FTZ R233, R233, R52 ;  /* 0x00000034e9e97221 */ /* 0x000fe20000010000 */
[----:B------:R-:W-:Y:S01]  /*9940*/  LOP3.LUT R99, R92, R7, RZ, 0xc0, !PT ;  /* 0x000000075c637212 */ /* 0x000fe200078ec0ff */
[----:B------:R-:W-:Y:S01]  /*9950*/  FADD.FTZ R48, R67, R48 ;  /* 0x0000003043307221 */ /* 0x000fe20000010000 */
[----:B------:R-:W-:Y:S01]  /*9960*/  HSET2.LE.AND R0, R55, R0, PT ;  /* 0x0000000037007233 */ /* 0x000fe20003803000 */
[----:B------:R-:W-:Y:S01]  /*9970*/  IMAD.MOV.U32 R84, RZ, RZ, R65 ;  /* 0x000000ffff547224 */ /* 0x000fe200078e0041 */
[----:B------:R-:W-:Y:S01]  /*9980*/  LOP3.LUT R6, R132, R34, RZ, 0xc0, !PT ;  /* 0x0000002284067212 */ /* 0x000fe200078ec0ff */
[----:B------:R-:W-:Y:S01]  /*9990*/  IMAD.MOV.U32 R85, RZ, RZ, R66 ;  /* 0x000000ffff557224 */ /* 0x000fe200078e0042 */
[----:B------:R-:W-:Y:S01]  /*99a0*/  LOP3.LUT R7, R117, R35, RZ, 0xc0, !PT ;  /* 0x0000002375077212 */ /* 0x000fe200078ec0ff */
[C---:B------:R-:W-:Y:S08]  /*99b0*/  HMMA.16816.F32.BF16 R68, R16.reuse, R118, RZ ;  /* 0x000000761044723c */ /* 0x040ff000000418ff */
[----:B------:R-:W-:Y:S01]  /*99c0*/  HMMA.16816.F32.BF16 R64, R16, R106, RZ ;  /* 0x0000006a1040723c */ /* 0x000fe200000418ff */
[----:B--2---:R-:W-:-:S07]  /*99d0*/  IMAD.WIDE R30, R32, -0x70, R30 ;  /* 0xffffff90201e7825 */ /* 0x004fce00078e021e */
[C---:B------:R-:W-:Y:S08]  /*99e0*/  HMMA.16816.F32.BF16 R52, R16.reuse, R74, RZ ;  /* 0x0000004a1034723c */ /* 0x040ff000000418ff */
[C---:B------:R-:W-:Y:S08]  /*99f0*/  HMMA.16816.F32.BF16 R32, R16.reuse, R50, RZ ;  /* 0x000000321020723c */ /* 0x040ff000000418ff */
[----:B------:R-:W-:Y:S01]  /*9a00*/  HMMA.16816.F32.BF16 R16, R16, R42, RZ ;  /* 0x0000002a1010723c */ /* 0x000fe200000418ff */
[----:B------:R-:W-:-:S02]  /*9a10*/  LOP3.LUT R10, R133, R4, RZ, 0xc0, !PT ;  /* 0x00000004850a7212 */ /* 0x000fc400078ec0ff */
[----:B------:R-:W-:Y:S01]  /*9a20*/  LOP3.LUT R92, R109, R37, RZ, 0xc0, !PT ;  /* 0x000000256d5c7212 */ /* 0x000fe200078ec0ff */
[----:B------:R-:W-:Y:S01]  /*9a30*/  IMAD.MOV.U32 R109, RZ, RZ, R251 ;  /* 0x000000ffff6d7224 */ /* 0x000fe200078e00fb */
[----:B------:R-:W-:Y:S01]  /*9a40*/  LOP3.LUT R4, R112, R39, RZ, 0xc0, !PT ;  /* 0x0000002770047212 */ /* 0x000fe200078ec0ff */
[----:B------:R-:W-:Y:S01]  /*9a50*/  IMAD.MOV.U32 R112, RZ, RZ, R72 ;  /* 0x000000ffff707224 */ /* 0x000fe200078e0048 */
[----:B------:R-:W-:Y:S01]  /*9a60*/  LOP3.LUT R93, R108, R38, RZ, 0xc0, !PT ;  /* 0x000000266c5d7212 */ /* 0x000fe200078ec0ff */
[----:B------:R-:W-:Y:S02]  /*9a70*/  IMAD.MOV.U32 R251, RZ, RZ, R73 ;  /* 0x000000fffffb7224 */ /* 0x000fe400078e0049 */
[----:B------:R-:W-:Y:S01]  /*9a80*/  FADD.FTZ R49, R124, R49 ;  /* 0x000000317c317221 */ /* 0x000fe20000010000 */
        /* <DEDUP_REMOVED lines=12> */
[----:B------:R-:W-:Y:S01]  /*9b50*/  HMMA.16816.F32.BF16 R120, R12, R86, R60 ;  /* 0x000000560c78723c */ /* 0x000fe2000004183c */
[----:B------:R-:W-:Y:S02]  /*9b60*/  IMAD.MOV.U32 R134, RZ, RZ, R128 ;  /* 0x000000ffff867224 */ /* 0x000fe400078e0080 */
[----:B------:R-:W-:-:S05]  /*9b70*/  IMAD.MOV.U32 R135, RZ, RZ, R127 ;  /* 0x000000ffff877224 */ /* 0x000fca00078e007f */
        /* <DEDUP_REMOVED lines=11> */
[----:B------:R-:W-:Y:S01]  /*9c30*/  HMMA.16816.F32.BF16 R24, R24, R42, RZ ;  /* 0x0000002a1818723c */ /* 0x000fe200000418ff */
[----:B------:R-:W-:-:S02]  /*9c40*/  IMAD.MOV.U32 R117, RZ, RZ, R56 ;  /* 0x000000ffff757224 */ /* 0x000fc400078e0038 */
[----:B------:R-:W-:Y:S02]  /*9c50*/  IMAD.MOV.U32 R37, RZ, RZ, R57 ;  /* 0x000000ffff257224 */ /* 0x000fe400078e0039 */
[----:B------:R-:W-:Y:S02]  /*9c60*/  IMAD.MOV.U32 R108, RZ, RZ, R76 ;  /* 0x000000ffff6c7224 */ /* 0x000fe400078e004c */
[----:B------:R-:W-:Y:S02]  /*9c70*/  IMAD.MOV.U32 R39, RZ, RZ, R77 ;  /* 0x000000ffff277224 */ /* 0x000fe400078e004d */
[C---:B------:R-:W-:Y:S01]  /*9c80*/  HMMA.16816.F32.BF16 R76, R20.reuse, R78, R16 ;  /* 0x0000004e144c723c */ /* 0x040fe20000041810 */
[----:B------:R-:W2:Y:S07]  /*9c90*/  LDSM.16.MT88.4 R16, [R36+0x9800] ;  /* 0x009800002410783b */ /* 0x000eae0000004200 */
[C---:B------:R-:W-:Y:S01]  /*9ca0*/  HMMA.16816.F32.BF16 R56, R20.reuse, R58, R12 ;  /* 0x0000003a1438723c */ /* 0x040fe2000004180c */
[----:B------:R-:W-:Y:S07]  /*9cb0*/  LDSM.16.MT88.4 R12, [R80+0xa800] ;  /* 0x00a80000500c783b */ /* 0x000fee0000004200 */
[----:B------:R-:W-:Y:S01]  /*9cc0*/  HMMA.16816.F32.BF16 R24, R20, R46, R24 ;  /* 0x0000002e1418723c */ /* 0x000fe20000041818 */
[----:B------:R-:W3:Y:S01]  /*9cd0*/  LDSM.16.MT88.4 R20, [R80+0x9800] ;  /* 0x009800005014783b */ /* 0x000ee20000004200 */
[----:B------:R-:W-:Y:S01]  /*9ce0*/  LOP3.LUT R5, R113, R0, RZ, 0xc0, !PT ;  /* 0x0000000071057212 */ /* 0x000fe200078ec0ff */
[----:B------:R-:W-:-:S02]  /*9cf0*/  IMAD.MOV.U32 R90, RZ, RZ, R112 ;  /* 0x000000ffff5a7224 */ /* 0x000fc400078e0070 */
[----:B------:R-:W-:Y:S02]  /*9d00*/  IMAD.MOV.U32 R115, RZ, RZ, R37 ;  /* 0x000000ffff737224 */ /* 0x000fe400078e0025 */
[----:B------:R-:W-:Y:S02]  /*9d10*/  IMAD.MOV.U32 R112, RZ, RZ, R81 ;  /* 0x000000ffff707224 */ /* 0x000fe400078e0051 */
[----:B------:R-:W-:Y:S02]  /*9d20*/  IMAD.MOV.U32 R37, RZ, RZ, R40 ;  /* 0x000000ffff257224 */ /* 0x000fe400078e0028 */
[----:B------:R-:W-:Y:S01]  /*9d30*/  IMAD.MOV.U32 R81, RZ, RZ, R41 ;  /* 0x000000ffff517224 */ /* 0x000fe200078e0029 */
[-C--:B--2---:R-:W-:Y:S08]  /*9d40*/  HMMA.16816.F32.BF16 R152, R8, R16.reuse, R152 ;  /* 0x000000100898723c */ /* 0x084ff00000041898 */
[----:B------:R-:W-:Y:S08]  /*9d50*/  HMMA.16816.F32.BF16 R148, R4, R16, R148 ;  /* 0x000000100494723c */ /* 0x000ff00000041894 */
[-C--:B---3--:R-:W-:Y:S08]  /*9d60*/  HMMA.16816.F32.BF16 R168, R8, R20.reuse, R168 ;  /* 0x0000001408a8723c */ /* 0x088ff000000418a8 */
[----:B------:R-:W-:Y:S08]  /*9d70*/  HMMA.16816.F32.BF16 R164, R4, R20, R164 ;  /* 0x0000001404a4723c */ /* 0x000ff000000418a4 */
[-C--:B------:R-:W-:Y:S08]  /*9d80*/  HMMA.16816.F32.BF16 R60, R8, R22.reuse, R60 ;  /* 0x00000016083c723c */ /* 0x080ff0000004183c */
[----:B------:R-:W-:Y:S01]  /*9d90*/  HMMA.16816.F32.BF16 R44, R4, R22, R68 ;  /* 0x00000016042c723c */ /* 0x000fe20000041844 */
[----:B------:R-:W2:Y:S07]  /*9da0*/  LDSM.16.MT88.4 R20, [R36+0xa800] ;  /* 0x00a800002414783b */ /* 0x000eae0000004200 */
[-C--:B------:R-:W-:Y:S08]  /*9db0*/  HMMA.16816.F32.BF16 R52, R8, R18.reuse, R52 ;  /* 0x000000120834723c */ /* 0x080ff00000041834 */
[----:B------:R-:W-:Y:S01]  /*9dc0*/  HMMA.16816.F32.BF16 R64, R4, R18, R64 ;  /* 0x000000120440723c */ /* 0x000fe20000041840 */
[----:B------:R-:W3:Y:S07]  /*9dd0*/  LDSM.16.MT88.4 R16, [R80+0xb800] ;  /* 0x00b800005010783b */ /* 0x000eee0000004200 */
[-C--:B------:R-:W-:Y:S08]  /*9de0*/  HMMA.16816.F32.BF16 R136, R8, R12.reuse, R136 ;  /* 0x0000000c0888723c */ /* 0x080ff00000041888 */
[----:B------:R-:W-:Y:S08]  /*9df0*/  HMMA.16816.F32.BF16 R132, R4, R12, R132 ;  /* 0x0000000c0484723c */ /* 0x000ff00000041884 */
[-C--:B------:R-:W-:Y:S08]  /*9e00*/  HMMA.16816.F32.BF16 R32, R8, R14.reuse, R32 ;  /* 0x0000000e0820723c */ /* 0x080ff00000041820 */
[----:B------:R-:W-:Y:S01]  /*9e10*/  HMMA.16816.F32.BF16 R40, R4, R14, R120 ;  /* 0x0000000e0428723c */ /* 0x000fe20000041878 */
[----:B------:R-:W4:Y:S01]  /*9e20*/  LDSM.16.MT88.4 R12, [R36+0xb800] ;  /* 0x00b80000240c783b */ /* 0x000f220000004200 */
[----:B------:R-:W-:-:S02]  /*9e30*/  IMAD.MOV.U32 R91, RZ, RZ, R39 ;  /* 0x000000ffff5b7224 */ /* 0x000fc400078e0027 */
[----:B------:R-:W-:Y:S02]  /*9e40*/  IMAD.MOV.U32 R107, RZ, RZ, R38 ;  /* 0x000000ffff6b7224 */ /* 0x000fe400078e0026 */
[----:B------:R-:W-:Y:S02]  /*9e50*/  IMAD.MOV.U32 R0, RZ, RZ, R116 ;  /* 0x000000ffff007224 */ /* 0x000fe400078e0074 */
[----:B------:R-:W-:Y:S01]  /*9e60*/  IMAD.MOV.U32 R106, RZ, RZ, R108 ;  /* 0x000000ffff6a7224 */ /* 0x000fe200078e006c */
[----:B--2---:R-:W-:Y:S01]  /*9e70*/  HMMA.16816.F32.BF16 R120, R8, R20, R240 ;  /* 0x000000140878723c */ /* 0x004fe200000418f0 */
[----:B------:R-:W-:Y:S02]  /*9e80*/  IMAD.MOV.U32 R114, RZ, RZ, R109 ;  /* 0x000000ffff727224 */ /* 0x000fe400078e006d */
[----:B------:R-:W-:Y:S02]  /*9e90*/  IMAD.MOV.U32 R39, RZ, RZ, R85 ;  /* 0x000000ffff277224 */ /* 0x000fe400078e0055 */
[----:B------:R-:W-:-:S02]  /*9ea0*/  IMAD.MOV.U32 R38, RZ, RZ, R84 ;  /* 0x000000ffff267224 */ /* 0x000fc400078e0054 */
[----:B------:R-:W-:Y:S01]  /*9eb0*/  IMAD.MOV.U32 R113, RZ, RZ, R117 ;  /* 0x000000ffff717224 */ /* 0x000fe200078e0075 */
[----:B---3--:R-:W-:Y:S01]  /*9ec0*/  HMMA.16816.F32.BF16 R68, R8, R16, R160 ;  /* 0x000000100844723c */ /* 0x008fe200000418a0 */
[----:B------:R-:W-:Y:S01]  /*9ed0*/  IMAD.MOV.U32 R242, RZ, RZ, R0 ;  /* 0x000000fffff27224 */ /* 0x000fe200078e0000 */
[----:B------:R-:W2:Y:S01]  /*9ee0*/  LDSM.16.MT88.4 R160, [R80+0x9c00] ;  /* 0x009c000050a0783b */ /* 0x000ea20000004200 */
[----:B------:R-:W-:-:S05]  /*9ef0*/  IMAD.MOV.U32 R0, RZ, RZ, R88 ;  /* 0x000000ffff007224 */ /* 0x000fca00078e0058 */
[----:B------:R-:W-:Y:S01]  /*9f00*/  HMMA.16816.F32.BF16 R108, R8, R22, R76 ;  /* 0x00000016086c723c */ /* 0x000fe2000004184c */
[----:B------:R-:W-:Y:S01]  /*9f10*/  IMAD.MOV.U32 R240, RZ, RZ, R115 ;  /* 0x000000fffff07224 */ /* 0x000fe200078e0073 */
[----:B------:R-:W-:Y:S01]  /*9f20*/  LDSM.16.MT88.4 R76, [R80+0xbc00] ;  /* 0x00bc0000504c783b */ /* 0x000fe20000004200 */
[----:B------:R-:W-:-:S05]  /*9f30*/  IMAD.MOV.U32 R241, RZ, RZ, R113 ;  /* 0x000000fffff17224 */ /* 0x000fca00078e0071 */
[----:B------:R-:W-:Y:S01]  /*9f40*/  HMMA.16816.F32.BF16 R56, R8, R18, R56 ;  /* 0x000000120838723c */ /* 0x000fe20000041838 */
[----:B------:R-:W-:-:S07]  /*9f50*/  IMAD.MOV.U32 R243, RZ, RZ, R112 ;  /* 0x000000fffff37224 */ /* 0x000fce00078e0070 */
[C---:B----4-:R-:W-:Y:S01]  /*9f60*/  HMMA.16816.F32.BF16 R84, R8.reuse, R12, R144 ;  /* 0x0000000c0854723c */ /* 0x050fe20000041890 */
[----:B------:R-:W-:Y:S01]  /*9f70*/  IMAD.MOV.U32 R50, RZ, RZ, R39 ;  /* 0x000000ffff327224 */ /* 0x000fe200078e0027 */
[----:B------:R-:W3:Y:S06]  /*9f80*/  LDSM.16.MT88.4 R144, [R36+0x9c00] ;  /* 0x009c00002490783b */ /* 0x000eec0000004200 */
[----:B------:R-:W-:Y:S01]  /*9f90*/  HMMA.16816.F32.BF16 R24, R8, R14, R24 ;  /* 0x0000000e0818723c */ /* 0x000fe20000041818 */
[----:B------:R-:W-:Y:S02]  /*9fa0*/  IMAD.MOV.U32 R9, RZ, RZ, R72 ;  /* 0x000000ffff097224 */ /* 0x000fe400078e0048 */
[----:B------:R-:W-:-:S02]  /*9fb0*/  IMAD.MOV.U32 R8, RZ, RZ, R73 ;  /* 0x000000ffff087224 */ /* 0x000fc400078e0049 */
[----:B------:R-:W-:-:S03]  /*9fc0*/  IMAD.MOV.U32 R10, RZ, RZ, R89 ;  /* 0x000000ffff0a7224 */ /* 0x000fc600078e0059 */
[----:B------:R-:W-:Y:S01]  /*9fd0*/  HMMA.16816.F32.BF16 R116, R4, R20, R244 ;  /* 0x000000140474723c */ /* 0x000fe200000418f4 */
[----:B------:R-:W-:Y:S02]  /*9fe0*/  IMAD.MOV.U32 R244, RZ, RZ, R91 ;  /* 0x000000fffff47224 */ /* 0x000fe400078e005b */
[----:B------:R-:W-:Y:S02]  /*9ff0*/  IMAD.MOV.U32 R245, RZ, RZ, R106 ;  /* 0x000000fffff57224 */ /* 0x000fe400078e006a */
[----:B------:R-:W-:-:S03]  /*a000*/  IMAD.MOV.U32 R247, RZ, RZ, R114 ;  /* 0x000000fffff77224 */ /* 0x000fc600078e0072 */
[C---:B------:R-:W-:Y:S01]  /*a010*/  HMMA.16816.F32.BF16 R72, R4.reuse, R16, R236 ;  /* 0x000000100448723c */ /* 0x040fe200000418ec */
[----:B------:R-:W-:Y:S01]  /*a020*/  IMAD.MOV.U32 R239, RZ, RZ, R90 ;  /* 0x000000ffffef7224 */ /* 0x000fe200078e005a */
[----:B------:R-:W-:Y:S01]  /*a030*/  LDSM.16.MT88.4 R112, [R36+0xac00] ;  /* 0x00ac00002470783b */ /* 0x000fe20000004200 */
[----:B------:R-:W-:Y:S02]  /*a040*/  IMAD.MOV.U32 R51, RZ, RZ, R38 ;  /* 0x000000ffff337224 */ /* 0x000fe400078e0026 */
[----:B------:R-:W-:Y:S02]  /*a050*/  IMAD.MOV.U32 R106, RZ, RZ, R37 ;  /* 0x000000ffff6a7224 */ /* 0x000fe400078e0025 */
[----:B------:R-:W-:Y:S01]  /*a060*/  LDSM.16.MT88.4 R36, [R36+0xbc00] ;  /* 0x00bc00002424783b */ /* 0x000fe20000004200 */
[C---:B------:R-:W-:Y:S08]  /*a070*/  HMMA.16816.F32.BF16 R20, R4.reuse, R22, R124 ;  /* 0x000000160414723c */ /* 0x040ff0000004187c */
[C---:B------:R-:W-:Y:S08]  /*a080*/  HMMA.16816.F32.BF16 R16, R4.reuse, R18, R140 ;  /* 0x000000120410723c */ /* 0x040ff0000004188c */
[C---:B------:R-:W-:Y:S08]  /*a090*/  HMMA.16816.F32.BF16 R88, R4.reuse, R12, R156 ;  /* 0x0000000c0458723c */ /* 0x040ff0000004189c */
[----:B------:R-:W-:Y:S01]  /*a0a0*/  HMMA.16816.F32.BF16 R4, R4, R14, R128 ;  /* 0x0000000e0404723c */ /* 0x000fe20000041880 */
[----:B------:R-:W4:Y:S01]  /*a0b0*/  LDSM.16.MT88.4 R128, [R80+0xac00] ;  /* 0x00ac00005080783b */ /* 0x000f220000004200 */
[----:B------:R-:W-:-:S02]  /*a0c0*/  IMAD.MOV.U32 R246, RZ, RZ, R107 ;  /* 0x000000fffff67224 */ /* 0x000fc400078e006b */
[----:B------:R-:W-:Y:S02]  /*a0d0*/  IMAD.MOV.U32 R107, RZ, RZ, R81 ;  /* 0x000000ffff6b7224 */ /* 0x000fe400078e0051 */
[----:B------:R-:W-:Y:S02]  /*a0e0*/  IMAD.MOV.U32 R238, RZ, RZ, R82 ;  /* 0x000000ffffee7224 */ /* 0x000fe400078e0052 */
[----:B------:R-:W-:Y:S01]  /*a0f0*/  IMAD.MOV.U32 R11, RZ, RZ, R83 ;  /* 0x000000ffff0b7224 */ /* 0x000fe200078e0053 */
[-C--:B--2---:R-:W-:Y:S08]  /*a100*/  HMMA.16816.F32.BF16 R168, R96, R160.reuse, R168 ;  /* 0x000000a060a8723c */ /* 0x084ff000000418a8 */
[----:B------:R-:W-:Y:S08]  /*a110*/  HMMA.16816.F32.BF16 R164, R92, R160, R164 ;  /* 0x000000a05ca4723c */ /* 0x000ff000000418a4 */
[C---:B------:R-:W-:Y:S08]  /*a120*/  HMMA.16816.F32.BF16 R156, R96.reuse, R162, R60 ;  /* 0x000000a2609c723c */ /* 0x040ff0000004183c */
[C---:B---3--:R-:W-:Y:S08]  /*a130*/  HMMA.16816.F32.BF16 R152, R96.reuse, R144, R152 ;  /* 0x000000906098723c */ /* 0x048ff00000041898 */
[C---:B------:R-:W-:Y:S08]  /*a140*/  HMMA.16816.F32.BF16 R140, R96.reuse, R146, R52 ;  /* 0x00000092608c723c */ /* 0x040ff00000041834 */
[C---:B----4-:R-:W-:Y:S08]  /*a150*/  HMMA.16816.F32.BF16 R136, R96.reuse, R128, R136 ;  /* 0x000000806088723c */ /* 0x050ff00000041888 */
        /* <DEDUP_REMOVED lines=16> */
[----:B------:R-:W-:-:S02]  /*a260*/  IMAD.U32 R4, RZ, RZ, UR24 ;  /* 0x00000018ff047e24 */ /* 0x000fc4000f8e00ff */
[----:B------:R-:W-:Y:S02]  /*a270*/  IMAD.U32 R6, RZ, RZ, UR24 ;  /* 0x00000018ff067e24 */ /* 0x000fe4000f8e00ff */
[----:B------:R-:W-:-:S04]  /*a280*/  IMAD.WIDE R4, R4, 0x70, R30 ;  /* 0x0000007004047825 */ /* 0x000fc800078e021e */
[----:B------:R-:W-:Y:S01]  /*a290*/  FADD.FTZ R12, R238, R48 ;  /* 0x00000030ee0c7221 */ /* 0x000fe20000010000 */
[----:B------:R-:W-:Y:S01]  /*a2a0*/  STG.E.U16 desc[UR26][R28.64], R195 ;  /* 0x000000c31c007986 */ /* 0x000fe2000c10151a */
[----:B------:R-:W-:Y:S02]  /*a2b0*/  IMAD.MOV.U32 R238, RZ, RZ, R8 ;  /* 0x000000ffffee7224 */ /* 0x000fe400078e0008 */
[----:B------:R-:W-:Y:S01]  /*a2c0*/  IMAD.WIDE R6, R6, -0x70, R4 ;  /* 0xffffff9006067825 */ /* 0x000fe200078e0204 */
[----:B------:R-:W-:Y:S03]  /*a2d0*/  STG.E.U16 desc[UR26][R28.64+0x2], R194 ;  /* 0x000002c21c007986 */ /* 0x000fe6000c10151a */
[----:B------:R-:W-:Y:S01]  /*a2e0*/  IMAD.U32 R8, RZ, RZ, UR24 ;  /* 0x00000018ff087e24 */ /* 0x000fe2000f8e00ff */
        /* <DEDUP_REMOVED lines=10> */
[----:B------:R-:W-:Y:S01]  /*a390*/  STG.E.U16 desc[UR26][R6.64+0x20], R219 ;  /* 0x000020db06007986 */ /* 0x000fe2000c10151a */
[----:B--2---:R-:W-:-:S03]  /*a3a0*/  IMAD.WIDE R4, R8, 0x70, R6 ;  /* 0x0000007008047825 */ /* 0x004fc600078e0206 */
[----:B------:R2:W-:Y:S04]  /*a3b0*/  STG.E.U16 desc[UR26][R6.64+0x22], R221 ;  /* 0x000022dd06007986 */ /* 0x0005e8000c10151a */
[----:B------:R-:W-:Y:S04]  /*a3c0*/  STG.E.U16 desc[UR26][R4.64+0x20], R220 ;  /* 0x000020dc04007986 */ /* 0x000fe8000c10151a */
[----:B------:R3:W-:Y:S04]  /*a3d0*/  STG.E.U16 desc[UR26][R4.64+0x22], R216 ;  /* 0x000022d804007986 */ /* 0x0007e8000c10151a */
[----:B------:R-:W-:Y:S04]  /*a3e0*/  STG.E.U16 desc[UR26][R28.64+0x20], R206 ;  /* 0x000020ce1c007986 */ /* 0x000fe8000c10151a */
[----:B------:R-:W-:Y:S01]  /*a3f0*/  STG.E.U16 desc[UR26][R28.64+0x22], R207 ;  /* 0x000022cf1c007986 */ /* 0x000fe2000c10151a */
[----:B--2---:R-:W-:-:S03]  /*a400*/  IMAD.WIDE R6, R8, -0x70, R4 ;  /* 0xffffff9008067825 */ /* 0x004fc600078e0204 */
[----:B------:R-:W-:Y:S01]  /*a410*/  STG.E.U16 desc[UR26][R2.64+0x30], R212 ;  /* 0x000030d402007986 */ /* 0x000fe2000c10151a */
[----:B---3--:R-:W-:-:S03]  /*a420*/  IMAD.WIDE R4, R8, 0x70, R6 ;  /* 0x0000007008047825 */ /* 0x008fc600078e0206 */
[----:B------:R-:W-:Y:S04]  /*a430*/  STG.E.U16 desc[UR26][R2.64+0x32], R208 ;  /* 0x000032d002007986 */ /* 0x000fe8000c10151a */
[----:B------:R-:W-:Y:S04]  /*a440*/  STG.E.U16 desc[UR26][R6.64+0x30], R205 ;  /* 0x000030cd06007986 */ /* 0x000fe8000c10151a */
        /* <DEDUP_REMOVED lines=12> */
[----:B------:R3:W-:Y:S01]  /*a510*/  STG.E.U16 desc[UR26][R4.64+0x42], R187 ;  /* 0x000042bb04007986 */ /* 0x0007e2000c10151a */
[----:B------:R-:W-:-:S03]  /*a520*/  IMAD.MOV.U32 R237, RZ, RZ, R9 ;  /* 0x000000ffffed7224 */ /* 0x000fc600078e0009 */
[----:B------:R-:W-:Y:S04]  /*a530*/  STG.E.U16 desc[UR26][R28.64+0x40], R186 ;  /* 0x000040ba1c007986 */ /* 0x000fe8000c10151a */
[----:B------:R-:W-:Y:S01]  /*a540*/  STG.E.U16 desc[UR26][R28.64+0x42], R188 ;  /* 0x000042bc1c007986 */ /* 0x000fe2000c10151a */
[----:B--2---:R-:W-:-:S03]  /*a550*/  IMAD.WIDE R6, R8, -0x70, R4 ;  /* 0xffffff9008067825 */ /* 0x004fc600078e0204 */
[----:B------:R-:W-:Y:S01]  /*a560*/  STG.E.U16 desc[UR26][R2.64+0x50], R203 ;  /* 0x000050cb02007986 */ /* 0x000fe2000c10151a */
[----:B---3--:R-:W-:-:S03]  /*a570*/  IMAD.WIDE R4, R8, 0x70, R6 ;  /* 0x0000007008047825 */ /* 0x008fc600078e0206 */
[----:B------:R-:W-:Y:S04]  /*a580*/  STG.E.U16 desc[UR26][R2.64+0x52], R201 ;  /* 0x000052c902007986 */ /* 0x000fe8000c10151a */
[----:B------:R-:W-:Y:S01]  /*a590*/  STG.E.U16 desc[UR26][R6.64+0x50], R191 ;  /* 0x000050bf06007986 */ /* 0x000fe2000c10151a */
[----:B------:R-:W-:-:S03]  /*a5a0*/  IMAD.WIDE R8, R8, -0x70, R4 ;  /* 0xffffff9008087825 */ /* 0x000fc600078e0204 */
[----:B------:R2:W-:Y:S04]  /*a5b0*/  STG.E.U16 desc[UR26][R6.64+0x52], R190 ;  /* 0x000052be06007986 */ /* 0x0005e8000c10151a */
[----:B------:R-:W-:Y:S04]  /*a5c0*/  STG.E.U16 desc[UR26][R4.64+0x50], R197 ;  /* 0x000050c504007986 */ /* 0x000fe8000c10151a */
[----:B------:R3:W-:Y:S04]  /*a5d0*/  STG.E.U16 desc[UR26][R4.64+0x52], R202 ;  /* 0x000052ca04007986 */ /* 0x0007e8000c10151a */
[----:B------:R-:W-:Y:S04]  /*a5e0*/  STG.E.U16 desc[UR26][R28.64+0x50], R193 ;  /* 0x000050c11c007986 */ /* 0x000fe8000c10151a */
[----:B------:R-:W-:Y:S01]  /*a5f0*/  STG.E.U16 desc[UR26][R28.64+0x52], R192 ;  /* 0x000052c01c007986 */ /* 0x000fe2000c10151a */
[----:B--2---:R-:W-:-:S04]  /*a600*/  IMAD.U32 R6, RZ, RZ, UR24 ;  /* 0x00000018ff067e24 */ /* 0x004fc8000f8e00ff */
[----:B------:R-:W-:-:S04]  /*a610*/  IMAD.WIDE R6, R6, 0x70, R8 ;  /* 0x0000007006067825 */ /* 0x000fc800078e0208 */
[----:B---3--:R-:W-:Y:S01]  /*a620*/  IMAD.U32 R4, RZ, RZ, UR24 ;  /* 0x00000018ff047e24 */ /* 0x008fe2000f8e00ff */
[----:B------:R-:W-:Y:S03]  /*a630*/  STG.E.U16 desc[UR26][R2.64+0x60], R185 ;  /* 0x000060b902007986 */ /* 0x000fe6000c10151a */
[----:B------:R-:W-:Y:S01]  /*a640*/  IMAD.WIDE R4, R4, -0x70, R6 ;  /* 0xffffff9004047825 */ /* 0x000fe200078e0206 */
[----:B------:R-:W-:Y:S04]  /*a650*/  STG.E.U16 desc[UR26][R2.64+0x62], R183 ;  /* 0x000062b702007986 */ /* 0x000fe8000c10151a */
[----:B------:R-:W-:Y:S04]  /*a660*/  STG.E.U16 desc[UR26][R8.64+0x60], R182 ;  /* 0x000060b608007986 */ /* 0x000fe8000c10151a */
[----:B------:R2:W-:Y:S01]  /*a670*/  STG.E.U16 desc[UR26][R8.64+0x62], R184 ;  /* 0x000062b808007986 */ /* 0x0005e2000c10151a */
[----:B------:R-:W-:Y:S01]  /*a680*/  FADD.FTZ R10, R10, R233 ;  /* 0x000000e90a0a7221 */ /* 0x000fe20000010000 */
[----:B------:R-:W-:-:S02]  /*a690*/  FADD.FTZ R11, R11, R49 ;  /* 0x000000310b0b7221 */ /* 0x000fc40000010000 */
[----:B------:R-:W-:Y:S04]  /*a6a0*/  STG.E.U16 desc[UR26][R6.64+0x60], R181 ;  /* 0x000060b506007986 */ /* 0x000fe8000c10151a */
[----:B------:R3:W-:Y:S04]  /*a6b0*/  STG.E.U16 desc[UR26][R6.64+0x62], R180 ;  /* 0x000062b406007986 */ /* 0x0007e8000c10151a */
[----:B------:R-:W-:Y:S04]  /*a6c0*/  STG.E.U16 desc[UR26][R28.64+0x60], R176 ;  /* 0x000060b01c007986 */ /* 0x000fe8000c10151a */
[----:B------:R-:W-:Y:S04]  /*a6d0*/  STG.E.U16 desc[UR26][R28.64+0x62], R178 ;  /* 0x000062b21c007986 */ /* 0x000fe8000c10151a */
[----:B------:R-:W-:Y:S01]  /*a6e0*/  STG.E.U16 desc[UR26][R2.64+0x70], R179 ;  /* 0x000070b302007986 */ /* 0x000fe2000c10151a */
[----:B--2---:R-:W-:-:S03]  /*a6f0*/  IMAD.U32 R8, RZ, RZ, UR24 ;  /* 0x00000018ff087e24 */ /* 0x004fc6000f8e00ff */
[----:B------:R-:W-:Y:S04]  /*a700*/  STG.E.U16 desc[UR26][R2.64+0x72], R177 ;  /* 0x000072b102007986 */ /* 0x000fe8000c10151a */
[----:B------:R-:W-:Y:S01]  /*a710*/  STG.E.U16 desc[UR26][R4.64+0x70], R175 ;  /* 0x000070af04007986 */ /* 0x000fe2000c10151a */
[----:B---3--:R-:W-:-:S03]  /*a720*/  IMAD.WIDE R6, R8, 0x70, R4 ;  /* 0x0000007008067825 */ /* 0x008fc600078e0204 */
[----:B------:R2:W-:Y:S04]  /*a730*/  STG.E.U16 desc[UR26][R4.64+0x72], R174 ;  /* 0x000072ae04007986 */ /* 0x0005e8000c10151a */
[----:B------:R-:W-:Y:S04]  /*a740*/  STG.E.U16 desc[UR26][R6.64+0x70], R173 ;  /* 0x000070ad06007986 */ /* 0x000fe8000c10151a */
[----:B------:R3:W-:Y:S01]  /*a750*/  STG.E.U16 desc[UR26][R6.64+0x72], R172 ;  /* 0x000072ac06007986 */ /* 0x0007e2000c10151a */
[----:B------:R-:W-:Y:S01]  /*a760*/  FADD.FTZ R0, R0, R250 ;  /* 0x000000fa00007221 */ /* 0x000fe20000010000 */
[----:B--2---:R-:W-:Y:S01]  /*a770*/  FADD.FTZ R5, R238, R10 ;  /* 0x0000000aee057221 */ /* 0x004fe20000010000 */
[----:B------:R-:W-:Y:S01]  /*a780*/  FADD.FTZ R4, R239, R11 ;  /* 0x0000000bef047221 */ /* 0x000fe20000010000 */
[----:B---3--:R-:W-:-:S02]  /*a790*/  FADD.FTZ R6, R244, R12 ;  /* 0x0000000cf4067221 */ /* 0x008fc40000010000 */
[----:B------:R-:W-:Y:S01]  /*a7a0*/  FADD.FTZ R7, R246, R5 ;  /* 0x00000005f6077221 */ /* 0x000fe20000010000 */
[----:B------:R-:W-:Y:S01]  /*a7b0*/  FADD.FTZ R5, R247, R4 ;  /* 0x00000004f7057221 */ /* 0x000fe20000010000 */
[----:B------:R-:W-:Y:S02]  /*a7c0*/  FADD.FTZ R4, R240, R6 ;  /* 0x00000006f0047221 */ /* 0x000fe40000010000 */
[----:B------:R-:W-:Y:S01]  /*a7d0*/  FADD.FTZ R6, R242, R7 ;  /* 0x00000007f2067221 */ /* 0x000fe20000010000 */
[----:B------:R-:W-:-:S03]  /*a7e0*/  FADD.FTZ R5, R243, R5 ;  /* 0x00000005f3057221 */ /* 0x000fc60000010000 */
[----:B------:R-:W-:Y:S01]  /*a7f0*/  FADD.FTZ R6, R106, R6 ;  /* 0x000000066a067221 */ /* 0x000fe20000010000 */
[----:B------:R-:W-:Y:S01]  /*a800*/  FADD.FTZ R5, R107, R5 ;  /* 0x000000056b057221 */ /* 0x000fe20000010000 */
[----:B------:R1:W-:Y:S01]  /*a810*/  STG.E.U16 desc[UR26][R28.64+0x70], R105 ;  /* 0x000070691c007986 */ /* 0x0003e2000c10151a */
[C---:B------:R-:W-:Y:S03]  /*a820*/  HMMA.16816.F32.BF16 R84, R96.reuse, R36, R84 ;  /* 0x000000246054723c */ /* 0x040fe60000041854 */
[----:B------:R1:W-:Y:S04]  /*a830*/  STL [R1+0x11c], R6 ;  /* 0x00011c0601007387 */ /* 0x0003e80000100800 */
[----:B------:R1:W-:Y:S01]  /*a840*/  STG.E.U16 desc[UR26][R28.64+0x72], R104 ;  /* 0x000072681c007986 */ /* 0x0003e2000c10151a */
[----:B------:R-:W-:Y:S03]  /*a850*/  HMMA.16816.F32.BF16 R96, R96, R38, R24 ;  /* 0x000000266060723c */ /* 0x000fe60000041818 */
[----:B------:R1:W-:Y:S01]  /*a860*/  STL [R1+0x10], R5 ;  /* 0x0000100501007387 */ /* 0x0003e20000100800 */
[----:B------:R-:W-:-:S04]  /*a870*/  FADD.FTZ R0, R237, R0 ;  /* 0x00000000ed007221 */ /* 0x000fc80000010000 */
[----:B------:R-:W-:-:S04]  /*a880*/  FADD.FTZ R0, R245, R0 ;  /* 0x00000000f5007221 */ /* 0x000fc80000010000 */
[----:B------:R-:W-:Y:S01]  /*a890*/  FADD.FTZ R0, R241, R0 ;  /* 0x00000000f1007221 */ /* 0x000fe20000010000 */
[----:B------:R-:W-:-:S03]  /*a8a0*/  FADD.FTZ R4, R50, R4 ;  /* 0x0000000432047221 */ /* 0x000fc60000010000 */
[----:B------:R-:W-:Y:S01]  /*a8b0*/  FADD.FTZ R0, R51, R0 ;  /* 0x0000000033007221 */ /* 0x000fe20000010000 */
[----:B------:R-:W-:-:S03]  /*a8c0*/  FADD.FTZ R231, R252, R4 ;  /* 0x00000004fce77221 */ /* 0x000fc60000010000 */
[----:B------:R-:W-:Y:S01]  /*a8d0*/  FADD.FTZ R230, R251, R0 ;  /* 0x00000000fbe67221 */ /* 0x000fe20000010000 */
[----:B------:R-:W-:Y:S06]  /*a8e0*/  BRA.U !UP1, `(.L_x_825) ;  /* 0x0000007509d07547 */ /* 0x000fec000b800000 */
[----:B------:R-:W2:Y:S01]  /*a8f0*/  LDL.LU.64 R106, [R1+0xc8] ;  /* 0x0000c800016a7983 */ /* 0x000ea20000300a00 */
[----:B-1----:R-:W-:Y:S01]  /*a900*/  LOP3.LUT R5, R248, UR11, RZ, 0x3c, !PT ;  /* 0x0000000bf8057c12 */ /* 0x002fe2000f8e3cff */
[----:B------:R-:W-:Y:S01]  /*a910*/  IMAD.SHL.U32 R251, R214, 0x20, RZ ;  /* 0x00000020d6fb7824 */ /* 0x000fe200078e00ff */
[----:B------:R-:W1:Y:S01]  /*a920*/  LDCU UR8, c[0x0][0x440] ;  /* 0x00008800ff0877ac */ /* 0x000e620008000800 */
[----:B------:R-:W3:Y:S01]  /*a930*/  LDL.LU R252, [R1+0x70] ;  /* 0x0000700001fc7983 */ /* 0x000ee20000300800 */
[----:B------:R-:W-:Y:S01]  /*a940*/  SHF.R.U32.HI R208, RZ, 0x1, R214 ;  /* 0x00000001ffd07819 */ /* 0x000fe200000116d6 */
[----:B------:R-:W4:Y:S01]  /*a950*/  LDC R216, c[0x0][0x4f8] ;  /* 0x00013e00ffd87b82 */ /* 0x000f220000000800 */
[----:B------:R-:W-:Y:S01]  /*a960*/  LOP3.LUT R251, R251, 0xc0, RZ, 0xc0, !PT ;  /* 0x000000c0fbfb7812 */ /* 0x000fe200078ec0ff */
[----:B------:R-:W-:Y:S01]  /*a970*/  STL [R1+0x130], R5 ;  /* 0x0001300501007387 */ /* 0x000fe20000100800 */
[----:B------:R-:W-:Y:S01]  /*a980*/  LOP3.LUT R0, R234, UR11, RZ, 0x3c, !PT ;  /* 0x0000000bea007c12 */ /* 0x000fe2000f8e3cff */
[----:B------:R-:W5:Y:S01]  /*a990*/  LDCU UR21, c[0x0][0x448] ;  /* 0x00008900ff1577ac */ /* 0x000f620008000800 */
[----:B------:R-:W-:Y:S01]  /*a9a0*/  LOP3.LUT R210, R251, 0x18, R210, 0xf8, !PT ;  /* 0x00000018fbd27812 */ /* 0x000fe200078ef8d2 */
[C---:B------:R-:W-:Y:S01]  /*a9b0*/  IMAD.SHL.U32 R251, R214.reuse, 0x20, RZ ;  /* 0x00000020d6fb7824 */ /* 0x040fe200078e00ff */
[----:B------:R-:W-:Y:S01]  /*a9c0*/  LOP3.LUT P0, RZ, R214, 0x4, RZ, 0xc0, !PT ;  /* 0x00000004d6ff7812 */ /* 0x000fe2000780c0ff */
[----:B------:R-:W-:Y:S01]  /*a9d0*/  IMAD.MOV.U32 R213, RZ, RZ, 0x20 ;  /* 0x00000020ffd57424 */ /* 0x000fe200078e00ff */
[----:B------:R-:W-:Y:S01]  /*a9e0*/  LOP3.LUT R208, R210, 0x8, R208, 0x78, !PT ;  /* 0x00000008d2d07812 */ /* 0x000fe200078e78d0 */
[----:B------:R-:W-:Y:S01]  /*a9f0*/  IMAD.SHL.U32 R215, R214, 0x20, RZ ;  /* 0x00000020d6d77824 */ /* 0x000fe200078e00ff */
[----:B------:R-:W-:Y:S01]  /*aa00*/  MOV R104, R100 ;  /* 0x0000006400687202 */ /* 0x000fe20000000f00 */
[----:B------:R-:W-:Y:S01]  /*aa10*/  IMAD.MOV.U32 R105, RZ, RZ, R102 ;  /* 0x000000ffff697224 */ /* 0x000fe200078e0066 */
[----:B------:R-:W-:Y:S01]  /*aa20*/  LOP3.LUT R208, R208, 0x120, R251, 0xf8, !PT ;  /* 0x00000120d0d07812 */ /* 0x000fe200078ef8fb */
[----:B------:R-:W-:Y:S01]  /*aa30*/  IMAD.MOV.U32 R251, RZ, RZ, R3 ;  /* 0x000000fffffb7224 */ /* 0x000fe200078e0003 */
[----:B------:R-:W-:Y:S01]  /*aa40*/  SEL R213, R213, 0xffffffe0, !P0 ;  /* 0xffffffe0d5d57807 */ /* 0x000fe20004000000 */
[----:B------:R-:W-:Y:S01]  /*aa50*/  ULEA.HI UR23, UR23, 0xfffffffe, URZ, 0x1a ;  /* 0xfffffffe17177891 */ /* 0x000fe2000f8fd0ff */
[----:B------:R-:W-:Y:S01]  /*aa60*/  LEA R208, R208, UR6, 0x1 ;  /* 0x00000006d0d07c11 */ /* 0x000fe2000f8e08ff */
[----:B------:R-:W1:Y:S04]  /*aa70*/  LDCU.U8 UR18, c[0x0][0x4f8] ;  /* 0x00009f00ff1277ac */ /* 0x000e680008000000 */
[----:B------:R-:W-:Y:S01]  /*aa80*/  VIADD R3, R208, 0x9000 ;  /* 0x00009000d0037836 */ /* 0x000fe20000000000 */
[----:B-----5:R-:W-:Y:S01]  /*aa90*/  USHF.L.U32 UR21, UR21, 0x3, URZ ;  /* 0x0000000315157899 */ /* 0x020fe200080006ff */
[----:B----4-:R-:W-:-:S05]  /*aaa0*/  LOP3.LUT R216, R216, 0xff, RZ, 0xc0, !PT ;  /* 0x000000ffd8d87812 */ /* 0x010fca00078ec0ff */
[----:B------:R-:W-:Y:S02]  /*aab0*/  IMAD R216, R216, 0x10000, R216 ;  /* 0x00010000d8d87824 */ /* 0x000fe400078e02d8 */
[----:B--2---:R-:W-:Y:S02]  /*aac0*/  IMAD.MOV.U32 R51, RZ, RZ, R107 ;  /* 0x000000ffff337224 */ /* 0x004fe400078e006b */
[----:B------:R-:W-:Y:S01]  /*aad0*/  IMAD.MOV.U32 R50, RZ, RZ, R106 ;  /* 0x000000ffff327224 */ /* 0x000fe200078e006a */
[C---:B------:R-:W-:Y:S01]  /*aae0*/  SHF.L.U32 R106, R214.reuse, 0x1, RZ ;  /* 0x00000001d66a7819 */ /* 0x040fe200000006ff */
[----:B---3--:R-:W-:Y:S01]  /*aaf0*/  IMAD.MOV.U32 R107, RZ, RZ, R252 ;  /* 0x000000ffff6b7224 */ /* 0x008fe200078e00fc */
[----:B------:R-:W-:Y:S01]  /*ab00*/  LOP3.LUT R4, R51, UR4, RZ, 0x3c, !PT ;  /* 0x0000000433047c12 */ /* 0x000fe2000f8e3cff */
[----:B------:R-:W-:Y:S01]  /*ab10*/  IMAD.SHL.U32 R252, R214, 0x8, RZ ;  /* 0x00000008d6fc7824 */ /* 0x000fe200078e00ff */
[----:B------:R-:W-:Y:S01]  /*ab20*/  LOP3.LUT R106, R106, 0x6, RZ, 0xc0, !PT ;  /* 0x000000066a6a7812 */ /* 0x000fe200078ec0ff */
[----:B------:R-:W2:Y:S02]  /*ab30*/  LDCU UR4, c[0x0][0x45c] ;  /* 0x00008b80ff0477ac */ /* 0x000ea40008000800 */
[----:B------:R3:W-:Y:S01]  /*ab40*/  STL [R1+0x138], R4 ;  /* 0x0001380401007387 */ /* 0x0007e20000100800 */
[----:B------:R-:W-:-:S03]  /*ab50*/  LOP3.LUT R252, R252, 0x18, RZ, 0xc0, !PT ;  /* 0x00000018fcfc7812 */ /* 0x000fc600078ec0ff */
[----:B------:R4:W-:Y:S01]  /*ab60*/  STL [R1+0x134], R0 ;  /* 0x0001340001007387 */ /* 0x0009e20000100800 */
[----:B-1----:R-:W-:Y:S01]  /*ab70*/  ISETP.GE.AND P3, PT, R252, UR8, PT ;  /* 0x00000008fc007c0c */ /* 0x002fe2000bf66270 */
[----:B------:R-:W-:Y:S01]  /*ab80*/  IMAD.MOV.U32 R252, RZ, RZ, R2 ;  /* 0x000000fffffc7224 */ /* 0x000fe200078e0002 */
[----:B------:R-:W1:Y:S01]  /*ab90*/  LDCU UR8, c[0x0][0x440] ;  /* 0x00008800ff0877ac */ /* 0x000e620008000800 */
[----:B------:R-:W-:-:S05]  /*aba0*/  VIADD R2, R106, UR29 ;  /* 0x0000001d6a027c36 */ /* 0x000fca0008000000 */
[----:B------:R5:W-:Y:S01]  /*abb0*/  STL [R1+0x15c], R2 ;  /* 0x00015c0201007387 */ /* 0x000be20000100800 */
[----:B---3--:R-:W3:Y:S01]  /*abc0*/  LDC.64 R4, c[0x0][0x3c0] ;  /* 0x0000f000ff047b82 */ /* 0x008ee20000000a00 */
[----:B----4-:R-:W-:-:S05]  /*abd0*/  VIADD R0, R107, UR28 ;  /* 0x0000001c6b007c36 */ /* 0x010fca0008000000 */
[----:B------:R4:W-:Y:S01]  /*abe0*/  STL [R1+0x158], R0 ;  /* 0x0001580001007387 */ /* 0x0009e20000100800 */
[----:B-----5:R-:W-:-:S03]  /*abf0*/  IMAD.MOV.U32 R2, RZ, RZ, R101 ;  /* 0x000000ffff027224 */ /* 0x020fc600078e0065 */
[----:B---3--:R3:W-:Y:S04]  /*ac00*/  STL.64 [R1+0xa0], R4 ;  /* 0x0000a00401007387 */ /* 0x0087e80000100a00 */
[----:B------:R1:W-:Y:S01]  /*ac10*/  STL [R1+0x154], R3 ;  /* 0x0001540301007387 */ /* 0x0003e20000100800 */
[----:B----4-:R-:W-:Y:S01]  /*ac20*/  IMAD.MOV.U32 R0, RZ, RZ, R103 ;  /* 0x000000ffff007224 */ /* 0x010fe200078e0067 */
[----:B---3--:R-:W-:-:S04]  /*ac30*/  SHF.L.U32 R4, R214, 0x4, RZ ;  /* 0x00000004d6047819 */ /* 0x008fc800000006ff */
[----:B------:R-:W-:-:S04]  /*ac40*/  LOP3.LUT R212, R4, 0x100, RZ, 0xc0, !PT ;  /* 0x0000010004d47812 */ /* 0x000fc800078ec0ff */
[----:B------:R-:W-:Y:S01]  /*ac50*/  LOP3.LUT R212, R212, 0x20, R215, 0xf8, !PT ;  /* 0x00000020d4d47812 */ /* 0x000fe200078ef8d7 */
[----:B-12---:R-:W-:Y:S06]  /*ac60*/  BRA `(.L_x_826) ;  /* 0x0000000000b87947 */ /* 0x006fec0003800000 */
.L_x_828:
        /* <DEDUP_REMOVED lines=10> */
[CC--:B--2---:R-:W-:Y:S04]  /*ad10*/  LEA R102, P4, R100.reuse, R201.reuse, 0x7 ;  /* 0x000000c964667211 */ /* 0x0c4fe800078838ff */
[-C--:B---3--:R-:W-:Y:S02]  /*ad20*/  LEA.HI.X R103, R100, R200.reuse, R101, 0x7, P4 ;  /* 0x000000c864677211 */ /* 0x088fe400020f3c65 */
        /* <DEDUP_REMOVED lines=34> */
.L_x_826:
[----:B--2---:R-:W2:Y:S01]  /*af50*/  LDL R10, [R1+0xa0] ;  /* 0x0000a000010a7983 */ /* 0x004ea20000100800 */
[----:B------:R-:W-:Y:S04]  /*af60*/  DEPBAR.LE SB0, 0x0 ;  /* 0x000080000000791a */ /* 0x000fe80000000000 */
[----:B------:R-:W3:Y:S01]  /*af70*/  LDL R14, [R1+0xa4] ;  /* 0x0000a400010e7983 */ /* 0x000ee20000100800 */
[C---:B------:R-:W-:Y:S01]  /*af80*/  IMAD.SHL.U32 R12, R214.reuse, 0x8, RZ ;  /* 0x00000008d60c7824 */ /* 0x040fe200078e00ff */
[----:B------:R-:W-:Y:S01]  /*af90*/  SHF.R.U32.HI R209, RZ, 0x1, R214 ;  /* 0x00000001ffd17819 */ /* 0x000fe200000116d6 */
[C---:B------:R-:W-:Y:S01]  /*afa0*/  IMAD.SHL.U32 R210, R214.reuse, 0x4, RZ ;  /* 0x00000004d6d27824 */ /* 0x040fe200078e00ff */
[----:B------:R-:W4:Y:S01]  /*afb0*/  LDL R13, [R1+0x150] ;  /* 0x00015000010d7983 */ /* 0x000f220000100800 */
[----:B------:R-:W-:Y:S01]  /*afc0*/  IMAD.SHL.U32 R17, R214, 0x10, RZ ;  /* 0x00000010d6117824 */ /* 0x000fe200078e00ff */
[----:B------:R-:W-:Y:S01]  /*afd0*/  LOP3.LUT R12, R12, 0x18, RZ, 0xc0, !PT ;  /* 0x000000180c0c7812 */ /* 0x000fe200078ec0ff */
[----:B------:R-:W-:Y:S01]  /*afe0*/  UIADD3 UR14, UPT, UPT, UR35, 0x76cf5d0a, URZ ;  /* 0x76cf5d0a230e7890 */ /* 0x000fe2000fffe0ff */
[----:B------:R-:W5:Y:S01]  /*aff0*/  LDL R11, [R1+0x14c] ;  /* 0x00014c00010b7983 */ /* 0x000f620000100800 */
[----:B------:R-:W-:Y:S01]  /*b000*/  UIADD3 UR12, UPT, UPT, UR35, 0x32370b8f, URZ ;  /* 0x32370b8f230c7890 */ /* 0x000fe2000fffe0ff */
[C---:B------:R-:W-:Y:S01]  /*b010*/  LOP3.LUT R16, R12.reuse, 0x20, RZ, 0xfc, !PT ;  /* 0x000000200c107812 */ /* 0x040fe200078efcff */
[----:B------:R-:W-:Y:S01]  /*b020*/  UIADD3 UR13, UPT, UPT, UR35, 0x32370b8f, URZ ;  /* 0x32370b8f230d7890 */ /* 0x000fe2000fffe0ff */
[----:B------:R-:W-:Y:S01]  /*b030*/  BAR.SYNC.DEFER_BLOCKING 0x0 ;  /* 0x0000000000007b1d */ /* 0x000fe20000010000 */
[----:B------:R-:W-:Y:S01]  /*b040*/  LOP3.LUT R15, R12, 0x40, RZ, 0xfc, !PT ;  /* 0x000000400c0f7812 */ /* 0x000fe200078efcff */
[----:B------:R-:W-:Y:S01]  /*b050*/  USHF.L.U32 UR9, UR23, 0x1, URZ ;  /* 0x0000000117097899 */ /* 0x000fe200080006ff */
[----:B------:R-:W-:Y:S01]  /*b060*/  ISETP.GE.AND P2, PT, R16, UR8, PT ;  /* 0x0000000810007c0c */ /* 0x000fe2000bf46270 */
[----:B------:R-:W-:Y:S01]  /*b070*/  UIADD3 UR11, UPT, UPT, UR35, -0x4498517b, URZ ;  /* 0xbb67ae85230b7890 */ /* 0x000fe2000fffe0ff */
[----:B------:R-:W-:Y:S01]  /*b080*/  LOP3.LUT R211, R17, 0x3e00, RZ, 0xc0, !PT ;  /* 0x00003e0011d37812 */ /* 0x000fe200078ec0ff */
[----:B------:R-:W-:Y:S01]  /*b090*/  UIADD3 UR17, UPT, UPT, UR34, 0x78dde6e4, URZ ;  /* 0x78dde6e422117890 */ /* 0x000fe2000fffe0ff */
[----:B------:R-:W-:Y:S01]  /*b0a0*/  STL [R1+0x13c], R16 ;  /* 0x00013c1001007387 */ /* 0x000fe20000100800 */
[----:B------:R-:W-:Y:S02]  /*b0b0*/  UIADD3 UR15, UPT, UPT, UR34, -0x255992d5, URZ ;  /* 0xdaa66d2b220f7890 */ /* 0x000fe4000fffe0ff */
[----:B------:R-:W-:Y:S01]  /*b0c0*/  UISETP.NE.AND UP0, UPT, UR23, URZ, UPT ;  /* 0x000000ff1700728c */ /* 0x000fe2000bf05270 */
[----:B------:R-:W-:Y:S04]  /*b0d0*/  STL [R1+0x140], R15 ;  /* 0x0001400f01007387 */ /* 0x000fe80000100800 */
[----:B------:R-:W5:Y:S06]  /*b0e0*/  LDL.64 R222, [R1+0x8] ;  /* 0x0000080001de7983 */ /* 0x000f6c0000100a00 */
[----:B------:R-:W5:Y:S06]  /*b0f0*/  LDL.64 R220, [R1+0x120] ;  /* 0x0001200001dc7983 */ /* 0x000f6c0000100a00 */
[----:B------:R-:W5:Y:S04]  /*b100*/  LDL R225, [R1+0x130] ;  /* 0x0001300001e17983 */ /* 0x000f680000100800 */
[----:B------:R-:W5:Y:S04]  /*b110*/  LDL R240, [R1+0x138] ;  /* 0x0001380001f07983 */ /* 0x000f680000100800 */
[----:B------:R-:W5:Y:S04]  /*b120*/  LDL R233, [R1+0x134] ;  /* 0x0001340001e97983 */ /* 0x000f680000100800 */
[----:B------:R-:W5:Y:S06]  /*b130*/  LDL.64 R218, [R1+0x128] ;  /* 0x0001280001da7983 */ /* 0x000f6c0000100a00 */
[----:B------:R-:W5:Y:S04]  /*b140*/  LDL R228, [R1+0x15c] ;  /* 0x00015c0001e47983 */ /* 0x000f680000100800 */
[----:B------:R-:W5:Y:S01]  /*b150*/  LDL R224, [R1+0x158] ;  /* 0x0001580001e07983 */ /* 0x000f620000100800 */
[----:B--2---:R-:W-:Y:S04]  /*b160*/  IMAD.WIDE.U32 R4, R10, UR23, RZ ;  /* 0x000000170a047c25 */ /* 0x004fe8000f8e00ff */
[----:B------:R-:W-:Y:S02]  /*b170*/  IMAD.SHL.U32 R9, R4, 0x40, RZ ;  /* 0x0000004004097824 */ /* 0x000fe400078e00ff */
[----:B---3--:R-:W-:Y:S01]  /*b180*/  IMAD R3, R14, UR23, R5 ;  /* 0x000000170e037c24 */ /* 0x008fe2000f8e0205 */
[----:B------:R-:W-:Y:S02]  /*b190*/  LOP3.LUT R5, R211, 0x120, R215, 0xf8, !PT ;  /* 0x00000120d3057812 */ /* 0x000fe400078ef8d7 */
[C---:B----4-:R-:W-:Y:S02]  /*b1a0*/  LEA R6, P1, R4.reuse, R13, 0x7 ;  /* 0x0000000d04067211 */ /* 0x050fe400078238ff */
[C-C-:B------:R-:W-:Y:S02]  /*b1b0*/  SHF.L.U64.HI R8, R4.reuse, 0x6, R3.reuse ;  /* 0x0000000604087819 */ /* 0x140fe40000010203 */
[----:B-----5:R-:W-:Y:S02]  /*b1c0*/  LEA.HI.X R7, R4, R11, R3, 0x7, P1 ;  /* 0x0000000b04077211 */ /* 0x020fe400008f3c03 */
[----:B------:R-:W-:Y:S02]  /*b1d0*/  ISETP.GE.AND P1, PT, R15, UR8, PT ;  /* 0x000000080f007c0c */ /* 0x000fe4000bf26270 */
[----:B------:R-:W-:Y:S01]  /*b1e0*/  LEA R9, P4, R10, R9, 0x5 ;  /* 0x000000090a097211 */ /* 0x000fe200078828ff */
        /* <DEDUP_REMOVED lines=11> */
[----:B------:R-:W-:Y:S02]  /*b2a0*/  LOP3.LUT R4, R209, 0x8, RZ, 0xc0, !PT ;  /* 0x00000008d1047812 */ /* 0x000fe400078ec0ff */
[----:B------:R-:W-:Y:S01]  /*b2b0*/  LOP3.LUT R204, R3, 0x8, R214, 0x78, !PT ;  /* 0x0000000803cc7812 */ /* 0x000fe200078e78d6 */
[----:B------:R-:W-:Y:S01]  /*b2c0*/  @!PT LDS RZ, [RZ] ;  /* 0x00000000fffff984 */ /* 0x000fe20000000800 */
[----:B------:R-:W-:Y:S01]  /*b2d0*/  @!PT LDS RZ, [RZ] ;  /* 0x00000000fffff984 */ /* 0x000fe20000000800 */
[----:B------:R-:W-:Y:S01]  /*b2e0*/  @!PT LDS RZ, [RZ] ;  /* 0x00000000fffff984 */ /* 0x000fe20000000800 */
[----:B------:R-:W-:Y:S01]  /*b2f0*/  @!P2 LDGSTS.E.BYPASS.LTC128B.128 [R217+0xa000], desc[UR26][R6.64+0x40] ;  /* 0x0a00004006d9afae */ /* 0x000fe2000b981a1a */
[----:B------:R-:W-:Y:S02]  /*b300*/  LOP3.LUT R3, R5, R3, R4, 0xf6, !PT ;  /* 0x0000000305037212 */ /* 0x000fe400078ef604 */
[----:B------:R-:W-:Y:S02]  /*b310*/  LOP3.LUT R204, R212, R204, RZ, 0xfc, !PT ;  /* 0x000000ccd4cc7212 */ /* 0x000fe400078efcff */
[----:B------:R-:W-:Y:S02]  /*b320*/  LEA R106, R3, UR6, 0x1 ;  /* 0x00000006036a7c11 */ /* 0x000fe4000f8e08ff */
[----:B------:R-:W-:Y:S01]  /*b330*/  LEA R204, R204, UR6, 0x1 ;  /* 0x00000006cccc7c11 */ /* 0x000fe2000f8e08ff */
[----:B------:R-:W-:Y:S02]  /*b340*/  @P2 STS.128 [R217+0xa000], RZ ;  /* 0x00a000ffd9002388 */ /* 0x000fe40000000c00 */
[C---:B------:R-:W-:Y:S02]  /*b350*/  IMAD.IADD R107, R213.reuse, 0x1, R106 ;  /* 0x00000001d56b7824 */ /* 0x040fe400078e026a */
[----:B------:R-:W-:Y:S04]  /*b360*/  IMAD.IADD R3, R213, 0x1, R204 ;  /* 0x00000001d5037824 */ /* 0x000fe800078e02cc */
        /* <DEDUP_REMOVED lines=95> */
[-C--:B------:R-:W-:Y:S01]  /*b960*/  HMMA.16816.F32.BF16 R4, R184, R188.reuse, R4 ;  /* 0x000000bcb804723c */ /* 0x080fe20000041804 */
[----:B------:R-:W5:Y:S07]  /*b970*/  LDSM.16.M88.4 R180, [R204+0x8000] ;  /* 0x00800000ccb4783b */ /* 0x000f6e0000000200 */
[C---:B---3--:R-:W-:Y:S08]  /*b980*/  HMMA.16816.F32.BF16 R8, R192.reuse, R188, R8 ;  /* 0x000000bcc008723c */ /* 0x048ff00000041808 */
[-C--:B------:R-:W-:Y:S08]  /*b990*/  HMMA.16816.F32.BF16 R12, R192, R190.reuse, R12 ;  /* 0x000000bec00c723c */ /* 0x080ff0000004180c */
[C---:B------:R-:W-:Y:S01]  /*b9a0*/  HMMA.16816.F32.BF16 R16, R184.reuse, R190, R16 ;  /* 0x000000beb810723c */ /* 0x040fe20000041810 */
[----:B------:R3:W5:Y:S07]  /*b9b0*/  LDSM.16.M88.4 R188, [R106+0x5000] ;  /* 0x005000006abc783b */ /* 0x00076e0000000200 */
[-C--:B----4-:R-:W-:Y:S08]  /*b9c0*/  HMMA.16816.F32.BF16 R20, R184, R196.reuse, R20 ;  /* 0x000000c4b814723c */ /* 0x090ff00000041814 */
[C---:B------:R-:W-:Y:S08]  /*b9d0*/  HMMA.16816.F32.BF16 R24, R192.reuse, R196, R24 ;  /* 0x000000c4c018723c */ /* 0x040ff00000041818 */
[-C--:B------:R-:W-:Y:S03]  /*b9e0*/  HMMA.16816.F32.BF16 R28, R192, R198.reuse, R28 ;  /* 0x000000c6c01c723c */ /* 0x080fe6000004181c */
[----:B---3--:R-:W-:Y:S05]  /*b9f0*/  LOP3.LUT R106, R222, UR11, R221, 0x96, !PT ;  /* 0x0000000bde6a7c12 */ /* 0x008fea000f8e96dd */
[C---:B------:R-:W-:Y:S01]  /*ba00*/  HMMA.16816.F32.BF16 R32, R184.reuse, R198, R32 ;  /* 0x000000c6b820723c */ /* 0x040fe20000041820 */
[----:B------:R-:W3:Y:S03]  /*ba10*/  LDSM.16.M88.4 R196, [R204+0x8400] ;  /* 0x00840000ccc4783b */ /* 0x000ee60000000200 */
[----:B------:R-:W-:Y:S04]  /*ba20*/  IMAD.WIDE.U32 R226, R106, -0x326172a9, RZ ;  /* 0xcd9e8d576ae27825 */ /* 0x000fe800078e00ff */
        /* <DEDUP_REMOVED lines=9> */
[----:B------:R-:W-:Y:S01]  /*bac0*/  HMMA.16816.F32.BF16 R64, R184, R102, R64 ;  /* 0x00000066b840723c */ /* 0x000fe20000041840 */
[----:B------:R-:W2:Y:S01]  /*bad0*/  LDSM.16.M88.4 R100, [R107+0x4000] ;  /* 0x004000006b64783b */ /* 0x000ea20000000200 */
[----:B------:R-:W-:Y:S06]  /*bae0*/  IMAD.U32 R184, RZ, RZ, UR35 ;  /* 0x00000023ffb87e24 */ /* 0x000fec000f8e00ff */
[-C--:B-----5:R-:W-:Y:S08]  /*baf0*/  HMMA.16816.F32.BF16 R4, R172, R180.reuse, R4 ;  /* 0x000000b4ac04723c */ /* 0x0a0ff00000041804 */
[C---:B------:R-:W-:Y:S08]  /*bb00*/  HMMA.16816.F32.BF16 R8, R188.reuse, R180, R8 ;  /* 0x000000b4bc08723c */ /* 0x040ff00000041808 */
[-C--:B------:R-:W-:Y:S08]  /*bb10*/  HMMA.16816.F32.BF16 R12, R188, R182.reuse, R12 ;  /* 0x000000b6bc0c723c */ /* 0x080ff0000004180c */
[C---:B------:R-:W-:Y:S01]  /*bb20*/  HMMA.16816.F32.BF16 R16, R172.reuse, R182, R16 ;  /* 0x000000b6ac10723c */ /* 0x040fe20000041810 */
[----:B------:R4:W5:Y:S07]  /*bb30*/  LDSM.16.M88.4 R180, [R107+0x5000] ;  /* 0x005000006bb4783b */ /* 0x00096e0000000200 */
[-C--:B---3--:R-:W-:Y:S08]  /*bb40*/  HMMA.16816.F32.BF16 R20, R172, R196.reuse, R20 ;  /* 0x000000c4ac14723c */ /* 0x088ff00000041814 */
[C---:B------:R-:W-:Y:S08]  /*bb50*/  HMMA.16816.F32.BF16 R24, R188.reuse, R196, R24 ;  /* 0x000000c4bc18723c */ /* 0x040ff00000041818 */
[-C--:B------:R-:W-:Y:S03]  /*bb60*/  HMMA.16816.F32.BF16 R28, R188, R198.reuse, R28 ;  /* 0x000000c6bc1c723c */ /* 0x080fe6000004181c */
[----:B----4-:R-:W-:Y:S01]  /*bb70*/  LOP3.LUT R107, R223, UR9, R184, 0x96, !PT ;  /* 0x00000009df6b7c12 */ /* 0x010fe2000f8e96b8 */
[----:B------:R-:W-:Y:S04]  /*bb80*/  UIADD3 UR9, UPT, UPT, UR34, 0x3c6ef372, URZ ;  /* 0x3c6ef37222097890 */ /* 0x000fe8000fffe0ff */
[C---:B------:R-:W-:Y:S04]  /*bb90*/  HMMA.16816.F32.BF16 R32, R172.reuse, R198, R32 ;  /* 0x000000c6ac20723c */ /* 0x040fe80000041820 */
[----:B------:R-:W-:Y:S01]  /*bba0*/  LOP3.LUT R237, R227, UR9, RZ, 0x3c, !PT ;  /* 0x00000009e3ed7c12 */ /* 0x000fe2000f8e3cff */
[----:B------:R-:W-:Y:S01]  /*bbb0*/  IMAD.WIDE.U32 R184, R107, -0x326172a9, RZ ;  /* 0xcd9e8d576bb87825 */ /* 0x000fe200078e00ff */
[----:B------:R-:W-:Y:S02]  /*bbc0*/  UIADD3 UR9, UPT, UPT, UR35, 0x76cf5d0a, URZ ;  /* 0x76cf5d0a23097890 */ /* 0x000fe4000fffe0ff */
[-C--:B------:R-:W-:Y:S03]  /*bbd0*/  HMMA.16816.F32.BF16 R36, R172, R200.reuse, R36 ;  /* 0x000000c8ac24723c */ /* 0x080fe60000041824 */
[C---:B------:R-:W-:Y:S02]  /*bbe0*/  LOP3.LUT R107, R185.reuse, R225, RZ, 0x3c, !PT ;  /* 0x000000e1b96b7212 */ /* 0x040fe400078e3cff */
[C---:B------:R-:W-:Y:S02]  /*bbf0*/  LOP3.LUT R106, R184.reuse, R240, RZ, 0x3c, !PT ;  /* 0x000000f0b86a7212 */ /* 0x040fe400078e3cff */
[----:B------:R-:W-:Y:S01]  /*bc00*/  LOP3.LUT R185, R185, R233, RZ, 0x3c, !PT ;  /* 0x000000e9b9b97212 */ /* 0x000fe200078e3cff */
[C---:B------:R-:W-:Y:S04]  /*bc10*/  HMMA.16816.F32.BF16 R40, R188.reuse, R200, R40 ;  /* 0x000000c8bc28723c */ /* 0x040fe80000041828 */
[----:B------:R-:W-:Y:S01]  /*bc20*/  LOP3.LUT R184, R184, R237, RZ, 0x3c, !PT ;  /* 0x000000edb8b87212 */ /* 0x000fe200078e3cff */
[----:B------:R-:W-:Y:S03]  /*bc30*/  IMAD.WIDE.U32 R192, R106, -0x2daee0ad, RZ ;  /* 0xd2511f536ac07825 */ /* 0x000fe600078e00ff */
[-C--:B------:R-:W-:Y:S01]  /*bc40*/  HMMA.16816.F32.BF16 R44, R188, R202.reuse, R44 ;  /* 0x000000cabc2c723c */ /* 0x080fe2000004182c */
[----:B------:R-:W-:Y:S02]  /*bc50*/  IMAD.U32 R106, RZ, RZ, UR23 ;  /* 0x00000017ff6a7e24 */ /* 0x000fe4000f8e00ff */
[----:B------:R-:W-:Y:S04]  /*bc60*/  IMAD.WIDE.U32 R194, R184, -0x2daee0ad, RZ ;  /* 0xd2511f53b8c27825 */ /* 0x000fe800078e00ff */
[----:B------:R-:W-:Y:S01]  /*bc70*/  IMAD R106, R106, 0x40, R228 ;  /* 0x000000406a6a7824 */ /* 0x000fe200078e02e4 */
[C---:B------:R-:W-:Y:S08]  /*bc80*/  HMMA.16816.F32.BF16 R48, R172.reuse, R202, R48 ;  /* 0x000000caac30723c */ /* 0x040ff00000041830 */
[-C--:B-1----:R-:W-:Y:S08]  /*bc90*/  HMMA.16816.F32.BF16 R52, R172, R204.reuse, R52 ;  /* 0x000000ccac34723c */ /* 0x082ff00000041834 */
[C---:B------:R-:W-:Y:S08]  /*bca0*/  HMMA.16816.F32.BF16 R56, R188.reuse, R204, R56 ;  /* 0x000000ccbc38723c */ /* 0x040ff00000041838 */
[-C--:B------:R-:W-:Y:S03]  /*bcb0*/  HMMA.16816.F32.BF16 R60, R188, R206.reuse, R60 ;  /* 0x000000cebc3c723c */ /* 0x080fe6000004183c */
[----:B------:R-:W-:Y:S04]  /*bcc0*/  IMAD.IADD R188, R224, 0x1, -R106 ;  /* 0x00000001e0bc7824 */ /* 0x000fe800078e0a6a */
[----:B------:R-:W-:Y:S01]  /*bcd0*/  VIADD R106, R188, 0x7 ;  /* 0x00000007bc6a7836 */ /* 0x000fe20000000000 */
[----:B------:R-:W-:Y:S04]  /*bce0*/  HMMA.16816.F32.BF16 R64, R172, R206, R64 ;  /* 0x000000ceac40723c */ /* 0x000fe80000041840 */
[----:B------:R-:W-:Y:S01]  /*bcf0*/  IABS R106, R106 ;  /* 0x0000006a006a7213 */ /* 0x000fe20000000000 */
[----:B------:R-:W-:Y:S01]  /*bd00*/  IMAD.WIDE.U32 R172, R107, -0x2daee0ad, RZ ;  /* 0xd2511f536bac7825 */ /* 0x000fe200078e00ff */
[----:B------:R-:W-:Y:S01]  /*bd10*/  LOP3.LUT R107, R222, UR11, R219, 0x96, !PT ;  /* 0x0000000bde6b7c12 */ /* 0x000fe2000f8e96db */
[----:B------:R-:W-:Y:S01]  /*bd20*/  UIADD3 UR11, UPT, UPT, UR35, -0x126145ec, URZ ;  /* 0xed9eba14230b7890 */ /* 0x000fe2000fffe0ff */
[----:B------:R-:W-:Y:S01]  /*bd30*/  I2FP.F32.S32 R186, R106 ;  /* 0x0000006a00ba7245 */ /* 0x000fe20000201400 */
[----:B------:R-:W-:Y:S01]  /*bd40*/  IMAD.WIDE.U32 R174, R185, -0x2daee0ad, RZ ;  /* 0xd2511f53b9ae7825 */ /* 0x000fe200078e00ff */
[----:B------:R-:W-:Y:S01]  /*bd50*/  LOP3.LUT R173, R218, UR14, R173, 0x96, !PT ;  /* 0x0000000edaad7c12 */ /* 0x000fe2000f8e96ad */
[-C--:B--2---:R-:W-:Y:S05]  /*bd60*/  HMMA.16816.F32.BF16 R4, R100, R176.reuse, R4 ;  /* 0x000000b06404723c */ /* 0x084fea0000041804 */
[----:B------:R-:W-:Y:S01]  /*bd70*/  LOP3.LUT R172, R172, UR12, R193, 0x96, !PT ;  /* 0x0000000cacac7c12 */ /* 0x000fe2000f8e96c1 */
[----:B------:R-:W-:Y:S01]  /*bd80*/  IMAD.WIDE.U32 R184, R173, -0x326172a9, RZ ;  /* 0xcd9e8d57adb87825 */ /* 0x000fe200078e00ff */
[----:B------:R-:W-:Y:S01]  /*bd90*/  LOP3.LUT R196, R220, UR9, R175, 0x96, !PT ;  /* 0x00000009dcc47c12 */ /* 0x000fe2000f8e96af */
[C---:B-----5:R-:W-:Y:S04]  /*bda0*/  HMMA.16816.F32.BF16 R8, R180.reuse, R176, R8 ;  /* 0x000000b0b408723c */ /* 0x060fe80000041808 */
[----:B------:R-:W-:Y:S01]  /*bdb0*/  LOP3.LUT R197, R174, UR13, R195, 0x96, !PT ;  /* 0x0000000daec57c12 */ /* 0x000fe2000f8e96c3 */
[----:B------:R-:W-:Y:S01]  /*bdc0*/  IMAD.WIDE.U32 R190, R172, -0x326172a9, RZ ;  /* 0xcd9e8d57acbe7825 */ /* 0x000fe200078e00ff */
[----:B------:R-:W-:Y:S01]  /*bdd0*/  IABS R177, R188 ;  /* 0x000000bc00b17213 */ /* 0x000fe20000000000 */
[----:B------:R-:W1:Y:S01]  /*bde0*/  LDSM.16.M88.4 R172, [R3+0x8400] ;  /* 0x0084000003ac783b */ /* 0x000e620000000200 */
[-C--:B------:R-:W-:Y:S03]  /*bdf0*/  HMMA.16816.F32.BF16 R12, R180, R178.reuse, R12 ;  /* 0x000000b2b40c723c */ /* 0x080fe6000004180c */
[----:B------:R-:W-:Y:S01]  /*be00*/  I2FP.F32.S32 R177, R177 ;  /* 0x000000b100b17245 */ /* 0x000fe20000201400 */
[----:B------:R-:W-:Y:S01]  /*be10*/  VIADD R176, R188, 0x48 ;  /* 0x00000048bcb07836 */ /* 0x000fe20000000000 */
[----:B------:R-:W-:Y:S01]  /*be20*/  LOP3.LUT R198, R184, UR17, R191, 0x96, !PT ;  /* 0x00000011b8c67c12 */ /* 0x000fe2000f8e96bf */
[----:B------:R-:W-:Y:S02]  /*be30*/  VIADD R184, R188, 0x37 ;  /* 0x00000037bcb87836 */ /* 0x000fe40000000000 */
[----:B------:R-:W-:Y:S01]  /*be40*/  FFMA.FTZ R7, R186, -UR5, R7 ;  /* 0x80000005ba077c23 */ /* 0x000fe20008010007 */
[----:B------:R-:W-:Y:S01]  /*be50*/  FFMA.FTZ R4, R177, -UR5, R4 ;  /* 0x80000005b1047c23 */ /* 0x000fe20008010004 */
[----:B------:R-:W-:Y:S01]  /*be60*/  IABS R176, R176 ;  /* 0x000000b000b07213 */ /* 0x000fe20000000000 */
[C---:B------:R-:W-:Y:S04]  /*be70*/  HMMA.16816.F32.BF16 R16, R100.reuse, R178, R16 ;  /* 0x000000b26410723c */ /* 0x040fe80000041810 */
[----:B------:R-:W-:Y:S01]  /*be80*/  I2FP.F32.S32 R106, R176 ;  /* 0x000000b0006a7245 */ /* 0x000fe20000201400 */
[----:B------:R-:W-:Y:S01]  /*be90*/  IMAD R236, R107, -0x326172a9, RZ ;  /* 0xcd9e8d576bec7824 */ /* 0x000fe200078e02ff */
[----:B------:R-:W-:Y:S01]  /*bea0*/  IABS R184, R184 ;  /* 0x000000b800b87213 */ /* 0x000fe20000000000 */
[C---:B------:R-:W-:Y:S02]  /*beb0*/  VIADD R107, R188.reuse, 0x8 ;  /* 0x00000008bc6b7836 */ /* 0x040fe40000000000 */
[----:B------:R-:W-:Y:S01]  /*bec0*/  VIADD R176, R188, 0x40 ;  /* 0x00000040bcb07836 */ /* 0x000fe20000000000 */
[----:B------:R-:W-:Y:S01]  /*bed0*/  I2FP.F32.S32 R184, R184 ;  /* 0x000000b800b87245 */ /* 0x000fe20000201400 */
[----:B------:R-:W-:Y:S01]  /*bee0*/  FFMA.FTZ R10, R106, -UR5, R10 ;  /* 0x800000056a0a7c23 */ /* 0x000fe2000801000a */
[----:B------:R-:W-:Y:S01]  /*bef0*/  IABS R107, R107 ;  /* 0x0000006b006b7213 */ /* 0x000fe20000000000 */
[----:B------:R-:W-:Y:S01]  /*bf00*/  VIADD R106, R188, 0x47 ;  /* 0x00000047bc6a7836 */ /* 0x000fe20000000000 */
[----:B------:R-:W-:Y:S01]  /*bf10*/  IABS R176, R176 ;  /* 0x000000b000b07213 */ /* 0x000fe20000000000 */
[----:B------:R-:W-:Y:S01]  /*bf20*/  FFMA.FTZ R13, R184, -UR5, R13 ;  /* 0x80000005b80d7c23 */ /* 0x000fe2000801000d */
[----:B------:R-:W-:Y:S01]  /*bf30*/  I2FP.F32.S32 R187, R107 ;  /* 0x0000006b00bb7245 */ /* 0x000fe20000201400 */
[C---:B------:R-:W-:Y:S01]  /*bf40*/  VIADD R107, R188.reuse, 0x3f ;  /* 0x0000003fbc6b7836 */ /* 0x040fe20000000000 */
[----:B------:R-:W-:Y:S01]  /*bf50*/  I2FP.F32.S32 R176, R176 ;  /* 0x000000b000b07245 */ /* 0x000fe20000201400 */
[----:B------:R-:W-:Y:S01]  /*bf60*/  FFMA.FTZ R18, R177, -UR5, R18 ;  /* 0x80000005b1127c23 */ /* 0x000fe20008010012 */
[----:B------:R-:W-:Y:S01]  /*bf70*/  IABS R178, R106 ;  /* 0x0000006a00b27213 */ /* 0x000fe20000000000 */
[----:B------:R-:W-:Y:S01]  /*bf80*/  VIADD R106, R188, 0x38 ;  /* 0x00000038bc6a7836 */ /* 0x000fe20000000000 */
[----:B------:R-:W-:Y:S01]  /*bf90*/  IABS R107, R107 ;  /* 0x0000006b006b7213 */ /* 0x000fe20000000000 */
[C---:B------:R-:W-:Y:S01]  /*bfa0*/  FFMA.FTZ R8, R176.reuse, -UR5, R8 ;  /* 0x80000005b0087c23 */ /* 0x040fe20008010008 */
[----:B------:R-:W-:Y:S01]  /*bfb0*/  I2FP.F32.S32 R178, R178 ;  /* 0x000000b200b27245 */ /* 0x000fe20000201400 */
[----:B------:R-:W-:Y:S01]  /*bfc0*/  FFMA.FTZ R14, R176, -UR5, R14 ;  /* 0x80000005b00e7c23 */ /* 0x000fe2000801000e */
[----:B------:R-:W-:Y:S01]  /*bfd0*/  I2FP.F32.S32 R107, R107 ;  /* 0x0000006b006b7245 */ /* 0x000fe20000201400 */
[----:B------:R-:W-:Y:S01]  /*bfe0*/  VIADD R176, R188, 0xfffffff7 ;  /* 0xfffffff7bcb07836 */ /* 0x000fe20000000000 */
[----:B------:R-:W-:Y:S01]  /*bff0*/  IABS R106, R106 ;  /* 0x0000006a006a7213 */ /* 0x000fe20000000000 */
[-C--:B-1----:R-:W-:Y:S03]  /*c000*/  HMMA.16816.F32.BF16 R20, R100, R172.reuse, R20 ;  /* 0x000000ac6414723c */ /* 0x082fe60000041814 */
[----:B------:R-:W-:Y:S01]  /*c010*/  I2FP.F32.S32 R106, R106 ;  /* 0x0000006a006a7245 */ /* 0x000fe20000201400 */
[C---:B------:R-:W-:Y:S01]  /*c020*/  FFMA.FTZ R9, R107.reuse, -UR5, R9 ;  /* 0x800000056b097c23 */ /* 0x040fe20008010009 */
[----:B------:R-:W-:Y:S01]  /*c030*/  LOP3.LUT R199, R236, UR15, R185, 0x96, !PT ;  /* 0x0000000fecc77c12 */ /* 0x000fe2000f8e96b9 */
[----:B------:R-:W-:Y:S01]  /*c040*/  FFMA.FTZ R15, R107, -UR5, R15 ;  /* 0x800000056b0f7c23 */ /* 0x000fe2000801000f */
[----:B------:R-:W-:Y:S01]  /*c050*/  VIADD R107, R188, 0xfffffff8 ;  /* 0xfffffff8bc6b7836 */ /* 0x000fe20000000000 */
[C---:B------:R-:W-:Y:S04]  /*c060*/  HMMA.16816.F32.BF16 R24, R180.reuse, R172, R24 ;  /* 0x000000acb418723c */ /* 0x040fe80000041818 */
[----:B------:R-:W-:Y:S01]  /*c070*/  IABS R172, R107 ;  /* 0x0000006b00ac7213 */ /* 0x000fe20000000000 */
[----:B------:R-:W-:Y:S01]  /*c080*/  FFMA.FTZ R11, R178, -UR5, R11 ;  /* 0x80000005b20b7c23 */ /* 0x000fe2000801000b */
[----:B------:R-:W-:Y:S01]  /*c090*/  IABS R107, R176 ;  /* 0x000000b0006b7213 */ /* 0x000fe20000000000 */
[----:B------:R-:W-:Y:S01]  /*c0a0*/  VIADD R173, R188, 0xfffffff0 ;  /* 0xfffffff0bcad7836 */ /* 0x000fe20000000000 */
[----:B------:R-:W-:Y:S01]  /*c0b0*/  I2FP.F32.S32 R172, R172 ;  /* 0x000000ac00ac7245 */ /* 0x000fe20000201400 */
[----:B------:R-:W1:Y:S01]  /*c0c0*/  LDSM.16.M88.4 R176, [R3+0x8800] ;  /* 0x0088000003b0783b */ /* 0x000e620000000200 */
[----:B------:R-:W-:Y:S01]  /*c0d0*/  I2FP.F32.S32 R107, R107 ;  /* 0x0000006b006b7245 */ /* 0x000fe20000201400 */
[-C--:B------:R-:W-:Y:S03]  /*c0e0*/  HMMA.16816.F32.BF16 R28, R180, R174.reuse, R28 ;  /* 0x000000aeb41c723c */ /* 0x080fe6000004181c */
[----:B------:R-:W-:Y:S01]  /*c0f0*/  IABS R173, R173 ;  /* 0x000000ad00ad7213 */ /* 0x000fe20000000000 */
[C---:B------:R-:W-:Y:S01]  /*c100*/  FFMA.FTZ R16, R172.reuse, -UR5, R16 ;  /* 0x80000005ac107c23 */ /* 0x040fe20008010010 */
[----:B------:R-:W-:Y:S01]  /*c110*/  FFMA.FTZ R22, R172, -UR5, R22 ;  /* 0x80000005ac167c23 */ /* 0x000fe20008010016 */
[----:B------:R-:W-:Y:S01]  /*c120*/  VIADD R172, R188, 0x2f ;  /* 0x0000002fbcac7836 */ /* 0x000fe20000000000 */
[----:B------:R-:W-:Y:S01]  /*c130*/  I2FP.F32.S32 R173, R173 ;  /* 0x000000ad00ad7245 */ /* 0x000fe20000201400 */
[C---:B------:R-:W-:Y:S04]  /*c140*/  HMMA.16816.F32.BF16 R32, R100.reuse, R174, R32 ;  /* 0x000000ae6420723c */ /* 0x040fe80000041820 */
[----:B------:R-:W-:Y:S01]  /*c150*/  FFMA.FTZ R20, R173, -UR5, R20 ;  /* 0x80000005ad147c23 */ /* 0x000fe20008010014 */
[----:B------:R-:W-:Y:S01]  /*c160*/  FFMA.FTZ R27, R184, -UR5, R27 ;  /* 0x80000005b81b7c23 */ /* 0x000fe2000801001b */
[C---:B------:R-:W-:Y:S01]  /*c170*/  FFMA.FTZ R17, R107.reuse, -UR5, R17 ;  /* 0x800000056b117c23 */ /* 0x040fe20008010011 */
[----:B------:R-:W-:Y:S01]  /*c180*/  FFMA.FTZ R23, R107, -UR5, R23 ;  /* 0x800000056b177c23 */ /* 0x000fe20008010017 */
[----:B------:R-:W-:Y:S02]  /*c190*/  VIADD R107, R188, 0x30 ;  /* 0x00000030bc6b7836 */ /* 0x000fe40000000000 */
[C---:B------:R-:W-:Y:S01]  /*c1a0*/  FFMA.FTZ R12, R106.reuse, -UR5, R12 ;  /* 0x800000056a0c7c23 */ /* 0x040fe2000801000c */
[----:B------:R-:W-:Y:S01]  /*c1b0*/  FFMA.FTZ R26, R106, -UR5, R26 ;  /* 0x800000056a1a7c23 */ /* 0x000fe2000801001a */
[C---:B------:R-:W-:Y:S02]  /*c1c0*/  VIADD R185, R188.reuse, 0xffffffff ;  /* 0xffffffffbcb97836 */ /* 0x040fe40000000000 */
[----:B------:R-:W-:Y:S01]  /*c1d0*/  FFMA.FTZ R6, R187, -UR5, R6 ;  /* 0x80000005bb067c23 */ /* 0x000fe20008010006 */
[----:B------:R-:W-:Y:S01]  /*c1e0*/  IABS R106, R107 ;  /* 0x0000006b006a7213 */ /* 0x000fe20000000000 */
[C---:B------:R-:W-:Y:S01]  /*c1f0*/  VIADD R189, R188.reuse, 0xffffffef ;  /* 0xffffffefbcbd7836 */ /* 0x040fe20000000000 */
[----:B------:R-:W-:Y:S01]  /*c200*/  IABS R107, R172 ;  /* 0x000000ac006b7213 */ /* 0x000fe20000000000 */
[----:B------:R-:W-:Y:S01]  /*c210*/  VIADD R172, R188, 0x28 ;  /* 0x00000028bcac7836 */ /* 0x000fe20000000000 */
[----:B------:R-:W-:Y:S02]  /*c220*/  I2FP.F32.S32 R106, R106 ;  /* 0x0000006a006a7245 */ /* 0x000fe40000201400 */
[----:B------:R-:W-:Y:S01]  /*c230*/  I2FP.F32.S32 R107, R107 ;  /* 0x0000006b006b7245 */ /* 0x000fe20000201400 */
[----:B------:R-:W-:Y:S01]  /*c240*/  FFMA.FTZ R34, R173, -UR5, R34 ;  /* 0x80000005ad227c23 */ /* 0x000fe20008010022 */
[----:B------:R-:W-:Y:S01]  /*c250*/  IABS R172, R172 ;  /* 0x000000ac00ac7213 */ /* 0x000fe20000000000 */
[----:B------:R-:W-:Y:S01]  /*c260*/  FFMA.FTZ R24, R106, -UR5, R24 ;  /* 0x800000056a187c23 */ /* 0x000fe20008010018 */
[----:B------:R-:W-:Y:S01]  /*c270*/  IABS R185, R185 ;  /* 0x000000b900b97213 */ /* 0x000fe20000000000 */
[C---:B------:R-:W-:Y:S01]  /*c280*/  FFMA.FTZ R25, R107.reuse, -UR5, R25 ;  /* 0x800000056b197c23 */ /* 0x040fe20008010019 */
[----:B------:R-:W-:Y:S01]  /*c290*/  IABS R189, R189 ;  /* 0x000000bd00bd7213 */ /* 0x000fe20000000000 */
[----:B------:R-:W-:Y:S01]  /*c2a0*/  IMAD.MOV.U32 R184, RZ, RZ, R172 ;  /* 0x000000ffffb87224 */ /* 0x000fe200078e00ac */
[----:B------:R-:W-:Y:S01]  /*c2b0*/  I2FP.F32.S32 R185, R185 ;  /* 0x000000b900b97245 */ /* 0x000fe20000201400 */
[----:B------:R2:W3:Y:S01]  /*c2c0*/  LDSM.16.M88.4 R172, [R3+0x8c00] ;  /* 0x008c000003ac783b */ /* 0x0004e20000000200 */
[----:B------:R-:W-:Y:S01]  /*c2d0*/  I2FP.F32.S32 R189, R189 ;  /* 0x000000bd00bd7245 */ /* 0x000fe20000201400 */
[----:B------:R-:W-:Y:S04]  /*c2e0*/  DEPBAR.LE SB0, 0x0 ;  /* 0x000080000000791a */ /* 0x000fe80000000000 */
[----:B------:R-:W-:Y:S01]  /*c2f0*/  I2FP.F32.S32 R184, R184 ;  /* 0x000000b800b87245 */ /* 0x000fe20000201400 */
[-C--:B-1----:R-:W-:Y:S01]  /*c300*/  HMMA.16816.F32.BF16 R36, R100, R176.reuse, R36 ;  /* 0x000000b06424723c */ /* 0x082fe20000041824 */
[----:B------:R-:W-:Y:S04]  /*c310*/  BAR.SYNC.DEFER_BLOCKING 0x0 ;  /* 0x0000000000007b1d */ /* 0x000fe80000010000 */
[----:B------:R-:W-:Y:S01]  /*c320*/  FFMA.FTZ R31, R107, -UR5, R31 ;  /* 0x800000056b1f7c23 */ /* 0x000fe2000801001f */
[----:B------:R-:W-:Y:S02]  /*c330*/  VIADD R107, R188, 0xffffffe7 ;  /* 0xffffffe7bc6b7836 */ /* 0x000fe40000000000 */
[----:B------:R-:W-:Y:S01]  /*c340*/  FFMA.FTZ R30, R106, -UR5, R30 ;  /* 0x800000056a1e7c23 */ /* 0x000fe2000801001e */
[C---:B------:R-:W-:Y:S04]  /*c350*/  HMMA.16816.F32.BF16 R40, R180.reuse, R176, R40 ;  /* 0x000000b0b428723c */ /* 0x040fe80000041828 */
[----:B------:R-:W-:Y:S01]  /*c360*/  IABS R107, R107 ;  /* 0x0000006b006b7213 */ /* 0x000fe20000000000 */
[C---:B------:R-:W-:Y:S02]  /*c370*/  VIADD R106, R188.reuse, 0xffffffe8 ;  /* 0xffffffe8bc6a7836 */ /* 0x040fe40000000000 */
[----:B------:R-:W-:Y:S01]  /*c380*/  FFMA.FTZ R5, R185, -UR5, R5 ;  /* 0x80000005b9057c23 */ /* 0x000fe20008010005 */
[C---:B------:R-:W-:Y:S01]  /*c390*/  VIADD R176, R188.reuse, 0xffffffdf ;  /* 0xffffffdfbcb07836 */ /* 0x040fe20000000000 */
[-C--:B------:R-:W-:Y:S03]  /*c3a0*/  HMMA.16816.F32.BF16 R44, R180, R178.reuse, R44 ;  /* 0x000000b2b42c723c */ /* 0x080fe6000004182c */
[----:B------:R-:W-:Y:S01]  /*c3b0*/  IABS R106, R106 ;  /* 0x0000006a006a7213 */ /* 0x000fe20000000000 */
[----:B--2---:R-:W-:Y:S01]  /*c3c0*/  IMAD.MOV.U32 R3, RZ, RZ, R107 ;  /* 0x000000ffff037224 */ /* 0x004fe200078e006b */
[----:B------:R-:W-:Y:S01]  /*c3d0*/  IABS R107, R176 ;  /* 0x000000b0006b7213 */ /* 0x000fe20000000000 */
[----:B------:R-:W-:Y:S01]  /*c3e0*/  VIADD R177, R188, 0xffffffe0 ;  /* 0xffffffe0bcb17836 */ /* 0x000fe20000000000 */
[----:B------:R-:W-:Y:S01]  /*c3f0*/  I2FP.F32.S32 R106, R106 ;  /* 0x0000006a006a7245 */ /* 0x000fe20000201400 */
[C---:B------:R-:W-:Y:S04]  /*c400*/  HMMA.16816.F32.BF16 R48, R100.reuse, R178, R48 ;  /* 0x000000b26430723c */ /* 0x040fe80000041830 */
[----:B------:R-:W-:Y:S01]  /*c410*/  I2FP.F32.S32 R3, R3 ;  /* 0x0000000300037245 */ /* 0x000fe20000201400 */
[C---:B------:R-:W-:Y:S01]  /*c420*/  FFMA.FTZ R32, R106.reuse, -UR5, R32 ;  /* 0x800000056a207c23 */ /* 0x040fe20008010020 */
[----:B------:R-:W-:Y:S01]  /*c430*/  IABS R177, R177 ;  /* 0x000000b100b17213 */ /* 0x000fe20000000000 */
[----:B------:R-:W-:Y:S01]  /*c440*/  FFMA.FTZ R38, R106, -UR5, R38 ;  /* 0x800000056a267c23 */ /* 0x000fe20008010026 */
[C---:B------:R-:W-:Y:S02]  /*c450*/  VIADD R106, R188.reuse, 0x1f ;  /* 0x0000001fbc6a7836 */ /* 0x040fe40000000000 */
[C---:B------:R-:W-:Y:S01]  /*c460*/  FFMA.FTZ R33, R3.reuse, -UR5, R33 ;  /* 0x8000000503217c23 */ /* 0x040fe20008010021 */
[----:B------:R-:W-:Y:S01]  /*c470*/  I2FP.F32.S32 R177, R177 ;  /* 0x000000b100b17245 */ /* 0x000fe20000201400 */
[----:B------:R-:W-:Y:S01]  /*c480*/  FFMA.FTZ R39, R3, -UR5, R39 ;  /* 0x8000000503277c23 */ /* 0x000fe20008010027 */
[C---:B------:R-:W-:Y:S01]  /*c490*/  VIADD R3, R188.reuse, 0x20 ;  /* 0x00000020bc037836 */ /* 0x040fe20000000000 */
[----:B------:R-:W-:Y:S01]  /*c4a0*/  IABS R106, R106 ;  /* 0x0000006a006a7213 */ /* 0x000fe20000000000 */
[-C--:B---3--:R-:W-:Y:S03]  /*c4b0*/  HMMA.16816.F32.BF16 R52, R100, R172.reuse, R52 ;  /* 0x000000ac6434723c */ /* 0x088fe60000041834 */
[----:B------:R-:W-:Y:S01]  /*c4c0*/  IABS R3, R3 ;  /* 0x0000000300037213 */ /* 0x000fe20000000000 */
[C---:B------:R-:W-:Y:S01]  /*c4d0*/  VIADD R176, R188.reuse, 0x17 ;  /* 0x00000017bcb07836 */ /* 0x040fe20000000000 */
[----:B------:R-:W-:Y:S01]  /*c4e0*/  I2FP.F32.S32 R106, R106 ;  /* 0x0000006a006a7245 */ /* 0x000fe20000201400 */
[----:B------:R-:W-:Y:S01]  /*c4f0*/  FFMA.FTZ R21, R189, -UR5, R21 ;  /* 0x80000005bd157c23 */ /* 0x000fe20008010015 */
[----:B------:R-:W-:Y:S01]  /*c500*/  I2FP.F32.S32 R3, R3 ;  /* 0x0000000300037245 */ /* 0x000fe20000201400 */
[C---:B------:R-:W-:Y:S04]  /*c510*/  HMMA.16816.F32.BF16 R56, R180.reuse, R172, R56 ;  /* 0x000000acb438723c */ /* 0x040fe80000041838 */
[----:B------:R-:W-:Y:S01]  /*c520*/  IABS R176, R176 ;  /* 0x000000b000b07213 */ /* 0x000fe20000000000 */
[C---:B------:R-:W-:Y:S01]  /*c530*/  FFMA.FTZ R40, R3.reuse, -UR5, R40 ;  /* 0x8000000503287c23 */ /* 0x040fe20008010028 */
[----:B------:R-:W-:Y:S01]  /*c540*/  FFMA.FTZ R46, R3, -UR5, R46 ;  /* 0x80000005032e7c23 */ /* 0x000fe2000801002e */
[----:B------:R-:W-:Y:S01]  /*c550*/  VIADD R3, R188, 0xffffffd8 ;  /* 0xffffffd8bc037836 */ /* 0x000fe20000000000 */
[----:B------:R-:W-:Y:S01]  /*c560*/  I2FP.F32.S32 R176, R176 ;  /* 0x000000b000b07245 */ /* 0x000fe20000201400 */
[C---:B------:R-:W-:Y:S01]  /*c570*/  FFMA.FTZ R41, R106.reuse, -UR5, R41 ;  /* 0x800000056a297c23 */ /* 0x040fe20008010029 */
[----:B------:R-:W-:Y:S01]  /*c580*/  FFMA.FTZ R47, R106, -UR5, R47 ;  /* 0x800000056a2f7c23 */ /* 0x000fe2000801002f */
[C---:B------:R-:W-:Y:S01]  /*c590*/  VIADD R106, R188.reuse, 0xffffffd7 ;  /* 0xffffffd7bc6a7836 */ /* 0x040fe20000000000 */
[----:B------:R-:W-:Y:S01]  /*c5a0*/  IABS R3, R3 ;  /* 0x0000000300037213 */ /* 0x000fe20000000000 */
[-C--:B------:R-:W-:Y:S03]  /*c5b0*/  HMMA.16816.F32.BF16 R60, R180, R174.reuse, R60 ;  /* 0x000000aeb43c723c */ /* 0x080fe6000004183c */
[----:B------:R-:W-:Y:S01]  /*c5c0*/  I2FP.F32.S32 R3, R3 ;  /* 0x0000000300037245 */ /* 0x000fe20000201400 */
[----:B------:R-:W-:Y:S01]  /*c5d0*/  FFMA.FTZ R35, R189, -UR5, R35 ;  /* 0x80000005bd237c23 */ /* 0x000fe20008010023 */
[----:B------:R-:W-:Y:S01]  /*c5e0*/  IABS R106, R106 ;  /* 0x0000006a006a7213 */ /* 0x000fe20000000000 */
[----:B------:R-:W-:Y:S02]  /*c5f0*/  IMAD.MOV.U32 R189, RZ, RZ, R107 ;  /* 0x000000ffffbd7224 */ /* 0x000fe400078e006b */
[----:B------:R-:W-:Y:S01]  /*c600*/  FFMA.FTZ R19, R185, -UR5, R19 ;  /* 0x80000005b9137c23 */ /* 0x000fe20008010013 */
[C---:B------:R-:W-:Y:S01]  /*c610*/  FFMA.FTZ R48, R3.reuse, -UR5, R48 ;  /* 0x8000000503307c23 */ /* 0x040fe20008010030 */
[----:B------:R-:W-:Y:S01]  /*c620*/  I2FP.F32.S32 R106, R106 ;  /* 0x0000006a006a7245 */ /* 0x000fe20000201400 */
[----:B------:R-:W-:Y:S01]  /*c630*/  FFMA.FTZ R54, R3, -UR5, R54 ;  /* 0x8000000503367c23 */ /* 0x000fe20008010036 */
[----:B------:R-:W-:Y:S01]  /*c640*/  I2FP.F32.S32 R189, R189 ;  /* 0x000000bd00bd7245 */ /* 0x000fe20000201400 */
[C---:B------:R-:W-:Y:S01]  /*c650*/  VIADD R3, R188.reuse, 0x10 ;  /* 0x00000010bc037836 */ /* 0x040fe20000000000 */
[----:B------:R-:W-:Y:S04]  /*c660*/  HMMA.16816.F32.BF16 R64, R100, R174, R64 ;  /* 0x000000ae6440723c */ /* 0x000fe80000041840 */
[----:B------:R-:W-:Y:S01]  /*c670*/  IABS R3, R3 ;  /* 0x0000000300037213 */ /* 0x000fe20000000000 */
[----:B------:R-:W-:Y:S02]  /*c680*/  VIADD R101, R188, 0xffffffc8 ;  /* 0xffffffc8bc657836 */ /* 0x000fe40000000000 */
[C---:B------:R-:W-:Y:S01]  /*c690*/  FFMA.FTZ R49, R106.reuse, -UR5, R49 ;  /* 0x800000056a317c23 */ /* 0x040fe20008010031 */
[----:B------:R-:W-:Y:S01]  /*c6a0*/  FFMA.FTZ R55, R106, -UR5, R55 ;  /* 0x800000056a377c23 */ /* 0x000fe20008010037 */
[----:B------:R-:W-:Y:S01]  /*c6b0*/  I2FP.F32.S32 R3, R3 ;  /* 0x0000000300037245 */ /* 0x000fe20000201400 */
[C---:B------:R-:W-:Y:S01]  /*c6c0*/  VIADD R106, R188.reuse, 0xf ;  /* 0x0000000fbc6a7836 */ /* 0x040fe20000000000 */
[----:B------:R-:W-:Y:S01]  /*c6d0*/  IABS R101, R101 ;  /* 0x0000006500657213 */ /* 0x000fe20000000000 */
[----:B------:R-:W-:Y:S02]  /*c6e0*/  VIADD R102, R188, 0xffffffc7 ;  /* 0xffffffc7bc667836 */ /* 0x000fe40000000000 */
[----:B------:R-:W-:Y:S01]  /*c6f0*/  FFMA.FTZ R36, R177, -UR5, R36 ;  /* 0x80000005b1247c23 */ /* 0x000fe20008010024 */
[C---:B------:R-:W-:Y:S01]  /*c700*/  FFMA.FTZ R56, R3.reuse, -UR5, R56 ;  /* 0x8000000503387c23 */ /* 0x040fe20008010038 */
[----:B------:R-:W-:Y:S01]  /*c710*/  IABS R100, R106 ;  /* 0x0000006a00647213 */ /* 0x000fe20000000000 */
[----:B------:R-:W-:Y:S01]  /*c720*/  FFMA.FTZ R62, R3, -UR5, R62 ;  /* 0x80000005033e7c23 */ /* 0x000fe2000801003e */
[----:B------:R-:W-:Y:S01]  /*c730*/  FMNMX3.FTZ R3, R0, R4, R5, !PT ;  /* 0x0000000400037276 */ /* 0x000fe20007810005 */
[C---:B------:R-:W-:Y:S01]  /*c740*/  VIADD R185, R188.reuse, 0x27 ;  /* 0x00000027bcb97836 */ /* 0x040fe20000000000 */
[----:B------:R-:W-:Y:S01]  /*c750*/  IABS R102, R102 ;  /* 0x0000006600667213 */ /* 0x000fe20000000000 */
[C---:B------:R-:W-:Y:S01]  /*c760*/  VIADD R172, R188.reuse, 0xffffffd0 ;  /* 0xffffffd0bcac7836 */ /* 0x040fe20000000000 */
[----:B------:R-:W-:Y:S01]  /*c770*/  I2FP.F32.S32 R101, R101 ;  /* 0x0000006500657245 */ /* 0x000fe20000201400 */
[----:B------:R-:W-:Y:S01]  /*c780*/  VIADD R173, R188, 0xffffffcf ;  /* 0xffffffcfbcad7836 */ /* 0x000fe20000000000 */
[----:B------:R-:W-:Y:S01]  /*c790*/  I2FP.F32.S32 R100, R100 ;  /* 0x0000006400647245 */ /* 0x000fe20000201400 */
[----:B------:R-:W-:Y:S01]  /*c7a0*/  FFMA.FTZ R37, R189, -UR5, R37 ;  /* 0x80000005bd257c23 */ /* 0x000fe20008010025 */
[----:B------:R-:W-:Y:S01]  /*c7b0*/  FMNMX3.FTZ R3, R3, R16, R17, !PT ;  /* 0x0000001003037276 */ /* 0x000fe20007810011 */
[----:B------:R-:W-:Y:S01]  /*c7c0*/  FFMA.FTZ R64, R101, -UR5, R64 ;  /* 0x8000000565407c23 */ /* 0x000fe20008010040 */
[----:B------:R-:W-:Y:S01]  /*c7d0*/  I2FP.F32.S32 R102, R102 ;  /* 0x0000006600667245 */ /* 0x000fe20000201400 */
[C---:B------:R-:W-:Y:S01]  /*c7e0*/  FFMA.FTZ R57, R100.reuse, -UR5, R57 ;  /* 0x8000000564397c23 */ /* 0x040fe20008010039 */
[----:B------:R-:W-:Y:S01]  /*c7f0*/  FMNMX3.FTZ R101, R3, R20, R21, !PT ;  /* 0x0000001403657276 */ /* 0x000fe20007810015 */
[----:B------:R-:W-:Y:S01]  /*c800*/  FFMA.FTZ R63, R100, -UR5, R63 ;  /* 0x80000005643f7c23 */ /* 0x000fe2000801003f */
[----:B------:R-:W-:Y:S01]  /*c810*/  IABS R185, R185 ;  /* 0x000000b900b97213 */ /* 0x000fe20000000000 */
[C---:B------:R-:W-:Y:S01]  /*c820*/  FFMA.FTZ R45, R176.reuse, -UR5, R45 ;  /* 0x80000005b02d7c23 */ /* 0x040fe2000801002d */
[----:B------:R-:W-:Y:S01]  /*c830*/  IABS R172, R172 ;  /* 0x000000ac00ac7213 */ /* 0x000fe20000000000 */
[----:B------:R-:W-:Y:S01]  /*c840*/  FFMA.FTZ R59, R176, -UR5, R59 ;  /* 0x80000005b03b7c23 */ /* 0x000fe2000801003b */
[----:B------:R-:W-:Y:S01]  /*c850*/  IABS R173, R173 ;  /* 0x000000ad00ad7213 */ /* 0x000fe20000000000 */
[----:B------:R-:W-:Y:S01]  /*c860*/  FFMA.FTZ R65, R102, -UR5, R65 ;  /* 0x8000000566417c23 */ /* 0x000fe20008010041 */
[----:B------:R-:W-:Y:S01]  /*c870*/  FMNMX3.FTZ R100, R105, R6, R7, !PT ;  /* 0x0000000669647276 */ /* 0x000fe20007810007 */
[----:B------:R-:W-:Y:S01]  /*c880*/  VIADD R107, R188, 0x18 ;  /* 0x00000018bc6b7836 */ /* 0x000fe20000000000 */
[----:B------:R-:W-:Y:S01]  /*c890*/  FMNMX3.FTZ R3, R2, R8, R9, !PT ;  /* 0x0000000802037276 */ /* 0x000fe20007810009 */
[----:B------:R-:W-:Y:S01]  /*c8a0*/  FFMA.FTZ R28, R184, -UR5, R28 ;  /* 0x80000005b81c7c23 */ /* 0x000fe2000801001c */
[----:B------:R-:W-:Y:S01]  /*c8b0*/  FMNMX3.FTZ R102, R104, R10, R11, !PT ;  /* 0x0000000a68667276 */ /* 0x000fe2000781000b */
[----:B------:R-:W-:Y:S01]  /*c8c0*/  FFMA.FTZ R42, R184, -UR5, R42 ;  /* 0x80000005b82a7c23 */ /* 0x000fe2000801002a */
[----:B------:R-:W-:Y:S01]  /*c8d0*/  FMNMX3.FTZ R176, R101, R32, R33, !PT ;  /* 0x0000002065b07276 */ /* 0x000fe20007810021 */
[----:B------:R-:W-:Y:S01]  /*c8e0*/  FFMA.FTZ R50, R177, -UR5, R50 ;  /* 0x80000005b1327c23 */ /* 0x000fe20008010032 */
[----:B------:R-:W-:Y:S01]  /*c8f0*/  I2FP.F32.S32 R185, R185 ;  /* 0x000000b900b97245 */ /* 0x000fe20000201400 */
[----:B------:R-:W-:Y:S01]  /*c900*/  FFMA.FTZ R51, R189, -UR5, R51 ;  /* 0x80000005bd337c23 */ /* 0x000fe20008010033 */
[----:B------:R-:W-:Y:S01]  /*c910*/  I2FP.F32.S32 R172, R172 ;  /* 0x000000ac00ac7245 */ /* 0x000fe20000201400 */
[----:B------:R-:W-:Y:S01]  /*c920*/  FFMA.FTZ R60, R187, -UR5, R60 ;  /* 0x80000005bb3c7c23 */ /* 0x000fe2000801003c */
[----:B------:R-:W-:Y:S01]  /*c930*/  I2FP.F32.S32 R173, R173 ;  /* 0x000000ad00ad7245 */ /* 0x000fe20000201400 */
[----:B------:R-:W-:Y:S01]  /*c940*/  FFMA.FTZ R29, R185, -UR5, R29 ;  /* 0x80000005b91d7c23 */ /* 0x000fe2000801001d */
[----:B------:R-:W-:Y:S01]  /*c950*/  FMNMX3.FTZ R101, R100, R18, R19, !PT ;  /* 0x0000001264657276 */ /* 0x000fe20007810013 */
[----:B------:R-:W-:Y:S01]  /*c960*/  FFMA.FTZ R52, R172, -UR5, R52 ;  /* 0x80000005ac347c23 */ /* 0x000fe20008010034 */
[----:B------:R-:W-:Y:S01]  /*c970*/  FMNMX3.FTZ R100, R3, R12, R13, !PT ;  /* 0x0000000c03647276 */ /* 0x000fe2000781000d */
[----:B------:R-:W-:Y:S01]  /*c980*/  FFMA.FTZ R53, R173, -UR5, R53 ;  /* 0x80000005ad357c23 */ /* 0x000fe20008010035 */
[----:B------:R-:W-:Y:S01]  /*c990*/  FMNMX3.FTZ R3, R102, R14, R15, !PT ;  /* 0x0000000e66037276 */ /* 0x000fe2000781000f */
[----:B------:R-:W-:Y:S01]  /*c9a0*/  FFMA.FTZ R43, R185, -UR5, R43 ;  /* 0x80000005b92b7c23 */ /* 0x000fe2000801002b */
[----:B------:R-:W-:Y:S01]  /*c9b0*/  FMNMX3.FTZ R176, R176, R36, R37, !PT ;  /* 0x00000024b0b07276 */ /* 0x000fe20007810025 */
[----:B------:R-:W-:Y:S01]  /*c9c0*/  FFMA.FTZ R66, R172, -UR5, R66 ;  /* 0x80000005ac427c23 */ /* 0x000fe20008010042 */
[----:B------:R-:W-:Y:S01]  /*c9d0*/  IABS R107, R107 ;  /* 0x0000006b006b7213 */ /* 0x000fe20000000000 */
[----:B------:R-:W-:Y:S01]  /*c9e0*/  FFMA.FTZ R67, R173, -UR5, R67 ;  /* 0x80000005ad437c23 */ /* 0x000fe20008010043 */
[----:B------:R-:W-:Y:S01]  /*c9f0*/  FMNMX3.FTZ R101, R101, R22, R23, !PT ;  /* 0x0000001665657276 */ /* 0x000fe20007810017 */
[----:B------:R-:W-:Y:S01]  /*ca00*/  FFMA.FTZ R61, R186, -UR5, R61 ;  /* 0x80000005ba3d7c23 */ /* 0x000fe2000801003d */
[----:B------:R-:W-:Y:S02]  /*ca10*/  FMNMX3.FTZ R100, R100, R24, R25, !PT ;  /* 0x0000001864647276 */ /* 0x000fe40007810019 */
[----:B------:R-:W-:Y:S02]  /*ca20*/  FMNMX3.FTZ R3, R3, R26, R27, !PT ;  /* 0x0000001a03037276 */ /* 0x000fe4000781001b */
[----:B------:R-:W-:Y:S02]  /*ca30*/  FMNMX3.FTZ R176, R176, R48, R49, !PT ;  /* 0x00000030b0b07276 */ /* 0x000fe40007810031 */
[----:B------:R-:W-:Y:S02]  /*ca40*/  I2FP.F32.S32 R107, R107 ;  /* 0x0000006b006b7245 */ /* 0x000fe40000201400 */
[----:B------:R-:W-:Y:S02]  /*ca50*/  FMNMX3.FTZ R101, R101, R34, R35, !PT ;  /* 0x0000002265657276 */ /* 0x000fe40007810023 */
[----:B------:R-:W-:Y:S01]  /*ca60*/  FMNMX3.FTZ R100, R100, R28, R29, !PT ;  /* 0x0000001c64647276 */ /* 0x000fe2000781001d */
[----:B------:R-:W-:Y:S01]  /*ca70*/  FFMA.FTZ R44, R107, -UR5, R44 ;  /* 0x800000056b2c7c23 */ /* 0x000fe2000801002c */
[----:B------:R-:W-:Y:S01]  /*ca80*/  FMNMX3.FTZ R3, R3, R30, R31, !PT ;  /* 0x0000001e03037276 */ /* 0x000fe2000781001f */
[----:B------:R-:W-:Y:S01]  /*ca90*/  FFMA.FTZ R58, R107, -UR5, R58 ;  /* 0x800000056b3a7c23 */ /* 0x000fe2000801003a */
[----:B------:R-:W-:Y:S02]  /*caa0*/  FMNMX3.FTZ R176, R176, R52, R53, !PT ;  /* 0x00000034b0b07276 */ /* 0x000fe40007810035 */
[----:B------:R-:W-:Y:S02]  /*cab0*/  FMNMX3.FTZ R173, R101, R38, R39, !PT ;  /* 0x0000002665ad7276 */ /* 0x000fe40007810027 */
[----:B------:R-:W-:Y:S02]  /*cac0*/  FMNMX3.FTZ R172, R100, R40, R41, !PT ;  /* 0x0000002864ac7276 */ /* 0x000fe40007810029 */
[----:B------:R-:W-:Y:S02]  /*cad0*/  FMNMX3.FTZ R107, R3, R42, R43, !PT ;  /* 0x0000002a036b7276 */ /* 0x000fe4000781002b */
[----:B------:R-:W-:Y:S01]  /*cae0*/  FMNMX3.FTZ R176, R176, R64, R65, !PT ;  /* 0x00000040b0b07276 */ /* 0x000fe20007810041 */
[----:B------:R-:W-:Y:S06]  /*caf0*/  BRA.U.ANY UP0, `(.L_x_828) ;  /* 0xffffffe1005c7547 */ /* 0x000fec000b93ffff */
.L_x_827:
[----:B-1----:R-:W-:Y:S01]  /*cb00*/  FMNMX3.FTZ R103, R173, R50, R51, !PT ;  /* 0x00000032ad677276 */ /* 0x002fe20007810033 */
[----:B------:R-:W-:Y:S01]  /*cb10*/  UIADD3 UR16, UPT, UPT, UR34, 0x1715609d, URZ ;  /* 0x1715609d22107890 */ /* 0x000fe2000fffe0ff */
[----:B------:R-:W-:Y:S01]  /*cb20*/  FMNMX3.FTZ R102, R172, R44, R45, !PT ;  /* 0x0000002cac667276 */ /* 0x000fe2000781002d */
[----:B------:R-:W1:Y:S01]  /*cb30*/  SHFL.BFLY PT, R181, R176, 0x2, 0x1f ;  /* 0x0c401f00b0b57f89 */ /* 0x000e6200000e0000 */
[----:B------:R-:W-:Y:S01]  /*cb40*/  FMNMX3.FTZ R3, R107, R46, R47, !PT ;  /* 0x0000002e6b037276 */ /* 0x000fe2000781002f */
[----:B------:R-:W-:Y:S01]  /*cb50*/  UIADD3 UR19, UPT, UPT, UR35, 0x646e171e, URZ ;  /* 0x646e171e23137890 */ /* 0x000fe2000fffe0ff */
[----:B------:R-:W-:Y:S01]  /*cb60*/  FMNMX3.FTZ R103, R103, R54, R55, !PT ;  /* 0x0000003667677276 */ /* 0x000fe20007810037 */
[----:B------:R-:W-:Y:S01]  /*cb70*/  UIADD3 UR20, UPT, UPT, UR35, -0x56f99767, URZ ;  /* 0xa906689923147890 */ /* 0x000fe2000fffe0ff */
[----:B------:R-:W-:Y:S01]  /*cb80*/  FMNMX3.FTZ R102, R102, R56, R57, !PT ;  /* 0x0000003866667276 */ /* 0x000fe20007810039 */
[----:B------:R-:W-:Y:S01]  /*cb90*/  IMAD.WIDE.U32 R106, R197, -0x326172a9, RZ ;  /* 0xcd9e8d57c56a7825 */ /* 0x000fe200078e00ff */
[----:B------:R-:W-:Y:S01]  /*cba0*/  FMNMX3.FTZ R175, R3, R58, R59, !PT ;  /* 0x0000003a03af7276 */ /* 0x000fe2000781003b */
[----:B------:R-:W-:Y:S01]  /*cbb0*/  UIADD3 UR12, UPT, UPT, UR35, -0x126145ec, URZ ;  /* 0xed9eba14230c7890 */ /* 0x000fe2000fffe0ff */
[----:B------:R-:W-:Y:S01]  /*cbc0*/  FMNMX3.FTZ R3, R103, R66, R67, !PT ;  /* 0x0000004267037276 */ /* 0x000fe20007810043 */
[----:B------:R-:W-:Y:S01]  /*cbd0*/  IMAD.WIDE.U32 R172, R198, -0x2daee0ad, RZ ;  /* 0xd2511f53c6ac7825 */ /* 0x000fe200078e00ff */
[----:B------:R-:W-:Y:S01]  /*cbe0*/  FMNMX3.FTZ R174, R102, R60, R61, !PT ;  /* 0x0000003c66ae7276 */ /* 0x000fe2000781003d */
[----:B------:R-:W-:Y:S01]  /*cbf0*/  USHF.L.U32 UR14, UR23, 0x1, URZ ;  /* 0x00000001170e7899 */ /* 0x000fe200080006ff */
[----:B------:R-:W-:Y:S01]  /*cc00*/  FMNMX3.FTZ R175, R175, R62, R63, !PT ;  /* 0x0000003eafaf7276 */ /* 0x000fe2000781003f */
[----:B------:R-:W2:Y:S01]  /*cc10*/  SHFL.BFLY PT, R178, R3, 0x2, 0x1f ;  /* 0x0c401f0003b27f89 */ /* 0x000ea200000e0000 */
[----:B------:R-:W-:Y:S01]  /*cc20*/  IMAD.WIDE.U32 R100, R196, -0x326172a9, RZ ;  /* 0xcd9e8d57c4647825 */ /* 0x000fe200078e00ff */
[----:B------:R-:W-:Y:S06]  /*cc30*/  UIADD3 UR14, UPT, UPT, UR14, 0x1, URZ ;  /* 0x000000010e0e7890 */ /* 0x000fec000fffe0ff */
[----:B------:R-:W3:Y:S01]  /*cc40*/  SHFL.BFLY PT, R179, R174, 0x2, 0x1f ;  /* 0x0c401f00aeb37f89 */ /* 0x000ee200000e0000 */
[----:B------:R-:W-:Y:S01]  /*cc50*/  IMAD.WIDE.U32 R102, R199, -0x2daee0ad, RZ ;  /* 0xd2511f53c7667825 */ /* 0x000fe200078e00ff */
[----:B------:R-:W-:Y:S01]  /*cc60*/  LOP3.LUT R177, R226, UR15, R101, 0x96, !PT ;  /* 0x0000000fe2b17c12 */ /* 0x000fe2000f8e9665 */
[----:B------:R-:W-:Y:S01]  /*cc70*/  UISETP.GT.AND UP0, UPT, UR23, URZ, UPT ;  /* 0x000000ff1700728c */ /* 0x000fe2000bf04270 */
[----:B------:R-:W-:Y:S04]  /*cc80*/  LOP3.LUT R100, R100, UR17, R107, 0x96, !PT ;  /* 0x0000001164647c12 */ /* 0x000fe8000f8e966b */
[----:B------:R-:W4:Y:S01]  /*cc90*/  SHFL.BFLY PT, R180, R175, 0x2, 0x1f ;  /* 0x0c401f00afb47f89 */ /* 0x000f2200000e0000 */
[----:B------:R-:W-:Y:S01]  /*cca0*/  LOP3.LUT R101, R192, UR11, R103, 0x96, !PT ;  /* 0x0000000bc0657c12 */ /* 0x000fe2000f8e9667 */
[----:B------:R-:W-:Y:S01]  /*ccb0*/  UIADD3 UR11, UPT, UPT, UR34, -0x4ab325aa, URZ ;  /* 0xb54cda56220b7890 */ /* 0x000fe2000fffe0ff */
[----:B-1----:R-:W-:Y:S01]  /*ccc0*/  FMNMX.FTZ R103, R176, R181, !PT ;  /* 0x000000b5b0677209 */ /* 0x002fe20007810000 */
[----:B------:R-:W-:Y:S01]  /*ccd0*/  IMAD.WIDE.U32 R244, R100, -0x2daee0ad, RZ ;  /* 0xd2511f5364f47825 */ /* 0x000fe200078e00ff */
[----:B------:R-:W-:Y:S03]  /*cce0*/  LOP3.LUT R102, R102, UR20, R173, 0x96, !PT ;  /* 0x0000001466667c12 */ /* 0x000fe6000f8e96ad */
[----:B------:R-:W1:Y:S01]  /*ccf0*/  SHFL.BFLY PT, R181, R103, 0x1, 0x1f ;  /* 0x0c201f0067b57f89 */ /* 0x000e6200000e0000 */
[----:B------:R-:W-:Y:S04]  /*cd00*/  IMAD.WIDE.U32 R182, R177, -0x2daee0ad, RZ ;  /* 0xd2511f53b1b67825 */ /* 0x000fe800078e00ff */
[----:B------:R-:W-:Y:S01]  /*cd10*/  IMAD.WIDE.U32 R184, R101, -0x326172a9, RZ ;  /* 0xcd9e8d5765b87825 */ /* 0x000fe200078e00ff */
[----:B------:R-:W-:Y:S02]  /*cd20*/  LOP3.LUT R176, R194, UR12, R183, 0x96, !PT ;  /* 0x0000000cc2b07c12 */ /* 0x000fe4000f8e96b7 */
[----:B------:R-:W-:Y:S01]  /*cd30*/  LOP3.LUT R177, R182, UR20, R245, 0x96, !PT ;  /* 0x00000014b6b17c12 */ /* 0x000fe2000f8e96f5 */
[----:B------:R-:W-:Y:S01]  /*cd40*/  IMAD.WIDE.U32 R100, R102, -0x326172a9, RZ ;  /* 0xcd9e8d5766647825 */ /* 0x000fe200078e00ff */
[----:B--2---:R-:W-:Y:S02]  /*cd50*/  FMNMX.FTZ R102, R3, R178, !PT ;  /* 0x000000b203667209 */ /* 0x004fe40007810000 */
[----:B---3--:R-:W-:Y:S01]  /*cd60*/  FMNMX.FTZ R173, R174, R179, !PT ;  /* 0x000000b3aead7209 */ /* 0x008fe20007810000 */
[----:B------:R-:W-:Y:S01]  /*cd70*/  IMAD.WIDE.U32 R178, R176, -0x326172a9, RZ ;  /* 0xcd9e8d57b0b27825 */ /* 0x000fe200078e00ff */
[----:B------:R-:W-:Y:S02]  /*cd80*/  LOP3.LUT R107, R184, UR11, R101, 0x96, !PT ;  /* 0x0000000bb86b7c12 */ /* 0x000fe4000f8e9665 */
[----:B----4-:R-:W-:Y:S01]  /*cd90*/  FMNMX.FTZ R174, R175, R180, !PT ;  /* 0x000000b4afae7209 */ /* 0x010fe20007810000 */
[----:B------:R-:W-:Y:S01]  /*cda0*/  SHFL.BFLY PT, R176, R173, 0x1, 0x1f ;  /* 0x0c201f00adb07f89 */ /* 0x000fe200000e0000 */
[C---:B------:R-:W-:Y:S01]  /*cdb0*/  PRMT R203, R100.reuse, 0x7771, RZ ;  /* 0x0000777164cb7816 */ /* 0x040fe200000000ff */
[----:B------:R-:W-:Y:S01]  /*cdc0*/  IMAD.MOV.U32 R207, RZ, RZ, R100 ;  /* 0x000000ffffcf7224 */ /* 0x000fe200078e0064 */
[C---:B------:R-:W-:Y:S05]  /*cdd0*/  PRMT R202, R100.reuse, 0x7772, RZ ;  /* 0x0000777264ca7816 */ /* 0x040fea00000000ff */
[----:B------:R-:W2:Y:S01]  /*cde0*/  SHFL.BFLY PT, R175, R102, 0x1, 0x1f ;  /* 0x0c201f0066af7f89 */ /* 0x000ea200000e0000 */
[----:B------:R-:W-:Y:S01]  /*cdf0*/  PRMT R201, R100, 0x7773, RZ ;  /* 0x0000777364c97816 */ /* 0x000fe200000000ff */
[----:B------:R-:W-:Y:S01]  /*ce00*/  IMAD.WIDE.U32 R100, R177, -0x326172a9, RZ ;  /* 0xcd9e8d57b1647825 */ /* 0x000fe200078e00ff */
[----:B-1----:R-:W-:Y:S05]  /*ce10*/  FMNMX.FTZ R103, R103, R181, !PT ;  /* 0x000000b567677209 */ /* 0x002fea0007810000 */
[----:B------:R-:W1:Y:S01]  /*ce20*/  SHFL.BFLY PT, R177, R174, 0x1, 0x1f ;  /* 0x0c201f00aeb17f89 */ /* 0x000e6200000e0000 */
[----:B------:R-:W-:Y:S01]  /*ce30*/  LOP3.LUT R182, R190, UR16, R185, 0x96, !PT ;  /* 0x00000010beb67c12 */ /* 0x000fe2000f8e96b9 */
[----:B------:R-:W-:Y:S01]  /*ce40*/  IMAD.MOV.U32 R235, RZ, RZ, R100 ;  /* 0x000000ffffeb7224 */ /* 0x000fe200078e0064 */
[----:B------:R-:W-:Y:S01]  /*ce50*/  LOP3.LUT R180, R178, UR11, R101, 0x96, !PT ;  /* 0x0000000bb2b47c12 */ /* 0x000fe2000f8e9665 */
[----:B------:R-:W-:Y:S01]  /*ce60*/  IMAD.MOV.U32 R186, RZ, RZ, R222 ;  /* 0x000000ffffba7224 */ /* 0x000fe200078e00de */
[----:B------:R-:W-:Y:S01]  /*ce70*/  LOP3.LUT R101, R107, 0xffff, RZ, 0xc0, !PT ;  /* 0x0000ffff6b657812 */ /* 0x000fe200078ec0ff */
[----:B------:R-:W-:Y:S01]  /*ce80*/  IMAD.WIDE.U32 R228, R182, -0x2daee0ad, RZ ;  /* 0xd2511f53b6e47825 */ /* 0x000fe200078e00ff */
[----:B------:R-:W-:Y:S02]  /*ce90*/  LOP3.LUT R3, R180, 0xffff, RZ, 0xc0, !PT ;  /* 0x0000ffffb4037812 */ /* 0x000fe400078ec0ff */
[----:B------:R-:W-:Y:S01]  /*cea0*/  SHF.R.U32.HI R197, RZ, 0x8, R101 ;  /* 0x00000008ffc57819 */ /* 0x000fe20000011665 */
[----:B------:R-:W-:Y:S01]  /*ceb0*/  FADD.FTZ R0, -R103, R0 ;  /* 0x0000000067007221 */ /* 0x000fe20000010100 */
[----:B------:R-:W-:Y:S01]  /*cec0*/  SHF.R.U32.HI R196, RZ, 0x8, R3 ;  /* 0x00000008ffc47819 */ /* 0x000fe20000011603 */
[----:B------:R-:W-:Y:S01]  /*ced0*/  IMAD.MOV.U32 R188, RZ, RZ, R220 ;  /* 0x000000ffffbc7224 */ /* 0x000fe200078e00dc */
[C---:B------:R-:W-:Y:S01]  /*cee0*/  PRMT R224, R100.reuse, 0x7772, RZ ;  /* 0x0000777264e07816 */ /* 0x040fe200000000ff */
[----:B------:R-:W-:Y:S01]  /*cef0*/  IMAD.MOV.U32 R189, RZ, RZ, R221 ;  /* 0x000000ffffbd7224 */ /* 0x000fe200078e00dd */
[C---:B------:R-:W-:Y:S01]  /*cf00*/  PRMT R243, R100.reuse, 0x7773, RZ ;  /* 0x0000777364f37816 */ /* 0x040fe200000000ff */
[----:B------:R-:W-:Y:S01]  /*cf10*/  IMAD.MOV.U32 R192, RZ, RZ, R218 ;  /* 0x000000ffffc07224 */ /* 0x000fe200078e00da */
[----:B------:R-:W-:Y:S01]  /*cf20*/  PRMT R222, R100, 0x7771, RZ ;  /* 0x0000777164de7816 */ /* 0x000fe200000000ff */
[----:B------:R-:W-:Y:S01]  /*cf30*/  IMAD.MOV.U32 R193, RZ, RZ, R219 ;  /* 0x000000ffffc17224 */ /* 0x000fe200078e00db */
[----:B------:R-:W-:Y:S01]  /*cf40*/  LOP3.LUT R3, R197, 0xffff, RZ, 0xc0, !PT ;  /* 0x0000ffffc5037812 */ /* 0x000fe200078ec0ff */
[C---:B------:R-:W-:Y:S01]  /*cf50*/  FMUL.FTZ R100, R103.reuse, UR4 ;  /* 0x0000000467647c20 */ /* 0x040fe20008410000 */
[----:B------:R-:W-:Y:S01]  /*cf60*/  FSETP.NEU.FTZ.AND P1, PT, R103, -INF , PT ;  /* 0xff8000006700780b */ /* 0x000fe20003f3d000 */
[----:B------:R-:W-:Y:S01]  /*cf70*/  IMAD.MOV.U32 R187, RZ, RZ, R223 ;  /* 0x000000ffffbb7224 */ /* 0x000fe200078e00df */
[----:B------:R-:W-:Y:S02]  /*cf80*/  LOP3.LUT R101, R196, 0xffff, RZ, 0xc0, !PT ;  /* 0x0000ffffc4657812 */ /* 0x000fe400078ec0ff */
[----:B------:R-:W-:Y:S02]  /*cf90*/  ISETP.LE.U32.AND P5, PT, R3, UR18, PT ;  /* 0x0000001203007c0c */ /* 0x000fe4000bfa3070 */
[----:B------:R-:W-:Y:S02]  /*cfa0*/  FSEL R3, R100, RZ, P1 ;  /* 0x000000ff64037208 */ /* 0x000fe40000800000 */
[----:B------:R-:W-:Y:S02]  /*cfb0*/  ISETP.LE.U32.AND P4, PT, R101, UR18, PT ;  /* 0x0000001265007c0c */ /* 0x000fe4000bf83070 */
[----:B--2---:R-:W-:Y:S01]  /*cfc0*/  FMNMX.FTZ R102, R102, R175, !PT ;  /* 0x000000af66667209 */ /* 0x004fe20007810000 */
[--C-:B------:R-:W-:Y:S01]  /*cfd0*/  FFMA.FTZ R195, R17, UR4, -R3.reuse ;  /* 0x0000000411c37c23 */ /* 0x100fe20008010803 */
[----:B------:R-:W-:Y:S01]  /*cfe0*/  FMNMX.FTZ R101, R173, R176, !PT ;  /* 0x000000b0ad657209 */ /* 0x000fe20007810000 */
[----:B------:R-:W-:Y:S01]  /*cff0*/  FFMA.FTZ R218, R20, UR4, -R3 ;  /* 0x0000000414da7c23 */ /* 0x000fe20008010803 */
[----:B------:R-:W-:Y:S01]  /*d000*/  LOP3.LUT R204, R172, UR19, R229, 0x96, !PT ;  /* 0x00000013accc7c12 */ /* 0x000fe2000f8e96e5 */
[--C-:B------:R-:W-:Y:S01]  /*d010*/  FFMA.FTZ R194, R16, UR4, -R3.reuse ;  /* 0x0000000410c27c23 */ /* 0x100fe20008010803 */
[C---:B------:R-:W-:Y:S01]  /*d020*/  FSETP.NEU.FTZ.AND P1, PT, R102.reuse, -INF , PT ;  /* 0xff8000006600780b */ /* 0x040fe20003f3d000 */
[----:B------:R-:W-:Y:S01]  /*d030*/  FFMA.FTZ R172, R5, UR4, -R3 ;  /* 0x0000000405ac7c23 */ /* 0x000fe20008010803 */
[C---:B------:R-:W-:Y:S01]  /*d040*/  FSETP.NEU.FTZ.AND P2, PT, R101.reuse, -INF , PT ;  /* 0xff8000006500780b */ /* 0x040fe20003f5d000 */
[----:B------:R-:W-:Y:S01]  /*d050*/  FMUL.FTZ R16, R102, UR4 ;  /* 0x0000000466107c20 */ /* 0x000fe20008410000 */
[----:B------:R-:W-:Y:S01]  /*d060*/  LOP3.LUT R227, R106, UR16, R179, 0x96, !PT ;  /* 0x000000106ae37c12 */ /* 0x000fe2000f8e96b3 */
[----:B------:R-:W-:Y:S01]  /*d070*/  FMUL.FTZ R5, R101, UR4 ;  /* 0x0000000465057c20 */ /* 0x000fe20008410000 */
[----:B-1----:R-:W-:Y:S01]  /*d080*/  FMNMX.FTZ R100, R174, R177, !PT ;  /* 0x000000b1ae647209 */ /* 0x002fe20007810000 */
[--C-:B------:R-:W-:Y:S01]  /*d090*/  FFMA.FTZ R219, R21, UR4, -R3.reuse ;  /* 0x0000000415db7c23 */ /* 0x100fe20008010803 */
[----:B------:R-:W-:Y:S01]  /*d0a0*/  FSEL R16, R16, RZ, P1 ;  /* 0x000000ff10107208 */ /* 0x000fe20000800000 */
[--C-:B------:R-:W-:Y:S01]  /*d0b0*/  FFMA.FTZ R220, R32, UR4, -R3.reuse ;  /* 0x0000000420dc7c23 */ /* 0x100fe20008010803 */
[----:B------:R-:W-:Y:S01]  /*d0c0*/  FSEL R5, R5, RZ, P2 ;  /* 0x000000ff05057208 */ /* 0x000fe20001000000 */
[--C-:B------:R-:W-:Y:S01]  /*d0d0*/  FFMA.FTZ R221, R33, UR4, -R3.reuse ;  /* 0x0000000421dd7c23 */ /* 0x100fe20008010803 */
[----:B------:R-:W-:Y:S01]  /*d0e0*/  FSETP.NEU.FTZ.AND P1, PT, R100, -INF , PT ;  /* 0xff8000006400780b */ /* 0x000fe20003f3d000 */
[--C-:B------:R-:W-:Y:S01]  /*d0f0*/  FFMA.FTZ R198, R18, UR4, -R16.reuse ;  /* 0x0000000412c67c23 */ /* 0x100fe20008010810 */
[----:B------:R-:W-:Y:S01]  /*d100*/  FFMA.FTZ R232, R36, UR4, -R3 ;  /* 0x0000000424e87c23 */ /* 0x000fe20008010803 */
[----:B------:R-:W-:Y:S01]  /*d110*/  FFMA.FTZ R18, R9, UR4, -R5 ;  /* 0x0000000409127c23 */ /* 0x000fe20008010805 */
[--C-:B------:R-:W-:Y:S01]  /*d120*/  FFMA.FTZ R234, R37, UR4, -R3.reuse ;  /* 0x0000000425ea7c23 */ /* 0x100fe20008010803 */
[----:B------:R-:W2:Y:S01]  /*d130*/  LDL.LU R9, [R1+0x11c] ;  /* 0x00011c0001097983 */ /* 0x000ea20000300800 */
        /* <DEDUP_REMOVED lines=8> */
[--C-:B------:R-:W-:Y:S01]  /*d1c0*/  FFMA.FTZ R215, R66, UR4, -R16.reuse ;  /* 0x0000000442d77c23 */ /* 0x100fe20008010810 */
[----:B------:R-:W-:Y:S01]  /*d1d0*/  FFMA.FTZ R205, R22, UR4, -R16 ;  /* 0x0000000416cd7c23 */ /* 0x000fe20008010810 */
[----:B------:R-:W-:Y:S01]  /*d1e0*/  IMAD.MOV.U32 R66, RZ, RZ, R240 ;  /* 0x000000ffff427224 */ /* 0x000fe200078e00f0 */
[----:B------:R-:W-:Y:S01]  /*d1f0*/  MUFU.EX2 R22, R106 ;  /* 0x0000006a00167308 */ /* 0x000fe20000000800 */
[----:B------:R-:W-:Y:S01]  /*d200*/  FMUL.FTZ R4, R100, UR4 ;  /* 0x0000000464047c20 */ /* 0x000fe20008410000 */
[--C-:B------:R-:W-:Y:S01]  /*d210*/  FFMA.FTZ R223, R34, UR4, -R16.reuse ;  /* 0x0000000422df7c23 */ /* 0x100fe20008010810 */
[----:B------:R-:W-:Y:S02]  /*d220*/  IMAD.MOV.U32 R34, RZ, RZ, R225 ;  /* 0x000000ffff227224 */ /* 0x000fe400078e00e1 */
[--C-:B------:R-:W-:Y:S01]  /*d230*/  FFMA.FTZ R182, R44, UR4, -R5.reuse ;  /* 0x000000042cb67c23 */ /* 0x100fe20008010805 */
[----:B------:R-:W-:Y:S01]  /*d240*/  FFMA.FTZ R184, R45, UR4, -R5 ;  /* 0x000000042db87c23 */ /* 0x000fe20008010805 */
[----:B------:R-:W-:Y:S01]  /*d250*/  FSEL R4, R4, RZ, P1 ;  /* 0x000000ff04047208 */ /* 0x000fe20000800000 */
[--C-:B------:R-:W-:Y:S02]  /*d260*/  FFMA.FTZ R225, R35, UR4, -R16.reuse ;  /* 0x0000000423e17c23 */ /* 0x100fe40008010810 */
[----:B------:R-:W1:Y:S01]  /*d270*/  MUFU.EX2 R3, R3 ;  /* 0x0000000300037308 */ /* 0x000e620000000800 */
[----:B------:R-:W-:Y:S02]  /*d280*/  IMAD.MOV.U32 R35, RZ, RZ, R233 ;  /* 0x000000ffff237224 */ /* 0x000fe400078e00e9 */
[--C-:B------:R-:W-:Y:S01]  /*d290*/  FFMA.FTZ R233, R39, UR4, -R16.reuse ;  /* 0x0000000427e97c23 */ /* 0x100fe20008010810 */
[--C-:B------:R-:W-:Y:S01]  /*d2a0*/  FFMA.FTZ R241, R51, UR4, -R16.reuse ;  /* 0x0000000433f17c23 */ /* 0x100fe20008010810 */
[--C-:B------:R-:W-:Y:S01]  /*d2b0*/  FFMA.FTZ R39, R12, UR4, -R5.reuse ;  /* 0x000000040c277c23 */ /* 0x100fe20008010805 */
[--C-:B------:R-:W-:Y:S01]  /*d2c0*/  FFMA.FTZ R51, R24, UR4, -R5.reuse ;  /* 0x0000000418337c23 */ /* 0x100fe20008010805 */
[--C-:B------:R-:W-:Y:S01]  /*d2d0*/  FFMA.FTZ R200, R25, UR4, -R5.reuse ;  /* 0x0000000419c87c23 */ /* 0x100fe20008010805 */
[--C-:B------:R-:W-:Y:S02]  /*d2e0*/  FFMA.FTZ R175, R28, UR4, -R5.reuse ;  /* 0x000000041caf7c23 */ /* 0x100fe40008010805 */
[----:B------:R3:W-:Y:S01]  /*d2f0*/  MUFU.EX2 R240, R172 ;  /* 0x000000ac00f07308 */ /* 0x0007e20000000800 */
[----:B------:R-:W-:Y:S01]  /*d300*/  FFMA.FTZ R174, R29, UR4, -R5 ;  /* 0x000000041dae7c23 */ /* 0x000fe20008010805 */
[--C-:B------:R-:W-:Y:S01]  /*d310*/  FFMA.FTZ R206, R23, UR4, -R16.reuse ;  /* 0x0000000417ce7c23 */ /* 0x100fe20008010810 */
[--C-:B------:R-:W-:Y:S01]  /*d320*/  FFMA.FTZ R229, R38, UR4, -R16.reuse ;  /* 0x0000000426e57c23 */ /* 0x100fe20008010810 */
[----:B------:R-:W-:Y:S01]  /*d330*/  FFMA.FTZ R238, R50, UR4, -R16 ;  /* 0x0000000432ee7c23 */ /* 0x000fe20008010810 */
[----:B------:R-:W-:Y:S02]  /*d340*/  IMAD.MOV.U32 R24, RZ, RZ, R188 ;  /* 0x000000ffff187224 */ /* 0x000fe400078e00bc */
[----:B------:R-:W-:Y:S01]  /*d350*/  FADD.FTZ R0, -R100, R104 ;  /* 0x0000006864007221 */ /* 0x000fe20000010100 */
[----:B------:R-:W-:Y:S02]  /*d360*/  IMAD.MOV.U32 R25, RZ, RZ, R189 ;  /* 0x000000ffff197224 */ /* 0x000fe400078e00bd */
[----:B------:R-:W-:Y:S01]  /*d370*/  FFMA.FTZ R190, R61, UR4, -R5 ;  /* 0x000000043dbe7c23 */ /* 0x000fe20008010805 */
[----:B------:R-:W-:Y:S02]  /*d380*/  IMAD.MOV.U32 R28, RZ, RZ, R186 ;  /* 0x000000ffff1c7224 */ /* 0x000fe400078e00ba */
[----:B------:R-:W-:Y:S01]  /*d390*/  FFMA.FTZ R181, R46, UR4, -R4 ;  /* 0x000000042eb57c23 */ /* 0x000fe20008010804 */
[----:B------:R-:W-:Y:S02]  /*d3a0*/  IMAD.MOV.U32 R12, RZ, RZ, R192 ;  /* 0x000000ffff0c7224 */ /* 0x000fe400078e00c0 */
[----:B------:R-:W-:Y:S01]  /*d3b0*/  FFMA.FTZ R191, R63, UR4, -R4 ;  /* 0x000000043fbf7c23 */ /* 0x000fe20008010804 */
[----:B------:R-:W-:Y:S02]  /*d3c0*/  IMAD.MOV.U32 R29, RZ, RZ, R187 ;  /* 0x000000ffff1d7224 */ /* 0x000fe400078e00bb */
[----:B-1----:R-:W-:Y:S01]  /*d3d0*/  FMUL.FTZ R36, R3, R136 ;  /* 0x0000008803247220 */ /* 0x002fe20000410000 */
        /* <DEDUP_REMOVED lines=17> */
[--C-:B---3--:R-:W-:Y:S01]  /*d4f0*/  FFMA.FTZ R172, R26, UR4, -R4.reuse ;  /* 0x000000041aac7c23 */ /* 0x108fe20008010804 */
        /* <DEDUP_REMOVED lines=20> */
[----:B------:R-:W-:Y:S01]  /*d640*/  SHF.R.U32.HI R125, RZ, 0x18, R107 ;  /* 0x00000018ff7d7819 */ /* 0x000fe2000001166b */
[C---:B------:R-:W-:Y:S01]  /*d650*/  FMUL.FTZ R52, R3.reuse, R120 ;  /* 0x0000007803347220 */ /* 0x040fe20000410000 */
        /* <DEDUP_REMOVED lines=12> */
[----:B------:R-:W-:Y:S01]  /*d720*/  FADD.FTZ R2, -R101, R2 ;  /* 0x0000000265027221 */ /* 0x000fe20000010100 */
[----:B------:R-:W-:Y:S01]  /*d730*/  IMAD.MOV.U32 R13, RZ, RZ, R193 ;  /* 0x000000ffff0d7224 */ /* 0x000fe200078e00c1 */
[----:B------:R-:W-:Y:S01]  /*d740*/  LOP3.LUT R193, R107, 0xff, RZ, 0xc0, !PT ;  /* 0x000000ff6bc17812 */ /* 0x000fe200078ec0ff */
[----:B------:R-:W1:Y:S01]  /*d750*/  LDC R137, c[0x0][0x448] ;  /* 0x00011200ff897b82 */ /* 0x000e620000000800 */
[----:B------:R-:W-:Y:S01]  /*d760*/  FMUL.FTZ R2, R2, UR4 ;  /* 0x0000000402027c20 */ /* 0x000fe20008410000 */
[----:B------:R-:W-:Y:S01]  /*d770*/  IMAD.MOV.U32 R156, RZ, RZ, R252 ;  /* 0x000000ffff9c7224 */ /* 0x000fe200078e00fc */
[----:B------:R-:W-:Y:S01]  /*d780*/  ISETP.LE.U32.AND P1, PT, R193, UR18, PT ;  /* 0x00000012c1007c0c */ /* 0x000fe2000bf23070 */
[----:B------:R-:W-:Y:S01]  /*d790*/  IMAD.MOV.U32 R27, RZ, RZ, R25 ;  /* 0x000000ffff1b7224 */ /* 0x000fe200078e0019 */
[----:B------:R-:W-:Y:S01]  /*d7a0*/  PRMT R252, R228, 0x7773, RZ ;  /* 0x00007773e4fc7816 */ /* 0x000fe200000000ff */
[----:B------:R-:W-:Y:S01]  /*d7b0*/  IMAD.MOV.U32 R26, RZ, RZ, R24 ;  /* 0x000000ffff1a7224 */ /* 0x000fe200078e0018 */
[----:B------:R-:W3:Y:S01]  /*d7c0*/  MUFU.EX2 R2, R2 ;  /* 0x0000000200027308 */ /* 0x000ee20000000800 */
[----:B------:R-:W-:Y:S02]  /*d7d0*/  IMAD.MOV.U32 R14, RZ, RZ, R28 ;  /* 0x000000ffff0e7224 */ /* 0x000fe400078e001c */
[----:B------:R-:W-:Y:S01]  /*d7e0*/  FMUL.FTZ R0, R0, UR4 ;  /* 0x0000000400007c20 */ /* 0x000fe20008410000 */
[----:B------:R-:W-:Y:S02]  /*d7f0*/  IMAD.MOV.U32 R15, RZ, RZ, R29 ;  /* 0x000000ffff0f7224 */ /* 0x000fe400078e001d */
[----:B------:R-:W-:Y:S02]  /*d800*/  IMAD.MOV.U32 R30, RZ, RZ, R12 ;  /* 0x000000ffff1e7224 */ /* 0x000fe400078e000c */
[----:B------:R-:W-:Y:S02]  /*d810*/  IMAD.MOV.U32 R31, RZ, RZ, R13 ;  /* 0x000000ffff1f7224 */ /* 0x000fe400078e000d */
[----:B------:R4:W5:Y:S01]  /*d820*/  MUFU.EX2 R54, R8 ;  /* 0x0000000800367308 */ /* 0x0009620000000800 */
[----:B------:R-:W-:Y:S02]  /*d830*/  IMAD.MOV.U32 R42, RZ, RZ, R34 ;  /* 0x000000ffff2a7224 */ /* 0x000fe400078e0022 */
[----:B------:R-:W-:Y:S02]  /*d840*/  IMAD.U32 R34, RZ, RZ, UR21 ;  /* 0x00000015ff227e24 */ /* 0x000fe4000f8e00ff */
[----:B------:R-:W-:Y:S01]  /*d850*/  IMAD.MOV.U32 R157, RZ, RZ, R251 ;  /* 0x000000ffff9d7224 */ /* 0x000fe200078e00fb */
[----:B------:R-:W-:Y:S01]  /*d860*/  PRMT R251, R228, 0x7772, RZ ;  /* 0x00007772e4fb7816 */ /* 0x000fe200000000ff */
[----:B------:R-:W-:Y:S03]  /*d870*/  IMAD.MOV.U32 R67, RZ, RZ, R35 ;  /* 0x000000ffff437224 */ /* 0x000fe600078e0023 */
[----:B------:R-:W-:Y:S01]  /*d880*/  MUFU.EX2 R55, R6 ;  /* 0x0000000600377308 */ /* 0x000fe20000000800 */
[C---:B---3--:R-:W-:Y:S01]  /*d890*/  FMUL.FTZ R25, R2.reuse, R149 ;  /* 0x0000009502197220 */ /* 0x048fe20000410000 */
[C---:B------:R-:W-:Y:S01]  /*d8a0*/  FMUL.FTZ R24, R2.reuse, R148 ;  /* 0x0000009402187220 */ /* 0x040fe20000410000 */
[C---:B------:R-:W-:Y:S01]  /*d8b0*/  FMUL.FTZ R28, R2.reuse, R144 ;  /* 0x00000090021c7220 */ /* 0x040fe20000410000 */
[C---:B------:R-:W-:Y:S01]  /*d8c0*/  FMUL.FTZ R41, R2.reuse, R133 ;  /* 0x0000008502297220 */ /* 0x040fe20000410000 */
[C---:B------:R-:W-:Y:S01]  /*d8d0*/  FMUL.FTZ R12, R2.reuse, R160 ;  /* 0x000000a0020c7220 */ /* 0x040fe20000410000 */
[C---:B------:R-:W-:Y:S01]  /*d8e0*/  FMUL.FTZ R13, R2.reuse, R161 ;  /* 0x000000a1020d7220 */ /* 0x040fe20000410000 */
[C---:B------:R-:W-:Y:S01]  /*d8f0*/  FMUL.FTZ R29, R2.reuse, R145 ;  /* 0x00000091021d7220 */ /* 0x040fe20000410000 */
[C---:B------:R-:W-:Y:S01]  /*d900*/  FMUL.FTZ R40, R2.reuse, R132 ;  /* 0x0000008402287220 */ /* 0x040fe20000410000 */
[C---:B----4-:R-:W-:Y:S01]  /*d910*/  FMUL.FTZ R8, R2.reuse, R164 ;  /* 0x000000a402087220 */ /* 0x050fe20000410000 */
        /* <DEDUP_REMOVED lines=14> */
[----:B-----5:R-:W-:Y:S01]  /*da00*/  FFMA.FTZ R124, R2, R231, R54 ;  /* 0x000000e7027c7223 */ /* 0x020fe20000010036 */
[----:B------:R-:W-:Y:S01]  /*da10*/  MUFU.EX2 R141, R7 ;  /* 0x00000007008d7308 */ /* 0x000fe20000000800 */
[----:B------:R-:W-:Y:S01]  /*da20*/  LEA R34, P2, R34, R156, 0x1 ;  /* 0x0000009c22227211 */ /* 0x000fe200078408ff */
[----:B------:R-:W-:Y:S01]  /*da30*/  IMAD.MOV.U32 R152, RZ, RZ, R42 ;  /* 0x000000ffff987224 */ /* 0x000fe200078e002a */
[----:B------:R-:W-:Y:S01]  /*da40*/  PRMT R117, R180, 0x7632, R117 ;  /* 0x00007632b4757816 */ /* 0x000fe20000000075 */
[----:B------:R-:W-:Y:S01]  /*da50*/  IMAD.MOV.U32 R108, RZ, RZ, R30 ;  /* 0x000000ffff6c7224 */ /* 0x000fe200078e001e */
[----:B------:R-:W-:Y:S01]  /*da60*/  SHF.R.U32.HI R180, RZ, 0x18, R180 ;  /* 0x00000018ffb47819 */ /* 0x000fe200000116b4 */
[----:B------:R-:W-:Y:S01]  /*da70*/  IMAD.MOV.U32 R164, RZ, RZ, R26 ;  /* 0x000000ffffa47224 */ /* 0x000fe200078e001a */
[----:B------:R-:W-:Y:S03]  /*da80*/  LOP3.LUT R117, R117, 0xff, RZ, 0xc0, !PT ;  /* 0x000000ff75757812 */ /* 0x000fe600078ec0ff */
[----:B------:R-:W3:Y:S01]  /*da90*/  MUFU.EX2 R0, R0 ;  /* 0x0000000000007308 */ /* 0x000ee20000000800 */
[----:B------:R-:W-:Y:S02]  /*daa0*/  IMAD.MOV.U32 R161, RZ, RZ, R15 ;  /* 0x000000ffffa17224 */ /* 0x000fe400078e000f */
[----:B------:R-:W-:Y:S02]  /*dab0*/  IMAD.MOV.U32 R109, RZ, RZ, R31 ;  /* 0x000000ffff6d7224 */ /* 0x000fe400078e001f */
[----:B------:R-:W-:Y:S05]  /*dac0*/  IMAD.MOV.U32 R160, RZ, RZ, R14 ;  /* 0x000000ffffa07224 */ /* 0x000fea00078e000e */
[----:B------:R4:W5:Y:S10]  /*dad0*/  MUFU.EX2 R6, R10 ;  /* 0x0000000a00067308 */ /* 0x0009740000000800 */
[----:B------:R1:W5:Y:S01]  /*dae0*/  MUFU.EX2 R129, R11 ;  /* 0x0000000b00817308 */ /* 0x0003620000000800 */
[C---:B---3--:R-:W-:Y:S01]  /*daf0*/  FMUL.FTZ R59, R0.reuse, R119 ;  /* 0x00000077003b7220 */ /* 0x048fe20000410000 */
[C---:B------:R-:W-:Y:S01]  /*db00*/  FMUL.FTZ R42, R0.reuse, R134 ;  /* 0x00000086002a7220 */ /* 0x040fe20000410000 */
[C---:B------:R-:W-:Y:S01]  /*db10*/  FMUL.FTZ R14, R0.reuse, R162 ;  /* 0x000000a2000e7220 */ /* 0x040fe20000410000 */
[C---:B------:R-:W-:Y:S01]  /*db20*/  FMUL.FTZ R15, R0.reuse, R163 ;  /* 0x000000a3000f7220 */ /* 0x040fe20000410000 */
[C---:B------:R-:W-:Y:S01]  /*db30*/  FMUL.FTZ R26, R0.reuse, R150 ;  /* 0x00000096001a7220 */ /* 0x040fe20000410000 */
[C---:B------:R-:W-:Y:S01]  /*db40*/  FMUL.FTZ R30, R0.reuse, R146 ;  /* 0x00000092001e7220 */ /* 0x040fe20000410000 */
[C---:B------:R-:W-:Y:S03]  /*db50*/  FMUL.FTZ R31, R0.reuse, R147 ;  /* 0x00000093001f7220 */ /* 0x040fe60000410000 */
[----:B------:R3:W2:Y:S01]  /*db60*/  MUFU.EX2 R128, R18 ;  /* 0x0000001200807308 */ /* 0x0006a20000000800 */
        /* <DEDUP_REMOVED lines=15> */
[----:B-----5:R-:W-:Y:S01]  /*dc60*/  FFMA.FTZ R119, R0, R230, R6 ;  /* 0x000000e600777223 */ /* 0x020fe20000010006 */
[----:B------:R-:W-:Y:S01]  /*dc70*/  LOP3.LUT R118, R207, 0xff, RZ, 0xc0, !PT ;  /* 0x000000ffcf767812 */ /* 0x000fe200078ec0ff */
[----:B------:R-:W-:Y:S01]  /*dc80*/  MUFU.EX2 R199, R199 ;  /* 0x000000c700c77308 */ /* 0x000fe20000000800 */
[----:B------:R-:W-:Y:S01]  /*dc90*/  F2FP.BF16.F32.PACK_AB R6, R129, R6 ;  /* 0x000000068106723e */ /* 0x000fe200000010ff */
[----:B------:R-:W-:Y:S02]  /*dca0*/  IMAD.MOV.U32 R167, RZ, RZ, R161 ;  /* 0x000000ffffa77224 */ /* 0x000fe400078e00a1 */
[----:B------:R-:W-:Y:S01]  /*dcb0*/  IMAD.MOV.U32 R166, RZ, RZ, R160 ;  /* 0x000000ffffa67224 */ /* 0x000fe200078e00a0 */
[----:B---3--:R-:W-:Y:S01]  /*dcc0*/  PRMT R18, R6, 0x7632, R18 ;  /* 0x0000763206127816 */ /* 0x008fe20000000012 */
[----:B------:R-:W-:Y:S04]  /*dcd0*/  IMAD.MOV.U32 R163, RZ, RZ, R167 ;  /* 0x000000ffffa37224 */ /* 0x000fe800078e00a7 */
[----:B------:R-:W-:Y:S01]  /*dce0*/  MUFU.EX2 R146, R51 ;  /* 0x0000003300927308 */ /* 0x000fe20000000800 */
[----:B------:R-:W-:Y:S02]  /*dcf0*/  IMAD.MOV.U32 R162, RZ, RZ, R166 ;  /* 0x000000ffffa27224 */ /* 0x000fe400078e00a6 */
[----:B------:R-:W-:Y:S02]  /*dd00*/  IMAD.MOV.U32 R166, RZ, RZ, R108 ;  /* 0x000000ffffa67224 */ /* 0x000fe400078e006c */
[----:B------:R-:W-:Y:S02]  /*dd10*/  IMAD.MOV.U32 R108, RZ, RZ, R152 ;  /* 0x000000ffff6c7224 */ /* 0x000fe400078e0098 */
[----:B------:R-:W-:Y:S03]  /*dd20*/  IMAD.MOV.U32 R167, RZ, RZ, R109 ;  /* 0x000000ffffa77224 */ /* 0x000fe600078e006d */
[----:B------:R-:W-:Y:S01]  /*dd30*/  MUFU.EX2 R219, R219 ;  /* 0x000000db00db7308 */ /* 0x000fe20000000800 */
[----:B------:R-:W-:Y:S02]  /*dd40*/  IMAD.MOV.U32 R160, RZ, RZ, R67 ;  /* 0x000000ffffa07224 */ /* 0x000fe400078e0043 */
[----:B------:R-:W-:Y:S07]  /*dd50*/  IMAD.MOV.U32 R162, RZ, RZ, R164 ;  /* 0x000000ffffa27224 */ /* 0x000fee00078e00a4 */
[----:B------:R-:W-:Y:S10]  /*dd60*/  MUFU.EX2 R205, R205 ;  /* 0x000000cd00cd7308 */ /* 0x000ff40000000800 */
        /* <DEDUP_REMOVED lines=9> */
[----:B--2---:R-:W-:Y:S01]  /*de00*/  FFMA.FTZ R136, R3, R9, R22 ;  /* 0x0000000903887223 */ /* 0x004fe20000010016 */
[----:B------:R-:W-:Y:S01]  /*de10*/  F2FP.BF16.F32.PACK_AB R22, R240, R22 ;  /* 0x00000016f016723e */ /* 0x000fe200000010ff */
[----:B------:R2:W3:Y:S01]  /*de20*/  LDL.S16 R3, [R1+0xbc] ;  /* 0x0000bc0001037983 */ /* 0x0004e20000100600 */
[----:B------:R-:W-:Y:S01]  /*de30*/  FMUL.FTZ R9, R2, R165 ;  /* 0x000000a502097220 */ /* 0x000fe20000410000 */
[----:B------:R-:W-:Y:S01]  /*de40*/  PRMT R2, R107, 0x7632, R2 ;  /* 0x000076326b027816 */ /* 0x000fe20000000002 */
[----:B------:R-:W-:Y:S01]  /*de50*/  IMAD.MOV.U32 R165, RZ, RZ, R27 ;  /* 0x000000ffffa57224 */ /* 0x000fe200078e001b */
[----:B------:R-:W-:Y:S01]  /*de60*/  PRMT R19, R22, 0x7632, R19 ;  /* 0x0000763216137816 */ /* 0x000fe20000000013 */
[----:B------:R-:W-:Y:S01]  /*de70*/  FMUL.FTZ R27, R0, R151 ;  /* 0x00000097001b7220 */ /* 0x000fe20000410000 */
[----:B------:R-:W-:Y:S01]  /*de80*/  LOP3.LUT R120, R2, 0xff, RZ, 0xc0, !PT ;  /* 0x000000ff02787812 */ /* 0x000fe200078ec0ff */
[----:B------:R-:W-:Y:S01]  /*de90*/  MUFU.EX2 R229, R229 ;  /* 0x000000e500e57308 */ /* 0x000fe20000000800 */
[----:B------:R-:W-:Y:S02]  /*dea0*/  PRMT R113, R22, 0x5410, R19 ;  /* 0x0000541016717816 */ /* 0x000fe40000000013 */
[----:B------:R-:W-:Y:S07]  /*deb0*/  ISETP.LE.U32.AND P6, PT, R120, UR18, PT ;  /* 0x0000001278007c0c */ /* 0x000fee000bfc3070 */
[----:B------:R-:W-:Y:S10]  /*dec0*/  MUFU.EX2 R177, R177 ;  /* 0x000000b100b17308 */ /* 0x000ff40000000800 */
[----:B------:R-:W-:Y:S01]  /*ded0*/  MUFU.EX2 R178, R178 ;  /* 0x000000b200b27308 */ /* 0x000fe20000000800 */
[----:B---3--:R-:W-:Y:S05]  /*dee0*/  @!P1 HFMA2.BF16_V2 R3, -RZ.H0_H0, RZ.H0_H0, -R22.H0_H0 ;  /* 0x200000ffff039231 */ /* 0x008fea0000340916 */
[----:B------:R1:W-:Y:S01]  /*def0*/  @!P1 STL.S16 [R1+0xbc], R3 ;  /* 0x0000bc0301009387 */ /* 0x0003e20000100600 */
[----:B------:R-:W-:Y:S03]  /*df00*/  PRMT R43, R3, 0x7610, R43 ;  /* 0x00007610032b7816 */ /* 0x000fe6000000002b */
[----:B------:R2:W3:Y:S01]  /*df10*/  LDL.S16 R149, [R1+0xe4] ;  /* 0x0000e40001957983 */ /* 0x0004e20000100600 */
[----:B------:R-:W-:Y:S01]  /*df20*/  @!P1 PRMT R22, R43, 0x5410, RZ ;  /* 0x000054102b169816 */ /* 0x000fe200000000ff */
[----:B------:R-:W-:Y:S01]  /*df30*/  FMUL.FTZ R43, R0, R135 ;  /* 0x00000087002b7220 */ /* 0x000fe20000410000 */
[C---:B------:R-:W-:Y:S01]  /*df40*/  ISETP.LE.U32.AND P1, PT, R121.reuse, UR18, PT ;  /* 0x0000001279007c0c */ /* 0x040fe2000bf23070 */
[----:B------:R2:W4:Y:S01]  /*df50*/  LDL.S16 R148, [R1+0xe0] ;  /* 0x0000e00001947983 */ /* 0x0005220000100600 */
[----:B------:R-:W-:Y:S01]  /*df60*/  MUFU.EX2 R135, R198 ;  /* 0x000000c600877308 */ /* 0x000fe20000000800 */
[----:B------:R-:W-:Y:S02]  /*df70*/  F2FP.BF16.F32.PACK_AB R0, R128, R54 ;  /* 0x000000368000723e */ /* 0x000fe400000010ff */
[----:B------:R2:W5:Y:S01]  /*df80*/  LDL.S16 R144, [R1+0xdc] ;  /* 0x0000dc0001907983 */ /* 0x0005620000100600 */
[----:B------:R-:W-:Y:S02]  /*df90*/  PRMT R121, R121, 0x5410, R196 ;  /* 0x0000541079797816 */ /* 0x000fe400000000c4 */
[----:B------:R-:W-:Y:S01]  /*dfa0*/  PRMT R7, R0, 0x7632, R7 ;  /* 0x0000763200077816 */ /* 0x000fe20000000007 */
[----:B------:R2:W2:Y:S04]  /*dfb0*/  LDL.S16 R140, [R1+0xd8] ;  /* 0x0000d800018c7983 */ /* 0x0004a80000100600 */
[----:B------:R2:W2:Y:S04]  /*dfc0*/  LDL.S16 R133, [R1+0xd4] ;  /* 0x0000d40001857983 */ /* 0x0004a80000100600 */
[----:B------:R-:W-:Y:S01]  /*dfd0*/  STG.E.U16 desc[UR26][R156.64+-0x80], R22 ;  /* 0xffff80169c007986 */ /* 0x000fe2000c10151a */
[----:B-1----:R-:W-:Y:S05]  /*dfe0*/  IMAD.U32 R3, RZ, RZ, UR21 ;  /* 0x00000015ff037e24 */ /* 0x002fea000f8e00ff */
[----:B------:R-:W-:Y:S02]  /*dff0*/  LEA.HI.X.SX32 R35, R3, R157, 0x1, P2 ;  /* 0x0000009d03237211 */ /* 0x000fe400010f0eff */
[----:B------:R-:W-:Y:S02]  /*e000*/  ISETP.LE.U32.AND P2, PT, R125, UR18, PT ;  /* 0x000000127d007c0c */ /* 0x000fe4000bf43070 */
[----:B------:R-:W-:Y:S01]  /*e010*/  F2FP.BF16.F32.PACK_AB R3, R141, R55 ;  /* 0x000000378d03723e */ /* 0x000fe200000010ff */
[----:B------:R-:W-:Y:S03]  /*e020*/  IMAD.WIDE R230, R137, 0x70, R34 ;  /* 0x0000007089e67825 */ /* 0x000fe600078e0222 */
[----:B------:R-:W-:Y:S01]  /*e030*/  PRMT R2, R3, 0x7632, R2 ;  /* 0x0000763203027816 */ /* 0x000fe20000000002 */
[----:B---3--:R-:W-:Y:S02]  /*e040*/  @!P5 HFMA2.BF16_V2 R149, -RZ.H0_H0, RZ.H0_H0, -R19.H0_H0 ;  /* 0x200000ffff95d231 */ /* 0x008fe40000340913 */
[----:B----4-:R-:W-:Y:S03]  /*e050*/  @!P6 HFMA2.BF16_V2 R148, -RZ.H0_H0, RZ.H0_H0, -R3.H0_H0 ;  /* 0x200000ffff94e231 */ /* 0x010fe60000340903 */
[----:B------:R1:W-:Y:S01]  /*e060*/  @!P5 STL.S16 [R1+0xe4], R149 ;  /* 0x0000e4950100d387 */ /* 0x0003e20000100600 */
[----:B------:R-:W-:Y:S01]  /*e070*/  PRMT R112, R149, 0x7610, R112 ;  /* 0x0000761095707816 */ /* 0x000fe20000000070 */
[----:B-----5:R-:W-:Y:S02]  /*e080*/  @!P2 HFMA2.BF16_V2 R144, -RZ.H0_H0, RZ.H0_H0, -R2.H0_H0 ;  /* 0x200000ffff90a231 */ /* 0x020fe40000340902 */
[----:B------:R3:W-:Y:S01]  /*e090*/  @!P6 STL.S16 [R1+0xe0], R148 ;  /* 0x0000e0940100e387 */ /* 0x0007e20000100600 */
[----:B------:R-:W-:Y:S01]  /*e0a0*/  @!P5 PRMT R19, R112, 0x5410, RZ ;  /* 0x000054107013d816 */ /* 0x000fe200000000ff */
[----:B--2---:R-:W-:Y:S02]  /*e0b0*/  @!P1 HFMA2.BF16_V2 R140, -RZ.H0_H0, RZ.H0_H0, -R0.H0_H0 ;  /* 0x200000ffff8c9231 */ /* 0x004fe40000340900 */
[----:B------:R2:W-:Y:S01]  /*e0c0*/  @!P2 STL.S16 [R1+0xdc], R144 ;  /* 0x0000dc900100a387 */ /* 0x0005e20000100600 */
[----:B------:R-:W-:Y:S01]  /*e0d0*/  PRMT R115, R144, 0x7610, R115 ;  /* 0x0000761090737816 */ /* 0x000fe20000000073 */
[----:B------:R-:W-:Y:S02]  /*e0e0*/  @!P4 HFMA2.BF16_V2 R133, -RZ.H0_H0, RZ.H0_H0, -R7.H0_H0 ;  /* 0x200000ffff85c231 */ /* 0x000fe40000340907 */
[----:B------:R4:W-:Y:S01]  /*e0f0*/  @!P1 STL.S16 [R1+0xd8], R140 ;  /* 0x0000d88c01009387 */ /* 0x0009e20000100600 */
[----:B------:R-:W-:Y:S02]  /*e100*/  PRMT R131, R140, 0x7610, R131 ;  /* 0x000076108c837816 */ /* 0x000fe40000000083 */
[----:B------:R-:W-:Y:S01]  /*e110*/  PRMT R112, R3, 0x5410, R2 ;  /* 0x0000541003707816 */ /* 0x000fe20000000002 */
[----:B------:R5:W-:Y:S01]  /*e120*/  @!P4 STL.S16 [R1+0xd4], R133 ;  /* 0x0000d4850100c387 */ /* 0x000be20000100600 */
[----:B------:R-:W-:Y:S02]  /*e130*/  @!P2 PRMT R2, R115, 0x5410, RZ ;  /* 0x000054107302a816 */ /* 0x000fe400000000ff */
[----:B------:R-:W-:Y:S01]  /*e140*/  PRMT R130, R133, 0x7610, R130 ;  /* 0x0000761085827816 */ /* 0x000fe20000000082 */
[----:B------:R5:W5:Y:S01]  /*e150*/  LDL.S16 R137, [R1+0xf4] ;  /* 0x0000f40001897983 */ /* 0x000b620000100600 */
[C---:B------:R-:W-:Y:S02]  /*e160*/  ISETP.LE.U32.AND P2, PT, R117.reuse, UR18, PT ;  /* 0x0000001275007c0c */ /* 0x040fe4000bf43070 */
[----:B------:R-:W-:Y:S01]  /*e170*/  PRMT R117, R117, 0x5410, R180 ;  /* 0x0000541075757816 */ /* 0x000fe200000000b4 */
[----:B------:R5:W5:Y:S01]  /*e180*/  LDL.S16 R134, [R1+0x108] ;  /* 0x0001080001867983 */ /* 0x000b620000100600 */
[----:B-1----:R-:W-:Y:S01]  /*e190*/  IMAD.MOV.U32 R149, RZ, RZ, R66 ;  /* 0x000000ffff957224 */ /* 0x002fe200078e0042 */
[----:B------:R-:W-:Y:S02]  /*e1a0*/  PRMT R116, R148, 0x7610, R116 ;  /* 0x0000761094747816 */ /* 0x000fe40000000074 */
[----:B------:R1:W5:Y:S01]  /*e1b0*/  LDL.S16 R115, [R1+0x104] ;  /* 0x0001040001737983 */ /* 0x0003620000100600 */
[----:B---3--:R-:W-:Y:S01]  /*e1c0*/  MUFU.EX2 R148, R195 ;  /* 0x000000c300947308 */ /* 0x008fe20000000800 */
[----:B------:R-:W-:Y:S02]  /*e1d0*/  @!P6 PRMT R3, R116, 0x5410, RZ ;  /* 0x000054107403e816 */ /* 0x000fe400000000ff */
[----:B------:R3:W-:Y:S01]  /*e1e0*/  STG.E.U16 desc[UR26][R156.64+-0x7e], R19 ;  /* 0xffff82139c007986 */ /* 0x0007e2000c10151a */
[----:B------:R-:W-:Y:S02]  /*e1f0*/  ISETP.LE.U32.AND P6, PT, R118, UR18, PT ;  /* 0x0000001276007c0c */ /* 0x000fe4000bfc3070 */
[----:B------:R-:W-:Y:S01]  /*e200*/  PRMT R116, R0, 0x5410, R7 ;  /* 0x0000541000747816 */ /* 0x000fe20000000007 */
[----:B------:R1:W-:Y:S01]  /*e210*/  STG.E.U16 desc[UR26][R34.64+-0x80], R3 ;  /* 0xffff800322007986 */ /* 0x0003e2000c10151a */
[----:B------:R-:W-:Y:S02]  /*e220*/  @!P1 PRMT R0, R131, 0x5410, RZ ;  /* 0x0000541083009816 */ /* 0x000fe400000000ff */
[----:B--2---:R-:W-:Y:S01]  /*e230*/  MUFU.EX2 R144, R38 ;  /* 0x0000002600907308 */ /* 0x004fe20000000800 */
[----:B------:R-:W-:Y:S01]  /*e240*/  @!P4 PRMT R7, R130, 0x5410, RZ ;  /* 0x000054108207c816 */ /* 0x000fe200000000ff */
[----:B----4-:R2:W4:Y:S01]  /*e250*/  LDL.S16 R140, [R1+0xf8] ;  /* 0x0000f800018c7983 */ /* 0x0105220000100600 */
[----:B------:R-:W-:Y:S01]  /*e260*/  ISETP.LE.U32.AND P1, PT, R180, UR18, PT ;  /* 0x00000012b4007c0c */ /* 0x000fe2000bf23070 */
[----:B------:R-:W-:Y:S02]  /*e270*/  VIADD R180, R208, 0x9020 ;  /* 0x00009020d0b47836 */ /* 0x000fe40000000000 */
[----:B------:R2:W2:Y:S04]  /*e280*/  LDL.S16 R131, [R1+0x100] ;  /* 0x0001000001837983 */ /* 0x0004a80000100600 */
[----:B-----5:R5:W5:Y:S01]  /*e290*/  MUFU.EX2 R133, R194 ;  /* 0x000000c200857308 */ /* 0x020b620000000800 */
[----:B------:R2:W2:Y:S04]  /*e2a0*/  LDL.S16 R130, [R1+0xfc] ;  /* 0x0000fc0001827983 */ /* 0x0004a80000100600 */
[----:B------:R5:W-:Y:S04]  /*e2b0*/  STG.E.U16 desc[UR26][R34.64+-0x7e], R2 ;  /* 0xffff820222007986 */ /* 0x000be8000c10151a */
[----:B------:R5:W-:Y:S01]  /*e2c0*/  STG.E.U16 desc[UR26][R230.64+-0x80], R0 ;  /* 0xffff8000e6007986 */ /* 0x000be2000c10151a */
[----:B---3--:R-:W-:Y:S03]  /*e2d0*/  IMAD.U32 R19, RZ, RZ, UR21 ;  /* 0x00000015ff137e24 */ /* 0x008fe6000f8e00ff */
[----:B------:R-:W-:Y:S01]  /*e2e0*/  STG.E.U16 desc[UR26][R230.64+-0x7e], R7 ;  /* 0xffff8207e6007986 */ /* 0x000fe2000c10151a */
[----:B-1----:R-:W-:Y:S01]  /*e2f0*/  LOP3.LUT R3, R204, 0xffff, RZ, 0xc0, !PT ;  /* 0x0000ffffcc037812 */ /* 0x002fe200078ec0ff */
[----:B-----5:R-:W-:Y:S03]  /*e300*/  IMAD.U32 R194, RZ, RZ, UR21 ;  /* 0x00000015ffc27e24 */ /* 0x020fe6000f8e00ff */
[----:B------:R-:W-:Y:S02]  /*e310*/  SHF.R.U32.HI R207, RZ, 0x8, R3 ;  /* 0x00000008ffcf7819 */ /* 0x000fe40000011603 */
[----:B------:R-:W-:Y:S02]  /*e320*/  LEA R194, P5, R194, R230, 0x1 ;  /* 0x000000e6c2c27211 */ /* 0x000fe400078a08ff */
[----:B------:R-:W-:Y:S02]  /*e330*/  F2FP.BF16.F32.PACK_AB R3, R148, R133 ;  /* 0x000000859403723e */ /* 0x000fe400000010ff */
[----:B------:R-:W-:Y:S02]  /*e340*/  LEA.HI.X.SX32 R195, R19, R231, 0x1, P5 ;  /* 0x000000e713c37211 */ /* 0x000fe400028f0eff */
[----:B------:R-:W-:Y:S02]  /*e350*/  ISETP.GT.U32.AND P5, PT, R203, UR18, PT ;  /* 0x00000012cb007c0c */ /* 0x000fe4000bfa4070 */
[C---:B------:R-:W-:Y:S02]  /*e360*/  PRMT R19, R3.reuse, 0x7632, R19 ;  /* 0x0000763203137816 */ /* 0x040fe40000000013 */
[----:B------:R-:W-:Y:S02]  /*e370*/  PRMT R2, R3, 0x7610, R2 ;  /* 0x0000761003027816 */ /* 0x000fe40000000002 */
[----:B------:R-:W-:Y:S02]  /*e380*/  F2FP.BF16.F32.PACK_AB R3, R199, R135 ;  /* 0x00000087c703723e */ /* 0x000fe400000010ff */
[----:B------:R-:W-:Y:S04]  /*e390*/  LOP3.LUT R0, R207, 0xffff, RZ, 0xc0, !PT ;  /* 0x0000ffffcf007812 */ /* 0x000fe800078ec0ff */
[----:B------:R-:W-:Y:S01]  /*e3a0*/  ISETP.LE.U32.AND P4, PT, R0, UR18, PT ;  /* 0x0000001200007c0c */ /* 0x000fe2000bf83070 */
[----:B------:R-:W-:Y:S02]  /*e3b0*/  @!P1 HFMA2.BF16_V2 R137, -RZ.H0_H0, RZ.H0_H0, -R18.H0_H0 ;  /* 0x200000ffff899231 */ /* 0x000fe40000340912 */
[----:B------:R-:W-:Y:S03]  /*e3c0*/  @!P6 HFMA2.BF16_V2 R134, -RZ.H0_H0, RZ.H0_H0, -R2.H0_H0 ;  /* 0x200000ffff86e231 */ /* 0x000fe60000340902 */
[----:B------:R-:W-:Y:S01]  /*e3d0*/  PRMT R107, R137, 0x7610, R107 ;  /* 0x00007610896b7816 */ /* 0x000fe2000000006b */
[----:B------:R-:W-:Y:S01]  /*e3e0*/  @P5 HFMA2.BF16_V2 R115, -RZ.H0_H0, RZ.H0_H0, -R19.H0_H0 ;  /* 0x200000ffff735231 */ /* 0x000fe20000340913 */
[----:B------:R-:W-:Y:S04]  /*e3f0*/  PRMT R132, R134, 0x7610, R132 ;  /* 0x0000761086847816 */ /* 0x000fe80000000084 */
[----:B------:R-:W-:Y:S01]  /*e400*/  PRMT R114, R115, 0x7610, R114 ;  /* 0x0000761073727816 */ /* 0x000fe20000000072 */
[----:B----4-:R-:W-:Y:S05]  /*e410*/  @!P2 HFMA2.BF16_V2 R140, -RZ.H0_H0, RZ.H0_H0, -R6.H0_H0 ;  /* 0x200000ffff8ca231 */ /* 0x010fea0000340906 */
[----:B------:R1:W-:Y:S01]  /*e420*/  @!P2 STL.S16 [R1+0xf8], R140 ;  /* 0x0000f88c0100a387 */ /* 0x0003e20000100600 */
[----:B------:R-:W-:Y:S03]  /*e430*/  PRMT R0, R140, 0x7610, R0 ;  /* 0x000076108c007816 */ /* 0x000fe60000000000 */
[----:B------:R-:W-:Y:S04]  /*e440*/  @!P1 STL.S16 [R1+0xf4], R137 ;  /* 0x0000f48901009387 */ /* 0x000fe80000100600 */
[----:B------:R3:W-:Y:S04]  /*e450*/  @!P6 STL.S16 [R1+0x108], R134 ;  /* 0x000108860100e387 */ /* 0x0007e80000100600 */
[----:B------:R4:W-:Y:S01]  /*e460*/  @P5 STL.S16 [R1+0x104], R115 ;  /* 0x0001047301005387 */ /* 0x0009e20000100600 */
[----:B-1----:R-:W-:Y:S10]  /*e470*/  MUFU.EX2 R140, R23 ;  /* 0x00000017008c7308 */ /* 0x002ff40000000800 */
[----:B---3--:R-:W-:Y:S01]  /*e480*/  MUFU.EX2 R134, R50 ;  /* 0x0000003200867308 */ /* 0x008fe20000000800 */
[----:B----4-:R-:W-:Y:S02]  /*e490*/  PRMT R115, R6, 0x5410, R18 ;  /* 0x0000541006737816 */ /* 0x010fe40000000012 */
[----:B------:R-:W-:Y:S01]  /*e4a0*/  @!P2 PRMT R6, R0, 0x5410, RZ ;  /* 0x000054100006a816 */ /* 0x000fe200000000ff */
[----:B------:R-:W-:Y:S01]  /*e4b0*/  FADD.FTZ R0, -R102, R105 ;  /* 0x0000006966007221 */ /* 0x000fe20000010100 */
[----:B------:R-:W-:Y:S01]  /*e4c0*/  @!P1 PRMT R18, R107, 0x5410, RZ ;  /* 0x000054106b129816 */ /* 0x000fe200000000ff */
[----:B------:R-:W-:Y:S01]  /*e4d0*/  FADD.FTZ R105, R240, R136 ;  /* 0x00000088f0697221 */ /* 0x000fe20000010000 */
[----:B------:R-:W-:Y:S01]  /*e4e0*/  PRMT R107, R2, 0x5410, R19 ;  /* 0x00005410026b7816 */ /* 0x000fe20000000013 */
[----:B------:R1:W-:Y:S01]  /*e4f0*/  STG.E.U16 desc[UR26][R194.64+-0x80], R6 ;  /* 0xffff8006c2007986 */ /* 0x0003e2000c10151a */
[----:B------:R-:W-:Y:S01]  /*e500*/  @!P6 PRMT R2, R132, 0x5410, RZ ;  /* 0x000054108402e816 */ /* 0x000fe200000000ff */
[----:B------:R-:W-:Y:S01]  /*e510*/  MUFU.EX2 R136, R218 ;  /* 0x000000da00887308 */ /* 0x000fe20000000800 */
[----:B------:R-:W-:Y:S01]  /*e520*/  ISETP.GT.U32.AND P2, PT, R202, UR18, PT ;  /* 0x00000012ca007c0c */ /* 0x000fe2000bf44070 */
[----:B------:R-:W-:Y:S01]  /*e530*/  STG.E.U16 desc[UR26][R194.64+-0x7e], R18 ;  /* 0xffff8212c2007986 */ /* 0x000fe2000c10151a */
[----:B------:R-:W-:Y:S01]  /*e540*/  ISETP.GT.U32.AND P1, PT, R201, UR18, PT ;  /* 0x00000012c9007c0c */ /* 0x000fe2000bf24070 */
[----:B------:R-:W-:Y:S01]  /*e550*/  FMUL.FTZ R0, R0, UR4 ;  /* 0x0000000400007c20 */ /* 0x000fe20008410000 */
[----:B------:R-:W-:Y:S01]  /*e560*/  @P5 PRMT R19, R114, 0x5410, RZ ;  /* 0x0000541072135816 */ /* 0x000fe200000000ff */
[----:B------:R3:W-:Y:S01]  /*e570*/  STG.E.U16 desc[UR26][R156.64+-0x70], R2 ;  /* 0xffff90029c007986 */ /* 0x0007e2000c10151a */
[----:B------:R-:W-:Y:S03]  /*e580*/  IMAD.MOV.U32 R132, RZ, RZ, R108 ;  /* 0x000000ffff847224 */ /* 0x000fe600078e006c */
[----:B------:R4:W-:Y:S01]  /*e590*/  STG.E.U16 desc[UR26][R156.64+-0x6e], R19 ;  /* 0xffff92139c007986 */ /* 0x0009e2000c10151a */
[----:B------:R-:W5:Y:S03]  /*e5a0*/  MUFU.EX2 R0, R0 ;  /* 0x0000000000007308 */ /* 0x000f660000000800 */
[----:B--2---:R-:W-:Y:S05]  /*e5b0*/  @P2 HFMA2.BF16_V2 R131, -RZ.H0_H0, RZ.H0_H0, -R3.H0_H0 ;  /* 0x200000ffff832231 */ /* 0x004fea0000340903 */
[----:B------:R-:W-:Y:S01]  /*e5c0*/  PRMT R54, R131, 0x7610, R54 ;  /* 0x0000761083367816 */ /* 0x000fe20000000036 */
[----:B------:R2:W-:Y:S01]  /*e5d0*/  @P2 STL.S16 [R1+0x100], R131 ;  /* 0x0001008301002387 */ /* 0x0005e20000100600 */
[----:B-1----:R-:W-:Y:S01]  /*e5e0*/  IMAD.WIDE.U32 R6, R227, -0x2daee0ad, RZ ;  /* 0xd2511f53e3067825 */ /* 0x002fe200078e00ff */
[----:B------:R-:W-:Y:S03]  /*e5f0*/  PRMT R227, R228, 0x7771, RZ ;  /* 0x00007771e4e37816 */ /* 0x000fe600000000ff */
[C---:B-----5:R-:W-:Y:S01]  /*e600*/  FMUL.FTZ R23, R0.reuse, R155 ;  /* 0x0000009b00177220 */ /* 0x060fe20000410000 */
[----:B------:R-:W-:Y:S01]  /*e610*/  FMUL.FTZ R38, R0, R138 ;  /* 0x0000008a00267220 */ /* 0x000fe20000410000 */
[----:B------:R-:W-:Y:S01]  /*e620*/  LOP3.LUT R161, R244, UR19, R7, 0x96, !PT ;  /* 0x00000013f4a17c12 */ /* 0x000fe2000f8e9607 */
[----:B------:R-:W-:Y:S01]  /*e630*/  FMUL.FTZ R7, R0, R171 ;  /* 0x000000ab00077220 */ /* 0x000fe20000410000 */
[----:B------:R-:W-:Y:S01]  /*e640*/  PRMT R152, R6, 0x7771, RZ ;  /* 0x0000777106987816 */ /* 0x000fe200000000ff */
[C---:B------:R-:W-:Y:S01]  /*e650*/  FMUL.FTZ R50, R0.reuse, R126 ;  /* 0x0000007e00327220 */ /* 0x040fe20000410000 */
[C---:B---3--:R-:W-:Y:S01]  /*e660*/  PRMT R2, R3.reuse, 0x7632, R2 ;  /* 0x0000763203027816 */ /* 0x048fe20000000002 */
[----:B------:R-:W-:Y:S01]  /*e670*/  FMUL.FTZ R51, R0, R127 ;  /* 0x0000007f00337220 */ /* 0x000fe20000410000 */
[----:B------:R-:W-:Y:S01]  /*e680*/  PRMT R150, R6, 0x7772, RZ ;  /* 0x0000777206967816 */ /* 0x000fe200000000ff */
[----:B----4-:R-:W-:Y:S01]  /*e690*/  FMUL.FTZ R19, R0, R159 ;  /* 0x0000009f00137220 */ /* 0x010fe20000410000 */
[----:B------:R-:W-:Y:S01]  /*e6a0*/  PRMT R114, R3, 0x5410, R2 ;  /* 0x0000541003727816 */ /* 0x000fe20000000002 */
[----:B------:R-:W-:Y:S01]  /*e6b0*/  @P1 HFMA2.BF16_V2 R130, -RZ.H0_H0, RZ.H0_H0, -R2.H0_H0 ;  /* 0x200000ffff821231 */ /* 0x000fe20000340902 */
[----:B------:R-:W-:Y:S01]  /*e6c0*/  @P2 PRMT R3, R54, 0x5410, RZ ;  /* 0x0000541036032816 */ /* 0x000fe200000000ff */
[----:B------:R-:W-:Y:S01]  /*e6d0*/  IMAD.MOV.U32 R244, RZ, RZ, R228 ;  /* 0x000000fffff47224 */ /* 0x000fe200078e00e4 */
[----:B------:R-:W-:Y:S01]  /*e6e0*/  PRMT R137, R6, 0x7773, RZ ;  /* 0x0000777306897816 */ /* 0x000fe200000000ff */
[----:B------:R-:W1:Y:S01]  /*e6f0*/  LDC R228, c[0x0][0x448] ;  /* 0x00011200ffe47b82 */ /* 0x000e620000000800 */
[----:B------:R3:W-:Y:S01]  /*e700*/  @P1 STL.S16 [R1+0xfc], R130 ;  /* 0x0000fc8201001387 */ /* 0x0007e20000100600 */
[----:B------:R-:W-:Y:S01]  /*e710*/  PRMT R22, R130, 0x7610, R22 ;  /* 0x0000761082167816 */ /* 0x000fe20000000016 */
[C---:B------:R-:W-:Y:S01]  /*e720*/  FMUL.FTZ R54, R0.reuse, R122 ;  /* 0x0000007a00367220 */ /* 0x040fe20000410000 */
[----:B------:R-:W-:Y:S01]  /*e730*/  FMUL.FTZ R66, R0, R110 ;  /* 0x0000006e00427220 */ /* 0x000fe20000410000 */
[----:B------:R-:W4:Y:S01]  /*e740*/  LDL.LU R18, [R1+0x10] ;  /* 0x0000100001127983 */ /* 0x000f220000300800 */
[----:B------:R-:W-:Y:S01]  /*e750*/  @P1 PRMT R2, R22, 0x5410, RZ ;  /* 0x0000541016021816 */ /* 0x000fe200000000ff */
[C---:B------:R-:W-:Y:S01]  /*e760*/  FMUL.FTZ R22, R0.reuse, R154 ;  /* 0x0000009a00167220 */ /* 0x040fe20000410000 */
[C---:B------:R-:W-:Y:S01]  /*e770*/  FMUL.FTZ R67, R0.reuse, R111 ;  /* 0x0000006f00437220 */ /* 0x040fe20000410000 */
[----:B------:R5:W-:Y:S01]  /*e780*/  STG.E.U16 desc[UR26][R34.64+-0x70], R3 ;  /* 0xffff900322007986 */ /* 0x000be2000c10151a */
[C---:B------:R-:W-:Y:S01]  /*e790*/  FMUL.FTZ R70, R0.reuse, R70 ;  /* 0x0000004600467220 */ /* 0x040fe20000410000 */
[C---:B------:R-:W-:Y:S01]  /*e7a0*/  FMUL.FTZ R71, R0.reuse, R71 ;  /* 0x0000004700477220 */ /* 0x040fe20000410000 */
[C---:B------:R-:W-:Y:S01]  /*e7b0*/  FMUL.FTZ R82, R0.reuse, R82 ;  /* 0x0000005200527220 */ /* 0x040fe20000410000 */
[----:B------:R5:W-:Y:S01]  /*e7c0*/  STG.E.U16 desc[UR26][R34.64+-0x6e], R2 ;  /* 0xffff920222007986 */ /* 0x000be2000c10151a */
[----:B--2---:R2:W2:Y:S01]  /*e7d0*/  MUFU.EX2 R131, R39 ;  /* 0x0000002700837308 */ /* 0x0044a20000000800 */
[C---:B------:R-:W-:Y:S01]  /*e7e0*/  FMUL.FTZ R83, R0.reuse, R83 ;  /* 0x0000005300537220 */ /* 0x040fe20000410000 */
[C---:B------:R-:W-:Y:S01]  /*e7f0*/  FMUL.FTZ R86, R0.reuse, R86 ;  /* 0x0000005600567220 */ /* 0x040fe20000410000 */
[C---:B------:R-:W-:Y:S01]  /*e800*/  FMUL.FTZ R87, R0.reuse, R87 ;  /* 0x0000005700577220 */ /* 0x040fe20000410000 */
[C---:B------:R-:W-:Y:S01]  /*e810*/  FMUL.FTZ R98, R0.reuse, R98 ;  /* 0x0000006200627220 */ /* 0x040fe20000410000 */
[----:B------:R-:W-:Y:S01]  /*e820*/  FMUL.FTZ R99, R0, R99 ;  /* 0x0000006300637220 */ /* 0x000fe20000410000 */
[----:B------:R-:W-:Y:S01]  /*e830*/  FADD.FTZ R127, R129, R119 ;  /* 0x00000077817f7221 */ /* 0x000fe20000010000 */
[----:B------:R-:W-:Y:S01]  /*e840*/  FADD.FTZ R122, R128, R124 ;  /* 0x0000007c807a7221 */ /* 0x000fe20000010000 */
[----:B------:R-:W-:Y:S02]  /*e850*/  PRMT R119, R202, 0x5410, R201 ;  /* 0x00005410ca777816 */ /* 0x000fe400000000c9 */
[----:B------:R-:W1:Y:S01]  /*e860*/  MUFU.EX2 R124, R172 ;  /* 0x000000ac007c7308 */ /* 0x000e620000000800 */
[----:B---3--:R-:W-:Y:S02]  /*e870*/  IMAD.MOV.U32 R130, RZ, RZ, R6 ;  /* 0x000000ffff827224 */ /* 0x008fe400078e0006 */
[C---:B------:R-:W-:Y:S01]  /*e880*/  FMUL.FTZ R6, R0.reuse, R170 ;  /* 0x000000aa00067220 */ /* 0x040fe20000410000 */
[----:B--2---:R-:W-:Y:S01]  /*e890*/  FMUL.FTZ R39, R0, R139 ;  /* 0x0000008b00277220 */ /* 0x004fe20000410000 */
[----:B------:R-:W-:Y:S02]  /*e8a0*/  F2FP.BF16.F32.PACK_AB R138, R134, R131 ;  /* 0x00000083868a723e */ /* 0x000fe400000010ff */
[----:B-----5:R-:W-:Y:S02]  /*e8b0*/  LOP3.LUT R3, R161, 0xffff, RZ, 0xc0, !PT ;  /* 0x0000ffffa1037812 */ /* 0x020fe400078ec0ff */
[----:B------:R-:W-:Y:S02]  /*e8c0*/  PRMT R139, R138, 0x7632, R139 ;  /* 0x000076328a8b7816 */ /* 0x000fe4000000008b */
[----:B------:R-:W-:Y:S01]  /*e8d0*/  SHF.R.U32.HI R198, RZ, 0x8, R3 ;  /* 0x00000008ffc67819 */ /* 0x000fe20000011603 */
[C---:B------:R-:W-:Y:S01]  /*e8e0*/  FMUL.FTZ R35, R0.reuse, R143 ;  /* 0x0000008f00237220 */ /* 0x040fe20000410000 */
[----:B------:R-:W-:Y:S01]  /*e8f0*/  FMUL.FTZ R34, R0, R142 ;  /* 0x0000008e00227220 */ /* 0x000fe20000410000 */
[----:B------:R-:W2:Y:S01]  /*e900*/  LDL R143, [R1+0x154] ;  /* 0x00015400018f7983 */ /* 0x000ea20000100800 */
[----:B------:R-:W-:Y:S04]  /*e910*/  LOP3.LUT R2, R198, 0xffff, RZ, 0xc0, !PT ;  /* 0x0000ffffc6027812 */ /* 0x000fe800078ec0ff */
[----:B------:R-:W-:Y:S01]  /*e920*/  ISETP.LE.U32.AND P1, PT, R2, UR18, PT ;  /* 0x0000001202007c0c */ /* 0x000fe2000bf23070 */
[----:B------:R-:W-:Y:S05]  /*e930*/  IMAD.U32 R2, RZ, RZ, UR14 ;  /* 0x0000000eff027e24 */ /* 0x000fea000f8e00ff */
[----:B------:R-:W-:Y:S01]  /*e940*/  LOP3.LUT R2, R163, UR35, R2, 0x96, !PT ;  /* 0x00000023a3027c12 */ /* 0x000fe2000f8e9602 */
[----:B------:R-:W-:Y:S02]  /*e950*/  IMAD.MOV.U32 R163, RZ, RZ, R165 ;  /* 0x000000ffffa37224 */ /* 0x000fe400078e00a5 */
[----:B------:R-:W-:Y:S02]  /*e960*/  MUFU.EX2 R165, R238 ;  /* 0x000000ee00a57308 */ /* 0x000fe40000000800 */
[----:B------:R-:W-:Y:S05]  /*e970*/  IMAD.WIDE.U32 R108, R2, -0x326172a9, RZ ;  /* 0xcd9e8d57026c7825 */ /* 0x000fea00078e00ff */
[C---:B------:R-:W-:Y:S02]  /*e980*/  LOP3.LUT R2, R109.reuse, R132, RZ, 0x3c, !PT ;  /* 0x000000846d027212 */ /* 0x040fe400078e3cff */
[----:B------:R-:W-:Y:S02]  /*e990*/  LOP3.LUT R142, R108, R237, RZ, 0x3c, !PT ;  /* 0x000000ed6c8e7212 */ /* 0x000fe400078e3cff */
[----:B------:R-:W-:Y:S02]  /*e9a0*/  LOP3.LUT R132, R109, R160, RZ, 0x3c, !PT ;  /* 0x000000a06d847212 */ /* 0x000fe400078e3cff */
[----:B------:R-:W-:Y:S01]  /*e9b0*/  MUFU.EX2 R160, R233 ;  /* 0x000000e900a07308 */ /* 0x000fe20000000800 */
[C---:B----4-:R-:W-:Y:S01]  /*e9c0*/  FFMA.FTZ R3, R0.reuse, R18, R55 ;  /* 0x0000001200037223 */ /* 0x050fe20000010037 */
[C---:B------:R-:W-:Y:S01]  /*e9d0*/  FMUL.FTZ R18, R0.reuse, R158 ;  /* 0x0000009e00127220 */ /* 0x040fe20000410000 */
[----:B------:R-:W-:Y:S01]  /*e9e0*/  FMUL.FTZ R55, R0, R123 ;  /* 0x0000007b00377220 */ /* 0x000fe20000410000 */
[----:B------:R-:W-:Y:S01]  /*e9f0*/  LOP3.LUT R0, R108, R149, RZ, 0x3c, !PT ;  /* 0x000000956c007212 */ /* 0x000fe200078e3cff */
[----:B------:R-:W-:Y:S01]  /*ea00*/  FADD.FTZ R126, R141, R3 ;  /* 0x000000038d7e7221 */ /* 0x000fe20000010000 */
[----:B------:R3:W4:Y:S01]  /*ea10*/  LDL.S16 R149, [R1+0xf0] ;  /* 0x0000f00001957983 */ /* 0x0007220000100600 */
[----:B------:R-:W-:Y:S04]  /*ea20*/  IMAD.WIDE.U32 R2, R2, -0x2daee0ad, RZ ;  /* 0xd2511f5302027825 */ /* 0x000fe800078e00ff */
[----:B------:R-:W-:Y:S01]  /*ea30*/  FADD.FTZ R123, R133, R105 ;  /* 0x00000069857b7221 */ /* 0x000fe20000010000 */
[----:B------:R-:W-:Y:S01]  /*ea40*/  MUFU.EX2 R141, R223 ;  /* 0x000000df008d7308 */ /* 0x000fe20000000800 */
[----:B------:R-:W-:Y:S01]  /*ea50*/  FADD.FTZ R126, R135, R126 ;  /* 0x0000007e877e7221 */ /* 0x000fe20000010000 */
[----:B------:R-:W-:Y:S01]  /*ea60*/  IMAD.WIDE.U32 R108, R0, -0x2daee0ad, RZ ;  /* 0xd2511f53006c7825 */ /* 0x000fe200078e00ff */
[----:B------:R3:W5:Y:S02]  /*ea70*/  LDL.S16 R135, [R1+0xec] ;  /* 0x0000ec0001877983 */ /* 0x0007640000100600 */
[----:B------:R-:W-:Y:S01]  /*ea80*/  LOP3.LUT R0, R166, UR9, R3, 0x96, !PT ;  /* 0x00000009a6007c12 */ /* 0x000fe2000f8e9603 */
[----:B------:R-:W-:Y:S01]  /*ea90*/  FADD.FTZ R123, R148, R123 ;  /* 0x0000007b947b7221 */ /* 0x000fe20000010000 */
[----:B------:R3:W3:Y:S01]  /*eaa0*/  LDL.S16 R166, [R1+0x114] ;  /* 0x0001140001a67983 */ /* 0x0006e20000100600 */
[----:B------:R-:W-:Y:S02]  /*eab0*/  LOP3.LUT R110, R2, UR13, R109, 0x96, !PT ;  /* 0x0000000d026e7c12 */ /* 0x000fe4000f8e966d */
[----:B------:R-:W-:Y:S01]  /*eac0*/  MUFU.EX2 R3, R175 ;  /* 0x000000af00037308 */ /* 0x000fe20000000800 */
[----:B------:R-:W-:Y:S01]  /*ead0*/  IMAD.WIDE.U32 R128, R0, -0x326172a9, RZ ;  /* 0xcd9e8d5700807825 */ /* 0x000fe200078e00ff */
[----:B------:R-:W-:Y:S02]  /*eae0*/  PRMT R105, R120, 0x5410, R125 ;  /* 0x0000541078697816 */ /* 0x000fe4000000007d */
[----:B------:R-:W-:Y:S01]  /*eaf0*/  LOP3.LUT R125, R235, 0xff, RZ, 0xc0, !PT ;  /* 0x000000ffeb7d7812 */ /* 0x000fe200078ec0ff */
[----:B------:R-:W-:Y:S01]  /*eb00*/  IMAD.WIDE.U32 R110, R110, -0x326172a9, RZ ;  /* 0xcd9e8d576e6e7825 */ /* 0x000fe200078e00ff */
[----:B------:R-:W-:Y:S04]  /*eb10*/  LOP3.LUT R0, R236, UR15, R129, 0x96, !PT ;  /* 0x0000000fec007c12 */ /* 0x000fe8000f8e9681 */
[----:B------:R1:W-:Y:S01]  /*eb20*/  MUFU.EX2 R120, R104 ;  /* 0x0000006800787308 */ /* 0x0003e20000000800 */
[--C-:B------:R-:W-:Y:S01]  /*eb30*/  HSET2.LE.AND R105, R105, R216.reuse, PT ;  /* 0x000000d869697233 */ /* 0x100fe20003803000 */
[----:B------:R-:W-:Y:S04]  /*eb40*/  IMAD.WIDE.U32 R132, R132, -0x2daee0ad, RZ ;  /* 0xd2511f5384847825 */ /* 0x000fe800078e00ff */
[----:B------:R-:W-:Y:S01]  /*eb50*/  IMAD.WIDE.U32 R158, R0, -0x2daee0ad, RZ ;  /* 0xd2511f53009e7825 */ /* 0x000fe200078e00ff */
[----:B------:R-:W-:Y:S03]  /*eb60*/  LOP3.LUT R0, R128, UR17, R111, 0x96, !PT ;  /* 0x0000001180007c12 */ /* 0x000fe6000f8e966f */
[----:B------:R2:W2:Y:S01]  /*eb70*/  MUFU.EX2 R2, R106 ;  /* 0x0000006a00027308 */ /* 0x0004a20000000800 */
[----:B------:R-:W-:Y:S02]  /*eb80*/  LOP3.LUT R105, R112, R105, RZ, 0xc0, !PT ;  /* 0x0000006970697212 */ /* 0x000fe400078ec0ff */
[----:B------:R-:W-:Y:S01]  /*eb90*/  LOP3.LUT R108, R108, UR12, R159, 0x96, !PT ;  /* 0x0000000c6c6c7c12 */ /* 0x000fe2000f8e969f */
[----:B------:R-:W-:Y:S01]  /*eba0*/  IMAD.WIDE.U32 R236, R0, -0x2daee0ad, RZ ;  /* 0xd2511f5300ec7825 */ /* 0x000fe200078e00ff */
[----:B------:R-:W-:Y:S02]  /*ebb0*/  PRMT R0, R193, 0x5410, R197 ;  /* 0x00005410c1007816 */ /* 0x000fe400000000c5 */
[--C-:B------:R-:W-:Y:S01]  /*ebc0*/  HSET2.LE.AND R112, R121, R216.reuse, PT ;  /* 0x000000d879707233 */ /* 0x100fe20003803000 */
[----:B------:R-:W-:Y:S04]  /*ebd0*/  IMAD.WIDE.U32 R108, R108, -0x326172a9, RZ ;  /* 0xcd9e8d576c6c7825 */ /* 0x000fe800078e00ff */
[----:B-1----:R-:W-:Y:S01]  /*ebe0*/  FADD.FTZ R104, R131, R122 ;  /* 0x0000007a83687221 */ /* 0x002fe20000010000 */
[----:B------:R-:W-:Y:S01]  /*ebf0*/  MUFU.EX2 R148, R176 ;  /* 0x000000b000947308 */ /* 0x000fe20000000800 */
[----:B------:R-:W-:Y:S01]  /*ec00*/  LOP3.LUT R158, R158, UR20, R237, 0x96, !PT ;  /* 0x000000149e9e7c12 */ /* 0x000fe2000f8e96ed */
[----:B------:R-:W-:Y:S01]  /*ec10*/  FADD.FTZ R122, R144, R127 ;  /* 0x0000007f907a7221 */ /* 0x000fe20000010000 */
[----:B------:R-:W-:Y:S01]  /*ec20*/  LOP3.LUT R218, R110, UR16, R109, 0x96, !PT ;  /* 0x000000106eda7c12 */ /* 0x000fe2000f8e966d */
[----:B------:R-:W-:Y:S01]  /*ec30*/  FADD.FTZ R121, R199, R126 ;  /* 0x0000007ec7797221 */ /* 0x000fe20000010000 */
[----:B------:R-:W-:Y:S01]  /*ec40*/  F2FP.BF16.F32.PACK_AB R144, R140, R144 ;  /* 0x000000908c90723e */ /* 0x000fe200000010ff */
[----:B------:R-:W-:Y:S01]  /*ec50*/  IMAD.WIDE.U32 R158, R158, -0x326172a9, RZ ;  /* 0xcd9e8d579e9e7825 */ /* 0x000fe200078e00ff */
[----:B--2---:R-:W-:Y:S03]  /*ec60*/  PRMT R106, R118, 0x5410, R203 ;  /* 0x00005410766a7816 */ /* 0x004fe600000000cb */
[----:B------:R-:W-:Y:S01]  /*ec70*/  MUFU.EX2 R176, R239 ;  /* 0x000000ef00b07308 */ /* 0x000fe20000000800 */
[----:B------:R-:W-:Y:S01]  /*ec80*/  FADD.FTZ R118, R134, R104 ;  /* 0x0000006886767221 */ /* 0x000fe20000010000 */
[--C-:B------:R-:W-:Y:S01]  /*ec90*/  HSET2.LE.AND R104, R0, R216.reuse, PT ;  /* 0x000000d800687233 */ /* 0x100fe20003803000 */
[----:B------:R-:W-:Y:S01]  /*eca0*/  FADD.FTZ R122, R140, R122 ;  /* 0x0000007a8c7a7221 */ /* 0x000fe20000010000 */
[--C-:B------:R-:W-:Y:S01]  /*ecb0*/  HSET2.LE.AND R106, R106, R216.reuse, PT ;  /* 0x000000d86a6a7233 */ /* 0x100fe20003803000 */
[----:B------:R-:W-:Y:S01]  /*ecc0*/  @P0 VIADD R180, R143, 0xffffffe0 ;  /* 0xffffffe08fb40836 */ /* 0x000fe20000000000 */
[----:B------:R-:W-:Y:S01]  /*ecd0*/  LOP3.LUT R0, R119, 0xff00ff, RZ, 0xc0, !PT ;  /* 0x00ff00ff77007812 */ /* 0x000fe200078ec0ff */
[----:B------:R-:W-:Y:S01]  /*ece0*/  IMAD.WIDE.U32 R142, R142, -0x2daee0ad, RZ ;  /* 0xd2511f538e8e7825 */ /* 0x000fe200078e00ff */
[----:B------:R-:W-:Y:S02]  /*ecf0*/  LOP3.LUT R164, R108, UR11, R159, 0x96, !PT ;  /* 0x0000000b6ca47c12 */ /* 0x000fe4000f8e969f */
[----:B------:R-:W1:Y:S01]  /*ed00*/  LDSM.16.MT88.4 R108, [R208+0x9000] ;  /* 0x00900000d06c783b */ /* 0x000e620000004200 */
[----:B------:R-:W-:Y:S02]  /*ed10*/  LOP3.LUT R106, R107, R106, RZ, 0xc0, !PT ;  /* 0x0000006a6b6a7212 */ /* 0x000fe400078ec0ff */
[--C-:B------:R-:W-:Y:S02]  /*ed20*/  HSET2.LE.AND R107, R0, R216.reuse, PT ;  /* 0x000000d8006b7233 */ /* 0x100fe40003803000 */
[----:B------:R-:W-:Y:S02]  /*ed30*/  LOP3.LUT R104, R113, R104, RZ, 0xc0, !PT ;  /* 0x0000006871687212 */ /* 0x000fe400078ec0ff */
[--C-:B------:R-:W-:Y:S01]  /*ed40*/  HSET2.LE.AND R113, R117, R216.reuse, PT ;  /* 0x000000d875717233 */ /* 0x100fe20003803000 */
[----:B------:R2:W2:Y:S01]  /*ed50*/  LDL.S16 R159, [R1+0x110] ;  /* 0x00011000019f7983 */ /* 0x0004a20000100600 */
[----:B------:R-:W-:Y:S02]  /*ed60*/  LOP3.LUT R107, R114, R107, RZ, 0xc0, !PT ;  /* 0x0000006b726b7212 */ /* 0x000fe400078ec0ff */
[----:B------:R-:W-:Y:S02]  /*ed70*/  PRMT R114, R125, 0x5410, R222 ;  /* 0x000054107d727816 */ /* 0x000fe400000000de */
[----:B------:R-:W-:Y:S02]  /*ed80*/  PRMT R0, R224, 0x5410, R243 ;  /* 0x00005410e0007816 */ /* 0x000fe400000000f3 */
[----:B------:R-:W-:Y:S02]  /*ed90*/  LOP3.LUT R113, R115, R113, RZ, 0xc0, !PT ;  /* 0x0000007173717212 */ /* 0x000fe400078ec0ff */
[--C-:B------:R-:W-:Y:S02]  /*eda0*/  HSET2.LE.AND R114, R114, R216.reuse, PT ;  /* 0x000000d872727233 */ /* 0x100fe40003803000 */
[----:B------:R-:W-:Y:S02]  /*edb0*/  LOP3.LUT R115, R0, 0xff00ff, RZ, 0xc0, !PT ;  /* 0x00ff00ff00737812 */ /* 0x000fe400078ec0ff */
[----:B------:R-:W-:Y:S02]  /*edc0*/  PRMT R0, R138, 0x5410, R139 ;  /* 0x000054108a007816 */ /* 0x000fe4000000008b */
[----:B------:R-:W-:Y:S02]  /*edd0*/  PRMT R145, R144, 0x7632, R145 ;  /* 0x0000763290917816 */ /* 0x000fe40000000091 */
[----:B------:R-:W-:Y:S02]  /*ede0*/  LOP3.LUT R114, R0, R114, RZ, 0xc0, !PT ;  /* 0x0000007200727212 */ /* 0x000fe400078ec0ff */
[----:B------:R-:W-:Y:S02]  /*edf0*/  LOP3.LUT R0, R164, 0xffff, RZ, 0xc0, !PT ;  /* 0x0000ffffa4007812 */ /* 0x000fe400078ec0ff */
[--C-:B------:R-:W-:Y:S02]  /*ee00*/  HSET2.LE.AND R115, R115, R216.reuse, PT ;  /* 0x000000d873737233 */ /* 0x100fe40003803000 */
[----:B------:R-:W-:Y:S02]  /*ee10*/  SHF.R.U32.HI R175, RZ, 0x8, R0 ;  /* 0x00000008ffaf7819 */ /* 0x000fe40000011600 */
[----:B------:R-:W-:Y:S02]  /*ee20*/  PRMT R0, R144, 0x5410, R145 ;  /* 0x0000541090007816 */ /* 0x000fe40000000091 */
[----:B------:R-:W-:Y:S01]  /*ee30*/  LOP3.LUT R112, R116, R112, RZ, 0xc0, !PT ;  /* 0x0000007074707212 */ /* 0x000fe200078ec0ff */
[----:B------:R-:W-:Y:S01]  /*ee40*/  FADD.FTZ R116, R146, R118 ;  /* 0x0000007692747221 */ /* 0x000fe20000010000 */
[----:B------:R-:W-:Y:S02]  /*ee50*/  LOP3.LUT R115, R0, R115, RZ, 0xc0, !PT ;  /* 0x0000007300737212 */ /* 0x000fe400078ec0ff */
[----:B------:R-:W-:Y:S01]  /*ee60*/  LOP3.LUT R0, R175, 0xffff, RZ, 0xc0, !PT ;  /* 0x0000ffffaf007812 */ /* 0x000fe200078ec0ff */
[-C--:B-1----:R-:W-:Y:S05]  /*ee70*/  HMMA.16816.F32.BF16 R4, R104, R108.reuse, R4 ;  /* 0x0000006c6804723c */ /* 0x082fea0000041804 */
[----:B------:R-:W-:Y:S01]  /*ee80*/  ISETP.LE.U32.AND P2, PT, R0, UR18, PT ;  /* 0x0000001200007c0c */ /* 0x000fe2000bf43070 */
[----:B------:R-:W-:Y:S01]  /*ee90*/  FADD.FTZ R0, R136, R123 ;  /* 0x0000007b88007221 */ /* 0x000fe20000010000 */
[----:B------:R-:W-:Y:S01]  /*eea0*/  LOP3.LUT R126, R130, 0xff, RZ, 0xc0, !PT ;  /* 0x000000ff827e7812 */ /* 0x000fe200078ec0ff */
[C---:B------:R-:W-:Y:S04]  /*eeb0*/  HMMA.16816.F32.BF16 R8, R112.reuse, R108, R8 ;  /* 0x0000006c7008723c */ /* 0x040fe80000041808 */
[--C-:B------:R-:W-:Y:S01]  /*eec0*/  FADD.FTZ R123, R219, R0.reuse ;  /* 0x00000000db7b7221 */ /* 0x100fe20000010000 */
[----:B------:R-:W-:Y:S01]  /*eed0*/  PRMT R0, R161, 0x7632, R0 ;  /* 0x00007632a1007816 */ /* 0x000fe20000000000 */
[----:B------:R-:W-:Y:S01]  /*eee0*/  FADD.FTZ R108, R124, R122 ;  /* 0x0000007a7c6c7221 */ /* 0x000fe20000010000 */
[----:B------:R-:W-:Y:S01]  /*eef0*/  F2FP.BF16.F32.PACK_AB R124, R2, R124 ;  /* 0x0000007c027c723e */ /* 0x000fe200000010ff */
[----:B------:R-:W-:Y:S01]  /*ef00*/  FADD.FTZ R109, R200, R116 ;  /* 0x00000074c86d7221 */ /* 0x000fe20000010000 */
[----:B------:R-:W-:Y:S01]  /*ef10*/  LOP3.LUT R167, R0, 0xff, RZ, 0xc0, !PT ;  /* 0x000000ff00a77812 */ /* 0x000fe200078ec0ff */
[----:B------:R-:W1:Y:S01]  /*ef20*/  LDSM.16.MT88.4 R116, [R180] ;  /* 0x00000000b474783b */ /* 0x000e620000004200 */
[----:B------:R-:W-:Y:S01]  /*ef30*/  ISETP.LE.U32.AND P5, PT, R126, UR18, PT ;  /* 0x000000127e007c0c */ /* 0x000fe2000bfa3070 */
[----:B------:R-:W-:Y:S01]  /*ef40*/  FADD.FTZ R128, R2, R108 ;  /* 0x0000006c02807221 */ /* 0x000fe20000010000 */
[----:B------:R-:W-:Y:S01]  /*ef50*/  ISETP.LE.U32.AND P6, PT, R167, UR18, PT ;  /* 0x00000012a7007c0c */ /* 0x000fe2000bfc3070 */
[----:B------:R-:W-:Y:S01]  /*ef60*/  FADD.FTZ R2, R205, R121 ;  /* 0x00000079cd027221 */ /* 0x000fe20000010000 */
[-C--:B------:R-:W-:Y:S03]  /*ef70*/  HMMA.16816.F32.BF16 R12, R112, R110.reuse, R12 ;  /* 0x0000006e700c723c */ /* 0x080fe6000004180c */
[----:B------:R-:W-:Y:S01]  /*ef80*/  FADD.FTZ R129, R206, R2 ;  /* 0x00000002ce817221 */ /* 0x000fe20000010000 */
[----:B------:R-:W-:Y:S01]  /*ef90*/  F2FP.BF16.F32.PACK_AB R2, R174, R3 ;  /* 0x00000003ae02723e */ /* 0x000fe200000010ff */
[----:B------:R-:W-:Y:S01]  /*efa0*/  FADD.FTZ R130, R3, R109 ;  /* 0x0000006d03827221 */ /* 0x000fe20000010000 */
[----:B------:R-:W-:Y:S01]  /*efb0*/  LOP3.LUT R122, R132, UR13, R143, 0x96, !PT ;  /* 0x0000000d847a7c12 */ /* 0x000fe2000f8e968f */
[----:B------:R-:W-:Y:S01]  /*efc0*/  FADD.FTZ R128, R120, R128 ;  /* 0x0000008078807221 */ /* 0x000fe20000010000 */
[----:B------:R-:W-:Y:S01]  /*efd0*/  PRMT R168, R124, 0x7610, R168 ;  /* 0x000076107ca87816 */ /* 0x000fe200000000a8 */
[C---:B------:R-:W-:Y:S01]  /*efe0*/  HMMA.16816.F32.BF16 R16, R104.reuse, R110, R16 ;  /* 0x0000006e6810723c */ /* 0x040fe20000041810 */
[----:B------:R-:W1:Y:S03]  /*eff0*/  LDSM.16.MT88.4 R108, [R208+0xa000] ;  /* 0x00a00000d06c783b */ /* 0x000e660000004200 */
[----:B------:R-:W-:Y:S01]  /*f000*/  LOP3.LUT R0, R162, UR9, R133, 0x96, !PT ;  /* 0x00000009a2007c12 */ /* 0x000fe2000f8e9685 */
[----:B------:R-:W-:Y:S01]  /*f010*/  FADD.FTZ R3, R141, R129 ;  /* 0x000000818d037221 */ /* 0x000fe20000010000 */
[----:B------:R-:W-:Y:S01]  /*f020*/  PRMT R172, R2, 0x7610, R172 ;  /* 0x0000761002ac7816 */ /* 0x000fe200000000ac */
[----:B------:R-:W-:Y:S01]  /*f030*/  FADD.FTZ R130, R174, R130 ;  /* 0x00000082ae827221 */ /* 0x000fe20000010000 */
[----:B------:R-:W-:Y:S01]  /*f040*/  PRMT R171, R2, 0x7632, R171 ;  /* 0x0000763202ab7816 */ /* 0x000fe200000000ab */
[----:B------:R-:W-:Y:S04]  /*f050*/  IMAD.WIDE.U32 R154, R0, -0x326172a9, RZ ;  /* 0xcd9e8d57009a7825 */ /* 0x000fe800078e00ff */
[----:B------:R-:W-:Y:S01]  /*f060*/  FADD.FTZ R0, R220, R123 ;  /* 0x0000007bdc007221 */ /* 0x000fe20000010000 */
[----:B------:R-:W-:Y:S01]  /*f070*/  MUFU.EX2 R174, R246 ;  /* 0x000000f600ae7308 */ /* 0x000fe20000000800 */
[----:B------:R-:W-:Y:S01]  /*f080*/  F2FP.BF16.F32.PACK_AB R131, R200, R146 ;  /* 0x00000092c883723e */ /* 0x000fe200000010ff */
[----:B------:R-:W-:Y:S01]  /*f090*/  FADD.FTZ R129, R147, R3 ;  /* 0x0000000393817221 */ /* 0x000fe20000010000 */
[----:B------:R-:W-:Y:S01]  /*f0a0*/  LOP3.LUT R121, R226, UR15, R155, 0x96, !PT ;  /* 0x0000000fe2797c12 */ /* 0x000fe2000f8e969b */
[----:B------:R-:W-:Y:S01]  /*f0b0*/  FADD.FTZ R128, R173, R128 ;  /* 0x00000080ad807221 */ /* 0x000fe20000010000 */
[----:B------:R-:W-:Y:S01]  /*f0c0*/  F2FP.BF16.F32.PACK_AB R141, R147, R141 ;  /* 0x0000008d938d723e */ /* 0x000fe200000010ff */
[----:B------:R-:W-:Y:S01]  /*f0d0*/  UIADD3 UR9, UPT, UPT, UR23, -0x1, URZ ;  /* 0xffffffff17097890 */ /* 0x000fe2000fffe0ff */
[----:B------:R-:W-:Y:S01]  /*f0e0*/  PRMT R126, R126, 0x5410, R152 ;  /* 0x000054107e7e7816 */ /* 0x000fe20000000098 */
[----:B------:R-:W-:Y:S02]  /*f0f0*/  IMAD.WIDE.U32 R162, R121, -0x2daee0ad, RZ ;  /* 0xd2511f5379a27825 */ /* 0x000fe400078e00ff */
[----:B------:R2:W-:Y:S01]  /*f100*/  MUFU.EX2 R146, R179 ;  /* 0x000000b300927308 */ /* 0x0005e20000000800 */
[----:B------:R-:W-:Y:S02]  /*f110*/  F2FP.BF16.F32.PACK_AB R136, R219, R136 ;  /* 0x00000088db88723e */ /* 0x000fe400000010ff */
[----:B------:R-:W-:Y:S01]  /*f120*/  HSET2.LE.AND R126, R126, R216, PT ;  /* 0x000000d87e7e7233 */ /* 0x000fe20003803000 */
[----:B------:R-:W-:Y:S01]  /*f130*/  UMOV UR23, UR9 ;  /* 0x0000000900177c82 */ /* 0x000fe20008000000 */
[-C--:B-1----:R-:W-:Y:S05]  /*f140*/  HMMA.16816.F32.BF16 R20, R104, R116.reuse, R20 ;  /* 0x000000746814723c */ /* 0x082fea0000041814 */
[----:B------:R-:W-:Y:S01]  /*f150*/  MUFU.EX2 R147, R182 ;  /* 0x000000b600937308 */ /* 0x000fe20000000800 */
[----:B------:R-:W-:Y:S02]  /*f160*/  LOP3.LUT R126, R2, R126, RZ, 0xc0, !PT ;  /* 0x0000007e027e7212 */ /* 0x000fe400078ec0ff */
[----:B------:R-:W-:Y:S02]  /*f170*/  F2FP.BF16.F32.PACK_AB R134, R206, R205 ;  /* 0x000000cdce86723e */ /* 0x000fe400000010ff */
[----:B------:R-:W-:Y:S01]  /*f180*/  F2FP.BF16.F32.PACK_AB R140, R221, R220 ;  /* 0x000000dcdd8c723e */ /* 0x000fe200000010ff */
[C---:B------:R-:W-:Y:S04]  /*f190*/  HMMA.16816.F32.BF16 R24, R112.reuse, R116, R24 ;  /* 0x000000747018723c */ /* 0x040fe80000041818 */
[----:B------:R-:W-:Y:S02]  /*f1a0*/  PRMT R143, R141, 0x7632, R143 ;  /* 0x000076328d8f7816 */ /* 0x000fe4000000008f */
[----:B------:R-:W-:Y:S02]  /*f1b0*/  F2FP.BF16.F32.PACK_AB R3, R234, R232 ;  /* 0x000000e8ea03723e */ /* 0x000fe400000010ff */
[-C--:B------:R-:W-:Y:S08]  /*f1c0*/  HMMA.16816.F32.BF16 R28, R112, R118.reuse, R28 ;  /* 0x00000076701c723c */ /* 0x080ff0000004181c */
[C---:B------:R-:W-:Y:S08]  /*f1d0*/  HMMA.16816.F32.BF16 R32, R104.reuse, R118, R32 ;  /* 0x000000766820723c */ /* 0x040ff00000041820 */
[-C--:B------:R-:W-:Y:S08]  /*f1e0*/  HMMA.16816.F32.BF16 R36, R104, R108.reuse, R36 ;  /* 0x0000006c6824723c */ /* 0x080ff00000041824 */
[C---:B------:R-:W-:Y:S08]  /*f1f0*/  HMMA.16816.F32.BF16 R40, R112.reuse, R108, R40 ;  /* 0x0000006c7028723c */ /* 0x040ff00000041828 */
[-C--:B------:R-:W-:Y:S08]  /*f200*/  HMMA.16816.F32.BF16 R44, R112, R110.reuse, R44 ;  /* 0x0000006e702c723c */ /* 0x080ff0000004182c */
[C---:B------:R-:W-:Y:S04]  /*f210*/  HMMA.16816.F32.BF16 R48, R104.reuse, R110, R48 ;  /* 0x0000006e6830723c */ /* 0x040fe80000041830 */
[----:B----4-:R-:W-:Y:S05]  /*f220*/  @!P6 HFMA2.BF16_V2 R149, -RZ.H0_H0, RZ.H0_H0, -R124.H0_H0 ;  /* 0x200000ffff95e231 */ /* 0x010fea000034097c */
[----:B------:R1:W-:Y:S01]  /*f230*/  @!P6 STL.S16 [R1+0xf0], R149 ;  /* 0x0000f0950100e387 */ /* 0x0003e20000100600 */
[--C-:B-----5:R-:W-:Y:S01]  /*f240*/  @!P5 HFMA2.BF16_V2 R135, -RZ.H0_H0, RZ.H0_H0, -R2.reuse.H0_H0 ;  /* 0x200000ffff87d231 */ /* 0x120fe20000340902 */
[----:B------:R-:W-:Y:S04]  /*f250*/  PRMT R127, R149, 0x7610, R127 ;  /* 0x00007610957f7816 */ /* 0x000fe8000000007f */
[----:B------:R4:W-:Y:S01]  /*f260*/  @!P5 STL.S16 [R1+0xec], R135 ;  /* 0x0000ec870100d387 */ /* 0x0009e20000100600 */
[----:B------:R-:W-:Y:S02]  /*f270*/  @!P6 PRMT R168, R127, 0x5410, RZ ;  /* 0x000054107fa8e816 */ /* 0x000fe400000000ff */
[----:B------:R-:W-:Y:S01]  /*f280*/  ISETP.GT.U32.AND P6, PT, R152, UR18, PT ;  /* 0x0000001298007c0c */ /* 0x000fe2000bfc4070 */
[----:B------:R2:W5:Y:S01]  /*f290*/  LDL.S16 R151, [R1+0x10c] ;  /* 0x00010c0001977983 */ /* 0x0005620000100600 */
[----:B------:R-:W-:Y:S01]  /*f2a0*/  PRMT R132, R135, 0x7610, R132 ;  /* 0x0000761087847816 */ /* 0x000fe20000000084 */
[----:B------:R-:W-:Y:S01]  /*f2b0*/  MUFU.EX2 R152, R185 ;  /* 0x000000b900987308 */ /* 0x000fe20000000800 */
[----:B------:R-:W-:Y:S02]  /*f2c0*/  LOP3.LUT R127, R142, UR12, R163, 0x96, !PT ;  /* 0x0000000c8e7f7c12 */ /* 0x000fe4000f8e96a3 */
[----:B------:R-:W-:Y:S01]  /*f2d0*/  @!P5 PRMT R172, R132, 0x5410, RZ ;  /* 0x0000541084acd816 */ /* 0x000fe200000000ff */
[----:B------:R-:W-:Y:S01]  /*f2e0*/  IMAD.WIDE.U32 R132, R122, -0x326172a9, RZ ;  /* 0xcd9e8d577a847825 */ /* 0x000fe200078e00ff */
[----:B------:R-:W-:Y:S02]  /*f2f0*/  ISETP.GT.U32.AND P5, PT, R150, UR18, PT ;  /* 0x0000001296007c0c */ /* 0x000fe4000bfa4070 */
[----:B------:R-:W-:Y:S03]  /*f300*/  PRMT R142, R140, 0x7632, R142 ;  /* 0x000076328c8e7816 */ /* 0x000fe6000000008e */
[----:B------:R-:W-:Y:S01]  /*f310*/  MUFU.EX2 R163, R242 ;  /* 0x000000f200a37308 */ /* 0x000fe20000000800 */
[--C-:B------:R-:W-:Y:S01]  /*f320*/  LOP3.LUT R116, R154, UR17, R133.reuse, 0x96, !PT ;  /* 0x000000119a747c12 */ /* 0x100fe2000f8e9685 */
[----:B---3--:R-:W-:Y:S01]  /*f330*/  @P6 HFMA2.BF16_V2 R166, -RZ.H0_H0, RZ.H0_H0, -R2.H1_H1 ;  /* 0x200000ffffa66231 */ /* 0x008fe20000360902 */
[----:B------:R-:W-:Y:S01]  /*f340*/  PRMT R133, R134, 0x7632, R133 ;  /* 0x0000763286857816 */ /* 0x000fe20000000085 */
[----:B-1----:R3:W3:Y:S02]  /*f350*/  LDL.S16 R149, [R1+0x118] ;  /* 0x0001180001957983 */ /* 0x0026e40000100600 */
[----:B------:R-:W-:Y:S01]  /*f360*/  IMAD.WIDE.U32 R196, R116, -0x2daee0ad, RZ ;  /* 0xd2511f5374c47825 */ /* 0x000fe200078e00ff */
[----:B------:R-:W-:Y:S01]  /*f370*/  PRMT R153, R166, 0x7610, R153 ;  /* 0x00007610a6997816 */ /* 0x000fe20000000099 */
[----:B------:R1:W-:Y:S02]  /*f380*/  @P6 STL.S16 [R1+0x114], R166 ;  /* 0x000114a601006387 */ /* 0x0003e40000100600 */
[----:B----4-:R-:W-:Y:S01]  /*f390*/  FADD.FTZ R135, R221, R0 ;  /* 0x00000000dd877221 */ /* 0x010fe20000010000 */
[----:B------:R-:W-:Y:S02]  /*f3a0*/  F2FP.BF16.F32.PACK_AB R0, R173, R120 ;  /* 0x00000078ad00723e */ /* 0x000fe400000010ff */
[----:B------:R-:W4:Y:S01]  /*f3b0*/  LDSM.16.MT88.4 R120, [R180+0x1000] ;  /* 0x00100000b478783b */ /* 0x000f220000004200 */
[----:B------:R-:W-:Y:S01]  /*f3c0*/  @P6 PRMT R171, R153, 0x5410, RZ ;  /* 0x0000541099ab6816 */ /* 0x000fe200000000ff */
[----:B------:R-:W-:Y:S01]  /*f3d0*/  MUFU.EX2 R173, R248 ;  /* 0x000000f800ad7308 */ /* 0x000fe20000000800 */
[----:B------:R-:W-:Y:S02]  /*f3e0*/  ISETP.GT.U32.AND P6, PT, R137, UR18, PT ;  /* 0x0000001289007c0c */ /* 0x000fe4000bfc4070 */
[----:B------:R-:W-:Y:S02]  /*f3f0*/  PRMT R170, R0, 0x7610, R170 ;  /* 0x0000761000aa7816 */ /* 0x000fe400000000aa */
[----:B------:R-:W-:Y:S02]  /*f400*/  LOP3.LUT R154, R162, UR20, R197, 0x96, !PT ;  /* 0x00000014a29a7c12 */ /* 0x000fe4000f8e96c5 */
[----:B------:R-:W-:Y:S03]  /*f410*/  PRMT R169, R0, 0x7632, R169 ;  /* 0x0000763200a97816 */ /* 0x000fe600000000a9 */
[----:B------:R-:W-:Y:S01]  /*f420*/  MUFU.EX2 R153, R181 ;  /* 0x000000b500997308 */ /* 0x000fe20000000800 */
[----:B------:R-:W-:Y:S09]  /*f430*/  IMAD.WIDE.U32 R154, R154, -0x326172a9, RZ ;  /* 0xcd9e8d579a9a7825 */ /* 0x000ff200078e00ff */
[----:B------:R-:W-:Y:S01]  /*f440*/  MUFU.EX2 R162, R245 ;  /* 0x000000f500a27308 */ /* 0x000fe20000000800 */
[----:B--2---:R-:W-:Y:S09]  /*f450*/  @P5 HFMA2.BF16_V2 R159, -RZ.H0_H0, RZ.H0_H0, -R0.H0_H0 ;  /* 0x200000ffff9f5231 */ /* 0x004ff20000340900 */
[----:B-1----:R-:W1:Y:S01]  /*f460*/  MUFU.EX2 R166, R241 ;  /* 0x000000f100a67308 */ /* 0x002e620000000800 */
[----:B------:R2:W-:Y:S01]  /*f470*/  @P5 STL.S16 [R1+0x110], R159 ;  /* 0x0001109f01005387 */ /* 0x0005e20000100600 */
[----:B------:R-:W-:Y:S04]  /*f480*/  PRMT R117, R159, 0x7610, R117 ;  /* 0x000076109f757816 */ /* 0x000fe80000000075 */
[----:B------:R-:W-:Y:S01]  /*f490*/  @P5 PRMT R170, R117, 0x5410, RZ ;  /* 0x0000541075aa5816 */ /* 0x000fe200000000ff */
[----:B------:R-:W-:Y:S01]  /*f4a0*/  IMAD.WIDE.U32 R116, R127, -0x326172a9, RZ ;  /* 0xcd9e8d577f747825 */ /* 0x000fe200078e00ff */
[----:B------:R-:W-:Y:S02]  /*f4b0*/  ISETP.LE.U32.AND P5, PT, R125, UR18, PT ;  /* 0x000000127d007c0c */ /* 0x000fe4000bfa3070 */
[----:B------:R-:W-:Y:S01]  /*f4c0*/  PRMT R127, R150, 0x5410, R137 ;  /* 0x00005410967f7816 */ /* 0x000fe20000000089 */
[-C--:B----4-:R-:W-:Y:S03]  /*f4d0*/  HMMA.16816.F32.BF16 R52, R104, R120.reuse, R52 ;  /* 0x000000786834723c */ /* 0x090fe60000041834 */
[----:B------:R-:W-:Y:S02]  /*f4e0*/  LOP3.LUT R179, R132, UR16, R117, 0x96, !PT ;  /* 0x0000001084b37c12 */ /* 0x000fe4000f8e9675 */
[----:B------:R-:W-:Y:S02]  /*f4f0*/  LOP3.LUT R127, R127, 0xff00ff, RZ, 0xc0, !PT ;  /* 0x00ff00ff7f7f7812 */ /* 0x000fe400078ec0ff */
[----:B-1----:R-:W-:Y:S01]  /*f500*/  F2FP.BF16.F32.PACK_AB R132, R166, R165 ;  /* 0x000000a5a684723e */ /* 0x002fe200000010ff */
[C---:B------:R-:W-:Y:S04]  /*f510*/  HMMA.16816.F32.BF16 R56, R112.reuse, R120, R56 ;  /* 0x000000787038723c */ /* 0x040fe80000041838 */
[----:B------:R-:W-:Y:S02]  /*f520*/  HSET2.LE.AND R127, R127, R216, PT ;  /* 0x000000d87f7f7233 */ /* 0x000fe40003803000 */
[----:B------:R-:W-:Y:S02]  /*f530*/  PRMT R137, R124, 0x7632, R137 ;  /* 0x000076327c897816 */ /* 0x000fe40000000089 */
[----:B--2---:R-:W-:Y:S01]  /*f540*/  LOP3.LUT R159, R116, UR11, R155, 0x96, !PT ;  /* 0x0000000b749f7c12 */ /* 0x004fe2000f8e969b */
[----:B------:R-:W-:Y:S01]  /*f550*/  FADD.FTZ R116, R232, R135 ;  /* 0x00000087e8747221 */ /* 0x000fe20000010000 */
[-C--:B------:R-:W-:Y:S03]  /*f560*/  HMMA.16816.F32.BF16 R60, R112, R122.reuse, R60 ;  /* 0x0000007a703c723c */ /* 0x080fe6000004183c */
[----:B------:R-:W-:Y:S01]  /*f570*/  FADD.FTZ R117, R234, R116 ;  /* 0x00000074ea757221 */ /* 0x000fe20000010000 */
[----:B------:R-:W-:Y:S01]  /*f580*/  FADD.FTZ R116, R229, R129 ;  /* 0x00000081e5747221 */ /* 0x000fe20000010000 */
[----:B------:R-:W-:Y:S02]  /*f590*/  F2FP.BF16.F32.PACK_AB R129, R160, R229 ;  /* 0x000000e5a081723e */ /* 0x000fe400000010ff */
[----:B------:R-:W-:Y:S01]  /*f5a0*/  LOP3.LUT R127, R0, R127, RZ, 0xc0, !PT ;  /* 0x0000007f007f7212 */ /* 0x000fe200078ec0ff */
[----:B------:R-:W-:Y:S01]  /*f5b0*/  FADD.FTZ R118, R160, R116 ;  /* 0x00000074a0767221 */ /* 0x000fe20000010000 */
[----:B------:R-:W-:Y:S01]  /*f5c0*/  FADD.FTZ R116, R146, R130 ;  /* 0x0000008292747221 */ /* 0x000fe20000010000 */
[C---:B------:R-:W-:Y:S01]  /*f5d0*/  F2FP.BF16.F32.PACK_AB R146, R177.reuse, R146 ;  /* 0x00000092b192723e */ /* 0x040fe200000010ff */
[C---:B------:R-:W-:Y:S01]  /*f5e0*/  HMMA.16816.F32.BF16 R64, R104.reuse, R122, R64 ;  /* 0x0000007a6840723c */ /* 0x040fe20000041840 */
[----:B------:R-:W-:Y:S03]  /*f5f0*/  MUFU.EX2 R160, R247 ;  /* 0x000000f700a07308 */ /* 0x000fe60000000800 */
[----:B------:R-:W-:Y:S01]  /*f600*/  FADD.FTZ R177, R177, R116 ;  /* 0x00000074b1b17221 */ /* 0x000fe20000010000 */
[----:B------:R-:W-:Y:S01]  /*f610*/  FADD.FTZ R116, R148, R128 ;  /* 0x0000008094747221 */ /* 0x000fe20000010000 */
[C---:B------:R-:W-:Y:S01]  /*f620*/  F2FP.BF16.F32.PACK_AB R148, R178.reuse, R148 ;  /* 0x00000094b294723e */ /* 0x040fe200000010ff */
[----:B------:R-:W-:Y:S01]  /*f630*/  FADD.FTZ R120, R165, R118 ;  /* 0x00000076a5787221 */ /* 0x000fe20000010000 */
[----:B------:R-:W-:Y:S01]  /*f640*/  F2FP.BF16.F32.PACK_AB R130, R163, R176 ;  /* 0x000000b0a382723e */ /* 0x000fe200000010ff */
[----:B------:R-:W-:Y:S01]  /*f650*/  FADD.FTZ R178, R178, R116 ;  /* 0x00000074b2b27221 */ /* 0x000fe20000010000 */
[----:B------:R-:W-:Y:S01]  /*f660*/  FADD.FTZ R116, R176, R117 ;  /* 0x00000075b0747221 */ /* 0x000fe20000010000 */
[----:B------:R-:W-:Y:S01]  /*f670*/  PRMT R135, R136, 0x7632, R135 ;  /* 0x0000763288877816 */ /* 0x000fe20000000087 */
[----:B------:R-:W-:Y:S01]  /*f680*/  FADD.FTZ R166, R166, R120 ;  /* 0x00000078a6a67221 */ /* 0x000fe20000010000 */
[----:B------:R-:W-:Y:S01]  /*f690*/  FADD.FTZ R2, R153, R178 ;  /* 0x000000b299027221 */ /* 0x000fe20000010000 */
[----:B------:R-:W-:Y:S01]  /*f6a0*/  FADD.FTZ R121, R163, R116 ;  /* 0x00000074a3797221 */ /* 0x000fe20000010000 */
[----:B------:R-:W-:Y:S01]  /*f6b0*/  PRMT R150, R124, 0x5410, R137 ;  /* 0x000054107c967816 */ /* 0x000fe20000000089 */
[----:B------:R-:W-:Y:S01]  /*f6c0*/  LDSM.16.MT88.4 R116, [R180+0x2000] ;  /* 0x00200000b474783b */ /* 0x000fe20000004200 */
[----:B------:R-:W-:Y:S01]  /*f6d0*/  LOP3.LUT R163, R204, 0xff, RZ, 0xc0, !PT ;  /* 0x000000ffcca37812 */ /* 0x000fe200078ec0ff */
[----:B------:R-:W-:Y:S01]  /*f6e0*/  MUFU.EX2 R124, R188 ;  /* 0x000000bc007c7308 */ /* 0x000fe20000000800 */
[----:B------:R-:W-:Y:S02]  /*f6f0*/  SHF.R.U32.HI R165, RZ, 0x18, R204 ;  /* 0x00000018ffa57819 */ /* 0x000fe400000116cc */
[----:B------:R-:W-:Y:S01]  /*f700*/  PRMT R128, R131, 0x7632, R128 ;  /* 0x0000763283807816 */ /* 0x000fe20000000080 */
[----:B-----5:R-:W-:Y:S02]  /*f710*/  @P6 HFMA2.BF16_V2 R151, -RZ.H0_H0, RZ.H0_H0, -R0.H1_H1 ;  /* 0x200000ffff976231 */ /* 0x020fe40000360900 */
[----:B------:R-:W-:Y:S01]  /*f720*/  FADD.FTZ R0, R147, R177 ;  /* 0x000000b193007221 */ /* 0x000fe20000010000 */
[----:B------:R-:W-:Y:S02]  /*f730*/  F2FP.BF16.F32.PACK_AB R177, R173, R174 ;  /* 0x000000aeadb1723e */ /* 0x000fe400000010ff */
[----:B------:R1:W-:Y:S01]  /*f740*/  @P6 STL.S16 [R1+0x10c], R151 ;  /* 0x00010c9701006387 */ /* 0x0003e20000100600 */
[----:B------:R-:W-:Y:S04]  /*f750*/  PRMT R109, R151, 0x7610, R109 ;  /* 0x00007610976d7816 */ /* 0x000fe8000000006d */
[----:B------:R-:W-:Y:S02]  /*f760*/  @P6 PRMT R169, R109, 0x5410, RZ ;  /* 0x000054106da96816 */ /* 0x000fe400000000ff */
[----:B------:R-:W-:Y:S01]  /*f770*/  ISETP.GT.U32.AND P6, PT, R222, UR18, PT ;  /* 0x00000012de007c0c */ /* 0x000fe2000bfc4070 */
[----:B---3--:R-:W-:Y:S05]  /*f780*/  @!P5 HFMA2.BF16_V2 R149, -RZ.H0_H0, RZ.H0_H0, -R138.H0_H0 ;  /* 0x200000ffff95d231 */ /* 0x008fea000034098a */
[----:B------:R2:W-:Y:S01]  /*f790*/  @!P5 STL.S16 [R1+0x118], R149 ;  /* 0x000118950100d387 */ /* 0x0005e20000100600 */
[----:B------:R-:W-:Y:S03]  /*f7a0*/  PRMT R108, R149, 0x7610, R108 ;  /* 0x00007610956c7816 */ /* 0x000fe6000000006c */
[----:B------:R3:W4:Y:S01]  /*f7b0*/  LDL.S16 R125, [R1+0xe8] ;  /* 0x0000e800017d7983 */ /* 0x0007220000100600 */
[----:B------:R-:W-:Y:S02]  /*f7c0*/  @!P5 PRMT R138, R108, 0x5410, RZ ;  /* 0x000054106c8ad816 */ /* 0x000fe400000000ff */
[----:B------:R-:W-:Y:S01]  /*f7d0*/  ISETP.GT.U32.AND P5, PT, R224, UR18, PT ;  /* 0x00000012e0007c0c */ /* 0x000fe2000bfa4070 */
[----:B------:R-:W5:Y:S01]  /*f7e0*/  LDSM.16.MT88.4 R108, [R208+0xb000] ;  /* 0x00b00000d06c783b */ /* 0x000f620000004200 */
[----:B-1----:R-:W-:Y:S07]  /*f7f0*/  MUFU.EX2 R151, R183 ;  /* 0x000000b700977308 */ /* 0x002fee0000000800 */
[----:B------:R3:W3:Y:S04]  /*f800*/  LDL.S16 R182, [R1+0xd0] ;  /* 0x0000d00001b67983 */ /* 0x0006e80000100600 */
[----:B------:R1:W-:Y:S01]  /*f810*/  STG.E.U16 desc[UR26][R230.64+-0x70], R138 ;  /* 0xffff908ae6007986 */ /* 0x0003e2000c10151a */
[----:B--2---:R2:W2:Y:S03]  /*f820*/  MUFU.EX2 R149, R184 ;  /* 0x000000b800957308 */ /* 0x0044a60000000800 */
[----:B--2---:R2:W2:Y:S01]  /*f830*/  LDL.S16 R184, [R1+0xc8] ;  /* 0x0000c80001b87983 */ /* 0x0044a20000100600 */
[C---:B------:R-:W-:Y:S01]  /*f840*/  F2FP.BF16.F32.PACK_AB R147, R149.reuse, R147 ;  /* 0x000000939593723e */ /* 0x040fe200000010ff */
[----:B------:R-:W-:Y:S01]  /*f850*/  FADD.FTZ R155, R149, R0 ;  /* 0x00000000959b7221 */ /* 0x000fe20000010000 */
[C---:B------:R-:W-:Y:S01]  /*f860*/  F2FP.BF16.F32.PACK_AB R149, R151.reuse, R153 ;  /* 0x000000999795723e */ /* 0x040fe200000010ff */
[----:B------:R-:W-:Y:S01]  /*f870*/  FADD.FTZ R153, R151, R2 ;  /* 0x0000000297997221 */ /* 0x000fe20000010000 */
[----:B------:R-:W-:Y:S01]  /*f880*/  FADD.FTZ R2, R162, R121 ;  /* 0x00000079a2027221 */ /* 0x000fe20000010000 */
[-C--:B-----5:R-:W-:Y:S01]  /*f890*/  HMMA.16816.F32.BF16 R68, R104, R108.reuse, R68 ;  /* 0x0000006c6844723c */ /* 0x0a0fe20000041844 */
[----:B------:R-:W5:Y:S01]  /*f8a0*/  LDSM.16.MT88.4 R120, [R208+0x9400] ;  /* 0x00940000d078783b */ /* 0x000f620000004200 */
[----:B------:R-:W5:Y:S01]  /*f8b0*/  MUFU.EX2 R151, R186 ;  /* 0x000000ba00977308 */ /* 0x000f620000000800 */
[C---:B------:R-:W-:Y:S01]  /*f8c0*/  F2FP.BF16.F32.PACK_AB R0, R160.reuse, R162 ;  /* 0x000000a2a000723e */ /* 0x040fe200000010ff */
[--C-:B------:R-:W-:Y:S01]  /*f8d0*/  FADD.FTZ R160, R160, R2.reuse ;  /* 0x00000002a0a07221 */ /* 0x100fe20000010000 */
[----:B------:R-:W-:Y:S02]  /*f8e0*/  PRMT R2, R204, 0x7632, R2 ;  /* 0x00007632cc027816 */ /* 0x000fe40000000002 */
[----:B-1----:R-:W-:Y:S01]  /*f8f0*/  PRMT R138, R146, 0x7632, R138 ;  /* 0x00007632928a7816 */ /* 0x002fe2000000008a */
[C---:B------:R-:W-:Y:S04]  /*f900*/  HMMA.16816.F32.BF16 R72, R112.reuse, R108, R72 ;  /* 0x0000006c7048723c */ /* 0x040fe80000041848 */
[----:B------:R-:W-:Y:S02]  /*f910*/  PRMT R108, R163, 0x5410, R207 ;  /* 0x00005410a36c7816 */ /* 0x000fe400000000cf */
[----:B------:R-:W-:Y:S02]  /*f920*/  LOP3.LUT R162, R2, 0xff, RZ, 0xc0, !PT ;  /* 0x000000ff02a27812 */ /* 0x000fe400078ec0ff */
[-C--:B------:R-:W-:Y:S03]  /*f930*/  HMMA.16816.F32.BF16 R76, R112, R110.reuse, R76 ;  /* 0x0000006e704c723c */ /* 0x080fe6000004184c */
[--C-:B------:R-:W-:Y:S02]  /*f940*/  HSET2.LE.AND R108, R108, R216.reuse, PT ;  /* 0x000000d86c6c7233 */ /* 0x100fe40003803000 */
[----:B------:R-:W-:Y:S02]  /*f950*/  PRMT R2, R136, 0x5410, R135 ;  /* 0x0000541088027816 */ /* 0x000fe40000000087 */
[----:B------:R-:W-:Y:S01]  /*f960*/  PRMT R109, R162, 0x5410, R165 ;  /* 0x00005410a26d7816 */ /* 0x000fe200000000a5 */
[C---:B------:R-:W-:Y:S04]  /*f970*/  HMMA.16816.F32.BF16 R80, R104.reuse, R110, R80 ;  /* 0x0000006e6850723c */ /* 0x040fe80000041850 */
[----:B------:R-:W-:Y:S01]  /*f980*/  LOP3.LUT R108, R2, R108, RZ, 0xc0, !PT ;  /* 0x0000006c026c7212 */ /* 0x000fe200078ec0ff */
[----:B------:R-:W-:Y:S01]  /*f990*/  FADD.FTZ R2, R174, R166 ;  /* 0x000000a6ae027221 */ /* 0x000fe20000010000 */
[--C-:B------:R-:W-:Y:S01]  /*f9a0*/  HSET2.LE.AND R109, R109, R216.reuse, PT ;  /* 0x000000d86d6d7233 */ /* 0x100fe20003803000 */
[----:B------:R-:W1:Y:S01]  /*f9b0*/  MUFU.EX2 R166, R249 ;  /* 0x000000f900a67308 */ /* 0x000e620000000800 */
[-C--:B------:R-:W-:Y:S03]  /*f9c0*/  HMMA.16816.F32.BF16 R84, R104, R116.reuse, R84 ;  /* 0x000000746854723c */ /* 0x080fe60000041854 */
[----:B------:R-:W-:Y:S01]  /*f9d0*/  FADD.FTZ R174, R173, R2 ;  /* 0x00000002adae7221 */ /* 0x000fe20000010000 */
[----:B------:R-:W-:Y:S02]  /*f9e0*/  PRMT R2, R134, 0x5410, R133 ;  /* 0x0000541086027816 */ /* 0x000fe40000000085 */
[----:B------:R-:W-:Y:S02]  /*f9f0*/  LOP3.LUT R173, R244, 0xff, RZ, 0xc0, !PT ;  /* 0x000000fff4ad7812 */ /* 0x000fe400078ec0ff */
[C---:B------:R-:W-:Y:S01]  /*fa00*/  HMMA.16816.F32.BF16 R88, R112.reuse, R116, R88 ;  /* 0x000000747058723c */ /* 0x040fe20000041858 */
[----:B------:R-:W1:Y:S03]  /*fa10*/  MUFU.EX2 R117, R250 ;  /* 0x000000fa00757308 */ /* 0x000e660000000800 */
[----:B-----5:R-:W-:Y:S01]  /*fa20*/  FADD.FTZ R116, R151, R153 ;  /* 0x0000009997747221 */ /* 0x020fe20000010000 */
[----:B------:R-:W-:Y:S01]  /*fa30*/  LOP3.LUT R109, R2, R109, RZ, 0xc0, !PT ;  /* 0x0000006d026d7212 */ /* 0x000fe200078ec0ff */
[----:B------:R-:W-:Y:S01]  /*fa40*/  FADD.FTZ R2, R152, R155 ;  /* 0x0000009b98027221 */ /* 0x000fe20000010000 */
[----:B------:R-:W-:Y:S01]  /*fa50*/  PRMT R110, R173, 0x5410, R227 ;  /* 0x00005410ad6e7816 */ /* 0x000fe200000000e3 */
[-C--:B------:R-:W-:Y:S03]  /*fa60*/  HMMA.16816.F32.BF16 R92, R112, R118.reuse, R92 ;  /* 0x00000076705c723c */ /* 0x080fe6000004185c */
[----:B-1----:R-:W-:Y:S01]  /*fa70*/  FADD.FTZ R112, R166, R160 ;  /* 0x000000a0a6707221 */ /* 0x002fe20000010000 */
[C---:B------:R-:W-:Y:S01]  /*fa80*/  FADD.FTZ R186, R124.reuse, R116 ;  /* 0x000000747cba7221 */ /* 0x040fe20000010000 */
[----:B------:R-:W-:Y:S02]  /*fa90*/  PRMT R111, R251, 0x5410, R252 ;  /* 0x00005410fb6f7816 */ /* 0x000fe400000000fc */
[--C-:B------:R-:W-:Y:S01]  /*faa0*/  HSET2.LE.AND R110, R110, R216.reuse, PT ;  /* 0x000000d86e6e7233 */ /* 0x100fe20003803000 */
[----:B------:R-:W-:Y:S04]  /*fab0*/  HMMA.16816.F32.BF16 R96, R104, R118, R96 ;  /* 0x000000766860723c */ /* 0x000fe80000041860 */
[----:B------:R-:W-:Y:S01]  /*fac0*/  FADD.FTZ R116, R117, R112 ;  /* 0x0000007075747221 */ /* 0x000fe20000010000 */
[----:B------:R-:W-:Y:S01]  /*fad0*/  LOP3.LUT R111, R111, 0xff00ff, RZ, 0xc0, !PT ;  /* 0x00ff00ff6f6f7812 */ /* 0x000fe200078ec0ff */
[----:B------:R-:W1:Y:S01]  /*fae0*/  LDSM.16.MT88.4 R112, [R180+0x400] ;  /* 0x00040000b470783b */ /* 0x000e620000004200 */
[----:B------:R-:W-:Y:S02]  /*faf0*/  LOP3.LUT R155, R161, 0xff, RZ, 0xc0, !PT ;  /* 0x000000ffa19b7812 */ /* 0x000fe400078ec0ff */
[----:B------:R-:W-:Y:S02]  /*fb00*/  SHF.R.U32.HI R153, RZ, 0x18, R161 ;  /* 0x00000018ff997819 */ /* 0x000fe400000116a1 */
[--C-:B------:R-:W-:Y:S02]  /*fb10*/  HSET2.LE.AND R111, R111, R216.reuse, PT ;  /* 0x000000d86f6f7233 */ /* 0x100fe40003803000 */
[----:B------:R-:W-:Y:S02]  /*fb20*/  LOP3.LUT R160, R159, 0xff, RZ, 0xc0, !PT ;  /* 0x000000ff9fa07812 */ /* 0x000fe400078ec0ff */
[----:B------:R-:W-:Y:S02]  /*fb30*/  F2FP.BF16.F32.PACK_AB R151, R124, R151 ;  /* 0x000000977c97723e */ /* 0x000fe400000010ff */
[----:B------:R-:W-:Y:S02]  /*fb40*/  PRMT R124, R155, 0x5410, R198 ;  /* 0x000054109b7c7816 */ /* 0x000fe400000000c6 */
[----:B------:R-:W-:Y:S03]  /*fb50*/  PRMT R104, R131, 0x5410, R128 ;  /* 0x0000541083687816 */ /* 0x000fe60000000080 */
[----:B------:R-:W-:Y:S05]  /*fb60*/  HSET2.LE.AND R124, R124, R216, PT ;  /* 0x000000d87c7c7233 */ /* 0x000fea0003803000 */
[----:B------:R-:W-:Y:S02]  /*fb70*/  LOP3.LUT R124, R104, R124, RZ, 0xc0, !PT ;  /* 0x0000007c687c7212 */ /* 0x000fe400078ec0ff */
[----:B------:R-:W5:Y:S01]  /*fb80*/  LDSM.16.MT88.4 R104, [R208+0xa400] ;  /* 0x00a40000d068783b */ /* 0x000f620000004200 */
[----:B----4-:R-:W-:Y:S07]  /*fb90*/  @P6 HFMA2.BF16_V2 R125, -RZ.H0_H0, RZ.H0_H0, -R139.H0_H0 ;  /* 0x200000ffff7d6231 */ /* 0x010fee000034098b */
[----:B------:R4:W-:Y:S01]  /*fba0*/  @P6 STL.S16 [R1+0xe8], R125 ;  /* 0x0000e87d01006387 */ /* 0x0009e20000100600 */
[----:B------:R-:W-:Y:S03]  /*fbb0*/  PRMT R176, R125, 0x7610, R176 ;  /* 0x000076107db07816 */ /* 0x000fe600000000b0 */
[----:B------:R1:W-:Y:S01]  /*fbc0*/  STL [R1+0x11c], R116 ;  /* 0x00011c7401007387 */ /* 0x0003e20000100800 */
[----:B------:R-:W-:Y:S02]  /*fbd0*/  @P6 PRMT R139, R176, 0x5410, RZ ;  /* 0x00005410b08b6816 */ /* 0x000fe400000000ff */
[----:B------:R-:W-:Y:S01]  /*fbe0*/  ISETP.LE.U32.AND P6, PT, R160, UR18, PT ;  /* 0x00000012a0007c0c */ /* 0x000fe2000bfc3070 */
[----:B------:R5:W5:Y:S01]  /*fbf0*/  LDL.S16 R181, [R1+0xcc] ;  /* 0x0000cc0001b57983 */ /* 0x000b620000100600 */
[----:B---3--:R-:W-:Y:S03]  /*fc00*/  @P5 HFMA2.BF16_V2 R182, -RZ.H0_H0, RZ.H0_H0, -R144.H0_H0 ;  /* 0x200000ffffb65231 */ /* 0x008fe60000340990 */
[----:B------:R3:W3:Y:S02]  /*fc10*/  LDL.S16 R176, [R1+0xb8] ;  /* 0x0000b80001b07983 */ /* 0x0006e40000100600 */
[----:B------:R-:W-:Y:S02]  /*fc20*/  PRMT R118, R182, 0x7610, R118 ;  /* 0x00007610b6767816 */ /* 0x000fe40000000076 */
[----:B------:R3:W3:Y:S02]  /*fc30*/  LDL.S16 R161, [R1+0xb4] ;  /* 0x0000b40001a17983 */ /* 0x0006e40000100600 */
[----:B------:R-:W-:Y:S02]  /*fc40*/  @P5 PRMT R144, R118, 0x5410, RZ ;  /* 0x0000541076905816 */ /* 0x000fe400000000ff */
[----:B------:R2:W-:Y:S04]  /*fc50*/  STG.E.U16 desc[UR26][R230.64+-0x6e], R139 ;  /* 0xffff928be6007986 */ /* 0x0005e8000c10151a */
[----:B------:R2:W-:Y:S01]  /*fc60*/  STG.E.U16 desc[UR26][R194.64+-0x70], R144 ;  /* 0xffff9090c2007986 */ /* 0x0005e2000c10151a */
[----:B----4-:R-:W4:Y:S03]  /*fc70*/  MUFU.EX2 R125, R187 ;  /* 0x000000bb007d7308 */ /* 0x010f260000000800 */
[----:B-1----:R1:W3:Y:S01]  /*fc80*/  LDL.S16 R116, [R1+0xc4] ;  /* 0x0000c40001747983 */ /* 0x0022e20000100600 */
[----:B--2---:R-:W-:Y:S05]  /*fc90*/  @!P6 HFMA2.BF16_V2 R184, -RZ.H0_H0, RZ.H0_H0, -R146.H0_H0 ;  /* 0x200000ffffb8e231 */ /* 0x004fea0000340992 */
[----:B------:R-:W-:Y:S01]  /*fca0*/  PRMT R119, R184, 0x7610, R119 ;  /* 0x00007610b8777816 */ /* 0x000fe20000000077 */
[C---:B----4-:R-:W-:Y:S01]  /*fcb0*/  FADD.FTZ R178, R125.reuse, R2 ;  /* 0x000000027db27221 */ /* 0x050fe20000010000 */
[----:B------:R-:W-:Y:S02]  /*fcc0*/  PRMT R2, R140, 0x5410, R142 ;  /* 0x000054108c027816 */ /* 0x000fe4000000008e */
[----:B------:R-:W-:Y:S02]  /*fcd0*/  F2FP.BF16.F32.PACK_AB R152, R125, R152 ;  /* 0x000000987d98723e */ /* 0x000fe400000010ff */
[----:B------:R-:W-:Y:S02]  /*fce0*/  LOP3.LUT R110, R2, R110, RZ, 0xc0, !PT ;  /* 0x0000006e026e7212 */ /* 0x000fe400078ec0ff */
[----:B------:R-:W-:Y:S02]  /*fcf0*/  PRMT R2, R141, 0x5410, R143 ;  /* 0x000054108d027816 */ /* 0x000fe4000000008f */
[----:B------:R-:W-:Y:S02]  /*fd00*/  PRMT R125, R167, 0x5410, R153 ;  /* 0x00005410a77d7816 */ /* 0x000fe40000000099 */
[----:B------:R-:W-:Y:S02]  /*fd10*/  LOP3.LUT R111, R2, R111, RZ, 0xc0, !PT ;  /* 0x0000006f026f7212 */ /* 0x000fe400078ec0ff */
[----:B------:R-:W-:Y:S02]  /*fd20*/  F2FP.BF16.F32.PACK_AB R2, R117, R166 ;  /* 0x000000a67502723e */ /* 0x000fe400000010ff */
[----:B------:R1:W2:Y:S01]  /*fd30*/  LDL.S16 R117, [R1+0xc0] ;  /* 0x0000c00001757983 */ /* 0x0002a20000100600 */
[----:B------:R-:W-:Y:S02]  /*fd40*/  HSET2.LE.AND R125, R125, R216, PT ;  /* 0x000000d87d7d7233 */ /* 0x000fe40003803000 */
[-C--:B------:R-:W-:Y:S01]  /*fd50*/  HMMA.16816.F32.BF16 R4, R108, R120.reuse, R4 ;  /* 0x000000786c04723c */ /* 0x080fe20000041804 */
[----:B------:R-:W-:Y:S04]  /*fd60*/  @!P6 STL.S16 [R1+0xc8], R184 ;  /* 0x0000c8b80100e387 */ /* 0x000fe80000100600 */
[----:B------:R4:W-:Y:S01]  /*fd70*/  @P5 STL.S16 [R1+0xd0], R182 ;  /* 0x0000d0b601005387 */ /* 0x0009e20000100600 */
[----:B------:R-:W-:Y:S02]  /*fd80*/  LOP3.LUT R125, R150, R125, RZ, 0xc0, !PT ;  /* 0x0000007d967d7212 */ /* 0x000fe400078ec0ff */
[----:B------:R-:W-:Y:S01]  /*fd90*/  PRMT R166, R146, 0x7610, R166 ;  /* 0x0000761092a67816 */ /* 0x000fe200000000a6 */
[----:B------:R1:W2:Y:S01]  /*fda0*/  LDL.S16 R150, [R1+0xb0] ;  /* 0x0000b00001967983 */ /* 0x0002a20000100600 */
[----:B------:R-:W-:Y:S02]  /*fdb0*/  @!P6 PRMT R166, R119, 0x5410, RZ ;  /* 0x0000541077a6e816 */ /* 0x000fe400000000ff */
[----:B------:R-:W-:Y:S01]  /*fdc0*/  ISETP.GT.U32.AND P6, PT, R243, UR18, PT ;  /* 0x00000012f3007c0c */ /* 0x000fe2000bfc4070 */
[----:B------:R1:W2:Y:S01]  /*fdd0*/  LDL.S16 R139, [R1+0xac] ;  /* 0x0000ac00018b7983 */ /* 0x0002a20000100600 */
[C---:B------:R-:W-:Y:S04]  /*fde0*/  HMMA.16816.F32.BF16 R8, R124.reuse, R120, R8 ;  /* 0x000000787c08723c */ /* 0x040fe80000041808 */
[----:B------:R-:W-:Y:S02]  /*fdf0*/  ISETP.LE.U32.AND P5, PT, R163, UR18, PT ;  /* 0x00000012a3007c0c */ /* 0x000fe4000bfa3070 */
[----:B------:R-:W-:Y:S02]  /*fe00*/  PRMT R144, R158, 0x7773, RZ ;  /* 0x000077739e907816 */ /* 0x000fe400000000ff */
[-C--:B------:R-:W-:Y:S08]  /*fe10*/  HMMA.16816.F32.BF16 R12, R124, R122.reuse, R12 ;  /* 0x0000007a7c0c723c */ /* 0x080ff0000004180c */
[C---:B------:R-:W-:Y:S01]  /*fe20*/  HMMA.16816.F32.BF16 R16, R108.reuse, R122, R16 ;  /* 0x0000007a6c10723c */ /* 0x040fe20000041810 */
[----:B----4-:R-:W-:Y:S03]  /*fe30*/  MUFU.EX2 R182, R189 ;  /* 0x000000bd00b67308 */ /* 0x010fe60000000800 */
[----:B------:R-:W-:Y:S04]  /*fe40*/  PRMT R122, R3, 0x7632, R122 ;  /* 0x00007632037a7816 */ /* 0x000fe8000000007a */
[-C--:B------:R-:W-:Y:S08]  /*fe50*/  HMMA.16816.F32.BF16 R20, R108, R112.reuse, R20 ;  /* 0x000000706c14723c */ /* 0x080ff00000041814 */
[C---:B------:R-:W-:Y:S08]  /*fe60*/  HMMA.16816.F32.BF16 R24, R124.reuse, R112, R24 ;  /* 0x000000707c18723c */ /* 0x040ff00000041818 */
[-C--:B------:R-:W-:Y:S08]  /*fe70*/  HMMA.16816.F32.BF16 R28, R124, R114.reuse, R28 ;  /* 0x000000727c1c723c */ /* 0x080ff0000004181c */
[C---:B------:R-:W-:Y:S08]  /*fe80*/  HMMA.16816.F32.BF16 R32, R108.reuse, R114, R32 ;  /* 0x000000726c20723c */ /* 0x040ff00000041820 */
[-C--:B-----5:R-:W-:Y:S08]  /*fe90*/  HMMA.16816.F32.BF16 R36, R108, R104.reuse, R36 ;  /* 0x000000686c24723c */ /* 0x0a0ff00000041824 */
[C---:B------:R-:W-:Y:S08]  /*fea0*/  HMMA.16816.F32.BF16 R40, R124.reuse, R104, R40 ;  /* 0x000000687c28723c */ /* 0x040ff00000041828 */
[-C--:B------:R-:W-:Y:S08]  /*feb0*/  HMMA.16816.F32.BF16 R44, R124, R106.reuse, R44 ;  /* 0x0000006a7c2c723c */ /* 0x080ff0000004182c */
[C---:B------:R-:W-:Y:S04]  /*fec0*/  HMMA.16816.F32.BF16 R48, R108.reuse, R106, R48 ;  /* 0x0000006a6c30723c */ /* 0x040fe80000041830 */
[----:B------:R-:W-:Y:S02]  /*fed0*/  @!P4 HFMA2.BF16_V2 R181, -RZ.H0_H0, RZ.H0_H0, -R135.H0_H0 ;  /* 0x200000ffffb5c231 */ /* 0x000fe40000340987 */
[----:B---3--:R-:W-:Y:S05]  /*fee0*/  @!P5 HFMA2.BF16_V2 R116, -RZ.H0_H0, RZ.H0_H0, -R136.H0_H0 ;  /* 0x200000ffff74d231 */ /* 0x008fea0000340988 */
[----:B------:R-:W-:Y:S04]  /*fef0*/  PRMT R167, R116, 0x7610, R167 ;  /* 0x0000761074a77816 */ /* 0x000fe800000000a7 */
[----:B------:R-:W-:Y:S01]  /*ff00*/  @!P5 PRMT R136, R167, 0x5410, RZ ;  /* 0x00005410a788d816 */ /* 0x000fe200000000ff */
[----:B--2---:R-:W-:Y:S05]  /*ff10*/  @P6 HFMA2.BF16_V2 R117, -RZ.H0_H0, RZ.H0_H0, -R145.H0_H0 ;  /* 0x200000ffff756231 */ /* 0x004fea0000340991 */
[----:B------:R-:W-:Y:S01]  /*ff20*/  @P6 STL.S16 [R1+0xc0], R117 ;  /* 0x0000c07501006387 */ /* 0x000fe20000100600 */
[----:B------:R-:W-:Y:S03]  /*ff30*/  PRMT R113, R117, 0x7610, R113 ;  /* 0x0000761075717816 */ /* 0x000fe60000000071 */
[----:B------:R-:W-:Y:S01]  /*ff40*/  @!P5 STL.S16 [R1+0xc4], R116 ;  /* 0x0000c4740100d387 */ /* 0x000fe20000100600 */
[----:B------:R-:W-:Y:S02]  /*ff50*/  @P6 PRMT R145, R113, 0x5410, RZ ;  /* 0x0000541071916816 */ /* 0x000fe400000000ff */
[----:B------:R-:W-:Y:S01]  /*ff60*/  ISETP.LE.U32.AND P6, PT, R162, UR18, PT ;  /* 0x00000012a2007c0c */ /* 0x000fe2000bfc3070 */
[----:B------:R1:W2:Y:S01]  /*ff70*/  LDL.S16 R123, [R1+0x9c] ;  /* 0x00009c00017b7983 */ /* 0x0002a20000100600 */
[----:B------:R-:W-:Y:S02]  /*ff80*/  PRMT R162, R181, 0x7610, R162 ;  /* 0x00007610b5a27816 */ /* 0x000fe400000000a2 */
[----:B------:R-:W-:Y:S01]  /*ff90*/  ISETP.LE.U32.AND P5, PT, R165, UR18, PT ;  /* 0x00000012a5007c0c */ /* 0x000fe2000bfa3070 */
[----:B------:R1:W3:Y:S01]  /*ffa0*/  LDL.S16 R113, [R1+0xa8] ;  /* 0x0000a80001717983 */ /* 0x0002e20000100600 */
[----:B------:R-:W-:Y:S01]  /*ffb0*/  @!P4 PRMT R135, R162, 0x5410, RZ ;  /* 0x00005410a287c816 */ /* 0x000fe200000000ff */
[----:B------:R-:W-:Y:S02]  /*ffc0*/  @!P1 HFMA2.BF16_V2 R139, -RZ.H0_H0, RZ.H0_H0, -R128.H0_H0 ;  /* 0x200000ffff8b9231 */ /* 0x000fe40000340980 */
[----:B------:R-:W4:Y:S03]  /*ffd0*/  LDSM.16.MT88.4 R116, [R180+0x1400] ;  /* 0x00140000b474783b */ /* 0x000f260000004200 */
[----:B------:R-:W-:Y:S01]  /*ffe0*/  PRMT R104, R139, 0x7610, R104 ;  /* 0x000076108b687816 */ /* 0x000fe20000000068 */
[----:B------:R-:W-:Y:S03]  /*fff0*/  @!P6 HFMA2.BF16_V2 R176, -RZ.H0_H0, RZ.H0_H0, -R134.H0_H0 ;  /* 0x200000ffffb0e231 */ /* 0x000fe60000340986 */
[----:B------:R-:W-:Y:S01]  /*10000*/  @!P1 PRMT R128, R104, 0x5410, RZ ;  /* 0x0000541068809816 */ /* 0x000fe200000000ff */
[----:B------:R5:W-:Y:S01]  /*10010*/  @!P4 STL.S16 [R1+0xcc], R181 ;  /* 0x0000ccb50100c387 */ /* 0x000be20000100600 */
[----:B------:R-:W-:Y:S01]  /*10020*/  ISETP.LE.U32.AND P4, PT, R155, UR18, PT ;  /* 0x000000129b007c0c */ /* 0x000fe2000bf83070 */
[----:B------:R-:W-:Y:S01]  /*10030*/  @!P5 HFMA2.BF16_V2 R161, -RZ.H0_H0, RZ.H0_H0, -R133.H0_H0 ;  /* 0x200000ffffa1d231 */ /* 0x000fe20000340985 */
[----:B------:R-:W-:Y:S01]  /*10040*/  PRMT R114, R176, 0x7610, R114 ;  /* 0x00007610b0727816 */ /* 0x000fe20000000072 */
[----:B------:R-:W-:Y:S01]  /*10050*/  @!P6 STL.S16 [R1+0xb8], R176 ;  /* 0x0000b8b00100e387 */ /* 0x000fe20000100600 */
[----:B------:R-:W-:Y:S02]  /*10060*/  PRMT R155, R154, 0x7773, RZ ;  /* 0x000077739a9b7816 */ /* 0x000fe400000000ff */
[----:B------:R-:W-:Y:S01]  /*10070*/  @!P6 PRMT R134, R114, 0x5410, RZ ;  /* 0x000054107286e816 */ /* 0x000fe200000000ff */
[----:B------:R1:W-:Y:S01]  /*10080*/  @!P5 STL.S16 [R1+0xb4], R161 ;  /* 0x0000b4a10100d387 */ /* 0x0003e20000100600 */
[----:B------:R-:W-:Y:S02]  /*10090*/  PRMT R112, R161, 0x7610, R112 ;  /* 0x00007610a1707816 */ /* 0x000fe40000000070 */
[----:B------:R-:W-:Y:S01]  /*100a0*/  ISETP.LE.U32.AND P6, PT, R153, UR18, PT ;  /* 0x0000001299007c0c */ /* 0x000fe2000bfc3070 */
[----:B------:R1:W-:Y:S01]  /*100b0*/  STG.E.U16 desc[UR26][R194.64+-0x6e], R145 ;  /* 0xffff9291c2007986 */ /* 0x0003e2000c10151a */
[----:B------:R-:W-:Y:S01]  /*100c0*/  @!P5 PRMT R133, R112, 0x5410, RZ ;  /* 0x000054107085d816 */ /* 0x000fe200000000ff */
[----:B------:R-:W-:Y:S01]  /*100d0*/  @!P4 HFMA2.BF16_V2 R150, -RZ.H0_H0, RZ.H0_H0, -R131.H0_H0 ;  /* 0x200000ffff96c231 */ /* 0x000fe20000340983 */
[----:B------:R-:W-:Y:S01]  /*100e0*/  ISETP.LE.U32.AND P5, PT, R173, UR18, PT ;  /* 0x00000012ad007c0c */ /* 0x000fe2000bfa3070 */
[----:B------:R1:W-:Y:S01]  /*100f0*/  STG.E.U16 desc[UR26][R156.64+-0x60], R136 ;  /* 0xffffa0889c007986 */ /* 0x0003e2000c10151a */
[----:B------:R-:W-:Y:S02]  /*10100*/  LOP3.LUT R112, R159, 0xffff, RZ, 0xc0, !PT ;  /* 0x0000ffff9f707812 */ /* 0x000fe400078ec0ff */
[----:B------:R-:W-:Y:S01]  /*10110*/  PRMT R105, R150, 0x7610, R105 ;  /* 0x0000761096697816 */ /* 0x000fe20000000069 */
[----:B------:R1:W-:Y:S01]  /*10120*/  @!P4 STL.S16 [R1+0xb0], R150 ;  /* 0x0000b0960100c387 */ /* 0x0003e20000100600 */
[----:B------:R-:W-:Y:S02]  /*10130*/  SHF.R.U32.HI R112, RZ, 0x8, R112 ;  /* 0x00000008ff707819 */ /* 0x000fe40000011670 */
[----:B------:R-:W-:Y:S01]  /*10140*/  @!P4 PRMT R131, R105, 0x5410, RZ ;  /* 0x000054106983c816 */ /* 0x000fe200000000ff */
[----:B------:R1:W-:Y:S01]  /*10150*/  @!P1 STL.S16 [R1+0xac], R139 ;  /* 0x0000ac8b01009387 */ /* 0x0003e20000100600 */
[----:B------:R-:W-:Y:S01]  /*10160*/  ISETP.GT.U32.AND P4, PT, R227, UR18, PT ;  /* 0x00000012e3007c0c */ /* 0x000fe2000bf84070 */
[----:B-----5:R-:W-:Y:S01]  /*10170*/  MUFU.EX2 R181, R192 ;  /* 0x000000c000b57308 */ /* 0x020fe20000000800 */
[----:B------:R-:W-:Y:S01]  /*10180*/  ISETP.GT.U32.AND P1, PT, R251, UR18, PT ;  /* 0x00000012fb007c0c */ /* 0x000fe2000bf24070 */
[----:B------:R2:W5:Y:S01]  /*10190*/  LDL.S16 R153, [R1+0x98] ;  /* 0x0000980001997983 */ /* 0x0005620000100600 */
[----:B------:R-:W-:Y:S03]  /*101a0*/  PRMT R160, R160, 0x5410, R112 ;  /* 0x00005410a0a07816 */ /* 0x000fe60000000070 */
[----:B------:R2:W5:Y:S01]  /*101b0*/  LDL.S16 R115, [R1+0x94] ;  /* 0x0000940001737983 */ /* 0x0005620000100600 */
[-C--:B----4-:R-:W-:Y:S03]  /*101c0*/  HMMA.16816.F32.BF16 R52, R108, R116.reuse, R52 ;  /* 0x000000746c34723c */ /* 0x090fe60000041834 */
[----:B------:R4:W4:Y:S01]  /*101d0*/  LDL.S16 R114, [R1+0x90] ;  /* 0x0000900001727983 */ /* 0x0009220000100600 */
[----:B-1----:R-:W-:Y:S01]  /*101e0*/  IMAD.MOV.U32 R161, RZ, RZ, R158 ;  /* 0x000000ffffa17224 */ /* 0x002fe200078e009e */
[C---:B------:R-:W-:Y:S02]  /*101f0*/  PRMT R145, R154.reuse, 0x7771, RZ ;  /* 0x000077719a917816 */ /* 0x040fe400000000ff */
[----:B------:R-:W1:Y:S01]  /*10200*/  LDSM.16.MT88.4 R104, [R208+0xb400] ;  /* 0x00b40000d068783b */ /* 0x000e620000004200 */
[C---:B------:R-:W-:Y:S04]  /*10210*/  HMMA.16816.F32.BF16 R56, R124.reuse, R116, R56 ;  /* 0x000000747c38723c */ /* 0x040fe80000041838 */
[----:B------:R-:W-:Y:S02]  /*10220*/  SHF.R.U32.HI R136, RZ, 0x18, R159 ;  /* 0x00000018ff887819 */ /* 0x000fe4000001169f */
[----:B------:R-:W-:Y:S01]  /*10230*/  PRMT R150, R154, 0x7772, RZ ;  /* 0x000077729a967816 */ /* 0x000fe200000000ff */
[----:B------:R-:W-:Y:S01]  /*10240*/  STG.E.U16 desc[UR26][R156.64+-0x5e], R135 ;  /* 0xffffa2879c007986 */ /* 0x000fe2000c10151a */
[-C--:B------:R-:W-:Y:S03]  /*10250*/  HMMA.16816.F32.BF16 R60, R124, R118.reuse, R60 ;  /* 0x000000767c3c723c */ /* 0x080fe6000004183c */
[----:B------:R-:W-:Y:S02]  /*10260*/  PRMT R117, R164, 0x7632, R117 ;  /* 0x00007632a4757816 */ /* 0x000fe40000000075 */
[----:B------:R-:W-:Y:S02]  /*10270*/  SHF.R.U32.HI R116, RZ, 0x18, R164 ;  /* 0x00000018ff747819 */ /* 0x000fe400000116a4 */
[----:B------:R-:W-:Y:S01]  /*10280*/  LOP3.LUT R117, R117, 0xff, RZ, 0xc0, !PT ;  /* 0x000000ff75757812 */ /* 0x000fe200078ec0ff */
[C---:B------:R-:W-:Y:S04]  /*10290*/  HMMA.16816.F32.BF16 R64, R108.reuse, R118, R64 ;  /* 0x000000766c40723c */ /* 0x040fe80000041840 */
[----:B------:R-:W-:Y:S04]  /*102a0*/  PRMT R139, R158, 0x7772, RZ ;  /* 0x000077729e8b7816 */ /* 0x000fe800000000ff */
[-C--:B-1----:R-:W-:Y:S08]  /*102b0*/  HMMA.16816.F32.BF16 R68, R108, R104.reuse, R68 ;  /* 0x000000686c44723c */ /* 0x082ff00000041844 */
[C---:B------:R-:W-:Y:S08]  /*102c0*/  HMMA.16816.F32.BF16 R72, R124.reuse, R104, R72 ;  /* 0x000000687c48723c */ /* 0x040ff00000041848 */
[-C--:B------:R-:W-:Y:S08]  /*102d0*/  HMMA.16816.F32.BF16 R76, R124, R106.reuse, R76 ;  /* 0x0000006a7c4c723c */ /* 0x080ff0000004184c */
[C---:B------:R-:W-:Y:S04]  /*102e0*/  HMMA.16816.F32.BF16 R80, R108.reuse, R106, R80 ;  /* 0x0000006a6c50723c */ /* 0x040fe80000041850 */
[----:B--2---:R-:W-:Y:S02]  /*102f0*/  @!P6 HFMA2.BF16_V2 R123, -RZ.H0_H0, RZ.H0_H0, -R137.H0_H0 ;  /* 0x200000ffff7be231 */ /* 0x004fe40000340989 */
[----:B---3--:R-:W-:Y:S03]  /*10300*/  @!P5 HFMA2.BF16_V2 R113, -RZ.H0_H0, RZ.H0_H0, -R140.H0_H0 ;  /* 0x200000ffff71d231 */ /* 0x008fe6000034098c */
[----:B------:R1:W-:Y:S01]  /*10310*/  @!P6 STL.S16 [R1+0x9c], R123 ;  /* 0x00009c7b0100e387 */ /* 0x0003e20000100600 */
[----:B------:R-:W-:Y:S03]  /*10320*/  PRMT R121, R123, 0x7610, R121 ;  /* 0x000076107b797816 */ /* 0x000fe60000000079 */
[----:B------:R2:W-:Y:S01]  /*10330*/  @!P5 STL.S16 [R1+0xa8], R113 ;  /* 0x0000a8710100d387 */ /* 0x0005e20000100600 */
[----:B------:R-:W-:Y:S02]  /*10340*/  @!P6 PRMT R137, R121, 0x5410, RZ ;  /* 0x000054107989e816 */ /* 0x000fe400000000ff */
[----:B------:R-:W-:Y:S01]  /*10350*/  ISETP.GT.U32.AND P6, PT, R252, UR18, PT ;  /* 0x00000012fc007c0c */ /* 0x000fe2000bfc4070 */
[----:B------:R3:W3:Y:S01]  /*10360*/  LDL.S16 R162, [R1+0x8c] ;  /* 0x00008c0001a27983 */ /* 0x0006e20000100600 */
[----:B------:R-:W-:Y:S04]  /*10370*/  PRMT R120, R113, 0x7610, R120 ;  /* 0x0000761071787816 */ /* 0x000fe80000000078 */
[----:B------:R-:W-:Y:S01]  /*10380*/  @!P5 PRMT R140, R120, 0x5410, RZ ;  /* 0x00005410788cd816 */ /* 0x000fe200000000ff */
[----:B------:R-:W-:Y:S05]  /*10390*/  IMAD.WIDE R120, R228, -0x70, R230 ;  /* 0xffffff90e4787825 */ /* 0x000fea00078e02e6 */
[----:B------:R-:W-:Y:S04]  /*103a0*/  STG.E.U16 desc[UR26][R120.64+-0x60], R134 ;  /* 0xffffa08678007986 */ /* 0x000fe8000c10151a */
[----:B------:R4:W-:Y:S01]  /*103b0*/  STG.E.U16 desc[UR26][R120.64+-0x5e], R133 ;  /* 0xffffa28578007986 */ /* 0x0009e2000c10151a */
[----:B-1----:R-:W-:Y:S01]  /*103c0*/  PRMT R123, R158, 0x7771, RZ ;  /* 0x000077719e7b7816 */ /* 0x002fe200000000ff */
[----:B------:R-:W-:Y:S01]  /*103d0*/  IMAD.MOV.U32 R158, RZ, RZ, R154 ;  /* 0x000000ffff9e7224 */ /* 0x000fe200078e009a */
[----:B------:R-:W-:Y:S02]  /*103e0*/  PRMT R154, R117, 0x5410, R116 ;  /* 0x00005410759a7816 */ /* 0x000fe40000000074 */
[----:B--2---:R-:W-:Y:S02]  /*103f0*/  LOP3.LUT R113, R112, 0xffff, RZ, 0xc0, !PT ;  /* 0x0000ffff70717812 */ /* 0x004fe400078ec0ff */
[----:B------:R-:W-:Y:S02]  /*10400*/  LOP3.LUT R112, R164, 0xff, RZ, 0xc0, !PT ;  /* 0x000000ffa4707812 */ /* 0x000fe400078ec0ff */
[----:B------:R-:W-:Y:S01]  /*10410*/  ISETP.LE.U32.AND P5, PT, R113, UR18, PT ;  /* 0x0000001271007c0c */ /* 0x000fe2000bfa3070 */
[----:B-----5:R-:W-:Y:S02]  /*10420*/  @P4 HFMA2.BF16_V2 R153, -RZ.H0_H0, RZ.H0_H0, -R142.H0_H0 ;  /* 0x200000ffff994231 */ /* 0x020fe4000034098e */
[----:B------:R-:W-:Y:S03]  /*10430*/  @P1 HFMA2.BF16_V2 R115, -RZ.H0_H0, RZ.H0_H0, -R141.H0_H0 ;  /* 0x200000ffff731231 */ /* 0x000fe6000034098d */
[----:B------:R1:W-:Y:S01]  /*10440*/  @P4 STL.S16 [R1+0x98], R153 ;  /* 0x0000989901004387 */ /* 0x0003e20000100600 */
[----:B------:R-:W-:Y:S01]  /*10450*/  PRMT R113, R153, 0x7610, R113 ;  /* 0x0000761099717816 */ /* 0x000fe20000000071 */
[----:B----4-:R-:W-:Y:S02]  /*10460*/  @P6 HFMA2.BF16_V2 R114, -RZ.H0_H0, RZ.H0_H0, -R143.H0_H0 ;  /* 0x200000ffff726231 */ /* 0x010fe4000034098f */
[----:B------:R-:W-:Y:S01]  /*10470*/  @P1 STL.S16 [R1+0x94], R115 ;  /* 0x0000947301001387 */ /* 0x000fe20000100600 */
[----:B------:R-:W-:Y:S01]  /*10480*/  @P4 PRMT R142, R113, 0x5410, RZ ;  /* 0x00005410718e4816 */ /* 0x000fe200000000ff */
[----:B------:R-:W-:Y:S01]  /*10490*/  IMAD.WIDE R120, R228, 0x70, R120 ;  /* 0x00000070e4787825 */ /* 0x000fe200078e0278 */
[----:B------:R-:W-:Y:S01]  /*104a0*/  PRMT R135, R115, 0x7610, R135 ;  /* 0x0000761073877816 */ /* 0x000fe20000000087 */
[----:B------:R-:W-:Y:S01]  /*104b0*/  @P6 STL.S16 [R1+0x90], R114 ;  /* 0x0000907201006387 */ /* 0x000fe20000100600 */
[----:B------:R-:W-:Y:S02]  /*104c0*/  PRMT R134, R114, 0x7610, R134 ;  /* 0x0000761072867816 */ /* 0x000fe40000000086 */
[----:B------:R-:W-:Y:S01]  /*104d0*/  ISETP.LE.U32.AND P4, PT, R112, UR18, PT ;  /* 0x0000001270007c0c */ /* 0x000fe2000bf83070 */
[----:B------:R2:W4:Y:S01]  /*104e0*/  LDL.S16 R118, [R1+0x84] ;  /* 0x0000840001767983 */ /* 0x0005220000100600 */
[----:B------:R-:W-:Y:S01]  /*104f0*/  @P1 PRMT R141, R135, 0x5410, RZ ;  /* 0x00005410878d1816 */ /* 0x000fe200000000ff */
[----:B------:R-:W-:Y:S01]  /*10500*/  IMAD.WIDE R104, R228, -0x70, R120 ;  /* 0xffffff90e4687825 */ /* 0x000fe200078e0278 */
[----:B------:R-:W-:Y:S01]  /*10510*/  @P6 PRMT R143, R134, 0x5410, RZ ;  /* 0x00005410868f6816 */ /* 0x000fe200000000ff */
[----:B------:R5:W-:Y:S01]  /*10520*/  STG.E.U16 desc[UR26][R120.64+-0x60], R131 ;  /* 0xffffa08378007986 */ /* 0x000be2000c10151a */
[----:B------:R-:W-:Y:S02]  /*10530*/  ISETP.LE.U32.AND P6, PT, R117, UR18, PT ;  /* 0x0000001275007c0c */ /* 0x000fe4000bfc3070 */
[----:B------:R-:W-:Y:S01]  /*10540*/  ISETP.LE.U32.AND P1, PT, R116, UR18, PT ;  /* 0x0000001274007c0c */ /* 0x000fe2000bf23070 */
[----:B------:R2:W-:Y:S01]  /*10550*/  STG.E.U16 desc[UR26][R120.64+-0x5e], R128 ;  /* 0xffffa28078007986 */ /* 0x0005e2000c10151a */
[----:B------:R-:W-:Y:S01]  /*10560*/  IMAD.WIDE R134, R228, 0x70, R104 ;  /* 0x00000070e4867825 */ /* 0x000fe200078e0268 */
[----:B------:R-:W-:Y:S02]  /*10570*/  PRMT R133, R130, 0x7632, R133 ;  /* 0x0000763282857816 */ /* 0x000fe40000000085 */
[----:B------:R-:W-:Y:S01]  /*10580*/  STG.E.U16 desc[UR26][R194.64+-0x60], R168 ;  /* 0xffffa0a8c2007986 */ /* 0x000fe2000c10151a */
[----:B-1----:R-:W-:Y:S03]  /*10590*/  PRMT R153, R112, 0x5410, R175 ;  /* 0x0000541070997816 */ /* 0x002fe600000000af */
[----:B------:R-:W1:Y:S08]  /*105a0*/  LDSM.16.MT88.4 R112, [R180+0x2400] ;  /* 0x00240000b470783b */ /* 0x000e700000004200 */
[----:B------:R1:W-:Y:S04]  /*105b0*/  STG.E.U16 desc[UR26][R194.64+-0x5e], R137 ;  /* 0xffffa289c2007986 */ /* 0x0003e8000c10151a */
[----:B------:R-:W-:Y:S01]  /*105c0*/  STG.E.U16 desc[UR26][R156.64+-0x50], R140 ;  /* 0xffffb08c9c007986 */ /* 0x000fe2000c10151a */
[----:B-----5:R-:W-:Y:S03]  /*105d0*/  PRMT R131, R132, 0x7632, R131 ;  /* 0x0000763284837816 */ /* 0x020fe60000000083 */
[----:B------:R-:W-:Y:S01]  /*105e0*/  STG.E.U16 desc[UR26][R156.64+-0x4e], R142 ;  /* 0xffffb28e9c007986 */ /* 0x000fe2000c10151a */
[--C-:B--2---:R-:W-:Y:S03]  /*105f0*/  HSET2.LE.AND R120, R160, R216.reuse, PT ;  /* 0x000000d8a0787233 */ /* 0x104fe60003803000 */
[----:B------:R-:W-:Y:S01]  /*10600*/  STG.E.U16 desc[UR26][R104.64+-0x50], R141 ;  /* 0xffffb08d68007986 */ /* 0x000fe2000c10151a */
[C---:B------:R-:W-:Y:S03]  /*10610*/  PRMT R128, R129.reuse, 0x7632, R128 ;  /* 0x0000763281807816 */ /* 0x040fe60000000080 */
[----:B------:R2:W-:Y:S01]  /*10620*/  STG.E.U16 desc[UR26][R104.64+-0x4e], R143 ;  /* 0xffffb28f68007986 */ /* 0x0005e2000c10151a */
[----:B------:R-:W-:Y:S02]  /*10630*/  PRMT R107, R129, 0x5410, R128 ;  /* 0x00005410816b7816 */ /* 0x000fe40000000080 */
[----:B------:R-:W-:Y:S01]  /*10640*/  LOP3.LUT R120, R146, R120, RZ, 0xc0, !PT ;  /* 0x0000007892787212 */ /* 0x000fe200078ec0ff */
[----:B------:R-:W-:Y:S04]  /*10650*/  STG.E.U16 desc[UR26][R134.64+-0x50], R172 ;  /* 0xffffb0ac86007986 */ /* 0x000fe8000c10151a */
[----:B------:R-:W-:Y:S01]  /*10660*/  STG.E.U16 desc[UR26][R134.64+-0x4e], R171 ;  /* 0xffffb2ab86007986 */ /* 0x000fe2000c10151a */
[----:B-1----:R-:W-:Y:S03]  /*10670*/  LOP3.LUT R137, R161, 0xff, RZ, 0xc0, !PT ;  /* 0x000000ffa1897812 */ /* 0x002fe600078ec0ff */
[----:B------:R-:W-:Y:S04]  /*10680*/  STG.E.U16 desc[UR26][R194.64+-0x50], R170 ;  /* 0xffffb0aac2007986 */ /* 0x000fe8000c10151a */
[----:B------:R-:W-:Y:S01]  /*10690*/  STG.E.U16 desc[UR26][R194.64+-0x4e], R169 ;  /* 0xffffb2a9c2007986 */ /* 0x000fe2000c10151a */
[-C--:B------:R-:W-:Y:S08]  /*106a0*/  HMMA.16816.F32.BF16 R84, R108, R112.reuse, R84 ;  /* 0x000000706c54723c */ /* 0x080ff00000041854 */
[C---:B------:R-:W-:Y:S04]  /*106b0*/  HMMA.16816.F32.BF16 R88, R124.reuse, R112, R88 ;  /* 0x000000707c58723c */ /* 0x040fe80000041858 */
[----:B--2---:R-:W-:Y:S02]  /*106c0*/  PRMT R104, R159, 0x7632, R104 ;  /* 0x000076329f687816 */ /* 0x004fe40000000068 */
[----:B------:R-:W-:Y:S02]  /*106d0*/  PRMT R105, R3, 0x5410, R122 ;  /* 0x0000541003697816 */ /* 0x000fe4000000007a */
[----:B------:R-:W-:Y:S01]  /*106e0*/  LOP3.LUT R104, R104, 0xff, RZ, 0xc0, !PT ;  /* 0x000000ff68687812 */ /* 0x000fe200078ec0ff */
[-C--:B------:R-:W-:Y:S03]  /*106f0*/  HMMA.16816.F32.BF16 R92, R124, R114.reuse, R92 ;  /* 0x000000727c5c723c */ /* 0x080fe6000004185c */
[----:B------:R-:W-:Y:S02]  /*10700*/  PRMT R121, R104, 0x5410, R136 ;  /* 0x0000541068797816 */ /* 0x000fe40000000088 */
[----:B------:R-:W-:Y:S02]  /*10710*/  PRMT R112, R139, 0x5410, R144 ;  /* 0x000054108b707816 */ /* 0x000fe40000000090 */
[----:B------:R-:W-:Y:S01]  /*10720*/  LOP3.LUT R124, R158, 0xff, RZ, 0xc0, !PT ;  /* 0x000000ff9e7c7812 */ /* 0x000fe200078ec0ff */
[----:B------:R-:W-:Y:S01]  /*10730*/  HMMA.16816.F32.BF16 R96, R108, R114, R96 ;  /* 0x000000726c60723c */ /* 0x000fe20000041860 */
[----:B------:R-:W-:Y:S03]  /*10740*/  LDSM.16.MT88.4 R108, [R180+0x800] ;  /* 0x00080000b46c783b */ /* 0x000fe60000004200 */
[----:B------:R-:W-:Y:S02]  /*10750*/  LOP3.LUT R112, R112, 0xff00ff, RZ, 0xc0, !PT ;  /* 0x00ff00ff70707812 */ /* 0x000fe400078ec0ff */
[----:B------:R-:W-:Y:S02]  /*10760*/  HSET2.LE.AND R121, R121, R216, PT ;  /* 0x000000d879797233 */ /* 0x000fe40003803000 */
[----:B------:R-:W-:Y:S03]  /*10770*/  PRMT R125, R147, 0x7610, R125 ;  /* 0x00007610937d7816 */ /* 0x000fe6000000007d */
[----:B------:R-:W-:Y:S01]  /*10780*/  LOP3.LUT R121, R148, R121, RZ, 0xc0, !PT ;  /* 0x0000007994797212 */ /* 0x000fe200078ec0ff */
[----:B---3--:R-:W-:Y:S05]  /*10790*/  @!P5 HFMA2.BF16_V2 R162, -RZ.H0_H0, RZ.H0_H0, -R146.H1_H1 ;  /* 0x200000ffffa2d231 */ /* 0x008fea0000360992 */
[----:B------:R1:W-:Y:S01]  /*107a0*/  @!P5 STL.S16 [R1+0x8c], R162 ;  /* 0x00008ca20100d387 */ /* 0x0003e20000100600 */
[----:B------:R-:W-:Y:S04]  /*107b0*/  PRMT R163, R162, 0x7610, R163 ;  /* 0x00007610a2a37816 */ /* 0x000fe800000000a3 */
[----:B------:R-:W-:Y:S02]  /*107c0*/  @!P5 PRMT R138, R163, 0x5410, RZ ;  /* 0x00005410a38ad816 */ /* 0x000fe400000000ff */
[----:B------:R-:W-:Y:S01]  /*107d0*/  ISETP.LE.U32.AND P5, PT, R136, UR18, PT ;  /* 0x0000001288007c0c */ /* 0x000fe2000bfa3070 */
[----:B-1----:R2:W3:Y:S01]  /*107e0*/  LDL.S16 R162, [R1+0x88] ;  /* 0x0000880001a27983 */ /* 0x0024e20000100600 */
[----:B----4-:R-:W-:Y:S05]  /*107f0*/  @!P4 HFMA2.BF16_V2 R118, -RZ.H0_H0, RZ.H0_H0, -R3.H0_H0 ;  /* 0x200000ffff76c231 */ /* 0x010fea0000340903 */
        /* <DEDUP_REMOVED lines=12> */
[----:B---3--:R-:W-:Y:S05]  /*108c0*/  @!P2 HFMA2.BF16_V2 R162, -RZ.H0_H0, RZ.H0_H0, -R122.H0_H0 ;  /* 0x200000ffffa2a231 */ /* 0x008fea000034097a */
[----:B------:R3:W-:Y:S01]  /*108d0*/  @!P2 STL.S16 [R1+0x88], R162 ;  /* 0x000088a20100a387 */ /* 0x0007e20000100600 */
[----:B------:R-:W-:Y:S03]  /*108e0*/  PRMT R106, R162, 0x7610, R106 ;  /* 0x00007610a26a7816 */ /* 0x000fe6000000006a */
[----:B------:R2:W4:Y:S01]  /*108f0*/  LDL.S16 R113, [R1+0x7c] ;  /* 0x00007c0001717983 */ /* 0x0005220000100600 */
[----:B------:R-:W-:Y:S02]  /*10900*/  @!P2 PRMT R122, R106, 0x5410, RZ ;  /* 0x000054106a7aa816 */ /* 0x000fe400000000ff */
[----:B------:R-:W-:Y:S01]  /*10910*/  ISETP.GT.U32.AND P2, PT, R123, UR18, PT ;  /* 0x000000127b007c0c */ /* 0x000fe2000bf44070 */
[----:B------:R2:W5:Y:S01]  /*10920*/  LDL.S16 R161, [R1+0x78] ;  /* 0x0000780001a17983 */ /* 0x0005620000100600 */
[----:B------:R-:W-:Y:S03]  /*10930*/  PRMT R106, R137, 0x5410, R123 ;  /* 0x00005410896a7816 */ /* 0x000fe6000000007b */
[----:B------:R2:W2:Y:S02]  /*10940*/  LDL.S16 R159, [R1+0x6c] ;  /* 0x00006c00019f7983 */ /* 0x0004a40000100600 */
[--C-:B------:R-:W-:Y:S02]  /*10950*/  HSET2.LE.AND R106, R106, R216.reuse, PT ;  /* 0x000000d86a6a7233 */ /* 0x100fe40003803000 */
[----:B------:R2:W2:Y:S03]  /*10960*/  LDL.S16 R160, [R1+0x68] ;  /* 0x0000680001a07983 */ /* 0x0004a60000100600 */
[----:B------:R-:W-:Y:S01]  /*10970*/  LOP3.LUT R106, R107, R106, RZ, 0xc0, !PT ;  /* 0x0000006a6b6a7212 */ /* 0x000fe200078ec0ff */
[----:B------:R1:W-:Y:S01]  /*10980*/  STG.E.U16 desc[UR26][R156.64+-0x3e], R122 ;  /* 0xffffc27a9c007986 */ /* 0x0003e2000c10151a */
[--C-:B------:R-:W-:Y:S02]  /*10990*/  HSET2.LE.AND R107, R112, R216.reuse, PT ;  /* 0x000000d8706b7233 */ /* 0x100fe40003803000 */
[----:B------:R-:W-:Y:S01]  /*109a0*/  PRMT R112, R150, 0x5410, R155 ;  /* 0x0000541096707816 */ /* 0x000fe2000000009b */
[----:B---3--:R3:W3:Y:S02]  /*109b0*/  LDL.S16 R162, [R1+0x80] ;  /* 0x0000800001a27983 */ /* 0x0086e40000100600 */
[----:B------:R-:W-:Y:S02]  /*109c0*/  LOP3.LUT R107, R3, R107, RZ, 0xc0, !PT ;  /* 0x0000006b036b7212 */ /* 0x000fe400078ec0ff */
[----:B------:R-:W-:Y:S02]  /*109d0*/  LOP3.LUT R112, R112, 0xff00ff, RZ, 0xc0, !PT ;  /* 0x00ff00ff70707812 */ /* 0x000fe400078ec0ff */
[----:B------:R-:W-:Y:S03]  /*109e0*/  PRMT R3, R124, 0x5410, R145 ;  /* 0x000054107c037816 */ /* 0x000fe60000000091 */
[--C-:B------:R-:W-:Y:S01]  /*109f0*/  HSET2.LE.AND R123, R112, R216.reuse, PT ;  /* 0x000000d8707b7233 */ /* 0x100fe20003803000 */
[-C--:B-1----:R-:W-:Y:S05]  /*10a00*/  HMMA.16816.F32.BF16 R4, R104, R116.reuse, R4 ;  /* 0x000000746804723c */ /* 0x082fea0000041804 */
[----:B------:R-:W-:Y:S02]  /*10a10*/  HSET2.LE.AND R3, R3, R216, PT ;  /* 0x000000d803037233 */ /* 0x000fe40003803000 */
[----:B------:R-:W-:Y:S03]  /*10a20*/  LOP3.LUT R123, R149, R123, RZ, 0xc0, !PT ;  /* 0x0000007b957b7212 */ /* 0x000fe600078ec0ff */
[----:B------:R-:W-:Y:S02]  /*10a30*/  LOP3.LUT R122, R147, R3, RZ, 0xc0, !PT ;  /* 0x00000003937a7212 */ /* 0x000fe400078ec0ff */
[----:B------:R-:W-:Y:S05]  /*10a40*/  PRMT R3, R148, 0x7632, R3 ;  /* 0x0000763294037816 */ /* 0x000fea0000000003 */
[C---:B------:R-:W-:Y:S08]  /*10a50*/  HMMA.16816.F32.BF16 R8, R120.reuse, R116, R8 ;  /* 0x000000747808723c */ /* 0x040ff00000041808 */
[-C--:B------:R-:W-:Y:S08]  /*10a60*/  HMMA.16816.F32.BF16 R12, R120, R118.reuse, R12 ;  /* 0x00000076780c723c */ /* 0x080ff0000004180c */
[C---:B------:R-:W-:Y:S04]  /*10a70*/  HMMA.16816.F32.BF16 R16, R104.reuse, R118, R16 ;  /* 0x000000766810723c */ /* 0x040fe80000041810 */
[----:B------:R-:W-:Y:S04]  /*10a80*/  PRMT R119, R149, 0x7610, R119 ;  /* 0x0000761095777816 */ /* 0x000fe80000000077 */
[-C--:B------:R-:W-:Y:S08]  /*10a90*/  HMMA.16816.F32.BF16 R20, R104, R108.reuse, R20 ;  /* 0x0000006c6814723c */ /* 0x080ff00000041814 */
[C---:B------:R-:W-:Y:S08]  /*10aa0*/  HMMA.16816.F32.BF16 R24, R120.reuse, R108, R24 ;  /* 0x0000006c7818723c */ /* 0x040ff00000041818 */
[-C--:B------:R-:W-:Y:S08]  /*10ab0*/  HMMA.16816.F32.BF16 R28, R120, R110.reuse, R28 ;  /* 0x0000006e781c723c */ /* 0x080ff0000004181c */
[C---:B------:R-:W-:Y:S04]  /*10ac0*/  HMMA.16816.F32.BF16 R32, R104.reuse, R110, R32 ;  /* 0x0000006e6820723c */ /* 0x040fe80000041820 */
[----:B----4-:R-:W-:Y:S02]  /*10ad0*/  @!P6 HFMA2.BF16_V2 R113, -RZ.H0_H0, RZ.H0_H0, -R129.H0_H0 ;  /* 0x200000ffff71e231 */ /* 0x010fe40000340981 */
[--C-:B-----5:R-:W-:Y:S03]  /*10ae0*/  @!P4 HFMA2.BF16_V2 R161, -RZ.H0_H0, RZ.H0_H0, -R148.reuse.H0_H0 ;  /* 0x200000ffffa1c231 */ /* 0x120fe60000340994 */
[----:B------:R1:W-:Y:S01]  /*10af0*/  @!P6 STL.S16 [R1+0x7c], R113 ;  /* 0x00007c710100e387 */ /* 0x0003e20000100600 */
[----:B------:R-:W-:Y:S01]  /*10b00*/  PRMT R126, R113, 0x7610, R126 ;  /* 0x00007610717e7816 */ /* 0x000fe2000000007e */
[----:B--2---:R-:W-:Y:S01]  /*10b10*/  @!P5 HFMA2.BF16_V2 R159, -RZ.H0_H0, RZ.H0_H0, -R148.H1_H1 ;  /* 0x200000ffff9fd231 */ /* 0x004fe20000360994 */
[----:B------:R-:W-:Y:S02]  /*10b20*/  PRMT R115, R161, 0x7610, R115 ;  /* 0x00007610a1737816 */ /* 0x000fe40000000073 */
[----:B------:R-:W-:Y:S01]  /*10b30*/  @!P6 PRMT R129, R126, 0x5410, RZ ;  /* 0x000054107e81e816 */ /* 0x000fe200000000ff */
[----:B------:R-:W-:Y:S01]  /*10b40*/  IMAD.WIDE.U32 R126, R218, -0x2daee0ad, RZ ;  /* 0xd2511f53da7e7825 */ /* 0x000fe200078e00ff */
[----:B------:R-:W-:Y:S02]  /*10b50*/  @!P4 PRMT R148, R115, 0x5410, RZ ;  /* 0x000054107394c816 */ /* 0x000fe400000000ff */
[----:B------:R-:W-:Y:S02]  /*10b60*/  PRMT R114, R159, 0x7610, R114 ;  /* 0x000076109f727816 */ /* 0x000fe40000000072 */
[----:B------:R-:W-:Y:S02]  /*10b70*/  ISETP.GT.U32.AND P6, PT, R139, UR18, PT ;  /* 0x000000128b007c0c */ /* 0x000fe4000bfc4070 */
[----:B------:R-:W-:Y:S01]  /*10b80*/  @!P5 PRMT R3, R114, 0x5410, RZ ;  /* 0x000054107203d816 */ /* 0x000fe200000000ff */
[----:B---3--:R-:W-:Y:S01]  /*10b90*/  @!P1 HFMA2.BF16_V2 R162, -RZ.H0_H0, RZ.H0_H0, -R128.H0_H0 ;  /* 0x200000ffffa29231 */ /* 0x008fe20000340980 */
[----:B------:R-:W-:Y:S04]  /*10ba0*/  PRMT R183, R126, 0x7773, RZ ;  /* 0x000077737eb77816 */ /* 0x000fe800000000ff */
[----:B------:R-:W-:Y:S04]  /*10bb0*/  @!P1 STL.S16 [R1+0x80], R162 ;  /* 0x000080a201009387 */ /* 0x000fe80000100600 */
[----:B------:R2:W3:Y:S01]  /*10bc0*/  LDL.S16 R154, [R1+0x74] ;  /* 0x00007400019a7983 */ /* 0x0004e20000100600 */
[----:B-1----:R-:W-:Y:S01]  /*10bd0*/  IMAD.WIDE R112, R228, -0x70, R134 ;  /* 0xffffff90e4707825 */ /* 0x002fe200078e0286 */
[----:B------:R-:W-:Y:S02]  /*10be0*/  PRMT R134, R162, 0x7610, R134 ;  /* 0x00007610a2867816 */ /* 0x000fe40000000086 */
[----:B------:R2:W4:Y:S02]  /*10bf0*/  LDL.S16 R136, [R1+0x70] ;  /* 0x0000700001887983 */ /* 0x0005240000100600 */
[----:B------:R-:W-:Y:S02]  /*10c00*/  @!P1 PRMT R128, R134, 0x5410, RZ ;  /* 0x0000541086809816 */ /* 0x000fe400000000ff */
[----:B------:R2:W5:Y:S01]  /*10c10*/  LDL.S16 R134, [R1+0x64] ;  /* 0x0000640001867983 */ /* 0x0005620000100600 */
[----:B------:R-:W-:Y:S02]  /*10c20*/  ISETP.LE.U32.AND P1, PT, R124, UR18, PT ;  /* 0x000000127c007c0c */ /* 0x000fe4000bf23070 */
[----:B------:R-:W-:Y:S01]  /*10c30*/  LOP3.LUT R124, R236, UR19, R127, 0x96, !PT ;  /* 0x00000013ec7c7c12 */ /* 0x000fe2000f8e967f */
[----:B------:R-:W-:Y:S01]  /*10c40*/  @!P4 STL.S16 [R1+0x78], R161 ;  /* 0x000078a10100c387 */ /* 0x000fe20000100600 */
[----:B------:R-:W-:Y:S03]  /*10c50*/  ISETP.LE.U32.AND P4, PT, R137, UR18, PT ;  /* 0x0000001289007c0c */ /* 0x000fe6000bf83070 */
[----:B------:R1:W-:Y:S01]  /*10c60*/  @!P5 STL.S16 [R1+0x6c], R159 ;  /* 0x00006c9f0100d387 */ /* 0x0003e20000100600 */
[----:B------:R-:W-:Y:S03]  /*10c70*/  ISETP.GT.U32.AND P5, PT, R144, UR18, PT ;  /* 0x0000001290007c0c */ /* 0x000fe6000bfa4070 */
[----:B------:R-:W-:Y:S02]  /*10c80*/  STG.E.U16 desc[UR26][R112.64+-0x40], R129 ;  /* 0xffffc08170007986 */ /* 0x000fe4000c10151a */
[----:B------:R-:W-:Y:S02]  /*10c90*/  @!P1 HFMA2.BF16_V2 R160, -RZ.H0_H0, RZ.H0_H0, -R147.H0_H0 ;  /* 0x200000ffffa09231 */ /* 0x000fe40000340993 */
[----:B------:R2:W-:Y:S03]  /*10ca0*/  STG.E.U16 desc[UR26][R112.64+-0x3e], R128 ;  /* 0xffffc28070007986 */ /* 0x0005e6000c10151a */
[----:B------:R-:W-:Y:S04]  /*10cb0*/  PRMT R117, R160, 0x7610, R117 ;  /* 0x00007610a0757816 */ /* 0x000fe80000000075 */
[----:B------:R-:W-:Y:S01]  /*10cc0*/  @!P1 PRMT R125, R117, 0x5410, RZ ;  /* 0x00005410757d9816 */ /* 0x000fe200000000ff */
[----:B-1----:R1:W5:Y:S04]  /*10cd0*/  LDL.S16 R159, [R1+0x60] ;  /* 0x00006000019f7983 */ /* 0x0023680000100600 */
[----:B------:R-:W-:Y:S01]  /*10ce0*/  @!P1 STL.S16 [R1+0x68], R160 ;  /* 0x000068a001009387 */ /* 0x000fe20000100600 */
[----:B--2---:R-:W-:Y:S01]  /*10cf0*/  IMAD.WIDE R128, R228, 0x70, R112 ;  /* 0x00000070e4807825 */ /* 0x004fe200078e0270 */
[----:B------:R-:W-:Y:S04]  /*10d00*/  LOP3.LUT R112, R124, 0xffff, RZ, 0xc0, !PT ;  /* 0x0000ffff7c707812 */ /* 0x000fe800078ec0ff */
[----:B------:R-:W-:Y:S01]  /*10d10*/  STG.E.U16 desc[UR26][R128.64+-0x3e], R138 ;  /* 0xffffc28a80007986 */ /* 0x000fe2000c10151a */
[----:B------:R-:W-:Y:S03]  /*10d20*/  SHF.R.U32.HI R172, RZ, 0x8, R112 ;  /* 0x00000008ffac7819 */ /* 0x000fe60000011670 */
[----:B------:R-:W2:Y:S01]  /*10d30*/  LDSM.16.MT88.4 R112, [R208+0xa800] ;  /* 0x00a80000d070783b */ /* 0x000ea20000004200 */
[----:B------:R-:W-:Y:S04]  /*10d40*/  LOP3.LUT R116, R172, 0xffff, RZ, 0xc0, !PT ;  /* 0x0000ffffac747812 */ /* 0x000fe800078ec0ff */
[----:B------:R-:W-:Y:S01]  /*10d50*/  ISETP.LE.U32.AND P1, PT, R116, UR18, PT ;  /* 0x0000001274007c0c */ /* 0x000fe2000bf23070 */
[----:B------:R-:W-:Y:S02]  /*10d60*/  IMAD.WIDE.U32 R116, R179, -0x2daee0ad, RZ ;  /* 0xd2511f53b3747825 */ /* 0x000fe400078e00ff */
[----:B------:R-:W-:Y:S02]  /*10d70*/  STG.E.U16 desc[UR26][R128.64+-0x40], R166 ;  /* 0xffffc0a680007986 */ /* 0x000fe4000c10151a */
[----:B------:R-:W-:Y:S02]  /*10d80*/  IMAD.MOV.U32 R137, RZ, RZ, R116 ;  /* 0x000000ffff897224 */ /* 0x000fe400078e0074 */
[----:B------:R-:W-:Y:S04]  /*10d90*/  STG.E.U16 desc[UR26][R194.64+-0x40], R148 ;  /* 0xffffc094c2007986 */ /* 0x000fe8000c10151a */
[----:B------:R1:W-:Y:S01]  /*10da0*/  STG.E.U16 desc[UR26][R194.64+-0x3e], R3 ;  /* 0xffffc203c2007986 */ /* 0x0003e2000c10151a */
[-C--:B--2---:R-:W-:Y:S08]  /*10db0*/  HMMA.16816.F32.BF16 R36, R104, R112.reuse, R36 ;  /* 0x000000706824723c */ /* 0x084ff00000041824 */
[C---:B------:R-:W-:Y:S08]  /*10dc0*/  HMMA.16816.F32.BF16 R40, R120.reuse, R112, R40 ;  /* 0x000000707828723c */ /* 0x040ff00000041828 */
[-C--:B------:R-:W-:Y:S08]  /*10dd0*/  HMMA.16816.F32.BF16 R44, R120, R114.reuse, R44 ;  /* 0x00000072782c723c */ /* 0x080ff0000004182c */
[C---:B------:R-:W-:Y:S04]  /*10de0*/  HMMA.16816.F32.BF16 R48, R104.reuse, R114, R48 ;  /* 0x000000726830723c */ /* 0x040fe80000041830 */
[----:B---3--:R-:W-:Y:S02]  /*10df0*/  @!P4 HFMA2.BF16_V2 R154, -RZ.H0_H0, RZ.H0_H0, -R130.H0_H0 ;  /* 0x200000ffff9ac231 */ /* 0x008fe40000340982 */
[----:B----4-:R-:W-:Y:S03]  /*10e00*/  @P2 HFMA2.BF16_V2 R136, -RZ.H0_H0, RZ.H0_H0, -R133.H0_H0 ;  /* 0x200000ffff882231 */ /* 0x010fe60000340985 */
[----:B------:R2:W-:Y:S01]  /*10e10*/  @!P4 STL.S16 [R1+0x74], R154 ;  /* 0x0000749a0100c387 */ /* 0x0005e20000100600 */
[----:B------:R-:W-:Y:S01]  /*10e20*/  PRMT R135, R154, 0x7610, R135 ;  /* 0x000076109a877816 */ /* 0x000fe20000000087 */
[----:B-----5:R-:W-:Y:S02]  /*10e30*/  @P6 HFMA2.BF16_V2 R134, -RZ.H0_H0, RZ.H0_H0, -R132.H0_H0 ;  /* 0x200000ffff866231 */ /* 0x020fe40000340984 */
[----:B------:R3:W-:Y:S01]  /*10e40*/  @P2 STL.S16 [R1+0x70], R136 ;  /* 0x0000708801002387 */ /* 0x0007e20000100600 */
[----:B------:R-:W-:Y:S02]  /*10e50*/  @!P4 PRMT R130, R135, 0x5410, RZ ;  /* 0x000054108782c816 */ /* 0x000fe400000000ff */
[----:B------:R-:W-:Y:S01]  /*10e60*/  ISETP.GT.U32.AND P4, PT, R145, UR18, PT ;  /* 0x0000001291007c0c */ /* 0x000fe2000bf84070 */
[----:B------:R4:W5:Y:S01]  /*10e70*/  LDL.S16 R158, [R1+0x3c] ;  /* 0x00003c00019e7983 */ /* 0x0009620000100600 */
[----:B------:R-:W-:Y:S02]  /*10e80*/  PRMT R118, R136, 0x7610, R118 ;  /* 0x0000761088767816 */ /* 0x000fe40000000076 */
[----:B------:R-:W-:Y:S01]  /*10e90*/  PRMT R138, R134, 0x7610, R138 ;  /* 0x00007610868a7816 */ /* 0x000fe2000000008a */
[----:B------:R4:W4:Y:S01]  /*10ea0*/  LDL.S16 R127, [R1+0x34] ;  /* 0x00003400017f7983 */ /* 0x0009220000100600 */
[----:B------:R-:W-:Y:S02]  /*10eb0*/  @P2 PRMT R133, R118, 0x5410, RZ ;  /* 0x0000541076852816 */ /* 0x000fe400000000ff */
[----:B------:R-:W-:Y:S01]  /*10ec0*/  ISETP.GT.U32.AND P2, PT, R150, UR18, PT ;  /* 0x0000001296007c0c */ /* 0x000fe2000bf44070 */
[----:B------:R-:W-:Y:S01]  /*10ed0*/  STG.E.U16 desc[UR26][R156.64+-0x30], R130 ;  /* 0xffffd0829c007986 */ /* 0x000fe2000c10151a */
[----:B------:R-:W-:Y:S02]  /*10ee0*/  @P6 PRMT R132, R138, 0x5410, RZ ;  /* 0x000054108a846816 */ /* 0x000fe400000000ff */
[----:B------:R-:W-:Y:S01]  /*10ef0*/  LOP3.LUT R118, R196, UR19, R117, 0x96, !PT ;  /* 0x00000013c4767c12 */ /* 0x000fe2000f8e9675 */
[----:B------:R3:W-:Y:S01]  /*10f00*/  STG.E.U16 desc[UR26][R156.64+-0x2e], R133 ;  /* 0xffffd2859c007986 */ /* 0x0007e2000c10151a */
[----:B------:R-:W-:Y:S01]  /*10f10*/  PRMT R135, R116, 0x7772, RZ ;  /* 0x0000777274877816 */ /* 0x000fe200000000ff */
[----:B------:R3:W3:Y:S01]  /*10f20*/  MUFU.EX2 R138, R215 ;  /* 0x000000d7008a7308 */ /* 0x0006e20000000800 */
[----:B-1----:R-:W-:Y:S01]  /*10f30*/  LOP3.LUT R3, R118, 0xffff, RZ, 0xc0, !PT ;  /* 0x0000ffff76037812 */ /* 0x002fe200078ec0ff */
[----:B--2---:R2:W2:Y:S03]  /*10f40*/  LDL.S16 R154, [R1+0x38] ;  /* 0x00003800019a7983 */ /* 0x0044a60000100600 */
[----:B------:R-:W-:Y:S01]  /*10f50*/  SHF.R.U32.HI R176, RZ, 0x8, R3 ;  /* 0x00000008ffb07819 */ /* 0x000fe20000011603 */
[----:B------:R1:W-:Y:S01]  /*10f60*/  @P6 STL.S16 [R1+0x64], R134 ;  /* 0x0000648601006387 */ /* 0x0003e20000100600 */
[----:B------:R-:W-:Y:S02]  /*10f70*/  ISETP.GT.U32.AND P6, PT, R155, UR18, PT ;  /* 0x000000129b007c0c */ /* 0x000fe4000bfc4070 */
[----:B------:R-:W-:Y:S02]  /*10f80*/  LOP3.LUT R3, R176, 0xffff, RZ, 0xc0, !PT ;  /* 0x0000ffffb0037812 */ /* 0x000fe400078ec0ff */
[----:B---3--:R-:W-:Y:S01]  /*10f90*/  PRMT R136, R116, 0x7771, RZ ;  /* 0x0000777174887816 */ /* 0x008fe200000000ff */
[----:B------:R-:W-:Y:S01]  /*10fa0*/  @P5 HFMA2.BF16_V2 R159, -RZ.H0_H0, RZ.H0_H0, -R131.H0_H0 ;  /* 0x200000ffff9f5231 */ /* 0x000fe20000340983 */
[----:B------:R-:W3:Y:S04]  /*10fb0*/  S2R R215, SR_TID.X ;  /* 0x0000000000d77919 */ /* 0x000ee80000002100 */
[----:B------:R-:W-:Y:S01]  /*10fc0*/  PRMT R108, R159, 0x7610, R108 ;  /* 0x000076109f6c7816 */ /* 0x000fe2000000006c */
[----:B------:R-:W-:Y:S03]  /*10fd0*/  @P5 STL.S16 [R1+0x60], R159 ;  /* 0x0000609f01005387 */ /* 0x000fe60000100600 */
[----:B------:R-:W-:Y:S02]  /*10fe0*/  @P5 PRMT R131, R108, 0x5410, RZ ;  /* 0x000054106c835816 */ /* 0x000fe400000000ff */
[----:B------:R-:W3:Y:S01]  /*10ff0*/  LDSM.16.MT88.4 R108, [R180+0x1800] ;  /* 0x00180000b46c783b */ /* 0x000ee20000004200 */
[----:B------:R-:W-:Y:S02]  /*11000*/  ISETP.LE.U32.AND P5, PT, R3, UR18, PT ;  /* 0x0000001203007c0c */ /* 0x000fe4000bfa3070 */
[----:B------:R-:W-:Y:S04]  /*11010*/  PRMT R3, R124, 0x7632, R3 ;  /* 0x000076327c037816 */ /* 0x000fe80000000003 */
[----:B------:R-:W-:Y:S01]  /*11020*/  LOP3.LUT R133, R3, 0xff, RZ, 0xc0, !PT ;  /* 0x000000ff03857812 */ /* 0x000fe200078ec0ff */
[----:B------:R-:W-:Y:S01]  /*11030*/  FADD.FTZ R3, R138, R174 ;  /* 0x000000ae8a037221 */ /* 0x000fe20000010000 */
[----:B-1----:R-:W-:Y:S01]  /*11040*/  PRMT R134, R116, 0x7773, RZ ;  /* 0x0000777374867816 */ /* 0x002fe200000000ff */
[C---:B------:R-:W-:Y:S03]  /*11050*/  IMAD.WIDE R116, R228.reuse, -0x70, R128 ;  /* 0xffffff90e4747825 */ /* 0x040fe600078e0280 */
[----:B------:R-:W-:Y:S02]  /*11060*/  PRMT R179, R135, 0x5410, R134 ;  /* 0x0000541087b37816 */ /* 0x000fe40000000086 */
[----:B------:R1:W-:Y:S01]  /*11070*/  STG.E.U16 desc[UR26][R116.64+-0x30], R132 ;  /* 0xffffd08474007986 */ /* 0x0003e2000c10151a */
[--C-:B------:R-:W-:Y:S01]  /*11080*/  IMAD.WIDE R128, R228, 0x70, R116.reuse ;  /* 0x00000070e4807825 */ /* 0x100fe200078e0274 */
[----:B------:R-:W-:Y:S02]  /*11090*/  LOP3.LUT R179, R179, 0xff00ff, RZ, 0xc0, !PT ;  /* 0x00ff00ffb3b37812 */ /* 0x000fe400078ec0ff */
[----:B------:R1:W-:Y:S03]  /*110a0*/  STG.E.U16 desc[UR26][R116.64+-0x2e], R131 ;  /* 0xffffd28374007986 */ /* 0x0003e6000c10151a */
[--C-:B------:R-:W-:Y:S01]  /*110b0*/  HSET2.LE.AND R179, R179, R216.reuse, PT ;  /* 0x000000d8b3b37233 */ /* 0x100fe20003803000 */
[----:B------:R1:W-:Y:S01]  /*110c0*/  STG.E.U16 desc[UR26][R128.64+-0x30], R125 ;  /* 0xffffd07d80007986 */ /* 0x0003e2000c10151a */
[----:B---3--:R-:W-:Y:S01]  /*110d0*/  IMAD.SHL.U32 R215, R215, 0x20, RZ ;  /* 0x00000020d7d77824 */ /* 0x008fe200078e00ff */
[-C--:B------:R-:W-:Y:S03]  /*110e0*/  HMMA.16816.F32.BF16 R52, R104, R108.reuse, R52 ;  /* 0x0000006c6834723c */ /* 0x080fe60000041834 */
[----:B-1----:R-:W-:Y:S02]  /*110f0*/  LOP3.LUT R132, R124, 0xff, RZ, 0xc0, !PT ;  /* 0x000000ff7c847812 */ /* 0x002fe400078ec0ff */
[C---:B------:R-:W-:Y:S02]  /*11100*/  PRMT R117, R177.reuse, 0x7610, R117 ;  /* 0x00007610b1757816 */ /* 0x040fe40000000075 */
[----:B------:R-:W-:Y:S01]  /*11110*/  PRMT R116, R177, 0x7632, R116 ;  /* 0x00007632b1747816 */ /* 0x000fe20000000074 */
[C---:B------:R-:W-:Y:S04]  /*11120*/  HMMA.16816.F32.BF16 R56, R120.reuse, R108, R56 ;  /* 0x0000006c7838723c */ /* 0x040fe80000041838 */
[----:B------:R-:W-:Y:S01]  /*11130*/  PRMT R125, R118, 0x7632, R125 ;  /* 0x00007632767d7816 */ /* 0x000fe2000000007d */
[C---:B------:R-:W-:Y:S01]  /*11140*/  IMAD.WIDE R108, R228.reuse, -0x70, R128 ;  /* 0xffffff90e46c7825 */ /* 0x040fe200078e0280 */
[----:B------:R-:W-:Y:S02]  /*11150*/  SHF.R.U32.HI R131, RZ, 0x18, R124 ;  /* 0x00000018ff837819 */ /* 0x000fe4000001167c */
[----:B------:R-:W-:Y:S01]  /*11160*/  LOP3.LUT R125, R125, 0xff, RZ, 0xc0, !PT ;  /* 0x000000ff7d7d7812 */ /* 0x000fe200078ec0ff */
[-C--:B------:R-:W-:Y:S03]  /*11170*/  HMMA.16816.F32.BF16 R60, R120, R110.reuse, R60 ;  /* 0x0000006e783c723c */ /* 0x080fe6000004183c */
[----:B------:R-:W-:Y:S01]  /*11180*/  IMAD.WIDE R184, R228, 0x70, R108 ;  /* 0x00000070e4b87825 */ /* 0x000fe200078e026c */
[----:B------:R-:W-:Y:S02]  /*11190*/  PRMT R172, R132, 0x5410, R172 ;  /* 0x0000541084ac7816 */ /* 0x000fe400000000ac */
[----:B------:R-:W-:Y:S01]  /*111a0*/  PRMT R173, R133, 0x5410, R131 ;  /* 0x0000541085ad7816 */ /* 0x000fe20000000083 */
[----:B------:R-:W-:Y:S01]  /*111b0*/  IMAD.MOV.U32 R124, RZ, RZ, R126 ;  /* 0x000000ffff7c7224 */ /* 0x000fe200078e007e */
[C---:B------:R-:W-:Y:S04]  /*111c0*/  HMMA.16816.F32.BF16 R64, R104.reuse, R110, R64 ;  /* 0x0000006e6840723c */ /* 0x040fe80000041840 */
[----:B------:R-:W-:Y:S02]  /*111d0*/  PRMT R110, R152, 0x7610, R110 ;  /* 0x00007610986e7816 */ /* 0x000fe4000000006e */
[----:B------:R-:W-:Y:S02]  /*111e0*/  LOP3.LUT R124, R124, 0xff, RZ, 0xc0, !PT ;  /* 0x000000ff7c7c7812 */ /* 0x000fe400078ec0ff */
[--C-:B------:R-:W-:Y:S02]  /*111f0*/  HSET2.LE.AND R172, R172, R216.reuse, PT ;  /* 0x000000d8acac7233 */ /* 0x100fe40003803000 */
[--C-:B------:R-:W-:Y:S01]  /*11200*/  HSET2.LE.AND R173, R173, R216.reuse, PT ;  /* 0x000000d8adad7233 */ /* 0x100fe20003803000 */
        /* <DEDUP_REMOVED lines=8> */
[----:B------:R-:W-:Y:S01]  /*11290*/  STG.E.U16 desc[UR26][R128.64+-0x2e], R147 ;  /* 0xffffd29380007986 */ /* 0x000fe2000c10151a */
[----:B--2---:R-:W-:Y:S01]  /*112a0*/  @P2 HFMA2.BF16_V2 R154, -RZ.H0_H0, RZ.H0_H0, -R149.H0_H0 ;  /* 0x200000ffff9a2231 */ /* 0x004fe20000340995 */
[----:B------:R-:W-:Y:S02]  /*112b0*/  PRMT R149, R149, 0x7632, R149 ;  /* 0x0000763295957816 */ /* 0x000fe40000000095 */
[----:B------:R-:W-:Y:S02]  /*112c0*/  @P6 PRMT R149, R130, 0x5410, RZ ;  /* 0x0000541082956816 */ /* 0x000fe400000000ff */
[----:B------:R2:W-:Y:S01]  /*112d0*/  @P2 STL.S16 [R1+0x38], R154 ;  /* 0x0000389a01002387 */ /* 0x0005e20000100600 */
[----:B------:R-:W-:Y:S02]  /*112e0*/  PRMT R141, R154, 0x7610, R141 ;  /* 0x000076109a8d7816 */ /* 0x000fe4000000008d */
[----:B------:R-:W-:Y:S01]  /*112f0*/  LOP3.LUT R130, R118, 0xff, RZ, 0xc0, !PT ;  /* 0x000000ff76827812 */ /* 0x000fe200078ec0ff */
[----:B------:R3:W-:Y:S01]  /*11300*/  @P6 STL.S16 [R1+0x34], R127 ;  /* 0x0000347f01006387 */ /* 0x0007e20000100600 */
[----:B------:R-:W-:Y:S02]  /*11310*/  @P2 PRMT R119, R141, 0x5410, RZ ;  /* 0x000054108d772816 */ /* 0x000fe400000000ff */
[----:B------:R-:W-:Y:S01]  /*11320*/  ISETP.LE.U32.AND P2, PT, R133, UR18, PT ;  /* 0x0000001285007c0c */ /* 0x000fe2000bf43070 */
[----:B-1----:R4:W5:Y:S01]  /*11330*/  LDL.S16 R158, [R1+0x4c] ;  /* 0x00004c00019e7983 */ /* 0x0029620000100600 */
[C---:B------:R-:W-:Y:S02]  /*11340*/  ISETP.LE.U32.AND P6, PT, R130.reuse, UR18, PT ;  /* 0x0000001282007c0c */ /* 0x040fe4000bfc3070 */
[----:B------:R-:W-:Y:S01]  /*11350*/  PRMT R176, R130, 0x5410, R176 ;  /* 0x0000541082b07816 */ /* 0x000fe200000000b0 */
[----:B------:R4:W4:Y:S04]  /*11360*/  LDL.S16 R155, [R1+0x48] ;  /* 0x00004800019b7983 */ /* 0x0009280000100600 */
[----:B------:R1:W4:Y:S01]  /*11370*/  LDL.S16 R150, [R1+0x54] ;  /* 0x0000540001967983 */ /* 0x0003220000100600 */
[--C-:B------:R-:W-:Y:S03]  /*11380*/  HSET2.LE.AND R176, R176, R216.reuse, PT ;  /* 0x000000d8b0b07233 */ /* 0x100fe60003803000 */
[----:B------:R1:W4:Y:S02]  /*11390*/  LDL.S16 R148, [R1+0x50] ;  /* 0x0000500001947983 */ /* 0x0003240000100600 */
[----:B------:R-:W-:Y:S02]  /*113a0*/  LOP3.LUT R176, R152, R176, RZ, 0xc0, !PT ;  /* 0x000000b098b07212 */ /* 0x000fe400078ec0ff */
[----:B------:R1:W-:Y:S04]  /*113b0*/  STG.E.U16 desc[UR26][R194.64+-0x30], R119 ;  /* 0xffffd077c2007986 */ /* 0x0003e8000c10151a */
[----:B--2---:R2:W2:Y:S01]  /*113c0*/  LDL.S16 R154, [R1+0x44] ;  /* 0x00004400019a7983 */ /* 0x0044a20000100600 */
[----:B---3--:R-:W3:Y:S03]  /*113d0*/  MUFU.EX2 R127, R214 ;  /* 0x000000d6007f7308 */ /* 0x008ee60000000800 */
[----:B------:R-:W-:Y:S01]  /*113e0*/  STG.E.U16 desc[UR26][R194.64+-0x2e], R149 ;  /* 0xffffd295c2007986 */ /* 0x000fe2000c10151a */
[C---:B---3--:R-:W-:Y:S01]  /*113f0*/  F2FP.BF16.F32.PACK_AB R138, R127.reuse, R138 ;  /* 0x0000008a7f8a723e */ /* 0x048fe200000010ff */
[--C-:B------:R-:W-:Y:S01]  /*11400*/  FADD.FTZ R127, R127, R3.reuse ;  /* 0x000000037f7f7221 */ /* 0x100fe20000010000 */
[C---:B------:R-:W-:Y:S01]  /*11410*/  PRMT R3, R0.reuse, 0x7632, R3 ;  /* 0x0000763200037816 */ /* 0x040fe20000000003 */
[----:B------:R-:W3:Y:S03]  /*11420*/  S2R R214, SR_TID.X ;  /* 0x0000000000d67919 */ /* 0x000ee60000002100 */
[----:B-1----:R-:W-:Y:S01]  /*11430*/  PRMT R119, R0, 0x5410, R3 ;  /* 0x0000541000777816 */ /* 0x002fe20000000003 */
[----:B------:R1:W-:Y:S03]  /*11440*/  STL [R1+0x10], R127 ;  /* 0x0000107f01007387 */ /* 0x0003e60000100800 */
[----:B------:R-:W-:Y:S01]  /*11450*/  LOP3.LUT R172, R119, R172, RZ, 0xc0, !PT ;  /* 0x000000ac77ac7212 */ /* 0x000fe200078ec0ff */
[----:B------:R2:W3:Y:S04]  /*11460*/  LDL.S16 R144, [R1+0x30] ;  /* 0x0000300001907983 */ /* 0x0004e80000100600 */
[----:B------:R2:W3:Y:S01]  /*11470*/  LDL.S16 R141, [R1+0x2c] ;  /* 0x00002c00018d7983 */ /* 0x0004e20000100600 */
[----:B-1----:R-:W-:Y:S02]  /*11480*/  SHF.R.U32.HI R127, RZ, 0x18, R118 ;  /* 0x00000018ff7f7819 */ /* 0x002fe40000011676 */
[----:B------:R-:W-:Y:S02]  /*11490*/  PRMT R118, R117, 0x5410, R116 ;  /* 0x0000541075767816 */ /* 0x000fe40000000074 */
[----:B------:R-:W-:Y:S02]  /*114a0*/  PRMT R177, R125, 0x5410, R127 ;  /* 0x000054107db17816 */ /* 0x000fe4000000007f */
[----:B------:R-:W-:Y:S03]  /*114b0*/  LOP3.LUT R173, R118, R173, RZ, 0xc0, !PT ;  /* 0x000000ad76ad7212 */ /* 0x000fe600078ec0ff */
[----:B------:R-:W-:Y:S05]  /*114c0*/  HSET2.LE.AND R177, R177, R216, PT ;  /* 0x000000d8b1b17233 */ /* 0x000fea0003803000 */
[----:B------:R-:W-:Y:S01]  /*114d0*/  LOP3.LUT R177, R151, R177, RZ, 0xc0, !PT ;  /* 0x000000b197b17212 */ /* 0x000fe200078ec0ff */
[----:B-----5:R-:W-:Y:S02]  /*114e0*/  @!P4 HFMA2.BF16_V2 R158, -RZ.H0_H0, RZ.H0_H0, -R0.H0_H0 ;  /* 0x200000ffff9ec231 */ /* 0x020fe40000340900 */
[----:B----4-:R-:W-:Y:S03]  /*114f0*/  @!P1 HFMA2.BF16_V2 R155, -RZ.H0_H0, RZ.H0_H0, -R3.H0_H0 ;  /* 0x200000ffff9b9231 */ /* 0x010fe60000340903 */
[----:B------:R-:W-:Y:S01]  /*11500*/  @!P4 STL.S16 [R1+0x4c], R158 ;  /* 0x00004c9e0100c387 */ /* 0x000fe20000100600 */
[----:B------:R-:W-:Y:S01]  /*11510*/  PRMT R113, R158, 0x7610, R113 ;  /* 0x000076109e717816 */ /* 0x000fe20000000071 */
[--C-:B------:R-:W-:Y:S02]  /*11520*/  @!P6 HFMA2.BF16_V2 R150, -RZ.H0_H0, RZ.H0_H0, -R152.reuse.H0_H0 ;  /* 0x200000ffff96e231 */ /* 0x100fe40000340998 */
[----:B------:R-:W-:Y:S01]  /*11530*/  @!P1 STL.S16 [R1+0x48], R155 ;  /* 0x0000489b01009387 */ /* 0x000fe20000100600 */
[----:B------:R-:W-:Y:S01]  /*11540*/  PRMT R112, R155, 0x7610, R112 ;  /* 0x000076109b707816 */ /* 0x000fe20000000070 */
[----:B------:R-:W-:Y:S01]  /*11550*/  @!P5 HFMA2.BF16_V2 R148, -RZ.H0_H0, RZ.H0_H0, -R152.H1_H1 ;  /* 0x200000ffff94d231 */ /* 0x000fe20000360998 */
[----:B------:R-:W-:Y:S02]  /*11560*/  @!P4 PRMT R0, R113, 0x5410, RZ ;  /* 0x000054107100c816 */ /* 0x000fe400000000ff */
[----:B------:R-:W-:Y:S02]  /*11570*/  @!P1 PRMT R3, R112, 0x5410, RZ ;  /* 0x0000541070039816 */ /* 0x000fe400000000ff */
[----:B------:R-:W-:Y:S01]  /*11580*/  ISETP.LE.U32.AND P1, PT, R125, UR18, PT ;  /* 0x000000127d007c0c */ /* 0x000fe2000bf23070 */
[----:B------:R1:W-:Y:S01]  /*11590*/  STG.E.U16 desc[UR26][R156.64+-0x20], R0 ;  /* 0xffffe0009c007986 */ /* 0x0003e2000c10151a */
[----:B------:R-:W-:Y:S01]  /*115a0*/  ISETP.LE.U32.AND P4, PT, R127, UR18, PT ;  /* 0x000000127f007c0c */ /* 0x000fe2000bf83070 */
[----:B--2---:R-:W-:Y:S01]  /*115b0*/  @!P2 HFMA2.BF16_V2 R154, -RZ.H0_H0, RZ.H0_H0, -R117.H0_H0 ;  /* 0x200000ffff9aa231 */ /* 0x004fe20000340975 */
[----:B------:R-:W-:Y:S01]  /*115c0*/  PRMT R143, R148, 0x7610, R143 ;  /* 0x00007610948f7816 */ /* 0x000fe2000000008f */
[----:B------:R2:W-:Y:S01]  /*115d0*/  STG.E.U16 desc[UR26][R156.64+-0x1e], R3 ;  /* 0xffffe2039c007986 */ /* 0x0005e2000c10151a */
[----:B------:R-:W-:Y:S02]  /*115e0*/  PRMT R145, R150, 0x7610, R145 ;  /* 0x0000761096917816 */ /* 0x000fe40000000091 */
[----:B------:R-:W-:Y:S01]  /*115f0*/  PRMT R153, R154, 0x7610, R153 ;  /* 0x000076109a997816 */ /* 0x000fe20000000099 */
[----:B------:R-:W-:Y:S01]  /*11600*/  @!P2 STL.S16 [R1+0x44], R154 ;  /* 0x0000449a0100a387 */ /* 0x000fe20000100600 */
[----:B------:R-:W-:Y:S02]  /*11610*/  @!P6 PRMT R110, R145, 0x5410, RZ ;  /* 0x00005410916ee816 */ /* 0x000fe400000000ff */
[----:B------:R-:W-:Y:S01]  /*11620*/  @!P2 PRMT R117, R153, 0x5410, RZ ;  /* 0x000054109975a816 */ /* 0x000fe200000000ff */
[----:B------:R4:W5:Y:S01]  /*11630*/  LDL.S16 R147, [R1+0x40] ;  /* 0x0000400001937983 */ /* 0x0009620000100600 */
[----:B------:R-:W-:Y:S03]  /*11640*/  ISETP.LE.U32.AND P2, PT, R131, UR18, PT ;  /* 0x0000001283007c0c */ /* 0x000fe6000bf43070 */
[----:B------:R-:W-:Y:S04]  /*11650*/  @!P6 STL.S16 [R1+0x54], R150 ;  /* 0x000054960100e387 */ /* 0x000fe80000100600 */
[----:B------:R-:W-:Y:S04]  /*11660*/  @!P5 STL.S16 [R1+0x50], R148 ;  /* 0x000050940100d387 */ /* 0x000fe80000100600 */
[----:B------:R4:W-:Y:S01]  /*11670*/  STG.E.U16 desc[UR26][R108.64+-0x20], R117 ;  /* 0xffffe0756c007986 */ /* 0x0009e2000c10151a */
[----:B-1----:R-:W-:Y:S03]  /*11680*/  PRMT R0, R2, 0x7632, R0 ;  /* 0x0000763202007816 */ /* 0x002fe60000000000 */
[----:B------:R-:W1:Y:S01]  /*11690*/  LDSM.16.MT88.4 R112, [R208+0xb800] ;  /* 0x00b80000d070783b */ /* 0x000e620000004200 */
[--C-:B---3--:R-:W-:Y:S01]  /*116a0*/  @!P1 HFMA2.BF16_V2 R144, -RZ.H0_H0, RZ.H0_H0, -R151.reuse.H0_H0 ;  /* 0x200000ffff909231 */ /* 0x108fe20000340997 */
[----:B--2---:R-:W-:Y:S01]  /*116b0*/  MUFU.EX2 R3, R190 ;  /* 0x000000be00037308 */ /* 0x004fe20000000800 */
[----:B------:R-:W-:Y:S05]  /*116c0*/  @!P4 HFMA2.BF16_V2 R141, -RZ.H0_H0, RZ.H0_H0, -R151.H1_H1 ;  /* 0x200000ffff8dc231 */ /* 0x000fea0000360997 */
[----:B------:R2:W-:Y:S01]  /*116d0*/  @!P1 STL.S16 [R1+0x30], R144 ;  /* 0x0000309001009387 */ /* 0x0005e20000100600 */
[----:B------:R-:W-:Y:S02]  /*116e0*/  PRMT R142, R144, 0x7610, R142 ;  /* 0x00007610908e7816 */ /* 0x000fe4000000008e */
[----:B------:R-:W-:Y:S02]  /*116f0*/  PRMT R139, R141, 0x7610, R139 ;  /* 0x000076108d8b7816 */ /* 0x000fe4000000008b */
[----:B----4-:R-:W-:Y:S04]  /*11700*/  PRMT R117, R126, 0x7771, RZ ;  /* 0x000077717e757816 */ /* 0x010fe800000000ff */
[----:B------:R-:W-:Y:S02]  /*11710*/  ISETP.GT.U32.AND P6, PT, R117, UR18, PT ;  /* 0x0000001275007c0c */ /* 0x000fe4000bfc4070 */
[----:B------:R-:W-:Y:S01]  /*11720*/  PRMT R174, R124, 0x5410, R117 ;  /* 0x000054107cae7816 */ /* 0x000fe20000000075 */
[----:B--2---:R2:W3:Y:S04]  /*11730*/  LDL.S16 R144, [R1+0x5c] ;  /* 0x00005c0001907983 */ /* 0x0044e80000100600 */
[----:B------:R-:W-:Y:S01]  /*11740*/  HSET2.LE.AND R174, R174, R216, PT ;  /* 0x000000d8aeae7233 */ /* 0x000fe20003803000 */
[----:B------:R4:W-:Y:S01]  /*11750*/  @!P4 STL.S16 [R1+0x2c], R141 ;  /* 0x00002c8d0100c387 */ /* 0x0009e20000100600 */
[-C--:B-1----:R-:W-:Y:S08]  /*11760*/  HMMA.16816.F32.BF16 R68, R104, R112.reuse, R68 ;  /* 0x000000706844723c */ /* 0x082ff00000041844 */
[C---:B------:R-:W-:Y:S01]  /*11770*/  HMMA.16816.F32.BF16 R72, R120.reuse, R112, R72 ;  /* 0x000000707848723c */ /* 0x040fe20000041848 */
[----:B------:R-:W1:Y:S03]  /*11780*/  MUFU.EX2 R112, R191 ;  /* 0x000000bf00707308 */ /* 0x000e660000000800 */
[----:B------:R-:W-:Y:S04]  /*11790*/  PRMT R113, R126, 0x7772, RZ ;  /* 0x000077727e717816 */ /* 0x000fe800000000ff */
[-C--:B------:R-:W-:Y:S01]  /*117a0*/  HMMA.16816.F32.BF16 R76, R120, R114.reuse, R76 ;  /* 0x00000072784c723c */ /* 0x080fe2000004184c */
[----:B----4-:R2:W4:Y:S07]  /*117b0*/  LDL.S16 R141, [R1+0x58] ;  /* 0x00005800018d7983 */ /* 0x01052e0000100600 */
[C---:B------:R-:W-:Y:S04]  /*117c0*/  HMMA.16816.F32.BF16 R80, R104.reuse, R114, R80 ;  /* 0x000000726850723c */ /* 0x040fe80000041850 */
[----:B------:R-:W-:Y:S01]  /*117d0*/  FADD.FTZ R114, R181, R186 ;  /* 0x000000bab5727221 */ /* 0x000fe20000010000 */
[C---:B-1----:R-:W-:Y:S03]  /*117e0*/  F2FP.BF16.F32.PACK_AB R181, R112.reuse, R181 ;  /* 0x000000b570b5723e */ /* 0x042fe600000010ff */
[----:B------:R-:W-:Y:S01]  /*117f0*/  FADD.FTZ R230, R112, R114 ;  /* 0x0000007270e67221 */ /* 0x000fe20000010000 */
[----:B------:R-:W-:Y:S01]  /*11800*/  LOP3.LUT R179, R181, R179, RZ, 0xc0, !PT ;  /* 0x000000b3b5b37212 */ /* 0x000fe200078ec0ff */
[----:B-----5:R-:W-:Y:S05]  /*11810*/  @!P2 HFMA2.BF16_V2 R147, -RZ.H0_H0, RZ.H0_H0, -R116.H0_H0 ;  /* 0x200000ffff93a231 */ /* 0x020fea0000340974 */
[----:B------:R-:W-:Y:S01]  /*11820*/  PRMT R146, R147, 0x7610, R146 ;  /* 0x0000761093927816 */ /* 0x000fe20000000092 */
[----:B------:R-:W-:Y:S03]  /*11830*/  @!P2 STL.S16 [R1+0x40], R147 ;  /* 0x000040930100a387 */ /* 0x000fe60000100600 */
[----:B------:R-:W-:Y:S02]  /*11840*/  @!P2 PRMT R116, R146, 0x5410, RZ ;  /* 0x000054109274a816 */ /* 0x000fe400000000ff */
[----:B------:R-:W-:Y:S02]  /*11850*/  ISETP.LE.U32.AND P2, PT, R124, UR18, PT ;  /* 0x000000127c007c0c */ /* 0x000fe4000bf43070 */
[----:B------:R-:W-:Y:S08]  /*11860*/  LDSM.16.MT88.4 R124, [R208+0xac00] ;  /* 0x00ac0000d07c783b */ /* 0x000ff00000004200 */
[----:B------:R1:W-:Y:S04]  /*11870*/  STG.E.U16 desc[UR26][R108.64+-0x1e], R116 ;  /* 0xffffe2746c007986 */ /* 0x0003e8000c10151a */
[----:B------:R-:W-:Y:S01]  /*11880*/  STG.E.U16 desc[UR26][R184.64+-0x20], R110 ;  /* 0xffffe06eb8007986 */ /* 0x000fe2000c10151a */
[----:B-1----:R-:W-:Y:S01]  /*11890*/  FADD.FTZ R108, R182, R178 ;  /* 0x000000b2b66c7221 */ /* 0x002fe20000010000 */
[----:B------:R-:W-:Y:S01]  /*118a0*/  F2FP.BF16.F32.PACK_AB R182, R3, R182 ;  /* 0x000000b603b6723e */ /* 0x000fe200000010ff */
[----:B---3--:R-:W-:Y:S01]  /*118b0*/  @!P2 HFMA2.BF16_V2 R144, -RZ.H0_H0, RZ.H0_H0, -R2.H0_H0 ;  /* 0x200000ffff90a231 */ /* 0x008fe20000340902 */
[----:B------:R-:W-:Y:S01]  /*118c0*/  PRMT R116, R151, 0x7610, R116 ;  /* 0x0000761097747816 */ /* 0x000fe20000000074 */
[----:B------:R-:W-:Y:S01]  /*118d0*/  FADD.FTZ R231, R3, R108 ;  /* 0x0000006c03e77221 */ /* 0x000fe20000010000 */
[----:B------:R-:W-:Y:S01]  /*118e0*/  PRMT R3, R152, 0x7632, R3 ;  /* 0x0000763298037816 */ /* 0x000fe20000000003 */
[----:B------:R-:W1:Y:S01]  /*118f0*/  LDSM.16.MT88.4 R108, [R180+0x2800] ;  /* 0x00280000b46c783b */ /* 0x000e620000004200 */
[----:B------:R-:W-:Y:S02]  /*11900*/  @!P5 PRMT R3, R143, 0x5410, RZ ;  /* 0x000054108f03d816 */ /* 0x000fe400000000ff */
[----:B------:R-:W-:Y:S02]  /*11910*/  @!P1 PRMT R116, R142, 0x5410, RZ ;  /* 0x000054108e749816 */ /* 0x000fe400000000ff */
[----:B------:R-:W-:Y:S02]  /*11920*/  PRMT R128, R144, 0x7610, R128 ;  /* 0x0000761090807816 */ /* 0x000fe40000000080 */
[----:B------:R-:W-:Y:S01]  /*11930*/  IADD3 R252, P1, PT, R156, -0x80, RZ ;  /* 0xffffff809cfc7810 */ /* 0x000fe20007f3e0ff */
[----:B------:R3:W-:Y:S03]  /*11940*/  STG.E.U16 desc[UR26][R184.64+-0x1e], R3 ;  /* 0xffffe203b8007986 */ /* 0x0007e6000c10151a */
[----:B------:R-:W-:Y:S01]  /*11950*/  IADD3.X R251, PT, PT, R157, -0x1, RZ, P1, !PT ;  /* 0xffffffff9dfb7810 */ /* 0x000fe20000ffe4ff */
[----:B------:R5:W-:Y:S01]  /*11960*/  STG.E.U16 desc[UR26][R194.64+-0x20], R116 ;  /* 0xffffe074c2007986 */ /* 0x000be2000c10151a */
[----:B------:R-:W-:Y:S03]  /*11970*/  ISETP.GT.U32.AND P1, PT, R134, UR18, PT ;  /* 0x0000001286007c0c */ /* 0x000fe6000bf24070 */
[----:B------:R-:W-:Y:S01]  /*11980*/  @!P2 STL.S16 [R1+0x5c], R144 ;  /* 0x00005c900100a387 */ /* 0x000fe20000100600 */
[----:B----4-:R-:W-:Y:S05]  /*11990*/  @P6 HFMA2.BF16_V2 R141, -RZ.H0_H0, RZ.H0_H0, -R0.H0_H0 ;  /* 0x200000ffff8d6231 */ /* 0x010fea0000340900 */
[----:B------:R-:W-:Y:S01]  /*119a0*/  @P6 STL.S16 [R1+0x58], R141 ;  /* 0x0000588d01006387 */ /* 0x000fe20000100600 */
[----:B------:R-:W-:Y:S03]  /*119b0*/  PRMT R140, R141, 0x7610, R140 ;  /* 0x000076108d8c7816 */ /* 0x000fe6000000008c */
[----:B------:R2:W4:Y:S01]  /*119c0*/  LDL.S16 R129, [R1+0x24] ;  /* 0x0000240001817983 */ /* 0x0005220000100600 */
[----:B---3--:R-:W-:Y:S02]  /*119d0*/  PRMT R3, R151, 0x7632, R3 ;  /* 0x0000763297037816 */ /* 0x008fe40000000003 */
[----:B------:R-:W-:Y:S02]  /*119e0*/  @!P4 PRMT R3, R139, 0x5410, RZ ;  /* 0x000054108b03c816 */ /* 0x000fe400000000ff */
[----:B------:R2:W3:Y:S01]  /*119f0*/  LDL.S16 R139, [R1+0x28] ;  /* 0x00002800018b7983 */ /* 0x0004e20000100600 */
[-C--:B-1----:R-:W-:Y:S03]  /*11a00*/  HMMA.16816.F32.BF16 R84, R104, R108.reuse, R84 ;  /* 0x0000006c6854723c */ /* 0x082fe60000041854 */
[----:B------:R1:W-:Y:S01]  /*11a10*/  STG.E.U16 desc[UR26][R194.64+-0x1e], R3 ;  /* 0xffffe203c2007986 */ /* 0x0003e2000c10151a */
[----:B------:R-:W-:Y:S03]  /*11a20*/  ISETP.GT.U32.AND P4, PT, R136, UR18, PT ;  /* 0x0000001288007c0c */ /* 0x000fe6000bf84070 */
[----:B-----5:R2:W5:Y:S01]  /*11a30*/  LDL.S16 R116, [R1+0x1c] ;  /* 0x00001c0001747983 */ /* 0x0205620000100600 */
[C---:B------:R-:W-:Y:S04]  /*11a40*/  HMMA.16816.F32.BF16 R88, R120.reuse, R108, R88 ;  /* 0x0000006c7858723c */ /* 0x040fe80000041858 */
[----:B------:R-:W-:Y:S04]  /*11a50*/  PRMT R108, R113, 0x5410, R183 ;  /* 0x00005410716c7816 */ /* 0x000fe800000000b7 */
[-C--:B------:R-:W-:Y:S03]  /*11a60*/  HMMA.16816.F32.BF16 R92, R120, R110.reuse, R92 ;  /* 0x0000006e785c723c */ /* 0x080fe6000004185c */
[----:B------:R-:W-:Y:S05]  /*11a70*/  LOP3.LUT R108, R108, 0xff00ff, RZ, 0xc0, !PT ;  /* 0x00ff00ff6c6c7812 */ /* 0x000fea00078ec0ff */
[----:B------:R-:W-:Y:S01]  /*11a80*/  HMMA.16816.F32.BF16 R96, R104, R110, R96 ;  /* 0x0000006e6860723c */ /* 0x000fe20000041860 */
[----:B------:R-:W-:Y:S03]  /*11a90*/  LDSM.16.MT88.4 R104, [R208+0xbc00] ;  /* 0x00bc0000d068783b */ /* 0x000fe60000004200 */
[--C-:B------:R-:W-:Y:S02]  /*11aa0*/  HSET2.LE.AND R175, R108, R216.reuse, PT ;  /* 0x000000d86caf7233 */ /* 0x100fe40003803000 */
[----:B-1----:R-:W-:Y:S02]  /*11ab0*/  PRMT R3, R2, 0x5410, R0 ;  /* 0x0000541002037816 */ /* 0x002fe40000000000 */
[----:B------:R-:W-:Y:S01]  /*11ac0*/  @!P2 PRMT R2, R128, 0x5410, RZ ;  /* 0x000054108002a816 */ /* 0x000fe200000000ff */
[----:B------:R-:W-:Y:S01]  /*11ad0*/  LDSM.16.MT88.4 R108, [R180+0x1c00] ;  /* 0x001c0000b46c783b */ /* 0x000fe20000004200 */
[----:B------:R-:W-:Y:S02]  /*11ae0*/  @P6 PRMT R0, R140, 0x5410, RZ ;  /* 0x000054108c006816 */ /* 0x000fe400000000ff */
[----:B------:R-:W-:Y:S02]  /*11af0*/  ISETP.GT.U32.AND P2, PT, R135, UR18, PT ;  /* 0x0000001287007c0c */ /* 0x000fe4000bf44070 */
[----:B------:R-:W-:Y:S02]  /*11b00*/  LOP3.LUT R174, R3, R174, RZ, 0xc0, !PT ;  /* 0x000000ae03ae7212 */ /* 0x000fe400078ec0ff */
[----:B------:R-:W-:Y:S01]  /*11b10*/  ISETP.GT.U32.AND P6, PT, R113, UR18, PT ;  /* 0x0000001271007c0c */ /* 0x000fe2000bfc4070 */
[----:B------:R2:W2:Y:S04]  /*11b20*/  LDL.S16 R128, [R1+0x20] ;  /* 0x0000200001807983 */ /* 0x0004a80000100600 */
[----:B------:R1:W-:Y:S04]  /*11b30*/  STG.E.U16 desc[UR26][R156.64+-0xe], R0 ;  /* 0xfffff2009c007986 */ /* 0x0003e8000c10151a */
[----:B------:R1:W-:Y:S04]  /*11b40*/  STG.E.U16 desc[UR26][R156.64+-0x10], R2 ;  /* 0xfffff0029c007986 */ /* 0x0003e8000c10151a */
[----:B------:R-:W1:Y:S08]  /*11b50*/  LDSM.16.MT88.4 R156, [R208+0x9c00] ;  /* 0x009c0000d09c783b */ /* 0x000e700000004200 */
[----:B------:R-:W1:Y:S02]  /*11b60*/  LDSM.16.MT88.4 R140, [R180+0xc00] ;  /* 0x000c0000b48c783b */ /* 0x000e640000004200 */
[----:B-1----:R-:W-:Y:S04]  /*11b70*/  LOP3.LUT R0, R137, 0xff, RZ, 0xc0, !PT ;  /* 0x000000ff89007812 */ /* 0x002fe800078ec0ff */
[C---:B------:R-:W-:Y:S02]  /*11b80*/  ISETP.LE.U32.AND P5, PT, R0.reuse, UR18, PT ;  /* 0x0000001200007c0c */ /* 0x040fe4000bfa3070 */
[----:B------:R-:W-:Y:S02]  /*11b90*/  PRMT R178, R0, 0x5410, R136 ;  /* 0x0000541000b27816 */ /* 0x000fe40000000088 */
[C---:B------:R-:W-:Y:S02]  /*11ba0*/  PRMT R0, R138.reuse, 0x7610, R0 ;  /* 0x000076108a007816 */ /* 0x040fe40000000000 */
[----:B------:R-:W-:Y:S02]  /*11bb0*/  PRMT R2, R138, 0x7632, R2 ;  /* 0x000076328a027816 */ /* 0x000fe40000000002 */
[----:B------:R-:W-:Y:S02]  /*11bc0*/  HSET2.LE.AND R178, R178, R216, PT ;  /* 0x000000d8b2b27233 */ /* 0x000fe40003803000 */
[----:B------:R-:W-:Y:S03]  /*11bd0*/  PRMT R3, R0, 0x5410, R2 ;  /* 0x0000541000037816 */ /* 0x000fe60000000002 */
[C---:B------:R-:W-:Y:S02]  /*11be0*/  LOP3.LUT R178, R182.reuse, R178, RZ, 0xc0, !PT ;  /* 0x000000b2b6b27212 */ /* 0x040fe400078ec0ff */
[----:B------:R-:W-:Y:S02]  /*11bf0*/  LOP3.LUT R175, R3, R175, RZ, 0xc0, !PT ;  /* 0x000000af03af7212 */ /* 0x000fe400078ec0ff */
[----:B------:R-:W-:Y:S05]  /*11c00*/  PRMT R3, R182, 0x7632, R3 ;  /* 0x00007632b6037816 */ /* 0x000fea0000000003 */
[-C--:B------:R-:W-:Y:S01]  /*11c10*/  HMMA.16816.F32.BF16 R168, R172, R156.reuse, R4 ;  /* 0x0000009caca8723c */ /* 0x080fe20000041804 */
[----:B------:R-:W1:Y:S07]  /*11c20*/  LDSM.16.MT88.4 R4, [R180+0x2c00] ;  /* 0x002c0000b404783b */ /* 0x000e6e0000004200 */
[C---:B------:R-:W-:Y:S08]  /*11c30*/  HMMA.16816.F32.BF16 R164, R176.reuse, R156, R8 ;  /* 0x0000009cb0a4723c */ /* 0x040ff00000041808 */
[-C--:B------:R-:W-:Y:S08]  /*11c40*/  HMMA.16816.F32.BF16 R160, R176, R158.reuse, R12 ;  /* 0x0000009eb0a0723c */ /* 0x080ff0000004180c */
[C---:B------:R-:W-:Y:S08]  /*11c50*/  HMMA.16816.F32.BF16 R156, R172.reuse, R158, R16 ;  /* 0x0000009eac9c723c */ /* 0x040ff00000041810 */
[-C--:B------:R-:W-:Y:S08]  /*11c60*/  HMMA.16816.F32.BF16 R152, R172, R140.reuse, R20 ;  /* 0x0000008cac98723c */ /* 0x080ff00000041814 */
[C---:B------:R-:W-:Y:S08]  /*11c70*/  HMMA.16816.F32.BF16 R148, R176.reuse, R140, R24 ;  /* 0x0000008cb094723c */ /* 0x040ff00000041818 */
[-C--:B------:R-:W-:Y:S08]  /*11c80*/  HMMA.16816.F32.BF16 R144, R176, R142.reuse, R28 ;  /* 0x0000008eb090723c */ /* 0x080ff0000004181c */
[C---:B------:R-:W-:Y:S04]  /*11c90*/  HMMA.16816.F32.BF16 R140, R172.reuse, R142, R32 ;  /* 0x0000008eac8c723c */ /* 0x040fe80000041820 */
[--C-:B----4-:R-:W-:Y:S05]  /*11ca0*/  @P4 HFMA2.BF16_V2 R129, -RZ.H0_H0, RZ.H0_H0, -R182.reuse.H1_H1 ;  /* 0x200000ffff814231 */ /* 0x110fea00003609b6 */
[----:B------:R-:W-:Y:S01]  /*11cb0*/  PRMT R188, R129, 0x7610, R188 ;  /* 0x0000761081bc7816 */ /* 0x000fe200000000bc */
[----:B---3--:R-:W-:Y:S03]  /*11cc0*/  @!P5 HFMA2.BF16_V2 R139, -RZ.H0_H0, RZ.H0_H0, -R182.H0_H0 ;  /* 0x200000ffff8bd231 */ /* 0x008fe600003409b6 */
[----:B------:R-:W-:Y:S02]  /*11cd0*/  @P4 PRMT R3, R188, 0x5410, RZ ;  /* 0x00005410bc034816 */ /* 0x000fe400000000ff */
[----:B------:R3:W-:Y:S01]  /*11ce0*/  @!P5 STL.S16 [R1+0x28], R139 ;  /* 0x0000288b0100d387 */ /* 0x0007e20000100600 */
[----:B------:R-:W-:Y:S01]  /*11cf0*/  PRMT R189, R139, 0x7610, R189 ;  /* 0x000076108bbd7816 */ /* 0x000fe200000000bd */
[--C-:B-----5:R-:W-:Y:S02]  /*11d00*/  @P1 HFMA2.BF16_V2 R116, -RZ.H0_H0, RZ.H0_H0, -R181.reuse.H1_H1 ;  /* 0x200000ffff741231 */ /* 0x120fe400003609b5 */
[----:B------:R-:W-:Y:S01]  /*11d10*/  @P4 STL.S16 [R1+0x24], R129 ;  /* 0x0000248101004387 */ /* 0x000fe20000100600 */
[----:B------:R-:W-:Y:S02]  /*11d20*/  @!P5 PRMT R182, R189, 0x5410, RZ ;  /* 0x00005410bdb6d816 */ /* 0x000fe400000000ff */
[----:B------:R-:W-:Y:S01]  /*11d30*/  PRMT R186, R116, 0x7610, R186 ;  /* 0x0000761074ba7816 */ /* 0x000fe200000000ba */
[-C--:B---3--:R-:W-:Y:S08]  /*11d40*/  HMMA.16816.F32.BF16 R136, R172, R124.reuse, R36 ;  /* 0x0000007cac88723c */ /* 0x088ff00000041824 */
[C---:B------:R-:W-:Y:S04]  /*11d50*/  HMMA.16816.F32.BF16 R132, R176.reuse, R124, R40 ;  /* 0x0000007cb084723c */ /* 0x040fe80000041828 */
[----:B--2---:R-:W-:Y:S05]  /*11d60*/  @P2 HFMA2.BF16_V2 R128, -RZ.H0_H0, RZ.H0_H0, -R181.H0_H0 ;  /* 0x200000ffff802231 */ /* 0x004fea00003409b5 */
[----:B------:R2:W-:Y:S01]  /*11d70*/  @P2 STL.S16 [R1+0x20], R128 ;  /* 0x0000208001002387 */ /* 0x0005e20000100600 */
[----:B------:R-:W-:Y:S03]  /*11d80*/  PRMT R187, R128, 0x7610, R187 ;  /* 0x0000761080bb7816 */ /* 0x000fe600000000bb */
[----:B------:R3:W-:Y:S04]  /*11d90*/  @P1 STL.S16 [R1+0x1c], R116 ;  /* 0x00001c7401001387 */ /* 0x0007e80000100600 */
[----:B------:R4:W5:Y:S04]  /*11da0*/  LDL.S16 R191, [R1+0x18] ;  /* 0x0000180001bf7983 */ /* 0x0009680000100600 */
[----:B------:R4:W4:Y:S01]  /*11db0*/  LDL.S16 R190, [R1+0x14] ;  /* 0x0000140001be7983 */ /* 0x0009220000100600 */
[-C--:B--2---:R-:W-:Y:S08]  /*11dc0*/  HMMA.16816.F32.BF16 R128, R176, R126.reuse, R44 ;  /* 0x0000007eb080723c */ /* 0x084ff0000004182c */
[C---:B------:R-:W-:Y:S08]  /*11dd0*/  HMMA.16816.F32.BF16 R124, R172.reuse, R126, R48 ;  /* 0x0000007eac7c723c */ /* 0x040ff00000041830 */
[-C--:B------:R-:W-:Y:S08]  /*11de0*/  HMMA.16816.F32.BF16 R120, R172, R108.reuse, R52 ;  /* 0x0000006cac78723c */ /* 0x080ff00000041834 */
[C---:B---3--:R-:W-:Y:S08]  /*11df0*/  HMMA.16816.F32.BF16 R116, R176.reuse, R108, R56 ;  /* 0x0000006cb074723c */ /* 0x048ff00000041838 */
[-C--:B------:R-:W-:Y:S08]  /*11e00*/  HMMA.16816.F32.BF16 R112, R176, R110.reuse, R60 ;  /* 0x0000006eb070723c */ /* 0x080ff0000004183c */
[C---:B------:R-:W-:Y:S08]  /*11e10*/  HMMA.16816.F32.BF16 R108, R172.reuse, R110, R64 ;  /* 0x0000006eac6c723c */ /* 0x040ff00000041840 */
[-C--:B------:R-:W-:Y:S08]  /*11e20*/  HMMA.16816.F32.BF16 R68, R172, R104.reuse, R68 ;  /* 0x00000068ac44723c */ /* 0x080ff00000041844 */
[C---:B------:R-:W-:Y:S04]  /*11e30*/  HMMA.16816.F32.BF16 R72, R176.reuse, R104, R72 ;  /* 0x00000068b048723c */ /* 0x040fe80000041848 */
[----:B------:R-:W-:Y:S02]  /*11e40*/  IMAD.MOV.U32 R104, RZ, RZ, R100 ;  /* 0x000000ffff687224 */ /* 0x000fe400078e0064 */
[----:B------:R-:W-:Y:S02]  /*11e50*/  IMAD.MOV.U32 R105, RZ, RZ, R102 ;  /* 0x000000ffff697224 */ /* 0x000fe400078e0066 */
[-C--:B------:R-:W-:Y:S08]  /*11e60*/  HMMA.16816.F32.BF16 R76, R176, R106.reuse, R76 ;  /* 0x0000006ab04c723c */ /* 0x080ff0000004184c */
[C---:B------:R-:W-:Y:S08]  /*11e70*/  HMMA.16816.F32.BF16 R80, R172.reuse, R106, R80 ;  /* 0x0000006aac50723c */ /* 0x040ff00000041850 */
[-C--:B-1----:R-:W-:Y:S08]  /*11e80*/  HMMA.16816.F32.BF16 R84, R172, R4.reuse, R84 ;  /* 0x00000004ac54723c */ /* 0x082ff00000041854 */
[C---:B------:R-:W-:Y:S08]  /*11e90*/  HMMA.16816.F32.BF16 R88, R176.reuse, R4, R88 ;  /* 0x00000004b058723c */ /* 0x040ff00000041858 */
[-C--:B------:R-:W-:Y:S08]  /*11ea0*/  HMMA.16816.F32.BF16 R92, R176, R6.reuse, R92 ;  /* 0x00000006b05c723c */ /* 0x080ff0000004185c */
[----:B------:R-:W-:Y:S04]  /*11eb0*/  HMMA.16816.F32.BF16 R96, R172, R6, R96 ;  /* 0x00000006ac60723c */ /* 0x000fe80000041860 */
[----:B-----5:R-:W-:Y:S05]  /*11ec0*/  @P6 HFMA2.BF16_V2 R191, -RZ.H0_H0, RZ.H0_H0, -R0.H0_H0 ;  /* 0x200000ffffbf6231 */ /* 0x020fea0000340900 */
        /* <DEDUP_REMOVED lines=14> */
[----:B--2---:R-:W-:Y:S04]  /*11fb0*/  IMAD.WIDE R8, R228, 0x70, R8 ;  /* 0x00000070e4087825 */ /* 0x004fe800078e0208 */
[----:B------:R-:W-:Y:S01]  /*11fc0*/  IMAD.MOV.U32 R2, RZ, RZ, R101 ;  /* 0x000000ffff027224 */ /* 0x000fe200078e0065 */
[----:B------:R-:W-:Y:S04]  /*11fd0*/  STG.E.U16 desc[UR26][R8.64+-0x10], R182 ;  /* 0xfffff0b608007986 */ /* 0x000fe8000c10151a */
[----:B------:R-:W-:Y:S04]  /*11fe0*/  STG.E.U16 desc[UR26][R8.64+-0xe], R3 ;  /* 0xfffff20308007986 */ /* 0x000fe8000c10151a */
[----:B------:R1:W-:Y:S04]  /*11ff0*/  STG.E.U16 desc[UR26][R194.64+-0xe], R0 ;  /* 0xfffff200c2007986 */ /* 0x0003e8000c10151a */
[----:B------:R2:W-:Y:S01]  /*12000*/  STG.E.U16 desc[UR26][R194.64+-0x10], R181 ;  /* 0xfffff0b5c2007986 */ /* 0x0005e2000c10151a */
[----:B-1----:R-:W-:Y:S01]  /*12010*/  IMAD.MOV.U32 R0, RZ, RZ, R103 ;  /* 0x000000ffff007224 */ /* 0x002fe200078e0067 */
[----:B------:R-:W-:Y:S06]  /*12020*/  BRA.U UP0, `(.L_x_826) ;  /* 0xffffff8d00c87547 */ /* 0x000fec000b83ffff */
.L_x_825:
[----:B------:R-:W3:Y:S01]  /*12030*/  LDL.LU R3, [R1+0x10] ;  /* 0x0000100001037983 */ /* 0x000ee20000300800 */
[----:B------:R-:W4:Y:S03]  /*12040*/  LDCU UR4, c[0x0][0x4fc] ;  /* 0x00009f80ff0477ac */ /* 0x000f260008000800 */
[----:B-1----:R-:W5:Y:S01]  /*12050*/  LDL.LU R6, [R1+0x11c] ;  /* 0x00011c0001067983 */ /* 0x002f620000300800 */
[----:B------:R-:W1:Y:S01]  /*12060*/  S2UR UR6, SR_CgaCtaId ;  /* 0x00000000000679c3 */ /* 0x000e620000008800 */
[----:B------:R-:W-:Y:S02]  /*12070*/  UISETP.NE.AND UP3, UPT, UR7, -0x1, UPT ;  /* 0xffffffff0700788c */ /* 0x000fe4000bf65270 */
[----:B------:R-:W2:Y:S01]  /*12080*/  SHFL.BFLY PT, R2, R231, 0x2, 0x1f ;  /* 0x0c401f00e7027f89 */ /* 0x000ea200000e0000 */
[----:B------:R-:W4:Y:S03]  /*12090*/  LDCU.U8 UR9, c[0x0][0x549] ;  /* 0x0000a920ff0977ac */ /* 0x000f260008000000 */
[----:B------:R-:W1:Y:S01]  /*120a0*/  SHFL.BFLY PT, R0, R230, 0x2, 0x1f ;  /* 0x0c401f00e6007f89 */ /* 0x000e6200000e0000 */
[----:B------:R-:W5:Y:S01]  /*120b0*/  S2UR UR8, SR_CTAID.Y ;  /* 0x00000000000879c3 */ /* 0x000f620000002600 */
[----:B------:R-:W1:Y:S01]  /*120c0*/  LDCU UR11, c[0x0][0x434] ;  /* 0x00008680ff0b77ac */ /* 0x000e620008000800 */
[----:B------:R-:W1:Y:S01]  /*120d0*/  S2R R53, SR_TID.X ;  /* 0x0000000000357919 */ /* 0x000e620000002100 */
[----:B------:R-:W1:Y:S05]  /*120e0*/  LDCU.U8 UR12, c[0x0][0x548] ;  /* 0x0000a900ff0c77ac */ /* 0x000e6a0008000000 */
[----:B------:R-:W3:Y:S01]  /*120f0*/  S2UR UR15, SR_CTAID.Z ;  /* 0x00000000000f79c3 */ /* 0x000ee20000002700 */
[----:B------:R-:W-:Y:S01]  /*12100*/  UISETP.NE.AND UP2, UPT, UR7, -0x1, UPT ;  /* 0xffffffff0700788c */ /* 0x000fe2000bf45270 */
[----:B------:R-:W1:Y:S01]  /*12110*/  LDCU UR14, c[0x0][0x434] ;  /* 0x00008680ff0e77ac */ /* 0x000e620008000800 */
[----:B----4-:R-:W-:Y:S01]  /*12120*/  UISETP.NE.AND UP1, UPT, UR9, URZ, UPT ;  /* 0x000000ff0900728c */ /* 0x010fe2000bf25270 */
[----:B--2---:R-:W-:Y:S01]  /*12130*/  FADD.FTZ R2, R2, R231 ;  /* 0x000000e702027221 */ /* 0x004fe20000010000 */
[----:B-1----:R-:W-:-:S04]  /*12140*/  FADD.FTZ R0, R0, R230 ;  /* 0x000000e600007221 */ /* 0x002fc80000010000 */
[----:B------:R-:W1:Y:S01]  /*12150*/  SHFL.BFLY PT, R48, R2, 0x1, 0x1f ;  /* 0x0c201f0002307f89 */ /* 0x000e6200000e0000 */
[----:B------:R-:W-:-:S04]  /*12160*/  UISETP.NE.AND UP0, UPT, UR12, URZ, !UP1 ;  /* 0x000000ff0c00728c */ /* 0x000fc8000cf05270 */
[----:B------:R-:W2:Y:S01]  /*12170*/  @UP1 LDCU UR9, c[0x0][0x430] ;  /* 0x00008600ff0917ac */ /* 0x000ea20008000800 */
[----:B------:R-:W4:Y:S01]  /*12180*/  SHFL.BFLY PT, R51, R0, 0x1, 0x1f ;  /* 0x0c201f0000337f89 */ /* 0x000f2200000e0000 */
[----:B------:R-:W-:Y:S01]  /*12190*/  SHF.L.U32 R52, R53, 0x3, RZ ;  /* 0x0000000335347819 */ /* 0x000fe200000006ff */
[----:B--2---:R-:W-:Y:S01]  /*121a0*/  @UP1 UIMAD UR14, UR9, UR11, URZ ;  /* 0x0000000b090e12a4 */ /* 0x004fe2000f8e02ff */
[----:B-1----:R-:W-:Y:S01]  /*121b0*/  FADD.FTZ R48, R2, R48 ;  /* 0x0000003002307221 */ /* 0x002fe20000010000 */
[----:B----4-:R-:W-:-:S04]  /*121c0*/  FADD.FTZ R51, R0, R51 ;  /* 0x0000003300337221 */ /* 0x010fc80000010000 */
[----:B------:R-:W-:Y:S01]  /*121d0*/  FSETP.NE.FTZ.AND P1, PT, R48, RZ, PT ;  /* 0x000000ff3000720b */ /* 0x000fe20003f35000 */
[----:B------:R-:W1:Y:S01]  /*121e0*/  MUFU.RCP R42, R51 ;  /* 0x00000033002a7308 */ /* 0x000e620000001000 */
[----:B------:R-:W-:-:S04]  /*121f0*/  FSETP.NE.FTZ.AND P0, PT, R51, RZ, PT ;  /* 0x000000ff3300720b */ /* 0x000fc80003f15000 */
[----:B-1----:R-:W-:-:S05]  /*12200*/  FSEL R42, R42, 1, P0 ;  /* 0x3f8000002a2a7808 */ /* 0x002fca0000000000 */
        /* <DEDUP_REMOVED lines=9> */
[----:B------:R-:W-:Y:S01]  /*122a0*/  F2FP.BF16.F32.PACK_AB R166, R167, R166 ;  /* 0x000000a6a7a6723e */ /* 0x000fe200000010ff */
[C---:B------:R-:W-:Y:S01]  /*122b0*/  FMUL.FTZ R134, R42.reuse, R134 ;  /* 0x000000862a867220 */ /* 0x040fe20000410000 */
[----:B------:R-:W-:Y:S01]  /*122c0*/  F2FP.BF16.F32.PACK_AB R162, R163, R162 ;  /* 0x000000a2a3a2723e */ /* 0x000fe200000010ff */
[C---:B------:R-:W-:Y:S01]  /*122d0*/  FMUL.FTZ R32, R42.reuse, R135 ;  /* 0x000000872a207220 */ /* 0x040fe20000410000 */
[C---:B------:R-:W-:Y:S01]  /*122e0*/  FMUL.FTZ R130, R42.reuse, R130 ;  /* 0x000000822a827220 */ /* 0x040fe20000410000 */
[C---:B------:R-:W-:Y:S01]  /*122f0*/  FMUL.FTZ R28, R42.reuse, R131 ;  /* 0x000000832a1c7220 */ /* 0x040fe20000410000 */
[----:B------:R-:W-:Y:S01]  /*12300*/  F2FP.BF16.F32.PACK_AB R150, R151, R150 ;  /* 0x000000969796723e */ /* 0x000fe200000010ff */
[----:B------:R-:W-:Y:S01]  /*12310*/  FMUL.FTZ R118, R42, R118 ;  /* 0x000000762a767220 */ /* 0x000fe20000410000 */
[----:B------:R-:W-:Y:S01]  /*12320*/  F2FP.BF16.F32.PACK_AB R36, R36, R146 ;  /* 0x000000922424723e */ /* 0x000fe200000010ff */
[C---:B------:R-:W-:Y:S01]  /*12330*/  FMUL.FTZ R24, R42.reuse, R119 ;  /* 0x000000772a187220 */ /* 0x040fe20000410000 */
[C---:B------:R-:W-:Y:S01]  /*12340*/  FMUL.FTZ R114, R42.reuse, R114 ;  /* 0x000000722a727220 */ /* 0x040fe20000410000 */
[----:B------:R-:W-:Y:S01]  /*12350*/  FMUL.FTZ R20, R42, R115 ;  /* 0x000000732a147220 */ /* 0x000fe20000410000 */
        /* <DEDUP_REMOVED lines=12> */
[----:B------:R-:W-:-:S02]  /*12420*/  F2FP.BF16.F32.PACK_AB R12, R12, R78 ;  /* 0x0000004e0c0c723e */ /* 0x000fc400000010ff */
[----:B------:R-:W-:Y:S02]  /*12430*/  F2FP.BF16.F32.PACK_AB R8, R8, R90 ;  /* 0x0000005a0808723e */ /* 0x000fe400000010ff */
[----:B---3--:R-:W-:Y:S01]  /*12440*/  MOV R5, R3 ;  /* 0x0000000300057202 */ /* 0x008fe20000000f00 */
[----:B-----5:R-:W1:Y:S04]  /*12450*/  SHFL.BFLY PT, R4, R6, 0x2, 0x1f ;  /* 0x0c401f0006047f89 */ /* 0x020e6800000e0000 */
[----:B------:R-:W2:Y:S01]  /*12460*/  SHFL.BFLY PT, R3, R5, 0x2, 0x1f ;  /* 0x0c401f0005037f89 */ /* 0x000ea200000e0000 */
[----:B-1----:R-:W-:Y:S01]  /*12470*/  FADD.FTZ R4, R4, R6 ;  /* 0x0000000604047221 */ /* 0x002fe20000010000 */
[----:B--2---:R-:W-:-:S04]  /*12480*/  FADD.FTZ R3, R3, R5 ;  /* 0x0000000503037221 */ /* 0x004fc80000010000 */
[----:B------:R-:W1:Y:S04]  /*12490*/  SHFL.BFLY PT, R50, R4, 0x1, 0x1f ;  /* 0x0c201f0004327f89 */ /* 0x000e6800000e0000 */
[----:B------:R-:W2:Y:S01]  /*124a0*/  SHFL.BFLY PT, R49, R3, 0x1, 0x1f ;  /* 0x0c201f0003317f89 */ /* 0x000ea200000e0000 */
[----:B-1----:R-:W-:Y:S01]  /*124b0*/  FADD.FTZ R50, R4, R50 ;  /* 0x0000003204327221 */ /* 0x002fe20000010000 */
[----:B--2---:R-:W-:Y:S01]  /*124c0*/  FADD.FTZ R49, R3, R49 ;  /* 0x0000003103317221 */ /* 0x004fe20000010000 */
[----:B------:R-:W-:Y:S02]  /*124d0*/  SHF.L.U32 R3, R53, 0x1, RZ ;  /* 0x0000000135037819 */ /* 0x000fe400000006ff */
[----:B------:R-:W1:Y:S01]  /*124e0*/  MUFU.RCP R4, R50 ;  /* 0x0000003200047308 */ /* 0x000e620000001000 */
[----:B------:R-:W-:-:S02]  /*124f0*/  FSETP.NE.FTZ.AND P3, PT, R50, RZ, PT ;  /* 0x000000ff3200720b */ /* 0x000fc40003f75000 */
[----:B------:R-:W-:Y:S02]  /*12500*/  LOP3.LUT R211, R211, 0x6, R3, 0xf8, !PT ;  /* 0x00000006d3d37812 */ /* 0x000fe400078ef803 */
[----:B------:R-:W-:Y:S02]  /*12510*/  LOP3.LUT R3, R52, 0xc0, RZ, 0xc0, !PT ;  /* 0x000000c034037812 */ /* 0x000fe400078ec0ff */
[----:B------:R-:W-:Y:S01]  /*12520*/  LOP3.LUT R211, R211, 0x20, R52, 0xf8, !PT ;  /* 0x00000020d3d37812 */ /* 0x000fe200078ef834 */
[----:B------:R-:W2:Y:S01]  /*12530*/  MUFU.RCP R5, R49 ;  /* 0x0000003100057308 */ /* 0x000ea20000001000 */
[----:B------:R-:W-:Y:S02]  /*12540*/  LOP3.LUT R3, R3, 0x18, R53, 0xf8, !PT ;  /* 0x0000001803037812 */ /* 0x000fe400078ef835 */
[----:B------:R-:W-:Y:S02]  /*12550*/  FSETP.NE.FTZ.AND P2, PT, R49, RZ, PT ;  /* 0x000000ff3100720b */ /* 0x000fe40003f55000 */
[----:B------:R-:W-:-:S03]  /*12560*/  LOP3.LUT R211, R211, R3, RZ, 0xfc, !PT ;  /* 0x00000003d3d37212 */ /* 0x000fc600078efcff */
[----:B------:R-:W3:Y:S01]  /*12570*/  MUFU.RCP R3, R48 ;  /* 0x0000003000037308 */ /* 0x000ee20000001000 */
[----:B-1----:R-:W-:-:S05]  /*12580*/  FSEL R2, R4, 1, P3 ;  /* 0x3f80000004027808 */ /* 0x002fca0001800000 */
[----:B------:R-:W-:Y:S01]  /*12590*/  FMUL.FTZ R0, R2, UR4 ;  /* 0x0000000402007c20 */ /* 0x000fe20008410000 */
[----:B--2---:R-:W-:-:S03]  /*125a0*/  FSEL R4, R5, 1, P2 ;  /* 0x3f80000005047808 */ /* 0x004fc60001000000 */
        /* <DEDUP_REMOVED lines=25> */
[----:B------:R-:W-:Y:S01]  /*12740*/  FMUL.FTZ R2, R4, UR4 ;  /* 0x0000000404027c20 */ /* 0x000fe20008410000 */
[----:B------:R-:W-:-:S02]  /*12750*/  LOP3.LUT R4, R210, 0x20, RZ, 0xc0, !PT ;  /* 0x00000020d2047812 */ /* 0x000fc400078ec0ff */
[----:B------:R-:W-:Y:S01]  /*12760*/  F2FP.BF16.F32.PACK_AB R45, R45, R168 ;  /* 0x000000a82d2d723e */ /* 0x000fe200000010ff */
[----:B------:R-:W-:Y:S01]  /*12770*/  FMUL.FTZ R0, R0, UR4 ;  /* 0x0000000400007c20 */ /* 0x000fe20008410000 */
[----:B------:R-:W-:Y:S01]  /*12780*/  UMOV UR4, 0x400 ;  /* 0x0000040000047882 */ /* 0x000fe20000000000 */
[C---:B------:R-:W-:Y:S01]  /*12790*/  FMUL.FTZ R170, R2.reuse, R170 ;  /* 0x000000aa02aa7220 */ /* 0x040fe20000410000 */
[----:B------:R-:W-:Y:S01]  /*127a0*/  ULEA UR6, UR6, UR4, 0x18 ;  /* 0x0000000406067291 */ /* 0x000fe2000f8ec0ff */
[C---:B------:R-:W-:Y:S01]  /*127b0*/  FMUL.FTZ R44, R2.reuse, R171 ;  /* 0x000000ab022c7220 */ /* 0x040fe20000410000 */
[C---:B------:R-:W-:Y:S01]  /*127c0*/  FMUL.FTZ R158, R2.reuse, R158 ;  /* 0x0000009e029e7220 */ /* 0x040fe20000410000 */
[----:B------:R-:W-:Y:S01]  /*127d0*/  FMUL.FTZ R159, R2, R159 ;  /* 0x0000009f029f7220 */ /* 0x000fe20000410000 */
        /* <DEDUP_REMOVED lines=50> */
[----:B------:R-:W1:Y:S01]  /*12b00*/  @!UP3 LDCU.64 UR4, c[0x0][0x400] ;  /* 0x00008000ff04b7ac */ /* 0x000e620008000a00 */
[----:B------:R-:W-:-:S02]  /*12b10*/  F2FP.BF16.F32.PACK_AB R47, R47, R164 ;  /* 0x000000a42f2f723e */ /* 0x000fc400000010ff */
[----:B------:R-:W-:Y:S01]  /*12b20*/  STS [R3+0x200], R44 ;  /* 0x0002002c03007388 */ /* 0x000fe20000000800 */
        /* <DEDUP_REMOVED lines=22> */
[----:B------:R-:W-:-:S02]  /*12c90*/  F2FP.BF16.F32.PACK_AB R27, R27, R120 ;  /* 0x000000781b1b723e */ /* 0x000fc400000010ff */
[----:B--2---:R-:W-:Y:S02]  /*12ca0*/  LOP3.LUT R0, R210, 0x40, RZ, 0xc0, !PT ;  /* 0x00000040d2007812 */ /* 0x004fe400078ec0ff */
[----:B------:R-:W-:Y:S02]  /*12cb0*/  F2FP.BF16.F32.PACK_AB R26, R26, R122 ;  /* 0x0000007a1a1a723e */ /* 0x000fe400000010ff */
[-C--:B---3--:R-:W-:Y:S02]  /*12cc0*/  IADD3 R2, PT, PT, R3, -R0.reuse, RZ ;  /* 0x8000000003027210 */ /* 0x088fe40007ffe0ff */
[----:B------:R-:W-:Y:S02]  /*12cd0*/  IADD3 R0, PT, PT, R4, -R0, RZ ;  /* 0x8000000004007210 */ /* 0x000fe40007ffe0ff */
[----:B------:R-:W-:Y:S01]  /*12ce0*/  F2FP.BF16.F32.PACK_AB R23, R23, R108 ;  /* 0x0000006c1717723e */ /* 0x000fe200000010ff */
[----:B------:R-:W-:Y:S01]  /*12cf0*/  STS [R2+0x20], R43 ;  /* 0x0000202b02007388 */ /* 0x000fe20000000800 */
[----:B------:R-:W-:-:S02]  /*12d00*/  F2FP.BF16.F32.PACK_AB R22, R22, R110 ;  /* 0x0000006e1616723e */ /* 0x000fc400000010ff */
        /* <DEDUP_REMOVED lines=18> */
[----:B------:R-:W-:Y:S01]  /*12e30*/  F2FP.BF16.F32.PACK_AB R10, R10, R86 ;  /* 0x000000560a0a723e */ /* 0x000fe200000010ff */
[----:B------:R-:W-:Y:S01]  /*12e40*/  @UP1 UMOV UR4, 0x1 ;  /* 0x0000000100041882 */ /* 0x000fe20000000000 */
[----:B------:R-:W-:Y:S01]  /*12e50*/  F2FP.BF16.F32.PACK_AB R7, R7, R96 ;  /* 0x000000600707723e */ /* 0x000fe200000010ff */
[----:B------:R-:W-:Y:S01]  /*12e60*/  STS [R0+0x1030], R37 ;  /* 0x0010302500007388 */ /* 0x000fe20000000800 */
[----:B------:R-:W-:Y:S01]  /*12e70*/  F2FP.BF16.F32.PACK_AB R6, R6, R98 ;  /* 0x000000620606723e */ /* 0x000fe200000010ff */
[----:B------:R-:W-:Y:S01]  /*12e80*/  @UP3 UMOV UR16, UR18 ;  /* 0x0000001200103c82 */ /* 0x000fe20008000000 */
[----:B------:R-:W-:Y:S01]  /*12e90*/  F2FP.BF16.F32.PACK_AB R9, R9, R88 ;  /* 0x000000580909723e */ /* 0x000fe200000010ff */
[----:B------:R-:W-:Y:S01]  /*12ea0*/  STS [R0+0x1230], R36 ;  /* 0x0012302400007388 */ /* 0x000fe20000000800 */
[----:B------:R-:W-:Y:S01]  /*12eb0*/  F2FP.BF16.F32.PACK_AB R5, R5, R92 ;  /* 0x0000005c0505723e */ /* 0x000fe200000010ff */
[----:B------:R-:W-:-:S02]  /*12ec0*/  USHF.R.S32.HI UR9, URZ, 0x1f, UR7 ;  /* 0x0000001fff097899 */ /* 0x000fc40008011407 */
        /* <DEDUP_REMOVED lines=47> */
.L_x_829:
        /* <DEDUP_REMOVED lines=75> */
.L_x_831:
[----:B------:R-:W-:Y:S05]  /*13670*/  BSYNC.RECONVERGENT B0 ;  /* 0x0000000000007941 */ /* 0x000fea0003800200 */
.L_x_830:
        /* <DEDUP_REMOVED lines=41> */
.L_x_833:
[----:B------:R-:W-:Y:S05]  /*13910*/  BSYNC.RECONVERGENT B0 ;  /* 0x0000000000007941 */ /* 0x000fea0003800200 */
.L_x_832:
        /* <DEDUP_REMOVED lines=24> */
.L_x_835:
[----:B------:R-:W-:Y:S05]  /*13aa0*/  BSYNC.RECONVERGENT B0 ;  /* 0x0000000000007941 */ /* 0x000fea0003800200 */
.L_x_834:
        /* <DEDUP_REMOVED lines=24> */
.L_x_837:
[----:B------:R-:W-:Y:S05]  /*13c30*/  BSYNC.RECONVERGENT B0 ;  /* 0x0000000000007941 */ /* 0x000fea0003800200 */
.L_x_836:
        /* <DEDUP_REMOVED lines=24> */
.L_x_838:
        /* <DEDUP_REMOVED lines=12> */
.L_x_1363:


//--------------------- .text._ZN5flash16flash_fwd_kernelI23Flash_fwd_kernel_traitsILi96ELi128ELi64ELi4ELb0ELb0EN7cutlass10bfloat16_tE19Flash_kernel_traitsILi96ELi128ELi64ELi4ES3_EELb0ELb0ELb0ELb1ELb0ELb0ELb1ELb0EEEvNS_16Flash_fwd_paramsE --------------------------
	.section	.text._ZN5flash16flash_fwd_kernelI23Flash_fwd_kernel_traitsILi96ELi128ELi64ELi4ELb0ELb0EN7cutlass10bfloat16_tE19Flash_kernel_traitsILi96ELi128ELi64ELi4ES3_EELb0ELb0ELb0ELb1ELb0ELb0ELb1ELb0EEEvNS_16Flash_fwd_paramsE,"ax",@progbits
	.align	128
        .global         _ZN5flash16flash_fwd_kernelI23Flash_fwd_kernel_traitsILi96ELi128ELi64ELi4ELb0ELb0EN7cutlass10bfloat16_tE19Flash_kernel_traitsILi96ELi128ELi64ELi4ES3_EELb0ELb0ELb0ELb1ELb0ELb0ELb1ELb0EEEvNS_16Flash_fwd_paramsE
        .type           _ZN5flash16flash_fwd_kernelI23Flash_fwd_kernel_traitsILi96ELi128ELi64ELi4ELb0ELb0EN7cutlass10bfloat16_tE19Flash_kernel_traitsILi96ELi128ELi64ELi4ES3_EELb0ELb0ELb0ELb1ELb0ELb0ELb1ELb0EEEvNS_16Flash_fwd_paramsE,@function
        .size           _ZN5flash16flash_fwd_kernelI23Flash_fwd_kernel_traitsILi96ELi128ELi64ELi4ELb0ELb0EN7cutlass10bfloat16_tE19Flash_kernel_traitsILi96ELi128ELi64ELi4ES3_EELb0ELb0ELb0ELb1ELb0ELb0ELb1ELb0EEEvNS_16Flash_fwd_paramsE,(.L_x_1364 - _ZN5flash16flash_fwd_kernelI23Flash_fwd_kernel_traitsILi96ELi128ELi64ELi4ELb0ELb0EN7cutlass10bfloat16_tE19Flash_kernel_traitsILi96ELi128ELi64ELi4ES3_EELb0ELb0ELb0ELb1ELb0ELb0ELb1ELb0EEEvNS_16Flash_fwd_paramsE)
        .other          _ZN5flash16flash_fwd_kernelI23Flash_fwd_kernel_traitsILi96ELi128ELi64ELi4ELb0ELb0EN7cutlass10bfloat16_tE19Flash_kernel_traitsILi96ELi128ELi64ELi4ES3_EELb0ELb0ELb0ELb1ELb0ELb0ELb1ELb0EEEvNS_16Flash_fwd_paramsE,@"STO_CUDA_ENTRY STV_DEFAULT"
_ZN5flash16flash_fwd_kernelI23Flash_fwd_kernel_traitsILi96ELi128ELi64ELi4ELb0ELb0EN7cutlass10bfloat16_tE19Flash_kernel_traitsILi96ELi128ELi64ELi4ES3_EELb0ELb0ELb0ELb1ELb0ELb0ELb1ELb0EEEvNS_16Flash_fwd_paramsE:
.text._ZN5flash16flash_fwd_kernelI23Flash_fwd_kernel_traitsILi96ELi128ELi64ELi4ELb0ELb0EN7cutlass10bfloat16_tE19Flash_kernel_traitsILi96ELi128ELi64ELi4ES3_EELb0ELb0ELb0ELb1ELb0ELb0ELb1ELb0EEEvNS_16Flash_fwd_paramsE:
        /* <DEDUP_REMOVED lines=22> */
[----:B------:R1:W3:Y:S02]  /*0160*/  @P0 LDG.E R8, desc[UR16][R2.64+0x4] ;  /* 0x0000041002080981 */ /* 0x0002e4000c1e1900 */
[----:B------:R-:W-:Y:S01]  /*0170*/  @P4 IADD3 R4, P3, PT, R11, UR6, RZ ;  /* 0x000000060b044c10 */ /* 0x000fe2000ff7e0ff */
[----:B------:R-:W-:-:S03]  /*0180*/  IMAD.MOV.U32 R10, RZ, RZ, RZ ;  /* 0x000000ffff0a7224 */ /* 0x000fc600078e00ff */
[----:B------:R-:W-:-:S05]  /*0190*/  @P4 IADD3.X R5, PT, PT, R9, UR7, RZ, P3, !PT ;  /* 0x0000000709054c10 */ /* 0x000fca0009ffe4ff */
[----:B------:R4:W3:Y:S01]  /*01a0*/  @P4 LDG.E R10, desc[UR16][R4.64] ;  /* 0x00000010040a4981 */ /* 0x0008e2000c1e1900 */
[----:B-1----:R-:W-:-:S04]  /*01b0*/  @P2 IADD3 R2, P1, PT, R11, UR4, RZ ;  /* 0x000000040b022c10 */ /* 0x002fc8000ff3e0ff */
[----:B------:R-:W-:-:S05]  /*01c0*/  @P2 IADD3.X R3, PT, PT, R9, UR5, RZ, P1, !PT ;  /* 0x0000000509032c10 */ /* 0x000fca0008ffe4ff */
[----:B------:R1:W3:Y:S01]  /*01d0*/  @P2 LDG.E R0, desc[UR16][R2.64] ;  /* 0x0000001002002981 */ /* 0x0002e2000c1e1900 */
[----:B------:R-:W1:Y:S01]  /*01e0*/  LDCU.U8 UR4, c[0x0][0x532] ;  /* 0x0000a640ff0477ac */ /* 0x000e620008000000 */
[----:B------:R-:W-:Y:S01]  /*01f0*/  ISETP.EQ.U32.AND P3, PT, R6, RZ, PT ;  /* 0x000000ff0600720c */ /* 0x000fe20003f62070 */
[----:B------:R-:W1:Y:S01]  /*0200*/  S2R R17, SR_CTAID.X ;  /* 0x0000000000117919 */ /* 0x000e620000002500 */
[----:B------:R-:W3:Y:S08]  /*0210*/  @!P0 LDC R200, c[0x0][0x434] ;  /* 0x00010d00ffc88b82 */ /* 0x000ef00000000800 */
[----:B----4-:R-:W4:Y:S01]  /*0220*/  @!P2 LDC.64 R4, c[0x0][0x488] ;  /* 0x00012200ff04ab82 */ /* 0x010f220000000a00 */
        /* <DEDUP_REMOVED lines=14> */
[----:B----4-:R-:W-:-:S04]  /*0310*/  @!P2 ISETP.NE.U32.AND P0, PT, R4, RZ, PT ;  /* 0x000000ff0400a20c */ /* 0x010fc80003f05070 */
        /* <DEDUP_REMOVED lines=9> */
.L_x_839:
        /* <DEDUP_REMOVED lines=29> */
.L_x_841:
        /* <DEDUP_REMOVED lines=40> */
.L_x_843:
[----:B------:R-:W-:Y:S05]  /*0800*/  BSYNC.RECONVERGENT B0 ;  /* 0x0000000000007941 */ /* 0x000fea0003800200 */
.L_x_842:
        /* <DEDUP_REMOVED lines=22> */
.L_x_845:
[----:B------:R-:W-:Y:S05]  /*0970*/  BSYNC.RECONVERGENT B0 ;  /* 0x0000000000007941 */ /* 0x000fea0003800200 */
.L_x_844:
        /* <DEDUP_REMOVED lines=24> */
.L_x_847:
[----:B------:R-:W-:Y:S05]  /*0b00*/  BSYNC.RECONVERGENT B0 ;  /* 0x0000000000007941 */ /* 0x000fea0003800200 */
.L_x_846:
        /* <DEDUP_REMOVED lines=32> */
.L_x_849:
[----:B------:R-:W-:Y:S05]  /*0d10*/  BSYNC.RECONVERGENT B0 ;  /* 0x0000000000007941 */ /* 0x000fea0003800200 */
.L_x_848:
        /* <DEDUP_REMOVED lines=15> */
.L_x_851:
[----:B------:R-:W-:Y:S05]  /*0e10*/  BSYNC.RECONVERGENT B0 ;  /* 0x0000000000007941 */ /* 0x000fea0003800200 */
.L_x_850:
        /* <DEDUP_REMOVED lines=10> */
.L_x_853:
[----:B------:R-:W-:Y:S05]  /*0ec0*/  BSYNC.RECONVERGENT B0 ;  /* 0x0000000000007941 */ /* 0x000fea0003800200 */
.L_x_852:
        /* <DEDUP_REMOVED lines=10> */
.L_x_855:
[----:B------:R-:W-:Y:S05]  /*0f70*/  BSYNC.RECONVERGENT B0 ;  /* 0x0000000000007941 */ /* 0x000fea0003800200 */
.L_x_854:
        /* <DEDUP_REMOVED lines=10> */
.L_x_840:
        /* <DEDUP_REMOVED lines=22> */
.L_x_856:
[----:B------:R-:W1:Y:S01]  /*1180*/  LDCU.64 UR8, c[0x0][0x3b8] ;  /* 0x00007700ff0877ac */ /* 0x000e620008000a00 */
[----:B------:R-:W-:-:S05]  /*1190*/  IADD3 R2, PT, PT, R10, R11, RZ ;  /* 0x0000000b0a027210 */ /* 0x000fca0007ffe0ff */
[C---:B-1----:R-:W-:Y:S02]  /*11a0*/  IMAD R0, R2.reuse, UR9, RZ ;  /* 0x0000000902007c24 */ /* 0x042fe4000f8e02ff */
[----:B------:R-:W-:-:S05]  /*11b0*/  IMAD.WIDE.U32 R2, R2, UR8, RZ ;  /* 0x0000000802027c25 */ /* 0x000fca000f8e00ff */
[----:B------:R-:W-:Y:S02]  /*11c0*/  IADD3 R7, PT, PT, R3, R0, RZ ;  /* 0x0000000003077210 */ /* 0x000fe40007ffe0ff */
[----:B------:R-:W-:-:S07]  /*11d0*/  MOV R5, R2 ;  /* 0x0000000200057202 */ /* 0x000fce0000000f00 */
.L_x_857:
        /* <DEDUP_REMOVED lines=39> */
.L_x_858:
[----:B------:R-:W1:Y:S01]  /*1450*/  LDC.64 R14, c[0x0][0x3c0] ;  /* 0x0000f000ff0e7b82 */ /* 0x000e620000000a00 */
[----:B------:R-:W-:-:S05]  /*1460*/  IADD3 R0, PT, PT, R10, R11, RZ ;  /* 0x0000000b0a007210 */ /* 0x000fca0007ffe0ff */
[C---:B-1----:R-:W-:Y:S02]  /*1470*/  IMAD R4, R0.reuse, R15, RZ ;  /* 0x0000000f00047224 */ /* 0x042fe400078e02ff */
[----:B------:R-:W-:-:S05]  /*1480*/  IMAD.WIDE.U32 R2, R0, R14, RZ ;  /* 0x0000000e00027225 */ /* 0x000fca00078e00ff */
[----:B------:R-:W-:-:S07]  /*1490*/  IADD3 R0, PT, PT, R3, R4, RZ ;  /* 0x0000000403007210 */ /* 0x000fce0007ffe0ff */
.L_x_859:
[----:B------:R-:W-:Y:S01]  /*14a0*/  IMAD.SHL.U32 R18, R226, 0x8, RZ ;  /* 0x00000008e2127824 */ /* 0x000fe200078e00ff */
[----:B------:R-:W1:Y:S01]  /*14b0*/  LDCU.128 UR4, c[0x0][0x3d0] ;  /* 0x00007a00ff0477ac */ /* 0x000e620008000c00 */
[----:B------:R-:W-:Y:S01]  /*14c0*/  SHF.R.U32.HI R63, RZ, 0x2, R226 ;  /* 0x00000002ff3f7819 */ /* 0x000fe200000116e2 */
[----:B------:R-:W2:Y:S01]  /*14d0*/  S2UR UR18, SR_CgaCtaId ;  /* 0x00000000001279c3 */ /* 0x000ea20000008800 */
[----:B------:R-:W-:Y:S01]  /*14e0*/  IMAD.IADD R21, R200, 0x1, -R101 ;  /* 0x00000001c8157824 */ /* 0x000fe200078e0a65 */
[C---:B------:R-:W-:Y:S01]  /*14f0*/  LOP3.LUT R251, R18.reuse, 0x18, RZ, 0xc0, !PT ;  /* 0x0000001812fb7812 */ /* 0x040fe200078ec0ff */
[----:B------:R-:W3:Y:S01]  /*1500*/  LDCU.64 UR12, c[0x0][0x390] ;  /* 0x00007200ff0c77ac */ /* 0x000ee20008000a00 */
[----:B------:R3:W-:Y:S01]  /*1510*/  STL [R1+0x2c], R18 ;  /* 0x00002c1201007387 */ /* 0x0007e20000100800 */
[----:B------:R-:W-:Y:S01]  /*1520*/  LOP3.LUT R12, R18, 0xd8, RZ, 0xc0, !PT ;  /* 0x000000d8120c7812 */ /* 0x000fe200078ec0ff */
[----:B------:R-:W-:Y:S01]  /*1530*/  IMAD.SHL.U32 R221, R226, 0x4, RZ ;  /* 0x00000004e2dd7824 */ /* 0x000fe200078e00ff */
[C---:B------:R-:W-:Y:S01]  /*1540*/  IADD3 R2, P0, PT, R251.reuse, R2, RZ ;  /* 0x00000002fb027210 */ /* 0x040fe20007f1e0ff */
[----:B------:R-:W4:Y:S01]  /*1550*/  LDCU.64 UR14, c[0x0][0x388] ;  /* 0x00007100ff0e77ac */ /* 0x000f220008000a00 */
[C---:B------:R-:W-:Y:S01]  /*1560*/  IADD3 R4, P1, PT, R251.reuse, R5, RZ ;  /* 0x00000005fb047210 */ /* 0x040fe20007f3e0ff */
[----:B------:R2:W-:Y:S01]  /*1570*/  STL [R1+0x8], R251 ;  /* 0x000008fb01007387 */ /* 0x0005e20000100800 */
[C---:B------:R-:W-:Y:S01]  /*1580*/  LOP3.LUT R151, R251.reuse, 0x40, RZ, 0xfc, !PT ;  /* 0x00000040fb977812 */ /* 0x040fe200078efcff */
[----:B------:R-:W-:Y:S01]  /*1590*/  IMAD.X R3, RZ, RZ, R0, P0 ;  /* 0x000000ffff037224 */ /* 0x000fe200000e0600 */
[----:B------:R-:W-:Y:S01]  /*15a0*/  SHF.R.S32.HI R0, RZ, 0x1f, R6 ;  /* 0x0000001fff007819 */ /* 0x000fe20000011406 */
[----:B------:R-:W-:Y:S01]  /*15b0*/  IMAD.X R5, RZ, RZ, R7, P1 ;  /* 0x000000ffff057224 */ /* 0x000fe200008e0607 */
[----:B------:R-:W-:Y:S01]  /*15c0*/  IADD3 R8, P0, PT, R251, R8, RZ ;  /* 0x00000008fb087210 */ /* 0x000fe20007f1e0ff */
[----:B------:R-:W-:Y:S01]  /*15d0*/  IMAD.WIDE.U32 R2, R63, R14, R2 ;  /* 0x0000000e3f027225 */ /* 0x000fe200078e0002 */
[----:B------:R-:W5:Y:S01]  /*15e0*/  LDCU.64 UR10, c[0x0][0x3c8] ;  /* 0x00007900ff0a77ac */ /* 0x000f620008000a00 */
[----:B------:R-:W-:Y:S01]  /*15f0*/  LOP3.LUT R155, R251, 0x20, RZ, 0xfc, !PT ;  /* 0x00000020fb9b7812 */ /* 0x000fe200078efcff */
[----:B------:R-:W-:Y:S01]  /*1600*/  BSSY.RECONVERGENT B0, `(.L_x_860) ;  /* 0x0000048000007945 */ /* 0x000fe20003800200 */
[----:B------:R-:W-:Y:S01]  /*1610*/  IMAD.WIDE.U32 R4, R63, UR8, R4 ;  /* 0x000000083f047c25 */ /* 0x000fe2000f8e0004 */
[----:B------:R-:W-:-:S03]  /*1620*/  SHF.R.U32.HI R222, RZ, 0x1, R226 ;  /* 0x00000001ffde7819 */ /* 0x000fc600000116e2 */
[C---:B-1----:R-:W-:Y:S02]  /*1630*/  IMAD R7, R0.reuse, UR4, RZ ;  /* 0x0000000400077c24 */ /* 0x042fe4000f8e02ff */
[C---:B------:R-:W-:Y:S02]  /*1640*/  IMAD R3, R63.reuse, R15, R3 ;  /* 0x0000000f3f037224 */ /* 0x040fe400078e0203 */
[----:B------:R-:W-:Y:S02]  /*1650*/  IMAD R0, R0, UR6, RZ ;  /* 0x0000000600007c24 */ /* 0x000fe4000f8e02ff */
[----:B------:R-:W-:Y:S02]  /*1660*/  IMAD R5, R63, UR9, R5 ;  /* 0x000000093f057c24 */ /* 0x000fe4000f8e0205 */
[C---:B------:R-:W-:Y:S02]  /*1670*/  IMAD R10, R6.reuse, UR7, R0 ;  /* 0x00000007060a7c24 */ /* 0x040fe4000f8e0200 */
[----:B------:R-:W-:-:S04]  /*1680*/  IMAD.WIDE.U32 R2, R6, UR6, R2 ;  /* 0x0000000606027c25 */ /* 0x000fc8000f8e0002 */
[----:B------:R-:W-:Y:S01]  /*1690*/  IMAD R11, R6, UR5, R7 ;  /* 0x00000005060b7c24 */ /* 0x000fe2000f8e0207 */
[----:B------:R-:W-:Y:S01]  /*16a0*/  LOP3.LUT R7, R18, 0x1f20, RZ, 0xc0, !PT ;  /* 0x00001f2012077812 */ /* 0x000fe200078ec0ff */
[----:B------:R-:W-:Y:S01]  /*16b0*/  IMAD.WIDE.U32 R4, R6, UR4, R4 ;  /* 0x0000000406047c25 */ /* 0x000fe2000f8e0004 */
[----:B------:R-:W-:Y:S01]  /*16c0*/  LOP3.LUT R6, R12, 0x18, R226, 0x78, !PT ;  /* 0x000000180c067812 */ /* 0x000fe200078e78e2 */
[----:B------:R-:W-:Y:S02]  /*16d0*/  UMOV UR5, 0x400 ;  /* 0x0000040000057882 */ /* 0x000fe40000000000 */
[----:B------:R-:W-:Y:S01]  /*16e0*/  IMAD.X R9, RZ, RZ, R13, P0 ;  /* 0x000000ffff097224 */ /* 0x000fe200000e060d */
[----:B---3--:R-:W-:Y:S01]  /*16f0*/  LEA R18, P0, R2, UR12, 0x1 ;  /* 0x0000000c02127c11 */ /* 0x008fe2000f8008ff */
[----:B------:R-:W-:Y:S01]  /*1700*/  IMAD.IADD R3, R3, 0x1, R10 ;  /* 0x0000000103037824 */ /* 0x000fe200078e020a */
[----:B----4-:R-:W-:Y:S01]  /*1710*/  LEA R150, P1, R4, UR14, 0x1 ;  /* 0x0000000e04967c11 */ /* 0x010fe2000f8208ff */
[----:B------:R-:W-:Y:S01]  /*1720*/  IMAD.IADD R0, R5, 0x1, R11 ;  /* 0x0000000105007824 */ /* 0x000fe200078e020b */
[----:B--2---:R-:W-:Y:S01]  /*1730*/  ULEA UR5, UR18, UR5, 0x18 ;  /* 0x0000000512057291 */ /* 0x004fe2000f8ec0ff */
[----:B-----5:R-:W-:Y:S01]  /*1740*/  IMAD.WIDE.U32 R8, R16, UR10, R8 ;  /* 0x0000000a10087c25 */ /* 0x020fe2000f8e0008 */
[----:B------:R-:W-:Y:S01]  /*1750*/  LEA.HI.X R13, R2, UR13, R3, 0x1, P0 ;  /* 0x0000000d020d7c11 */ /* 0x000fe200080f0c03 */
[----:B------:R1:W-:Y:S01]  /*1760*/  STL [R1+0x4], R150 ;  /* 0x0000049601007387 */ /* 0x0003e20000100800 */
[----:B------:R-:W-:Y:S01]  /*1770*/  LEA.HI.X R103, R4, UR15, R0, 0x1, P1 ;  /* 0x0000000f04677c11 */ /* 0x000fe200088f0c00 */
[----:B------:R-:W-:Y:S01]  /*1780*/  IMAD.SHL.U32 R149, R226, 0x20, RZ ;  /* 0x00000020e2957824 */ /* 0x000fe200078e00ff */
[----:B------:R-:W-:Y:S01]  /*1790*/  LEA R20, P0, R17, R63, 0x7 ;  /* 0x0000003f11147211 */ /* 0x000fe200078038ff */
[----:B------:R1:W-:Y:S01]  /*17a0*/  STL [R1+0x34], R18 ;  /* 0x0000341201007387 */ /* 0x0003e20000100800 */
[----:B------:R-:W-:Y:S01]  /*17b0*/  ISETP.GE.AND P1, PT, R63, R21, PT ;  /* 0x000000153f00720c */ /* 0x000fe20003f26270 */
[----:B------:R-:W-:Y:S01]  /*17c0*/  IMAD R3, R16, UR11, R9 ;  /* 0x0000000b10037c24 */ /* 0x000fe2000f8e0209 */
[----:B------:R-:W-:Y:S01]  /*17d0*/  LEA.HI.X R19, R17, RZ, RZ, 0x7, P0 ;  /* 0x000000ff11137211 */ /* 0x000fe200000f3cff */
[----:B------:R1:W-:Y:S01]  /*17e0*/  STL [R1], R103 ;  /* 0x0000006701007387 */ /* 0x0003e20000100800 */
[----:B------:R-:W-:-:S02]  /*17f0*/  LOP3.LUT R6, R7, R6, RZ, 0xfc, !PT ;  /* 0x0000000607067212 */ /* 0x000fc400078efcff */
[----:B------:R-:W-:Y:S01]  /*1800*/  LOP3.LUT R0, R221, 0x18, RZ, 0xc0, !PT ;  /* 0x00000018dd007812 */ /* 0x000fe200078ec0ff */
[----:B------:R1:W-:Y:S01]  /*1810*/  STL [R1+0x30], R13 ;  /* 0x0000300d01007387 */ /* 0x0003e20000100800 */
[----:B------:R-:W-:Y:S02]  /*1820*/  LEA R228, R6, UR5, 0x1 ;  /* 0x0000000506e47c11 */ /* 0x000fe4000f8e08ff */
[----:B------:R-:W-:Y:S01]  /*1830*/  LOP3.LUT R10, R0, 0xc0, R149, 0xf8, !PT ;  /* 0x000000c0000a7812 */ /* 0x000fe200078ef895 */
        /* <DEDUP_REMOVED lines=35> */
.L_x_862:
[----:B------:R3:W-:Y:S02]  /*1a70*/  STS.128 [R228+0x4000], RZ ;  /* 0x004000ffe4007388 */ /* 0x0007e40000000c00 */
.L_x_861:
[----:B------:R-:W-:Y:S05]  /*1a80*/  BSYNC.RECONVERGENT B0 ;  /* 0x0000000000007941 */ /* 0x000fea0003800200 */
.L_x_860:
        /* <DEDUP_REMOVED lines=36> */
.L_x_865:
[----:B------:R2:W-:Y:S02]  /*1cd0*/  STS.128 [R228+0x4800], RZ ;  /* 0x004800ffe4007388 */ /* 0x0005e40000000c00 */
.L_x_864:
[----:B------:R-:W-:Y:S05]  /*1ce0*/  BSYNC.RECONVERGENT B0 ;  /* 0x0000000000007941 */ /* 0x000fea0003800200 */
.L_x_863:
        /* <DEDUP_REMOVED lines=36> */
.L_x_868:
[----:B------:R2:W-:Y:S02]  /*1f30*/  STS.128 [R228+0x5000], RZ ;  /* 0x005000ffe4007388 */ /* 0x0005e40000000c00 */
.L_x_867:
[----:B------:R-:W-:Y:S05]  /*1f40*/  BSYNC.RECONVERGENT B0 ;  /* 0x0000000000007941 */ /* 0x000fea0003800200 */
.L_x_866:
        /* <DEDUP_REMOVED lines=40> */
.L_x_871:
[----:B------:R4:W-:Y:S02]  /*21d0*/  STS.128 [R228+0x5800], RZ ;  /* 0x005800ffe4007388 */ /* 0x0009e40000000c00 */
.L_x_870:
[----:B------:R-:W-:Y:S05]  /*21e0*/  BSYNC.RECONVERGENT B0 ;  /* 0x0000000000007941 */ /* 0x000fea0003800200 */
.L_x_869:
        /* <DEDUP_REMOVED lines=32> */
.L_x_874:
[----:B------:R2:W-:Y:S02]  /*23f0*/  STS.128 [R228+0x8000], RZ ;  /* 0x008000ffe4007388 */ /* 0x0005e40000000c00 */
.L_x_873:
[----:B------:R-:W-:Y:S05]  /*2400*/  BSYNC.RECONVERGENT B0 ;  /* 0x0000000000007941 */ /* 0x000fea0003800200 */
.L_x_872:
        /* <DEDUP_REMOVED lines=29> */
.L_x_877:
[----:B------:R2:W-:Y:S02]  /*25e0*/  STS.128 [R228+0x8800], RZ ;  /* 0x008800ffe4007388 */ /* 0x0005e40000000c00 */
.L_x_876:
[----:B------:R-:W-:Y:S05]  /*25f0*/  BSYNC.RECONVERGENT B0 ;  /* 0x0000000000007941 */ /* 0x000fea0003800200 */
.L_x_875:
        /* <DEDUP_REMOVED lines=47> */
.L_x_880:
[----:B------:R2:W-:Y:S01]  /*28f0*/  STS.128 [R228+0xb000], RZ ;  /* 0x00b000ffe4007388 */ /* 0x0005e20000000c00 */
[----:B------:R-:W-:Y:S05]  /*2900*/  BRA `(.L_x_881) ;  /* 0x00000000000c7947 */ /* 0x000fea0003800000 */
.L_x_879:
[----:B------:R1:W-:Y:S04]  /*2910*/  STS.128 [R228+0x9000], RZ ;  /* 0x009000ffe4007388 */ /* 0x0003e80000000c00 */
[----:B------:R1:W-:Y:S04]  /*2920*/  STS.128 [R228+0xa000], RZ ;  /* 0x00a000ffe4007388 */ /* 0x0003e80000000c00 */
[----:B------:R1:W-:Y:S02]  /*2930*/  STS.128 [R228+0xb000], RZ ;  /* 0x00b000ffe4007388 */ /* 0x0003e40000000c00 */
.L_x_881:
[----:B------:R-:W-:Y:S05]  /*2940*/  BSYNC.RECONVERGENT B0 ;  /* 0x0000000000007941 */ /* 0x000fea0003800200 */
.L_x_878:
        /* <DEDUP_REMOVED lines=35> */
.L_x_884:
[----:B------:R2:W-:Y:S02]  /*2b80*/  STS.128 [R228+0xb800], RZ ;  /* 0x00b800ffe4007388 */ /* 0x0005e40000000c00 */
.L_x_883:
[----:B------:R-:W-:Y:S05]  /*2b90*/  BSYNC.RECONVERGENT B0 ;  /* 0x0000000000007941 */ /* 0x000fea0003800200 */
.L_x_882:
[----:B------:R-:W-:Y:S01]  /*2ba0*/  LOP3.LUT R0, R6, 0x100, RZ, 0xc0, !PT ;  /* 0x0000010006007812 */ /* 0x000fe200078ec0ff */
[----:B------:R-:W-:Y:S01]  /*2bb0*/  IMAD.MOV.U32 R102, RZ, RZ, 0x20 ;  /* 0x00000020ff667424 */ /* 0x000fe200078e00ff */
[----:B-12---:R-:W-:Y:S01]  /*2bc0*/  LOP3.LUT R2, R10, R8, RZ, 0x3c, !PT ;  /* 0x000000080a027212 */ /* 0x006fe200078e3cff */
        /* <DEDUP_REMOVED lines=12> */
[----:B------:R-:W2:Y:S01]  /*2c90*/  LDSM.16.M88.4 R16, [R2+0x6000] ;  /* 0x006000000210783b */ /* 0x000ea20000000200 */
[----:B------:R-:W-:-:S03]  /*2ca0*/  IMAD.IADD R0, R2, 0x1, R102 ;  /* 0x0000000102007824 */ /* 0x000fc600078e0266 */
[----:B------:R-:W5:Y:S04]  /*2cb0*/  LDSM.16.M88.4 R4, [R62+0x1000] ;  /* 0x001000003e04783b */ /* 0x000f680000000200 */
[----:B------:R-:W3:Y:S04]  /*2cc0*/  LDSM.16.M88.4 R28, [R2+0x6400] ;  /* 0x00640000021c783b */ /* 0x000ee80000000200 */
[----:B------:R-:W4:Y:S04]  /*2cd0*/  LDSM.16.M88.4 R24, [R2+0x6800] ;  /* 0x006800000218783b */ /* 0x000f280000000200 */
[----:B------:R-:W1:Y:S04]  /*2ce0*/  LDSM.16.M88.4 R20, [R2+0x6c00] ;  /* 0x006c00000214783b */ /* 0x000e680000000200 */
[----:B------:R-:W-:Y:S04]  /*2cf0*/  LDSM.16.M88.4 R12, [R3+0x1000] ;  /* 0x00100000030c783b */ /* 0x000fe80000000200 */
[----:B------:R-:W1:Y:S04]  /*2d00*/  LDSM.16.M88.4 R44, [R0+0x6000] ;  /* 0x00600000002c783b */ /* 0x000e680000000200 */
[----:B------:R-:W1:Y:S04]  /*2d10*/  LDSM.16.M88.4 R40, [R0+0x6400] ;  /* 0x006400000028783b */ /* 0x000e680000000200 */
[----:B------:R-:W1:Y:S04]  /*2d20*/  LDSM.16.M88.4 R48, [R0+0x6800] ;  /* 0x006800000030783b */ /* 0x000e680000000200 */
[----:B------:R-:W1:Y:S01]  /*2d30*/  LDSM.16.M88.4 R56, [R0+0x6c00] ;  /* 0x006c00000038783b */ /* 0x000e620000000200 */
[-C--:B--2---:R-:W-:Y:S08]  /*2d40*/  HMMA.16816.F32.BF16 R108, R8, R16.reuse, RZ ;  /* 0x00000010086c723c */ /* 0x084ff000000418ff */
[C---:B-----5:R-:W-:Y:S08]  /*2d50*/  HMMA.16816.F32.BF16 R68, R4.reuse, R16, RZ ;  /* 0x000000100444723c */ /* 0x060ff000000418ff */
[-C--:B------:R-:W-:Y:S08]  /*2d60*/  HMMA.16816.F32.BF16 R64, R4, R18.reuse, RZ ;  /* 0x000000120440723c */ /* 0x080ff000000418ff */
[----:B------:R-:W-:Y:S01]  /*2d70*/  HMMA.16816.F32.BF16 R104, R8, R18, RZ ;  /* 0x000000120868723c */ /* 0x000fe200000418ff */
[----:B------:R-:W2:Y:S07]  /*2d80*/  LDSM.16.M88.4 R16, [R3] ;  /* 0x000000000310783b */ /* 0x000eae0000000200 */
[C---:B---3--:R-:W-:Y:S08]  /*2d90*/  HMMA.16816.F32.BF16 R52, R4.reuse, R28, RZ ;  /* 0x0000001c0434723c */ /* 0x048ff000000418ff */
[C---:B----4-:R-:W-:Y:S08]  /*2da0*/  HMMA.16816.F32.BF16 R36, R4.reuse, R24, RZ ;  /* 0x000000180424723c */ /* 0x050ff000000418ff */
[C---:B-1----:R-:W-:Y:S08]  /*2db0*/  HMMA.16816.F32.BF16 R32, R4.reuse, R20, RZ ;  /* 0x000000140420723c */ /* 0x042ff000000418ff */
[C---:B------:R-:W-:Y:S08]  /*2dc0*/  HMMA.16816.F32.BF16 R88, R4.reuse, R30, RZ ;  /* 0x0000001e0458723c */ /* 0x040ff000000418ff */
[C---:B------:R-:W-:Y:S08]  /*2dd0*/  HMMA.16816.F32.BF16 R92, R4.reuse, R26, RZ ;  /* 0x0000001a045c723c */ /* 0x040ff000000418ff */
[----:B------:R-:W-:Y:S08]  /*2de0*/  HMMA.16816.F32.BF16 R84, R4, R22, RZ ;  /* 0x000000160454723c */ /* 0x000ff000000418ff */
[C---:B------:R-:W-:Y:S08]  /*2df0*/  HMMA.16816.F32.BF16 R4, R8.reuse, R20, RZ ;  /* 0x000000140804723c */ /* 0x040ff000000418ff */
[C---:B------:R-:W-:Y:S08]  /*2e00*/  HMMA.16816.F32.BF16 R80, R8.reuse, R28, RZ ;  /* 0x0000001c0850723c */ /* 0x040ff000000418ff */
[C---:B------:R-:W-:Y:S01]  /*2e10*/  HMMA.16816.F32.BF16 R76, R8.reuse, R30, RZ ;  /* 0x0000001e084c723c */ /* 0x040fe200000418ff */
[----:B------:R-:W-:Y:S07]  /*2e20*/  LDSM.16.M88.4 R28, [R2+0x7800] ;  /* 0x00780000021c783b */ /* 0x000fee0000000200 */
[C---:B------:R-:W-:Y:S08]  /*2e30*/  HMMA.16816.F32.BF16 R72, R8.reuse, R24, RZ ;  /* 0x000000180848723c */ /* 0x040ff000000418ff */
[C---:B------:R-:W-:Y:S01]  /*2e40*/  HMMA.16816.F32.BF16 R96, R8.reuse, R26, RZ ;  /* 0x0000001a0860723c */ /* 0x040fe200000418ff */
[----:B------:R-:W-:Y:S07]  /*2e50*/  LDSM.16.M88.4 R24, [R2+0x7c00] ;  /* 0x007c00000218783b */ /* 0x000fee0000000200 */
[----:B------:R-:W-:Y:S01]  /*2e60*/  HMMA.16816.F32.BF16 R20, R8, R22, RZ ;  /* 0x000000160814723c */ /* 0x000fe200000418ff */
[----:B------:R-:W1:Y:S07]  /*2e70*/  LDSM.16.M88.4 R8, [R62+0x3000] ;  /* 0x003000003e08783b */ /* 0x000e6e0000000200 */
[C---:B------:R-:W-:Y:S08]  /*2e80*/  HMMA.16816.F32.BF16 R132, R12.reuse, R44, R68 ;  /* 0x0000002c0c84723c */ /* 0x040ff00000041844 */
[C---:B------:R-:W-:Y:S08]  /*2e90*/  HMMA.16816.F32.BF16 R128, R12.reuse, R46, R64 ;  /* 0x0000002e0c80723c */ /* 0x040ff00000041840 */
[C---:B------:R-:W-:Y:S08]  /*2ea0*/  HMMA.16816.F32.BF16 R120, R12.reuse, R40, R52 ;  /* 0x000000280c78723c */ /* 0x040ff00000041834 */
[C---:B------:R-:W-:Y:S01]  /*2eb0*/  HMMA.16816.F32.BF16 R68, R12.reuse, R48, R36 ;  /* 0x000000300c44723c */ /* 0x040fe20000041824 */
[----:B------:R-:W3:Y:S07]  /*2ec0*/  LDSM.16.M88.4 R36, [R2+0x7000] ;  /* 0x007000000224783b */ /* 0x000eee0000000200 */
[C---:B------:R-:W-:Y:S01]  /*2ed0*/  HMMA.16816.F32.BF16 R116, R12.reuse, R56, R32 ;  /* 0x000000380c74723c */ /* 0x040fe20000041820 */
[----:B------:R-:W4:Y:S07]  /*2ee0*/  LDSM.16.M88.4 R32, [R2+0x7400] ;  /* 0x007400000220783b */ /* 0x000f2e0000000200 */
[C---:B------:R-:W-:Y:S08]  /*2ef0*/  HMMA.16816.F32.BF16 R64, R12.reuse, R42, R88 ;  /* 0x0000002a0c40723c */ /* 0x040ff00000041858 */
[C---:B------:R-:W-:Y:S08]  /*2f00*/  HMMA.16816.F32.BF16 R144, R12.reuse, R50, R92 ;  /* 0x000000320c90723c */ /* 0x040ff0000004185c */
[----:B------:R-:W-:Y:S01]  /*2f10*/  HMMA.16816.F32.BF16 R112, R12, R58, R84 ;  /* 0x0000003a0c70723c */ /* 0x000fe20000041854 */
[----:B------:R-:W5:Y:S07]  /*2f20*/  LDSM.16.M88.4 R12, [R62+0x2000] ;  /* 0x002000003e0c783b */ /* 0x000f6e0000000200 */
[C---:B--2---:R-:W-:Y:S08]  /*2f30*/  HMMA.16816.F32.BF16 R124, R16.reuse, R40, R80 ;  /* 0x00000028107c723c */ /* 0x044ff00000041850 */
[C---:B------:R-:W-:Y:S01]  /*2f40*/  HMMA.16816.F32.BF16 R140, R16.reuse, R56, R4 ;  /* 0x00000038108c723c */ /* 0x040fe20000041804 */
[----:B------:R-:W-:Y:S07]  /*2f50*/  LDSM.16.M88.4 R4, [R3+0x3000] ;  /* 0x003000000304783b */ /* 0x000fee0000000200 */
[C---:B------:R-:W-:Y:S01]  /*2f60*/  HMMA.16816.F32.BF16 R52, R16.reuse, R42, R76 ;  /* 0x0000002a1034723c */ /* 0x040fe2000004184c */
[----:B------:R-:W2:Y:S07]  /*2f70*/  LDSM.16.M88.4 R40, [R0+0x7800] ;  /* 0x007800000028783b */ /* 0x000eae0000000200 */
[C---:B------:R-:W-:Y:S08]  /*2f80*/  HMMA.16816.F32.BF16 R136, R16.reuse, R48, R72 ;  /* 0x000000301088723c */ /* 0x040ff00000041848 */
[C---:B------:R-:W-:Y:S01]  /*2f90*/  HMMA.16816.F32.BF16 R96, R16.reuse, R50, R96 ;  /* 0x000000321060723c */ /* 0x040fe20000041860 */
[----:B------:R-:W-:Y:S07]  /*2fa0*/  LDSM.16.M88.4 R48, [R0+0x7000] ;  /* 0x007000000030783b */ /* 0x000fee0000000200 */
[C---:B------:R-:W-:Y:S01]  /*2fb0*/  HMMA.16816.F32.BF16 R88, R16.reuse, R58, R20 ;  /* 0x0000003a1058723c */ /* 0x040fe20000041814 */
[----:B------:R-:W2:Y:S04]  /*2fc0*/  LDSM.16.M88.4 R20, [R3+0x2000] ;  /* 0x002000000314783b */ /* 0x000ea80000000200 */
[----:B------:R-:W2:Y:S03]  /*2fd0*/  LDSM.16.M88.4 R56, [R0+0x7c00] ;  /* 0x007c00000038783b */ /* 0x000ea60000000200 */
[C---:B------:R-:W-:Y:S08]  /*2fe0*/  HMMA.16816.F32.BF16 R108, R16.reuse, R44, R108 ;  /* 0x0000002c106c723c */ /* 0x040ff0000004186c */
[----:B------:R-:W-:Y:S01]  /*2ff0*/  HMMA.16816.F32.BF16 R92, R16, R46, R104 ;  /* 0x0000002e105c723c */ /* 0x000fe20000041868 */
[----:B------:R-:W2:Y:S07]  /*3000*/  LDSM.16.M88.4 R44, [R0+0x7400] ;  /* 0x00740000002c783b */ /* 0x000eae0000000200 */
[C---:B-1----:R-:W-:Y:S08]  /*3010*/  HMMA.16816.F32.BF16 R68, R8.reuse, R28, R68 ;  /* 0x0000001c0844723c */ /* 0x042ff00000041844 */
[C---:B---3--:R-:W-:Y:S08]  /*3020*/  HMMA.16816.F32.BF16 R84, R8.reuse, R36, R132 ;  /* 0x000000240854723c */ /* 0x048ff00000041884 */
[C---:B------:R-:W-:Y:S08]  /*3030*/  HMMA.16816.F32.BF16 R80, R8.reuse, R38, R128 ;  /* 0x000000260850723c */ /* 0x040ff00000041880 */
[----:B----4-:R-:W-:Y:S08]  /*3040*/  HMMA.16816.F32.BF16 R72, R8, R34, R64 ;  /* 0x000000220848723c */ /* 0x010ff00000041840 */
[C---:B-----5:R-:W-:Y:S08]  /*3050*/  HMMA.16816.F32.BF16 R108, R12.reuse, R36, R108 ;  /* 0x000000240c6c723c */ /* 0x060ff0000004186c */
[----:B------:R-:W-:Y:S08]  /*3060*/  HMMA.16816.F32.BF16 R92, R12, R38, R92 ;  /* 0x000000260c5c723c */ /* 0x000ff0000004185c */
[C---:B------:R-:W-:Y:S08]  /*3070*/  HMMA.16816.F32.BF16 R76, R8.reuse, R32, R120 ;  /* 0x00000020084c723c */ /* 0x040ff00000041878 */
[C---:B------:R-:W-:Y:S08]  /*3080*/  HMMA.16816.F32.BF16 R16, R8.reuse, R24, R116 ;  /* 0x000000180810723c */ /* 0x040ff00000041874 */
[C---:B------:R-:W-:Y:S08]  /*3090*/  HMMA.16816.F32.BF16 R64, R8.reuse, R30, R144 ;  /* 0x0000001e0840723c */ /* 0x040ff00000041890 */
[----:B------:R-:W-:Y:S08]  /*30a0*/  HMMA.16816.F32.BF16 R104, R8, R26, R112 ;  /* 0x0000001a0868723c */ /* 0x000ff00000041870 */
        /* <DEDUP_REMOVED lines=9> */
[----:B--2---:R-:W-:Y:S08]  /*3140*/  HMMA.16816.F32.BF16 R132, R4, R40, R68 ;  /* 0x000000280484723c */ /* 0x004ff00000041844 */
[C---:B------:R-:W-:Y:S08]  /*3150*/  HMMA.16816.F32.BF16 R68, R20.reuse, R48, R108 ;  /* 0x000000301444723c */ /* 0x040ff0000004186c */
[-C--:B------:R-:W-:Y:S08]  /*3160*/  HMMA.16816.F32.BF16 R108, R20, R50.reuse, R92 ;  /* 0x00000032146c723c */ /* 0x080ff0000004185c */
[C---:B------:R-:W-:Y:S08]  /*3170*/  HMMA.16816.F32.BF16 R144, R4.reuse, R50, R80 ;  /* 0x000000320490723c */ /* 0x040ff00000041850 */
[----:B------:R-:W-:Y:S01]  /*3180*/  HMMA.16816.F32.BF16 R124, R4, R56, R16 ;  /* 0x00000038047c723c */ /* 0x000fe20000041810 */
[----:B------:R-:W2:Y:S07]  /*3190*/  LDSM.16.M88.4 R16, [R62+0x5000] ;  /* 0x005000003e10783b */ /* 0x000eae0000000200 */
[C---:B------:R-:W-:Y:S01]  /*31a0*/  HMMA.16816.F32.BF16 R92, R20.reuse, R46, R32 ;  /* 0x0000002e145c723c */ /* 0x040fe20000041820 */
[----:B------:R-:W3:Y:S07]  /*31b0*/  LDSM.16.M88.4 R32, [R2+0x8400] ;  /* 0x008400000220783b */ /* 0x000eee0000000200 */
[----:B------:R-:W-:Y:S01]  /*31c0*/  HMMA.16816.F32.BF16 R80, R20, R42, R28 ;  /* 0x0000002a1450723c */ /* 0x000fe2000004181c */
[----:B------:R-:W4:Y:S07]  /*31d0*/  LDSM.16.M88.4 R28, [R2+0x8800] ;  /* 0x00880000021c783b */ /* 0x000f2e0000000200 */
[C---:B------:R-:W-:Y:S08]  /*31e0*/  HMMA.16816.F32.BF16 R140, R4.reuse, R44, R76 ;  /* 0x0000002c048c723c */ /* 0x040ff0000004184c */
[----:B------:R-:W-:Y:S08]  /*31f0*/  HMMA.16816.F32.BF16 R120, R4, R42, R64 ;  /* 0x0000002a0478723c */ /* 0x000ff00000041840 */
[C---:B------:R-:W-:Y:S01]  /*3200*/  HMMA.16816.F32.BF16 R96, R20.reuse, R44, R36 ;  /* 0x0000002c1460723c */ /* 0x040fe20000041824 */
[----:B------:R-:W-:Y:S07]  /*3210*/  LDSM.16.M88.4 R36, [R0+0x8400] ;  /* 0x008400000024783b */ /* 0x000fee0000000200 */
[C---:B------:R-:W-:Y:S01]  /*3220*/  HMMA.16816.F32.BF16 R88, R20.reuse, R40, R8 ;  /* 0x000000281458723c */ /* 0x040fe20000041808 */
[----:B------:R-:W-:Y:S04]  /*3230*/  LDSM.16.M88.4 R8, [R3+0x4000] ;  /* 0x004000000308783b */ /* 0x000fe80000000200 */
[----:B------:R-:W-:Y:S03]  /*3240*/  LDSM.16.M88.4 R40, [R0+0x8800] ;  /* 0x008800000028783b */ /* 0x000fe60000000200 */
[C---:B------:R-:W-:Y:S08]  /*3250*/  HMMA.16816.F32.BF16 R76, R20.reuse, R56, R116 ;  /* 0x00000038144c723c */ /* 0x040ff00000041874 */
[----:B------:R-:W-:Y:S01]  /*3260*/  HMMA.16816.F32.BF16 R64, R20, R58, R112 ;  /* 0x0000003a1440723c */ /* 0x000fe20000041870 */
[----:B------:R-:W5:Y:S07]  /*3270*/  LDSM.16.M88.4 R20, [R0+0x8000] ;  /* 0x008000000014783b */ /* 0x000f6e0000000200 */
[C---:B------:R-:W-:Y:S08]  /*3280*/  HMMA.16816.F32.BF16 R84, R4.reuse, R48, R84 ;  /* 0x000000300454723c */ /* 0x040ff00000041854 */
[C---:B------:R-:W-:Y:S01]  /*3290*/  HMMA.16816.F32.BF16 R136, R4.reuse, R46, R72 ;  /* 0x0000002e0488723c */ /* 0x040fe20000041848 */
[----:B------:R5:W-:Y:S07]  /*32a0*/  LDSM.16.M88.4 R44, [R0+0x8c00] ;  /* 0x008c0000002c783b */ /* 0x000bee0000000200 */
[----:B------:R-:W-:Y:S01]  /*32b0*/  HMMA.16816.F32.BF16 R128, R4, R58, R104 ;  /* 0x0000003a0480723c */ /* 0x000fe20000041868 */
[----:B------:R-:W5:Y:S01]  /*32c0*/  LDSM.16.M88.4 R4, [R3+0x5000] ;  /* 0x005000000304783b */ /* 0x000f620000000200 */
[----:B------:R-:W-:-:S06]  /*32d0*/  DEPBAR.LE SB0, 0x0 ;  /* 0x000080000000791a */ /* 0x000fcc0000000000 */
[C---:B-1----:R-:W-:Y:S08]  /*32e0*/  HMMA.16816.F32.BF16 R48, R12.reuse, R52, R68 ;  /* 0x000000340c30723c */ /* 0x042ff00000041844 */
[----:B------:R-:W-:Y:S08]  /*32f0*/  HMMA.16816.F32.BF16 R112, R12, R54, R108 ;  /* 0x000000360c70723c */ /* 0x000ff0000004186c */
[----:B--2---:R-:W-:Y:S08]  /*3300*/  HMMA.16816.F32.BF16 R56, R16, R52, R84 ;  /* 0x000000341038723c */ /* 0x004ff00000041854 */
[----:B---3--:R-:W-:Y:S08]  /*3310*/  HMMA.16816.F32.BF16 R108, R12, R32, R96 ;  /* 0x000000200c6c723c */ /* 0x008ff00000041860 */
[C---:B------:R-:W-:Y:S08]  /*3320*/  HMMA.16816.F32.BF16 R68, R16.reuse, R54, R144 ;  /* 0x000000361044723c */ /* 0x040ff00000041890 */
[C---:B------:R-:W-:Y:S08]  /*3330*/  HMMA.16816.F32.BF16 R72, R16.reuse, R32, R140 ;  /* 0x000000201048723c */ /* 0x040ff0000004188c */
[C---:B------:R-:W-:Y:S08]  /*3340*/  HMMA.16816.F32.BF16 R84, R16.reuse, R34, R136 ;  /* 0x000000221054723c */ /* 0x040ff00000041888 */
[C---:B----4-:R-:W-:Y:S08]  /*3350*/  HMMA.16816.F32.BF16 R104, R16.reuse, R28, R132 ;  /* 0x0000001c1068723c */ /* 0x050ff00000041884 */
[C---:B------:R-:W-:Y:S08]  /*3360*/  HMMA.16816.F32.BF16 R120, R16.reuse, R30, R120 ;  /* 0x0000001e1078723c */ /* 0x040ff00000041878 */
[C---:B------:R-:W-:Y:S08]  /*3370*/  HMMA.16816.F32.BF16 R124, R16.reuse, R24, R124 ;  /* 0x00000018107c723c */ /* 0x040ff0000004187c */
[----:B------:R-:W-:Y:S08]  /*3380*/  HMMA.16816.F32.BF16 R116, R16, R26, R128 ;  /* 0x0000001a1074723c */ /* 0x000ff00000041880 */
[C---:B------:R-:W-:Y:S08]  /*3390*/  HMMA.16816.F32.BF16 R96, R12.reuse, R34, R92 ;  /* 0x000000220c60723c */ /* 0x040ff0000004185c */
[C---:B------:R-:W-:Y:S08]  /*33a0*/  HMMA.16816.F32.BF16 R16, R12.reuse, R28, R88 ;  /* 0x0000001c0c10723c */ /* 0x040ff00000041858 */
[----:B------:R-:W-:Y:S08]  /*33b0*/  HMMA.16816.F32.BF16 R92, R12, R30, R80 ;  /* 0x0000001e0c5c723c */ /* 0x000ff00000041850 */
[----:B-----5:R-:W-:Y:S08]  /*33c0*/  HMMA.16816.F32.BF16 R28, R8, R20, R48 ;  /* 0x00000014081c723c */ /* 0x020ff00000041830 */
[C---:B------:R-:W-:Y:S08]  /*33d0*/  HMMA.16816.F32.BF16 R88, R12.reuse, R24, R76 ;  /* 0x000000180c58723c */ /* 0x040ff0000004184c */
[----:B------:R-:W-:Y:S03]  /*33e0*/  HMMA.16816.F32.BF16 R80, R12, R26, R64 ;  /* 0x0000001a0c50723c */ /* 0x000fe60000041840 */
[----:B------:R-:W-:Y:S01]  /*33f0*/  FMUL.FTZ R0, R28, UR6 ;  /* 0x000000061c007c20 */ /* 0x000fe20008410000 */
[----:B------:R-:W-:-:S04]  /*3400*/  FMUL.FTZ R2, R30, UR6 ;  /* 0x000000061e027c20 */ /* 0x000fc80008410000 */
[-C--:B------:R-:W-:Y:S08]  /*3410*/  HMMA.16816.F32.BF16 R52, R4, R36.reuse, R72 ;  /* 0x000000240434723c */ /* 0x080ff00000041848 */
[----:B------:R-:W-:Y:S01]  /*3420*/  HMMA.16816.F32.BF16 R12, R8, R36, R108 ;  /* 0x00000024080c723c */ /* 0x000fe2000004186c */
[----:B------:R1:W-:Y:S07]  /*3430*/  MUFU.TANH R36, R0 ;  /* 0x0000000000247308 */ /* 0x0003ee0000002400 */
[----:B------:R-:W-:Y:S03]  /*3440*/  HMMA.16816.F32.BF16 R76, R4, R20, R56 ;  /* 0x00000014044c723c */ /* 0x000fe60000041838 */
[----:B------:R-:W-:Y:S01]  /*3450*/  FMUL.FTZ R62, R52, UR6 ;  /* 0x00000006343e7c20 */ /* 0x000fe20008410000 */
[----:B------:R-:W-:Y:S01]  /*3460*/  FMUL.FTZ R63, R53, UR6 ;  /* 0x00000006353f7c20 */ /* 0x000fe20008410000 */
[----:B------:R-:W-:-:S03]  /*3470*/  FMUL.FTZ R54, R54, UR6 ;  /* 0x0000000636367c20 */ /* 0x000fc60008410000 */
[----:B------:R-:W-:Y:S01]  /*3480*/  HMMA.16816.F32.BF16 R32, R4, R22, R68 ;  /* 0x000000160420723c */ /* 0x000fe20000041844 */
[----:B------:R-:W-:Y:S01]  /*3490*/  FMUL.FTZ R68, R55, UR6 ;  /* 0x0000000637447c20 */ /* 0x000fe20008410000 */
[----:B-1----:R-:W-:-:S04]  /*34a0*/  FMUL.FTZ R0, R29, UR6 ;  /* 0x000000061d007c20 */ /* 0x002fc80008410000 */
[----:B------:R1:W-:Y:S02]  /*34b0*/  MUFU.TANH R37, R0 ;  /* 0x0000000000257308 */ /* 0x0003e40000002400 */
[----:B------:R-:W-:Y:S03]  /*34c0*/  HMMA.16816.F32.BF16 R20, R8, R22, R112 ;  /* 0x000000160814723c */ /* 0x000fe60000041870 */
[----:B------:R-:W-:Y:S01]  /*34d0*/  FMUL.FTZ R28, R76, UR6 ;  /* 0x000000064c1c7c20 */ /* 0x000fe20008410000 */
[----:B------:R-:W-:-:S04]  /*34e0*/  FMUL.FTZ R29, R79, UR6 ;  /* 0x000000064f1d7c20 */ /* 0x000fc80008410000 */
[----:B------:R-:W-:Y:S03]  /*34f0*/  HMMA.16816.F32.BF16 R64, R4, R42, R120 ;  /* 0x0000002a0440723c */ /* 0x000fe60000041878 */
[----:B------:R-:W-:Y:S01]  /*3500*/  FMUL.FTZ R33, R33, UR6 ;  /* 0x0000000621217c20 */ /* 0x000fe20008410000 */
[----:B------:R-:W-:Y:S01]  /*3510*/  FMUL.FTZ R32, R32, UR6 ;  /* 0x0000000620207c20 */ /* 0x000fe20008410000 */
[----:B-1----:R-:W-:-:S03]  /*3520*/  LOP3.LUT R0, R222, 0x1f0, RZ, 0xc0, !PT ;  /* 0x000001f0de007812 */ /* 0x002fc600078ec0ff */
[----:B------:R-:W-:Y:S01]  /*3530*/  HMMA.16816.F32.BF16 R24, R8, R42, R92 ;  /* 0x0000002a0818723c */ /* 0x000fe2000004185c */
[----:B------:R-:W-:Y:S01]  /*3540*/  FMUL.FTZ R43, R15, UR6 ;  /* 0x000000060f2b7c20 */ /* 0x000fe20008410000 */
[----:B------:R-:W-:Y:S01]  /*3550*/  IADD3 R201, PT, PT, R201, R0, R101 ;  /* 0x00000000c9c97210 */ /* 0x000fe20007ffe065 */
[----:B------:R-:W-:Y:S01]  /*3560*/  FMUL.FTZ R0, R31, UR6 ;  /* 0x000000061f007c20 */ /* 0x000fe20008410000 */
[----:B------:R-:W-:Y:S01]  /*3570*/  FMUL.FTZ R3, R20, UR6 ;  /* 0x0000000614037c20 */ /* 0x000fe20008410000 */
[----:B------:R1:W-:Y:S01]  /*3580*/  MUFU.TANH R31, R28 ;  /* 0x0000001c001f7308 */ /* 0x0003e20000002400 */
[----:B------:R-:W-:Y:S02]  /*3590*/  FMUL.FTZ R30, R23, UR6 ;  /* 0x00000006171e7c20 */ /* 0x000fe40008410000 */
[C---:B------:R-:W-:Y:S03]  /*35a0*/  HMMA.16816.F32.BF16 R48, R4.reuse, R38, R84 ;  /* 0x000000260430723c */ /* 0x040fe60000041854 */
[----:B------:R-:W-:Y:S01]  /*35b0*/  FMUL.FTZ R84, R66, UR6 ;  /* 0x0000000642547c20 */ /* 0x000fe20008410000 */
[----:B------:R-:W-:Y:S01]  /*35c0*/  FMUL.FTZ R85, R67, UR6 ;  /* 0x0000000643557c20 */ /* 0x000fe20008410000 */
[----:B------:R2:W-:Y:S03]  /*35d0*/  MUFU.TANH R42, R0 ;  /* 0x00000000002a7308 */ /* 0x0005e60000002400 */
[C---:B------:R-:W-:Y:S03]  /*35e0*/  HMMA.16816.F32.BF16 R56, R4.reuse, R40, R104 ;  /* 0x000000280438723c */ /* 0x040fe60000041868 */
[----:B------:R-:W-:Y:S01]  /*35f0*/  FMUL.FTZ R66, R25, UR6 ;  /* 0x0000000619427c20 */ /* 0x000fe20008410000 */
[----:B------:R-:W-:Y:S01]  /*3600*/  FMUL.FTZ R67, R26, UR6 ;  /* 0x000000061a437c20 */ /* 0x000fe20008410000 */
[----:B------:R-:W-:Y:S01]  /*3610*/  FMUL.FTZ R79, R27, UR6 ;  /* 0x000000061b4f7c20 */ /* 0x000fe20008410000 */
[----:B------:R-:W-:Y:S01]  /*3620*/  MUFU.TANH R26, R29 ;  /* 0x0000001d001a7308 */ /* 0x000fe20000002400 */
[----:B-1----:R-:W-:Y:S01]  /*3630*/  IADD3 R28, PT, PT, R61, R201, -R200 ;  /* 0x000000c93d1c7210 */ /* 0x002fe20007ffe8c8 */
[C---:B------:R-:W-:Y:S03]  /*3640*/  HMMA.16816.F32.BF16 R124, R4.reuse, R44, R124 ;  /* 0x0000002c047c723c */ /* 0x040fe6000004187c */
[----:B------:R-:W-:Y:S01]  /*3650*/  FMUL.FTZ R73, R51, UR6 ;  /* 0x0000000633497c20 */ /* 0x000fe20008410000 */
[----:B------:R-:W-:Y:S01]  /*3660*/  FMUL.FTZ R69, R48, UR6 ;  /* 0x0000000630457c20 */ /* 0x000fe20008410000 */
[----:B------:R-:W-:Y:S01]  /*3670*/  FMUL.FTZ R70, R50, UR6 ;  /* 0x0000000632467c20 */ /* 0x000fe20008410000 */
[----:B------:R-:W-:Y:S01]  /*3680*/  FMUL.FTZ R71, R49, UR6 ;  /* 0x0000000631477c20 */ /* 0x000fe20008410000 */
[----:B--2---:R-:W-:Y:S01]  /*3690*/  IMAD.SHL.U32 R0, R226, 0x2, RZ ;  /* 0x00000002e2007824 */ /* 0x004fe200078e00ff */
[----:B------:R-:W-:Y:S03]  /*36a0*/  HMMA.16816.F32.BF16 R116, R4, R46, R116 ;  /* 0x0000002e0474723c */ /* 0x000fe60000041874 */
[----:B------:R-:W-:Y:S01]  /*36b0*/  FMUL.FTZ R56, R56, UR6 ;  /* 0x0000000638387c20 */ /* 0x000fe20008410000 */
[----:B------:R-:W-:Y:S01]  /*36c0*/  LOP3.LUT R250, R0, 0x6, RZ, 0xc0, !PT ;  /* 0x0000000600fa7812 */ /* 0x000fe200078ec0ff */
[----:B------:R-:W-:-:S03]  /*36d0*/  FMUL.FTZ R74, R58, UR6 ;  /* 0x000000063a4a7c20 */ /* 0x000fc60008410000 */
[----:B------:R-:W-:Y:S01]  /*36e0*/  HMMA.16816.F32.BF16 R4, R8, R38, R96 ;  /* 0x000000260804723c */ /* 0x000fe20000041860 */
[----:B------:R1:W-:Y:S01]  /*36f0*/  MUFU.TANH R39, R2 ;  /* 0x0000000200277308 */ /* 0x0003e20000002400 */
[----:B------:R-:W-:-:S06]  /*3700*/  FMUL.FTZ R38, R34, UR6 ;  /* 0x0000000622267c20 */ /* 0x000fcc0008410000 */
[C---:B------:R-:W-:Y:S01]  /*3710*/  HMMA.16816.F32.BF16 R16, R8.reuse, R40, R16 ;  /* 0x000000280810723c */ /* 0x040fe20000041810 */
[----:B------:R-:W-:Y:S01]  /*3720*/  FMUL.FTZ R41, R35, UR6 ;  /* 0x0000000623297c20 */ /* 0x000fe20008410000 */
[----:B------:R-:W-:Y:S02]  /*3730*/  FMUL.FTZ R40, R14, UR6 ;  /* 0x000000060e287c20 */ /* 0x000fe40008410000 */
[----:B------:R-:W-:Y:S04]  /*3740*/  MUFU.TANH R14, R3 ;  /* 0x00000003000e7308 */ /* 0x000fe80000002400 */
[----:B------:R-:W-:Y:S01]  /*3750*/  HMMA.16816.F32.BF16 R88, R8, R44, R88 ;  /* 0x0000002c0858723c */ /* 0x000fe20000041858 */
[----:B-1----:R-:W-:Y:S02]  /*3760*/  FMUL.FTZ R2, R22, UR6 ;  /* 0x0000000616027c20 */ /* 0x002fe40008410000 */
[----:B------:R-:W-:Y:S01]  /*3770*/  FMUL.FTZ R20, R4, UR6 ;  /* 0x0000000604147c20 */ /* 0x000fe20008410000 */
[----:B------:R-:W-:Y:S01]  /*3780*/  FMUL.FTZ R22, R5, UR6 ;  /* 0x0000000605167c20 */ /* 0x000fe20008410000 */
[----:B------:R-:W-:-:S03]  /*3790*/  FMUL.FTZ R55, R6, UR6 ;  /* 0x0000000606377c20 */ /* 0x000fc60008410000 */
[----:B------:R-:W-:Y:S01]  /*37a0*/  HMMA.16816.F32.BF16 R92, R8, R46, R80 ;  /* 0x0000002e085c723c */ /* 0x000fe20000041850 */
[----:B------:R-:W-:Y:S01]  /*37b0*/  FMUL.FTZ R10, R21, UR6 ;  /* 0x00000006150a7c20 */ /* 0x000fe20008410000 */
[----:B------:R-:W-:Y:S01]  /*37c0*/  FMUL.FTZ R21, R13, UR6 ;  /* 0x000000060d157c20 */ /* 0x000fe20008410000 */
[----:B------:R-:W-:Y:S01]  /*37d0*/  IMAD R13, R60, 0x40, R250 ;  /* 0x000000403c0d7824 */ /* 0x000fe200078e02fa */
[----:B------:R-:W1:Y:S01]  /*37e0*/  MUFU.TANH R2, R2 ;  /* 0x0000000200027308 */ /* 0x000e620000002400 */
[----:B------:R-:W-:Y:S01]  /*37f0*/  FMUL.FTZ R8, R77, UR6 ;  /* 0x000000064d087c20 */ /* 0x000fe20008410000 */
[----:B------:R-:W-:Y:S01]  /*3800*/  FMUL.FTZ R11, R78, UR6 ;  /* 0x000000064e0b7c20 */ /* 0x000fe20008410000 */
[----:B------:R-:W-:Y:S01]  /*3810*/  FMUL.FTZ R9, R12, UR6 ;  /* 0x000000060c097c20 */ /* 0x000fe20008410000 */
[C---:B------:R-:W-:Y:S01]  /*3820*/  IADD3 R0, PT, PT, -R13.reuse, R28, RZ ;  /* 0x0000001c0d007210 */ /* 0x040fe20007ffe1ff */
[C---:B------:R-:W-:Y:S02]  /*3830*/  VIADD R12, R13.reuse, 0x8 ;  /* 0x000000080d0c7836 */ /* 0x040fe40000000000 */
[----:B------:R-:W-:Y:S01]  /*3840*/  FMUL.FTZ R23, R16, UR6 ;  /* 0x0000000610177c20 */ /* 0x000fe20008410000 */
[----:B------:R-:W-:Y:S01]  /*3850*/  VIADD R15, R13, 0x10 ;  /* 0x000000100d0f7836 */ /* 0x000fe20000000000 */
[----:B------:R-:W-:Y:S01]  /*3860*/  IABS R0, R0 ;  /* 0x0000000000007213 */ /* 0x000fe20000000000 */
[----:B------:R2:W-:Y:S01]  /*3870*/  MUFU.TANH R35, R8 ;  /* 0x0000000800237308 */ /* 0x0005e20000002400 */
[----:B------:R-:W-:Y:S01]  /*3880*/  FMUL.FTZ R60, R7, UR6 ;  /* 0x00000006073c7c20 */ /* 0x000fe20008410000 */
[----:B------:R-:W-:Y:S01]  /*3890*/  IMAD.IADD R5, R28, 0x1, -R15 ;  /* 0x000000011c057824 */ /* 0x000fe200078e0a0f */
[----:B------:R-:W-:Y:S01]  /*38a0*/  I2FP.F32.S32 R0, R0 ;  /* 0x0000000000007245 */ /* 0x000fe20000201400 */
[----:B------:R-:W-:-:S02]  /*38b0*/  VIADD R16, R13, 0x11 ;  /* 0x000000110d107836 */ /* 0x000fc40000000000 */
[----:B------:R-:W-:Y:S01]  /*38c0*/  FMUL.FTZ R83, R65, UR6 ;  /* 0x0000000641537c20 */ /* 0x000fe20008410000 */
[----:B------:R-:W-:Y:S01]  /*38d0*/  FMUL.FTZ R65, R24, UR6 ;  /* 0x0000000618417c20 */ /* 0x000fe20008410000 */
[----:B------:R-:W-:Y:S01]  /*38e0*/  IABS R5, R5 ;  /* 0x0000000500057213 */ /* 0x000fe20000000000 */
[----:B------:R3:W-:Y:S01]  /*38f0*/  MUFU.TANH R34, R11 ;  /* 0x0000000b00227308 */ /* 0x0007e20000002400 */
[CC--:B-1----:R-:W-:Y:S01]  /*3900*/  FFMA.FTZ R51, R0.reuse, -R100.reuse, R2 ;  /* 0x8000006400337223 */ /* 0x0c2fe20000010002 */
[----:B------:R-:W-:Y:S01]  /*3910*/  FFMA.FTZ R45, R0, -R100, R36 ;  /* 0x80000064002d7223 */ /* 0x000fe20000010024 */
[C---:B------:R-:W-:Y:S01]  /*3920*/  IADD3 R0, PT, PT, R28.reuse, -R12, RZ ;  /* 0x8000000c1c007210 */ /* 0x040fe20007ffe0ff */
[----:B------:R-:W-:Y:S02]  /*3930*/  IMAD.IADD R6, R28, 0x1, -R16 ;  /* 0x000000011c067824 */ /* 0x000fe400078e0a10 */
[----:B------:R-:W-:Y:S01]  /*3940*/  FMUL.FTZ R77, R17, UR6 ;  /* 0x00000006114d7c20 */ /* 0x000fe20008410000 */
[----:B------:R-:W-:-:S02]  /*3950*/  VIADD R24, R13, 0x19 ;  /* 0x000000190d187836 */ /* 0x000fc40000000000 */
[----:B------:R-:W-:Y:S01]  /*3960*/  FMUL.FTZ R80, R19, UR6 ;  /* 0x0000000613507c20 */ /* 0x000fe20008410000 */
[----:B------:R-:W1:Y:S01]  /*3970*/  MUFU.TANH R10, R10 ;  /* 0x0000000a000a7308 */ /* 0x000e620000002400 */
[C---:B--2---:R-:W-:Y:S01]  /*3980*/  VIADD R8, R13.reuse, 0x1 ;  /* 0x000000010d087836 */ /* 0x044fe20000000000 */
[----:B------:R-:W-:Y:S01]  /*3990*/  IABS R6, R6 ;  /* 0x0000000600067213 */ /* 0x000fe20000000000 */
[C---:B------:R-:W-:Y:S02]  /*39a0*/  VIADD R25, R13.reuse, 0x20 ;  /* 0x000000200d197836 */ /* 0x040fe40000000000 */
[----:B------:R-:W-:Y:S01]  /*39b0*/  FMUL.FTZ R72, R18, UR6 ;  /* 0x0000000612487c20 */ /* 0x000fe20008410000 */
[----:B------:R-:W-:Y:S01]  /*39c0*/  IMAD.IADD R2, R28, 0x1, -R8 ;  /* 0x000000011c027824 */ /* 0x000fe200078e0a08 */
[-C--:B------:R-:W-:Y:S01]  /*39d0*/  ISETP.GE.AND P1, PT, R8, R61.reuse, PT ;  /* 0x0000003d0800720c */ /* 0x080fe20003f26270 */
[C---:B------:R-:W-:Y:S01]  /*39e0*/  VIADD R19, R28.reuse, 0x40 ;  /* 0x000000401c137836 */ /* 0x040fe20000000000 */
[----:B------:R-:W2:Y:S01]  /*39f0*/  MUFU.TANH R9, R9 ;  /* 0x0000000900097308 */ /* 0x000ea20000002400 */
[----:B---3--:R-:W-:Y:S01]  /*3a00*/  VIADD R11, R13, 0x9 ;  /* 0x000000090d0b7836 */ /* 0x008fe20000000000 */
[----:B------:R-:W-:Y:S01]  /*3a10*/  IABS R3, R2 ;  /* 0x0000000200037213 */ /* 0x000fe20000000000 */
[----:B------:R-:W-:Y:S01]  /*3a20*/  FMUL.FTZ R82, R59, UR6 ;  /* 0x000000063b527c20 */ /* 0x000fe20008410000 */
[----:B------:R-:W-:Y:S01]  /*3a30*/  IABS R2, R0 ;  /* 0x0000000000027213 */ /* 0x000fe20000000000 */
[----:B------:R-:W-:Y:S01]  /*3a40*/  IMAD.IADD R4, R28, 0x1, -R11 ;  /* 0x000000011c047824 */ /* 0x000fe200078e0a0b */
[-C--:B------:R-:W-:Y:S01]  /*3a50*/  ISETP.GE.AND P6, PT, R11, R61.reuse, PT ;  /* 0x0000003d0b00720c */ /* 0x080fe20003fc6270 */
[----:B------:R-:W-:Y:S01]  /*3a60*/  FMUL.FTZ R81, R64, UR6 ;  /* 0x0000000640517c20 */ /* 0x000fe20008410000 */
[----:B------:R3:W4:Y:S01]  /*3a70*/  MUFU.TANH R7, R21 ;  /* 0x0000001500077308 */ /* 0x0007220000002400 */
[-C--:B------:R-:W-:Y:S01]  /*3a80*/  ISETP.GE.AND P5, PT, R15, R61.reuse, PT ;  /* 0x0000003d0f00720c */ /* 0x080fe20003fa6270 */
[----:B------:R-:W-:Y:S01]  /*3a90*/  FMUL.FTZ R78, R57, UR6 ;  /* 0x00000006394e7c20 */ /* 0x000fe20008410000 */
[----:B------:R-:W-:Y:S01]  /*3aa0*/  IABS R0, R4 ;  /* 0x0000000400007213 */ /* 0x000fe20000000000 */
[----:B------:R-:W-:Y:S01]  /*3ab0*/  IMAD.MOV.U32 R4, RZ, RZ, R3 ;  /* 0x000000ffff047224 */ /* 0x000fe200078e0003 */
[-C--:B------:R-:W-:Y:S01]  /*3ac0*/  ISETP.GE.AND P0, PT, R12, R61.reuse, PT ;  /* 0x0000003d0c00720c */ /* 0x080fe20003f06270 */
[----:B------:R-:W-:Y:S01]  /*3ad0*/  IMAD.MOV.U32 R3, RZ, RZ, R2 ;  /* 0x000000ffff037224 */ /* 0x000fe200078e0002 */
[----:B------:R-:W-:Y:S01]  /*3ae0*/  ISETP.GE.AND P2, PT, R13, R61, PT ;  /* 0x0000003d0d00720c */ /* 0x000fe20003f46270 */
[----:B------:R-:W-:Y:S01]  /*3af0*/  IMAD.MOV.U32 R2, RZ, RZ, R0 ;  /* 0x000000ffff027224 */ /* 0x000fe200078e0000 */
[----:B------:R-:W-:Y:S01]  /*3b00*/  MOV R0, R5 ;  /* 0x0000000500007202 */ /* 0x000fe20000000f00 */
[----:B------:R-:W5:Y:S01]  /*3b10*/  MUFU.TANH R17, R20 ;  /* 0x0000001400117308 */ /* 0x000f620000002400 */
[----:B------:R-:W-:-:S02]  /*3b20*/  I2FP.F32.S32 R5, R4 ;  /* 0x0000000400057245 */ /* 0x000fc40000201400 */
[----:B------:R-:W-:Y:S02]  /*3b30*/  I2FP.F32.S32 R4, R3 ;  /* 0x0000000300047245 */ /* 0x000fe40000201400 */
[----:B------:R-:W-:Y:S01]  /*3b40*/  I2FP.F32.S32 R3, R2 ;  /* 0x0000000200037245 */ /* 0x000fe20000201400 */
[----:B------:R-:W-:Y:S01]  /*3b50*/  FFMA.FTZ R44, R5, -R100, R37 ;  /* 0x80000064052c7223 */ /* 0x000fe20000010025 */
[----:B------:R-:W-:Y:S01]  /*3b60*/  I2FP.F32.S32 R2, R0 ;  /* 0x0000000000027245 */ /* 0x000fe20000201400 */
[----:B------:R-:W-:Y:S01]  /*3b70*/  FFMA.FTZ R47, R4, -R100, R14 ;  /* 0x80000064042f7223 */ /* 0x000fe2000001000e */
[----:B------:R-:W-:Y:S01]  /*3b80*/  VIADD R14, R13, 0x18 ;  /* 0x000000180d0e7836 */ /* 0x000fe20000000000 */
[----:B------:R-:W-:Y:S01]  /*3b90*/  I2FP.F32.S32 R0, R6 ;  /* 0x0000000600007245 */ /* 0x000fe20000201400 */
[-C--:B-1----:R-:W-:Y:S01]  /*3ba0*/  FFMA.FTZ R48, R3, -R100.reuse, R10 ;  /* 0x8000006403307223 */ /* 0x082fe2000001000a */
[----:B---3--:R-:W-:Y:S02]  /*3bb0*/  VIADD R21, R28, 0x8 ;  /* 0x000000081c157836 */ /* 0x008fe40000000000 */
[----:B--2---:R-:W-:Y:S01]  /*3bc0*/  FFMA.FTZ R52, R2, -R100, R9 ;  /* 0x8000006402347223 */ /* 0x004fe20000010009 */
[----:B------:R-:W-:-:S02]  /*3bd0*/  IMAD.IADD R3, R28, 0x1, -R14 ;  /* 0x000000011c037824 */ /* 0x000fc400078e0a0e */
[----:B----4-:R-:W-:Y:S01]  /*3be0*/  FFMA.FTZ R53, R0, -R100, R7 ;  /* 0x8000006400357223 */ /* 0x010fe20000010007 */
[----:B------:R-:W1:Y:S01]  /*3bf0*/  MUFU.TANH R9, R22 ;  /* 0x0000001600097308 */ /* 0x000e620000002400 */
[C---:B------:R-:W-:Y:S01]  /*3c00*/  IADD3 R2, PT, PT, R28.reuse, -R24, RZ ;  /* 0x800000181c027210 */ /* 0x040fe20007ffe0ff */
[----:B------:R-:W-:Y:S01]  /*3c10*/  IMAD.IADD R0, R28, 0x1, -R25 ;  /* 0x000000011c007824 */ /* 0x000fe200078e0a19 */
[----:B------:R-:W-:Y:S01]  /*3c20*/  IABS R5, R3 ;  /* 0x0000000300057213 */ /* 0x000fe20000000000 */
[--C-:B------:R-:W-:Y:S01]  /*3c30*/  IMAD.IADD R6, R21, 0x1, -R13.reuse ;  /* 0x0000000115067824 */ /* 0x100fe200078e0a0d */
[----:B------:R-:W-:Y:S01]  /*3c40*/  IABS R4, R2 ;  /* 0x0000000200047213 */ /* 0x000fe20000000000 */
[----:B------:R-:W-:Y:S01]  /*3c50*/  IMAD.IADD R7, R19, 0x1, -R13 ;  /* 0x0000000113077824 */ /* 0x000fe200078e0a0d */
[----:B------:R-:W-:Y:S01]  /*3c60*/  IABS R3, R0 ;  /* 0x0000000000037213 */ /* 0x000fe20000000000 */
[----:B------:R-:W-:Y:S01]  /*3c70*/  IMAD.MOV.U32 R0, RZ, RZ, R5 ;  /* 0x000000ffff007224 */ /* 0x000fe200078e0005 */
[----:B------:R-:W-:Y:S01]  /*3c80*/  IABS R2, R6 ;  /* 0x0000000600027213 */ /* 0x000fe20000000000 */
[----:B------:R-:W2:Y:S01]  /*3c90*/  MUFU.TANH R10, R23 ;  /* 0x00000017000a7308 */ /* 0x000ea20000002400 */
[----:B------:R-:W-:Y:S01]  /*3ca0*/  IABS R7, R7 ;  /* 0x0000000700077213 */ /* 0x000fe20000000000 */
[----:B------:R-:W-:Y:S01]  /*3cb0*/  IMAD.MOV.U32 R6, RZ, RZ, R3 ;  /* 0x000000ffff067224 */ /* 0x000fe200078e0003 */
[----:B------:R-:W-:Y:S01]  /*3cc0*/  ISETP.GE.AND P3, PT, R14, R61, PT ;  /* 0x0000003d0e00720c */ /* 0x000fe20003f66270 */
[----:B------:R-:W-:Y:S01]  /*3cd0*/  IMAD.MOV.U32 R5, RZ, RZ, R2 ;  /* 0x000000ffff057224 */ /* 0x000fe200078e0002 */
[----:B------:R-:W-:-:S02]  /*3ce0*/  I2FP.F32.S32 R2, R0 ;  /* 0x0000000000027245 */ /* 0x000fc40000201400 */
[----:B------:R-:W-:Y:S01]  /*3cf0*/  I2FP.F32.S32 R0, R4 ;  /* 0x0000000400007245 */ /* 0x000fe20000201400 */
[----:B------:R3:W-:Y:S01]  /*3d00*/  MUFU.TANH R20, R33 ;  /* 0x0000002100147308 */ /* 0x0007e20000002400 */
[----:B------:R-:W-:Y:S01]  /*3d10*/  MOV R3, R7 ;  /* 0x0000000700037202 */ /* 0x000fe20000000f00 */
[-C--:B-----5:R-:W-:Y:S01]  /*3d20*/  FFMA.FTZ R46, R2, -R100.reuse, R17 ;  /* 0x80000064022e7223 */ /* 0x0a0fe20000010011 */
[----:B------:R-:W-:Y:S01]  /*3d30*/  I2FP.F32.S32 R2, R5 ;  /* 0x0000000500027245 */ /* 0x000fe20000201400 */
[----:B-1----:R-:W-:Y:S01]  /*3d40*/  FFMA.FTZ R50, R0, -R100, R9 ;  /* 0x8000006400327223 */ /* 0x002fe20000010009 */
[----:B------:R-:W-:Y:S01]  /*3d50*/  I2FP.F32.S32 R0, R3 ;  /* 0x0000000300007245 */ /* 0x000fe20000201400 */
[----:B------:R-:W-:Y:S01]  /*3d60*/  VIADD R17, R28, 0x48 ;  /* 0x000000481c117836 */ /* 0x000fe20000000000 */
[----:B------:R-:W-:Y:S01]  /*3d70*/  I2FP.F32.S32 R4, R6 ;  /* 0x0000000600047245 */ /* 0x000fe20000201400 */
[----:B------:R-:W-:Y:S01]  /*3d80*/  FFMA.FTZ R39, R2, -R100, R39 ;  /* 0x8000006402277223 */ /* 0x000fe20000010027 */
[----:B------:R-:W-:Y:S01]  /*3d90*/  IMAD.IADD R3, R19, 0x1, -R8 ;  /* 0x0000000113037824 */ /* 0x000fe200078e0a08 */
[----:B------:R-:W1:Y:S01]  /*3da0*/  MUFU.TANH R18, R32 ;  /* 0x0000002000127308 */ /* 0x000e620000002400 */
[----:B------:R-:W-:-:S02]  /*3db0*/  IMAD.IADD R2, R17, 0x1, -R13 ;  /* 0x0000000111027824 */ /* 0x000fc400078e0a0d */
[----:B--2---:R-:W-:Y:S01]  /*3dc0*/  FFMA.FTZ R49, R4, -R100, R10 ;  /* 0x8000006404317223 */ /* 0x004fe2000001000a */
[----:B------:R-:W-:Y:S01]  /*3dd0*/  IMAD.IADD R4, R17, 0x1, -R8 ;  /* 0x0000000111047824 */ /* 0x000fe200078e0a08 */
[----:B------:R-:W-:Y:S01]  /*3de0*/  FSEL R59, R45, -INF , !P2 ;  /* 0xff8000002d3b7808 */ /* 0x000fe20005000000 */
[----:B------:R-:W-:Y:S01]  /*3df0*/  IMAD.IADD R5, R19, 0x1, -R12 ;  /* 0x0000000113057824 */ /* 0x000fe200078e0a0c */
[----:B------:R-:W-:Y:S01]  /*3e00*/  IABS R6, R2 ;  /* 0x0000000200067213 */ /* 0x000fe20000000000 */
[----:B---3--:R-:W-:Y:S01]  /*3e10*/  FFMA.FTZ R33, R0, -R100, R31 ;  /* 0x8000006400217223 */ /* 0x008fe2000001001f */
[----:B------:R-:W-:Y:S01]  /*3e20*/  IMAD.IADD R0, R21, 0x1, -R8 ;  /* 0x0000000115007824 */ /* 0x000fe200078e0a08 */
[----:B------:R-:W-:Y:S01]  /*3e30*/  IABS R4, R4 ;  /* 0x0000000400047213 */ /* 0x000fe20000000000 */
[----:B------:R1:W-:Y:S01]  /*3e40*/  MUFU.TANH R22, R43 ;  /* 0x0000002b00167308 */ /* 0x0003e20000002400 */
[----:B------:R-:W-:Y:S02]  /*3e50*/  IABS R5, R5 ;  /* 0x0000000500057213 */ /* 0x000fe40000000000 */
[----:B------:R-:W-:-:S02]  /*3e60*/  IABS R2, R0 ;  /* 0x0000000000027213 */ /* 0x000fc40000000000 */
[----:B------:R-:W-:Y:S02]  /*3e70*/  IABS R0, R3 ;  /* 0x0000000300007213 */ /* 0x000fe40000000000 */
[----:B------:R-:W-:Y:S01]  /*3e80*/  MOV R3, R2 ;  /* 0x0000000200037202 */ /* 0x000fe20000000f00 */
[----:B------:R-:W-:Y:S01]  /*3e90*/  MUFU.TANH R8, R41 ;  /* 0x0000002900087308 */ /* 0x000fe20000002400 */
[----:B------:R-:W-:Y:S01]  /*3ea0*/  I2FP.F32.S32 R6, R6 ;  /* 0x0000000600067245 */ /* 0x000fe20000201400 */
[----:B------:R-:W-:Y:S01]  /*3eb0*/  IMAD.MOV.U32 R2, RZ, RZ, R0 ;  /* 0x000000ffff027224 */ /* 0x000fe200078e0000 */
[----:B------:R-:W-:Y:S01]  /*3ec0*/  FSEL R76, R39, -INF , !P2 ;  /* 0xff800000274c7808 */ /* 0x000fe20005000000 */
[----:B------:R-:W-:Y:S01]  /*3ed0*/  IMAD.MOV.U32 R0, RZ, RZ, R4 ;  /* 0x000000ffff007224 */ /* 0x000fe200078e0004 */
[----:B------:R-:W-:Y:S01]  /*3ee0*/  I2FP.F32.S32 R4, R3 ;  /* 0x0000000300047245 */ /* 0x000fe20000201400 */
[----:B------:R-:W-:Y:S01]  /*3ef0*/  FFMA.FTZ R27, R6, -R100, R34 ;  /* 0x80000064061b7223 */ /* 0x000fe20000010022 */
[----:B------:R-:W-:Y:S01]  /*3f00*/  I2FP.F32.S32 R3, R2 ;  /* 0x0000000200037245 */ /* 0x000fe20000201400 */
[----:B------:R2:W3:Y:S01]  /*3f10*/  MUFU.TANH R23, R30 ;  /* 0x0000001e00177308 */ /* 0x0004e20000002400 */
[----:B------:R-:W-:Y:S01]  /*3f20*/  I2FP.F32.S32 R0, R0 ;  /* 0x0000000000007245 */ /* 0x000fe20000201400 */
[----:B------:R-:W-:Y:S01]  /*3f30*/  IMAD.IADD R6, R21, 0x1, -R15 ;  /* 0x0000000115067824 */ /* 0x000fe200078e0a0f */
[----:B------:R-:W-:Y:S01]  /*3f40*/  I2FP.F32.S32 R2, R5 ;  /* 0x0000000500027245 */ /* 0x000fe20000201400 */
[----:B------:R-:W-:Y:S01]  /*3f50*/  FFMA.FTZ R29, R3, -R100, R35 ;  /* 0x80000064031d7223 */ /* 0x000fe20000010023 */
[----:B------:R-:W-:-:S02]  /*3f60*/  IMAD.IADD R3, R19, 0x1, -R11 ;  /* 0x0000000113037824 */ /* 0x000fc400078e0a0b */
[-C--:B------:R-:W-:Y:S01]  /*3f70*/  FFMA.FTZ R26, R0, -R100.reuse, R26 ;  /* 0x80000064001a7223 */ /* 0x080fe2000001001a */
[----:B------:R-:W-:Y:S01]  /*3f80*/  IMAD.IADD R0, R17, 0x1, -R12 ;  /* 0x0000000111007824 */ /* 0x000fe200078e0a0c */
[----:B------:R-:W-:Y:S01]  /*3f90*/  IADD3 R5, PT, PT, -R11, R17, RZ ;  /* 0x000000110b057210 */ /* 0x000fe20007ffe1ff */
[----:B-1----:R-:W-:Y:S01]  /*3fa0*/  FFMA.FTZ R43, R2, -R100, R18 ;  /* 0x80000064022b7223 */ /* 0x002fe20000010012 */
[----:B------:R-:W-:Y:S01]  /*3fb0*/  IMAD.IADD R2, R21, 0x1, -R11 ;  /* 0x0000000115027824 */ /* 0x000fe200078e0a0b */
[----:B------:R-:W-:Y:S01]  /*3fc0*/  IABS R3, R3 ;  /* 0x0000000300037213 */ /* 0x000fe20000000000 */
[----:B------:R-:W1:Y:S01]  /*3fd0*/  MUFU.TANH R7, R40 ;  /* 0x0000002800077308 */ /* 0x000e620000002400 */
[----:B------:R-:W-:Y:S02]  /*3fe0*/  IABS R0, R0 ;  /* 0x0000000000007213 */ /* 0x000fe40000000000 */
[----:B------:R-:W-:Y:S01]  /*3ff0*/  IABS R5, R5 ;  /* 0x0000000500057213 */ /* 0x000fe20000000000 */
[----:B--2---:R-:W-:-:S02]  /*4000*/  FFMA.FTZ R30, R4, -R100, R42 ;  /* 0x80000064041e7223 */ /* 0x004fc4000001002a */
[----:B------:R-:W-:Y:S01]  /*4010*/  IMAD.MOV.U32 R4, RZ, RZ, R0 ;  /* 0x000000ffff047224 */ /* 0x000fe200078e0000 */
[----:B------:R-:W-:Y:S01]  /*4020*/  IABS R2, R2 ;  /* 0x0000000200027213 */ /* 0x000fe20000000000 */
[----:B------:R-:W2:Y:S01]  /*4030*/  MUFU.TANH R9, R38 ;  /* 0x0000002600097308 */ /* 0x000ea20000002400 */
[----:B------:R-:W-:Y:S01]  /*4040*/  IMAD.MOV.U32 R0, RZ, RZ, R3 ;  /* 0x000000ffff007224 */ /* 0x000fe200078e0003 */
[----:B------:R-:W-:Y:S01]  /*4050*/  IABS R6, R6 ;  /* 0x0000000600067213 */ /* 0x000fe20000000000 */
[----:B------:R-:W-:Y:S01]  /*4060*/  IMAD.MOV.U32 R3, RZ, RZ, R5 ;  /* 0x000000ffff037224 */ /* 0x000fe200078e0005 */
[----:B------:R-:W-:Y:S02]  /*4070*/  I2FP.F32.S32 R5, R4 ;  /* 0x0000000400057245 */ /* 0x000fe40000201400 */
[----:B------:R-:W-:Y:S02]  /*4080*/  I2FP.F32.S32 R4, R2 ;  /* 0x0000000200047245 */ /* 0x000fe40000201400 */
[----:B------:R-:W-:Y:S01]  /*4090*/  I2FP.F32.S32 R2, R0 ;  /* 0x0000000000027245 */ /* 0x000fe20000201400 */
[----:B------:R4:W5:Y:S01]  /*40a0*/  MUFU.TANH R18, R62 ;  /* 0x0000003e00127308 */ /* 0x0009620000002400 */
[----:B------:R-:W-:Y:S01]  /*40b0*/  I2FP.F32.S32 R0, R3 ;  /* 0x0000000300007245 */ /* 0x000fe20000201400 */
[----:B---3--:R-:W-:Y:S01]  /*40c0*/  FFMA.FTZ R42, R4, -R100, R23 ;  /* 0x80000064042a7223 */ /* 0x008fe20000010017 */
[----:B------:R-:W-:Y:S01]  /*40d0*/  I2FP.F32.S32 R3, R6 ;  /* 0x0000000600037245 */ /* 0x000fe20000201400 */
[----:B------:R-:W-:-:S02]  /*40e0*/  IMAD.IADD R4, R21, 0x1, -R16 ;  /* 0x0000000115047824 */ /* 0x000fc400078e0a10 */
[-C--:B------:R-:W-:Y:S01]  /*40f0*/  FFMA.FTZ R41, R2, -R100.reuse, R20 ;  /* 0x8000006402297223 */ /* 0x080fe20000010014 */
[-C--:B------:R-:W-:Y:S01]  /*4100*/  FFMA.FTZ R32, R0, -R100.reuse, R8 ;  /* 0x8000006400207223 */ /* 0x080fe20000010008 */
[----:B------:R-:W-:Y:S02]  /*4110*/  IMAD.IADD R0, R19, 0x1, -R15 ;  /* 0x0000000113007824 */ /* 0x000fe400078e0a0f */
[-C--:B-1----:R-:W-:Y:S01]  /*4120*/  FFMA.FTZ R40, R3, -R100.reuse, R7 ;  /* 0x8000006403287223 */ /* 0x082fe20000010007 */
[----:B------:R-:W-:Y:S01]  /*4130*/  IADD3 R3, PT, PT, -R15, R17, RZ ;  /* 0x000000110f037210 */ /* 0x000fe20007ffe1ff */
[----:B--2---:R-:W-:Y:S01]  /*4140*/  FFMA.FTZ R38, R5, -R100, R9 ;  /* 0x8000006405267223 */ /* 0x004fe20000010009 */
[--C-:B------:R-:W-:Y:S01]  /*4150*/  IMAD.IADD R5, R19, 0x1, -R16.reuse ;  /* 0x0000000113057824 */ /* 0x100fe200078e0a10 */
[----:B------:R-:W1:Y:S01]  /*4160*/  MUFU.TANH R8, R68 ;  /* 0x0000004400087308 */ /* 0x000e620000002400 */
[----:B------:R-:W-:Y:S01]  /*4170*/  IABS R2, R0 ;  /* 0x0000000000027213 */ /* 0x000fe20000000000 */
[----:B------:R-:W-:Y:S01]  /*4180*/  IMAD.IADD R7, R17, 0x1, -R16 ;  /* 0x0000000111077824 */ /* 0x000fe200078e0a10 */
[----:B------:R-:W-:-:S02]  /*4190*/  IABS R0, R3 ;  /* 0x0000000300007213 */ /* 0x000fc40000000000 */
[----:B------:R-:W-:Y:S01]  /*41a0*/  IABS R3, R4 ;  /* 0x0000000400037213 */ /* 0x000fe20000000000 */
[----:B----4-:R-:W-:Y:S01]  /*41b0*/  FMUL.FTZ R62, R127, UR6 ;  /* 0x000000067f3e7c20 */ /* 0x010fe20008410000 */
[----:B------:R-:W-:Y:S01]  /*41c0*/  IABS R4, R5 ;  /* 0x0000000500047213 */ /* 0x000fe20000000000 */
[----:B------:R-:W2:Y:S01]  /*41d0*/  MUFU.TANH R11, R63 ;  /* 0x0000003f000b7308 */ /* 0x000ea20000002400 */
[----:B------:R-:W-:Y:S01]  /*41e0*/  IMAD.MOV.U32 R5, RZ, RZ, R2 ;  /* 0x000000ffff057224 */ /* 0x000fe200078e0002 */
[----:B------:R-:W-:Y:S01]  /*41f0*/  IABS R7, R7 ;  /* 0x0000000700077213 */ /* 0x000fe20000000000 */
[----:B------:R-:W-:Y:S01]  /*4200*/  IMAD.MOV.U32 R2, RZ, RZ, R3 ;  /* 0x000000ffff027224 */ /* 0x000fe200078e0003 */
[----:B------:R-:W-:Y:S02]  /*4210*/  FSEL R58, R33, -INF , !P2 ;  /* 0xff800000213a7808 */ /* 0x000fe40005000000 */
[----:B------:R-:W-:Y:S02]  /*4220*/  I2FP.F32.S32 R6, R5 ;  /* 0x0000000500067245 */ /* 0x000fe40000201400 */
[----:B------:R-:W3:Y:S01]  /*4230*/  MUFU.TANH R10, R54 ;  /* 0x00000036000a7308 */ /* 0x000ee20000002400 */
[----:B------:R-:W-:-:S02]  /*4240*/  I2FP.F32.S32 R5, R0 ;  /* 0x0000000000057245 */ /* 0x000fc40000201400 */
[----:B------:R-:W-:Y:S01]  /*4250*/  I2FP.F32.S32 R3, R2 ;  /* 0x0000000200037245 */ /* 0x000fe20000201400 */
[----:B-----5:R-:W-:Y:S01]  /*4260*/  FFMA.FTZ R37, R6, -R100, R18 ;  /* 0x8000006406257223 */ /* 0x020fe20000010012 */
[----:B------:R-:W-:Y:S01]  /*4270*/  I2FP.F32.S32 R0, R7 ;  /* 0x0000000700007245 */ /* 0x000fe20000201400 */
[----:B------:R-:W-:Y:S01]  /*4280*/  IMAD.IADD R7, R17, 0x1, -R25 ;  /* 0x0000000111077824 */ /* 0x000fe200078e0a19 */
[----:B------:R-:W-:Y:S01]  /*4290*/  I2FP.F32.S32 R2, R4 ;  /* 0x0000000400027245 */ /* 0x000fe20000201400 */
[-C--:B------:R-:W-:Y:S01]  /*42a0*/  FFMA.FTZ R36, R3, -R100.reuse, R22 ;  /* 0x8000006403247223 */ /* 0x080fe20000010016 */
[----:B------:R-:W-:Y:S02]  /*42b0*/  IMAD.IADD R3, R19, 0x1, -R14 ;  /* 0x0000000113037824 */ /* 0x000fe400078e0a0e */
[----:B-1----:R-:W-:Y:S01]  /*42c0*/  FFMA.FTZ R31, R0, -R100, R8 ;  /* 0x80000064001f7223 */ /* 0x002fe20000010008 */
[----:B------:R-:W-:Y:S01]  /*42d0*/  IADD3 R0, PT, PT, -R14, R21, RZ ;  /* 0x000000150e007210 */ /* 0x000fe20007ffe1ff */
[----:B------:R-:W-:-:S02]  /*42e0*/  IMAD.IADD R4, R17, 0x1, -R14 ;  /* 0x0000000111047824 */ /* 0x000fc400078e0a0e */
[----:B--2---:R-:W-:Y:S01]  /*42f0*/  FFMA.FTZ R34, R2, -R100, R11 ;  /* 0x8000006402227223 */ /* 0x004fe2000001000b */
[----:B------:R-:W1:Y:S01]  /*4300*/  MUFU.TANH R6, R70 ;  /* 0x0000004600067308 */ /* 0x000e620000002400 */
[----:B------:R-:W-:Y:S02]  /*4310*/  IABS R2, R0 ;  /* 0x0000000000027213 */ /* 0x000fe40000000000 */
[----:B------:R-:W-:Y:S01]  /*4320*/  IABS R0, R3 ;  /* 0x0000000300007213 */ /* 0x000fe20000000000 */
[----:B---3--:R-:W-:Y:S01]  /*4330*/  FFMA.FTZ R35, R5, -R100, R10 ;  /* 0x8000006405237223 */ /* 0x008fe2000001000a */
[----:B------:R-:W-:Y:S01]  /*4340*/  IABS R4, R4 ;  /* 0x0000000400047213 */ /* 0x000fe20000000000 */
[----:B------:R-:W-:Y:S01]  /*4350*/  IMAD.MOV.U32 R3, RZ, RZ, R2 ;  /* 0x000000ffff037224 */ /* 0x000fe200078e0002 */
[----:B------:R-:W-:Y:S01]  /*4360*/  IABS R7, R7 ;  /* 0x0000000700077213 */ /* 0x000fe20000000000 */
[----:B------:R-:W2:Y:S01]  /*4370*/  MUFU.TANH R9, R69 ;  /* 0x0000004500097308 */ /* 0x000ea20000002400 */
[----:B------:R-:W-:Y:S01]  /*4380*/  IMAD.MOV.U32 R2, RZ, RZ, R0 ;  /* 0x000000ffff027224 */ /* 0x000fe200078e0000 */
[----:B------:R-:W-:Y:S01]  /*4390*/  MOV R0, R4 ;  /* 0x0000000400007202 */ /* 0x000fe20000000f00 */
[----:B------:R-:W-:Y:S01]  /*43a0*/  IMAD.IADD R5, R21, 0x1, -R24 ;  /* 0x0000000115057824 */ /* 0x000fe200078e0a18 */
[----:B------:R-:W-:-:S02]  /*43b0*/  I2FP.F32.S32 R4, R3 ;  /* 0x0000000300047245 */ /* 0x000fc40000201400 */
[----:B------:R-:W-:Y:S02]  /*43c0*/  I2FP.F32.S32 R0, R0 ;  /* 0x0000000000007245 */ /* 0x000fe40000201400 */
[----:B------:R-:W3:Y:S01]  /*43d0*/  MUFU.TANH R15, R55 ;  /* 0x00000037000f7308 */ /* 0x000ee20000002400 */
[----:B------:R-:W-:Y:S02]  /*43e0*/  IABS R5, R5 ;  /* 0x0000000500057213 */ /* 0x000fe40000000000 */
[----:B------:R-:W-:Y:S01]  /*43f0*/  I2FP.F32.S32 R3, R2 ;  /* 0x0000000200037245 */ /* 0x000fe20000201400 */
[-C--:B-1----:R-:W-:Y:S01]  /*4400*/  FFMA.FTZ R20, R0, -R100.reuse, R6 ;  /* 0x8000006400147223 */ /* 0x082fe20000010006 */
[----:B------:R-:W-:Y:S01]  /*4410*/  I2FP.F32.S32 R2, R5 ;  /* 0x0000000500027245 */ /* 0x000fe20000201400 */
[--C-:B------:R-:W-:Y:S01]  /*4420*/  IMAD.IADD R0, R19, 0x1, -R24.reuse ;  /* 0x0000000113007824 */ /* 0x100fe200078e0a18 */
[----:B------:R-:W-:Y:S01]  /*4430*/  FSEL R64, R27, -INF , !P2 ;  /* 0xff8000001b407808 */ /* 0x000fe20005000000 */
[----:B------:R-:W1:Y:S01]  /*4440*/  MUFU.TANH R12, R60 ;  /* 0x0000003c000c7308 */ /* 0x000e620000002400 */
[----:B--2---:R-:W-:Y:S01]  /*4450*/  FFMA.FTZ R22, R3, -R100, R9 ;  /* 0x8000006403167223 */ /* 0x004fe20000010009 */
[----:B------:R-:W-:Y:S01]  /*4460*/  IMAD.IADD R3, R17, 0x1, -R24 ;  /* 0x0000000111037824 */ /* 0x000fe200078e0a18 */
[----:B------:R-:W-:Y:S01]  /*4470*/  ISETP.GE.AND P2, PT, R24, R61, PT ;  /* 0x0000003d1800720c */ /* 0x000fe20003f46270 */
[----:B------:R-:W-:Y:S01]  /*4480*/  IMAD.IADD R5, R19, 0x1, -R25 ;  /* 0x0000000113057824 */ /* 0x000fe200078e0a19 */
[----:B------:R-:W-:-:S02]  /*4490*/  FSEL R69, R44, -INF , !P1 ;  /* 0xff8000002c457808 */ /* 0x000fc40004800000 */
[----:B------:R-:W-:Y:S01]  /*44a0*/  FSEL R75, R30, -INF , !P1 ;  /* 0xff8000001e4b7808 */ /* 0x000fe20004800000 */
[----:B------:R-:W2:Y:S01]  /*44b0*/  MUFU.TANH R14, R71 ;  /* 0x00000047000e7308 */ /* 0x000ea20000002400 */
[-C--:B---3--:R-:W-:Y:S01]  /*44c0*/  FFMA.FTZ R23, R4, -R100.reuse, R15 ;  /* 0x8000006404177223 */ /* 0x088fe2000001000f */
[----:B------:R-:W-:Y:S01]  /*44d0*/  IMAD.IADD R4, R21, 0x1, -R25 ;  /* 0x0000000115047824 */ /* 0x000fe200078e0a19 */
[----:B------:R-:W-:Y:S02]  /*44e0*/  FSEL R57, R29, -INF , !P1 ;  /* 0xff8000001d397808 */ /* 0x000fe40004800000 */
[----:B------:R-:W-:Y:S02]  /*44f0*/  FSEL R63, R26, -INF , !P1 ;  /* 0xff8000001a3f7808 */ /* 0x000fe40004800000 */
[----:B------:R-:W-:Y:S01]  /*4500*/  ISETP.GE.AND P4, PT, R16, R61, PT ;  /* 0x0000003d1000720c */ /* 0x000fe20003f86270 */
[----:B------:R-:W3:Y:S01]  /*4510*/  MUFU.TANH R11, R73 ;  /* 0x00000049000b7308 */ /* 0x000ee20000002400 */
[----:B-1----:R-:W-:Y:S01]  /*4520*/  FFMA.FTZ R18, R2, -R100, R12 ;  /* 0x8000006402127223 */ /* 0x002fe2000001000c */
[----:B------:R-:W-:-:S02]  /*4530*/  IABS R2, R0 ;  /* 0x0000000000027213 */ /* 0x000fc40000000000 */
[----:B------:R-:W-:Y:S02]  /*4540*/  IABS R0, R3 ;  /* 0x0000000300007213 */ /* 0x000fe40000000000 */
[----:B------:R-:W-:Y:S02]  /*4550*/  IABS R3, R4 ;  /* 0x0000000400037213 */ /* 0x000fe40000000000 */
[----:B------:R-:W1:Y:S01]  /*4560*/  MUFU.TANH R9, R56 ;  /* 0x0000003800097308 */ /* 0x000e620000002400 */
[----:B------:R-:W-:Y:S02]  /*4570*/  IABS R4, R5 ;  /* 0x0000000500047213 */ /* 0x000fe40000000000 */
[----:B------:R-:W-:Y:S01]  /*4580*/  MOV R5, R2 ;  /* 0x0000000200057202 */ /* 0x000fe20000000f00 */
[----:B------:R-:W-:Y:S01]  /*4590*/  IMAD.MOV.U32 R2, RZ, RZ, R3 ;  /* 0x000000ffff027224 */ /* 0x000fe200078e0003 */
[----:B------:R-:W-:Y:S02]  /*45a0*/  ISETP.GE.AND P1, PT, R25, R61, PT ;  /* 0x0000003d1900720c */ /* 0x000fe40003f26270 */
[----:B------:R-:W-:Y:S01]  /*45b0*/  I2FP.F32.S32 R6, R5 ;  /* 0x0000000500067245 */ /* 0x000fe20000201400 */
[----:B------:R-:W4:Y:S01]  /*45c0*/  MUFU.TANH R10, R72 ;  /* 0x00000048000a7308 */ /* 0x000f220000002400 */
[----:B------:R-:W-:-:S02]  /*45d0*/  I2FP.F32.S32 R3, R2 ;  /* 0x0000000200037245 */ /* 0x000fc40000201400 */
[----:B------:R-:W-:Y:S01]  /*45e0*/  I2FP.F32.S32 R5, R0 ;  /* 0x0000000000057245 */ /* 0x000fe20000201400 */
[----:B--2---:R-:W-:Y:S01]  /*45f0*/  FFMA.FTZ R12, R6, -R100, R14 ;  /* 0x80000064060c7223 */ /* 0x004fe2000001000e */
[----:B------:R-:W-:Y:S01]  /*4600*/  I2FP.F32.S32 R2, R4 ;  /* 0x0000000400027245 */ /* 0x000fe20000201400 */
[----:B------:R-:W-:Y:S01]  /*4610*/  VIADD R6, R13, 0x28 ;  /* 0x000000280d067836 */ /* 0x000fe20000000000 */
[----:B------:R-:W-:Y:S01]  /*4620*/  I2FP.F32.S32 R0, R7 ;  /* 0x0000000700007245 */ /* 0x000fe20000201400 */
[----:B------:R-:W2:Y:S01]  /*4630*/  MUFU.TANH R8, R74 ;  /* 0x0000004a00087308 */ /* 0x000ea20000002400 */
[-C--:B---3--:R-:W-:Y:S01]  /*4640*/  FFMA.FTZ R11, R5, -R100.reuse, R11 ;  /* 0x80000064050b7223 */ /* 0x088fe2000001000b */
[-C--:B-1----:R-:W-:Y:S01]  /*4650*/  FFMA.FTZ R9, R2, -R100.reuse, R9 ;  /* 0x8000006402097223 */ /* 0x082fe20000010009 */
[C---:B------:R-:W-:Y:S01]  /*4660*/  VIADD R2, R13.reuse, 0x38 ;  /* 0x000000380d027836 */ /* 0x040fe20000000000 */
[----:B------:R-:W-:Y:S01]  /*4670*/  FSEL R153, R46, -INF , !P3 ;  /* 0xff8000002e997808 */ /* 0x000fe20005800000 */
[C---:B------:R-:W-:Y:S01]  /*4680*/  VIADD R7, R13.reuse, 0x21 ;  /* 0x000000210d077836 */ /* 0x040fe20000000000 */
[----:B------:R-:W-:Y:S01]  /*4690*/  FSEL R160, R50, -INF , !P2 ;  /* 0xff80000032a07808 */ /* 0x000fe20005000000 */
[----:B------:R-:W-:Y:S01]  /*46a0*/  VIADD R4, R13, 0x30 ;  /* 0x000000300d047836 */ /* 0x000fe20000000000 */
[----:B------:R-:W-:Y:S01]  /*46b0*/  FSEL R172, R18, -INF , !P2 ;  /* 0xff80000012ac7808 */ /* 0x000fe20005000000 */
[-C--:B----4-:R-:W-:Y:S01]  /*46c0*/  FFMA.FTZ R10, R3, -R100.reuse, R10 ;  /* 0x80000064030a7223 */ /* 0x090fe2000001000a */
[C---:B------:R-:W-:Y:S01]  /*46d0*/  IADD3 R3, PT, PT, R13.reuse, 0x31, RZ ;  /* 0x000000310d037810 */ /* 0x040fe20007ffe0ff */
[----:B------:R-:W-:Y:S01]  /*46e0*/  VIADD R5, R13, 0x29 ;  /* 0x000000290d057836 */ /* 0x000fe20000000000 */
[----:B------:R-:W-:Y:S01]  /*46f0*/  FSEL R114, R12, -INF , !P2 ;  /* 0xff8000000c727808 */ /* 0x000fe20005000000 */
[--C-:B------:R-:W-:Y:S01]  /*4700*/  IMAD.IADD R25, R28, 0x1, -R2.reuse ;  /* 0x000000011c197824 */ /* 0x100fe200078e0a02 */
[----:B------:R-:W-:Y:S01]  /*4710*/  FSEL R152, R11, -INF , !P2 ;  /* 0xff8000000b987808 */ /* 0x000fe20005000000 */
[----:B------:R-:W-:Y:S01]  /*4720*/  IMAD.IADD R46, R21, 0x1, -R2 ;  /* 0x00000001152e7824 */ /* 0x000fe200078e0a02 */
[----:B------:R-:W-:Y:S01]  /*4730*/  FSEL R113, R52, -INF , !P5 ;  /* 0xff80000034717808 */ /* 0x000fe20006800000 */
[----:B--2---:R-:W-:Y:S01]  /*4740*/  FFMA.FTZ R8, R0, -R100, R8 ;  /* 0x8000006400087223 */ /* 0x004fe20000010008 */
[----:B------:R-:W-:Y:S01]  /*4750*/  VIADD R0, R13, 0x39 ;  /* 0x000000390d007836 */ /* 0x000fe20000000000 */
[----:B------:R-:W-:Y:S01]  /*4760*/  FSEL R154, R53, -INF , !P4 ;  /* 0xff800000359a7808 */ /* 0x000fe20006000000 */
[--C-:B------:R-:W-:Y:S01]  /*4770*/  IMAD.IADD R54, R19, 0x1, -R2.reuse ;  /* 0x0000000113367824 */ /* 0x100fe200078e0a02 */
[-C--:B------:R-:W-:Y:S01]  /*4780*/  ISETP.GE.AND P2, PT, R2, R61.reuse, PT ;  /* 0x0000003d0200720c */ /* 0x080fe20003f46270 */
[----:B------:R-:W-:Y:S01]  /*4790*/  IMAD.IADD R50, R17, 0x1, -R2 ;  /* 0x0000000111327824 */ /* 0x000fe200078e0a02 */
        /* <DEDUP_REMOVED lines=8> */
[----:B------:R-:W-:Y:S01]  /*4820*/  ISETP.GE.AND P1, PT, R0, R61, PT ;  /* 0x0000003d0000720c */ /* 0x000fe20003f26270 */
[----:B------:R-:W-:Y:S01]  /*4830*/  FMUL.FTZ R2, R88, UR6 ;  /* 0x0000000658027c20 */ /* 0x000fe20008410000 */
[----:B------:R-:W-:Y:S01]  /*4840*/  IADD3 R49, PT, PT, -R0, R17, RZ ;  /* 0x0000001100317210 */ /* 0x000fe20007ffe1ff */
[C---:B------:R-:W-:Y:S01]  /*4850*/  IMAD.IADD R14, R28.reuse, 0x1, -R6 ;  /* 0x000000011c0e7824 */ /* 0x040fe200078e0a06 */
[----:B------:R-:W-:Y:S01]  /*4860*/  FSEL R60, R47, -INF , !P0 ;  /* 0xff8000002f3c7808 */ /* 0x000fe20004000000 */
[----:B------:R-:W-:Y:S01]  /*4870*/  FMUL.FTZ R0, R89, UR6 ;  /* 0x0000000659007c20 */ /* 0x000fe20008410000 */
[----:B------:R-:W-:Y:S01]  /*4880*/  FSEL R68, R51, -INF , !P0 ;  /* 0xff80000033447808 */ /* 0x000fe20004000000 */
[C---:B------:R-:W-:Y:S01]  /*4890*/  IMAD.IADD R15, R28.reuse, 0x1, -R5 ;  /* 0x000000011c0f7824 */ /* 0x040fe200078e0a05 */
[C---:B------:R-:W-:Y:S01]  /*48a0*/  IADD3 R16, PT, PT, R28.reuse, -R4, RZ ;  /* 0x800000041c107210 */ /* 0x040fe20007ffe0ff */
[----:B------:R-:W-:Y:S01]  /*48b0*/  IMAD.IADD R24, R28, 0x1, -R3 ;  /* 0x000000011c187824 */ /* 0x000fe200078e0a03 */
[----:B------:R-:W-:Y:S01]  /*48c0*/  FSEL R47, R43, -INF , !P0 ;  /* 0xff8000002b2f7808 */ /* 0x000fe20004000000 */
[--C-:B------:R-:W-:Y:S01]  /*48d0*/  IMAD.IADD R26, R21, 0x1, -R7.reuse ;  /* 0x00000001151a7824 */ /* 0x100fe200078e0a07 */
[----:B------:R-:W-:Y:S01]  /*48e0*/  FSEL R51, R38, -INF , !P0 ;  /* 0xff80000026337808 */ /* 0x000fe20004000000 */
[----:B------:R-:W-:Y:S01]  /*48f0*/  IMAD.IADD R28, R19, 0x1, -R7 ;  /* 0x00000001131c7824 */ /* 0x000fe200078e0a07 */
[C---:B------:R-:W-:Y:S01]  /*4900*/  ISETP.GE.AND P0, PT, R7.reuse, R61, PT ;  /* 0x0000003d0700720c */ /* 0x040fe20003f06270 */
[----:B------:R-:W1:Y:S01]  /*4910*/  MUFU.TANH R39, R65 ;  /* 0x0000004100277308 */ /* 0x000e620000002400 */
[----:B------:R-:W-:Y:S01]  /*4920*/  IADD3 R29, PT, PT, -R7, R17, RZ ;  /* 0x00000011071d7210 */ /* 0x000fe20007ffe1ff */
[--C-:B------:R-:W-:Y:S01]  /*4930*/  IMAD.IADD R45, R17, 0x1, -R4.reuse ;  /* 0x00000001112d7824 */ /* 0x100fe200078e0a04 */
[----:B------:R-:W-:Y:S01]  /*4940*/  FSEL R174, R36, -INF , !P4 ;  /* 0xff80000024ae7808 */ /* 0x000fe20006000000 */
[--C-:B------:R-:W-:Y:S01]  /*4950*/  IMAD.IADD R36, R19, 0x1, -R4.reuse ;  /* 0x0000000113247824 */ /* 0x100fe200078e0a04 */
[----:B------:R-:W-:Y:S01]  /*4960*/  FSEL R140, R34, -INF , !P4 ;  /* 0xff800000228c7808 */ /* 0x000fe20006000000 */
[----:B------:R-:W-:Y:S01]  /*4970*/  IMAD.IADD R34, R21, 0x1, -R4 ;  /* 0x0000000115227824 */ /* 0x000fe200078e0a04 */
[----:B------:R-:W-:Y:S01]  /*4980*/  FSEL R141, R31, -INF , !P4 ;  /* 0xff8000001f8d7808 */ /* 0x000fe20006000000 */
[----:B------:R2:W-:Y:S01]  /*4990*/  MUFU.TANH R7, R2 ;  /* 0x0000000200077308 */ /* 0x0005e20000002400 */
[----:B------:R-:W-:Y:S01]  /*49a0*/  ISETP.GE.AND P4, PT, R4, R61, PT ;  /* 0x0000003d0400720c */ /* 0x000fe20003f86270 */
[--C-:B------:R-:W-:Y:S01]  /*49b0*/  IMAD.IADD R43, R19, 0x1, -R3.reuse ;  /* 0x00000001132b7824 */ /* 0x100fe200078e0a03 */
[----:B------:R-:W-:Y:S01]  /*49c0*/  IABS R4, R15 ;  /* 0x0000000f00047213 */ /* 0x000fe20000000000 */
[----:B------:R-:W-:Y:S01]  /*49d0*/  FMUL.FTZ R8, R92, UR6 ;  /* 0x000000065c087c20 */ /* 0x000fe20008410000 */
[----:B------:R-:W-:Y:S01]  /*49e0*/  FSEL R173, R23, -INF , !P3 ;  /* 0xff80000017ad7808 */ /* 0x000fe20005800000 */
[----:B------:R-:W-:Y:S01]  /*49f0*/  IMAD.IADD R23, R21, 0x1, -R3 ;  /* 0x0000000115177824 */ /* 0x000fe200078e0a03 */
[----:B------:R-:W-:Y:S01]  /*4a00*/  FSEL R115, R22, -INF , !P3 ;  /* 0xff80000016737808 */ /* 0x000fe20005800000 */
[----:B------:R3:W-:Y:S01]  /*4a10*/  MUFU.TANH R38, R66 ;  /* 0x0000004200267308 */ /* 0x0007e20000002400 */
[----:B------:R-:W-:Y:S01]  /*4a20*/  FSEL R143, R20, -INF , !P3 ;  /* 0xff800000148f7808 */ /* 0x000fe20005800000 */
[----:B------:R-:W-:Y:S01]  /*4a30*/  FMUL.FTZ R10, R93, UR6 ;  /* 0x000000065d0a7c20 */ /* 0x000fe20008410000 */
[----:B------:R-:W-:Y:S01]  /*4a40*/  ISETP.GE.AND P3, PT, R3, R61, PT ;  /* 0x0000003d0300720c */ /* 0x000fe20003f66270 */
[--C-:B------:R-:W-:Y:S01]  /*4a50*/  IMAD.IADD R30, R21, 0x1, -R6.reuse ;  /* 0x00000001151e7824 */ /* 0x100fe200078e0a06 */
[----:B------:R-:W-:Y:S01]  /*4a60*/  IADD3 R44, PT, PT, -R3, R17, RZ ;  /* 0x00000011032c7210 */ /* 0x000fe20007ffe1ff */
[C---:B------:R-:W-:Y:S01]  /*4a70*/  IMAD.IADD R33, R19.reuse, 0x1, -R6 ;  /* 0x0000000113217824 */ /* 0x040fe200078e0a06 */
[----:B------:R-:W-:Y:S01]  /*4a80*/  FSEL R161, R40, -INF , !P5 ;  /* 0xff80000028a17808 */ /* 0x000fe20006800000 */
[----:B------:R4:W-:Y:S01]  /*4a90*/  MUFU.TANH R11, R0 ;  /* 0x00000000000b7308 */ /* 0x0009e20000002400 */
[----:B--2---:R-:W-:Y:S01]  /*4aa0*/  IABS R2, R13 ;  /* 0x0000000d00027213 */ /* 0x004fe20000000000 */
[--C-:B------:R-:W-:Y:S01]  /*4ab0*/  IMAD.IADD R40, R19, 0x1, -R5.reuse ;  /* 0x0000000113287824 */ /* 0x100fe200078e0a05 */
[----:B------:R-:W-:Y:S01]  /*4ac0*/  FSEL R132, R37, -INF , !P5 ;  /* 0xff80000025847808 */ /* 0x000fe20006800000 */
[----:B------:R-:W-:Y:S01]  /*4ad0*/  FMUL.FTZ R12, R91, UR6 ;  /* 0x000000065b0c7c20 */ /* 0x000fe20008410000 */
[----:B------:R-:W-:Y:S01]  /*4ae0*/  FSEL R142, R35, -INF , !P5 ;  /* 0xff800000238e7808 */ /* 0x000fe20006800000 */
[----:B------:R-:W-:Y:S01]  /*4af0*/  IMAD.MOV.U32 R3, RZ, RZ, R2 ;  /* 0x000000ffff037224 */ /* 0x000fe200078e0002 */
[----:B------:R-:W-:Y:S01]  /*4b00*/  ISETP.GE.AND P5, PT, R5, R61, PT ;  /* 0x0000003d0500720c */ /* 0x000fe20003fa6270 */
[----:B------:R-:W2:Y:S01]  /*4b10*/  MUFU.TANH R55, R77 ;  /* 0x0000004d00377308 */ /* 0x000ea20000002400 */
[----:B------:R-:W-:Y:S01]  /*4b20*/  IMAD.IADD R35, R21, 0x1, -R5 ;  /* 0x0000000115237824 */ /* 0x000fe200078e0a05 */
[----:B------:R-:W-:Y:S01]  /*4b30*/  IADD3 R37, PT, PT, -R5, R17, RZ ;  /* 0x0000001105257210 */ /* 0x000fe20007ffe1ff */
[----:B------:R-:W-:Y:S01]  /*4b40*/  FMUL.FTZ R19, R126, UR6 ;  /* 0x000000067e137c20 */ /* 0x000fe20008410000 */
[----:B------:R-:W-:Y:S01]  /*4b50*/  IABS R5, R16 ;  /* 0x0000001000057213 */ /* 0x000fe20000000000 */
[----:B------:R-:W-:Y:S01]  /*4b60*/  FMUL.FTZ R18, R125, UR6 ;  /* 0x000000067d127c20 */ /* 0x000fe20008410000 */
[----:B---3--:R-:W-:Y:S01]  /*4b70*/  FSEL R66, R48, -INF , !P6 ;  /* 0xff80000030427808 */ /* 0x008fe20007000000 */
[----:B------:R-:W-:Y:S01]  /*4b80*/  FMUL.FTZ R74, R95, UR6 ;  /* 0x000000065f4a7c20 */ /* 0x000fe20008410000 */
[----:B------:R-:W-:Y:S01]  /*4b90*/  FSEL R48, R41, -INF , !P6 ;  /* 0xff80000029307808 */ /* 0x000fe20007000000 */
[----:B------:R-:W-:Y:S01]  /*4ba0*/  MUFU.TANH R80, R80 ;  /* 0x0000005000507308 */ /* 0x000fe20000002400 */
[----:B----4-:R-:W-:-:S02]  /*4bb0*/  IABS R0, R14 ;  /* 0x0000000e00007213 */ /* 0x010fc40000000000 */
[----:B------:R-:W-:Y:S02]  /*4bc0*/  FSEL R71, R42, -INF , !P6 ;  /* 0xff8000002a477808 */ /* 0x000fe40007000000 */
[----:B------:R-:W-:Y:S01]  /*4bd0*/  FSEL R56, R32, -INF , !P6 ;  /* 0xff80000020387808 */ /* 0x000fe20007000000 */
[----:B------:R-:W-:Y:S01]  /*4be0*/  IMAD.MOV.U32 R2, RZ, RZ, R0 ;  /* 0x000000ffff027224 */ /* 0x000fe200078e0000 */
[----:B------:R-:W-:Y:S01]  /*4bf0*/  ISETP.GE.AND P6, PT, R6, R61, PT ;  /* 0x0000003d0600720c */ /* 0x000fe20003fc6270 */
[----:B------:R-:W-:Y:S01]  /*4c00*/  IMAD.MOV.U32 R0, RZ, RZ, R4 ;  /* 0x000000ffff007224 */ /* 0x000fe200078e0004 */
[----:B------:R-:W-:Y:S01]  /*4c10*/  I2FP.F32.S32 R4, R3 ;  /* 0x0000000300047245 */ /* 0x000fe20000201400 */
[----:B------:R-:W-:Y:S01]  /*4c20*/  IMAD.IADD R32, R17, 0x1, -R6 ;  /* 0x0000000111207824 */ /* 0x000fe200078e0a06 */
[----:B------:R-:W-:Y:S01]  /*4c30*/  I2FP.F32.S32 R3, R2 ;  /* 0x0000000200037245 */ /* 0x000fe20000201400 */
[----:B------:R-:W-:Y:S01]  /*4c40*/  FMUL.FTZ R6, R90, UR6 ;  /* 0x000000065a067c20 */ /* 0x000fe20008410000 */
[----:B------:R-:W-:Y:S01]  /*4c50*/  I2FP.F32.S32 R2, R0 ;  /* 0x0000000000027245 */ /* 0x000fe20000201400 */
[----:B------:R-:W-:Y:S01]  /*4c60*/  MUFU.TANH R9, R8 ;  /* 0x0000000800097308 */ /* 0x000fe20000002400 */
[----:B------:R-:W-:Y:S01]  /*4c70*/  I2FP.F32.S32 R0, R5 ;  /* 0x0000000500007245 */ /* 0x000fe20000201400 */
[-C--:B-1----:R-:W-:Y:S01]  /*4c80*/  FFMA.FTZ R41, R3, -R100.reuse, R39 ;  /* 0x8000006403297223 */ /* 0x082fe20000010027 */
[-C--:B--2---:R-:W-:Y:S01]  /*4c90*/  FFMA.FTZ R42, R4, -R100.reuse, R55 ;  /* 0x80000064042a7223 */ /* 0x084fe20000010037 */
[-C--:B------:R-:W-:Y:S01]  /*4ca0*/  FFMA.FTZ R39, R2, -R100.reuse, R38 ;  /* 0x8000006402277223 */ /* 0x080fe20000010026 */
[----:B------:R-:W-:Y:S01]  /*4cb0*/  IABS R2, R27 ;  /* 0x0000001b00027213 */ /* 0x000fe20000000000 */
[----:B------:R-:W-:Y:S01]  /*4cc0*/  FFMA.FTZ R38, R0, -R100, R7 ;  /* 0x8000006400267223 */ /* 0x000fe20000010007 */
[----:B------:R-:W-:Y:S01]  /*4cd0*/  IABS R0, R24 ;  /* 0x0000001800007213 */ /* 0x000fe20000000000 */
[----:B------:R-:W-:Y:S01]  /*4ce0*/  MUFU.TANH R70, R78 ;  /* 0x0000004e00467308 */ /* 0x000fe20000002400 */
[----:B------:R-:W-:Y:S01]  /*4cf0*/  IABS R3, R25 ;  /* 0x0000001900037213 */ /* 0x000fe20000000000 */
[----:B------:R-:W-:Y:S01]  /*4d00*/  FMUL.FTZ R17, R124, UR6 ;  /* 0x000000067c117c20 */ /* 0x000fe20008410000 */
[----:B------:R-:W-:-:S02]  /*4d10*/  IABS R4, R28 ;  /* 0x0000001c00047213 */ /* 0x000fc40000000000 */
[----:B------:R-:W-:Y:S01]  /*4d20*/  IABS R5, R26 ;  /* 0x0000001a00057213 */ /* 0x000fe20000000000 */
[----:B------:R-:W-:Y:S01]  /*4d30*/  IMAD.MOV.U32 R7, RZ, RZ, R3 ;  /* 0x000000ffff077224 */ /* 0x000fe200078e0003 */
[----:B------:R-:W-:Y:S01]  /*4d40*/  FSEL R169, R42, -INF , !P0 ;  /* 0xff8000002aa97808 */ /* 0x000fe20004000000 */
[----:B------:R-:W1:Y:S01]  /*4d50*/  MUFU.TANH R8, R10 ;  /* 0x0000000a00087308 */ /* 0x000e620000002400 */
[----:B------:R-:W-:Y:S01]  /*4d60*/  IMAD.MOV.U32 R3, RZ, RZ, R4 ;  /* 0x000000ffff037224 */ /* 0x000fe200078e0004 */
[----:B------:R-:W-:Y:S02]  /*4d70*/  FSEL R168, R41, -INF , !P6 ;  /* 0xff80000029a87808 */ /* 0x000fe40007000000 */
[----:B------:R-:W-:Y:S02]  /*4d80*/  FSEL R170, R39, -INF , !P5 ;  /* 0xff80000027aa7808 */ /* 0x000fe40006800000 */
[----:B------:R-:W-:Y:S02]  /*4d90*/  FSEL R184, R38, -INF , !P4 ;  /* 0xff80000026b87808 */ /* 0x000fe40006000000 */
[----:B------:R2:W-:Y:S08]  /*4da0*/  MUFU.TANH R13, R6 ;  /* 0x00000006000d7308 */ /* 0x0005f00000002400 */
[----:B------:R-:W3:Y:S08]  /*4db0*/  MUFU.TANH R82, R82 ;  /* 0x0000005200527308 */ /* 0x000ef00000002400 */
[----:B------:R4:W5:Y:S01]  /*4dc0*/  MUFU.TANH R72, R81 ;  /* 0x0000005100487308 */ /* 0x0009620000002400 */
[----:B--2---:R-:W-:Y:S01]  /*4dd0*/  IMAD.MOV.U32 R6, RZ, RZ, R2 ;  /* 0x000000ffff067224 */ /* 0x004fe200078e0002 */
[----:B------:R-:W-:-:S02]  /*4de0*/  I2FP.F32.S32 R2, R0 ;  /* 0x0000000000027245 */ /* 0x000fc40000201400 */
[----:B------:R-:W-:Y:S02]  /*4df0*/  MOV R0, R5 ;  /* 0x0000000500007202 */ /* 0x000fe40000000f00 */
[----:B------:R-:W-:Y:S01]  /*4e00*/  I2FP.F32.S32 R4, R6 ;  /* 0x0000000600047245 */ /* 0x000fe20000201400 */
[----:B------:R-:W-:Y:S01]  /*4e10*/  FFMA.FTZ R31, R2, -R100, R11 ;  /* 0x80000064021f7223 */ /* 0x000fe2000001000b */
[----:B------:R-:W-:Y:S01]  /*4e20*/  I2FP.F32.S32 R2, R0 ;  /* 0x0000000000027245 */ /* 0x000fe20000201400 */
[----:B------:R2:W-:Y:S01]  /*4e30*/  MUFU.TANH R65, R84 ;  /* 0x0000005400417308 */ /* 0x0005e20000002400 */
[----:B------:R-:W-:Y:S01]  /*4e40*/  I2FP.F32.S32 R0, R3 ;  /* 0x0000000300007245 */ /* 0x000fe20000201400 */
[-C--:B-1----:R-:W-:Y:S01]  /*4e50*/  FFMA.FTZ R27, R4, -R100.reuse, R8 ;  /* 0x80000064041b7223 */ /* 0x082fe20000010008 */
[----:B------:R-:W-:Y:S01]  /*4e60*/  I2FP.F32.S32 R5, R7 ;  /* 0x0000000700057245 */ /* 0x000fe20000201400 */
[----:B------:R-:W-:Y:S01]  /*4e70*/  FFMA.FTZ R26, R2, -R100, R80 ;  /* 0x80000064021a7223 */ /* 0x000fe20000010050 */
[----:B------:R-:W-:Y:S01]  /*4e80*/  IABS R3, R30 ;  /* 0x0000001e00037213 */ /* 0x000fe20000000000 */
[-C--:B------:R-:W-:Y:S01]  /*4e90*/  FFMA.FTZ R25, R0, -R100.reuse, R70 ;  /* 0x8000006400197223 */ /* 0x080fe20000010046 */
[----:B------:R-:W-:Y:S01]  /*4ea0*/  IABS R2, R33 ;  /* 0x0000002100027213 */ /* 0x000fe20000000000 */
[----:B------:R-:W-:Y:S01]  /*4eb0*/  MUFU.TANH R77, R79 ;  /* 0x0000004f004d7308 */ /* 0x000fe20000002400 */
[----:B------:R-:W-:Y:S01]  /*4ec0*/  IABS R0, R29 ;  /* 0x0000001d00007213 */ /* 0x000fe20000000000 */
[----:B------:R-:W-:Y:S01]  /*4ed0*/  FFMA.FTZ R28, R5, -R100, R9 ;  /* 0x80000064051c7223 */ /* 0x000fe20000010009 */
[----:B------:R-:W-:Y:S01]  /*4ee0*/  IABS R4, R32 ;  /* 0x0000002000047213 */ /* 0x000fe20000000000 */
[----:B------:R-:W-:Y:S01]  /*4ef0*/  IMAD.MOV.U32 R5, RZ, RZ, R3 ;  /* 0x000000ffff057224 */ /* 0x000fe200078e0003 */
[----:B------:R-:W-:Y:S01]  /*4f00*/  IABS R6, R35 ;  /* 0x0000002300067213 */ /* 0x000fe20000000000 */
[----:B------:R-:W-:Y:S01]  /*4f10*/  IMAD.MOV.U32 R3, RZ, RZ, R2 ;  /* 0x000000ffff037224 */ /* 0x000fe200078e0002 */
[----:B------:R-:W-:Y:S01]  /*4f20*/  I2FP.F32.S32 R0, R0 ;  /* 0x0000000000007245 */ /* 0x000fe20000201400 */
[----:B------:R-:W-:Y:S01]  /*4f30*/  IMAD.MOV.U32 R2, RZ, RZ, R4 ;  /* 0x000000ffff027224 */ /* 0x000fe200078e0004 */
[----:B------:R1:W1:Y:S01]  /*4f40*/  MUFU.TANH R78, R67 ;  /* 0x00000043004e7308 */ /* 0x0002620000002400 */
[----:B------:R-:W-:Y:S01]  /*4f50*/  IMAD.MOV.U32 R4, RZ, RZ, R6 ;  /* 0x000000ffff047224 */ /* 0x000fe200078e0006 */
[----:B------:R-:W-:Y:S01]  /*4f60*/  I2FP.F32.S32 R3, R3 ;  /* 0x0000000300037245 */ /* 0x000fe20000201400 */
[----:B---3--:R-:W-:Y:S01]  /*4f70*/  FFMA.FTZ R22, R0, -R100, R82 ;  /* 0x8000006400167223 */ /* 0x008fe20000010052 */
[----:B------:R-:W-:Y:S01]  /*4f80*/  I2FP.F32.S32 R0, R2 ;  /* 0x0000000200007245 */ /* 0x000fe20000201400 */
[----:B----4-:R-:W-:Y:S01]  /*4f90*/  FMUL.FTZ R81, R116, UR6 ;  /* 0x0000000674517c20 */ /* 0x010fe20008410000 */
[----:B------:R-:W-:Y:S01]  /*4fa0*/  I2FP.F32.S32 R2, R4 ;  /* 0x0000000400027245 */ /* 0x000fe20000201400 */
[----:B-----5:R-:W-:Y:S01]  /*4fb0*/  FFMA.FTZ R20, R3, -R100, R72 ;  /* 0x8000006403147223 */ /* 0x020fe20000010048 */
[----:B------:R3:W-:Y:S01]  /*4fc0*/  MUFU.TANH R11, R19 ;  /* 0x00000013000b7308 */ /* 0x0007e20000002400 */
[----:B------:R-:W-:Y:S01]  /*4fd0*/  IABS R3, R37 ;  /* 0x0000002500037213 */ /* 0x000fe20000000000 */
[----:B--2---:R-:W-:Y:S01]  /*4fe0*/  FMUL.FTZ R84, R118, UR6 ;  /* 0x0000000676547c20 */ /* 0x004fe20008410000 */
[----:B------:R-:W-:-:S02]  /*4ff0*/  IABS R4, R34 ;  /* 0x0000002200047213 */ /* 0x000fc40000000000 */
[----:B------:R-:W-:Y:S02]  /*5000*/  I2FP.F32.S32 R5, R5 ;  /* 0x0000000500057245 */ /* 0x000fe40000201400 */
[----:B------:R-:W-:Y:S01]  /*5010*/  IABS R6, R46 ;  /* 0x0000002e00067213 */ /* 0x000fe20000000000 */
[----:B------:R-:W-:Y:S01]  /*5020*/  MUFU.TANH R10, R12 ;  /* 0x0000000c000a7308 */ /* 0x000fe20000002400 */
[----:B-1----:R-:W-:Y:S01]  /*5030*/  FMUL.FTZ R67, R94, UR6 ;  /* 0x000000065e437c20 */ /* 0x002fe20008410000 */
[----:B------:R-:W-:Y:S01]  /*5040*/  FFMA.FTZ R21, R5, -R100, R78 ;  /* 0x8000006405157223 */ /* 0x000fe2000001004e */
[----:B------:R-:W-:Y:S02]  /*5050*/  IABS R5, R36 ;  /* 0x0000002400057213 */ /* 0x000fe40000000000 */
[----:B------:R-:W-:Y:S02]  /*5060*/  FSEL R171, R26, -INF , !P0 ;  /* 0xff8000001aab7808 */ /* 0x000fe40004000000 */
[----:B------:R-:W-:Y:S01]  /*5070*/  FSEL R101, R25, -INF , !P0 ;  /* 0xff80000019657808 */ /* 0x000fe20004000000 */
[----:B------:R-:W-:Y:S01]  /*5080*/  MUFU.TANH R12, R17 ;  /* 0x00000011000c7308 */ /* 0x000fe20000002400 */
[----:B---3--:R-:W-:Y:S01]  /*5090*/  FFMA.FTZ R19, R0, -R100, R65 ;  /* 0x8000006400137223 */ /* 0x008fe20000010041 */
[----:B------:R-:W-:-:S02]  /*50a0*/  IABS R0, R40 ;  /* 0x0000002800007213 */ /* 0x000fc40000000000 */
[----:B------:R-:W-:Y:S02]  /*50b0*/  FSEL R105, R22, -INF , !P0 ;  /* 0xff80000016697808 */ /* 0x000fe40004000000 */
[----:B------:R-:W-:Y:S02]  /*50c0*/  ISETP.GE.U32.AND P0, PT, R61, 0x41, PT ;  /* 0x000000413d00780c */ /* 0x000fe40003f06070 */
[----:B------:R1:W-:Y:S01]  /*50d0*/  MUFU.TANH R73, R85 ;  /* 0x0000005500497308 */ /* 0x0003e20000002400 */
[----:B------:R-:W-:Y:S02]  /*50e0*/  FSEL R180, R21, -INF , !P6 ;  /* 0xff80000015b47808 */ /* 0x000fe40007000000 */
[----:B------:R-:W-:Y:S02]  /*50f0*/  FSEL R106, R19, -INF , !P6 ;  /* 0xff800000136a7808 */ /* 0x000fe40007000000 */
[----:B------:R-:W-:Y:S02]  /*5100*/  FSEL R193, R31, -INF , !P3 ;  /* 0xff8000001fc17808 */ /* 0x000fe40005800000 */
[----:B------:R-:W-:Y:S01]  /*5110*/  FSEL R194, R28, -INF , !P2 ;  /* 0xff8000001cc27808 */ /* 0x000fe20005000000 */
[----:B------:R2:W-:Y:S01]  /*5120*/  MUFU.TANH R9, R18 ;  /* 0x0000001200097308 */ /* 0x0005e20000002400 */
[----:B------:R-:W-:-:S07]  /*5130*/  FSEL R195, R27, -INF , !P1 ;  /* 0xff8000001bc37808 */ /* 0x000fce0004800000 */
[----:B------:R-:W3:Y:S01]  /*5140*/  MUFU.TANH R79, R83 ;  /* 0x00000053004f7308 */ /* 0x000ee20000002400 */
[----:B-1----:R-:W-:-:S07]  /*5150*/  FMUL.FTZ R85, R119, UR6 ;  /* 0x0000000677557c20 */ /* 0x002fce0008410000 */
[----:B------:R-:W-:Y:S01]  /*5160*/  MUFU.TANH R7, R67 ;  /* 0x0000004300077308 */ /* 0x000fe20000002400 */
[----:B--2---:R-:W-:Y:S01]  /*5170*/  FFMA.FTZ R18, R2, -R100, R77 ;  /* 0x8000006402127223 */ /* 0x004fe2000001004d */
[----:B------:R-:W-:Y:S01]  /*5180*/  MOV R2, R0 ;  /* 0x0000000000027202 */ /* 0x000fe20000000f00 */
[----:B------:R-:W-:Y:S02]  /*5190*/  IMAD.MOV.U32 R0, RZ, RZ, R3 ;  /* 0x000000ffff007224 */ /* 0x000fe400078e0003 */
[----:B------:R-:W-:Y:S01]  /*51a0*/  IMAD.MOV.U32 R3, RZ, RZ, R4 ;  /* 0x000000ffff037224 */ /* 0x000fe200078e0004 */
[----:B------:R-:W-:Y:S02]  /*51b0*/  I2FP.F32.S32 R4, R2 ;  /* 0x0000000200047245 */ /* 0x000fe40000201400 */
[----:B------:R-:W-:Y:S01]  /*51c0*/  I2FP.F32.S32 R2, R5 ;  /* 0x0000000500027245 */ /* 0x000fe20000201400 */
[----:B------:R-:W1:Y:S01]  /*51d0*/  MUFU.TANH R8, R62 ;  /* 0x0000003e00087308 */ /* 0x000e620000002400 */
[----:B------:R-:W-:Y:S01]  /*51e0*/  I2FP.F32.S32 R3, R3 ;  /* 0x0000000300037245 */ /* 0x000fe20000201400 */
[----:B---3--:R-:W-:Y:S01]  /*51f0*/  FFMA.FTZ R15, R4, -R100, R79 ;  /* 0x80000064040f7223 */ /* 0x008fe2000001004f */
[----:B------:R-:W-:Y:S01]  /*5200*/  I2FP.F32.S32 R0, R0 ;  /* 0x0000000000007245 */ /* 0x000fe20000201400 */
[-C--:B------:R-:W-:Y:S01]  /*5210*/  FFMA.FTZ R12, R2, -R100.reuse, R12 ;  /* 0x80000064020c7223 */ /* 0x080fe2000001000c */
[----:B------:R-:W-:Y:S01]  /*5220*/  IABS R2, R43 ;  /* 0x0000002b00027213 */ /* 0x000fe20000000000 */
[-C--:B------:R-:W-:Y:S01]  /*5230*/  FFMA.FTZ R13, R3, -R100.reuse, R13 ;  /* 0x80000064030d7223 */ /* 0x080fe2000001000d */
[----:B------:R-:W-:Y:S01]  /*5240*/  IABS R3, R23 ;  /* 0x0000001700037213 */ /* 0x000fe20000000000 */
[----:B------:R-:W-:Y:S01]  /*5250*/  FFMA.FTZ R14, R0, -R100, R73 ;  /* 0x80000064000e7223 */ /* 0x000fe20000010049 */
[----:B------:R-:W-:Y:S01]  /*5260*/  IABS R0, R45 ;  /* 0x0000002d00007213 */ /* 0x000fe20000000000 */
[----:B------:R-:W-:Y:S01]  /*5270*/  FMUL.FTZ R83, R117, UR6 ;  /* 0x0000000675537c20 */ /* 0x000fe20008410000 */
[----:B------:R-:W-:Y:S01]  /*5280*/  IABS R5, R44 ;  /* 0x0000002c00057213 */ /* 0x000fe20000000000 */
[----:B------:R-:W-:Y:S01]  /*5290*/  IMAD.MOV.U32 R4, RZ, RZ, R3 ;  /* 0x000000ffff047224 */ /* 0x000fe200078e0003 */
[----:B------:R-:W-:Y:S01]  /*52a0*/  I2FP.F32.S32 R0, R0 ;  /* 0x0000000000007245 */ /* 0x000fe20000201400 */
[----:B------:R-:W-:Y:S01]  /*52b0*/  IMAD.MOV.U32 R3, RZ, RZ, R2 ;  /* 0x000000ffff037224 */ /* 0x000fe200078e0002 */
[----:B------:R-:W2:Y:S01]  /*52c0*/  MUFU.TANH R29, R74 ;  /* 0x0000004a001d7308 */ /* 0x000ea20000002400 */
[----:B------:R-:W-:Y:S01]  /*52d0*/  IMAD.MOV.U32 R2, RZ, RZ, R5 ;  /* 0x000000ffff027224 */ /* 0x000fe200078e0005 */
[----:B------:R-:W-:Y:S01]  /*52e0*/  MOV R5, R6 ;  /* 0x0000000600057202 */ /* 0x000fe20000000f00 */
[----:B------:R-:W-:Y:S01]  /*52f0*/  FFMA.FTZ R11, R0, -R100, R11 ;  /* 0x80000064000b7223 */ /* 0x000fe2000001000b */
[----:B------:R-:W-:-:S02]  /*5300*/  I2FP.F32.S32 R3, R3 ;  /* 0x0000000300037245 */ /* 0x000fc40000201400 */
[----:B------:R-:W-:Y:S02]  /*5310*/  I2FP.F32.S32 R0, R2 ;  /* 0x0000000200007245 */ /* 0x000fe40000201400 */
[----:B------:R-:W-:Y:S01]  /*5320*/  I2FP.F32.S32 R2, R5 ;  /* 0x0000000500027245 */ /* 0x000fe20000201400 */
[----:B------:R-:W3:Y:S01]  /*5330*/  MUFU.TANH R24, R81 ;  /* 0x0000005100187308 */ /* 0x000ee20000002400 */
[----:B------:R-:W-:Y:S01]  /*5340*/  I2FP.F32.S32 R4, R4 ;  /* 0x0000000400047245 */ /* 0x000fe20000201400 */
[-C--:B-1----:R-:W-:Y:S01]  /*5350*/  FFMA.FTZ R8, R0, -R100.reuse, R8 ;  /* 0x8000006400087223 */ /* 0x082fe20000010008 */
[-C--:B------:R-:W-:Y:S01]  /*5360*/  FFMA.FTZ R9, R3, -R100.reuse, R9 ;  /* 0x8000006403097223 */ /* 0x080fe20000010009 */
[----:B------:R-:W-:Y:S01]  /*5370*/  FFMA.FTZ R7, R2, -R100, R7 ;  /* 0x8000006402077223 */ /* 0x000fe20000010007 */
[----:B------:R-:W-:Y:S01]  /*5380*/  IABS R2, R52 ;  /* 0x0000003400027213 */ /* 0x000fe20000000000 */
[----:B------:R-:W-:Y:S01]  /*5390*/  FFMA.FTZ R10, R4, -R100, R10 ;  /* 0x80000064040a7223 */ /* 0x000fe2000001000a */
[----:B------:R-:W-:Y:S01]  /*53a0*/  IABS R0, R54 ;  /* 0x0000003600007213 */ /* 0x000fe20000000000 */
[----:B------:R-:W1:Y:S01]  /*53b0*/  MUFU.TANH R23, R83 ;  /* 0x0000005300177308 */ /* 0x000e620000002400 */
[----:B------:R-:W-:Y:S01]  /*53c0*/  IABS R3, R53 ;  /* 0x0000003500037213 */ /* 0x000fe20000000000 */
[----:B------:R-:W-:Y:S01]  /*53d0*/  IMAD.MOV.U32 R4, RZ, RZ, R2 ;  /* 0x000000ffff047224 */ /* 0x000fe200078e0002 */
[----:B------:R-:W-:Y:S01]  /*53e0*/  IABS R5, R50 ;  /* 0x0000003200057213 */ /* 0x000fe20000000000 */
[----:B------:R-:W-:Y:S01]  /*53f0*/  IMAD.MOV.U32 R2, RZ, RZ, R0 ;  /* 0x000000ffff027224 */ /* 0x000fe200078e0000 */
[----:B------:R-:W-:Y:S01]  /*5400*/  IABS R6, R49 ;  /* 0x0000003100067213 */ /* 0x000fe20000000000 */
[----:B------:R-:W-:Y:S01]  /*5410*/  IMAD.MOV.U32 R0, RZ, RZ, R3 ;  /* 0x000000ffff007224 */ /* 0x000fe200078e0003 */
[----:B------:R-:W-:Y:S01]  /*5420*/  FSEL R62, R20, -INF , !P6 ;  /* 0xff800000143e7808 */ /* 0x000fe20007000000 */
[----:B------:R-:W4:Y:S01]  /*5430*/  MUFU.TANH R17, R84 ;  /* 0x0000005400117308 */ /* 0x000f220000002400 */
[----:B------:R-:W-:Y:S01]  /*5440*/  IMAD.MOV.U32 R3, RZ, RZ, R5 ;  /* 0x000000ffff037224 */ /* 0x000fe200078e0005 */
[----:B------:R-:W-:-:S02]  /*5450*/  I2FP.F32.S32 R5, R4 ;  /* 0x0000000400057245 */ /* 0x000fc40000201400 */
[----:B------:R-:W-:Y:S02]  /*5460*/  I2FP.F32.S32 R4, R2 ;  /* 0x0000000200047245 */ /* 0x000fe40000201400 */
[----:B------:R-:W-:Y:S02]  /*5470*/  I2FP.F32.S32 R2, R0 ;  /* 0x0000000000027245 */ /* 0x000fe40000201400 */
[----:B------:R-:W5:Y:S01]  /*5480*/  MUFU.TANH R16, R85 ;  /* 0x0000005500107308 */ /* 0x000f620000002400 */
[----:B------:R-:W-:Y:S02]  /*5490*/  I2FP.F32.S32 R0, R3 ;  /* 0x0000000300007245 */ /* 0x000fe40000201400 */
[----:B------:R-:W-:Y:S01]  /*54a0*/  I2FP.F32.S32 R3, R6 ;  /* 0x0000000600037245 */ /* 0x000fe20000201400 */
[-C--:B--2---:R-:W-:Y:S01]  /*54b0*/  FFMA.FTZ R6, R5, -R100.reuse, R29 ;  /* 0x8000006405067223 */ /* 0x084fe2000001001d */
[-C--:B---3--:R-:W-:Y:S01]  /*54c0*/  FFMA.FTZ R5, R4, -R100.reuse, R24 ;  /* 0x8000006404057223 */ /* 0x088fe20000010018 */
[-C--:B-1----:R-:W-:Y:S01]  /*54d0*/  FFMA.FTZ R4, R2, -R100.reuse, R23 ;  /* 0x8000006402047223 */ /* 0x082fe20000010017 */
[----:B------:R-:W-:Y:S01]  /*54e0*/  FSEL R181, R18, -INF , !P5 ;  /* 0xff80000012b57808 */ /* 0x000fe20006800000 */
[----:B----4-:R-:W-:Y:S01]  /*54f0*/  FFMA.FTZ R2, R0, -R100, R17 ;  /* 0x8000006400027223 */ /* 0x010fe20000010011 */
[----:B------:R-:W-:-:S02]  /*5500*/  FSEL R15, R15, -INF , !P5 ;  /* 0xff8000000f0f7808 */ /* 0x000fc40006800000 */
[----:B------:R-:W-:Y:S02]  /*5510*/  FSEL R107, R14, -INF , !P5 ;  /* 0xff8000000e6b7808 */ /* 0x000fe40006800000 */
[----:B------:R-:W-:Y:S02]  /*5520*/  FSEL R196, R13, -INF , !P4 ;  /* 0xff8000000dc47808 */ /* 0x000fe40006000000 */
[----:B------:R-:W-:Y:S01]  /*5530*/  FSEL R185, R12, -INF , !P4 ;  /* 0xff8000000cb97808 */ /* 0x000fe20006000000 */
[----:B-----5:R-:W-:Y:S01]  /*5540*/  FFMA.FTZ R0, R3, -R100, R16 ;  /* 0x8000006403007223 */ /* 0x020fe20000010010 */
        /* <DEDUP_REMOVED lines=10> */
[----:B------:R-:W-:Y:S06]  /*55f0*/  BAR.SYNC.DEFER_BLOCKING 0x0 ;  /* 0x0000000000007b1d */ /* 0x000fec0000010000 */
[----:B------:R-:W-:Y:S05]  /*5600*/  @!P0 BRA `(.L_x_885) ;  /* 0x0000000000c48947 */ /* 0x000fea0003800000 */
        /* <DEDUP_REMOVED lines=46> */
.L_x_887:
[----:B------:R3:W-:Y:S02]  /*58f0*/  STS.128 [R228+0x8800], RZ ;  /* 0x008800ffe4007388 */ /* 0x0007e40000000c00 */
.L_x_888:
[----:B------:R-:W-:Y:S05]  /*5900*/  BSYNC.RECONVERGENT B0 ;  /* 0x0000000000007941 */ /* 0x000fea0003800200 */
.L_x_886:
[----:B------:R-:W0:Y:S02]  /*5910*/  LDGDEPBAR ;  /* 0x00000000000079af */ /* 0x000e240000000000 */
.L_x_885:
        /* <DEDUP_REMOVED lines=46> */
[C---:B------:R-:W-:Y:S01]  /*5c00*/  FMUL.FTZ R3, R104.reuse, UR4 ;  /* 0x0000000468037c20 */ /* 0x040fe20008410000 */
        /* <DEDUP_REMOVED lines=11> */
[--C-:B------:R-:W-:Y:S01]  /*5cc0*/  FFMA.FTZ R13, R105, UR4, -R2.reuse ;  /* 0x00000004690d7c23 */ /* 0x100fe20008010802 */
[----:B------:R2:W-:Y:S01]  /*5cd0*/  MUFU.EX2 R248, R0 ;  /* 0x0000000000f87308 */ /* 0x0005e20000000800 */
[----:B-1----:R-:W-:Y:S01]  /*5ce0*/  FMNMX.FTZ R4, R4, R5, !PT ;  /* 0x0000000504047209 */ /* 0x002fe20007810000 */
[----:B------:R-:W-:-:S06]  /*5cf0*/  FFMA.FTZ R5, R64, UR4, -R2 ;  /* 0x0000000440057c23 */ /* 0x000fcc0008010802 */
[----:B------:R1:W-:Y:S08]  /*5d00*/  MUFU.EX2 R243, R5 ;  /* 0x0000000500f37308 */ /* 0x0003f00000000800 */
[----:B------:R4:W-:Y:S01]  /*5d10*/  MUFU.EX2 R204, R13 ;  /* 0x0000000d00cc7308 */ /* 0x0009e20000000800 */
[----:B--2---:R-:W-:-:S07]  /*5d20*/  FFMA.FTZ R0, R57, UR4, -R3 ;  /* 0x0000000439007c23 */ /* 0x004fce0008010803 */
[----:B------:R2:W-:Y:S01]  /*5d30*/  MUFU.EX2 R247, R0 ;  /* 0x0000000000f77308 */ /* 0x0005e20000000800 */
[----:B-1----:R-:W1:Y:S01]  /*5d40*/  SHFL.BFLY PT, R5, R4, 0x1, 0x1f ;  /* 0x0c201f0004057f89 */ /* 0x002e6200000e0000 */
[----:B----4-:R-:W-:-:S06]  /*5d50*/  FFMA.FTZ R13, R106, UR4, -R2 ;  /* 0x000000046a0d7c23 */ /* 0x010fcc0008010802 */
[----:B------:R4:W-:Y:S01]  /*5d60*/  MUFU.EX2 R203, R13 ;  /* 0x0000000d00cb7308 */ /* 0x0009e20000000800 */
[----:B--2---:R-:W-:-:S07]  /*5d70*/  FFMA.FTZ R0, R47, UR4, -R3 ;  /* 0x000000042f007c23 */ /* 0x004fce0008010803 */
[----:B------:R2:W-:Y:S01]  /*5d80*/  MUFU.EX2 R246, R0 ;  /* 0x0000000000f67308 */ /* 0x0005e20000000800 */
[----:B----4-:R-:W-:-:S07]  /*5d90*/  FFMA.FTZ R13, R107, UR4, -R2 ;  /* 0x000000046b0d7c23 */ /* 0x010fce0008010802 */
[----:B------:R4:W-:Y:S01]  /*5da0*/  MUFU.EX2 R202, R13 ;  /* 0x0000000d00ca7308 */ /* 0x0009e20000000800 */
[----:B--2---:R-:W-:-:S07]  /*5db0*/  FFMA.FTZ R0, R48, UR4, -R3 ;  /* 0x0000000430007c23 */ /* 0x004fce0008010803 */
[----:B------:R2:W5:Y:S01]  /*5dc0*/  MUFU.EX2 R249, R0 ;  /* 0x0000000000f97308 */ /* 0x0005620000000800 */
[----:B----4-:R-:W-:Y:S01]  /*5dd0*/  FFMA.FTZ R13, R169, UR4, -R12 ;  /* 0x00000004a90d7c23 */ /* 0x010fe2000801080c */
[----:B--2---:R-:W-:Y:S02]  /*5de0*/  LOP3.LUT R0, R148, 0x120, R149, 0xf8, !PT ;  /* 0x0000012094007812 */ /* 0x004fe400078ef895 */
[----:B-----5:R-:W-:Y:S02]  /*5df0*/  F2FP.BF16.F32.PACK_AB R6, R249, R246 ;  /* 0x000000f6f906723e */ /* 0x020fe400000010ff */
[----:B------:R-:W-:Y:S01]  /*5e00*/  LEA R220, R0, UR5, 0x1 ;  /* 0x0000000500dc7c11 */ /* 0x000fe2000f8e08ff */
[----:B------:R-:W-:-:S03]  /*5e10*/  FFMA.FTZ R0, R63, UR4, -R2 ;  /* 0x000000043f007c23 */ /* 0x000fc60008010802 */
[----:B------:R-:W-:Y:S01]  /*5e20*/  IADD3 R14, PT, PT, R102, R220, RZ ;  /* 0x000000dc660e7210 */ /* 0x000fe20007ffe0ff */
[----:B------:R2:W4:Y:S01]  /*5e30*/  MUFU.EX2 R241, R0 ;  /* 0x0000000000f17308 */ /* 0x0005220000000800 */
[----:B------:R-:W5:Y:S01]  /*5e40*/  LDSM.16.MT88.4 R16, [R220+0x9000] ;  /* 0x00900000dc10783b */ /* 0x000f620000004200 */
[----:B-1----:R-:W-:Y:S02]  /*5e50*/  FMNMX.FTZ R102, R4, R5, !PT ;  /* 0x0000000504667209 */ /* 0x002fe40007810000 */
[----:B------:R-:W-:Y:S01]  /*5e60*/  F2FP.BF16.F32.PACK_AB R4, R247, R248 ;  /* 0x000000f8f704723e */ /* 0x000fe200000010ff */
[----:B------:R-:W1:Y:S01]  /*5e70*/  LDSM.16.MT88.4 R20, [R14+0x9000] ;  /* 0x009000000e14783b */ /* 0x000e620000004200 */
[C---:B------:R-:W-:Y:S01]  /*5e80*/  FSETP.NEU.FTZ.AND P1, PT, R102.reuse, -INF , PT ;  /* 0xff8000006600780b */ /* 0x040fe20003f3d000 */
[----:B------:R-:W-:Y:S02]  /*5e90*/  FMUL.FTZ R8, R102, UR4 ;  /* 0x0000000466087c20 */ /* 0x000fe40008410000 */
[----:B------:R-:W3:Y:S04]  /*5ea0*/  LDSM.16.MT88.4 R24, [R220+0xa000] ;  /* 0x00a00000dc18783b */ /* 0x000ee80000004200 */
[----:B------:R-:W3:Y:S01]  /*5eb0*/  LDSM.16.MT88.4 R28, [R14+0xa000] ;  /* 0x00a000000e1c783b */ /* 0x000ee20000004200 */
[----:B--2---:R-:W-:-:S03]  /*5ec0*/  FFMA.FTZ R0, R51, UR4, -R2 ;  /* 0x0000000433007c23 */ /* 0x004fc60008010802 */
[----:B------:R-:W2:Y:S01]  /*5ed0*/  LDSM.16.MT88.4 R32, [R220+0xb000] ;  /* 0x00b00000dc20783b */ /* 0x000ea20000004200 */
[----:B----4-:R-:W-:Y:S01]  /*5ee0*/  F2FP.BF16.F32.PACK_AB R5, R241, R243 ;  /* 0x000000f3f105723e */ /* 0x010fe200000010ff */
[----:B------:R4:W-:Y:S02]  /*5ef0*/  MUFU.EX2 R242, R0 ;  /* 0x0000000000f27308 */ /* 0x0009e40000000800 */
[----:B------:R-:W2:Y:S04]  /*5f00*/  LDSM.16.MT88.4 R40, [R14+0xb000] ;  /* 0x00b000000e28783b */ /* 0x000ea80000004200 */
[----:B------:R-:W-:Y:S01]  /*5f10*/  LDSM.16.MT88.4 R36, [R220+0xb400] ;  /* 0x00b40000dc24783b */ /* 0x000fe20000004200 */
[----:B----4-:R-:W-:-:S04]  /*5f20*/  FFMA.FTZ R0, R56, UR4, -R2 ;  /* 0x0000000438007c23 */ /* 0x010fc80008010802 */
[----:B------:R4:W5:Y:S02]  /*5f30*/  MUFU.EX2 R244, R0 ;  /* 0x0000000000f47308 */ /* 0x0009640000000800 */
[----:B----4-:R-:W-:Y:S01]  /*5f40*/  FFMA.FTZ R0, R69, UR4, -R12 ;  /* 0x0000000445007c23 */ /* 0x010fe2000801080c */
[----:B-----5:R-:W-:-:S05]  /*5f50*/  F2FP.BF16.F32.PACK_AB R7, R244, R242 ;  /* 0x000000f2f407723e */ /* 0x020fca00000010ff */
[----:B------:R4:W-:Y:S02]  /*5f60*/  MUFU.EX2 R237, R0 ;  /* 0x0000000000ed7308 */ /* 0x0009e40000000800 */
[C---:B------:R-:W-:Y:S08]  /*5f70*/  HMMA.16816.F32.BF16 R128, R4.reuse, R16, RZ ;  /* 0x000000100480723c */ /* 0x040ff000000418ff */
[----:B-1----:R-:W-:Y:S01]  /*5f80*/  HMMA.16816.F32.BF16 R124, R4, R20, RZ ;  /* 0x00000014047c723c */ /* 0x002fe200000418ff */
[----:B----4-:R-:W-:-:S07]  /*5f90*/  FFMA.FTZ R0, R60, UR4, -R12 ;  /* 0x000000043c007c23 */ /* 0x010fce000801080c */
[C---:B---3--:R-:W-:Y:S01]  /*5fa0*/  HMMA.16816.F32.BF16 R120, R4.reuse, R24, RZ ;  /* 0x000000180478723c */ /* 0x048fe200000418ff */
[----:B------:R1:W-:Y:S07]  /*5fb0*/  MUFU.EX2 R239, R0 ;  /* 0x0000000000ef7308 */ /* 0x0003ee0000000800 */
[C---:B------:R-:W-:Y:S08]  /*5fc0*/  HMMA.16816.F32.BF16 R116, R4.reuse, R28, RZ ;  /* 0x0000001c0474723c */ /* 0x040ff000000418ff */
[----:B--2---:R-:W-:Y:S01]  /*5fd0*/  HMMA.16816.F32.BF16 R108, R4, R32, RZ ;  /* 0x00000020046c723c */ /* 0x004fe200000418ff */
[----:B-1----:R-:W-:Y:S01]  /*5fe0*/  FSEL R0, R8, RZ, P1 ;  /* 0x000000ff08007208 */ /* 0x002fe20000800000 */
        /* <DEDUP_REMOVED lines=38> */
[C---:B------:R-:W-:Y:S02]  /*6250*/  HMMA.16816.F32.BF16 R52, R8.reuse, R28, RZ ;  /* 0x0000001c0834723c */ /* 0x040fe400000418ff */
[----:B------:R5:W-:Y:S06]  /*6260*/  MUFU.EX2 R235, R4 ;  /* 0x0000000400eb7308 */ /* 0x000bec0000000800 */
[----:B------:R-:W-:Y:S01]  /*6270*/  HMMA.16816.F32.BF16 R148, R8, R30, RZ ;  /* 0x0000001e0894723c */ /* 0x000fe200000418ff */
[----:B------:R-:W-:Y:S01]  /*6280*/  LDSM.16.MT88.4 R28, [R14+0xb400] ;  /* 0x00b400000e1c783b */ /* 0x000fe20000004200 */
[----:B----4-:R-:W-:-:S06]  /*6290*/  FFMA.FTZ R13, R168, UR4, -R12 ;  /* 0x00000004a80d7c23 */ /* 0x010fcc000801080c */
[C---:B------:R-:W-:Y:S01]  /*62a0*/  HMMA.16816.F32.BF16 R48, R8.reuse, R32, RZ ;  /* 0x000000200830723c */ /* 0x040fe200000418ff */
[----:B-----5:R-:W-:Y:S02]  /*62b0*/  FFMA.FTZ R4, R114, UR4, -R3 ;  /* 0x0000000472047c23 */ /* 0x020fe40008010803 */
[----:B------:R4:W-:Y:S05]  /*62c0*/  MUFU.EX2 R114, R13 ;  /* 0x0000000d00727308 */ /* 0x0009ea0000000800 */
[C---:B------:R-:W-:Y:S01]  /*62d0*/  HMMA.16816.F32.BF16 R156, R8.reuse, R34, RZ ;  /* 0x00000022089c723c */ /* 0x040fe200000418ff */
[----:B------:R-:W5:Y:S02]  /*62e0*/  LDSM.16.MT88.4 R32, [R14+0xa400] ;  /* 0x00a400000e20783b */ /* 0x000f640000004200 */
[----:B------:R2:W3:Y:S05]  /*62f0*/  MUFU.EX2 R234, R4 ;  /* 0x0000000400ea7308 */ /* 0x0004ea0000000800 */
[----:B------:R-:W-:Y:S01]  /*6300*/  HMMA.16816.F32.BF16 R44, R8, R40, RZ ;  /* 0x00000028082c723c */ /* 0x000fe200000418ff */
[----:B----4-:R-:W-:-:S04]  /*6310*/  FFMA.FTZ R13, R170, UR4, -R12 ;  /* 0x00000004aa0d7c23 */ /* 0x010fc8000801080c */
[----:B------:R4:W-:Y:S01]  /*6320*/  MUFU.EX2 R113, R13 ;  /* 0x0000000d00717308 */ /* 0x0009e20000000800 */
[----:B--2---:R-:W-:Y:S01]  /*6330*/  FFMA.FTZ R4, R142, UR4, -R2 ;  /* 0x000000048e047c23 */ /* 0x004fe20008010802 */
[----:B---3--:R-:W-:-:S06]  /*6340*/  F2FP.BF16.F32.PACK_AB R6, R234, R235 ;  /* 0x000000ebea06723e */ /* 0x008fcc00000010ff */
[----:B------:R2:W-:Y:S01]  /*6350*/  MUFU.EX2 R218, R4 ;  /* 0x0000000400da7308 */ /* 0x0005e20000000800 */
[----:B----4-:R-:W-:-:S07]  /*6360*/  FFMA.FTZ R13, R183, UR4, -R0 ;  /* 0x00000004b70d7c23 */ /* 0x010fce0008010800 */
[----:B------:R3:W-:Y:S01]  /*6370*/  MUFU.EX2 R107, R13 ;  /* 0x0000000d006b7308 */ /* 0x0007e20000000800 */
[----:B--2---:R-:W-:-:S07]  /*6380*/  FFMA.FTZ R4, R141, UR4, -R2 ;  /* 0x000000048d047c23 */ /* 0x004fce0008010802 */
[----:B------:R2:W4:Y:S01]  /*6390*/  MUFU.EX2 R225, R4 ;  /* 0x0000000400e17308 */ /* 0x0005220000000800 */
[----:B---3--:R-:W-:-:S07]  /*63a0*/  FFMA.FTZ R13, R171, UR4, -R0 ;  /* 0x00000004ab0d7c23 */ /* 0x008fce0008010800 */
[----:B------:R3:W-:Y:S01]  /*63b0*/  MUFU.EX2 R106, R13 ;  /* 0x0000000d006a7308 */ /* 0x0007e20000000800 */
[----:B--2---:R-:W-:Y:S01]  /*63c0*/  FFMA.FTZ R4, R143, UR4, -R2 ;  /* 0x000000048f047c23 */ /* 0x004fe20008010802 */
[----:B----4-:R-:W-:-:S06]  /*63d0*/  F2FP.BF16.F32.PACK_AB R5, R225, R218 ;  /* 0x000000dae105723e */ /* 0x010fcc00000010ff */
[----:B------:R2:W-:Y:S01]  /*63e0*/  MUFU.EX2 R224, R4 ;  /* 0x0000000400e07308 */ /* 0x0005e20000000800 */
[----:B---3--:R-:W-:-:S07]  /*63f0*/  FFMA.FTZ R13, R180, UR4, -R0 ;  /* 0x00000004b40d7c23 */ /* 0x008fce0008010800 */
[----:B------:R3:W-:Y:S01]  /*6400*/  MUFU.EX2 R105, R13 ;  /* 0x0000000d00697308 */ /* 0x0007e20000000800 */
[----:B--2---:R-:W-:-:S07]  /*6410*/  FFMA.FTZ R4, R152, UR4, -R2 ;  /* 0x0000000498047c23 */ /* 0x004fce0008010802 */
[----:B------:R2:W4:Y:S01]  /*6420*/  MUFU.EX2 R219, R4 ;  /* 0x0000000400db7308 */ /* 0x0005220000000800 */
[----:B---3--:R-:W-:Y:S01]  /*6430*/  FFMA.FTZ R13, R181, UR4, -R0 ;  /* 0x00000004b50d7c23 */ /* 0x008fe20008010800 */
[----:B--2---:R-:W-:Y:S01]  /*6440*/  FFMA.FTZ R4, R154, UR4, -R12 ;  /* 0x000000049a047c23 */ /* 0x004fe2000801080c */
[----:B----4-:R-:W-:-:S05]  /*6450*/  F2FP.BF16.F32.PACK_AB R7, R219, R224 ;  /* 0x000000e0db07723e */ /* 0x010fca00000010ff */
[----:B------:R2:W3:Y:S02]  /*6460*/  MUFU.EX2 R217, R4 ;  /* 0x0000000400d97308 */ /* 0x0004e40000000800 */
        /* <DEDUP_REMOVED lines=14> */
[C---:B-----5:R-:W-:Y:S08]  /*6550*/  HMMA.16816.F32.BF16 R88, R4.reuse, R34, R84 ;  /* 0x000000220458723c */ /* 0x060ff00000041854 */
[----:B------:R-:W-:Y:S01]  /*6560*/  HMMA.16816.F32.BF16 R160, R4, R16, R124 ;  /* 0x0000001004a0723c */ /* 0x000fe2000004187c */
[----:B-1----:R-:W-:-:S04]  /*6570*/  FFMA.FTZ R8, R173, UR4, -R0 ;  /* 0x00000004ad087c23 */ /* 0x002fc80008010800 */
[----:B------:R1:W-:Y:S03]  /*6580*/  MUFU.EX2 R212, R8 ;  /* 0x0000000800d47308 */ /* 0x0003e60000000800 */
[C---:B------:R-:W-:Y:S08]  /*6590*/  HMMA.16816.F32.BF16 R120, R4.reuse, R36, R108 ;  /* 0x000000240478723c */ /* 0x040ff0000004186c */
[----:B------:R-:W-:Y:S01]  /*65a0*/  HMMA.16816.F32.BF16 R84, R4, R38, R80 ;  /* 0x000000260454723c */ /* 0x000fe20000041850 */
[----:B-1----:R-:W-:-:S07]  /*65b0*/  FFMA.FTZ R8, R172, UR4, -R0 ;  /* 0x00000004ac087c23 */ /* 0x002fce0008010800 */
[C---:B------:R-:W-:Y:S01]  /*65c0*/  HMMA.16816.F32.BF16 R124, R4.reuse, R32, R116 ;  /* 0x00000020047c723c */ /* 0x040fe20000041874 */
[----:B------:R1:W4:Y:S07]  /*65d0*/  MUFU.EX2 R211, R8 ;  /* 0x0000000800d37308 */ /* 0x00032e0000000800 */
[C---:B------:R-:W-:Y:S08]  /*65e0*/  HMMA.16816.F32.BF16 R108, R4.reuse, R28, R76 ;  /* 0x0000001c046c723c */ /* 0x040ff0000004184c */
[----:B------:R-:W-:Y:S01]  /*65f0*/  HMMA.16816.F32.BF16 R96, R4, R22, R96 ;  /* 0x000000160460723c */ /* 0x000fe20000041860 */
[----:B-1----:R-:W-:-:S04]  /*6600*/  FFMA.FTZ R8, R175, UR4, -R12 ;  /* 0x00000004af087c23 */ /* 0x002fc8000801080c */
[----:B------:R1:W-:Y:S03]  /*6610*/  MUFU.EX2 R210, R8 ;  /* 0x0000000800d27308 */ /* 0x0003e60000000800 */
[----:B------:R-:W-:Y:S01]  /*6620*/  HMMA.16816.F32.BF16 R80, R4, R30, R68 ;  /* 0x0000001e0450723c */ /* 0x000fe20000041844 */
[----:B---3--:R-:W-:Y:S02]  /*6630*/  F2FP.BF16.F32.PACK_AB R4, R217, R232 ;  /* 0x000000e8d904723e */ /* 0x008fe400000010ff */
[----:B--2---:R-:W-:Y:S02]  /*6640*/  F2FP.BF16.F32.PACK_AB R5, R214, R213 ;  /* 0x000000d5d605723e */ /* 0x004fe400000010ff */
        /* <DEDUP_REMOVED lines=9> */
[----:B------:R-:W-:Y:S07]  /*66e0*/  MUFU.EX2 R101, R13 ;  /* 0x0000000d00657308 */ /* 0x000fee0000000800 */
[C---:B------:R-:W-:Y:S01]  /*66f0*/  HMMA.16816.F32.BF16 R40, R4.reuse, R34, R148 ;  /* 0x000000220428723c */ /* 0x040fe20000041894 */
[----:B------:R1:W2:Y:S01]  /*6700*/  MUFU.EX2 R208, R8 ;  /* 0x0000000800d07308 */ /* 0x0002a20000000800 */
[----:B------:R-:W3:Y:S06]  /*6710*/  LDSM.16.MT88.4 R32, [R14+0xa800] ;  /* 0x00a800000e20783b */ /* 0x000eec0000004200 */
[C---:B------:R-:W-:Y:S08]  /*6720*/  HMMA.16816.F32.BF16 R172, R4.reuse, R36, R48 ;  /* 0x0000002404ac723c */ /* 0x040ff00000041830 */
[----:B------:R-:W-:Y:S01]  /*6730*/  HMMA.16816.F32.BF16 R176, R4, R28, R44 ;  /* 0x0000001c04b0723c */ /* 0x000fe2000004182c */
[----:B-1----:R-:W-:-:S04]  /*6740*/  FFMA.FTZ R8, R62, UR4, -R3 ;  /* 0x000000043e087c23 */ /* 0x002fc80008010803 */
[----:B------:R1:W-:Y:S03]  /*6750*/  MUFU.EX2 R207, R8 ;  /* 0x0000000800cf7308 */ /* 0x0003e60000000800 */
[C---:B------:R-:W-:Y:S01]  /*6760*/  HMMA.16816.F32.BF16 R56, R4.reuse, R22, R136 ;  /* 0x000000160438723c */ /* 0x040fe20000041888 */
[----:B------:R-:W4:Y:S07]  /*6770*/  LDSM.16.MT88.4 R20, [R14+0xb800] ;  /* 0x00b800000e14783b */ /* 0x000f2e0000004200 */
[----:B------:R-:W-:Y:S01]  /*6780*/  HMMA.16816.F32.BF16 R48, R4, R18, R132 ;  /* 0x000000120430723c */ /* 0x000fe20000041884 */
[----:B------:R-:W5:Y:S01]  /*6790*/  LDSM.16.MT88.4 R16, [R14+0x9800] ;  /* 0x009800000e10783b */ /* 0x000f620000004200 */
[----:B-1----:R-:W-:-:S06]  /*67a0*/  FFMA.FTZ R8, R15, UR4, -R3 ;  /* 0x000000040f087c23 */ /* 0x002fcc0008010803 */
[C---:B------:R-:W-:Y:S01]  /*67b0*/  HMMA.16816.F32.BF16 R44, R4.reuse, R26, R144 ;  /* 0x0000001a042c723c */ /* 0x040fe20000041890 */
[----:B------:R-:W1:Y:S01]  /*67c0*/  LDSM.16.MT88.4 R24, [R220+0xa800] ;  /* 0x00a80000dc18783b */ /* 0x000e620000004200 */
[----:B------:R3:W3:Y:S03]  /*67d0*/  MUFU.EX2 R206, R8 ;  /* 0x0000000800ce7308 */ /* 0x0006e60000000800 */
[----:B------:R-:W-:Y:S03]  /*67e0*/  LDSM.16.MT88.4 R144, [R14+0x9c00] ;  /* 0x009c00000e90783b */ /* 0x000fe60000004200 */
[C---:B------:R-:W-:Y:S01]  /*67f0*/  HMMA.16816.F32.BF16 R52, R4.reuse, R38, R156 ;  /* 0x000000260434723c */ /* 0x040fe2000004189c */
[----:B------:R-:W-:Y:S07]  /*6800*/  LDSM.16.MT88.4 R36, [R220+0xb800] ;  /* 0x00b80000dc24783b */ /* 0x000fee0000004200 */
[----:B------:R-:W-:Y:S01]  /*6810*/  HMMA.16816.F32.BF16 R28, R4, R30, R152 ;  /* 0x0000001e041c723c */ /* 0x000fe20000041898 */
[----:B--2---:R-:W-:-:S02]  /*6820*/  F2FP.BF16.F32.PACK_AB R4, R208, R209 ;  /* 0x000000d1d004723e */ /* 0x004fc400000010ff */
[----:B------:R-:W-:Y:S01]  /*6830*/  F2FP.BF16.F32.PACK_AB R7, R202, R203 ;  /* 0x000000cbca07723e */ /* 0x000fe200000010ff */
[----:B---3--:R-:W-:Y:S01]  /*6840*/  FFMA.FTZ R8, R182, UR4, -R2 ;  /* 0x00000004b6087c23 */ /* 0x008fe20008010802 */
[----:B------:R-:W-:-:S03]  /*6850*/  F2FP.BF16.F32.PACK_AB R6, R206, R207 ;  /* 0x000000cfce06723e */ /* 0x000fc600000010ff */
[----:B------:R2:W3:Y:S02]  /*6860*/  MUFU.EX2 R205, R8 ;  /* 0x0000000800cd7308 */ /* 0x0004e40000000800 */
[----:B--2---:R-:W2:Y:S01]  /*6870*/  LDSM.16.MT88.4 R8, [R220+0x9800] ;  /* 0x00980000dc08783b */ /* 0x004ea20000004200 */
[----:B---3--:R-:W-:-:S07]  /*6880*/  F2FP.BF16.F32.PACK_AB R5, R204, R205 ;  /* 0x000000cdcc05723e */ /* 0x008fce00000010ff */
[C---:B------:R-:W-:Y:S08]  /*6890*/  HMMA.16816.F32.BF16 R168, R4.reuse, R32, R124 ;  /* 0x0000002004a8723c */ /* 0x040ff0000004187c */
[C---:B----4-:R-:W-:Y:S08]  /*68a0*/  HMMA.16816.F32.BF16 R180, R4.reuse, R20, R108 ;  /* 0x0000001404b4723c */ /* 0x050ff0000004186c */
[C---:B-----5:R-:W-:Y:S01]  /*68b0*/  HMMA.16816.F32.BF16 R136, R4.reuse, R16, R160 ;  /* 0x000000100488723c */ /* 0x060fe200000418a0 */
[----:B------:R-:W-:Y:S07]  /*68c0*/  LDSM.16.MT88.4 R160, [R220+0xac00] ;  /* 0x00ac0000dca0783b */ /* 0x000fee0000004200 */
[C---:B-1----:R-:W-:Y:S01]  /*68d0*/  HMMA.16816.F32.BF16 R152, R4.reuse, R24, R128 ;  /* 0x000000180498723c */ /* 0x042fe20000041880 */
[----:B------:R-:W-:Y:S07]  /*68e0*/  LDSM.16.MT88.4 R128, [R220+0x9c00] ;  /* 0x009c0000dc80783b */ /* 0x000fee0000004200 */
[C---:B--2---:R-:W-:Y:S08]  /*68f0*/  HMMA.16816.F32.BF16 R116, R4.reuse, R8, R164 ;  /* 0x000000080474723c */ /* 0x044ff000000418a4 */
        /* <DEDUP_REMOVED lines=19> */
[----:B------:R1:W-:Y:S07]  /*6a30*/  MUFU.EX2 R62, R8 ;  /* 0x00000008003e7308 */ /* 0x0003ee0000000800 */
[C---:B------:R-:W-:Y:S01]  /*6a40*/  HMMA.16816.F32.BF16 R84, R4.reuse, R20, R176 ;  /* 0x000000140454723c */ /* 0x040fe200000418b0 */
[----:B------:R-:W2:Y:S07]  /*6a50*/  LDSM.16.MT88.4 R176, [R14+0xac00] ;  /* 0x00ac00000eb0783b */ /* 0x000eae0000004200 */
[----:B------:R-:W-:Y:S01]  /*6a60*/  HMMA.16816.F32.BF16 R56, R4, R10, R56 ;  /* 0x0000000a0438723c */ /* 0x000fe20000041838 */
[----:B-1----:R-:W-:-:S04]  /*6a70*/  FFMA.FTZ R8, R186, UR4, -R3 ;  /* 0x00000004ba087c23 */ /* 0x002fc80008010803 */
[----:B------:R1:W3:Y:S03]  /*6a80*/  MUFU.EX2 R60, R8 ;  /* 0x00000008003c7308 */ /* 0x0002e60000000800 */
[C---:B------:R-:W-:Y:S08]  /*6a90*/  HMMA.16816.F32.BF16 R44, R4.reuse, R26, R44 ;  /* 0x0000001a042c723c */ /* 0x040ff0000004182c */
[----:B------:R-:W-:Y:S01]  /*6aa0*/  HMMA.16816.F32.BF16 R64, R4, R32, R64 ;  /* 0x000000200440723c */ /* 0x000fe20000041840 */
[--C-:B-1----:R-:W-:Y:S01]  /*6ab0*/  FFMA.FTZ R8, R187, UR4, -R3.reuse ;  /* 0x00000004bb087c23 */ /* 0x102fe20008010803 */
[----:B------:R-:W-:-:S06]  /*6ac0*/  FFMA.FTZ R3, R188, UR4, -R3 ;  /* 0x00000004bc037c23 */ /* 0x000fcc0008010803 */
[C---:B------:R-:W-:Y:S01]  /*6ad0*/  HMMA.16816.F32.BF16 R40, R4.reuse, R34, R40 ;  /* 0x000000220428723c */ /* 0x040fe20000041828 */
[----:B---3--:R-:W-:Y:S01]  /*6ae0*/  F2FP.BF16.F32.PACK_AB R92, R60, R62 ;  /* 0x0000003e3c5c723e */ /* 0x008fe200000010ff */
[----:B------:R1:W-:Y:S06]  /*6af0*/  MUFU.EX2 R25, R8 ;  /* 0x0000000800197308 */ /* 0x0003ec0000000800 */
[C---:B------:R-:W-:Y:S02]  /*6b00*/  HMMA.16816.F32.BF16 R68, R4.reuse, R36, R172 ;  /* 0x000000240444723c */ /* 0x040fe400000418ac */
[----:B------:R3:W4:Y:S06]  /*6b10*/  MUFU.EX2 R24, R3 ;  /* 0x0000000300187308 */ /* 0x00072c0000000800 */
[----:B------:R-:W-:Y:S01]  /*6b20*/  HMMA.16816.F32.BF16 R52, R4, R38, R52 ;  /* 0x000000260434723c */ /* 0x000fe20000041834 */
[----:B-1----:R-:W-:-:S04]  /*6b30*/  FADD.FTZ R8, R243, R241 ;  /* 0x000000f1f3087221 */ /* 0x002fc80000010000 */
[----:B------:R-:W-:-:S03]  /*6b40*/  FADD.FTZ R8, R242, R8 ;  /* 0x00000008f2087221 */ /* 0x000fc60000010000 */
[----:B------:R-:W-:Y:S01]  /*6b50*/  HMMA.16816.F32.BF16 R28, R4, R22, R28 ;  /* 0x00000016041c723c */ /* 0x000fe2000004181c */
[----:B------:R1:W5:Y:S01]  /*6b60*/  LDSM.16.MT88.4 R4, [R14+0xbc00] ;  /* 0x00bc00000e04783b */ /* 0x0003620000004200 */
[----:B---3--:R-:W-:Y:S01]  /*6b70*/  FFMA.FTZ R3, R189, UR4, -R2 ;  /* 0x00000004bd037c23 */ /* 0x008fe20008010802 */
[----:B----4-:R-:W-:-:S03]  /*6b80*/  F2FP.BF16.F32.PACK_AB R94, R24, R25 ;  /* 0x00000019185e723e */ /* 0x010fc600000010ff */
[----:B------:R3:W-:Y:S02]  /*6b90*/  MUFU.EX2 R19, R3 ;  /* 0x0000000300137308 */ /* 0x0007e40000000800 */
[----:B---3--:R-:W-:-:S06]  /*6ba0*/  FFMA.FTZ R3, R190, UR4, -R2 ;  /* 0x00000004be037c23 */ /* 0x008fcc0008010802 */
[----:B------:R3:W4:Y:S02]  /*6bb0*/  MUFU.EX2 R18, R3 ;  /* 0x0000000300127308 */ /* 0x0007240000000800 */
[--C-:B---3--:R-:W-:Y:S01]  /*6bc0*/  FFMA.FTZ R3, R191, UR4, -R2.reuse ;  /* 0x00000004bf037c23 */ /* 0x108fe20008010802 */
[----:B------:R-:W-:Y:S01]  /*6bd0*/  FFMA.FTZ R2, R192, UR4, -R2 ;  /* 0x00000004c0027c23 */ /* 0x000fe20008010802 */
[----:B----4-:R-:W-:-:S04]  /*6be0*/  F2FP.BF16.F32.PACK_AB R93, R18, R19 ;  /* 0x00000013125d723e */ /* 0x010fc800000010ff */
[----:B------:R3:W-:Y:S08]  /*6bf0*/  MUFU.EX2 R17, R3 ;  /* 0x0000000300117308 */ /* 0x0007f00000000800 */
[----:B------:R4:W2:Y:S01]  /*6c00*/  MUFU.EX2 R16, R2 ;  /* 0x0000000200107308 */ /* 0x0008a20000000800 */
[----:B---3--:R-:W-:-:S04]  /*6c10*/  FADD.FTZ R3, R245, R237 ;  /* 0x000000edf5037221 */ /* 0x008fc80000010000 */
[----:B------:R-:W-:Y:S01]  /*6c20*/  FADD.FTZ R3, R239, R3 ;  /* 0x00000003ef037221 */ /* 0x000fe20000010000 */
[----:B----4-:R-:W-:Y:S01]  /*6c30*/  FFMA.FTZ R2, R193, UR4, -R12 ;  /* 0x00000004c1027c23 */ /* 0x010fe2000801080c */
[----:B--2---:R-:W-:Y:S02]  /*6c40*/  F2FP.BF16.F32.PACK_AB R95, R16, R17 ;  /* 0x00000011105f723e */ /* 0x004fe400000010ff */
[----:B------:R-:W-:Y:S01]  /*6c50*/  FADD.FTZ R3, R240, R3 ;  /* 0x00000003f0037221 */ /* 0x000fe20000010000 */
[----:B------:R2:W3:Y:S03]  /*6c60*/  MUFU.EX2 R15, R2 ;  /* 0x00000002000f7308 */ /* 0x0004e60000000800 */
[----:B------:R-:W-:Y:S01]  /*6c70*/  FADD.FTZ R3, R232, R3 ;  /* 0x00000003e8037221 */ /* 0x000fe20000010000 */
[----:B------:R-:W-:Y:S03]  /*6c80*/  HMMA.16816.F32.BF16 R172, R92, R178, R88 ;  /* 0x000000b25cac723c */ /* 0x000fe60000041858 */
[----:B------:R-:W-:-:S05]  /*6c90*/  FADD.FTZ R3, R217, R3 ;  /* 0x00000003d9037221 */ /* 0x000fca0000010000 */
[----:B------:R-:W-:Y:S01]  /*6ca0*/  HMMA.16816.F32.BF16 R116, R92, R128, R116 ;  /* 0x000000805c74723c */ /* 0x000fe20000041874 */
[----:B--2---:R-:W-:-:S07]  /*6cb0*/  FFMA.FTZ R2, R194, UR4, -R12 ;  /* 0x00000004c2027c23 */ /* 0x004fce000801080c */
[C---:B------:R-:W-:Y:S01]  /*6cc0*/  HMMA.16816.F32.BF16 R124, R92.reuse, R130, R124 ;  /* 0x000000825c7c723c */ /* 0x040fe2000004187c */
[----:B-1----:R1:W-:Y:S07]  /*6cd0*/  MUFU.EX2 R14, R2 ;  /* 0x00000002000e7308 */ /* 0x0023ee0000000800 */
        /* <DEDUP_REMOVED lines=94> */
[----:B------:R-:W1:Y:S01]  /*72c0*/  S2R R226, SR_TID.X ;  /* 0x0000000000e27919 */ /* 0x000e620000002100 */
[----:B------:R-:W-:Y:S01]  /*72d0*/  IMAD.IADD R2, R250, 0x1, R200 ;  /* 0x00000001fa027824 */ /* 0x000fe200078e02c8 */
[----:B------:R-:W2:Y:S01]  /*72e0*/  S2UR UR5, SR_CgaCtaId ;  /* 0x00000000000579c3 */ /* 0x000ea20000008800 */
[----:B------:R-:W-:Y:S01]  /*72f0*/  IMAD.IADD R0, R201, 0x1, R61 ;  /* 0x00000001c9007824 */ /* 0x000fe200078e023d */
[----:B------:R-:W3:Y:S01]  /*7300*/  LDCU UR4, c[0x0][0x440] ;  /* 0x00008800ff0477ac */ /* 0x000ee20008000800 */
[----:B------:R-:W-:Y:S01]  /*7310*/  IMAD.MOV.U32 R225, RZ, RZ, 0x20 ;  /* 0x00000020ffe17424 */ /* 0x000fe200078e00ff */
[----:B------:R4:W-:Y:S01]  /*7320*/  STL [R1+0x48], R2 ;  /* 0x0000480201007387 */ /* 0x0009e20000100800 */
[----:B------:R-:W-:Y:S01]  /*7330*/  LEA.HI.SX32 R229, R229, 0xfffffffe, 0x1a ;  /* 0xfffffffee5e57811 */ /* 0x000fe200078fd2ff */
[----:B------:R-:W-:Y:S01]  /*7340*/  IMAD.MOV.U32 R101, RZ, RZ, R104 ;  /* 0x000000ffff657224 */ /* 0x000fe200078e0068 */
[----:B------:R-:W-:Y:S01]  /*7350*/  MOV R105, R112 ;  /* 0x0000007000697202 */ /* 0x000fe20000000f00 */
[----:B------:R5:W-:Y:S01]  /*7360*/  STL [R1+0x44], R0 ;  /* 0x0000440001007387 */ /* 0x000be20000100800 */
[----:B------:R-:W-:Y:S01]  /*7370*/  IMAD.MOV.U32 R107, RZ, RZ, R102 ;  /* 0x000000ffff6b7224 */ /* 0x000fe200078e0066 */
[----:B------:R-:W-:Y:S01]  /*7380*/  MOV R106, R103 ;  /* 0x00000067006a7202 */ /* 0x000fe20000000f00 */
[----:B------:R-:W-:Y:S01]  /*7390*/  UMOV UR8, 0x400 ;  /* 0x0000040000087882 */ /* 0x000fe20000000000 */
[----:B------:R-:W1:Y:S01]  /*73a0*/  LDCU UR7, c[0x0][0x440] ;  /* 0x00008800ff0777ac */ /* 0x000e620008000800 */
[----:B------:R-:W5:Y:S01]  /*73b0*/  LDCU UR6, c[0x0][0x50c] ;  /* 0x0000a180ff0677ac */ /* 0x000f620008000800 */
[----:B---3--:R-:W-:Y:S01]  /*73c0*/  ISETP.GE.AND P5, PT, R251, UR4, PT ;  /* 0x00000004fb007c0c */ /* 0x008fe2000bfa6270 */
[----:B------:R-:W3:Y:S01]  /*73d0*/  LDCU UR4, c[0x0][0x45c] ;  /* 0x00008b80ff0477ac */ /* 0x000ee20008000800 */
[----:B--2---:R-:W-:Y:S01]  /*73e0*/  ULEA UR5, UR5, UR8, 0x18 ;  /* 0x0000000805057291 */ /* 0x004fe2000f8ec0ff */
[----:B----4-:R-:W2:Y:S01]  /*73f0*/  LDC.64 R2, c[0x0][0x3c0] ;  /* 0x0000f000ff027b82 */ /* 0x010ea20000000a00 */
[C---:B-1----:R-:W-:Y:S01]  /*7400*/  IMAD.SHL.U32 R227, R226.reuse, 0x20, RZ ;  /* 0x00000020e2e37824 */ /* 0x042fe200078e00ff */
[----:B------:R-:W-:-:S02]  /*7410*/  LOP3.LUT P0, RZ, R226, 0x4, RZ, 0xc0, !PT ;  /* 0x00000004e2ff7812 */ /* 0x000fc4000780c0ff */
[----:B-----5:R-:W-:Y:S02]  /*7420*/  SHF.L.U32 R0, R226, 0x4, RZ ;  /* 0x00000004e2007819 */ /* 0x020fe400000006ff */
[----:B------:R-:W-:Y:S02]  /*7430*/  SEL R225, R225, 0xffffffe0, !P0 ;  /* 0xffffffe0e1e17807 */ /* 0x000fe40004000000 */
[----:B------:R-:W-:Y:S02]  /*7440*/  LOP3.LUT R224, R0, 0x100, RZ, 0xc0, !PT ;  /* 0x0000010000e07812 */ /* 0x000fe400078ec0ff */
[----:B------:R-:W-:Y:S02]  /*7450*/  IADD3 R0, PT, PT, R220, 0x9000, RZ ;  /* 0x00009000dc007810 */ /* 0x000fe40007ffe0ff */
[----:B------:R-:W-:Y:S01]  /*7460*/  LOP3.LUT R224, R224, 0x20, R227, 0xf8, !PT ;  /* 0x00000020e0e07812 */ /* 0x000fe200078ef8e3 */
[----:B--2---:R1:W-:Y:S02]  /*7470*/  STL.64 [R1+0x10], R2 ;  /* 0x0000100201007387 */ /* 0x0043e40000100a00 */
[----:B-1----:R-:W-:-:S05]  /*7480*/  VIADD R2, R220, 0x9020 ;  /* 0x00009020dc027836 */ /* 0x002fca0000000000 */
[----:B------:R1:W-:Y:S04]  /*7490*/  STL [R1+0x40], R2 ;  /* 0x0000400201007387 */ /* 0x0003e80000100800 */
[----:B------:R1:W-:Y:S01]  /*74a0*/  STL [R1+0x3c], R0 ;  /* 0x00003c0001007387 */ /* 0x0003e20000100800 */
[----:B---3--:R-:W-:Y:S05]  /*74b0*/  BRA `(.L_x_890) ;  /* 0x0000000000d07947 */ /* 0x008fea0003800000 */
.L_x_892:
[----:B------:R-:W3:Y:S01]  /*74c0*/  LDL R206, [R1+0x4] ;  /* 0x0000040001ce7983 */ /* 0x000ee20000100800 */
[----:B------:R-:W1:Y:S01]  /*74d0*/  LDC.64 R6, c[0x0][0x3b8] ;  /* 0x0000ee00ff067b82 */ /* 0x000e620000000a00 */
[----:B------:R-:W-:Y:S02]  /*74e0*/  VIADD R2, R229, 0xffffffff ;  /* 0xffffffffe5027836 */ /* 0x000fe40000000000 */
[----:B------:R-:W5:Y:S02]  /*74f0*/  LDL R114, [R1] ;  /* 0x0000000001727983 */ /* 0x000f640000100800 */
[C---:B-1----:R-:W-:Y:S04]  /*7500*/  IMAD.WIDE.U32 R4, R2.reuse, R6, RZ ;  /* 0x0000000602047225 */ /* 0x042fe800078e00ff */
[----:B------:R-:W-:Y:S02]  /*7510*/  IMAD R5, R2, R7, R5 ;  /* 0x0000000702057224 */ /* 0x000fe400078e0205 */
[C---:B------:R-:W-:Y:S03]  /*7520*/  IMAD.SHL.U32 R2, R4.reuse, 0x40, RZ ;  /* 0x0000004004027824 */ /* 0x040fe600078e00ff */
[----:B------:R-:W-:Y:S02]  /*7530*/  SHF.L.U64.HI R3, R4, 0x6, R5 ;  /* 0x0000000604037819 */ /* 0x000fe40000010205 */
[C---:B------:R-:W-:Y:S04]  /*7540*/  LEA R5, P1, R6.reuse, R2, 0x5 ;  /* 0x0000000206057211 */ /* 0x040fe800078228ff */
[----:B------:R-:W-:Y:S02]  /*7550*/  LEA.HI.X R14, R6, R3, R7, 0x5, P1 ;  /* 0x00000003060e7211 */ /* 0x000fe400008f2c07 */
[CC--:B---3--:R-:W-:Y:S02]  /*7560*/  @!P5 LEA R15, P6, R2.reuse, R206.reuse, 0x1 ;  /* 0x000000ce020fd211 */ /* 0x0c8fe400078c08ff */
[CC--:B------:R-:W-:Y:S02]  /*7570*/  @!P4 LEA R8, P2, R2.reuse, R206.reuse, 0x1 ;  /* 0x000000ce0208c211 */ /* 0x0c0fe400078408ff */
[C---:B------:R-:W-:Y:S02]  /*7580*/  @!P3 LEA R6, P1, R2.reuse, R206, 0x1 ;  /* 0x000000ce0206b211 */ /* 0x040fe400078208ff */
[CCC-:B-----5:R-:W-:Y:S02]  /*7590*/  @!P5 LEA.HI.X R13, R2.reuse, R114.reuse, R3.reuse, 0x1, P6 ;  /* 0x00000072020dd211 */ /* 0x1e0fe400030f0c03 */
[CCC-:B------:R-:W-:Y:S02]  /*75a0*/  @!P4 LEA.HI.X R9, R2.reuse, R114.reuse, R3.reuse, 0x1, P2 ;  /* 0x000000720209c211 */ /* 0x1c0fe400010f0c03 */
[----:B------:R-:W-:Y:S01]  /*75b0*/  @!P3 LEA.HI.X R7, R2, R114, R3, 0x1, P1 ;  /* 0x000000720207b211 */ /* 0x000fe200008f0c03 */
[----:B------:R-:W-:Y:S01]  /*75c0*/  @!P5 IMAD.MOV.U32 R2, RZ, RZ, R15 ;  /* 0x000000ffff02d224 */ /* 0x000fe200078e000f */
[C---:B------:R-:W-:Y:S01]  /*75d0*/  LEA R4, P6, R5.reuse, R206, 0x1 ;  /* 0x000000ce05047211 */ /* 0x040fe200078c08ff */
[----:B------:R-:W-:Y:S03]  /*75e0*/  @!P5 IMAD.MOV.U32 R3, RZ, RZ, R13 ;  /* 0x000000ffff03d224 */ /* 0x000fe600078e000d */
[----:B------:R-:W-:Y:S02]  /*75f0*/  LEA.HI.X R5, R5, R114, R14, 0x1, P6 ;  /* 0x0000007205057211 */ /* 0x000fe400030f0c0e */
        /* <DEDUP_REMOVED lines=32> */
.L_x_890:
[----:B------:R-:W1:Y:S01]  /*7800*/  LDL R9, [R1+0x10] ;  /* 0x0000100001097983 */ /* 0x000e620000100800 */
[----:B------:R-:W-:Y:S04]  /*7810*/  DEPBAR.LE SB0, 0x0 ;  /* 0x000080000000791a */ /* 0x000fe80000000000 */
[----:B--2---:R-:W2:Y:S01]  /*7820*/  LDL R12, [R1+0x14] ;  /* 0x00001400010c7983 */ /* 0x004ea20000100800 */
[----:B------:R-:W-:Y:S01]  /*7830*/  IMAD.SHL.U32 R221, R226, 0x4, RZ ;  /* 0x00000004e2dd7824 */ /* 0x000fe200078e00ff */
[----:B------:R-:W-:Y:S02]  /*7840*/  SHF.R.U32.HI R222, RZ, 0x1, R226 ;  /* 0x00000001ffde7819 */ /* 0x000fe400000116e2 */
[----:B------:R-:W3:Y:S04]  /*7850*/  LDL R8, [R1+0x34] ;  /* 0x0000340001087983 */ /* 0x000ee80000100800 */
[----:B------:R-:W4:Y:S04]  /*7860*/  LDL R10, [R1+0x30] ;  /* 0x00003000010a7983 */ /* 0x000f280000100800 */
[----:B------:R-:W5:Y:S01]  /*7870*/  LDL R4, [R1+0x38] ;  /* 0x0000380001047983 */ /* 0x000f620000100800 */
[----:B------:R-:W-:Y:S01]  /*7880*/  BAR.SYNC.DEFER_BLOCKING 0x0 ;  /* 0x0000000000007b1d */ /* 0x000fe20000010000 */
[----:B-----5:R-:W-:Y:S01]  /*7890*/  ISETP.GE.AND P3, PT, R4, UR7, PT ;  /* 0x0000000704007c0c */ /* 0x020fe2000bf66270 */
[C---:B-1----:R-:W-:Y:S04]  /*78a0*/  IMAD.WIDE.U32 R2, R229.reuse, R9, RZ ;  /* 0x00000009e5027225 */ /* 0x042fe800078e00ff */
[----:B--2---:R-:W-:Y:S01]  /*78b0*/  IMAD R0, R229, R12, R3 ;  /* 0x0000000ce5007224 */ /* 0x004fe200078e0203 */
[----:B---3--:R-:W-:Y:S01]  /*78c0*/  LEA R6, P1, R2, R8, 0x7 ;  /* 0x0000000802067211 */ /* 0x008fe200078238ff */
[----:B------:R-:W-:Y:S01]  /*78d0*/  IMAD.SHL.U32 R4, R226, 0x10, RZ ;  /* 0x00000010e2047824 */ /* 0x000fe200078e00ff */
[C---:B------:R-:W-:Y:S02]  /*78e0*/  SHF.L.U32 R5, R2.reuse, 0x6, RZ ;  /* 0x0000000602057819 */ /* 0x040fe400000006ff */
[C-C-:B----4-:R-:W-:Y:S02]  /*78f0*/  LEA.HI.X R7, R2.reuse, R10, R0.reuse, 0x7, P1 ;  /* 0x0000000a02077211 */ /* 0x150fe400008f3c00 */
[----:B------:R-:W-:Y:S02]  /*7900*/  SHF.L.U64.HI R3, R2, 0x6, R0 ;  /* 0x0000000602037819 */ /* 0x000fe40000010200 */
[----:B------:R-:W-:Y:S01]  /*7910*/  SHF.L.U32 R0, R226, 0x3, RZ ;  /* 0x00000003e2007819 */ /* 0x000fe200000006ff */
[----:B------:R-:W-:Y:S01]  /*7920*/  @!PT LDS RZ, [RZ] ;  /* 0x00000000fffff984 */ /* 0x000fe20000000800 */
[----:B------:R-:W-:Y:S01]  /*7930*/  @!PT LDS RZ, [RZ] ;  /* 0x00000000fffff984 */ /* 0x000fe20000000800 */
[----:B------:R-:W-:Y:S01]  /*7940*/  @!PT LDS RZ, [RZ] ;  /* 0x00000000fffff984 */ /* 0x000fe20000000800 */
[----:B------:R-:W-:Y:S01]  /*7950*/  @!P5 LDGSTS.E.BYPASS.LTC128B.128 [R228+0x9000], desc[UR16][R6.64] ;  /* 0x0900000006e4dfae */ /* 0x000fe2000b981a10 */
[C---:B------:R-:W-:Y:S02]  /*7960*/  LEA R5, P1, R9.reuse, R5, 0x5 ;  /* 0x0000000509057211 */ /* 0x040fe400078228ff */
[----:B------:R-:W-:Y:S02]  /*7970*/  LOP3.LUT R11, R0, 0x18, RZ, 0xc0, !PT ;  /* 0x00000018000b7812 */ /* 0x000fe400078ec0ff */
[----:B------:R-:W-:Y:S02]  /*7980*/  LEA.HI.X R9, R9, R3, R12, 0x5, P1 ;  /* 0x0000000309097211 */ /* 0x000fe400008f2c0c */
[C---:B------:R-:W-:Y:S01]  /*7990*/  LOP3.LUT R13, R11.reuse, 0x20, RZ, 0xfc, !PT ;  /* 0x000000200b0d7812 */ /* 0x040fe200078efcff */
[----:B------:R-:W-:Y:S01]  /*79a0*/  @P5 STS.128 [R228+0x9000], RZ ;  /* 0x009000ffe4005388 */ /* 0x000fe20000000c00 */
[----:B------:R-:W-:Y:S02]  /*79b0*/  ISETP.GE.AND P5, PT, R11, UR7, PT ;  /* 0x000000070b007c0c */ /* 0x000fe4000bfa6270 */
[----:B------:R-:W-:Y:S02]  /*79c0*/  ISETP.GE.AND P4, PT, R13, UR7, PT ;  /* 0x000000070d007c0c */ /* 0x000fe4000bf86270 */
[C---:B------:R-:W-:Y:S02]  /*79d0*/  LEA R8, P1, R5.reuse, R8, 0x1 ;  /* 0x0000000805087211 */ /* 0x040fe400078208ff */
[----:B------:R-:W-:Y:S01]  /*79e0*/  LOP3.LUT R223, R4, 0x3e00, RZ, 0xc0, !PT ;  /* 0x00003e0004df7812 */ /* 0x000fe200078ec0ff */
[----:B------:R1:W-:Y:S01]  /*79f0*/  STL [R1+0x2c], R0 ;  /* 0x00002c0001007387 */ /* 0x0003e20000100800 */
[----:B------:R-:W-:Y:S02]  /*7a00*/  LEA.HI.X R9, R5, R10, R9, 0x1, P1 ;  /* 0x0000000a05097211 */ /* 0x000fe400008f0c09 */
[--C-:B------:R-:W-:Y:S01]  /*7a10*/  LOP3.LUT R4, R223, 0x120, R227.reuse, 0xf8, !PT ;  /* 0x00000120df047812 */ /* 0x100fe200078ef8e3 */
[----:B------:R-:W-:Y:S01]  /*7a20*/  STL [R1+0x8], R11 ;  /* 0x0000080b01007387 */ /* 0x000fe20000100800 */
[----:B------:R-:W-:Y:S02]  /*7a30*/  LOP3.LUT R2, R222, 0x8, RZ, 0xc0, !PT ;  /* 0x00000008de027812 */ /* 0x000fe400078ec0ff */
[----:B------:R-:W-:Y:S01]  /*7a40*/  ISETP.NE.AND P1, PT, R229, RZ, PT ;  /* 0x000000ffe500720c */ /* 0x000fe20003f25270 */
        /* <DEDUP_REMOVED lines=8> */
[----:B------:R2:W-:Y:S01]  /*7ad0*/  @!P3 LDGSTS.E.BYPASS.LTC128B.128 [R228+0xb000], desc[UR16][R6.64+0x80] ;  /* 0x0b00008006e4bfae */ /* 0x0005e2000b981a10 */
[----:B-1----:R-:W-:Y:S04]  /*7ae0*/  LOP3.LUT R0, R221, 0x18, RZ, 0xc0, !PT ;  /* 0x00000018dd007812 */ /* 0x002fe800078ec0ff */
[----:B------:R-:W-:Y:S03]  /*7af0*/  LOP3.LUT R0, R0, 0xc0, R227, 0xf8, !PT ;  /* 0x000000c000007812 */ /* 0x000fe600078ef8e3 */
[----:B------:R-:W-:Y:S01]  /*7b00*/  @P3 STS.128 [R228+0xb000], RZ ;  /* 0x00b000ffe4003388 */ /* 0x000fe20000000c00 */
[----:B------:R-:W-:Y:S02]  /*7b10*/  LOP3.LUT R3, R0, 0x8, R226, 0x78, !PT ;  /* 0x0000000800037812 */ /* 0x000fe400078e78e2 */
[----:B------:R-:W-:Y:S02]  /*7b20*/  LOP3.LUT R0, R4, R0, R2, 0xf6, !PT ;  /* 0x0000000004007212 */ /* 0x000fe400078ef602 */
[----:B------:R-:W-:Y:S02]  /*7b30*/  LOP3.LUT R2, R224, R3, RZ, 0xfc, !PT ;  /* 0x00000003e0027212 */ /* 0x000fe400078efcff */
[----:B------:R-:W-:Y:S01]  /*7b40*/  LEA R3, R0, UR5, 0x1 ;  /* 0x0000000500037c11 */ /* 0x000fe2000f8e08ff */
[----:B------:R-:W-:Y:S01]  /*7b50*/  @!PT LDS RZ, [RZ] ;  /* 0x00000000fffff984 */ /* 0x000fe20000000800 */
[----:B------:R-:W-:Y:S01]  /*7b60*/  @!PT LDS RZ, [RZ] ;  /* 0x00000000fffff984 */ /* 0x000fe20000000800 */
[----:B------:R-:W-:Y:S01]  /*7b70*/  @!PT LDS RZ, [RZ] ;  /* 0x00000000fffff984 */ /* 0x000fe20000000800 */
[----:B------:R-:W-:Y:S01]  /*7b80*/  @!P5 LDGSTS.E.BYPASS.LTC128B.128 [R228+0x9800], desc[UR16][R8.64] ;  /* 0x0980000008e4dfae */ /* 0x000fe2000b981a10 */
[----:B------:R-:W-:Y:S02]  /*7b90*/  LEA R0, R2, UR5, 0x1 ;  /* 0x0000000502007c11 */ /* 0x000fe4000f8e08ff */
[C---:B------:R-:W-:Y:S03]  /*7ba0*/  IADD3 R102, PT, PT, R225.reuse, R3, RZ ;  /* 0x00000003e1667210 */ /* 0x040fe60007ffe0ff */
[----:B------:R-:W-:Y:S02]  /*7bb0*/  IMAD.IADD R2, R225, 0x1, R0 ;  /* 0x00000001e1027824 */ /* 0x000fe400078e0200 */
        /* <DEDUP_REMOVED lines=14> */
[----:B------:R3:W-:Y:S04]  /*7ca0*/  STL [R1+0x28], R13 ;  /* 0x0000280d01007387 */ /* 0x0007e80000100800 */
[----:B------:R-:W4:Y:S08]  /*7cb0*/  LDSM.16.M88.4 R32, [R0+0x6400] ;  /* 0x006400000020783b */ /* 0x000f300000000200 */
[----:B------:R-:W0:Y:S08]  /*7cc0*/  LDGDEPBAR ;  /* 0x00000000000079af */ /* 0x000e300000000000 */
[----:B------:R-:W5:Y:S01]  /*7cd0*/  LDSM.16.M88.4 R48, [R0+0x6800] ;  /* 0x006800000030783b */ /* 0x000f620000000200 */
[-C--:B--2---:R-:W-:Y:S07]  /*7ce0*/  HMMA.16816.F32.BF16 R4, R64, R16.reuse, RZ ;  /* 0x000000104004723c */ /* 0x084fee00000418ff */
[----:B------:R-:W2:Y:S01]  /*7cf0*/  LDSM.16.M88.4 R108, [R0+0x6c00] ;  /* 0x006c0000006c783b */ /* 0x000ea20000000200 */
[C---:B-1----:R-:W-:Y:S07]  /*7d00*/  HMMA.16816.F32.BF16 R8, R60.reuse, R16, RZ ;  /* 0x000000103c08723c */ /* 0x042fee00000418ff */
[----:B------:R-:W-:Y:S01]  /*7d10*/  LDSM.16.M88.4 R112, [R102] ;  /* 0x000000006670783b */ /* 0x000fe20000000200 */
[-C--:B---3--:R-:W-:Y:S07]  /*7d20*/  HMMA.16816.F32.BF16 R12, R60, R18.reuse, RZ ;  /* 0x000000123c0c723c */ /* 0x088fee00000418ff */
[----:B------:R-:W1:Y:S01]  /*7d30*/  LDSM.16.M88.4 R180, [R2+0x6000] ;  /* 0x0060000002b4783b */ /* 0x000e620000000200 */
[C---:B------:R-:W-:Y:S07]  /*7d40*/  HMMA.16816.F32.BF16 R16, R64.reuse, R18, RZ ;  /* 0x000000124010723c */ /* 0x040fee00000418ff */
[----:B------:R-:W3:Y:S01]  /*7d50*/  LDSM.16.M88.4 R184, [R102+0x1000] ;  /* 0x0010000066b8783b */ /* 0x000ee20000000200 */
[-C--:B----4-:R-:W-:Y:S07]  /*7d60*/  HMMA.16816.F32.BF16 R20, R64, R32.reuse, RZ ;  /* 0x000000204014723c */ /* 0x090fee00000418ff */
[----:B------:R-:W4:Y:S01]  /*7d70*/  LDSM.16.M88.4 R188, [R2+0x6400] ;  /* 0x0064000002bc783b */ /* 0x000f220000000200 */
[C---:B------:R-:W-:Y:S07]  /*7d80*/  HMMA.16816.F32.BF16 R24, R60.reuse, R32, RZ ;  /* 0x000000203c18723c */ /* 0x040fee00000418ff */
[----:B------:R-:W4:Y:S01]  /*7d90*/  LDSM.16.M88.4 R192, [R2+0x6800] ;  /* 0x0068000002c0783b */ /* 0x000f220000000200 */
[-C--:B------:R-:W-:Y:S07]  /*7da0*/  HMMA.16816.F32.BF16 R28, R60, R34.reuse, RZ ;  /* 0x000000223c1c723c */ /* 0x080fee00000418ff */
[----:B------:R-:W4:Y:S01]  /*7db0*/  LDSM.16.M88.4 R196, [R2+0x6c00] ;  /* 0x006c000002c4783b */ /* 0x000f220000000200 */
[C---:B------:R-:W-:Y:S07]  /*7dc0*/  HMMA.16816.F32.BF16 R32, R64.reuse, R34, RZ ;  /* 0x000000224020723c */ /* 0x040fee00000418ff */
[----:B------:R-:W-:Y:S01]  /*7dd0*/  LDSM.16.M88.4 R200, [R3+0x3000] ;  /* 0x0030000003c8783b */ /* 0x000fe20000000200 */
[-C--:B-----5:R-:W-:Y:S07]  /*7de0*/  HMMA.16816.F32.BF16 R36, R64, R48.reuse, RZ ;  /* 0x000000304024723c */ /* 0x0a0fee00000418ff */
[----:B------:R-:W-:Y:S01]  /*7df0*/  LDSM.16.M88.4 R204, [R0+0x7400] ;  /* 0x0074000000cc783b */ /* 0x000fe20000000200 */
[C---:B------:R-:W-:Y:S07]  /*7e00*/  HMMA.16816.F32.BF16 R40, R60.reuse, R48, RZ ;  /* 0x000000303c28723c */ /* 0x040fee00000418ff */
[----:B------:R-:W-:Y:S01]  /*7e10*/  LDSM.16.M88.4 R208, [R2+0x7000] ;  /* 0x0070000002d0783b */ /* 0x000fe20000000200 */
[-C--:B------:R-:W-:Y:S07]  /*7e20*/  HMMA.16816.F32.BF16 R44, R60, R50.reuse, RZ ;  /* 0x000000323c2c723c */ /* 0x080fee00000418ff */
[----:B------:R-:W-:Y:S01]  /*7e30*/  LDSM.16.M88.4 R212, [R102+0x3000] ;  /* 0x0030000066d4783b */ /* 0x000fe20000000200 */
[C---:B------:R-:W-:Y:S07]  /*7e40*/  HMMA.16816.F32.BF16 R48, R64.reuse, R50, RZ ;  /* 0x000000324030723c */ /* 0x040fee00000418ff */
[----:B------:R-:W5:Y:S04]  /*7e50*/  LDL R231, [R1+0x48] ;  /* 0x0000480001e77983 */ /* 0x000f680000100800 */
[----:B------:R-:W5:Y:S01]  /*7e60*/  LDL R230, [R1+0x44] ;  /* 0x0000440001e67983 */ /* 0x000f620000100800 */
[-C--:B--2---:R-:W-:Y:S03]  /*7e70*/  HMMA.16816.F32.BF16 R52, R64, R108.reuse, RZ ;  /* 0x0000006c4034723c */ /* 0x084fe600000418ff */
[----:B------:R-:W-:Y:S05]  /*7e80*/  LDSM.16.M88.4 R216, [R2+0x8000] ;  /* 0x0080000002d8783b */ /* 0x000fea0000000200 */
[C---:B------:R-:W-:Y:S08]  /*7e90*/  HMMA.16816.F32.BF16 R56, R60.reuse, R108, RZ ;  /* 0x0000006c3c38723c */ /* 0x040ff000000418ff */
[-C--:B------:R-:W-:Y:S08]  /*7ea0*/  HMMA.16816.F32.BF16 R60, R60, R110.reuse, RZ ;  /* 0x0000006e3c3c723c */ /* 0x080ff000000418ff */
[----:B------:R-:W-:Y:S01]  /*7eb0*/  HMMA.16816.F32.BF16 R64, R64, R110, RZ ;  /* 0x0000006e4040723c */ /* 0x000fe200000418ff */
[----:B------:R-:W-:Y:S07]  /*7ec0*/  LDSM.16.M88.4 R108, [R3+0x2000] ;  /* 0x00200000036c783b */ /* 0x000fee0000000200 */
[-C--:B-1----:R-:W-:Y:S08]  /*7ed0*/  HMMA.16816.F32.BF16 R4, R112, R180.reuse, R4 ;  /* 0x000000b47004723c */ /* 0x082ff00000041804 */
[C---:B---3--:R-:W-:Y:S08]  /*7ee0*/  HMMA.16816.F32.BF16 R8, R184.reuse, R180, R8 ;  /* 0x000000b4b808723c */ /* 0x048ff00000041808 */
[-C--:B------:R-:W-:Y:S08]  /*7ef0*/  HMMA.16816.F32.BF16 R12, R184, R182.reuse, R12 ;  /* 0x000000b6b80c723c */ /* 0x080ff0000004180c */
[C---:B------:R-:W-:Y:S01]  /*7f00*/  HMMA.16816.F32.BF16 R16, R112.reuse, R182, R16 ;  /* 0x000000b67010723c */ /* 0x040fe20000041810 */
[----:B------:R-:W1:Y:S07]  /*7f10*/  LDSM.16.M88.4 R180, [R0+0x7000] ;  /* 0x0070000000b4783b */ /* 0x000e6e0000000200 */
[-C--:B----4-:R-:W-:Y:S08]  /*7f20*/  HMMA.16816.F32.BF16 R20, R112, R188.reuse, R20 ;  /* 0x000000bc7014723c */ /* 0x090ff00000041814 */
        /* <DEDUP_REMOVED lines=56> */
[----:B------:R-:W-:Y:S08]  /*82b0*/  HMMA.16816.F32.BF16 R64, R184, R110, R64 ;  /* 0x0000006eb840723c */ /* 0x000ff00000041840 */
[-C--:B---3--:R-:W-:Y:S08]  /*82c0*/  HMMA.16816.F32.BF16 R4, R188, R192.reuse, R4 ;  /* 0x000000c0bc04723c */ /* 0x088ff00000041804 */
        /* <DEDUP_REMOVED lines=15> */
[-C--:B------:R-:W-:Y:S08]  /*83c0*/  HMMA.16816.F32.BF16 R4, R208, R216.reuse, R4 ;  /* 0x000000d8d004723c */ /* 0x080ff00000041804 */
[C---:B-1----:R-:W-:Y:S08]  /*83d0*/  HMMA.16816.F32.BF16 R8, R180.reuse, R216, R8 ;  /* 0x000000d8b408723c */ /* 0x042ff00000041808 */
        /* <DEDUP_REMOVED lines=20> */
[----:B------:R-:W-:Y:S06]  /*8520*/  FMUL.FTZ R16, R16, UR6 ;  /* 0x0000000610107c20 */ /* 0x000fec0008410000 */
[----:B------:R1:W-:Y:S10]  /*8530*/  MUFU.TANH R112, R7 ;  /* 0x0000000700707308 */ /* 0x0003f40000002400 */
[----:B------:R-:W2:Y:S10]  /*8540*/  MUFU.TANH R104, R10 ;  /* 0x0000000a00687308 */ /* 0x000eb40000002400 */
[----:B------:R-:W-:Y:S01]  /*8550*/  MUFU.TANH R103, R11 ;  /* 0x0000000b00677308 */ /* 0x000fe20000002400 */
[----:B-1----:R-:W1:Y:S09]  /*8560*/  LDSM.16.M88.4 R4, [R2+0x8400] ;  /* 0x008400000204783b */ /* 0x002e720000000200 */
[----:B------:R-:W-:Y:S10]  /*8570*/  MUFU.TANH R102, R8 ;  /* 0x0000000800667308 */ /* 0x000ff40000002400 */
[----:B------:R3:W-:Y:S10]  /*8580*/  MUFU.TANH R108, R9 ;  /* 0x00000009006c7308 */ /* 0x0007f40000002400 */
[----:B------:R-:W4:Y:S10]  /*8590*/  MUFU.TANH R113, R14 ;  /* 0x0000000e00717308 */ /* 0x000f340000002400 */
[----:B------:R5:W-:Y:S01]  /*85a0*/  MUFU.TANH R14, R12 ;  /* 0x0000000c000e7308 */ /* 0x000be20000002400 */
[----:B---3--:R-:W3:Y:S09]  /*85b0*/  LDSM.16.M88.4 R8, [R2+0x8800] ;  /* 0x008800000208783b */ /* 0x008ef20000000200 */
[----:B------:R-:W4:Y:S01]  /*85c0*/  MUFU.TANH R115, R15 ;  /* 0x0000000f00737308 */ /* 0x000f220000002400 */
[-C--:B-1----:R-:W-:Y:S09]  /*85d0*/  HMMA.16816.F32.BF16 R20, R208, R4.reuse, R20 ;  /* 0x00000004d014723c */ /* 0x082ff20000041814 */
[----:B------:R-:W-:Y:S01]  /*85e0*/  MUFU.TANH R15, R13 ;  /* 0x0000000d000f7308 */ /* 0x000fe20000002400 */
[C---:B------:R-:W-:Y:S04]  /*85f0*/  HMMA.16816.F32.BF16 R24, R180.reuse, R4, R24 ;  /* 0x00000004b418723c */ /* 0x040fe80000041818 */
[----:B-----5:R-:W-:Y:S05]  /*8600*/  LEA R12, R229, R231, 0x6 ;  /* 0x000000e7e50c7211 */ /* 0x020fea00078e30ff */
[----:B------:R-:W1:Y:S01]  /*8610*/  MUFU.TANH R18, R18 ;  /* 0x0000001200127308 */ /* 0x000e620000002400 */
[-C--:B------:R-:W-:Y:S03]  /*8620*/  HMMA.16816.F32.BF16 R28, R180, R6.reuse, R28 ;  /* 0x00000006b41c723c */ /* 0x080fe6000004181c */
[----:B------:R-:W-:Y:S02]  /*8630*/  IMAD.IADD R12, R230, 0x1, -R12 ;  /* 0x00000001e60c7824 */ /* 0x000fe400078e0a0c */
[----:B------:R-:W-:Y:S01]  /*8640*/  FMUL.FTZ R23, R23, UR6 ;  /* 0x0000000617177c20 */ /* 0x000fe20008410000 */
[----:B------:R-:W-:Y:S01]  /*8650*/  FMUL.FTZ R22, R22, UR6 ;  /* 0x0000000616167c20 */ /* 0x000fe20008410000 */
[----:B------:R-:W-:Y:S02]  /*8660*/  FMUL.FTZ R20, R20, UR6 ;  /* 0x0000000614147c20 */ /* 0x000fe40008410000 */
[----:B------:R-:W5:Y:S01]  /*8670*/  MUFU.TANH R17, R17 ;  /* 0x0000001100117308 */ /* 0x000f620000002400 */
[C---:B------:R-:W-:Y:S04]  /*8680*/  HMMA.16816.F32.BF16 R32, R208.reuse, R6, R32 ;  /* 0x00000006d020723c */ /* 0x040fe80000041820 */
[----:B------:R-:W-:Y:S01]  /*8690*/  FMUL.FTZ R26, R26, UR6 ;  /* 0x000000061a1a7c20 */ /* 0x000fe20008410000 */
[----:B------:R-:W-:Y:S01]  /*86a0*/  FMUL.FTZ R25, R25, UR6 ;  /* 0x0000000619197c20 */ /* 0x000fe20008410000 */
[----:B------:R-:W-:Y:S03]  /*86b0*/  FMUL.FTZ R27, R27, UR6 ;  /* 0x000000061b1b7c20 */ /* 0x000fe60008410000 */
[----:B------:R-:W5:Y:S01]  /*86c0*/  MUFU.TANH R23, R23 ;  /* 0x0000001700177308 */ /* 0x000f620000002400 */
[-C--:B---3--:R-:W-:Y:S03]  /*86d0*/  HMMA.16816.F32.BF16 R36, R208, R8.reuse, R36 ;  /* 0x00000008d024723c */ /* 0x088fe60000041824 */
[----:B------:R-:W-:Y:S01]  /*86e0*/  FMUL.FTZ R28, R28, UR6 ;  /* 0x000000061c1c7c20 */ /* 0x000fe20008410000 */
[----:B------:R-:W-:Y:S02]  /*86f0*/  VIADD R5, R12, 0x3f ;  /* 0x0000003f0c057836 */ /* 0x000fe40000000000 */
[----:B------:R-:W-:Y:S01]  /*8700*/  FMUL.FTZ R30, R30, UR6 ;  /* 0x000000061e1e7c20 */ /* 0x000fe20008410000 */
[----:B------:R-:W-:Y:S02]  /*8710*/  FMUL.FTZ R29, R29, UR6 ;  /* 0x000000061d1d7c20 */ /* 0x000fe40008410000 */
[----:B------:R-:W-:Y:S01]  /*8720*/  MUFU.TANH R184, R28 ;  /* 0x0000001c00b87308 */ /* 0x000fe20000002400 */
[C---:B------:R-:W-:Y:S04]  /*8730*/  HMMA.16816.F32.BF16 R40, R180.reuse, R8, R40 ;  /* 0x00000008b428723c */ /* 0x040fe80000041828 */
[----:B------:R-:W-:Y:S01]  /*8740*/  FMUL.FTZ R33, R33, UR6 ;  /* 0x0000000621217c20 */ /* 0x000fe20008410000 */
[----:B------:R-:W-:Y:S01]  /*8750*/  IABS R5, R5 ;  /* 0x0000000500057213 */ /* 0x000fe20000000000 */
[----:B------:R-:W-:Y:S03]  /*8760*/  FMUL.FTZ R35, R35, UR6 ;  /* 0x0000000623237c20 */ /* 0x000fe60008410000 */
[----:B------:R-:W-:Y:S01]  /*8770*/  MUFU.TANH R193, R30 ;  /* 0x0000001e00c17308 */ /* 0x000fe20000002400 */
[----:B------:R-:W-:Y:S01]  /*8780*/  FMUL.FTZ R31, R31, UR6 ;  /* 0x000000061f1f7c20 */ /* 0x000fe20008410000 */
[----:B------:R-:W-:Y:S01]  /*8790*/  FMUL.FTZ R34, R34, UR6 ;  /* 0x0000000622227c20 */ /* 0x000fe20008410000 */
[----:B------:R-:W-:Y:S01]  /*87a0*/  IADD3 R0, PT, PT, R12, 0x48, RZ ;  /* 0x000000480c007810 */ /* 0x000fe20007ffe0ff */
[----:B------:R-:W-:Y:S01]  /*87b0*/  FMUL.FTZ R38, R38, UR6 ;  /* 0x0000000626267c20 */ /* 0x000fe20008410000 */
[----:B------:R-:W-:Y:S02]  /*87c0*/  VIADD R4, R12, 0x47 ;  /* 0x000000470c047836 */ /* 0x000fe40000000000 */
[----:B------:R-:W-:Y:S01]  /*87d0*/  FMUL.FTZ R32, R32, UR6 ;  /* 0x0000000620207c20 */ /* 0x000fe20008410000 */
[----:B------:R-:W-:Y:S02]  /*87e0*/  IABS R0, R0 ;  /* 0x0000000000007213 */ /* 0x000fe40000000000 */
[----:B------:R2:W-:Y:S01]  /*87f0*/  MUFU.TANH R196, R35 ;  /* 0x0000002300c47308 */ /* 0x0005e20000002400 */
[----:B------:R-:W-:Y:S01]  /*8800*/  IADD3 R3, PT, PT, R12, 0x40, RZ ;  /* 0x000000400c037810 */ /* 0x000fe20007ffe0ff */
[----:B------:R-:W-:Y:S01]  /*8810*/  FMUL.FTZ R24, R24, UR6 ;  /* 0x0000000618187c20 */ /* 0x000fe20008410000 */
[----:B------:R-:W-:Y:S01]  /*8820*/  I2FP.F32.S32 R0, R0 ;  /* 0x0000000000007245 */ /* 0x000fe20000201400 */
[-C--:B------:R-:W-:Y:S03]  /*8830*/  HMMA.16816.F32.BF16 R44, R180, R10.reuse, R44 ;  /* 0x0000000ab42c723c */ /* 0x080fe6000004182c */
[----:B------:R-:W-:Y:S03]  /*8840*/  IABS R4, R4 ;  /* 0x0000000400047213 */ /* 0x000fe60000000000 */
[----:B------:R3:W-:Y:S01]  /*8850*/  MUFU.TANH R13, R31 ;  /* 0x0000001f000d7308 */ /* 0x0007e20000002400 */
[----:B------:R-:W-:Y:S01]  /*8860*/  IABS R3, R3 ;  /* 0x0000000300037213 */ /* 0x000fe20000000000 */
[----:B------:R-:W-:Y:S01]  /*8870*/  VIADD R8, R12, 0xffffffe7 ;  /* 0xffffffe70c087836 */ /* 0x000fe20000000000 */
[----:B------:R-:W-:Y:S01]  /*8880*/  I2FP.F32.S32 R4, R4 ;  /* 0x0000000400047245 */ /* 0x000fe20000201400 */
[----:B------:R-:W-:Y:S01]  /*8890*/  FMUL.FTZ R21, R21, UR6 ;  /* 0x0000000615157c20 */ /* 0x000fe20008410000 */
[----:B------:R-:W-:Y:S01]  /*88a0*/  I2FP.F32.S32 R3, R3 ;  /* 0x0000000300037245 */ /* 0x000fe20000201400 */
[----:B------:R-:W-:Y:S01]  /*88b0*/  FMUL.FTZ R39, R39, UR6 ;  /* 0x0000000627277c20 */ /* 0x000fe20008410000 */
[----:B------:R-:W-:Y:S03]  /*88c0*/  FMUL.FTZ R42, R42, UR6 ;  /* 0x000000062a2a7c20 */ /* 0x000fe60008410000 */
[----:B------:R1:W-:Y:S01]  /*88d0*/  MUFU.TANH R194, R32 ;  /* 0x0000002000c27308 */ /* 0x0003e20000002400 */
[-C--:B--2---:R-:W-:Y:S01]  /*88e0*/  FFMA.FTZ R35, R0, -R100.reuse, R104 ;  /* 0x8000006400237223 */ /* 0x084fe20000010068 */
[----:B------:R-:W-:Y:S01]  /*88f0*/  I2FP.F32.S32 R0, R5 ;  /* 0x0000000500007245 */ /* 0x000fe20000201400 */
[-C--:B----4-:R-:W-:Y:S01]  /*8900*/  FFMA.FTZ R113, R3, -R100.reuse, R113 ;  /* 0x8000006403717223 */ /* 0x090fe20000010071 */
[----:B------:R-:W-:Y:S01]  /*8910*/  IADD3 R5, PT, PT, R12, -0x9, RZ ;  /* 0xfffffff70c057810 */ /* 0x000fe20007ffe0ff */
[----:B------:R-:W-:Y:S01]  /*8920*/  FMUL.FTZ R43, R43, UR6 ;  /* 0x000000062b2b7c20 */ /* 0x000fe20008410000 */
[C---:B------:R-:W-:Y:S04]  /*8930*/  HMMA.16816.F32.BF16 R48, R208.reuse, R10, R48 ;  /* 0x0000000ad030723c */ /* 0x040fe80000041830 */
[----:B------:R2:W-:Y:S01]  /*8940*/  MUFU.TANH R195, R34 ;  /* 0x0000002200c37308 */ /* 0x0005e20000002400 */
[----:B------:R-:W-:Y:S01]  /*8950*/  IABS R5, R5 ;  /* 0x0000000500057213 */ /* 0x000fe20000000000 */
[CC--:B---3--:R-:W-:Y:S01]  /*8960*/  FFMA.FTZ R31, R0.reuse, -R100.reuse, R108 ;  /* 0x80000064001f7223 */ /* 0x0c8fe2000001006c */
[----:B------:R-:W-:Y:S01]  /*8970*/  FFMA.FTZ R115, R0, -R100, R115 ;  /* 0x8000006400737223 */ /* 0x000fe20000010073 */
[----:B------:R-:W-:Y:S01]  /*8980*/  IABS R0, R12 ;  /* 0x0000000c00007213 */ /* 0x000fe20000000000 */
[----:B------:R-:W-:Y:S01]  /*8990*/  FMUL.FTZ R40, R40, UR6 ;  /* 0x0000000628287c20 */ /* 0x000fe20008410000 */
[C---:B------:R-:W-:Y:S04]  /*89a0*/  IADD3 R10, PT, PT, R12.reuse, -0x29, RZ ;  /* 0xffffffd70c0a7810 */ /* 0x040fe80007ffe0ff */
[----:B------:R3:W-:Y:S01]  /*89b0*/  MUFU.TANH R9, R38 ;  /* 0x0000002600097308 */ /* 0x0007e20000002400 */
[----:B------:R-:W-:Y:S01]  /*89c0*/  I2FP.F32.S32 R0, R0 ;  /* 0x0000000000007245 */ /* 0x000fe20000201400 */
[-C--:B-1----:R-:W-:Y:S01]  /*89d0*/  FFMA.FTZ R32, R3, -R100.reuse, R102 ;  /* 0x8000006403207223 */ /* 0x082fe20000010066 */
[----:B------:R-:W-:Y:S02]  /*89e0*/  VIADD R3, R12, 0xfffffff8 ;  /* 0xfffffff80c037836 */ /* 0x000fe40000000000 */
[----:B------:R-:W-:Y:S01]  /*89f0*/  FMUL.FTZ R46, R46, UR6 ;  /* 0x000000062e2e7c20 */ /* 0x000fe20008410000 */
[----:B------:R-:W-:Y:S01]  /*8a00*/  IADD3 R11, PT, PT, R12, -0x31, RZ ;  /* 0xffffffcf0c0b7810 */ /* 0x000fe20007ffe0ff */
[-C--:B------:R-:W-:Y:S01]  /*8a10*/  FFMA.FTZ R28, R0, -R100.reuse, R110 ;  /* 0x80000064001c7223 */ /* 0x080fe2000001006e */
[----:B------:R-:W-:Y:S02]  /*8a20*/  FMUL.FTZ R41, R41, UR6 ;  /* 0x0000000629297c20 */ /* 0x000fe40008410000 */
[----:B------:R-:W-:Y:S01]  /*8a30*/  MUFU.TANH R16, R16 ;  /* 0x0000001000107308 */ /* 0x000fe20000002400 */
[----:B------:R-:W-:Y:S01]  /*8a40*/  IABS R3, R3 ;  /* 0x0000000300037213 */ /* 0x000fe20000000000 */
[----:B--2---:R-:W-:Y:S01]  /*8a50*/  FFMA.FTZ R34, R4, -R100, R103 ;  /* 0x8000006404227223 */ /* 0x004fe20000010067 */
[----:B------:R-:W-:Y:S01]  /*8a60*/  IADD3 R4, PT, PT, R12, -0x1, RZ ;  /* 0xffffffff0c047810 */ /* 0x000fe20007ffe0ff */
[----:B------:R-:W-:Y:S01]  /*8a70*/  FMUL.FTZ R47, R47, UR6 ;  /* 0x000000062f2f7c20 */ /* 0x000fe20008410000 */
[----:B------:R-:W-:Y:S01]  /*8a80*/  I2FP.F32.S32 R3, R3 ;  /* 0x0000000300037245 */ /* 0x000fe20000201400 */
[----:B------:R-:W-:Y:S01]  /*8a90*/  FMUL.FTZ R50, R50, UR6 ;  /* 0x0000000632327c20 */ /* 0x000fe20008410000 */
[----:B------:R-:W-:Y:S03]  /*8aa0*/  IABS R4, R4 ;  /* 0x0000000400047213 */ /* 0x000fe60000000000 */
[----:B------:R-:W1:Y:S01]  /*8ab0*/  MUFU.TANH R22, R22 ;  /* 0x0000001600167308 */ /* 0x000e620000002400 */
[----:B---3--:R-:W-:Y:S01]  /*8ac0*/  FFMA.FTZ R38, R0, -R100, R18 ;  /* 0x8000006400267223 */ /* 0x008fe20000010012 */
[----:B------:R-:W-:Y:S01]  /*8ad0*/  I2FP.F32.S32 R0, R5 ;  /* 0x0000000500007245 */ /* 0x000fe20000201400 */
[----:B------:R-:W-:Y:S01]  /*8ae0*/  VIADD R5, R12, 0x30 ;  /* 0x000000300c057836 */ /* 0x000fe20000000000 */
[----:B------:R-:W-:Y:S01]  /*8af0*/  I2FP.F32.S32 R4, R4 ;  /* 0x0000000400047245 */ /* 0x000fe20000201400 */
[----:B------:R-:W-:Y:S01]  /*8b00*/  FMUL.FTZ R36, R36, UR6 ;  /* 0x0000000624247c20 */ /* 0x000fe20008410000 */
[----:B------:R-:W-:Y:S01]  /*8b10*/  IABS R10, R10 ;  /* 0x0000000a000a7213 */ /* 0x000fe20000000000 */
[CC--:B-----5:R-:W-:Y:S03]  /*8b20*/  FFMA.FTZ R30, R0.reuse, -R100.reuse, R17 ;  /* 0x80000064001e7223 */ /* 0x0e0fe60000010011 */
[----:B------:R2:W-:Y:S01]  /*8b30*/  MUFU.TANH R185, R29 ;  /* 0x0000001d00b97308 */ /* 0x0005e20000002400 */
[----:B------:R-:W-:Y:S01]  /*8b40*/  IABS R5, R5 ;  /* 0x0000000500057213 */ /* 0x000fe20000000000 */
[----:B------:R-:W-:Y:S01]  /*8b50*/  FFMA.FTZ R201, R0, -R100, R23 ;  /* 0x8000006400c97223 */ /* 0x000fe20000010017 */
[----:B------:R-:W-:Y:S02]  /*8b60*/  VIADD R0, R12, 0x38 ;  /* 0x000000380c007836 */ /* 0x000fe40000000000 */
[----:B------:R-:W-:Y:S01]  /*8b70*/  FMUL.FTZ R37, R37, UR6 ;  /* 0x0000000625257c20 */ /* 0x000fe20008410000 */
[----:B------:R-:W-:Y:S01]  /*8b80*/  IABS R11, R11 ;  /* 0x0000000b000b7213 */ /* 0x000fe20000000000 */
[----:B------:R-:W-:Y:S01]  /*8b90*/  FMUL.FTZ R51, R51, UR6 ;  /* 0x0000000633337c20 */ /* 0x000fe20008410000 */
[----:B------:R-:W-:Y:S02]  /*8ba0*/  FMUL.FTZ R48, R48, UR6 ;  /* 0x0000000630307c20 */ /* 0x000fe40008410000 */
[----:B------:R-:W-:Y:S01]  /*8bb0*/  MUFU.TANH R19, R19 ;  /* 0x0000001300137308 */ /* 0x000fe20000002400 */
[----:B------:R-:W-:Y:S01]  /*8bc0*/  IABS R0, R0 ;  /* 0x0000000000007213 */ /* 0x000fe20000000000 */
[----:B-1----:R-:W-:Y:S01]  /*8bd0*/  FFMA.FTZ R200, R3, -R100, R22 ;  /* 0x8000006403c87223 */ /* 0x002fe20000010016 */
[----:B------:R-:W-:Y:S01]  /*8be0*/  FMUL.FTZ R44, R44, UR6 ;  /* 0x000000062c2c7c20 */ /* 0x000fe20008410000 */
[C---:B------:R-:W-:Y:S01]  /*8bf0*/  IADD3 R22, PT, PT, R12.reuse, -0x39, RZ ;  /* 0xffffffc70c167810 */ /* 0x040fe20007ffe0ff */
[----:B------:R-:W-:Y:S01]  /*8c00*/  FMUL.FTZ R45, R45, UR6 ;  /* 0x000000062d2d7c20 */ /* 0x000fe20008410000 */
[----:B------:R-:W-:Y:S01]  /*8c10*/  I2FP.F32.S32 R0, R0 ;  /* 0x0000000000007245 */ /* 0x000fe20000201400 */
[----:B------:R-:W-:Y:S03]  /*8c20*/  FMUL.FTZ R49, R49, UR6 ;  /* 0x0000000631317c20 */ /* 0x000fe60008410000 */
[----:B------:R-:W1:Y:S01]  /*8c30*/  MUFU.TANH R188, R27 ;  /* 0x0000001b00bc7308 */ /* 0x000e620000002400 */
[----:B--2---:R-:W-:Y:S01]  /*8c40*/  FFMA.FTZ R29, R3, -R100, R16 ;  /* 0x80000064031d7223 */ /* 0x004fe20000010010 */
[----:B------:R-:W-:Y:S02]  /*8c50*/  IADD3 R3, PT, PT, R12, 0x37, RZ ;  /* 0x000000370c037810 */ /* 0x000fe40007ffe0ff */
[----:B------:R-:W-:Y:S02]  /*8c60*/  I2FP.F32.S32 R10, R10 ;  /* 0x0000000a000a7245 */ /* 0x000fe40000201400 */
[----:B------:R-:W-:Y:S04]  /*8c70*/  IABS R3, R3 ;  /* 0x0000000300037213 */ /* 0x000fe80000000000 */
[----:B------:R2:W-:Y:S01]  /*8c80*/  MUFU.TANH R192, R33 ;  /* 0x0000002100c07308 */ /* 0x0005e20000002400 */
[----:B------:R-:W-:Y:S02]  /*8c90*/  I2FP.F32.S32 R11, R11 ;  /* 0x0000000b000b7245 */ /* 0x000fe40000201400 */
[----:B------:R-:W-:Y:S02]  /*8ca0*/  I2FP.F32.S32 R3, R3 ;  /* 0x0000000300037245 */ /* 0x000fe40000201400 */
[----:B------:R-:W-:Y:S05]  /*8cb0*/  IABS R22, R22 ;  /* 0x0000001600167213 */ /* 0x000fea0000000000 */
[----:B------:R3:W4:Y:S01]  /*8cc0*/  MUFU.TANH R189, R26 ;  /* 0x0000001a00bd7308 */ /* 0x0007220000002400 */
[CC--:B-1----:R-:W-:Y:S01]  /*8cd0*/  FFMA.FTZ R188, R3.reuse, -R100.reuse, R188 ;  /* 0x8000006403bc7223 */ /* 0x0c2fe200000100bc */
[C---:B------:R-:W-:Y:S01]  /*8ce0*/  FFMA.FTZ R27, R4.reuse, -R100, R109 ;  /* 0x80000064041b7223 */ /* 0x040fe2000001006d */
[----:B------:R-:W-:Y:S07]  /*8cf0*/  I2FP.F32.S32 R22, R22 ;  /* 0x0000001600167245 */ /* 0x000fee0000201400 */
[----:B------:R1:W-:Y:S01]  /*8d00*/  MUFU.TANH R187, R25 ;  /* 0x0000001900bb7308 */ /* 0x0003e20000002400 */
[----:B--2---:R-:W-:Y:S01]  /*8d10*/  FFMA.FTZ R33, R4, -R100, R19 ;  /* 0x8000006404217223 */ /* 0x004fe20000010013 */
[----:B------:R-:W-:Y:S04]  /*8d20*/  IADD3 R4, PT, PT, R12, 0x2f, RZ ;  /* 0x0000002f0c047810 */ /* 0x000fe80007ffe0ff */
[----:B------:R-:W-:Y:S04]  /*8d30*/  IABS R4, R4 ;  /* 0x0000000400047213 */ /* 0x000fe80000000000 */
[----:B------:R-:W2:Y:S01]  /*8d40*/  MUFU.TANH R186, R24 ;  /* 0x0000001800ba7308 */ /* 0x000ea20000002400 */
[CC--:B---3--:R-:W-:Y:S01]  /*8d50*/  FFMA.FTZ R26, R0.reuse, -R100.reuse, R14 ;  /* 0x80000064001a7223 */ /* 0x0c8fe2000001000e */
[-C--:B----4-:R-:W-:Y:S01]  /*8d60*/  FFMA.FTZ R189, R0, -R100.reuse, R189 ;  /* 0x8000006400bd7223 */ /* 0x090fe200000100bd */
[----:B------:R-:W-:Y:S07]  /*8d70*/  I2FP.F32.S32 R0, R5 ;  /* 0x0000000500007245 */ /* 0x000fee0000201400 */
[----:B------:R-:W3:Y:S01]  /*8d80*/  MUFU.TANH R190, R20 ;  /* 0x0000001400be7308 */ /* 0x000ee20000002400 */
[----:B-1----:R-:W-:Y:S01]  /*8d90*/  FFMA.FTZ R25, R3, -R100, R15 ;  /* 0x8000006403197223 */ /* 0x002fe2000001000f */
[----:B------:R-:W-:Y:S01]  /*8da0*/  I2FP.F32.S32 R3, R4 ;  /* 0x0000000400037245 */ /* 0x000fe20000201400 */
[CC--:B------:R-:W-:Y:S01]  /*8db0*/  FFMA.FTZ R193, R0.reuse, -R100.reuse, R193 ;  /* 0x8000006400c17223 */ /* 0x0c0fe200000100c1 */
[----:B------:R1:W4:Y:S01]  /*8dc0*/  LDSM.16.M88.4 R4, [R2+0x8c00] ;  /* 0x008c00000204783b */ /* 0x0003220000000200 */
[----:B------:R-:W-:Y:S05]  /*8dd0*/  DEPBAR.LE SB0, 0x0 ;  /* 0x000080000000791a */ /* 0x000fea0000000000 */
[----:B------:R-:W5:Y:S01]  /*8de0*/  MUFU.TANH R191, R21 ;  /* 0x0000001500bf7308 */ /* 0x000f620000002400 */
[----:B--2---:R-:W-:Y:S01]  /*8df0*/  FFMA.FTZ R186, R0, -R100, R186 ;  /* 0x8000006400ba7223 */ /* 0x004fe200000100ba */
[C---:B------:R-:W-:Y:S08]  /*8e00*/  VIADD R0, R12.reuse, 0xfffffff0 ;  /* 0xfffffff00c007836 */ /* 0x040ff00000000000 */
[----:B------:R-:W2:Y:S01]  /*8e10*/  MUFU.TANH R39, R39 ;  /* 0x0000002700277308 */ /* 0x000ea20000002400 */
[----:B------:R-:W-:Y:S01]  /*8e20*/  BAR.SYNC.DEFER_BLOCKING 0x0 ;  /* 0x0000000000007b1d */ /* 0x000fe20000010000 */
[----:B------:R-:W-:Y:S01]  /*8e30*/  IABS R0, R0 ;  /* 0x0000000000007213 */ /* 0x000fe20000000000 */
[CC--:B------:R-:W-:Y:S01]  /*8e40*/  FFMA.FTZ R187, R3.reuse, -R100.reuse, R187 ;  /* 0x8000006403bb7223 */ /* 0x0c0fe200000100bb */
[----:B------:R-:W-:Y:S01]  /*8e50*/  FFMA.FTZ R202, R3, -R100, R13 ;  /* 0x8000006403ca7223 */ /* 0x000fe2000001000d */
[C---:B------:R-:W-:Y:S02]  /*8e60*/  IADD3 R3, PT, PT, R12.reuse, -0x18, RZ ;  /* 0xffffffe80c037810 */ /* 0x040fe40007ffe0ff */
[----:B------:R-:W-:Y:S03]  /*8e70*/  I2FP.F32.S32 R0, R0 ;  /* 0x0000000000007245 */ /* 0x000fe60000201400 */
[----:B------:R-:W2:Y:S01]  /*8e80*/  MUFU.TANH R42, R42 ;  /* 0x0000002a002a7308 */ /* 0x000ea20000002400 */
[----:B------:R-:W-:Y:S02]  /*8e90*/  IABS R3, R3 ;  /* 0x0000000300037213 */ /* 0x000fe40000000000 */
[----:B-1----:R-:W-:Y:S01]  /*8ea0*/  IADD3 R2, PT, PT, R12, -0x11, RZ ;  /* 0xffffffef0c027810 */ /* 0x002fe20007ffe0ff */
[CC--:B---3--:R-:W-:Y:S01]  /*8eb0*/  FFMA.FTZ R190, R0.reuse, -R100.reuse, R190 ;  /* 0x8000006400be7223 */ /* 0x0c8fe200000100be */
[----:B------:R-:W-:Y:S01]  /*8ec0*/  FFMA.FTZ R195, R0, -R100, R195 ;  /* 0x8000006400c37223 */ /* 0x000fe200000100c3 */
[----:B------:R-:W-:Y:S04]  /*8ed0*/  I2FP.F32.S32 R0, R3 ;  /* 0x0000000300007245 */ /* 0x000fe80000201400 */
[----:B------:R-:W1:Y:S01]  /*8ee0*/  MUFU.TANH R43, R43 ;  /* 0x0000002b002b7308 */ /* 0x000e620000002400 */
[----:B------:R-:W-:Y:S01]  /*8ef0*/  IABS R2, R2 ;  /* 0x0000000200027213 */ /* 0x000fe20000000000 */
[CC--:B------:R-:W-:Y:S01]  /*8f00*/  FFMA.FTZ R194, R0.reuse, -R100.reuse, R194 ;  /* 0x8000006400c27223 */ /* 0x0c0fe200000100c2 */
[----:B------:R-:W-:Y:S02]  /*8f10*/  FFMA.FTZ R231, R0, -R100, R9 ;  /* 0x8000006400e77223 */ /* 0x000fe40000010009 */
[----:B------:R-:W-:Y:S02]  /*8f20*/  I2FP.F32.S32 R2, R2 ;  /* 0x0000000200027245 */ /* 0x000fe40000201400 */
[----:B------:R-:W-:Y:S03]  /*8f30*/  IADD3 R3, PT, PT, R12, 0x28, RZ ;  /* 0x000000280c037810 */ /* 0x000fe60007ffe0ff */
[----:B------:R-:W3:Y:S01]  /*8f40*/  MUFU.TANH R40, R40 ;  /* 0x0000002800287308 */ /* 0x000ee20000002400 */
[CC--:B-----5:R-:W-:Y:S01]  /*8f50*/  FFMA.FTZ R191, R2.reuse, -R100.reuse, R191 ;  /* 0x8000006402bf7223 */ /* 0x0e0fe200000100bf */
[----:B------:R-:W-:Y:S01]  /*8f60*/  FFMA.FTZ R196, R2, -R100, R196 ;  /* 0x8000006402c47223 */ /* 0x000fe200000100c4 */
[----:B------:R-:W-:Y:S01]  /*8f70*/  IABS R2, R8 ;  /* 0x0000000800027213 */ /* 0x000fe20000000000 */
[C---:B------:R-:W-:Y:S01]  /*8f80*/  VIADD R8, R12.reuse, 0x27 ;  /* 0x000000270c087836 */ /* 0x040fe20000000000 */
[-C--:B----4-:R-:W-:Y:S05]  /*8f90*/  HMMA.16816.F32.BF16 R52, R208, R4.reuse, R52 ;  /* 0x00000004d034723c */ /* 0x090fea0000041834 */
[----:B------:R-:W4:Y:S01]  /*8fa0*/  MUFU.TANH R46, R46 ;  /* 0x0000002e002e7308 */ /* 0x000f220000002400 */
[----:B------:R-:W-:Y:S02]  /*8fb0*/  MOV R0, R2 ;  /* 0x0000000200007202 */ /* 0x000fe40000000f00 */
[----:B------:R-:W-:Y:S01]  /*8fc0*/  IABS R2, R3 ;  /* 0x0000000300027213 */ /* 0x000fe20000000000 */
[C---:B------:R-:W-:Y:S06]  /*8fd0*/  HMMA.16816.F32.BF16 R56, R180.reuse, R4, R56 ;  /* 0x00000004b438723c */ /* 0x040fec0000041838 */
[----:B------:R-:W5:Y:S01]  /*8fe0*/  MUFU.TANH R41, R41 ;  /* 0x0000002900297308 */ /* 0x000f620000002400 */
[----:B------:R-:W-:Y:S01]  /*8ff0*/  I2FP.F32.S32 R0, R0 ;  /* 0x0000000000007245 */ /* 0x000fe20000201400 */
[----:B------:R-:W-:Y:S01]  /*9000*/  VIADD R5, R12, 0x7 ;  /* 0x000000070c057836 */ /* 0x000fe20000000000 */
[----:B------:R-:W-:Y:S02]  /*9010*/  IABS R3, R8 ;  /* 0x0000000800037213 */ /* 0x000fe40000000000 */
[----:B------:R-:W-:Y:S01]  /*9020*/  I2FP.F32.S32 R2, R2 ;  /* 0x0000000200027245 */ /* 0x000fe20000201400 */
[CC--:B------:R-:W-:Y:S04]  /*9030*/  FFMA.FTZ R192, R0.reuse, -R100.reuse, R192 ;  /* 0x8000006400c07223 */ /* 0x0c0fe800000100c0 */
[----:B------:R-:W5:Y:S01]  /*9040*/  MUFU.TANH R47, R47 ;  /* 0x0000002f002f7308 */ /* 0x000f620000002400 */
[-C--:B--2---:R-:W-:Y:S01]  /*9050*/  FFMA.FTZ R230, R0, -R100.reuse, R39 ;  /* 0x8000006400e67223 */ /* 0x084fe20000010027 */
[----:B------:R-:W-:Y:S01]  /*9060*/  MOV R0, R3 ;  /* 0x0000000300007202 */ /* 0x000fe20000000f00 */
[C---:B------:R-:W-:Y:S01]  /*9070*/  VIADD R3, R12.reuse, 0x1f ;  /* 0x0000001f0c037836 */ /* 0x040fe20000000000 */
[----:B------:R-:W-:Y:S01]  /*9080*/  IADD3 R4, PT, PT, R12, 0x20, RZ ;  /* 0x000000200c047810 */ /* 0x000fe20007ffe0ff */
[C---:B------:R-:W-:Y:S01]  /*9090*/  FFMA.FTZ R184, R2.reuse, -R100, R184 ;  /* 0x8000006402b87223 */ /* 0x040fe200000100b8 */
[----:B------:R-:W-:Y:S01]  /*90a0*/  I2FP.F32.S32 R0, R0 ;  /* 0x0000000000007245 */ /* 0x000fe20000201400 */
[----:B------:R-:W-:Y:S03]  /*90b0*/  FFMA.FTZ R204, R2, -R100, R42 ;  /* 0x8000006402cc7223 */ /* 0x000fe6000001002a */
[----:B------:R-:W2:Y:S01]  /*90c0*/  MUFU.TANH R203, R36 ;  /* 0x0000002400cb7308 */ /* 0x000ea20000002400 */
[----:B------:R-:W-:Y:S01]  /*90d0*/  IABS R2, R4 ;  /* 0x0000000400027213 */ /* 0x000fe20000000000 */
[----:B------:R-:W-:Y:S01]  /*90e0*/  FMUL.FTZ R54, R54, UR6 ;  /* 0x0000000636367c20 */ /* 0x000fe20008410000 */
[CC--:B------:R-:W-:Y:S01]  /*90f0*/  FFMA.FTZ R185, R0.reuse, -R100.reuse, R185 ;  /* 0x8000006400b97223 */ /* 0x0c0fe200000100b9 */
[----:B-1----:R-:W-:Y:S01]  /*9100*/  FFMA.FTZ R205, R0, -R100, R43 ;  /* 0x8000006400cd7223 */ /* 0x002fe2000001002b */
[----:B------:R-:W-:Y:S01]  /*9110*/  IABS R0, R3 ;  /* 0x0000000300007213 */ /* 0x000fe20000000000 */
[-C--:B------:R-:W-:Y:S04]  /*9120*/  HMMA.16816.F32.BF16 R60, R180, R6.reuse, R60 ;  /* 0x00000006b43c723c */ /* 0x080fe8000004183c */
[----:B------:R-:W1:Y:S01]  /*9130*/  MUFU.TANH R50, R50 ;  /* 0x0000003200327308 */ /* 0x000e620000002400 */
[----:B------:R-:W-:Y:S01]  /*9140*/  IADD3 R3, PT, PT, R12, -0x20, RZ ;  /* 0xffffffe00c037810 */ /* 0x000fe20007ffe0ff */
[----:B------:R-:W-:Y:S01]  /*9150*/  FMUL.FTZ R58, R58, UR6 ;  /* 0x000000063a3a7c20 */ /* 0x000fe20008410000 */
[----:B------:R-:W-:Y:S01]  /*9160*/  I2FP.F32.S32 R2, R2 ;  /* 0x0000000200027245 */ /* 0x000fe20000201400 */
[----:B------:R-:W-:Y:S01]  /*9170*/  FMUL.FTZ R59, R59, UR6 ;  /* 0x000000063b3b7c20 */ /* 0x000fe20008410000 */
[----:B------:R-:W-:Y:S01]  /*9180*/  IABS R3, R3 ;  /* 0x0000000300037213 */ /* 0x000fe20000000000 */
[----:B------:R-:W-:Y:S04]  /*9190*/  HMMA.16816.F32.BF16 R64, R208, R6, R64 ;  /* 0x00000006d040723c */ /* 0x000fe80000041840 */
[----:B------:R-:W1:Y:S01]  /*91a0*/  MUFU.TANH R37, R37 ;  /* 0x0000002500257308 */ /* 0x000e620000002400 */
[----:B------:R-:W-:Y:S01]  /*91b0*/  I2FP.F32.S32 R0, R0 ;  /* 0x0000000000007245 */ /* 0x000fe20000201400 */
[CC--:B---3--:R-:W-:Y:S01]  /*91c0*/  FFMA.FTZ R198, R2.reuse, -R100.reuse, R40 ;  /* 0x8000006402c67223 */ /* 0x0c8fe20000010028 */
[-C--:B----4-:R-:W-:Y:S01]  /*91d0*/  FFMA.FTZ R207, R2, -R100.reuse, R46 ;  /* 0x8000006402cf7223 */ /* 0x090fe2000001002e */
[----:B------:R-:W-:Y:S01]  /*91e0*/  MOV R2, R3 ;  /* 0x0000000300027202 */ /* 0x000fe20000000f00 */
[----:B------:R-:W-:Y:S02]  /*91f0*/  VIADD R3, R12, 0x17 ;  /* 0x000000170c037836 */ /* 0x000fe40000000000 */
[CC--:B-----5:R-:W-:Y:S03]  /*9200*/  FFMA.FTZ R197, R0.reuse, -R100.reuse, R41 ;  /* 0x8000006400c57223 */ /* 0x0e0fe60000010029 */
[----:B------:R-:W3:Y:S01]  /*9210*/  MUFU.TANH R51, R51 ;  /* 0x0000003300337308 */ /* 0x000ee20000002400 */
[----:B------:R-:W-:Y:S01]  /*9220*/  FFMA.FTZ R217, R0, -R100, R47 ;  /* 0x8000006400d97223 */ /* 0x000fe2000001002f */
[----:B------:R-:W-:Y:S01]  /*9230*/  I2FP.F32.S32 R0, R2 ;  /* 0x0000000200007245 */ /* 0x000fe20000201400 */
[C---:B------:R-:W-:Y:S01]  /*9240*/  VIADD R2, R12.reuse, 0xffffffdf ;  /* 0xffffffdf0c027836 */ /* 0x040fe20000000000 */
[----:B------:R-:W-:Y:S01]  /*9250*/  IADD3 R4, PT, PT, R12, 0x18, RZ ;  /* 0x000000180c047810 */ /* 0x000fe20007ffe0ff */
[----:B------:R-:W-:Y:S01]  /*9260*/  FMUL.FTZ R60, R60, UR6 ;  /* 0x000000063c3c7c20 */ /* 0x000fe20008410000 */
[----:B------:R-:W-:Y:S01]  /*9270*/  IABS R3, R3 ;  /* 0x0000000300037213 */ /* 0x000fe20000000000 */
[CC--:B--2---:R-:W-:Y:S03]  /*9280*/  FFMA.FTZ R203, R0.reuse, -R100.reuse, R203 ;  /* 0x8000006400cb7223 */ /* 0x0c4fe600000100cb */
[----:B------:R-:W2:Y:S01]  /*9290*/  MUFU.TANH R48, R48 ;  /* 0x0000003000307308 */ /* 0x000ea20000002400 */
[----:B-1----:R-:W-:Y:S01]  /*92a0*/  FFMA.FTZ R212, R0, -R100, R50 ;  /* 0x8000006400d47223 */ /* 0x002fe20000010032 */
[----:B------:R-:W-:Y:S01]  /*92b0*/  IADD3 R0, PT, PT, R12, -0x28, RZ ;  /* 0xffffffd80c007810 */ /* 0x000fe20007ffe0ff */
[----:B------:R-:W-:Y:S01]  /*92c0*/  FMUL.FTZ R57, R57, UR6 ;  /* 0x0000000639397c20 */ /* 0x000fe20008410000 */
[----:B------:R-:W-:Y:S01]  /*92d0*/  IABS R2, R2 ;  /* 0x0000000200027213 */ /* 0x000fe20000000000 */
[----:B------:R-:W-:Y:S01]  /*92e0*/  FMUL.FTZ R56, R56, UR6 ;  /* 0x0000000638387c20 */ /* 0x000fe20008410000 */
[----:B------:R-:W-:Y:S01]  /*92f0*/  IABS R0, R0 ;  /* 0x0000000000007213 */ /* 0x000fe20000000000 */
[----:B------:R-:W-:Y:S03]  /*9300*/  FMUL.FTZ R61, R61, UR6 ;  /* 0x000000063d3d7c20 */ /* 0x000fe60008410000 */
[----:B------:R-:W1:Y:S01]  /*9310*/  MUFU.TANH R54, R54 ;  /* 0x0000003600367308 */ /* 0x000e620000002400 */
[----:B------:R-:W-:Y:S01]  /*9320*/  I2FP.F32.S32 R2, R2 ;  /* 0x0000000200027245 */ /* 0x000fe20000201400 */
[----:B------:R-:W-:Y:S01]  /*9330*/  FMUL.FTZ R7, R64, UR6 ;  /* 0x0000000640077c20 */ /* 0x000fe20008410000 */
[----:B------:R-:W-:Y:S01]  /*9340*/  IABS R4, R4 ;  /* 0x0000000400047213 */ /* 0x000fe20000000000 */
[----:B------:R-:W-:Y:S01]  /*9350*/  VIADD R6, R12, 0xffffffc8 ;  /* 0xffffffc80c067836 */ /* 0x000fe20000000000 */
[----:B------:R-:W-:Y:S01]  /*9360*/  I2FP.F32.S32 R0, R0 ;  /* 0x0000000000007245 */ /* 0x000fe20000201400 */
[CC--:B------:R-:W-:Y:S01]  /*9370*/  FFMA.FTZ R183, R2.reuse, -R100.reuse, R37 ;  /* 0x8000006402b77223 */ /* 0x0c0fe20000010025 */
[----:B---3--:R-:W-:Y:S03]  /*9380*/  FFMA.FTZ R208, R2, -R100, R51 ;  /* 0x8000006402d07223 */ /* 0x008fe60000010033 */
[----:B------:R-:W3:Y:S01]  /*9390*/  MUFU.TANH R44, R44 ;  /* 0x0000002c002c7308 */ /* 0x000ee20000002400 */
[----:B------:R-:W-:Y:S01]  /*93a0*/  MOV R2, R4 ;  /* 0x0000000400027202 */ /* 0x000fe20000000f00 */
[-C--:B--2---:R-:W-:Y:S01]  /*93b0*/  FFMA.FTZ R199, R0, -R100.reuse, R48 ;  /* 0x8000006400c77223 */ /* 0x084fe20000010030 */
[----:B------:R-:W-:Y:S01]  /*93c0*/  FMUL.FTZ R4, R62, UR6 ;  /* 0x000000063e047c20 */ /* 0x000fe20008410000 */
[----:B------:R-:W-:Y:S01]  /*93d0*/  IADD3 R8, PT, PT, R12, 0xf, RZ ;  /* 0x0000000f0c087810 */ /* 0x000fe20007ffe0ff */
[----:B------:R-:W-:Y:S01]  /*93e0*/  FMUL.FTZ R24, R55, UR6 ;  /* 0x0000000637187c20 */ /* 0x000fe20008410000 */
[----:B------:R-:W-:Y:S01]  /*93f0*/  IABS R5, R5 ;  /* 0x0000000500057213 */ /* 0x000fe20000000000 */
[----:B------:R-:W-:Y:S03]  /*9400*/  FMUL.FTZ R23, R65, UR6 ;  /* 0x0000000641177c20 */ /* 0x000fe60008410000 */
[----:B------:R-:W2:Y:S01]  /*9410*/  MUFU.TANH R108, R58 ;  /* 0x0000003a006c7308 */ /* 0x000ea20000002400 */
[----:B-1----:R-:W-:Y:S01]  /*9420*/  FFMA.FTZ R233, R0, -R100, R54 ;  /* 0x8000006400e97223 */ /* 0x002fe20000010036 */
[----:B------:R-:W-:Y:S01]  /*9430*/  I2FP.F32.S32 R0, R2 ;  /* 0x0000000200007245 */ /* 0x000fe20000201400 */
[----:B------:R-:W-:Y:S01]  /*9440*/  FMUL.FTZ R21, R66, UR6 ;  /* 0x0000000642157c20 */ /* 0x000fe20008410000 */
[----:B------:R-:W-:Y:S01]  /*9450*/  I2FP.F32.S32 R2, R3 ;  /* 0x0000000300027245 */ /* 0x000fe20000201400 */
[----:B------:R-:W-:Y:S01]  /*9460*/  FMUL.FTZ R3, R63, UR6 ;  /* 0x000000063f037c20 */ /* 0x000fe20008410000 */
[----:B------:R-:W-:Y:S01]  /*9470*/  IABS R8, R8 ;  /* 0x0000000800087213 */ /* 0x000fe20000000000 */
[----:B------:R-:W-:Y:S03]  /*9480*/  FMUL.FTZ R20, R67, UR6 ;  /* 0x0000000643147c20 */ /* 0x000fe60008410000 */
[----:B------:R-:W1:Y:S01]  /*9490*/  MUFU.TANH R45, R45 ;  /* 0x0000002d002d7308 */ /* 0x000e620000002400 */
[----:B---3--:R-:W-:Y:S01]  /*94a0*/  FFMA.FTZ R181, R0, -R100, R44 ;  /* 0x8000006400b57223 */ /* 0x008fe2000001002c */
[----:B------:R-:W-:Y:S01]  /*94b0*/  I2FP.F32.S32 R5, R5 ;  /* 0x0000000500057245 */ /* 0x000fe20000201400 */
[----:B------:R-:W-:Y:S01]  /*94c0*/  FMUL.FTZ R52, R52, UR6 ;  /* 0x0000000634347c20 */ /* 0x000fe20008410000 */
[----:B------:R-:W-:Y:S01]  /*94d0*/  IABS R6, R6 ;  /* 0x0000000600067213 */ /* 0x000fe20000000000 */
[----:B------:R-:W-:Y:S02]  /*94e0*/  FMUL.FTZ R53, R53, UR6 ;  /* 0x0000000635357c20 */ /* 0x000fe40008410000 */
[-C--:B------:R-:W-:Y:S03]  /*94f0*/  FFMA.FTZ R16, R5, -R100.reuse, R112 ;  /* 0x8000006405107223 */ /* 0x080fe60000010070 */
[----:B------:R-:W3:Y:S01]  /*9500*/  MUFU.TANH R109, R59 ;  /* 0x0000003b006d7308 */ /* 0x000ee20000002400 */
[----:B--2---:R-:W-:Y:S01]  /*9510*/  FFMA.FTZ R108, R0, -R100, R108 ;  /* 0x80000064006c7223 */ /* 0x004fe2000001006c */
[----:B------:R-:W-:Y:S04]  /*9520*/  IADD3 R0, PT, PT, R12, 0x8, RZ ;  /* 0x000000080c007810 */ /* 0x000fe80007ffe0ff */
[----:B------:R-:W-:Y:S04]  /*9530*/  IABS R0, R0 ;  /* 0x0000000000007213 */ /* 0x000fe80000000000 */
[----:B------:R-:W2:Y:S01]  /*9540*/  MUFU.TANH R60, R60 ;  /* 0x0000003c003c7308 */ /* 0x000ea20000002400 */
[----:B-1----:R-:W-:Y:S01]  /*9550*/  FFMA.FTZ R182, R2, -R100, R45 ;  /* 0x8000006402b67223 */ /* 0x002fe2000001002d */
[----:B------:R-:W-:Y:S05]  /*9560*/  I2FP.F32.S32 R0, R0 ;  /* 0x0000000000007245 */ /* 0x000fea0000201400 */
[-C--:B------:R-:W-:Y:S03]  /*9570*/  FFMA.FTZ R17, R0, -R100.reuse, R111 ;  /* 0x8000006400117223 */ /* 0x080fe6000001006f */
[----:B------:R-:W1:Y:S01]  /*9580*/  MUFU.TANH R57, R57 ;  /* 0x0000003900397308 */ /* 0x000e620000002400 */
[----:B---3--:R-:W-:Y:S01]  /*9590*/  FFMA.FTZ R109, R2, -R100, R109 ;  /* 0x80000064026d7223 */ /* 0x008fe2000001006d */
[----:B------:R-:W-:Y:S04]  /*95a0*/  IADD3 R2, PT, PT, R12, 0x10, RZ ;  /* 0x000000100c027810 */ /* 0x000fe80007ffe0ff */
[----:B------:R-:W-:Y:S04]  /*95b0*/  IABS R2, R2 ;  /* 0x0000000200027213 */ /* 0x000fe80000000000 */
[----:B------:R-:W3:Y:S01]  /*95c0*/  MUFU.TANH R3, R3 ;  /* 0x0000000300037308 */ /* 0x000ee20000002400 */
[----:B--2---:R-:W-:Y:S01]  /*95d0*/  FFMA.FTZ R219, R0, -R100, R60 ;  /* 0x8000006400db7223 */ /* 0x004fe2000001003c */
[----:B------:R-:W-:Y:S02]  /*95e0*/  MOV R0, R8 ;  /* 0x0000000800007202 */ /* 0x000fe40000000f00 */
[----:B------:R-:W-:Y:S02]  /*95f0*/  I2FP.F32.S32 R2, R2 ;  /* 0x0000000200027245 */ /* 0x000fe40000201400 */
[----:B------:R-:W-:Y:S04]  /*9600*/  I2FP.F32.S32 R0, R0 ;  /* 0x0000000000007245 */ /* 0x000fe80000201400 */
[----:B------:R-:W2:Y:S01]  /*9610*/  MUFU.TANH R56, R56 ;  /* 0x0000003800387308 */ /* 0x000ea20000002400 */
[CC--:B-1----:R-:W-:Y:S09]  /*9620*/  FFMA.FTZ R215, R0.reuse, -R100.reuse, R57 ;  /* 0x8000006400d77223 */ /* 0x0c2ff20000010039 */
[----:B------:R-:W1:Y:S01]  /*9630*/  MUFU.TANH R4, R4 ;  /* 0x0000000400047308 */ /* 0x000e620000002400 */
[----:B---3--:R-:W-:Y:S01]  /*9640*/  FFMA.FTZ R111, R0, -R100, R3 ;  /* 0x80000064006f7223 */ /* 0x008fe20000010003 */
[----:B------:R-:W-:Y:S01]  /*9650*/  VIADD R0, R12, 0xffffffd0 ;  /* 0xffffffd00c007836 */ /* 0x000fe20000000000 */
[----:B------:R-:W-:Y:S04]  /*9660*/  FMNMX3.FTZ R3, R106, R28, R27, !PT ;  /* 0x0000001c6a037276 */ /* 0x000fe8000781001b */
[----:B------:R-:W-:Y:S03]  /*9670*/  IABS R12, R0 ;  /* 0x00000000000c7213 */ /* 0x000fe60000000000 */
[----:B------:R-:W3:Y:S01]  /*9680*/  MUFU.TANH R61, R61 ;  /* 0x0000003d003d7308 */ /* 0x000ee20000002400 */
[-C--:B--2---:R-:W-:Y:S01]  /*9690*/  FFMA.FTZ R213, R2, -R100.reuse, R56 ;  /* 0x8000006402d57223 */ /* 0x084fe20000010038 */
[----:B------:R-:W-:Y:S02]  /*96a0*/  FMNMX3.FTZ R0, R105, R35, R34, !PT ;  /* 0x0000002369007276 */ /* 0x000fe40007810022 */
[----:B------:R-:W-:Y:S02]  /*96b0*/  FMNMX3.FTZ R3, R3, R29, R30, !PT ;  /* 0x0000001d03037276 */ /* 0x000fe4000781001e */
[----:B------:R-:W-:Y:S04]  /*96c0*/  FMNMX3.FTZ R0, R0, R113, R115, !PT ;  /* 0x0000007100007276 */ /* 0x000fe80007810073 */
[----:B------:R-:W2:Y:S01]  /*96d0*/  MUFU.TANH R7, R7 ;  /* 0x0000000700077308 */ /* 0x000ea20000002400 */
[----:B-1----:R-:W-:Y:S01]  /*96e0*/  FFMA.FTZ R110, R2, -R100, R4 ;  /* 0x80000064026e7223 */ /* 0x002fe20000010004 */
[----:B------:R-:W-:Y:S02]  /*96f0*/  FMNMX3.FTZ R2, R101, R32, R31, !PT ;  /* 0x0000002065027276 */ /* 0x000fe4000781001f */
[----:B------:R-:W-:Y:S02]  /*9700*/  FMNMX3.FTZ R0, R0, R189, R188, !PT ;  /* 0x000000bd00007276 */ /* 0x000fe400078100bc */
[----:B------:R-:W-:Y:S04]  /*9710*/  FMNMX3.FTZ R2, R2, R26, R25, !PT ;  /* 0x0000001a02027276 */ /* 0x000fe80007810019 */
[----:B------:R-:W1:Y:S01]  /*9720*/  MUFU.TANH R8, R49 ;  /* 0x0000003100087308 */ /* 0x000e620000002400 */
[----:B---3--:R-:W-:Y:S01]  /*9730*/  FFMA.FTZ R218, R5, -R100, R61 ;  /* 0x8000006405da7223 */ /* 0x008fe2000001003d */
[----:B------:R-:W-:Y:S02]  /*9740*/  I2FP.F32.S32 R5, R6 ;  /* 0x0000000600057245 */ /* 0x000fe40000201400 */
[----:B------:R-:W-:Y:S02]  /*9750*/  FMNMX3.FTZ R104, R2, R186, R187, !PT ;  /* 0x000000ba02687276 */ /* 0x000fe400078100bb */
[----:B------:R-:W-:Y:S04]  /*9760*/  FMNMX3.FTZ R4, R107, R17, R16, !PT ;  /* 0x000000116b047276 */ /* 0x000fe80007810010 */
[----:B------:R-:W3:Y:S01]  /*9770*/  MUFU.TANH R6, R52 ;  /* 0x0000003400067308 */ /* 0x000ee20000002400 */
[----:B--2---:R-:W-:Y:S01]  /*9780*/  FFMA.FTZ R232, R5, -R100, R7 ;  /* 0x8000006405e87223 */ /* 0x004fe20000010007 */
[----:B------:R-:W-:Y:S02]  /*9790*/  FMNMX3.FTZ R104, R104, R184, R185, !PT ;  /* 0x000000b868687276 */ /* 0x000fe400078100b9 */
[----:B------:R-:W-:Y:S02]  /*97a0*/  FMNMX3.FTZ R0, R0, R193, R202, !PT ;  /* 0x000000c100007276 */ /* 0x000fe400078100ca */
[----:B------:R-:W-:Y:S04]  /*97b0*/  FMNMX3.FTZ R104, R104, R198, R197, !PT ;  /* 0x000000c668687276 */ /* 0x000fe800078100c5 */
[----:B------:R-:W2:Y:S01]  /*97c0*/  MUFU.TANH R5, R53 ;  /* 0x0000003500057308 */ /* 0x000ea20000002400 */
[----:B------:R-:W-:Y:S01]  /*97d0*/  FMNMX3.FTZ R4, R4, R38, R33, !PT ;  /* 0x0000002604047276 */ /* 0x000fe20007810021 */
[----:B-1----:R-:W-:Y:S01]  /*97e0*/  FFMA.FTZ R180, R10, -R100, R8 ;  /* 0x800000640ab47223 */ /* 0x002fe20000010008 */
[----:B------:R-:W-:Y:S02]  /*97f0*/  FMNMX3.FTZ R3, R3, R190, R191, !PT ;  /* 0x000000be03037276 */ /* 0x000fe400078100bf */
[----:B------:R-:W-:Y:S02]  /*9800*/  FMNMX3.FTZ R0, R0, R204, R205, !PT ;  /* 0x000000cc00007276 */ /* 0x000fe400078100cd */
[----:B------:R-:W-:Y:S03]  /*9810*/  FMNMX3.FTZ R104, R104, R181, R182, !PT ;  /* 0x000000b568687276 */ /* 0x000fe600078100b6 */
[----:B------:R-:W1:Y:S01]  /*9820*/  MUFU.TANH R24, R24 ;  /* 0x0000001800187308 */ /* 0x000e620000002400 */
[----:B------:R-:W-:Y:S02]  /*9830*/  I2FP.F32.S32 R12, R12 ;  /* 0x0000000c000c7245 */ /* 0x000fe40000201400 */
[----:B------:R-:W-:Y:S02]  /*9840*/  FMNMX3.FTZ R2, R4, R200, R201, !PT ;  /* 0x000000c804027276 */ /* 0x000fe400078100c9 */
[----:B------:R-:W-:Y:S01]  /*9850*/  FMNMX3.FTZ R3, R3, R194, R192, !PT ;  /* 0x000000c203037276 */ /* 0x000fe200078100c0 */
[-C--:B---3--:R-:W-:Y:S01]  /*9860*/  FFMA.FTZ R211, R12, -R100.reuse, R6 ;  /* 0x800000640cd37223 */ /* 0x088fe20000010006 */
[----:B------:R-:W-:Y:S03]  /*9870*/  FMNMX3.FTZ R0, R0, R207, R217, !PT ;  /* 0x000000cf00007276 */ /* 0x000fe600078100d9 */
[----:B------:R-:W3:Y:S01]  /*9880*/  MUFU.TANH R23, R23 ;  /* 0x0000001700177308 */ /* 0x000ee20000002400 */
[----:B------:R-:W-:Y:S01]  /*9890*/  FMNMX3.FTZ R104, R104, R213, R215, !PT ;  /* 0x000000d568687276 */ /* 0x000fe200078100d7 */
[----:B--2---:R-:W-:Y:S01]  /*98a0*/  FFMA.FTZ R214, R11, -R100, R5 ;  /* 0x800000640bd67223 */ /* 0x004fe20000010005 */
[----:B------:R-:W-:Y:S02]  /*98b0*/  FMNMX3.FTZ R19, R2, R195, R196, !PT ;  /* 0x000000c302137276 */ /* 0x000fe400078100c4 */
[----:B------:R-:W-:Y:S02]  /*98c0*/  FMNMX3.FTZ R18, R3, R203, R183, !PT ;  /* 0x000000cb03127276 */ /* 0x000fe400078100b7 */
[----:B------:R-:W-:Y:S03]  /*98d0*/  FMNMX3.FTZ R0, R0, R108, R109, !PT ;  /* 0x0000006c00007276 */ /* 0x000fe6000781006d */
[----:B------:R-:W2:Y:S01]  /*98e0*/  MUFU.TANH R21, R21 ;  /* 0x0000001500157308 */ /* 0x000ea20000002400 */
[----:B------:R-:W-:Y:S09]  /*98f0*/  FMNMX3.FTZ R104, R104, R219, R218, !PT ;  /* 0x000000db68687276 */ /* 0x000ff200078100da */
[----:B------:R-:W4:Y:S01]  /*9900*/  MUFU.TANH R20, R20 ;  /* 0x0000001400147308 */ /* 0x000f220000002400 */
[----:B-1-3--:R-:W-:Y:S05]  /*9910*/  @P1 BRA `(.L_x_892) ;  /* 0xffffffd800e81947 */ /* 0x00afea000383ffff */
.L_x_891:
[----:B-1----:R-:W1:Y:S01]  /*9920*/  SHFL.BFLY PT, R3, R104, 0x2, 0x1f ;  /* 0x0c401f0068037f89 */ /* 0x002e6200000e0000 */
[----:B------:R-:W-:Y:S01]  /*9930*/  FMNMX3.FTZ R2, R18, R199, R180, !PT ;  /* 0x000000c712027276 */ /* 0x000fe200078100b4 */
[----:B------:R-:W-:Y:S01]  /*9940*/  FFMA.FTZ R210, R22, -R100, R23 ;  /* 0x8000006416d27223 */ /* 0x000fe20000010017 */
[----:B------:R-:W-:Y:S01]  /*9950*/  FMNMX3.FTZ R0, R0, R110, R111, !PT ;  /* 0x0000006e00007276 */ /* 0x000fe2000781006f */
[-C--:B------:R-:W-:Y:S01]  /*9960*/  FFMA.FTZ R206, R10, -R100.reuse, R24 ;  /* 0x800000640ace7223 */ /* 0x080fe20000010018 */
[----:B------:R-:W-:Y:S01]  /*9970*/  FMNMX3.FTZ R5, R2, R211, R214, !PT ;  /* 0x000000d302057276 */ /* 0x000fe200078100d6 */
[----:B--2---:R-:W-:Y:S01]  /*9980*/  FFMA.FTZ R209, R12, -R100, R21 ;  /* 0x800000640cd17223 */ /* 0x004fe20000010015 */
[----:B------:R-:W-:Y:S01]  /*9990*/  FMNMX3.FTZ R4, R19, R231, R230, !PT ;  /* 0x000000e713047276 */ /* 0x000fe200078100e6 */
[----:B------:R-:W2:Y:S01]  /*99a0*/  SHFL.BFLY PT, R2, R0, 0x2, 0x1f ;  /* 0x0c401f0000027f89 */ /* 0x000ea200000e0000 */
[----:B------:R-:W-:Y:S01]  /*99b0*/  FMNMX3.FTZ R5, R5, R232, R210, !PT ;  /* 0x000000e805057276 */ /* 0x000fe200078100d2 */
[----:B----4-:R-:W-:Y:S01]  /*99c0*/  FFMA.FTZ R216, R11, -R100, R20 ;  /* 0x800000640bd87223 */ /* 0x010fe20000010014 */
[----:B------:R-:W-:Y:S05]  /*99d0*/  FMNMX3.FTZ R4, R4, R212, R208, !PT ;  /* 0x000000d404047276 */ /* 0x000fea00078100d0 */
[----:B------:R-:W3:Y:S01]  /*99e0*/  LDL R9, [R1+0x3c] ;  /* 0x00003c0001097983 */ /* 0x000ee20000100800 */
[----:B------:R-:W-:Y:S03]  /*99f0*/  FMNMX3.FTZ R4, R4, R233, R206, !PT ;  /* 0x000000e904047276 */ /* 0x000fe600078100ce */
[----:B------:R-:W4:Y:S01]  /*9a00*/  SHFL.BFLY PT, R8, R5, 0x2, 0x1f ;  /* 0x0c401f0005087f89 */ /* 0x000f2200000e0000 */
[----:B------:R-:W-:Y:S07]  /*9a10*/  FMNMX3.FTZ R4, R4, R209, R216, !PT ;  /* 0x000000d104047276 */ /* 0x000fee00078100d8 */
[----:B------:R-:W-:Y:S08]  /*9a20*/  LDSM.16.MT88.4 R20, [R220+0x9000] ;  /* 0x00900000dc14783b */ /* 0x000ff00000004200 */
[----:B------:R-:W5:Y:S08]  /*9a30*/  SHFL.BFLY PT, R7, R4, 0x2, 0x1f ;  /* 0x0c401f0004077f89 */ /* 0x000f7000000e0000 */
[----:B------:R-:W-:Y:S01]  /*9a40*/  LDSM.16.MT88.4 R52, [R220+0xa000] ;  /* 0x00a00000dc34783b */ /* 0x000fe20000004200 */
[----:B-1----:R-:W-:Y:S02]  /*9a50*/  FMNMX.FTZ R104, R104, R3, !PT ;  /* 0x0000000368687209 */ /* 0x002fe40007810000 */
[----:B--2---:R-:W-:Y:S05]  /*9a60*/  FMNMX.FTZ R3, R0, R2, !PT ;  /* 0x0000000200037209 */ /* 0x004fea0007810000 */
[----:B------:R-:W1:Y:S01]  /*9a70*/  SHFL.BFLY PT, R6, R104, 0x1, 0x1f ;  /* 0x0c201f0068067f89 */ /* 0x000e6200000e0000 */
[----:B----4-:R-:W-:Y:S07]  /*9a80*/  FMNMX.FTZ R5, R5, R8, !PT ;  /* 0x0000000805057209 */ /* 0x010fee0007810000 */
[----:B------:R-:W2:Y:S08]  /*9a90*/  SHFL.BFLY PT, R2, R3, 0x1, 0x1f ;  /* 0x0c201f0003027f89 */ /* 0x000eb000000e0000 */
[----:B------:R-:W4:Y:S01]  /*9aa0*/  SHFL.BFLY PT, R103, R5, 0x1, 0x1f ;  /* 0x0c201f0005677f89 */ /* 0x000f2200000e0000 */
[----:B-----5:R-:W-:Y:S07]  /*9ab0*/  FMNMX.FTZ R4, R4, R7, !PT ;  /* 0x0000000704047209 */ /* 0x020fee0007810000 */
[----:B------:R-:W5:Y:S01]  /*9ac0*/  SHFL.BFLY PT, R102, R4, 0x1, 0x1f ;  /* 0x0c201f0004667f89 */ /* 0x000f6200000e0000 */
[----:B-1----:R-:W-:Y:S02]  /*9ad0*/  FMNMX.FTZ R104, R104, R6, !PT ;  /* 0x0000000668687209 */ /* 0x002fe40007810000 */
[----:B--2---:R-:W-:Y:S03]  /*9ae0*/  FMNMX.FTZ R112, R3, R2, !PT ;  /* 0x0000000203707209 */ /* 0x004fe60007810000 */
[C---:B------:R-:W-:Y:S01]  /*9af0*/  FADD.FTZ R0, -R104.reuse, R101 ;  /* 0x0000006568007221 */ /* 0x040fe20000010100 */
[----:B------:R-:W-:Y:S02]  /*9b00*/  FSETP.NEU.FTZ.AND P1, PT, R104, -INF , PT ;  /* 0xff8000006800780b */ /* 0x000fe40003f3d000 */
[----:B----4-:R-:W-:Y:S01]  /*9b10*/  FMNMX.FTZ R103, R5, R103, !PT ;  /* 0x0000006705677209 */ /* 0x010fe20007810000 */
[----:B------:R-:W-:Y:S01]  /*9b20*/  FMUL.FTZ R2, R0, UR4 ;  /* 0x0000000400027c20 */ /* 0x000fe20008410000 */
[C---:B------:R-:W-:Y:S01]  /*9b30*/  FADD.FTZ R0, -R112.reuse, R105 ;  /* 0x0000006970007221 */ /* 0x040fe20000010100 */
[----:B------:R-:W-:Y:S01]  /*9b40*/  FMUL.FTZ R114, R112, UR4 ;  /* 0x0000000470727c20 */ /* 0x000fe20008410000 */
[----:B------:R2:W3:Y:S01]  /*9b50*/  LDL R105, [R1+0x40] ;  /* 0x0000400001697983 */ /* 0x0004e20000100800 */
[----:B------:R1:W4:Y:S01]  /*9b60*/  MUFU.EX2 R101, R2 ;  /* 0x0000000200657308 */ /* 0x0003220000000800 */
[----:B-----5:R-:W-:Y:S01]  /*9b70*/  FMNMX.FTZ R102, R4, R102, !PT ;  /* 0x0000006604667209 */ /* 0x020fe20007810000 */
[----:B-1----:R-:W-:Y:S01]  /*9b80*/  FMUL.FTZ R2, R0, UR4 ;  /* 0x0000000400027c20 */ /* 0x002fe20008410000 */
[----:B------:R-:W-:Y:S01]  /*9b90*/  FADD.FTZ R0, -R103, R106 ;  /* 0x0000006a67007221 */ /* 0x000fe20000010100 */
[----:B------:R-:W-:Y:S01]  /*9ba0*/  FMUL.FTZ R106, R104, UR4 ;  /* 0x00000004686a7c20 */ /* 0x000fe20008410000 */
[C---:B----4-:R-:W-:Y:S05]  /*9bb0*/  FMUL.FTZ R8, R101.reuse, R116 ;  /* 0x0000007465087220 */ /* 0x050fea0000410000 */
[----:B------:R1:W4:Y:S01]  /*9bc0*/  MUFU.EX2 R3, R2 ;  /* 0x0000000200037308 */ /* 0x0003220000000800 */
[C---:B------:R-:W-:Y:S01]  /*9bd0*/  FMUL.FTZ R12, R101.reuse, R124 ;  /* 0x0000007c650c7220 */ /* 0x040fe20000410000 */
[C---:B------:R-:W-:Y:S01]  /*9be0*/  FMUL.FTZ R13, R101.reuse, R125 ;  /* 0x0000007d650d7220 */ /* 0x040fe20000410000 */
[----:B------:R-:W-:Y:S01]  /*9bf0*/  FSEL R106, R106, RZ, P1 ;  /* 0x000000ff6a6a7208 */ /* 0x000fe20000800000 */
[C---:B------:R-:W-:Y:S01]  /*9c00*/  FMUL.FTZ R24, R101.reuse, R136 ;  /* 0x0000008865187220 */ /* 0x040fe20000410000 */
[----:B------:R-:W-:Y:S01]  /*9c10*/  FSETP.NEU.FTZ.AND P1, PT, R112, -INF , PT ;  /* 0xff8000007000780b */ /* 0x000fe20003f3d000 */
[C---:B------:R-:W-:Y:S01]  /*9c20*/  FMUL.FTZ R61, R101.reuse, R173 ;  /* 0x000000ad653d7220 */ /* 0x040fe20000410000 */
[----:B------:R-:W-:Y:S01]  /*9c30*/  FMUL.FTZ R72, R101, R72 ;  /* 0x0000004865487220 */ /* 0x000fe20000410000 */
[--C-:B------:R-:W-:Y:S01]  /*9c40*/  FFMA.FTZ R4, R32, UR4, -R106.reuse ;  /* 0x0000000420047c23 */ /* 0x100fe2000801086a */
[----:B------:R-:W-:Y:S01]  /*9c50*/  FSEL R114, R114, RZ, P1 ;  /* 0x000000ff72727208 */ /* 0x000fe20000800000 */
[--C-:B------:R-:W-:Y:S01]  /*9c60*/  FFMA.FTZ R5, R31, UR4, -R106.reuse ;  /* 0x000000041f057c23 */ /* 0x100fe2000801086a */
[----:B------:R-:W-:Y:S01]  /*9c70*/  FSETP.NEU.FTZ.AND P1, PT, R103, -INF , PT ;  /* 0xff8000006700780b */ /* 0x000fe20003f3d000 */
[----:B------:R5:W-:Y:S01]  /*9c80*/  MUFU.EX2 R43, R4 ;  /* 0x00000004002b7308 */ /* 0x000be20000000800 */
[----:B------:R-:W-:Y:S01]  /*9c90*/  FFMA.FTZ R60, R187, UR4, -R106 ;  /* 0x00000004bb3c7c23 */ /* 0x000fe2000801086a */
[--C-:B------:R-:W-:Y:S01]  /*9ca0*/  FFMA.FTZ R64, R188, UR4, -R114.reuse ;  /* 0x00000004bc407c23 */ /* 0x100fe20008010872 */
[C---:B------:R-:W-:Y:S01]  /*9cb0*/  FMUL.FTZ R73, R101.reuse, R73 ;  /* 0x0000004965497220 */ /* 0x040fe20000410000 */
[----:B------:R-:W-:Y:S01]  /*9cc0*/  FMUL.FTZ R76, R101, R76 ;  /* 0x0000004c654c7220 */ /* 0x000fe20000410000 */
[----:B-1----:R-:W-:Y:S01]  /*9cd0*/  FMUL.FTZ R2, R0, UR4 ;  /* 0x0000000400027c20 */ /* 0x002fe20008410000 */
[----:B------:R-:W-:Y:S01]  /*9ce0*/  FADD.FTZ R0, -R102, R107 ;  /* 0x0000006b66007221 */ /* 0x000fe20000010100 */
[----:B------:R-:W-:Y:S03]  /*9cf0*/  FMUL.FTZ R107, R103, UR4 ;  /* 0x00000004676b7c20 */ /* 0x000fe60008410000 */
[----:B------:R1:W2:Y:S01]  /*9d00*/  MUFU.EX2 R58, R5 ;  /* 0x00000005003a7308 */ /* 0x0002a20000000800 */
[C---:B----4-:R-:W-:Y:S01]  /*9d10*/  FMUL.FTZ R10, R3.reuse, R118 ;  /* 0x00000076030a7220 */ /* 0x050fe20000410000 */
[----:B------:R-:W-:Y:S01]  /*9d20*/  FMUL.FTZ R0, R0, UR4 ;  /* 0x0000000400007c20 */ /* 0x000fe20008410000 */
[----:B------:R-:W-:Y:S01]  /*9d30*/  FMUL.FTZ R11, R3, R119 ;  /* 0x00000077030b7220 */ /* 0x000fe20000410000 */
[----:B------:R-:W-:Y:S01]  /*9d40*/  FSEL R107, R107, RZ, P1 ;  /* 0x000000ff6b6b7208 */ /* 0x000fe20000800000 */
[C---:B------:R-:W-:Y:S01]  /*9d50*/  FMUL.FTZ R14, R3.reuse, R126 ;  /* 0x0000007e030e7220 */ /* 0x040fe20000410000 */
[----:B------:R-:W-:Y:S01]  /*9d60*/  FSETP.NEU.FTZ.AND P1, PT, R102, -INF , PT ;  /* 0xff8000006600780b */ /* 0x000fe20003f3d000 */
[----:B------:R-:W-:Y:S03]  /*9d70*/  FMUL.FTZ R15, R3, R127 ;  /* 0x0000007f030f7220 */ /* 0x000fe60000410000 */
[----:B------:R-:W4:Y:S01]  /*9d80*/  MUFU.EX2 R2, R2 ;  /* 0x0000000200027308 */ /* 0x000f220000000800 */
[--C-:B-----5:R-:W-:Y:S01]  /*9d90*/  FFMA.FTZ R4, R35, UR4, -R114.reuse ;  /* 0x0000000423047c23 */ /* 0x120fe20008010872 */
[C---:B------:R-:W-:Y:S01]  /*9da0*/  FMUL.FTZ R31, R3.reuse, R143 ;  /* 0x0000008f031f7220 */ /* 0x040fe20000410000 */
[C---:B------:R-:W-:Y:S01]  /*9db0*/  FMUL.FTZ R62, R3.reuse, R174 ;  /* 0x000000ae033e7220 */ /* 0x040fe20000410000 */
[C---:B------:R-:W-:Y:S01]  /*9dc0*/  FMUL.FTZ R63, R3.reuse, R175 ;  /* 0x000000af033f7220 */ /* 0x040fe20000410000 */
[C---:B------:R-:W-:Y:S01]  /*9dd0*/  FMUL.FTZ R74, R3.reuse, R74 ;  /* 0x0000004a034a7220 */ /* 0x040fe20000410000 */
[----:B------:R-:W-:Y:S01]  /*9de0*/  FMUL.FTZ R75, R3, R75 ;  /* 0x0000004b034b7220 */ /* 0x000fe20000410000 */
[C---:B------:R-:W-:Y:S03]  /*9df0*/  FMUL.FTZ R77, R101.reuse, R77 ;  /* 0x0000004d654d7220 */ /* 0x040fe60000410000 */
[----:B------:R5:W5:Y:S01]  /*9e00*/  MUFU.EX2 R51, R4 ;  /* 0x0000000400337308 */ /* 0x000b620000000800 */
[--C-:B-1----:R-:W-:Y:S01]  /*9e10*/  FFMA.FTZ R5, R28, UR4, -R107.reuse ;  /* 0x000000041c057c23 */ /* 0x102fe2000801086b */
[----:B--2---:R-:W-:Y:S01]  /*9e20*/  F2FP.BF16.F32.PACK_AB R116, R58, R43 ;  /* 0x0000002b3a74723e */ /* 0x004fe200000010ff */
[----:B------:R-:W-:Y:S01]  /*9e30*/  FMUL.FTZ R28, R101, R140 ;  /* 0x0000008c651c7220 */ /* 0x000fe20000410000 */
[C---:B------:R-:W-:Y:S01]  /*9e40*/  FMUL.FTZ R78, R3.reuse, R78 ;  /* 0x0000004e034e7220 */ /* 0x040fe20000410000 */
[----:B------:R-:W-:Y:S01]  /*9e50*/  FMUL.FTZ R79, R3, R79 ;  /* 0x0000004f034f7220 */ /* 0x000fe20000410000 */
[C---:B------:R-:W-:Y:S01]  /*9e60*/  FMUL.FTZ R88, R101.reuse, R88 ;  /* 0x0000005865587220 */ /* 0x040fe20000410000 */
[----:B------:R-:W-:Y:S03]  /*9e70*/  FMUL.FTZ R89, R101, R89 ;  /* 0x0000005965597220 */ /* 0x000fe60000410000 */
[----:B------:R1:W2:Y:S01]  /*9e80*/  MUFU.EX2 R49, R5 ;  /* 0x0000000500317308 */ /* 0x0002a20000000800 */
        /* <DEDUP_REMOVED lines=8> */
[----:B-----5:R-:W-:Y:S01]  /*9f10*/  FFMA.FTZ R4, R34, UR4, -R114 ;  /* 0x0000000422047c23 */ /* 0x020fe20008010872 */
[----:B------:R-:W-:Y:S01]  /*9f20*/  MOV R143, R51 ;  /* 0x00000033008f7202 */ /* 0x000fe20000000f00 */
[----:B------:R-:W-:Y:S01]  /*9f30*/  FMUL.FTZ R85, R2, R85 ;  /* 0x0000005502557220 */ /* 0x000fe20000410000 */
[C---:B------:R-:W-:Y:S01]  /*9f40*/  FMUL.FTZ R90, R3.reuse, R90 ;  /* 0x0000005a035a7220 */ /* 0x040fe20000410000 */
[----:B------:R-:W-:Y:S01]  /*9f50*/  FMUL.FTZ R91, R3, R91 ;  /* 0x0000005b035b7220 */ /* 0x000fe20000410000 */
[C---:B------:R-:W-:Y:S01]  /*9f60*/  FMUL.FTZ R92, R101.reuse, R92 ;  /* 0x0000005c655c7220 */ /* 0x040fe20000410000 */
[----:B------:R-:W-:Y:S03]  /*9f70*/  FMUL.FTZ R93, R101, R93 ;  /* 0x0000005d655d7220 */ /* 0x000fe60000410000 */
[----:B------:R5:W5:Y:S01]  /*9f80*/  MUFU.EX2 R42, R4 ;  /* 0x00000004002a7308 */ /* 0x000b620000000800 */
[--C-:B-1----:R-:W-:Y:S01]  /*9f90*/  FFMA.FTZ R5, R30, UR4, -R107.reuse ;  /* 0x000000041e057c23 */ /* 0x102fe2000801086b */
[C---:B------:R-:W-:Y:S01]  /*9fa0*/  FMUL.FTZ R30, R3.reuse, R142 ;  /* 0x0000008e031e7220 */ /* 0x040fe20000410000 */
[----:B--2---:R-:W-:Y:S01]  /*9fb0*/  MOV R142, R49 ;  /* 0x00000031008e7202 */ /* 0x004fe20000000f00 */
[C---:B------:R-:W-:Y:S01]  /*9fc0*/  FMUL.FTZ R94, R3.reuse, R94 ;  /* 0x0000005e035e7220 */ /* 0x040fe20000410000 */
[C---:B------:R-:W-:Y:S01]  /*9fd0*/  FMUL.FTZ R95, R3.reuse, R95 ;  /* 0x0000005f035f7220 */ /* 0x040fe20000410000 */
[C---:B------:R-:W-:Y:S01]  /*9fe0*/  FMUL.FTZ R96, R2.reuse, R96 ;  /* 0x0000006002607220 */ /* 0x040fe20000410000 */
[----:B------:R-:W-:Y:S03]  /*9ff0*/  FMUL.FTZ R97, R2, R97 ;  /* 0x0000006102617220 */ /* 0x000fe60000410000 */
[----:B------:R1:W-:Y:S01]  /*a000*/  MUFU.EX2 R44, R5 ;  /* 0x00000005002c7308 */ /* 0x0003e20000000800 */
[C---:B----4-:R-:W-:Y:S01]  /*a010*/  FMUL.FTZ R34, R0.reuse, R146 ;  /* 0x0000009200227220 */ /* 0x050fe20000410000 */
[C---:B------:R-:W-:Y:S01]  /*a020*/  FMUL.FTZ R6, R0.reuse, R122 ;  /* 0x0000007a00067220 */ /* 0x040fe20000410000 */
[C---:B------:R-:W-:Y:S01]  /*a030*/  FMUL.FTZ R7, R0.reuse, R123 ;  /* 0x0000007b00077220 */ /* 0x040fe20000410000 */
[C---:B------:R-:W-:Y:S01]  /*a040*/  FMUL.FTZ R18, R0.reuse, R130 ;  /* 0x0000008200127220 */ /* 0x040fe20000410000 */
[C---:B------:R-:W-:Y:S01]  /*a050*/  FMUL.FTZ R19, R0.reuse, R131 ;  /* 0x0000008300137220 */ /* 0x040fe20000410000 */
[C---:B------:R-:W-:Y:S01]  /*a060*/  FMUL.FTZ R35, R0.reuse, R147 ;  /* 0x0000009300237220 */ /* 0x040fe20000410000 */
[C---:B------:R-:W-:Y:S01]  /*a070*/  FMUL.FTZ R66, R0.reuse, R178 ;  /* 0x000000b200427220 */ /* 0x040fe20000410000 */
[----:B------:R-:W-:Y:S01]  /*a080*/  FMUL.FTZ R67, R0, R179 ;  /* 0x000000b300437220 */ /* 0x000fe20000410000 */
[----:B-----5:R-:W-:Y:S01]  /*a090*/  FFMA.FTZ R4, R26, UR4, -R106 ;  /* 0x000000041a047c23 */ /* 0x020fe2000801086a */
[----:B------:R-:W-:Y:S01]  /*a0a0*/  FMUL.FTZ R26, R3, R138 ;  /* 0x0000008a031a7220 */ /* 0x000fe20000410000 */
[----:B------:R-:W-:Y:S01]  /*a0b0*/  MOV R144, R42 ;  /* 0x0000002a00907202 */ /* 0x000fe20000000f00 */
[C---:B------:R-:W-:Y:S01]  /*a0c0*/  FMUL.FTZ R70, R0.reuse, R70 ;  /* 0x0000004600467220 */ /* 0x040fe20000410000 */
[----:B------:R2:W4:Y:S01]  /*a0d0*/  MUFU.EX2 R50, R4 ;  /* 0x0000000400327308 */ /* 0x0005220000000800 */
[C---:B------:R-:W-:Y:S01]  /*a0e0*/  FMUL.FTZ R71, R0.reuse, R71 ;  /* 0x0000004700477220 */ /* 0x040fe20000410000 */
[C---:B------:R-:W-:Y:S01]  /*a0f0*/  FMUL.FTZ R82, R0.reuse, R82 ;  /* 0x0000005200527220 */ /* 0x040fe20000410000 */
[----:B------:R-:W-:Y:S01]  /*a100*/  FMUL.FTZ R83, R0, R83 ;  /* 0x0000005300537220 */ /* 0x000fe20000410000 */
[----:B-1----:R-:W-:Y:S01]  /*a110*/  FMUL.FTZ R5, R2, R121 ;  /* 0x0000007902057220 */ /* 0x002fe20000410000 */
[C---:B------:R-:W-:Y:S01]  /*a120*/  FMUL.FTZ R86, R0.reuse, R86 ;  /* 0x0000005600567220 */ /* 0x040fe20000410000 */
[C---:B------:R-:W-:Y:S01]  /*a130*/  FMUL.FTZ R87, R0.reuse, R87 ;  /* 0x0000005700577220 */ /* 0x040fe20000410000 */
[C---:B------:R-:W-:Y:S01]  /*a140*/  FMUL.FTZ R98, R0.reuse, R98 ;  /* 0x0000006200627220 */ /* 0x040fe20000410000 */
[----:B------:R-:W-:Y:S01]  /*a150*/  FMUL.FTZ R99, R0, R99 ;  /* 0x0000006300637220 */ /* 0x000fe20000410000 */
[--C-:B------:R-:W-:Y:S01]  /*a160*/  FFMA.FTZ R109, R109, UR4, -R114.reuse ;  /* 0x000000046d6d7c23 */ /* 0x100fe20008010872 */
[--C-:B------:R-:W-:Y:S01]  /*a170*/  FFMA.FTZ R110, R110, UR4, -R114.reuse ;  /* 0x000000046e6e7c23 */ /* 0x100fe20008010872 */
[----:B------:R-:W-:Y:S01]  /*a180*/  FFMA.FTZ R108, R108, UR4, -R114 ;  /* 0x000000046c6c7c23 */ /* 0x000fe20008010872 */
[----:B--2---:R-:W-:Y:S01]  /*a190*/  FFMA.FTZ R4, R25, UR4, -R106 ;  /* 0x0000000419047c23 */ /* 0x004fe2000801086a */
[----:B------:R-:W-:Y:S01]  /*a1a0*/  FMUL.FTZ R25, R101, R137 ;  /* 0x0000008965197220 */ /* 0x000fe20000410000 */
[-C--:B----4-:R-:W-:Y:S02]  /*a1b0*/  MOV R147, R50.reuse ;  /* 0x0000003200937202 */ /* 0x090fe40000000f00 */
[----:B------:R1:W2:Y:S02]  /*a1c0*/  MUFU.EX2 R41, R4 ;  /* 0x0000000400297308 */ /* 0x0002a40000000800 */
[--C-:B-1----:R-:W-:Y:S01]  /*a1d0*/  FFMA.FTZ R4, R113, UR4, -R114.reuse ;  /* 0x0000000471047c23 */ /* 0x102fe20008010872 */
[----:B------:R-:W-:Y:S01]  /*a1e0*/  FMUL.FTZ R113, R102, UR4 ;  /* 0x0000000466717c20 */ /* 0x000fe20008410000 */
[----:B--2---:R-:W-:Y:S01]  /*a1f0*/  F2FP.BF16.F32.PACK_AB R118, R41, R50 ;  /* 0x000000322976723e */ /* 0x004fe200000010ff */
[----:B------:R-:W-:Y:S05]  /*a200*/  FMUL.FTZ R50, R0, R162 ;  /* 0x000000a200327220 */ /* 0x000fea0000410000 */
[----:B------:R1:W-:Y:S01]  /*a210*/  MUFU.EX2 R45, R4 ;  /* 0x00000004002d7308 */ /* 0x0003e20000000800 */
[----:B------:R-:W-:Y:S02]  /*a220*/  FSEL R113, R113, RZ, P1 ;  /* 0x000000ff71717208 */ /* 0x000fe40000800000 */
[----:B------:R-:W-:Y:S01]  /*a230*/  ISETP.GT.AND P1, PT, R229, RZ, PT ;  /* 0x000000ffe500720c */ /* 0x000fe20003f24270 */
[----:B-1----:R-:W-:Y:S01]  /*a240*/  FFMA.FTZ R4, R27, UR4, -R107 ;  /* 0x000000041b047c23 */ /* 0x002fe2000801086b */
[----:B------:R-:W-:Y:S02]  /*a250*/  FMUL.FTZ R27, R3, R139 ;  /* 0x0000008b031b7220 */ /* 0x000fe40000410000 */
[----:B------:R-:W-:Y:S03]  /*a260*/  LDSM.16.MT88.4 R136, [R220+0xa400] ;  /* 0x00a40000dc88783b */ /* 0x000fe60000004200 */
[----:B------:R1:W-:Y:S02]  /*a270*/  MUFU.EX2 R47, R4 ;  /* 0x00000004002f7308 */ /* 0x0003e40000000800 */
[--C-:B-1----:R-:W-:Y:S01]  /*a280*/  FFMA.FTZ R4, R17, UR4, -R113.reuse ;  /* 0x0000000411047c23 */ /* 0x102fe20008010871 */
[----:B------:R-:W-:Y:S07]  /*a290*/  FMUL.FTZ R17, R2, R129 ;  /* 0x0000008102117220 */ /* 0x000fee0000410000 */
[----:B------:R1:W2:Y:S02]  /*a2a0*/  MUFU.EX2 R40, R4 ;  /* 0x0000000400287308 */ /* 0x0002a40000000800 */
[----:B-1----:R-:W-:Y:S01]  /*a2b0*/  FFMA.FTZ R4, R16, UR4, -R113 ;  /* 0x0000000410047c23 */ /* 0x002fe20008010871 */
[----:B------:R-:W-:Y:S01]  /*a2c0*/  FMUL.FTZ R16, R2, R128 ;  /* 0x0000008002107220 */ /* 0x000fe20000410000 */
[----:B--2---:R-:W-:Y:S01]  /*a2d0*/  MOV R140, R40 ;  /* 0x00000028008c7202 */ /* 0x004fe20000000f00 */
[----:B------:R-:W-:Y:S05]  /*a2e0*/  LDSM.16.MT88.4 R128, [R220+0xb000] ;  /* 0x00b00000dc80783b */ /* 0x000fea0000004200 */
[----:B------:R1:W2:Y:S02]  /*a2f0*/  MUFU.EX2 R48, R4 ;  /* 0x0000000400307308 */ /* 0x0002a40000000800 */
[----:B-1----:R-:W-:Y:S01]  /*a300*/  FFMA.FTZ R4, R29, UR4, -R107 ;  /* 0x000000041d047c23 */ /* 0x002fe2000801086b */
[----:B--2---:R-:W-:Y:S01]  /*a310*/  MOV R146, R48 ;  /* 0x0000003000927202 */ /* 0x004fe20000000f00 */
[C---:B------:R-:W-:Y:S01]  /*a320*/  FMUL.FTZ R29, R101.reuse, R141 ;  /* 0x0000008d651d7220 */ /* 0x040fe20000410000 */
[----:B------:R-:W-:Y:S05]  /*a330*/  F2FP.BF16.F32.PACK_AB R121, R48, R40 ;  /* 0x000000283079723e */ /* 0x000fea00000010ff */
[----:B------:R1:W2:Y:S01]  /*a340*/  MUFU.EX2 R46, R4 ;  /* 0x00000004002e7308 */ /* 0x0002a20000000800 */
[----:B------:R-:W-:Y:S01]  /*a350*/  FMUL.FTZ R48, R2, R160 ;  /* 0x000000a002307220 */ /* 0x000fe20000410000 */
[----:B------:R-:W-:Y:S01]  /*a360*/  FMUL.FTZ R40, R101, R152 ;  /* 0x0000009865287220 */ /* 0x000fe20000410000 */
[----:B------:R-:W-:Y:S01]  /*a370*/  MOV R141, R43 ;  /* 0x0000002b008d7202 */ /* 0x000fe20000000f00 */
[----:B------:R-:W-:Y:S01]  /*a380*/  FMUL.FTZ R43, R3, R155 ;  /* 0x0000009b032b7220 */ /* 0x000fe20000410000 */
[----:B------:R-:W-:Y:S01]  /*a390*/  MOV R152, R41 ;  /* 0x0000002900987202 */ /* 0x000fe20000000f00 */
[----:B------:R-:W-:Y:S01]  /*a3a0*/  FMUL.FTZ R41, R101, R153 ;  /* 0x0000009965297220 */ /* 0x000fe20000410000 */
[--C-:B-1----:R-:W-:Y:S01]  /*a3b0*/  FFMA.FTZ R4, R38, UR4, -R113.reuse ;  /* 0x0000000426047c23 */ /* 0x102fe20008010871 */
[----:B--2---:R-:W-:Y:S03]  /*a3c0*/  F2FP.BF16.F32.PACK_AB R122, R44, R46 ;  /* 0x0000002e2c7a723e */ /* 0x004fe600000010ff */
[----:B------:R1:W-:Y:S02]  /*a3d0*/  MUFU.EX2 R57, R4 ;  /* 0x0000000400397308 */ /* 0x0003e40000000800 */
[----:B-1----:R-:W-:Y:S01]  /*a3e0*/  FFMA.FTZ R4, R33, UR4, -R113 ;  /* 0x0000000421047c23 */ /* 0x002fe20008010871 */
[----:B------:R-:W-:Y:S01]  /*a3f0*/  FMUL.FTZ R33, R2, R145 ;  /* 0x0000009102217220 */ /* 0x000fe20000410000 */
[----:B------:R-:W-:Y:S06]  /*a400*/  MOV R145, R47 ;  /* 0x0000002f00917202 */ /* 0x000fec0000000f00 */
[----:B------:R1:W2:Y:S02]  /*a410*/  MUFU.EX2 R59, R4 ;  /* 0x00000004003b7308 */ /* 0x0002a40000000800 */
[----:B-1----:R-:W-:Y:S01]  /*a420*/  FFMA.FTZ R4, R115, UR4, -R114 ;  /* 0x0000000473047c23 */ /* 0x002fe20008010872 */
[--C-:B------:R-:W-:Y:S01]  /*a430*/  FFMA.FTZ R115, R184, UR4, -R106.reuse ;  /* 0x00000004b8737c23 */ /* 0x100fe2000801086a */
[----:B--2---:R-:W-:Y:S06]  /*a440*/  F2FP.BF16.F32.PACK_AB R123, R59, R57 ;  /* 0x000000393b7b723e */ /* 0x004fec00000010ff */
[----:B------:R1:W2:Y:S01]  /*a450*/  MUFU.EX2 R56, R4 ;  /* 0x0000000400387308 */ /* 0x0002a20000000800 */
[----:B------:R-:W-:Y:S01]  /*a460*/  MOV R155, R59 ;  /* 0x0000003b009b7202 */ /* 0x000fe20000000f00 */
[----:B------:R-:W-:Y:S08]  /*a470*/  FMUL.FTZ R59, R3, R171 ;  /* 0x000000ab033b7220 */ /* 0x000ff00000410000 */
[----:B------:R4:W-:Y:S01]  /*a480*/  MUFU.EX2 R160, R115 ;  /* 0x0000007300a07308 */ /* 0x0009e20000000800 */
[----:B---3--:R-:W-:Y:S01]  /*a490*/  @P0 IADD3 R105, PT, PT, R9, -0x20, RZ ;  /* 0xffffffe009690810 */ /* 0x008fe20007ffe0ff */
[----:B------:R-:W-:Y:S01]  /*a4a0*/  FMUL.FTZ R9, R101, R117 ;  /* 0x0000007565097220 */ /* 0x000fe20000410000 */
[----:B------:R-:W-:Y:S01]  /*a4b0*/  F2FP.BF16.F32.PACK_AB R117, R42, R51 ;  /* 0x000000332a75723e */ /* 0x000fe200000010ff */
[----:B------:R-:W-:Y:S01]  /*a4c0*/  FMUL.FTZ R42, R3, R154 ;  /* 0x0000009a032a7220 */ /* 0x000fe20000410000 */
[----:B------:R-:W-:Y:S01]  /*a4d0*/  MOV R154, R44 ;  /* 0x0000002c009a7202 */ /* 0x000fe20000000f00 */
[----:B------:R-:W3:Y:S01]  /*a4e0*/  LDSM.16.MT88.4 R36, [R105] ;  /* 0x000000006924783b */ /* 0x000ee20000004200 */
[----:B------:R-:W-:Y:S01]  /*a4f0*/  FMUL.FTZ R44, R101, R156 ;  /* 0x0000009c652c7220 */ /* 0x000fe20000410000 */
[----:B------:R-:W-:Y:S01]  /*a500*/  FMUL.FTZ R51, R0, R163 ;  /* 0x000000a300337220 */ /* 0x000fe20000410000 */
[C---:B-1----:R-:W-:Y:S01]  /*a510*/  FMUL.FTZ R4, R2.reuse, R120 ;  /* 0x0000007802047220 */ /* 0x042fe20000410000 */
[----:B------:R-:W-:Y:S01]  /*a520*/  F2FP.BF16.F32.PACK_AB R120, R47, R49 ;  /* 0x000000312f78723e */ /* 0x000fe200000010ff */
[----:B------:R-:W-:Y:S01]  /*a530*/  FMUL.FTZ R49, R2, R161 ;  /* 0x000000a102317220 */ /* 0x000fe20000410000 */
[----:B--2---:R-:W-:Y:S01]  /*a540*/  F2FP.BF16.F32.PACK_AB R119, R56, R45 ;  /* 0x0000002d3877723e */ /* 0x004fe200000010ff */
[----:B------:R-:W-:Y:S01]  /*a550*/  FMUL.FTZ R47, R3, R159 ;  /* 0x0000009f032f7220 */ /* 0x000fe20000410000 */
[----:B------:R-:W1:Y:S01]  /*a560*/  LDSM.16.MT88.4 R124, [R105+0x1000] ;  /* 0x00100000697c783b */ /* 0x000e620000004200 */
[----:B------:R-:W-:Y:S01]  /*a570*/  MOV R153, R56 ;  /* 0x0000003800997202 */ /* 0x000fe20000000f00 */
[--C-:B------:R-:W-:Y:S01]  /*a580*/  FFMA.FTZ R56, R186, UR4, -R106.reuse ;  /* 0x00000004ba387c23 */ /* 0x100fe2000801086a */
[-C--:B------:R-:W-:Y:S01]  /*a590*/  HMMA.16816.F32.BF16 R4, R120, R20.reuse, R4 ;  /* 0x000000147804723c */ /* 0x080fe20000041804 */
[----:B------:R2:W-:Y:S04]  /*a5a0*/  MUFU.EX2 R159, R64 ;  /* 0x00000040009f7308 */ /* 0x0005e80000000800 */
[----:B----4-:R-:W-:Y:S02]  /*a5b0*/  FFMA.FTZ R115, R185, UR4, -R106 ;  /* 0x00000004b9737c23 */ /* 0x010fe4000801086a */
[----:B------:R-:W-:Y:S01]  /*a5c0*/  LDSM.16.MT88.4 R184, [R220+0xbc00] ;  /* 0x00bc0000dcb8783b */ /* 0x000fe20000004200 */
[C---:B------:R-:W-:Y:S03]  /*a5d0*/  HMMA.16816.F32.BF16 R8, R116.reuse, R20, R8 ;  /* 0x000000147408723c */ /* 0x040fe60000041808 */
[----:B------:R4:W-:Y:S01]  /*a5e0*/  MUFU.EX2 R252, R115 ;  /* 0x0000007300fc7308 */ /* 0x0009e20000000800 */
[C---:B------:R-:W-:Y:S01]  /*a5f0*/  FMUL.FTZ R20, R2.reuse, R132 ;  /* 0x0000008402147220 */ /* 0x040fe20000410000 */
[C---:B------:R-:W-:Y:S03]  /*a600*/  FMUL.FTZ R21, R2.reuse, R133 ;  /* 0x0000008502157220 */ /* 0x040fe60000410000 */
[-C--:B------:R-:W-:Y:S05]  /*a610*/  HMMA.16816.F32.BF16 R12, R116, R22.reuse, R12 ;  /* 0x00000016740c723c */ /* 0x080fea000004180c */
[----:B------:R5:W-:Y:S01]  /*a620*/  MUFU.EX2 R156, R56 ;  /* 0x00000038009c7308 */ /* 0x000be20000000800 */
[----:B--2---:R-:W-:Y:S02]  /*a630*/  FMUL.FTZ R64, R2, R176 ;  /* 0x000000b002407220 */ /* 0x004fe40000410000 */
[----:B------:R-:W-:Y:S01]  /*a640*/  LDSM.16.MT88.4 R176, [R105+0x1c00] ;  /* 0x001c000069b0783b */ /* 0x000fe20000004200 */
[C---:B------:R-:W-:Y:S04]  /*a650*/  HMMA.16816.F32.BF16 R16, R120.reuse, R22, R16 ;  /* 0x000000167810723c */ /* 0x040fe80000041810 */
[--C-:B----4-:R-:W-:Y:S01]  /*a660*/  FFMA.FTZ R115, R193, UR4, -R114.reuse ;  /* 0x00000004c1737c23 */ /* 0x110fe20008010872 */
[C---:B------:R-:W-:Y:S01]  /*a670*/  FMUL.FTZ R22, R0.reuse, R134 ;  /* 0x0000008600167220 */ /* 0x040fe20000410000 */
[----:B------:R-:W-:Y:S02]  /*a680*/  FMUL.FTZ R23, R0, R135 ;  /* 0x0000008700177220 */ /* 0x000fe40000410000 */
[----:B------:R2:W-:Y:S01]  /*a690*/  MUFU.EX2 R251, R115 ;  /* 0x0000007300fb7308 */ /* 0x0005e20000000800 */
[----:B------:R-:W-:Y:S01]  /*a6a0*/  LDSM.16.MT88.4 R132, [R105+0x400] ;  /* 0x000400006984783b */ /* 0x000fe20000004200 */
[----:B-----5:R-:W-:Y:S03]  /*a6b0*/  FMUL.FTZ R56, R101, R168 ;  /* 0x000000a865387220 */ /* 0x020fe60000410000 */
[-C--:B---3--:R-:W-:Y:S08]  /*a6c0*/  HMMA.16816.F32.BF16 R20, R120, R36.reuse, R20 ;  /* 0x000000247814723c */ /* 0x088ff00000041814 */
[C---:B------:R-:W-:Y:S04]  /*a6d0*/  HMMA.16816.F32.BF16 R24, R116.reuse, R36, R24 ;  /* 0x000000247418723c */ /* 0x040fe80000041818 */
[----:B--2---:R-:W-:Y:S01]  /*a6e0*/  FFMA.FTZ R115, R190, UR4, -R107 ;  /* 0x00000004be737c23 */ /* 0x004fe2000801086b */
[C---:B------:R-:W-:Y:S01]  /*a6f0*/  FMUL.FTZ R36, R2.reuse, R148 ;  /* 0x0000009402247220 */ /* 0x040fe20000410000 */
[----:B------:R-:W-:Y:S01]  /*a700*/  FMUL.FTZ R37, R2, R149 ;  /* 0x0000009502257220 */ /* 0x000fe20000410000 */
[----:B------:R-:W-:Y:S01]  /*a710*/  MOV R148, R58 ;  /* 0x0000003a00947202 */ /* 0x000fe20000000f00 */
[-C--:B------:R-:W-:Y:S01]  /*a720*/  HMMA.16816.F32.BF16 R28, R116, R38.reuse, R28 ;  /* 0x00000026741c723c */ /* 0x080fe2000004181c */
[----:B------:R2:W-:Y:S02]  /*a730*/  MUFU.EX2 R250, R115 ;  /* 0x0000007300fa7308 */ /* 0x0005e40000000800 */
[----:B------:R-:W-:Y:S01]  /*a740*/  FMUL.FTZ R58, R3, R170 ;  /* 0x000000aa033a7220 */ /* 0x000fe20000410000 */
[----:B------:R-:W-:Y:S01]  /*a750*/  MOV R149, R45 ;  /* 0x0000002d00957202 */ /* 0x000fe20000000f00 */
[----:B------:R-:W-:Y:S03]  /*a760*/  FMUL.FTZ R45, R101, R157 ;  /* 0x0000009d652d7220 */ /* 0x000fe60000410000 */
[C---:B------:R-:W-:Y:S04]  /*a770*/  HMMA.16816.F32.BF16 R32, R120.reuse, R38, R32 ;  /* 0x000000267820723c */ /* 0x040fe80000041820 */
[C---:B------:R-:W-:Y:S01]  /*a780*/  FMUL.FTZ R38, R0.reuse, R150 ;  /* 0x0000009600267220 */ /* 0x040fe20000410000 */
[----:B------:R-:W-:Y:S01]  /*a790*/  FMUL.FTZ R39, R0, R151 ;  /* 0x0000009700277220 */ /* 0x000fe20000410000 */
[----:B------:R-:W-:Y:S01]  /*a7a0*/  MOV R150, R46 ;  /* 0x0000002e00967202 */ /* 0x000fe20000000f00 */
[----:B------:R-:W-:Y:S01]  /*a7b0*/  FMUL.FTZ R46, R3, R158 ;  /* 0x0000009e032e7220 */ /* 0x000fe20000410000 */
[----:B------:R-:W-:Y:S01]  /*a7c0*/  MOV R151, R57 ;  /* 0x0000003900977202 */ /* 0x000fe20000000f00 */
[----:B------:R-:W-:Y:S01]  /*a7d0*/  FMUL.FTZ R57, R101, R169 ;  /* 0x000000a965397220 */ /* 0x000fe20000410000 */
[--C-:B--2---:R-:W-:Y:S01]  /*a7e0*/  FFMA.FTZ R115, R200, UR4, -R113.reuse ;  /* 0x00000004c8737c23 */ /* 0x104fe20008010871 */
[----:B------:R2:W-:Y:S01]  /*a7f0*/  MUFU.EX2 R158, R60 ;  /* 0x0000003c009e7308 */ /* 0x0005e20000000800 */
[-C--:B------:R-:W-:Y:S09]  /*a800*/  HMMA.16816.F32.BF16 R36, R120, R52.reuse, R36 ;  /* 0x000000347824723c */ /* 0x080ff20000041824 */
[----:B------:R3:W-:Y:S01]  /*a810*/  MUFU.EX2 R248, R115 ;  /* 0x0000007300f87308 */ /* 0x0007e20000000800 */
[C---:B------:R-:W-:Y:S04]  /*a820*/  HMMA.16816.F32.BF16 R40, R116.reuse, R52, R40 ;  /* 0x000000347428723c */ /* 0x040fe80000041828 */
[C---:B------:R-:W-:Y:S01]  /*a830*/  FMUL.FTZ R52, R2.reuse, R164 ;  /* 0x000000a402347220 */ /* 0x040fe20000410000 */
[----:B------:R-:W-:Y:S03]  /*a840*/  FMUL.FTZ R53, R2, R165 ;  /* 0x000000a502357220 */ /* 0x000fe60000410000 */
[-C--:B------:R-:W-:Y:S03]  /*a850*/  HMMA.16816.F32.BF16 R44, R116, R54.reuse, R44 ;  /* 0x00000036742c723c */ /* 0x080fe6000004182c */
[----:B--2---:R-:W-:Y:S04]  /*a860*/  FFMA.FTZ R60, R189, UR4, -R114 ;  /* 0x00000004bd3c7c23 */ /* 0x004fe80008010872 */
[----:B------:R2:W-:Y:S01]  /*a870*/  MUFU.EX2 R157, R60 ;  /* 0x0000003c009d7308 */ /* 0x0005e20000000800 */
[C---:B------:R-:W-:Y:S04]  /*a880*/  HMMA.16816.F32.BF16 R48, R120.reuse, R54, R48 ;  /* 0x000000367830723c */ /* 0x040fe80000041830 */
[----:B---3--:R-:W-:Y:S01]  /*a890*/  FFMA.FTZ R115, R201, UR4, -R113 ;  /* 0x00000004c9737c23 */ /* 0x008fe20008010871 */
[C---:B------:R-:W-:Y:S01]  /*a8a0*/  FMUL.FTZ R54, R0.reuse, R166 ;  /* 0x000000a600367220 */ /* 0x040fe20000410000 */
[----:B------:R-:W-:Y:S03]  /*a8b0*/  FMUL.FTZ R55, R0, R167 ;  /* 0x000000a700377220 */ /* 0x000fe60000410000 */
[----:B------:R3:W-:Y:S04]  /*a8c0*/  MUFU.EX2 R247, R115 ;  /* 0x0000007300f77308 */ /* 0x0007e80000000800 */
[-C--:B-1----:R-:W-:Y:S03]  /*a8d0*/  HMMA.16816.F32.BF16 R52, R120, R124.reuse, R52 ;  /* 0x0000007c7834723c */ /* 0x082fe60000041834 */
[----:B--2---:R-:W-:Y:S05]  /*a8e0*/  FMUL.FTZ R60, R101, R172 ;  /* 0x000000ac653c7220 */ /* 0x004fea0000410000 */
[C---:B------:R-:W-:Y:S04]  /*a8f0*/  HMMA.16816.F32.BF16 R56, R116.reuse, R124, R56 ;  /* 0x0000007c7438723c */ /* 0x040fe80000041838 */
[----:B---3--:R-:W-:Y:S02]  /*a900*/  FFMA.FTZ R115, R192, UR4, -R107 ;  /* 0x00000004c0737c23 */ /* 0x008fe4000801086b */
[----:B------:R-:W-:Y:S02]  /*a910*/  MUFU.EX2 R192, R110 ;  /* 0x0000006e00c07308 */ /* 0x000fe40000000800 */
[-C--:B------:R-:W-:Y:S08]  /*a920*/  HMMA.16816.F32.BF16 R60, R116, R126.reuse, R60 ;  /* 0x0000007e743c723c */ /* 0x080ff0000004183c */
[----:B------:R1:W-:Y:S01]  /*a930*/  MUFU.EX2 R245, R115 ;  /* 0x0000007300f57308 */ /* 0x0003e20000000800 */
[C---:B------:R-:W-:Y:S01]  /*a940*/  HMMA.16816.F32.BF16 R64, R120.reuse, R126, R64 ;  /* 0x0000007e7840723c */ /* 0x040fe20000041840 */
[----:B------:R-:W2:Y:S07]  /*a950*/  LDSM.16.MT88.4 R124, [R105+0x2000] ;  /* 0x00200000697c783b */ /* 0x000eae0000004200 */
[-C--:B------:R-:W-:Y:S03]  /*a960*/  HMMA.16816.F32.BF16 R68, R120, R128.reuse, R68 ;  /* 0x000000807844723c */ /* 0x080fe60000041844 */
[----:B-1----:R-:W-:Y:S05]  /*a970*/  FFMA.FTZ R115, R195, UR4, -R113 ;  /* 0x00000004c3737c23 */ /* 0x002fea0008010871 */
[C---:B------:R-:W-:Y:S01]  /*a980*/  HMMA.16816.F32.BF16 R72, R116.reuse, R128, R72 ;  /* 0x000000807448723c */ /* 0x040fe20000041848 */
[----:B------:R1:W-:Y:S03]  /*a990*/  MUFU.EX2 R195, R108 ;  /* 0x0000006c00c37308 */ /* 0x0003e60000000800 */
[----:B------:R-:W-:Y:S04]  /*a9a0*/  FFMA.FTZ R128, R191, UR4, -R107 ;  /* 0x00000004bf807c23 */ /* 0x000fe8000801086b */
[-C--:B------:R-:W-:Y:S03]  /*a9b0*/  HMMA.16816.F32.BF16 R76, R116, R130.reuse, R76 ;  /* 0x00000082744c723c */ /* 0x080fe6000004184c */
[----:B------:R3:W-:Y:S05]  /*a9c0*/  MUFU.EX2 R244, R115 ;  /* 0x0000007300f47308 */ /* 0x0007ea0000000800 */
[C---:B------:R-:W-:Y:S05]  /*a9d0*/  HMMA.16816.F32.BF16 R80, R120.reuse, R130, R80 ;  /* 0x000000827850723c */ /* 0x040fea0000041850 */
[----:B------:R4:W5:Y:S01]  /*a9e0*/  MUFU.EX2 R249, R128 ;  /* 0x0000008000f97308 */ /* 0x0009620000000800 */
[----:B-1----:R-:W-:Y:S01]  /*a9f0*/  FFMA.FTZ R108, R219, UR4, -R106 ;  /* 0x00000004db6c7c23 */ /* 0x002fe2000801086a */
[----:B------:R-:W-:Y:S01]  /*aa00*/  MOV R219, R153 ;  /* 0x0000009900db7202 */ /* 0x000fe20000000f00 */
[-C--:B--2---:R-:W-:Y:S07]  /*aa10*/  HMMA.16816.F32.BF16 R84, R120, R124.reuse, R84 ;  /* 0x0000007c7854723c */ /* 0x084fee0000041854 */
[----:B------:R-:W-:Y:S01]  /*aa20*/  MUFU.EX2 R193, R108 ;  /* 0x0000006c00c17308 */ /* 0x000fe20000000800 */
[----:B---3--:R-:W-:Y:S01]  /*aa30*/  FFMA.FTZ R115, R196, UR4, -R113 ;  /* 0x00000004c4737c23 */ /* 0x008fe20008010871 */
[C---:B------:R-:W-:Y:S08]  /*aa40*/  HMMA.16816.F32.BF16 R88, R116.reuse, R124, R88 ;  /* 0x0000007c7458723c */ /* 0x040ff00000041858 */
[----:B------:R1:W2:Y:S01]  /*aa50*/  MUFU.EX2 R243, R115 ;  /* 0x0000007300f37308 */ /* 0x0002a20000000800 */
[--C-:B----4-:R-:W-:Y:S01]  /*aa60*/  FFMA.FTZ R128, R194, UR4, -R107.reuse ;  /* 0x00000004c2807c23 */ /* 0x110fe2000801086b */
[-C--:B------:R-:W-:Y:S08]  /*aa70*/  HMMA.16816.F32.BF16 R92, R116, R126.reuse, R92 ;  /* 0x0000007e745c723c */ /* 0x080ff0000004185c */
[----:B------:R3:W4:Y:S01]  /*aa80*/  MUFU.EX2 R246, R128 ;  /* 0x0000008000f67308 */ /* 0x0007220000000800 */
[----:B-----5:R-:W-:Y:S02]  /*aa90*/  F2FP.BF16.F32.PACK_AB R116, R249, R250 ;  /* 0x000000faf974723e */ /* 0x020fe400000010ff */
[----:B------:R-:W-:Y:S01]  /*aaa0*/  F2FP.BF16.F32.PACK_AB R117, R247, R248 ;  /* 0x000000f8f775723e */ /* 0x000fe200000010ff */
[----:B------:R-:W-:Y:S01]  /*aab0*/  HMMA.16816.F32.BF16 R96, R120, R126, R96 ;  /* 0x0000007e7860723c */ /* 0x000fe20000041860 */
[----:B------:R-:W-:Y:S05]  /*aac0*/  LDSM.16.MT88.4 R124, [R105+0x1400] ;  /* 0x00140000697c783b */ /* 0x000fea0000004200 */
[----:B------:R-:W-:Y:S01]  /*aad0*/  MUFU.EX2 R196, R109 ;  /* 0x0000006d00c47308 */ /* 0x000fe20000000800 */
[----:B-1----:R-:W-:Y:S01]  /*aae0*/  FFMA.FTZ R115, R202, UR4, -R114 ;  /* 0x00000004ca737c23 */ /* 0x002fe20008010872 */
[----:B--2---:R-:W-:Y:S02]  /*aaf0*/  F2FP.BF16.F32.PACK_AB R119, R243, R244 ;  /* 0x000000f4f377723e */ /* 0x004fe400000010ff */
[----:B------:R-:W-:Y:S02]  /*ab00*/  F2FP.BF16.F32.PACK_AB R122, R252, R160 ;  /* 0x000000a0fc7a723e */ /* 0x000fe400000010ff */
[----:B------:R-:W-:Y:S04]  /*ab10*/  F2FP.BF16.F32.PACK_AB R120, R158, R156 ;  /* 0x0000009c9e78723e */ /* 0x000fe800000010ff */
[----:B------:R1:W2:Y:S01]  /*ab20*/  MUFU.EX2 R242, R115 ;  /* 0x0000007300f27308 */ /* 0x0002a20000000800 */
[----:B---3--:R-:W3:Y:S01]  /*ab30*/  LDSM.16.MT88.4 R128, [R220+0x9400] ;  /* 0x00940000dc80783b */ /* 0x008ee20000004200 */
[----:B----4-:R-:W-:Y:S02]  /*ab40*/  F2FP.BF16.F32.PACK_AB R118, R245, R246 ;  /* 0x000000f6f576723e */ /* 0x010fe400000010ff */
[----:B------:R-:W-:Y:S01]  /*ab50*/  F2FP.BF16.F32.PACK_AB R121, R159, R157 ;  /* 0x0000009d9f79723e */ /* 0x000fe200000010ff */
[--C-:B-1----:R-:W-:Y:S01]  /*ab60*/  FFMA.FTZ R115, R198, UR4, -R106.reuse ;  /* 0x00000004c6737c23 */ /* 0x102fe2000801086a */
[----:B--2---:R-:W-:Y:S04]  /*ab70*/  F2FP.BF16.F32.PACK_AB R123, R242, R251 ;  /* 0x000000fbf27b723e */ /* 0x004fe800000010ff */
[----:B------:R1:W-:Y:S02]  /*ab80*/  MUFU.EX2 R241, R115 ;  /* 0x0000007300f17308 */ /* 0x0003e40000000800 */
[----:B-1----:R-:W-:Y:S01]  /*ab90*/  FFMA.FTZ R115, R197, UR4, -R106 ;  /* 0x00000004c5737c23 */ /* 0x002fe2000801086a */
[-C--:B---3--:R-:W-:Y:S07]  /*aba0*/  HMMA.16816.F32.BF16 R4, R116, R128.reuse, R4 ;  /* 0x000000807404723c */ /* 0x088fee0000041804 */
[----:B------:R1:W2:Y:S01]  /*abb0*/  MUFU.EX2 R240, R115 ;  /* 0x0000007300f07308 */ /* 0x0002a20000000800 */
[C---:B------:R-:W-:Y:S08]  /*abc0*/  HMMA.16816.F32.BF16 R8, R120.reuse, R128, R8 ;  /* 0x000000807808723c */ /* 0x040ff00000041808 */
[-C--:B------:R-:W-:Y:S03]  /*abd0*/  HMMA.16816.F32.BF16 R12, R120, R130.reuse, R12 ;  /* 0x00000082780c723c */ /* 0x080fe6000004180c */
[--C-:B-1----:R-:W-:Y:S04]  /*abe0*/  FFMA.FTZ R115, R204, UR4, -R114.reuse ;  /* 0x00000004cc737c23 */ /* 0x102fe80008010872 */
[----:B------:R1:W-:Y:S01]  /*abf0*/  MUFU.EX2 R239, R115 ;  /* 0x0000007300ef7308 */ /* 0x0003e20000000800 */
[C---:B------:R-:W-:Y:S01]  /*ac00*/  HMMA.16816.F32.BF16 R16, R116.reuse, R130, R16 ;  /* 0x000000827410723c */ /* 0x040fe20000041810 */
[----:B------:R-:W3:Y:S07]  /*ac10*/  LDSM.16.MT88.4 R128, [R220+0xb400] ;  /* 0x00b40000dc80783b */ /* 0x000eee0000004200 */
[-C--:B------:R-:W-:Y:S08]  /*ac20*/  HMMA.16816.F32.BF16 R20, R116, R132.reuse, R20 ;  /* 0x000000847414723c */ /* 0x080ff00000041814 */
[C---:B------:R-:W-:Y:S04]  /*ac30*/  HMMA.16816.F32.BF16 R24, R120.reuse, R132, R24 ;  /* 0x000000847818723c */ /* 0x040fe80000041818 */
[----:B-1----:R-:W-:Y:S04]  /*ac40*/  FFMA.FTZ R115, R205, UR4, -R114 ;  /* 0x00000004cd737c23 */ /* 0x002fe80008010872 */
[-C--:B------:R-:W-:Y:S01]  /*ac50*/  HMMA.16816.F32.BF16 R28, R120, R134.reuse, R28 ;  /* 0x00000086781c723c */ /* 0x080fe2000004181c */
[----:B------:R1:W4:Y:S07]  /*ac60*/  MUFU.EX2 R238, R115 ;  /* 0x0000007300ee7308 */ /* 0x00032e0000000800 */
[C---:B------:R-:W-:Y:S01]  /*ac70*/  HMMA.16816.F32.BF16 R32, R116.reuse, R134, R32 ;  /* 0x000000867420723c */ /* 0x040fe20000041820 */
[----:B------:R-:W5:Y:S07]  /*ac80*/  LDSM.16.MT88.4 R132, [R105+0x2400] ;  /* 0x002400006984783b */ /* 0x000f6e0000004200 */
[-C--:B------:R-:W-:Y:S03]  /*ac90*/  HMMA.16816.F32.BF16 R36, R116, R136.reuse, R36 ;  /* 0x000000887424723c */ /* 0x080fe60000041824 */
[--C-:B-1----:R-:W-:Y:S01]  /*aca0*/  FFMA.FTZ R115, R181, UR4, -R106.reuse ;  /* 0x00000004b5737c23 */ /* 0x102fe2000801086a */
[----:B------:R-:W-:Y:S03]  /*acb0*/  F2FP.BF16.F32.PACK_AB R181, R196, R195 ;  /* 0x000000c3c4b5723e */ /* 0x000fe600000010ff */
[----:B------:R1:W-:Y:S01]  /*acc0*/  MUFU.EX2 R237, R115 ;  /* 0x0000007300ed7308 */ /* 0x0003e20000000800 */
[C---:B------:R-:W-:Y:S08]  /*acd0*/  HMMA.16816.F32.BF16 R40, R120.reuse, R136, R40 ;  /* 0x000000887828723c */ /* 0x040ff00000041828 */
[-C--:B------:R-:W-:Y:S08]  /*ace0*/  HMMA.16816.F32.BF16 R44, R120, R138.reuse, R44 ;  /* 0x0000008a782c723c */ /* 0x080ff0000004182c */
[C---:B------:R-:W-:Y:S01]  /*acf0*/  HMMA.16816.F32.BF16 R48, R116.reuse, R138, R48 ;  /* 0x0000008a7430723c */ /* 0x040fe20000041830 */
[----:B------:R-:W-:Y:S03]  /*ad00*/  LDSM.16.MT88.4 R136, [R220+0xa800] ;  /* 0x00a80000dc88783b */ /* 0x000fe60000004200 */
[----:B-1----:R-:W-:Y:S04]  /*ad10*/  FFMA.FTZ R115, R182, UR4, -R106 ;  /* 0x00000004b6737c23 */ /* 0x002fe8000801086a */
[-C--:B------:R-:W-:Y:S01]  /*ad20*/  HMMA.16816.F32.BF16 R52, R116, R124.reuse, R52 ;  /* 0x0000007c7434723c */ /* 0x080fe20000041834 */
[----:B------:R1:W4:Y:S07]  /*ad30*/  MUFU.EX2 R236, R115 ;  /* 0x0000007300ec7308 */ /* 0x00032e0000000800 */
[C---:B------:R-:W-:Y:S04]  /*ad40*/  HMMA.16816.F32.BF16 R56, R120.reuse, R124, R56 ;  /* 0x0000007c7838723c */ /* 0x040fe80000041838 */
[--C-:B------:R-:W-:Y:S04]  /*ad50*/  FFMA.FTZ R124, R203, UR4, -R107.reuse ;  /* 0x00000004cb7c7c23 */ /* 0x100fe8000801086b */
[-C--:B------:R-:W-:Y:S01]  /*ad60*/  HMMA.16816.F32.BF16 R60, R120, R126.reuse, R60 ;  /* 0x0000007e783c723c */ /* 0x080fe2000004183c */
[----:B------:R2:W-:Y:S02]  /*ad70*/  MUFU.EX2 R234, R124 ;  /* 0x0000007c00ea7308 */ /* 0x0005e40000000800 */
[--C-:B-1----:R-:W-:Y:S05]  /*ad80*/  FFMA.FTZ R115, R207, UR4, -R114.reuse ;  /* 0x00000004cf737c23 */ /* 0x102fea0008010872 */
[C---:B------:R-:W-:Y:S03]  /*ad90*/  HMMA.16816.F32.BF16 R64, R116.reuse, R126, R64 ;  /* 0x0000007e7440723c */ /* 0x040fe60000041840 */
[----:B------:R1:W-:Y:S05]  /*ada0*/  MUFU.EX2 R235, R115 ;  /* 0x0000007300eb7308 */ /* 0x0003ea0000000800 */
[-C--:B---3--:R-:W-:Y:S01]  /*adb0*/  HMMA.16816.F32.BF16 R68, R116, R128.reuse, R68 ;  /* 0x000000807444723c */ /* 0x088fe20000041844 */
[----:B--2---:R-:W2:Y:S07]  /*adc0*/  LDSM.16.MT88.4 R124, [R220+0x9800] ;  /* 0x00980000dc7c783b */ /* 0x004eae0000004200 */
[C---:B------:R-:W-:Y:S04]  /*add0*/  HMMA.16816.F32.BF16 R72, R120.reuse, R128, R72 ;  /* 0x000000807848723c */ /* 0x040fe80000041848 */
[----:B-1----:R-:W-:Y:S04]  /*ade0*/  FFMA.FTZ R115, R183, UR4, -R107 ;  /* 0x00000004b7737c23 */ /* 0x002fe8000801086b */
[-C--:B------:R-:W-:Y:S01]  /*adf0*/  HMMA.16816.F32.BF16 R76, R120, R130.reuse, R76 ;  /* 0x00000082784c723c */ /* 0x080fe2000004184c */
[----:B------:R1:W3:Y:S07]  /*ae00*/  MUFU.EX2 R207, R115 ;  /* 0x0000007300cf7308 */ /* 0x0002ee0000000800 */
[C---:B------:R-:W-:Y:S01]  /*ae10*/  HMMA.16816.F32.BF16 R80, R116.reuse, R130, R80 ;  /* 0x000000827450723c */ /* 0x040fe20000041850 */
[----:B------:R-:W2:Y:S07]  /*ae20*/  LDSM.16.MT88.4 R128, [R105+0x800] ;  /* 0x000800006980783b */ /* 0x000eae0000004200 */
[-C--:B-----5:R-:W-:Y:S03]  /*ae30*/  HMMA.16816.F32.BF16 R84, R116, R132.reuse, R84 ;  /* 0x000000847454723c */ /* 0x0a0fe60000041854 */
[--C-:B-1----:R-:W-:Y:S01]  /*ae40*/  FFMA.FTZ R115, R231, UR4, -R113.reuse ;  /* 0x00000004e7737c23 */ /* 0x102fe20008010871 */
[----:B------:R-:W-:Y:S02]  /*ae50*/  MOV R231, R160 ;  /* 0x000000a000e77202 */ /* 0x000fe40000000f00 */
[----:B------:R-:W-:Y:S01]  /*ae60*/  LDSM.16.MT88.4 R160, [R220+0xac00] ;  /* 0x00ac0000dca0783b */ /* 0x000fe20000004200 */
[----:B------:R1:W-:Y:S01]  /*ae70*/  MUFU.EX2 R205, R115 ;  /* 0x0000007300cd7308 */ /* 0x0003e20000000800 */
[C---:B------:R-:W-:Y:S08]  /*ae80*/  HMMA.16816.F32.BF16 R88, R120.reuse, R132, R88 ;  /* 0x000000847858723c */ /* 0x040ff00000041858 */
[-C--:B------:R-:W-:Y:S03]  /*ae90*/  HMMA.16816.F32.BF16 R92, R120, R134.reuse, R92 ;  /* 0x00000086785c723c */ /* 0x080fe6000004185c */
[----:B------:R-:W-:Y:S02]  /*aea0*/  F2FP.BF16.F32.PACK_AB R120, R240, R241 ;  /* 0x000000f1f078723e */ /* 0x000fe400000010ff */
[----:B----4-:R-:W-:Y:S02]  /*aeb0*/  F2FP.BF16.F32.PACK_AB R121, R238, R239 ;  /* 0x000000efee79723e */ /* 0x010fe400000010ff */
[----:B------:R-:W-:Y:S01]  /*aec0*/  F2FP.BF16.F32.PACK_AB R122, R236, R237 ;  /* 0x000000edec7a723e */ /* 0x000fe200000010ff */
[----:B------:R-:W-:Y:S01]  /*aed0*/  HMMA.16816.F32.BF16 R96, R116, R134, R96 ;  /* 0x000000867460723c */ /* 0x000fe20000041860 */
[----:B------:R-:W-:Y:S03]  /*aee0*/  LDSM.16.MT88.4 R132, [R105+0x2800] ;  /* 0x002800006984783b */ /* 0x000fe60000004200 */
[----:B-1----:R-:W-:Y:S01]  /*aef0*/  FFMA.FTZ R115, R230, UR4, -R113 ;  /* 0x00000004e6737c23 */ /* 0x002fe20008010871 */
[----:B---3--:R-:W-:Y:S02]  /*af00*/  F2FP.BF16.F32.PACK_AB R116, R207, R234 ;  /* 0x000000eacf74723e */ /* 0x008fe400000010ff */
[----:B------:R-:W-:Y:S01]  /*af10*/  MOV R230, R159 ;  /* 0x0000009f00e67202 */ /* 0x000fe20000000f00 */
[----:B------:R1:W3:Y:S02]  /*af20*/  MUFU.EX2 R204, R115 ;  /* 0x0000007300cc7308 */ /* 0x0002e40000000800 */
[--C-:B-1----:R-:W-:Y:S01]  /*af30*/  FFMA.FTZ R115, R199, UR4, -R107.reuse ;  /* 0x00000004c7737c23 */ /* 0x102fe2000801086b */
[----:B---3--:R-:W-:Y:S07]  /*af40*/  F2FP.BF16.F32.PACK_AB R117, R204, R205 ;  /* 0x000000cdcc75723e */ /* 0x008fee00000010ff */
[----:B------:R1:W-:Y:S02]  /*af50*/  MUFU.EX2 R203, R115 ;  /* 0x0000007300cb7308 */ /* 0x0003e40000000800 */
[----:B-1----:R-:W-:Y:S08]  /*af60*/  FFMA.FTZ R115, R180, UR4, -R107 ;  /* 0x00000004b4737c23 */ /* 0x002ff0000801086b */
[----:B------:R1:W3:Y:S02]  /*af70*/  MUFU.EX2 R202, R115 ;  /* 0x0000007300ca7308 */ /* 0x0002e40000000800 */
[--C-:B-1----:R-:W-:Y:S01]  /*af80*/  FFMA.FTZ R115, R212, UR4, -R113.reuse ;  /* 0x00000004d4737c23 */ /* 0x102fe20008010871 */
[----:B---3--:R-:W-:Y:S02]  /*af90*/  F2FP.BF16.F32.PACK_AB R118, R202, R203 ;  /* 0x000000cbca76723e */ /* 0x008fe400000010ff */
[----:B------:R-:W-:Y:S05]  /*afa0*/  MOV R212, R158 ;  /* 0x0000009e00d47202 */ /* 0x000fea0000000f00 */
[----:B------:R1:W-:Y:S02]  /*afb0*/  MUFU.EX2 R201, R115 ;  /* 0x0000007300c97308 */ /* 0x0003e40000000800 */
[----:B-1----:R-:W-:Y:S01]  /*afc0*/  FFMA.FTZ R115, R208, UR4, -R113 ;  /* 0x00000004d0737c23 */ /* 0x002fe20008010871 */
[----:B------:R-:W-:Y:S07]  /*afd0*/  MOV R208, R157 ;  /* 0x0000009d00d07202 */ /* 0x000fee0000000f00 */
[----:B------:R1:W3:Y:S02]  /*afe0*/  MUFU.EX2 R200, R115 ;  /* 0x0000007300c87308 */ /* 0x0002e40000000800 */
[--C-:B-1----:R-:W-:Y:S01]  /*aff0*/  FFMA.FTZ R115, R217, UR4, -R114.reuse ;  /* 0x00000004d9737c23 */ /* 0x102fe20008010872 */
[----:B---3--:R-:W-:Y:S01]  /*b000*/  F2FP.BF16.F32.PACK_AB R119, R200, R201 ;  /* 0x000000c9c877723e */ /* 0x008fe200000010ff */
[----:B------:R-:W-:Y:S01]  /*b010*/  FFMA.FTZ R114, R111, UR4, -R114 ;  /* 0x000000046f727c23 */ /* 0x000fe20008010872 */
[----:B------:R-:W-:Y:S05]  /*b020*/  MOV R217, R156 ;  /* 0x0000009c00d97202 */ /* 0x000fea0000000f00 */
[----:B------:R-:W1:Y:S01]  /*b030*/  MUFU.EX2 R199, R115 ;  /* 0x0000007300c77308 */ /* 0x000e620000000800 */
[-C--:B--2---:R-:W-:Y:S09]  /*b040*/  HMMA.16816.F32.BF16 R4, R116, R124.reuse, R4 ;  /* 0x0000007c7404723c */ /* 0x084ff20000041804 */
[----:B------:R-:W2:Y:S01]  /*b050*/  MUFU.EX2 R114, R114 ;  /* 0x0000007200727308 */ /* 0x000ea20000000800 */
[----:B-1----:R-:W-:Y:S01]  /*b060*/  F2FP.BF16.F32.PACK_AB R123, R199, R235 ;  /* 0x000000ebc77b723e */ /* 0x002fe200000010ff */
[--C-:B------:R-:W-:Y:S01]  /*b070*/  FFMA.FTZ R115, R213, UR4, -R106.reuse ;  /* 0x00000004d5737c23 */ /* 0x100fe2000801086a */
[----:B------:R-:W-:Y:S07]  /*b080*/  MOV R213, R155 ;  /* 0x0000009b00d57202 */ /* 0x000fee0000000f00 */
[----:B------:R1:W-:Y:S01]  /*b090*/  MUFU.EX2 R197, R115 ;  /* 0x0000007300c57308 */ /* 0x0003e20000000800 */
[C---:B------:R-:W-:Y:S04]  /*b0a0*/  HMMA.16816.F32.BF16 R8, R120.reuse, R124, R8 ;  /* 0x0000007c7808723c */ /* 0x040fe80000041808 */
[----:B--2---:R-:W-:Y:S04]  /*b0b0*/  F2FP.BF16.F32.PACK_AB R183, R114, R192 ;  /* 0x000000c072b7723e */ /* 0x004fe800000010ff */
[-C--:B------:R-:W-:Y:S03]  /*b0c0*/  HMMA.16816.F32.BF16 R12, R120, R126.reuse, R12 ;  /* 0x0000007e780c723c */ /* 0x080fe6000004180c */
[--C-:B-1----:R-:W-:Y:S05]  /*b0d0*/  FFMA.FTZ R115, R215, UR4, -R106.reuse ;  /* 0x00000004d7737c23 */ /* 0x102fea000801086a */
[C---:B------:R-:W-:Y:S01]  /*b0e0*/  HMMA.16816.F32.BF16 R16, R116.reuse, R126, R16 ;  /* 0x0000007e7410723c */ /* 0x040fe20000041810 */
[----:B------:R-:W1:Y:S01]  /*b0f0*/  LDSM.16.MT88.4 R124, [R105+0x1800] ;  /* 0x00180000697c783b */ /* 0x000e620000004200 */
[----:B------:R-:W2:Y:S02]  /*b100*/  MUFU.EX2 R198, R115 ;  /* 0x0000007300c67308 */ /* 0x000ea40000000800 */
[----:B------:R-:W-:Y:S01]  /*b110*/  FFMA.FTZ R106, R218, UR4, -R106 ;  /* 0x00000004da6a7c23 */ /* 0x000fe2000801086a */
[----:B------:R-:W-:Y:S02]  /*b120*/  MOV R218, R152 ;  /* 0x0000009800da7202 */ /* 0x000fe40000000f00 */
[----:B------:R-:W-:Y:S01]  /*b130*/  MOV R215, R154 ;  /* 0x0000009a00d77202 */ /* 0x000fe20000000f00 */
[-C--:B------:R-:W-:Y:S04]  /*b140*/  HMMA.16816.F32.BF16 R20, R116, R128.reuse, R20 ;  /* 0x000000807414723c */ /* 0x080fe80000041814 */
[----:B------:R-:W3:Y:S04]  /*b150*/  MUFU.EX2 R194, R106 ;  /* 0x0000006a00c27308 */ /* 0x000ee80000000800 */
[C---:B------:R-:W-:Y:S04]  /*b160*/  HMMA.16816.F32.BF16 R24, R120.reuse, R128, R24 ;  /* 0x000000807818723c */ /* 0x040fe80000041818 */
[----:B--2---:R-:W-:Y:S04]  /*b170*/  F2FP.BF16.F32.PACK_AB R180, R198, R197 ;  /* 0x000000c5c6b4723e */ /* 0x004fe800000010ff */
[-C--:B------:R-:W-:Y:S03]  /*b180*/  HMMA.16816.F32.BF16 R28, R120, R130.reuse, R28 ;  /* 0x00000082781c723c */ /* 0x080fe6000004181c */
[----:B---3--:R-:W-:Y:S01]  /*b190*/  F2FP.BF16.F32.PACK_AB R182, R194, R193 ;  /* 0x000000c1c2b6723e */ /* 0x008fe200000010ff */
[--C-:B------:R-:W-:Y:S01]  /*b1a0*/  FFMA.FTZ R106, R211, UR4, -R107.reuse ;  /* 0x00000004d36a7c23 */ /* 0x100fe2000801086b */
[----:B------:R-:W-:Y:S03]  /*b1b0*/  MOV R211, R151 ;  /* 0x0000009700d37202 */ /* 0x000fe60000000f00 */
[C---:B------:R-:W-:Y:S01]  /*b1c0*/  HMMA.16816.F32.BF16 R32, R116.reuse, R130, R32 ;  /* 0x000000827420723c */ /* 0x040fe20000041820 */
[----:B------:R2:W-:Y:S01]  /*b1d0*/  MUFU.EX2 R191, R106 ;  /* 0x0000006a00bf7308 */ /* 0x0005e20000000800 */
[----:B------:R-:W3:Y:S06]  /*b1e0*/  LDSM.16.MT88.4 R128, [R220+0xb800] ;  /* 0x00b80000dc80783b */ /* 0x000eec0000004200 */
[-C--:B------:R-:W-:Y:S08]  /*b1f0*/  HMMA.16816.F32.BF16 R36, R116, R136.reuse, R36 ;  /* 0x000000887424723c */ /* 0x080ff00000041824 */
[C---:B------:R-:W-:Y:S04]  /*b200*/  HMMA.16816.F32.BF16 R40, R120.reuse, R136, R40 ;  /* 0x000000887828723c */ /* 0x040fe80000041828 */
[----:B--2---:R-:W-:Y:S01]  /*b210*/  FFMA.FTZ R106, R214, UR4, -R107 ;  /* 0x00000004d66a7c23 */ /* 0x004fe2000801086b */
[----:B------:R-:W-:Y:S03]  /*b220*/  MOV R214, R150 ;  /* 0x0000009600d67202 */ /* 0x000fe60000000f00 */
[-C--:B------:R-:W-:Y:S01]  /*b230*/  HMMA.16816.F32.BF16 R44, R120, R138.reuse, R44 ;  /* 0x0000008a782c723c */ /* 0x080fe2000004182c */
[----:B------:R2:W4:Y:S07]  /*b240*/  MUFU.EX2 R190, R106 ;  /* 0x0000006a00be7308 */ /* 0x00052e0000000800 */
[C---:B------:R-:W-:Y:S01]  /*b250*/  HMMA.16816.F32.BF16 R48, R116.reuse, R138, R48 ;  /* 0x0000008a7430723c */ /* 0x040fe20000041830 */
[----:B------:R-:W5:Y:S07]  /*b260*/  LDSM.16.MT88.4 R136, [R220+0x9c00] ;  /* 0x009c0000dc88783b */ /* 0x000f6e0000004200 */
[-C--:B-1----:R-:W-:Y:S03]  /*b270*/  HMMA.16816.F32.BF16 R52, R116, R124.reuse, R52 ;  /* 0x0000007c7434723c */ /* 0x082fe60000041834 */
[--C-:B--2---:R-:W-:Y:S01]  /*b280*/  FFMA.FTZ R106, R233, UR4, -R113.reuse ;  /* 0x00000004e96a7c23 */ /* 0x104fe20008010871 */
[----:B----4-:R-:W-:Y:S02]  /*b290*/  F2FP.BF16.F32.PACK_AB R108, R190, R191 ;  /* 0x000000bfbe6c723e */ /* 0x010fe400000010ff */
[----:B------:R-:W-:Y:S01]  /*b2a0*/  MOV R233, R149 ;  /* 0x0000009500e97202 */ /* 0x000fe20000000f00 */
[----:B------:R1:W-:Y:S01]  /*b2b0*/  MUFU.EX2 R189, R106 ;  /* 0x0000006a00bd7308 */ /* 0x0003e20000000800 */
[C---:B------:R-:W-:Y:S08]  /*b2c0*/  HMMA.16816.F32.BF16 R56, R120.reuse, R124, R56 ;  /* 0x0000007c7838723c */ /* 0x040ff00000041838 */
[-C--:B------:R-:W-:Y:S08]  /*b2d0*/  HMMA.16816.F32.BF16 R60, R120, R126.reuse, R60 ;  /* 0x0000007e783c723c */ /* 0x080ff0000004183c */
[C---:B------:R-:W-:Y:S04]  /*b2e0*/  HMMA.16816.F32.BF16 R64, R116.reuse, R126, R64 ;  /* 0x0000007e7440723c */ /* 0x040fe80000041840 */
[----:B-1----:R-:W-:Y:S01]  /*b2f0*/  FFMA.FTZ R106, R206, UR4, -R113 ;  /* 0x00000004ce6a7c23 */ /* 0x002fe20008010871 */
[----:B------:R-:W-:Y:S03]  /*b300*/  MOV R206, R147 ;  /* 0x0000009300ce7202 */ /* 0x000fe60000000f00 */
[-C--:B---3--:R-:W-:Y:S01]  /*b310*/  HMMA.16816.F32.BF16 R68, R116, R128.reuse, R68 ;  /* 0x000000807444723c */ /* 0x088fe20000041844 */
[----:B------:R1:W2:Y:S07]  /*b320*/  MUFU.EX2 R115, R106 ;  /* 0x0000006a00737308 */ /* 0x0002ae0000000800 */
[C---:B------:R-:W-:Y:S08]  /*b330*/  HMMA.16816.F32.BF16 R72, R120.reuse, R128, R72 ;  /* 0x000000807848723c */ /* 0x040ff00000041848 */
[-C--:B------:R-:W-:Y:S03]  /*b340*/  HMMA.16816.F32.BF16 R76, R120, R130.reuse, R76 ;  /* 0x00000082784c723c */ /* 0x080fe6000004184c */
[--C-:B-1----:R-:W-:Y:S01]  /*b350*/  FFMA.FTZ R106, R232, UR4, -R107.reuse ;  /* 0x00000004e86a7c23 */ /* 0x102fe2000801086b */
[----:B------:R-:W-:Y:S01]  /*b360*/  MOV R232, R146 ;  /* 0x0000009200e87202 */ /* 0x000fe20000000f00 */
[----:B------:R-:W-:Y:S01]  /*b370*/  FFMA.FTZ R107, R210, UR4, -R107 ;  /* 0x00000004d26b7c23 */ /* 0x000fe2000801086b */
[----:B------:R-:W-:Y:S01]  /*b380*/  MOV R210, R145 ;  /* 0x0000009100d27202 */ /* 0x000fe20000000f00 */
[----:B------:R1:W-:Y:S01]  /*b390*/  MUFU.EX2 R188, R106 ;  /* 0x0000006a00bc7308 */ /* 0x0003e20000000800 */
[C---:B------:R-:W-:Y:S04]  /*b3a0*/  HMMA.16816.F32.BF16 R80, R116.reuse, R130, R80 ;  /* 0x000000827450723c */ /* 0x040fe80000041850 */
[----:B--2---:R-:W-:Y:S05]  /*b3b0*/  F2FP.BF16.F32.PACK_AB R109, R115, R189 ;  /* 0x000000bd736d723e */ /* 0x004fea00000010ff */
[----:B------:R-:W2:Y:S01]  /*b3c0*/  MUFU.EX2 R107, R107 ;  /* 0x0000006b006b7308 */ /* 0x000ea20000000800 */
[-C--:B------:R-:W-:Y:S08]  /*b3d0*/  HMMA.16816.F32.BF16 R84, R116, R132.reuse, R84 ;  /* 0x000000847454723c */ /* 0x080ff00000041854 */
[C---:B------:R-:W-:Y:S04]  /*b3e0*/  HMMA.16816.F32.BF16 R88, R120.reuse, R132, R88 ;  /* 0x000000847858723c */ /* 0x040fe80000041858 */
[--C-:B-1----:R-:W-:Y:S01]  /*b3f0*/  FFMA.FTZ R106, R209, UR4, -R113.reuse ;  /* 0x00000004d16a7c23 */ /* 0x102fe20008010871 */
[----:B------:R-:W-:Y:S01]  /*b400*/  FFMA.FTZ R113, R216, UR4, -R113 ;  /* 0x00000004d8717c23 */ /* 0x000fe20008010871 */
[----:B------:R-:W-:Y:S02]  /*b410*/  MOV R209, R144 ;  /* 0x0000009000d17202 */ /* 0x000fe40000000f00 */
[-C--:B------:R-:W-:Y:S01]  /*b420*/  HMMA.16816.F32.BF16 R92, R120, R134.reuse, R92 ;  /* 0x00000086785c723c */ /* 0x080fe2000004185c */
[----:B------:R-:W1:Y:S01]  /*b430*/  LDSM.16.MT88.4 R144, [R105+0xc00] ;  /* 0x000c00006990783b */ /* 0x000e620000004200 */
[----:B------:R-:W-:Y:S01]  /*b440*/  MUFU.EX2 R106, R106 ;  /* 0x0000006a006a7308 */ /* 0x000fe20000000800 */
[----:B--2---:R-:W-:Y:S02]  /*b450*/  F2FP.BF16.F32.PACK_AB R110, R107, R188 ;  /* 0x000000bc6b6e723e */ /* 0x004fe400000010ff */
[----:B------:R-:W-:Y:S03]  /*b460*/  MOV R216, R148 ;  /* 0x0000009400d87202 */ /* 0x000fe60000000f00 */
[----:B------:R-:W-:Y:S04]  /*b470*/  HMMA.16816.F32.BF16 R96, R116, R134, R96 ;  /* 0x000000867460723c */ /* 0x000fe80000041860 */
[----:B------:R-:W2:Y:S02]  /*b480*/  MUFU.EX2 R113, R113 ;  /* 0x0000007100717308 */ /* 0x000ea40000000800 */
[----:B--2---:R-:W-:Y:S07]  /*b490*/  F2FP.BF16.F32.PACK_AB R111, R113, R106 ;  /* 0x0000006a716f723e */ /* 0x004fee00000010ff */
[-C--:B-----5:R-:W-:Y:S01]  /*b4a0*/  HMMA.16816.F32.BF16 R120, R108, R136.reuse, R4 ;  /* 0x000000886c78723c */ /* 0x0a0fe20000041804 */
[----:B------:R-:W2:Y:S04]  /*b4b0*/  LDL.LU R4, [R1+0x20] ;  /* 0x0000200001047983 */ /* 0x000ea80000300800 */
[----:B------:R-:W3:Y:S01]  /*b4c0*/  LDL.LU R7, [R1+0x18] ;  /* 0x0000180001077983 */ /* 0x000ee20000300800 */
[----:B------:R-:W-:Y:S02]  /*b4d0*/  MOV R5, R143 ;  /* 0x0000008f00057202 */ /* 0x000fe40000000f00 */
[C---:B------:R-:W-:Y:S01]  /*b4e0*/  HMMA.16816.F32.BF16 R116, R180.reuse, R136, R8 ;  /* 0x00000088b474723c */ /* 0x040fe20000041808 */
[----:B------:R-:W4:Y:S03]  /*b4f0*/  LDL.LU R9, [R1+0x1c] ;  /* 0x00001c0001097983 */ /* 0x000f260000300800 */
[----:B------:R-:W-:Y:S01]  /*b500*/  MOV R6, R142 ;  /* 0x0000008e00067202 */ /* 0x000fe20000000f00 */
[----:B------:R-:W5:Y:S01]  /*b510*/  LDL.LU R11, [R1+0x24] ;  /* 0x00002400010b7983 */ /* 0x000f620000300800 */
[----:B------:R-:W-:Y:S02]  /*b520*/  MOV R10, R140 ;  /* 0x0000008c000a7202 */ /* 0x000fe40000000f00 */
[-C--:B------:R-:W-:Y:S03]  /*b530*/  HMMA.16816.F32.BF16 R124, R180, R138.reuse, R12 ;  /* 0x0000008ab47c723c */ /* 0x080fe6000004180c */
[----:B------:R-:W-:Y:S05]  /*b540*/  MOV R8, R141 ;  /* 0x0000008d00087202 */ /* 0x000fea0000000f00 */
        /* <DEDUP_REMOVED lines=20> */
[----:B------:R-:W1:Y:S01]  /*b690*/  LDSM.16.MT88.4 R4, [R105+0x2c00] ;  /* 0x002c00006904783b */ /* 0x000e620000004200 */
[----:B----4-:R-:W-:Y:S01]  /*b6a0*/  FFMA.FTZ R101, R101, R9, R8 ;  /* 0x0000000965657223 */ /* 0x010fe20000010008 */
[----:B------:R-:W-:Y:S01]  /*b6b0*/  FADD.FTZ R8, R210, R2 ;  /* 0x00000002d2087221 */ /* 0x000fe20000010000 */
[----:B-----5:R-:W-:Y:S02]  /*b6c0*/  FFMA.FTZ R0, R0, R11, R10 ;  /* 0x0000000b00007223 */ /* 0x020fe4000001000a */
        /* <DEDUP_REMOVED lines=60> */
[----:B------:R2:W-:Y:S03]  /*ba90*/  STL [R1+0x1c], R5 ;  /* 0x00001c0501007387 */ /* 0x0005e60000100800 */
[----:B------:R-:W-:Y:S01]  /*baa0*/  FADD.FTZ R3, R188, R3 ;  /* 0x00000003bc037221 */ /* 0x000fe20000010000 */
[----:B------:R2:W-:Y:S01]  /*bab0*/  STL [R1+0x20], R4 ;  /* 0x0000200401007387 */ /* 0x0005e20000100800 */
[----:B------:R-:W-:Y:S02]  /*bac0*/  IADD3 R0, PT, PT, R229, -0x1, RZ ;  /* 0xffffffffe5007810 */ /* 0x000fe40007ffe0ff */
[----:B------:R-:W-:Y:S01]  /*bad0*/  MOV R105, R112 ;  /* 0x0000007000697202 */ /* 0x000fe20000000f00 */
[----:B------:R-:W-:Y:S01]  /*bae0*/  FADD.FTZ R3, R107, R3 ;  /* 0x000000036b037221 */ /* 0x000fe20000010000 */
[----:B------:R-:W-:Y:S02]  /*baf0*/  MOV R229, R0 ;  /* 0x0000000000e57202 */ /* 0x000fe40000000f00 */
[----:B------:R-:W-:Y:S02]  /*bb00*/  MOV R101, R104 ;  /* 0x0000006800657202 */ /* 0x000fe40000000f00 */
[----:B------:R2:W-:Y:S01]  /*bb10*/  STL [R1+0x18], R3 ;  /* 0x0000180301007387 */ /* 0x0005e20000100800 */
[----:B------:R-:W-:Y:S02]  /*bb20*/  MOV R107, R102 ;  /* 0x00000066006b7202 */ /* 0x000fe40000000f00 */
[----:B------:R-:W-:Y:S01]  /*bb30*/  MOV R106, R103 ;  /* 0x00000067006a7202 */ /* 0x000fe20000000f00 */
[----:B------:R2:W-:Y:S01]  /*bb40*/  STL [R1+0x24], R2 ;  /* 0x0000240201007387 */ /* 0x0005e20000100800 */
[----:B------:R-:W-:Y:S05]  /*bb50*/  @P1 BRA `(.L_x_890) ;  /* 0xffffffbc00281947 */ /* 0x000fea000383ffff */
.L_x_889:
[----:B--2---:R-:W2:Y:S04]  /*bb60*/  LDL.LU R3, [R1+0x18] ;  /* 0x0000180001037983 */ /* 0x004ea80000300800 */
[----:B------:R-:W3:Y:S04]  /*bb70*/  LDL.LU R8, [R1+0x24] ;  /* 0x0000240001087983 */ /* 0x000ee80000300800 */
[----:B------:R-:W4:Y:S04]  /*bb80*/  LDL.LU R7, [R1+0x1c] ;  /* 0x00001c0001077983 */ /* 0x000f280000300800 */
[----:B------:R-:W5:Y:S04]  /*bb90*/  LDL.LU R5, [R1+0x20] ;  /* 0x0000200001057983 */ /* 0x000f680000300800 */
[----:B------:R-:W5:Y:S04]  /*bba0*/  LDL.LU R6, [R1+0x2c] ;  /* 0x00002c0001067983 */ /* 0x000f680000300800 */
[----:B------:R-:W5:Y:S04]  /*bbb0*/  LDL R56, [R1+0x4c] ;  /* 0x00004c0001387983 */ /* 0x000f680000100800 */
[----:B------:R-:W5:Y:S01]  /*bbc0*/  LDL R55, [R1+0x50] ;  /* 0x0000500001377983 */ /* 0x000f620000100800 */
[----:B------:R-:W1:Y:S01]  /*bbd0*/  S2UR UR4, SR_CTAID.Z ;  /* 0x00000000000479c3 */ /* 0x000e620000002700 */
[----:B------:R-:W-:-:S02]  /*bbe0*/  LOP3.LUT P5, RZ, R226, 0x3, RZ, 0xc0, !PT ;  /* 0x00000003e2ff7812 */ /* 0x000fc400078ac0ff */
[----:B--2---:R-:W2:Y:S04]  /*bbf0*/  SHFL.BFLY PT, R2, R3, 0x2, 0x1f ;  /* 0x0c401f0003027f89 */ /* 0x004ea800000e0000 */
[----:B---3--:R-:W3:Y:S04]  /*bc00*/  SHFL.BFLY PT, R0, R8, 0x2, 0x1f ;  /* 0x0c401f0008007f89 */ /* 0x008ee800000e0000 */
[----:B----4-:R-:W4:Y:S01]  /*bc10*/  SHFL.BFLY PT, R4, R7, 0x2, 0x1f ;  /* 0x0c401f0007047f89 */ /* 0x010f2200000e0000 */
[----:B--2---:R-:W-:-:S03]  /*bc20*/  FADD.FTZ R2, R2, R3 ;  /* 0x0000000302027221 */ /* 0x004fc60000010000 */
[----:B-----5:R-:W2:Y:S01]  /*bc30*/  SHFL.BFLY PT, R3, R5, 0x2, 0x1f ;  /* 0x0c401f0005037f89 */ /* 0x020ea200000e0000 */
[----:B---3--:R-:W-:-:S03]  /*bc40*/  FADD.FTZ R0, R0, R8 ;  /* 0x0000000800007221 */ /* 0x008fc60000010000 */
[----:B------:R-:W3:Y:S01]  /*bc50*/  SHFL.BFLY PT, R51, R2, 0x1, 0x1f ;  /* 0x0c201f0002337f89 */ /* 0x000ee200000e0000 */
[----:B----4-:R-:W-:-:S03]  /*bc60*/  FADD.FTZ R4, R4, R7 ;  /* 0x0000000704047221 */ /* 0x010fc60000010000 */
[----:B------:R-:W4:Y:S04]  /*bc70*/  SHFL.BFLY PT, R52, R0, 0x1, 0x1f ;  /* 0x0c201f0000347f89 */ /* 0x000f2800000e0000 */
[----:B------:R-:W5:Y:S01]  /*bc80*/  SHFL.BFLY PT, R53, R4, 0x1, 0x1f ;  /* 0x0c201f0004357f89 */ /* 0x000f6200000e0000 */
[----:B--2---:R-:W-:Y:S01]  /*bc90*/  FADD.FTZ R3, R3, R5 ;  /* 0x0000000503037221 */ /* 0x004fe20000010000 */
[----:B---3--:R-:W-:-:S04]  /*bca0*/  FADD.FTZ R51, R2, R51 ;  /* 0x0000003302337221 */ /* 0x008fc80000010000 */
[----:B------:R-:W2:Y:S01]  /*bcb0*/  SHFL.BFLY PT, R54, R3, 0x1, 0x1f ;  /* 0x0c201f0003367f89 */ /* 0x000ea200000e0000 */
[----:B------:R-:W3:Y:S01]  /*bcc0*/  MUFU.RCP R2, R51 ;  /* 0x0000003300027308 */ /* 0x000ee20000001000 */
[----:B----4-:R-:W-:Y:S01]  /*bcd0*/  FADD.FTZ R52, R0, R52 ;  /* 0x0000003400347221 */ /* 0x010fe20000010000 */
[----:B------:R-:W-:Y:S02]  /*bce0*/  SHF.L.U32 R0, R226, 0x1, RZ ;  /* 0x00000001e2007819 */ /* 0x000fe400000006ff */
[----:B------:R-:W-:Y:S02]  /*bcf0*/  FSETP.NE.FTZ.AND P2, PT, R51, RZ, PT ;  /* 0x000000ff3300720b */ /* 0x000fe40003f55000 */
[----:B------:R-:W-:Y:S02]  /*bd00*/  LOP3.LUT R223, R223, 0x6, R0, 0xf8, !PT ;  /* 0x00000006dfdf7812 */ /* 0x000fe400078ef800 */
[----:B------:R-:W-:Y:S01]  /*bd10*/  LOP3.LUT R0, R6, 0xc0, RZ, 0xc0, !PT ;  /* 0x000000c006007812 */ /* 0x000fe200078ec0ff */
[----:B------:R-:W4:Y:S01]  /*bd20*/  MUFU.RCP R5, R52 ;  /* 0x0000003400057308 */ /* 0x000f220000001000 */
[----:B------:R-:W-:-:S02]  /*bd30*/  LOP3.LUT R223, R223, 0x20, R6, 0xf8, !PT ;  /* 0x00000020dfdf7812 */ /* 0x000fc400078ef806 */
[----:B------:R-:W-:Y:S01]  /*bd40*/  LOP3.LUT R6, R0, 0x18, R226, 0xf8, !PT ;  /* 0x0000001800067812 */ /* 0x000fe200078ef8e2 */
[----:B-----5:R-:W-:Y:S01]  /*bd50*/  FADD.FTZ R53, R4, R53 ;  /* 0x0000003504357221 */ /* 0x020fe20000010000 */
[----:B---3--:R-:W-:Y:S02]  /*bd60*/  FSEL R0, R2, 1, P2 ;  /* 0x3f80000002007808 */ /* 0x008fe40001000000 */
[----:B------:R-:W-:Y:S01]  /*bd70*/  LOP3.LUT R4, R223, R6, RZ, 0xfc, !PT ;  /* 0x00000006df047212 */ /* 0x000fe200078efcff */
[----:B--2---:R-:W-:Y:S02]  /*bd80*/  FADD.FTZ R54, R3, R54 ;  /* 0x0000003603367221 */ /* 0x004fe40000010000 */
        /* <DEDUP_REMOVED lines=24> */
[----:B------:R-:W2:Y:S08]  /*bf10*/  MUFU.RCP R2, R53 ;  /* 0x0000003500027308 */ /* 0x000eb00000001000 */
[----:B------:R-:W3:Y:S01]  /*bf20*/  MUFU.RCP R0, R54 ;  /* 0x0000003600007308 */ /* 0x000ee20000001000 */
[----:B------:R-:W-:-:S02]  /*bf30*/  FSETP.NE.FTZ.AND P0, PT, R52, RZ, PT ;  /* 0x000000ff3400720b */ /* 0x000fc40003f15000 */
[----:B------:R-:W-:Y:S02]  /*bf40*/  FSETP.NE.FTZ.AND P1, PT, R53, RZ, PT ;  /* 0x000000ff3500720b */ /* 0x000fe40003f35000 */
[----:B----4-:R-:W-:Y:S02]  /*bf50*/  FSEL R3, R5, 1, P0 ;  /* 0x3f80000005037808 */ /* 0x010fe40000000000 */
[----:B------:R-:W-:Y:S02]  /*bf60*/  FSETP.NE.FTZ.AND P3, PT, R54, RZ, PT ;  /* 0x000000ff3600720b */ /* 0x000fe40003f75000 */
[----:B--2---:R-:W-:Y:S01]  /*bf70*/  FSEL R2, R2, 1, P1 ;  /* 0x3f80000002027808 */ /* 0x004fe20000800000 */
[C---:B------:R-:W-:Y:S01]  /*bf80*/  FMUL.FTZ R122, R3.reuse, R122 ;  /* 0x0000007a037a7220 */ /* 0x040fe20000410000 */
[C---:B------:R-:W-:Y:S01]  /*bf90*/  FMUL.FTZ R123, R3.reuse, R123 ;  /* 0x0000007b037b7220 */ /* 0x040fe20000410000 */
[C---:B------:R-:W-:Y:S01]  /*bfa0*/  FMUL.FTZ R130, R3.reuse, R130 ;  /* 0x0000008203827220 */ /* 0x040fe20000410000 */
[C---:B------:R-:W-:Y:S01]  /*bfb0*/  FMUL.FTZ R5, R3.reuse, R131 ;  /* 0x0000008303057220 */ /* 0x040fe20000410000 */
[C---:B------:R-:W-:Y:S01]  /*bfc0*/  FMUL.FTZ R134, R3.reuse, R134 ;  /* 0x0000008603867220 */ /* 0x040fe20000410000 */
        /* <DEDUP_REMOVED lines=73> */
[----:B------:R-:W-:Y:S01]  /*c460*/  IADD3 R3, PT, PT, R4, -R3, RZ ;  /* 0x8000000304037210 */ /* 0x000fe20007ffe0ff */
[----:B------:R-:W-:Y:S04]  /*c470*/  STS [R4], R2 ;  /* 0x0000000204007388 */ /* 0x000fe80000000800 */
[----:B------:R-:W-:Y:S04]  /*c480*/  STS [R4+0x200], R0 ;  /* 0x0002000004007388 */ /* 0x000fe80000000800 */
[----:B------:R2:W-:Y:S01]  /*c490*/  STS [R3+0x210], R5 ;  /* 0x0002100503007388 */ /* 0x0005e20000000800 */
[----:B------:R-:W-:-:S02]  /*c4a0*/  F2FP.BF16.F32.PACK_AB R6, R6, R128 ;  /* 0x000000800606723e */ /* 0x000fc400000010ff */
[----:B------:R-:W-:Y:S02]  /*c4b0*/  F2FP.BF16.F32.PACK_AB R7, R7, R116 ;  /* 0x000000740707723e */ /* 0x000fe400000010ff */
[----:B------:R-:W-:Y:S02]  /*c4c0*/  F2FP.BF16.F32.PACK_AB R8, R8, R118 ;  /* 0x000000760808723e */ /* 0x000fe400000010ff */
[----:B------:R-:W-:Y:S02]  /*c4d0*/  F2FP.BF16.F32.PACK_AB R44, R44, R124 ;  /* 0x0000007c2c2c723e */ /* 0x000fe400000010ff */
[----:B------:R-:W-:Y:S01]  /*c4e0*/  F2FP.BF16.F32.PACK_AB R43, R43, R126 ;  /* 0x0000007e2b2b723e */ /* 0x000fe200000010ff */
[----:B--2---:R-:W2:Y:S01]  /*c4f0*/  LDC.U8 R5, c[0x0][0x549] ;  /* 0x00015240ff057b82 */ /* 0x004ea20000000000 */
[----:B------:R-:W-:Y:S02]  /*c500*/  LOP3.LUT R0, R221, 0x40, RZ, 0xc0, !PT ;  /* 0x00000040dd007812 */ /* 0x000fe400078ec0ff */
[----:B------:R-:W-:-:S02]  /*c510*/  F2FP.BF16.F32.PACK_AB R42, R42, R132 ;  /* 0x000000842a2a723e */ /* 0x000fc400000010ff */
[----:B------:R-:W-:Y:S02]  /*c520*/  F2FP.BF16.F32.PACK_AB R41, R41, R134 ;  /* 0x000000862929723e */ /* 0x000fe400000010ff */
[----:B------:R-:W-:Y:S01]  /*c530*/  IADD3 R2, PT, PT, R4, -R0, RZ ;  /* 0x8000000004027210 */ /* 0x000fe20007ffe0ff */
[----:B------:R3:W-:Y:S01]  /*c540*/  STS [R3+0x10], R6 ;  /* 0x0000100603007388 */ /* 0x0007e20000000800 */
[----:B------:R-:W-:Y:S02]  /*c550*/  F2FP.BF16.F32.PACK_AB R38, R38, R144 ;  /* 0x000000902626723e */ /* 0x000fe400000010ff */
[----:B------:R-:W-:Y:S02]  /*c560*/  F2FP.BF16.F32.PACK_AB R37, R37, R146 ;  /* 0x000000922525723e */ /* 0x000fe400000010ff */
[----:B------:R-:W-:Y:S01]  /*c570*/  IADD3 R0, PT, PT, R3, -R0, RZ ;  /* 0x8000000003007210 */ /* 0x000fe20007ffe0ff */
[----:B------:R4:W-:Y:S01]  /*c580*/  STS [R4+0x1000], R7 ;  /* 0x0010000704007388 */ /* 0x0009e20000000800 */
        /* <DEDUP_REMOVED lines=12> */
[----:B------:R-:W-:Y:S01]  /*c650*/  F2FP.BF16.F32.PACK_AB R32, R32, R152 ;  /* 0x000000982020723e */ /* 0x000fe200000010ff */
[----:B---3--:R-:W3:Y:S02]  /*c660*/  @P0 LDC R6, c[0x0][0x458] ;  /* 0x00011600ff060b82 */ /* 0x008ee40000000800 */
[----:B------:R-:W-:Y:S01]  /*c670*/  STS [R2+0x220], R41 ;  /* 0x0002202902007388 */ /* 0x000fe20000000800 */
[----:B------:R-:W-:Y:S02]  /*c680*/  F2FP.BF16.F32.PACK_AB R31, R31, R154 ;  /* 0x0000009a1f1f723e */ /* 0x000fe400000010ff */
[----:B------:R-:W-:Y:S01]  /*c690*/  F2FP.BF16.F32.PACK_AB R28, R28, R156 ;  /* 0x0000009c1c1c723e */ /* 0x000fe200000010ff */
[----:B------:R-:W-:Y:S01]  /*c6a0*/  STS [R0+0x30], R38 ;  /* 0x0000302600007388 */ /* 0x000fe20000000800 */
[----:B------:R-:W-:-:S02]  /*c6b0*/  F2FP.BF16.F32.PACK_AB R27, R27, R158 ;  /* 0x0000009e1b1b723e */ /* 0x000fc400000010ff */
[----:B--2---:R-:W-:Y:S01]  /*c6c0*/  ISETP.NE.AND P4, PT, R5, RZ, PT ;  /* 0x000000ff0500720c */ /* 0x004fe20003f85270 */
[----:B------:R-:W-:Y:S01]  /*c6d0*/  STS [R0+0x230], R37 ;  /* 0x0002302500007388 */ /* 0x000fe20000000800 */
[----:B------:R-:W-:Y:S01]  /*c6e0*/  F2FP.BF16.F32.PACK_AB R26, R26, R164 ;  /* 0x000000a41a1a723e */ /* 0x000fe200000010ff */
[----:B------:R-:W2:Y:S01]  /*c6f0*/  @P0 MUFU.LG2 R5, R52 ;  /* 0x0000003400050308 */ /* 0x000ea20000000c00 */
[----:B------:R-:W-:Y:S01]  /*c700*/  F2FP.BF16.F32.PACK_AB R25, R25, R166 ;  /* 0x000000a61919723e */ /* 0x000fe200000010ff */
[----:B------:R-:W-:Y:S01]  /*c710*/  STS [R2+0x1020], R40 ;  /* 0x0010202802007388 */ /* 0x000fe20000000800 */
[----:B------:R-:W-:Y:S01]  /*c720*/  F2FP.BF16.F32.PACK_AB R22, R22, R176 ;  /* 0x000000b01616723e */ /* 0x000fe200000010ff */
[----:B----4-:R-:W4:Y:S02]  /*c730*/  @P2 LDC R7, c[0x0][0x458] ;  /* 0x00011600ff072b82 */ /* 0x010f240000000800 */
        /* <DEDUP_REMOVED lines=28> */
[----:B------:R1:W-:Y:S01]  /*c900*/  STS [R0+0x2230], R21 ;  /* 0x0022301500007388 */ /* 0x0003e20000000800 */
[----:B------:R-:W-:-:S03]  /*c910*/  F2FP.BF16.F32.PACK_AB R9, R9, R86 ;  /* 0x000000560909723e */ /* 0x000fc600000010ff */
[----:B------:R-:W-:Y:S01]  /*c920*/  STS [R2+0x3020], R24 ;  /* 0x0030201802007388 */ /* 0x000fe20000000800 */
[----:B------:R-:W-:-:S03]  /*c930*/  F2FP.BF16.F32.PACK_AB R45, R45, R96 ;  /* 0x000000602d2d723e */ /* 0x000fc600000010ff */
[----:B------:R-:W-:Y:S01]  /*c940*/  STS [R2+0x3220], R23 ;  /* 0x0032201702007388 */ /* 0x000fe20000000800 */
[----:B------:R-:W-:Y:S02]  /*c950*/  F2FP.BF16.F32.PACK_AB R48, R48, R98 ;  /* 0x000000623030723e */ /* 0x000fe400000010ff */
[----:B------:R-:W-:Y:S01]  /*c960*/  ISETP.NE.AND P6, PT, R56, -0x1, PT ;  /* 0xffffffff3800780c */ /* 0x000fe20003fc5270 */
[----:B------:R-:W-:Y:S01]  /*c970*/  STS [R0+0x3030], R20 ;  /* 0x0030301400007388 */ /* 0x000fe20000000800 */
[----:B------:R-:W-:-:S03]  /*c980*/  F2FP.BF16.F32.PACK_AB R50, R50, R88 ;  /* 0x000000583232723e */ /* 0x000fc600000010ff */
[----:B------:R-:W-:Y:S01]  /*c990*/  STS [R0+0x3230], R19 ;  /* 0x0032301300007388 */ /* 0x000fe20000000800 */
[----:B------:R-:W-:-:S03]  /*c9a0*/  F2FP.BF16.F32.PACK_AB R49, R49, R90 ;  /* 0x0000005a3131723e */ /* 0x000fc600000010ff */
[----:B------:R-:W-:Y:S01]  /*c9b0*/  STS [R4+0x4000], R18 ;  /* 0x0040001204007388 */ /* 0x000fe20000000800 */
[----:B------:R-:W-:Y:S01]  /*c9c0*/  F2FP.BF16.F32.PACK_AB R47, R47, R92 ;  /* 0x0000005c2f2f723e */ /* 0x000fe200000010ff */
[----:B-----5:R-:W5:Y:S02]  /*c9d0*/  LDC R22, c[0x0][0x434] ;  /* 0x00010d00ff167b82 */ /* 0x020f640000000800 */
[----:B------:R2:W-:Y:S01]  /*c9e0*/  STS [R4+0x4200], R17 ;  /* 0x0042001104007388 */ /* 0x0005e20000000800 */
[----:B------:R-:W-:-:S03]  /*c9f0*/  F2FP.BF16.F32.PACK_AB R46, R46, R94 ;  /* 0x0000005e2e2e723e */ /* 0x000fc600000010ff */
[----:B------:R-:W-:Y:S04]  /*ca00*/  STS [R3+0x4010], R14 ;  /* 0x0040100e03007388 */ /* 0x000fe80000000800 */
[----:B------:R-:W-:Y:S04]  /*ca10*/  STS [R3+0x4210], R13 ;  /* 0x0042100d03007388 */ /* 0x000fe80000000800 */
[----:B------:R3:W-:Y:S04]  /*ca20*/  STS [R4+0x5000], R16 ;  /* 0x0050001004007388 */ /* 0x0007e80000000800 */
[----:B------:R-:W-:Y:S04]  /*ca30*/  STS [R4+0x5200], R15 ;  /* 0x0052000f04007388 */ /* 0x000fe80000000800 */
[----:B------:R4:W-:Y:S04]  /*ca40*/  STS [R3+0x5010], R12 ;  /* 0x0050100c03007388 */ /* 0x0009e80000000800 */
[----:B------:R5:W-:Y:S01]  /*ca50*/  STS [R3+0x5210], R11 ;  /* 0x0052100b03007388 */ /* 0x000be20000000800 */
[----:B------:R-:W5:Y:S03]  /*ca60*/  LDC R8, c[0x0][0x434] ;  /* 0x00010d00ff087b82 */ /* 0x000f660000000800 */
[----:B------:R5:W-:Y:S04]  /*ca70*/  STS [R2+0x4020], R10 ;  /* 0x0040200a02007388 */ /* 0x000be80000000800 */
[----:B------:R5:W-:Y:S01]  /*ca80*/  STS [R2+0x4220], R9 ;  /* 0x0042200902007388 */ /* 0x000be20000000800 */
[----:B-1----:R-:W-:Y:S01]  /*ca90*/  MOV R21, 0x7f800000 ;  /* 0x7f80000000157802 */ /* 0x002fe20000000f00 */
[----:B--2---:R-:W1:Y:S02]  /*caa0*/  LDC.U8 R17, c[0x0][0x548] ;  /* 0x00015200ff117b82 */ /* 0x004e640000000000 */
[----:B------:R-:W-:Y:S04]  /*cab0*/  STS [R0+0x4030], R45 ;  /* 0x0040302d00007388 */ /* 0x000fe80000000800 */
[----:B------:R-:W-:Y:S02]  /*cac0*/  STS [R0+0x4230], R48 ;  /* 0x0042303000007388 */ /* 0x000fe40000000800 */
[----:B---3--:R-:W2:Y:S02]  /*cad0*/  @P4 LDC R16, c[0x0][0x430] ;  /* 0x00010c00ff104b82 */ /* 0x008ea40000000800 */
[----:B------:R-:W-:Y:S04]  /*cae0*/  STS [R2+0x5020], R50 ;  /* 0x0050203202007388 */ /* 0x000fe80000000800 */
[----:B------:R-:W-:Y:S02]  /*caf0*/  STS [R2+0x5220], R49 ;  /* 0x0052203102007388 */ /* 0x000fe40000000800 */
[----:B----4-:R-:W3:Y:S02]  /*cb00*/  @P6 LDC.64 R12, c[0x0][0x408] ;  /* 0x00010200ff0c6b82 */ /* 0x010ee40000000a00 */
[----:B------:R-:W-:Y:S04]  /*cb10*/  STS [R0+0x5030], R47 ;  /* 0x0050302f00007388 */ /* 0x000fe80000000800 */
[----:B------:R4:W-:Y:S01]  /*cb20*/  STS [R0+0x5230], R46 ;  /* 0x0052302e00007388 */ /* 0x0009e20000000800 */
[----:B-----5:R-:W5:Y:S01]  /*cb30*/  @P2 MUFU.LG2 R3, R51 ;  /* 0x0000003300032308 */ /* 0x020f620000000c00 */
[----:B------:R-:W1:Y:S08]  /*cb40*/  @!P6 LDC.64 R10, c[0x0][0x400] ;  /* 0x00010000ff0aeb82 */ /* 0x000e700000000a00 */
[----:B------:R-:W1:Y:S01]  /*cb50*/  @P1 LDC R9, c[0x0][0x458] ;  /* 0x00011600ff091b82 */ /* 0x000e620000000800 */
[----:B------:R-:W2:Y:S07]  /*cb60*/  @P1 MUFU.LG2 R4, R53 ;  /* 0x0000003500041308 */ /* 0x000eae0000000c00 */
[----:B------:R-:W1:Y:S01]  /*cb70*/  @P3 LDC R15, c[0x0][0x458] ;  /* 0x00011600ff0f3b82 */ /* 0x000e620000000800 */
[----:B----4-:R-:W-:-:S04]  /*cb80*/  @P0 FMUL.FTZ R0, R5, 0.69314718246459960938 ;  /* 0x3f31721805000820 */ /* 0x010fc80000410000 */
[----:B------:R-:W-:-:S03]  /*cb90*/  @P0 FFMA.FTZ R21, R102, R6, R0 ;  /* 0x0000000666150223 */ /* 0x000fc60000010000 */
[----:B------:R-:W4:Y:S01]  /*cba0*/  @P4 LDC R6, c[0x0][0x430] ;  /* 0x00010c00ff064b82 */ /* 0x000f220000000800 */
[----:B------:R1:W1:Y:S01]  /*cbb0*/  @P3 MUFU.LG2 R14, R54 ;  /* 0x00000036000e3308 */ /* 0x0002620000000c00 */
[----:B------:R-:W-:Y:S01]  /*cbc0*/  SHF.R.U32.HI R25, RZ, 0x2, R226 ;  /* 0x00000002ff197819 */ /* 0x000fe200000116e2 */
[----:B-----5:R-:W-:Y:S01]  /*cbd0*/  @P2 FMUL.FTZ R2, R3, 0.69314718246459960938 ;  /* 0x3f31721803022820 */ /* 0x020fe20000410000 */
[----:B------:R-:W-:Y:S02]  /*cbe0*/  MOV R24, 0x7f800000 ;  /* 0x7f80000000187802 */ /* 0x000fe40000000f00 */
[----:B------:R-:W-:Y:S01]  /*cbf0*/  IADD3 R18, PT, PT, R25, 0x20, RZ ;  /* 0x0000002019127810 */ /* 0x000fe20007ffe0ff */
[----:B------:R-:W-:Y:S01]  /*cc00*/  @P2 FFMA.FTZ R24, R103, R7, R2 ;  /* 0x0000000767182223 */ /* 0x000fe20000010002 */
[----:B--2---:R-:W-:Y:S01]  /*cc10*/  @P4 IMAD R8, R16, R22, RZ ;  /* 0x0000001610084224 */ /* 0x004fe200078e02ff */
[----:B------:R-:W-:Y:S01]  /*cc20*/  MOV R20, 0x7f800000 ;  /* 0x7f80000000147802 */ /* 0x000fe20000000f00 */
[----:B------:R-:W-:Y:S01]  /*cc30*/  @P1 FMUL.FTZ R0, R4, 0.69314718246459960938 ;  /* 0x3f31721804001820 */ /* 0x000fe20000410000 */
[----:B------:R-:W-:-:S02]  /*cc40*/  ISETP.GE.AND P2, PT, R18, R55, PT ;  /* 0x000000371200720c */ /* 0x000fc40003f46270 */
[----:B------:R-:W-:Y:S01]  /*cc50*/  @P4 MOV R7, 0x1 ;  /* 0x0000000100074802 */ /* 0x000fe20000000f00 */
[----:B---3--:R-:W-:Y:S10]  /*cc60*/  @P4 BRA `(.L_x_893) ;  /* 0x0000000000204947 */ /* 0x008ff40003800000 */
[----:B-1----:R-:W-:Y:S01]  /*cc70*/  ISETP.NE.AND P0, PT, R17, RZ, PT ;  /* 0x000000ff1100720c */ /* 0x002fe20003f05270 */
[----:B------:R-:W1:-:S12]  /*cc80*/  LDC R2, c[0x0][0x3e0] ;  /* 0x0000f800ff027b82 */ /* 0x000e580000000800 */
[----:B------:R-:W1:Y:S01]  /*cc90*/  @P0 LDC R7, c[0x0][0x454] ;  /* 0x00011500ff070b82 */ /* 0x000e620000000800 */
[----:B----4-:R-:W-:Y:S02]  /*cca0*/  @P0 MOV R6, 0x1 ;  /* 0x0000000100060802 */ /* 0x010fe40000000f00 */
[----:B------:R-:W-:-:S05]  /*ccb0*/  @!P0 MOV R6, 0x1 ;  /* 0x0000000100068802 */ /* 0x000fca0000000f00 */
[----:B------:R-:W2:Y:S01]  /*ccc0*/  @P0 LDC R8, c[0x0][0x454] ;  /* 0x00011500ff080b82 */ /* 0x000ea20000000800 */
[-C--:B-1----:R-:W-:Y:S02]  /*ccd0*/  @P0 IMAD R7, R7, R2.reuse, RZ ;  /* 0x0000000207070224 */ /* 0x082fe400078e02ff */
[----:B------:R-:W-:-:S07]  /*cce0*/  @!P0 IMAD R7, R22, R2, RZ ;  /* 0x0000000216078224 */ /* 0x000fce00078e02ff */
.L_x_893:
[----:B------:R-:W3:Y:S01]  /*ccf0*/  LDL R2, [R1+0x8] ;  /* 0x0000080001027983 */ /* 0x000ee20000100800 */
[----:B------:R-:W-:Y:S01]  /*cd00*/  ISETP.NE.AND P0, PT, R56, -0x1, PT ;  /* 0xffffffff3800780c */ /* 0x000fe20003f05270 */
[----:B------:R-:W5:Y:S08]  /*cd10*/  LDC.64 R18, c[0x0][0x410] ;  /* 0x00010400ff127b82 */ /* 0x000f700000000a00 */
[----:B------:R-:W-:Y:S01]  /*cd20*/  BAR.SYNC.DEFER_BLOCKING 0x0 ;  /* 0x0000000000007b1d */ /* 0x000fe20000010000 */
[----:B-1----:R-:W-:Y:S01]  /*cd30*/  ISETP.NE.AND P4, PT, R17, RZ, !P4 ;  /* 0x000000ff1100720c */ /* 0x002fe20006785270 */
[----:B------:R-:W-:Y:S01]  /*cd40*/  @P1 FFMA.FTZ R20, R104, R9, R0 ;  /* 0x0000000968141223 */ /* 0x000fe20000010000 */
[----:B------:R-:W-:-:S02]  /*cd50*/  IADD3 R0, PT, PT, R25, 0x40, RZ ;  /* 0x0000004019007810 */ /* 0x000fc40007ffe0ff */
[----:B------:R-:W-:Y:S01]  /*cd60*/  MOV R16, 0x7f800000 ;  /* 0x7f80000000107802 */ /* 0x000fe20000000f00 */
[----:B------:R-:W-:Y:S01]  /*cd70*/  BSSY.RECONVERGENT B0, `(.L_x_894) ;  /* 0x000004a000007945 */ /* 0x000fe20003800200 */
[----:B------:R-:W-:Y:S01]  /*cd80*/  ISETP.GE.AND P1, PT, R0, R55, PT ;  /* 0x000000370000720c */ /* 0x000fe20003f26270 */
[----:B------:R-:W1:Y:S01]  /*cd90*/  S2R R27, SR_CTAID.Y ;  /* 0x00000000001b7919 */ /* 0x000e620000002600 */
[----:B--2---:R-:W-:Y:S01]  /*cda0*/  IMAD R0, R8, UR4, RZ ;  /* 0x0000000408007c24 */ /* 0x004fe2000f8e02ff */
[----:B------:R-:W2:Y:S01]  /*cdb0*/  S2R R23, SR_CTAID.X ;  /* 0x0000000000177919 */ /* 0x000ea20000002500 */
[----:B------:R1:W3:Y:S02]  /*cdc0*/  LDS.128 R28, [R228+0x1800] ;  /* 0x00180000e41c7984 */ /* 0x0002e40000000c00 */
[----:B-1----:R-:W-:-:S04]  /*cdd0*/  @!P6 IMAD.WIDE.U32 R4, R27, R10, RZ ;  /* 0x0000000a1b04e225 */ /* 0x002fc800078e00ff */
[----:B------:R-:W-:Y:S01]  /*cde0*/  @!P6 IMAD R9, R27, R11, R5 ;  /* 0x0000000b1b09e224 */ /* 0x000fe200078e0205 */
[----:B--2---:R-:W-:Y:S01]  /*cdf0*/  SHF.L.U32 R23, R23, 0x7, RZ ;  /* 0x0000000717177819 */ /* 0x004fe200000006ff */
[----:B------:R-:W-:Y:S02]  /*ce00*/  @!P4 IMAD R0, R27, R7, R0 ;  /* 0x000000071b00c224 */ /* 0x000fe400078e0200 */
[----:B---3--:R-:W-:Y:S02]  /*ce10*/  IMAD.MOV.U32 R26, RZ, RZ, R2 ;  /* 0x000000ffff1a7224 */ /* 0x008fe400078e0002 */
[----:B------:R-:W-:-:S04]  /*ce20*/  @P6 IMAD.WIDE.U32 R2, R56, R12, RZ ;  /* 0x0000000c38026225 */ /* 0x000fc800078e00ff */
[----:B------:R-:W-:Y:S02]  /*ce30*/  @P6 IMAD.MOV.U32 R4, RZ, RZ, R2 ;  /* 0x000000ffff046224 */ /* 0x000fe400078e0002 */
[----:B------:R-:W-:Y:S01]  /*ce40*/  @P3 FMUL.FTZ R2, R14, 0.69314718246459960938 ;  /* 0x3f3172180e023820 */ /* 0x000fe20000410000 */
[----:B------:R-:W-:Y:S02]  /*ce50*/  @P6 IMAD R9, R56, R13, R3 ;  /* 0x0000000d38096224 */ /* 0x000fe400078e0203 */
[----:B------:R-:W-:Y:S02]  /*ce60*/  @!P0 IMAD R56, R27, R22, RZ ;  /* 0x000000161b388224 */ /* 0x000fe400078e02ff */
[----:B------:R-:W-:Y:S01]  /*ce70*/  @P3 FFMA.FTZ R16, R112, R15, R2 ;  /* 0x0000000f70103223 */ /* 0x000fe20000010002 */
[----:B------:R-:W-:Y:S01]  /*ce80*/  VIADD R3, R25, 0x60 ;  /* 0x0000006019037836 */ /* 0x000fe20000000000 */
[----:B------:R-:W-:Y:S01]  /*ce90*/  IADD3 R2, P6, PT, R26, R4, RZ ;  /* 0x000000041a027210 */ /* 0x000fe20007fde0ff */
[----:B----4-:R-:W-:Y:S01]  /*cea0*/  IMAD R4, R23, R6, RZ ;  /* 0x0000000617047224 */ /* 0x010fe200078e02ff */
[----:B------:R-:W-:Y:S01]  /*ceb0*/  SHF.R.S32.HI R5, RZ, 0x1f, R56 ;  /* 0x0000001fff057819 */ /* 0x000fe20000011438 */
[----:B------:R1:W-:Y:S01]  /*cec0*/  @!P0 STL [R1+0x4c], R56 ;  /* 0x00004c3801008387 */ /* 0x0003e20000100800 */
[----:B------:R-:W-:-:S02]  /*ced0*/  SEL R7, R56, RZ, P4 ;  /* 0x000000ff38077207 */ /* 0x000fc40002000000 */
[----:B------:R-:W-:Y:S01]  /*cee0*/  ISETP.GE.AND P0, PT, R3, R55, PT ;  /* 0x000000370300720c */ /* 0x000fe20003f06270 */
[----:B------:R-:W-:Y:S01]  /*cef0*/  IMAD.X R3, RZ, RZ, R9, P6 ;  /* 0x000000ffff037224 */ /* 0x000fe200030e0609 */
[----:B------:R-:W-:Y:S02]  /*cf00*/  SEL R8, R5, RZ, P4 ;  /* 0x000000ff05087207 */ /* 0x000fe40002000000 */
[----:B------:R-:W-:Y:S01]  /*cf10*/  IADD3 R5, P6, P4, R4, R7, R0 ;  /* 0x0000000704057210 */ /* 0x000fe20007cde000 */
[----:B-----5:R-:W-:Y:S01]  /*cf20*/  IMAD.WIDE.U32 R22, R18, UR4, R2 ;  /* 0x0000000412167c25 */ /* 0x020fe2000f8e0002 */
[----:B------:R-:W-:Y:S02]  /*cf30*/  SHF.R.S32.HI R4, RZ, 0x1f, R4 ;  /* 0x0000001fff047819 */ /* 0x000fe40000011404 */
[----:B------:R-:W-:Y:S02]  /*cf40*/  SHF.R.S32.HI R0, RZ, 0x1f, R0 ;  /* 0x0000001fff007819 */ /* 0x000fe40000011400 */
[----:B------:R-:W-:-:S02]  /*cf50*/  ISETP.GE.AND P3, PT, R25, R55, PT ;  /* 0x000000371900720c */ /* 0x000fc40003f66270 */
[----:B------:R-:W-:Y:S01]  /*cf60*/  IADD3.X R3, PT, PT, R4, R8, R0, P6, P4 ;  /* 0x0000000804037210 */ /* 0x000fe200037e8400 */
[----:B------:R-:W-:Y:S10]  /*cf70*/  @P5 BRA `(.L_x_895) ;  /* 0x0000000000a45947 */ /* 0x000ff40003800000 */
        /* <DEDUP_REMOVED lines=23> */
[----:B------:R-:W2:Y:S02]  /*d0f0*/  @!P1 LDC.64 R2, c[0x0][0x420] ;  /* 0x00010800ff029b82 */ /* 0x000ea40000000a00 */
[----:B--2---:R-:W-:-:S04]  /*d100*/  @!P1 LEA R8, P4, R7, R2, 0x2 ;  /* 0x0000000207089211 */ /* 0x004fc800078810ff */
[----:B------:R-:W-:Y:S02]  /*d110*/  @!P1 LEA.HI.X R9, R7, R3, R9, 0x2, P4 ;  /* 0x0000000307099211 */ /* 0x000fe400020f1409 */
[----:B------:R-:W2:Y:S03]  /*d120*/  @!P0 LDC.64 R2, c[0x0][0x420] ;  /* 0x00010800ff028b82 */ /* 0x000ea60000000a00 */
[----:B------:R3:W-:Y:S01]  /*d130*/  @!P1 STG.E desc[UR16][R8.64], R24 ;  /* 0x0000001808009986 */ /* 0x0007e2000c101910 */
[----:B------:R-:W-:Y:S02]  /*d140*/  ISETP.NE.AND P1, PT, R17, RZ, PT ;  /* 0x000000ff1100720c */ /* 0x000fe40003f25270 */
        /* <DEDUP_REMOVED lines=9> */
[----:B--2---:R-:W-:-:S04]  /*d1e0*/  @!P5 LEA R2, P4, R11, R2, 0x2 ;  /* 0x000000020b02d211 */ /* 0x004fc800078810ff */
[----:B------:R-:W-:-:S05]  /*d1f0*/  @!P5 LEA.HI.X R3, R11, R3, R0, 0x2, P4 ;  /* 0x000000030b03d211 */ /* 0x000fca00020f1400 */
[----:B------:R3:W-:Y:S04]  /*d200*/  @!P5 STG.E desc[UR16][R2.64], R16 ;  /* 0x000000100200d986 */ /* 0x0007e8000c101910 */
.L_x_895:
[----:B------:R-:W-:Y:S05]  /*d210*/  BSYNC.RECONVERGENT B0 ;  /* 0x0000000000007941 */ /* 0x000fea0003800200 */
.L_x_894:
[----:B---3--:R-:W2:Y:S04]  /*d220*/  LDL R2, [R1+0x28] ;  /* 0x0000280001027983 */ /* 0x008ea80000100800 */
[----:B------:R-:W3:Y:S04]  /*d230*/  LDL R0, [R1+0x38] ;  /* 0x0000380001007983 */ /* 0x000ee80000100800 */
[----:B------:R4:W5:Y:S04]  /*d240*/  LDL R27, [R1+0x54] ;  /* 0x00005400011b7983 */ /* 0x0009680000100800 */
[----:B------:R4:W5:Y:S01]  /*d250*/  LDL R25, [R1+0x58] ;  /* 0x0000580001197983 */ /* 0x0009620000100800 */
[----:B------:R-:W-:Y:S01]  /*d260*/  IMAD R7, R19, UR4, R23 ;  /* 0x0000000413077c24 */ /* 0x000fe2000f8e0217 */
[----:B------:R-:W-:Y:S02]  /*d270*/  BSSY.RECONVERGENT B0, `(.L_x_896) ;  /* 0x0000017000007945 */ /* 0x000fe40003800200 */
[----:B------:R4:W1:Y:S04]  /*d280*/  LDS.128 R16, [R228] ;  /* 0x00000000e4107984 */ /* 0x0008680000000c00 */
[----:B------:R4:W1:Y:S04]  /*d290*/  LDS.128 R12, [R228+0x2000] ;  /* 0x00200000e40c7984 */ /* 0x0008680000000c00 */
[----:B------:R4:W1:Y:S01]  /*d2a0*/  LDS.128 R8, [R228+0x4000] ;  /* 0x00400000e4087984 */ /* 0x0008620000000c00 */
[----:B--2---:R-:W-:-:S02]  /*d2b0*/  MOV R24, R2 ;  /* 0x0000000200187202 */ /* 0x004fc40000000f00 */
[----:B---3--:R-:W-:Y:S01]  /*d2c0*/  MOV R21, R0 ;  /* 0x0000000000157202 */ /* 0x008fe20000000f00 */
[----:B-1--4-:R-:W-:Y:S06]  /*d2d0*/  @P3 BRA `(.L_x_897) ;  /* 0x0000000000403947 */ /* 0x012fec0003800000 */
[----:B------:R-:W1:Y:S01]  /*d2e0*/  LDCU.64 UR6, c[0x0][0x408] ;  /* 0x00008100ff0677ac */ /* 0x000e620008000a00 */
[----:B------:R-:W-:Y:S01]  /*d2f0*/  IMAD.MOV.U32 R6, RZ, RZ, R22 ;  /* 0x000000ffff067224 */ /* 0x000fe200078e0016 */
[----:B------:R-:W2:Y:S01]  /*d300*/  LDCU UR8, c[0x0][0x440] ;  /* 0x00008800ff0877ac */ /* 0x000ea20008000800 */
[----:B------:R-:W3:Y:S01]  /*d310*/  LDCU.64 UR4, c[0x0][0x3f0] ;  /* 0x00007e00ff0477ac */ /* 0x000ee20008000a00 */
[----:B-1---5:R-:W-:Y:S02]  /*d320*/  IMAD R0, R25, UR6, RZ ;  /* 0x0000000619007c24 */ /* 0x022fe4000f8e02ff */
        /* <DEDUP_REMOVED lines=9> */
[----:B------:R1:W-:Y:S04]  /*d3c0*/  @!P4 STG.E.128 desc[UR16][R2.64+0x40], R12 ;  /* 0x0000400c0200c986 */ /* 0x0003e8000c101d10 */
[----:B------:R1:W-:Y:S02]  /*d3d0*/  @!P3 STG.E.128 desc[UR16][R2.64+0x80], R8 ;  /* 0x000080080200b986 */ /* 0x0003e4000c101d10 */
.L_x_897:
[----:B------:R-:W-:Y:S05]  /*d3e0*/  BSYNC.RECONVERGENT B0 ;  /* 0x0000000000007941 */ /* 0x000fea0003800200 */
.L_x_896:
[----:B-1----:R1:W2:Y:S01]  /*d3f0*/  LDS.128 R16, [R228+0x800] ;  /* 0x00080000e4107984 */ /* 0x0022a20000000c00 */
[----:B------:R-:W-:Y:S03]  /*d400*/  BSSY.RECONVERGENT B0, `(.L_x_898) ;  /* 0x0000017000007945 */ /* 0x000fe60003800200 */
[----:B------:R1:W3:Y:S04]  /*d410*/  LDS.128 R12, [R228+0x2800] ;  /* 0x00280000e40c7984 */ /* 0x0002e80000000c00 */
[----:B------:R1:W4:Y:S01]  /*d420*/  LDS.128 R8, [R228+0x4800] ;  /* 0x00480000e4087984 */ /* 0x0003220000000c00 */
        /* <DEDUP_REMOVED lines=20> */
.L_x_899:
[----:B------:R-:W-:Y:S05]  /*d570*/  BSYNC.RECONVERGENT B0 ;  /* 0x0000000000007941 */ /* 0x000fea0003800200 */
.L_x_898:
        /* <DEDUP_REMOVED lines=24> */
.L_x_901:
[----:B------:R-:W-:Y:S05]  /*d700*/  BSYNC.RECONVERGENT B0 ;  /* 0x0000000000007941 */ /* 0x000fea0003800200 */
.L_x_900:
        /* <DEDUP_REMOVED lines=24> */
.L_x_902:
        /* <DEDUP_REMOVED lines=15> */
.L_x_1364:


//--------------------- .text._ZN5flash16flash_fwd_kernelI23Flash_fwd_kernel_traitsILi96ELi128ELi64ELi4ELb0ELb0EN7cutlass10bfloat16_tE19Flash_kernel_traitsILi96ELi128ELi64ELi4ES3_EELb1ELb0ELb1ELb0ELb0ELb1ELb0ELb0EEEvNS_16Flash_fwd_paramsE --------------------------
	.section	.text._ZN5flash16flash_fwd_kernelI23Flash_fwd_kernel_traitsILi96ELi128ELi64ELi4ELb0ELb0EN7cutlass10bfloat16_tE19Flash_kernel_traitsILi96ELi128ELi64ELi4ES3_EELb1ELb0ELb1ELb0ELb0ELb1ELb0ELb0EEEvNS_16Flash_fwd_paramsE,"ax",@progbits
	.align	128
        .global         _ZN5flash16flash_fwd_kernelI23Flash_fwd_kernel_traitsILi96ELi128ELi64ELi4ELb0ELb0EN7cutlass10bfloat16_tE19Flash_kernel_traitsILi96ELi128ELi64ELi4ES3_EELb1ELb0ELb1ELb0ELb0ELb1ELb0ELb0EEEvNS_16Flash_fwd_paramsE
        .type           _ZN5flash16flash_fwd_kernelI23Flash_fwd_kernel_traitsILi96ELi128ELi64ELi4ELb0ELb0EN7cutlass10bfloat16_tE19Flash_kernel_traitsILi96ELi128ELi64ELi4ES3_EELb1ELb0ELb1ELb0ELb0ELb1ELb0ELb0EEEvNS_16Flash_fwd_paramsE,@function
        .size           _ZN5flash16flash_fwd_kernelI23Flash_fwd_kernel_traitsILi96ELi128ELi64ELi4ELb0ELb0EN7cutlass10bfloat16_tE19Flash_kernel_traitsILi96ELi128ELi64ELi4ES3_EELb1ELb0ELb1ELb0ELb0ELb1ELb0ELb0EEEvNS_16Flash_fwd_paramsE,(.L_x_1365 - _ZN5flash16flash_fwd_kernelI23Flash_fwd_kernel_traitsILi96ELi128ELi64ELi4ELb0ELb0EN7cutlass10bfloat16_tE19Flash_kernel_traitsILi96ELi128ELi64ELi4ES3_EELb1ELb0ELb1ELb0ELb0ELb1ELb0ELb0EEEvNS_16Flash_fwd_paramsE)
        .other          _ZN5flash16flash_fwd_kernelI23Flash_fwd_kernel_traitsILi96ELi128ELi64ELi4ELb0ELb0EN7cutlass10bfloat16_tE19Flash_kernel_traitsILi96ELi128ELi64ELi4ES3_EELb1ELb0ELb1ELb0ELb0ELb1ELb0ELb0EEEvNS_16Flash_fwd_paramsE,@"STO_CUDA_ENTRY STV_DEFAULT"
_ZN5flash16flash_fwd_kernelI23Flash_fwd_kernel_traitsILi96ELi128ELi64ELi4ELb0ELb0EN7cutlass10bfloat16_tE19Flash_kernel_traitsILi96ELi128ELi64ELi4ES3_EELb1ELb0ELb1ELb0ELb0ELb1ELb0ELb0EEEvNS_16Flash_fwd_paramsE:
.text._ZN5flash16flash_fwd_kernelI23Flash_fwd_kernel_traitsILi96ELi128ELi64ELi4ELb0ELb0EN7cutlass10bfloat16_tE19Flash_kernel_traitsILi96ELi128ELi64ELi4ES3_EELb1ELb0ELb1ELb0ELb0ELb1ELb0ELb0EEEvNS_16Flash_fwd_paramsE:
[----:B------:R-:W1:Y:S01]  /*0000*/  LDC R1, c[0x0][0x37c] ;  /* 0x0000df00ff017b82 */ /* 0x000e620000000800 */
[----:B------:R-:W2:Y:S07]  /*0010*/  LDCU.U8 UR4, c[0x0][0x524] ;  /* 0x0000a480ff0477ac */ /* 0x000eae0008000000 */
[----:B------:R-:W3:Y:S01]  /*0020*/  LDC R160, c[0x0][0x518] ;  /* 0x00014600ffa07b82 */ /* 0x000ee20000000800 */
[----:B-1----:R-:W-:Y:S01]  /*0030*/  VIADD R1, R1, 0xffffff90 ;  /* 0xffffff9001017836 */ /* 0x002fe20000000000 */
[----:B------:R-:W1:Y:S01]  /*0040*/  LDCU.64 UR28, c[0x0][0x510] ;  /* 0x0000a200ff1c77ac */ /* 0x000e620008000a00 */
[----:B------:R-:W4:Y:S05]  /*0050*/  LDCU.64 UR24, c[0x0][0x358] ;  /* 0x00006b00ff1877ac */ /* 0x000f2a0008000a00 */
[----:B------:R-:W3:Y:S01]  /*0060*/  LDC R161, c[0x0][0x51c] ;  /* 0x00014700ffa17b82 */ /* 0x000ee20000000800 */
[----:B------:R-:W3:Y:S01]  /*0070*/  S2R R220, SR_TID.X ;  /* 0x0000000000dc7919 */ /* 0x000ee20000002100 */
[----:B------:R-:W3:Y:S01]  /*0080*/  LDCU.64 UR10, c[0x0][0x460] ;  /* 0x00008c00ff0a77ac */ /* 0x000ee20008000a00 */
[----:B------:R-:W3:Y:S01]  /*0090*/  LDCU.64 UR8, c[0x0][0x470] ;  /* 0x00008e00ff0877ac */ /* 0x000ee20008000a00 */
[----:B--2---:R-:W-:-:S04]  /*00a0*/  ISETP.NE.AND P1, PT, RZ, UR4, PT ;  /* 0x00000004ff007c0c */ /* 0x004fc8000bf25270 */
[----:B------:R-:W-:Y:S01]  /*00b0*/  S2UR UR23, SR_CTAID.X ;  /* 0x00000000001779c3 */ /* 0x000fe20000002500 */
[----:B------:R-:W2:Y:S01]  /*00c0*/  LDCU.64 UR14, c[0x0][0x460] ;  /* 0x00008c00ff0e77ac */ /* 0x000ea20008000a00 */
[----:B-1----:R-:W-:Y:S02]  /*00d0*/  IMAD.U32 R2, RZ, RZ, UR28 ;  /* 0x0000001cff027e24 */ /* 0x002fe4000f8e00ff */
[----:B------:R-:W-:-:S04]  /*00e0*/  IMAD.U32 R3, RZ, RZ, UR29 ;  /* 0x0000001dff037e24 */ /* 0x000fc8000f8e00ff */
[----:B------:R-:W-:Y:S08]  /*00f0*/  S2UR UR22, SR_CTAID.Y ;  /* 0x00000000001679c3 */ /* 0x000ff00000002600 */
[----:B------:R-:W1:Y:S01]  /*0100*/  S2UR UR21, SR_CTAID.Z ;  /* 0x00000000001579c3 */ /* 0x000e620000002700 */
[----:B----4-:R3:W4:Y:S01]  /*0110*/  @P1 LDG.E.64 R4, desc[UR24][R2.64] ;  /* 0x0000001802041981 */ /* 0x010722000c1e1b00 */
[----:B------:R-:W2:Y:S01]  /*0120*/  LDCU.U8 UR12, c[0x0][0x532] ;  /* 0x0000a640ff0c77ac */ /* 0x000ea20008000000 */
[----:B------:R-:W2:Y:S05]  /*0130*/  LDCU.64 UR6, c[0x0][0x468] ;  /* 0x00008d00ff0677ac */ /* 0x000eaa0008000a00 */
[----:B------:R-:W4:Y:S01]  /*0140*/  @P1 LDC R0, c[0x0][0x520] ;  /* 0x00014800ff001b82 */ /* 0x000f220000000800 */
[----:B---3--:R-:W-:-:S02]  /*0150*/  @P1 IMAD.MOV.U32 R2, RZ, RZ, R160 ;  /* 0x000000ffff021224 */ /* 0x008fc400078e00a0 */
[----:B------:R-:W-:-:S06]  /*0160*/  @P1 IMAD.MOV.U32 R3, RZ, RZ, R161 ;  /* 0x000000ffff031224 */ /* 0x000fcc00078e00a1 */
[----:B------:R-:W3:Y:S01]  /*0170*/  @P1 LDG.E.64 R2, desc[UR24][R2.64] ;  /* 0x0000001802021981 */ /* 0x000ee2000c1e1b00 */
[----:B-1----:R-:W-:Y:S01]  /*0180*/  ULOP3.LUT UR4, UR21, UR23, UR22, 0xfe, !UPT ;  /* 0x0000001715047292 */ /* 0x002fe2000f8efe16 */
[----:B------:R-:W-:Y:S01]  /*0190*/  ISETP.NE.U32.AND P4, PT, RZ, UR10, PT ;  /* 0x0000000aff007c0c */ /* 0x000fe2000bf85070 */
[----:B------:R-:W-:Y:S02]  /*01a0*/  UISETP.NE.U32.AND UP4, UPT, UR10, URZ, UPT ;  /* 0x000000ff0a00728c */ /* 0x000fe4000bf85070 */
[----:B------:R-:W-:Y:S01]  /*01b0*/  UISETP.NE.U32.AND UP3, UPT, UR8, URZ, UPT ;  /* 0x000000ff0800728c */ /* 0x000fe2000bf65070 */
[----:B------:R-:W-:Y:S01]  /*01c0*/  ISETP.NE.AND.EX P4, PT, RZ, UR11, PT, P4 ;  /* 0x0000000bff007c0c */ /* 0x000fe2000bf85340 */
[----:B------:R-:W-:Y:S01]  /*01d0*/  UISETP.NE.AND.EX UP4, UPT, UR11, URZ, UPT, UP4 ;  /* 0x000000ff0b00728c */ /* 0x000fe2000bf85340 */
[----:B------:R-:W-:Y:S01]  /*01e0*/  LOP3.LUT P3, RZ, R220, UR4, RZ, 0xfc, !PT ;  /* 0x00000004dcff7c12 */ /* 0x000fe2000f86fcff */
[----:B------:R-:W-:Y:S02]  /*01f0*/  UISETP.NE.AND.EX UP3, UPT, UR9, URZ, UPT, UP3 ;  /* 0x000000ff0900728c */ /* 0x000fe4000bf65330 */
[----:B------:R-:W-:Y:S01]  /*0200*/  USHF.L.U32 UR11, UR22, 0x2, URZ ;  /* 0x00000002160b7899 */ /* 0x000fe200080006ff */
[----:B------:R-:W1:Y:S01]  /*0210*/  LDCU.64 UR4, c[0x0][0x478] ;  /* 0x00008f00ff0477ac */ /* 0x000e620008000a00 */
[----:B------:R-:W-:Y:S01]  /*0220*/  PLOP3.LUT P2, PT, PT, PT, UP4, 0x80, 0x8 ;  /* 0x000000000008781c */ /* 0x000fe20003f4f048 */
[----:B--2---:R-:W-:-:S02]  /*0230*/  UIMAD.WIDE.U32 UR14, UR22, 0x4, UR14 ;  /* 0x00000004160e78a5 */ /* 0x004fc4000f8e000e */
[----:B------:R-:W-:-:S05]  /*0240*/  UISETP.NE.AND UP5, UPT, UR12, URZ, UPT ;  /* 0x000000ff0c00728c */ /* 0x000fca000bfa5270 */
[----:B------:R-:W2:Y:S01]  /*0250*/  @!P3 LDC.64 R6, c[0x0][0x528] ;  /* 0x00014a00ff06bb82 */ /* 0x000ea20000000a00 */
[----:B------:R-:W-:Y:S02]  /*0260*/  UISETP.EQ.U32.AND UP2, UPT, UR6, URZ, UPT ;  /* 0x000000ff0600728c */ /* 0x000fe4000bf42070 */
[----:B------:R-:W-:Y:S02]  /*0270*/  USHF.R.U32.HI UR10, URZ, 0x1e, UR22 ;  /* 0x0000001eff0a7899 */ /* 0x000fe40008011616 */
[----:B------:R-:W-:Y:S02]  /*0280*/  @UP3 UIADD3 UR12, UP1, UPT, UR11, UR8, URZ ;  /* 0x000000080b0c3290 */ /* 0x000fe4000ff3e0ff */
[----:B------:R-:W-:Y:S02]  /*0290*/  UISETP.EQ.OR.EX UP2, UPT, UR7, URZ, !UP5, UP2 ;  /* 0x000000ff0700728c */ /* 0x000fe4000ef42720 */
[----:B------:R-:W-:Y:S02]  /*02a0*/  @UP3 UIADD3.X UR13, UPT, UPT, UR10, UR9, URZ, UP1, !UPT ;  /* 0x000000090a0d3290 */ /* 0x000fe40008ffe4ff */
[----:B-1----:R-:W-:-:S02]  /*02b0*/  UISETP.NE.U32.AND UP0, UPT, UR4, URZ, UPT ;  /* 0x000000ff0400728c */ /* 0x002fc4000bf05070 */
[----:B------:R-:W-:Y:S02]  /*02c0*/  UIADD3 UR9, UP1, UPT, UR11, UR6, URZ ;  /* 0x000000060b097290 */ /* 0x000fe4000ff3e0ff */
[----:B------:R-:W-:Y:S02]  /*02d0*/  UISETP.NE.AND.EX UP0, UPT, UR5, URZ, UPT, UP0 ;  /* 0x000000ff0500728c */ /* 0x000fe4000bf05300 */
[----:B------:R-:W-:-:S09]  /*02e0*/  UIADD3.X UR8, UPT, UPT, UR10, UR7, URZ, UP1, !UPT ;  /* 0x000000070a087290 */ /* 0x000fd20008ffe4ff */
[----:B------:R-:W-:-:S04]  /*02f0*/  @UP0 UIADD3 UR4, UP1, UPT, UR11, UR4, URZ ;  /* 0x000000040b040290 */ /* 0x000fc8000ff3e0ff */
[----:B------:R-:W-:Y:S01]  /*0300*/  @UP0 UIADD3.X UR5, UPT, UPT, UR10, UR5, URZ, UP1, !UPT ;  /* 0x000000050a050290 */ /* 0x000fe20008ffe4ff */
[----:B----4-:R-:W-:Y:S02]  /*0310*/  @P1 R2UR UR28, R4 ;  /* 0x00000000041c12ca */ /* 0x010fe400000e0000 */
[----:B------:R-:W-:-:S11]  /*0320*/  @P1 R2UR UR29, R5 ;  /* 0x00000000051d12ca */ /* 0x000fd600000e0000 */
[----:B------:R-:W-:Y:S02]  /*0330*/  IMAD.U32 R4, RZ, RZ, UR28 ;  /* 0x0000001cff047e24 */ /* 0x000fe4000f8e00ff */
[----:B------:R-:W-:-:S05]  /*0340*/  IMAD.U32 R5, RZ, RZ, UR29 ;  /* 0x0000001dff057e24 */ /* 0x000fca000f8e00ff */
[----:B--2---:R1:W-:Y:S01]  /*0350*/  @!P3 STG.E.64 desc[UR24][R6.64], R4 ;  /* 0x000000040600b986 */ /* 0x0043e2000c101b18 */
[----:B---3--:R-:W-:Y:S01]  /*0360*/  @P1 IADD3 R160, P0, PT, R2, R0, RZ ;  /* 0x0000000002a01210 */ /* 0x008fe20007f1e0ff */
[----:B------:R-:W-:-:S04]  /*0370*/  IMAD.U32 R2, RZ, RZ, UR14 ;  /* 0x0000000eff027e24 */ /* 0x000fc8000f8e00ff */
[----:B------:R-:W-:Y:S01]  /*0380*/  @P1 IMAD.X R161, RZ, RZ, R3, P0 ;  /* 0x000000ffffa11224 */ /* 0x000fe200000e0603 */
[----:B------:R-:W-:Y:S02]  /*0390*/  PLOP3.LUT P1, PT, PT, PT, UP3, 0x80, 0x8 ;  /* 0x000000000008781c */ /* 0x000fe40003f2f038 */
[----:B------:R-:W-:Y:S01]  /*03a0*/  MOV R3, UR15 ;  /* 0x0000000f00037c02 */ /* 0x000fe20008000f00 */
[----:B-1----:R-:W-:Y:S02]  /*03b0*/  @!P3 IMAD.MOV.U32 R4, RZ, RZ, R160 ;  /* 0x000000ffff04b224 */ /* 0x002fe400078e00a0 */
[----:B------:R-:W-:-:S05]  /*03c0*/  @!P3 IMAD.MOV.U32 R5, RZ, RZ, R161 ;  /* 0x000000ffff05b224 */ /* 0x000fca00078e00a1 */
        /* <DEDUP_REMOVED lines=14> */
[----:B-1----:R-:W-:Y:S01]  /*04b0*/  MOV R2, UR9 ;  /* 0x0000000900027c02 */ /* 0x002fe20008000f00 */
[----:B------:R-:W-:-:S05]  /*04c0*/  IMAD.U32 R3, RZ, RZ, UR8 ;  /* 0x00000008ff037e24 */ /* 0x000fca000f8e00ff */
        /* <DEDUP_REMOVED lines=23> */
.L_x_903:
        /* <DEDUP_REMOVED lines=29> */
[----:B------:R-:W-:Y:S01]  /*0810*/  UISETP.NE.AND UP0, UPT, UR17, -0x1, UPT ;  /* 0xffffffff1100788c */ /* 0x000fe2000bf05270 */
[----:B------:R-:W2:Y:S10]  /*0820*/  LDCU.U8 UR10, c[0x0][0x548] ;  /* 0x0000a900ff0a77ac */ /* 0x000eb40008000000 */
        /* <DEDUP_REMOVED lines=8> */
[----:B------:R-:W-:-:S03]  /*08b0*/  @UP0 UIMAD UR9, UR17, UR7, UR15 ;  /* 0x00000007110902a4 */ /* 0x000fc6000f8e020f */
[----:B------:R-:W-:Y:S01]  /*08c0*/  @UP1 UMOV UR7, 0x1 ;  /* 0x0000000100071882 */ /* 0x000fe20000000000 */
[----:B----4-:R-:W-:Y:S01]  /*08d0*/  @UP1 UIMAD UR11, UR4, UR5, URZ ;  /* 0x00000005040b12a4 */ /* 0x010fe2000f8e02ff */
[----:B------:R-:W-:Y:S01]  /*08e0*/  @UP0 UMOV UR12, UR14 ;  /* 0x0000000e000c0c82 */ /* 0x000fe20008000000 */
[----:B--23--:R-:W-:Y:S10]  /*08f0*/  BRA.U UP1, `(.L_x_905) ;  /* 0x0000000101287547 */ /* 0x00cff4000b800000 */
[----:B------:R-:W-:Y:S01]  /*0900*/  UISETP.NE.AND UP0, UPT, UR10, URZ, UPT ;  /* 0x000000ff0a00728c */ /* 0x000fe2000bf05270 */
[----:B------:R-:W1:Y:S10]  /*0910*/  LDCU UR5, c[0x0][0x3e0] ;  /* 0x00007c00ff0577ac */ /* 0x000e740008000800 */
[----:B------:R-:W1:Y:S01]  /*0920*/  @UP0 LDCU UR7, c[0x0][0x454] ;  /* 0x00008a80ff0707ac */ /* 0x000e620008000800 */
[----:B------:R-:W2:Y:S01]  /*0930*/  @!UP0 LDCU UR4, c[0x0][0x434] ;  /* 0x00008680ff0487ac */ /* 0x000ea20008000800 */
[----:B------:R-:W3:Y:S01]  /*0940*/  @UP0 LDCU UR11, c[0x0][0x454] ;  /* 0x00008a80ff0b07ac */ /* 0x000ee20008000800 */
[----:B------:R-:W-:Y:S01]  /*0950*/  @UP0 UMOV UR8, 0x1 ;  /* 0x0000000100080882 */ /* 0x000fe20000000000 */
[----:B---3--:R-:W3:Y:S01]  /*0960*/  @!UP0 LDCU UR11, c[0x0][0x434] ;  /* 0x00008680ff0b87ac */ /* 0x008ee20008000800 */
[----:B------:R-:W-:Y:S01]  /*0970*/  @!UP0 UMOV UR8, 0x1 ;  /* 0x0000000100088882 */ /* 0x000fe20000000000 */
[----:B-1----:R-:W-:-:S02]  /*0980*/  @UP0 UIMAD UR7, UR7, UR5, URZ ;  /* 0x00000005070702a4 */ /* 0x002fc4000f8e02ff */
[----:B--2---:R-:W-:-:S12]  /*0990*/  @!UP0 UIMAD UR7, UR4, UR5, URZ ;  /* 0x00000005040782a4 */ /* 0x004fd8000f8e02ff */
.L_x_905:
[----:B------:R-:W1:Y:S01]  /*09a0*/  LDCU.64 UR4, c[0x0][0x410] ;  /* 0x00008200ff0477ac */ /* 0x000e620008000a00 */
[----:B------:R-:W2:Y:S01]  /*09b0*/  S2R R4, SR_CTAID.X ;  /* 0x0000000000047919 */ /* 0x000ea20000002500 */
[----:B------:R-:W-:Y:S01]  /*09c0*/  IMAD.SHL.U32 R2, R220, 0x8, RZ ;  /* 0x00000008dc027824 */ /* 0x000fe200078e00ff */
[----:B------:R-:W-:Y:S01]  /*09d0*/  SHF.R.U32.HI R10, RZ, 0x2, R220 ;  /* 0x00000002ff0a7819 */ /* 0x000fe200000116dc */
[----:B------:R-:W4:Y:S01]  /*09e0*/  LDCU UR6, c[0x0][0x434] ;  /* 0x00008680ff0677ac */ /* 0x000f220008000800 */
[----:B------:R-:W-:Y:S01]  /*09f0*/  MOV R11, RZ ;  /* 0x000000ff000b7202 */ /* 0x000fe20000000f00 */
[----:B------:R-:W-:Y:S01]  /*0a00*/  BSSY.RECONVERGENT B0, `(.L_x_906) ;  /* 0x000002f000007945 */ /* 0x000fe20003800200 */
[----:B------:R-:W-:Y:S01]  /*0a10*/  LOP3.LUT R2, R2, 0x18, RZ, 0xc0, !PT ;  /* 0x0000001802027812 */ /* 0x000fe200078ec0ff */
[----:B------:R-:W-:Y:S01]  /*0a20*/  UISETP.NE.AND UP1, UPT, UR10, URZ, !UP1 ;  /* 0x000000ff0a00728c */ /* 0x000fe2000cf25270 */
[----:B------:R-:W-:Y:S01]  /*0a30*/  VIADD R14, R10, 0x20 ;  /* 0x000000200a0e7836 */ /* 0x000fe20000000000 */
[----:B------:R-:W-:Y:S01]  /*0a40*/  UISETP.NE.AND UP0, UPT, UR17, -0x1, UPT ;  /* 0xffffffff1100788c */ /* 0x000fe2000bf05270 */
[----:B------:R-:W-:Y:S01]  /*0a50*/  IADD3 R2, P1, PT, R2, UR12, RZ ;  /* 0x0000000c02027c10 */ /* 0x000fe2000ff3e0ff */
[----:B---3--:R-:W-:Y:S01]  /*0a60*/  UIMAD UR11, UR21, UR11, URZ ;  /* 0x0000000b150b72a4 */ /* 0x008fe2000f8e02ff */
[C---:B------:R-:W-:Y:S01]  /*0a70*/  IADD3 R15, PT, PT, R10.reuse, 0x40, RZ ;  /* 0x000000400a0f7810 */ /* 0x040fe20007ffe0ff */
[----:B------:R-:W-:Y:S01]  /*0a80*/  VIADD R16, R10, 0x60 ;  /* 0x000000600a107836 */ /* 0x000fe20000000000 */
[----:B------:R-:W-:Y:S01]  /*0a90*/  LOP3.LUT P6, R220, R220, 0x3, RZ, 0xc0, !PT ;  /* 0x00000003dcdc7812 */ /* 0x000fe200078cc0ff */
[----:B------:R-:W-:-:S02]  /*0aa0*/  IMAD.X R3, RZ, RZ, UR9, P1 ;  /* 0x00000009ff037e24 */ /* 0x000fc400088e06ff */
[----:B-1----:R-:W-:Y:S01]  /*0ab0*/  IMAD.U32 R12, RZ, RZ, UR4 ;  /* 0x00000004ff0c7e24 */ /* 0x002fe2000f8e00ff */
[----:B------:R-:W-:Y:S01]  /*0ac0*/  UIMAD UR4, UR23, UR8, URZ ;  /* 0x00000008170472a4 */ /* 0x000fe2000f8e02ff */
[----:B------:R-:W-:Y:S01]  /*0ad0*/  IMAD.U32 R8, RZ, RZ, UR5 ;  /* 0x00000005ff087e24 */ /* 0x000fe2000f8e00ff */
[----:B------:R-:W-:Y:S01]  /*0ae0*/  UIADD3 UR23, UPT, UPT, -UR23, UR27, URZ ;  /* 0x0000001b17177290 */ /* 0x000fe2000fffe1ff */
[----:B------:R-:W-:Y:S01]  /*0af0*/  IMAD.WIDE.U32 R12, R12, UR21, R2 ;  /* 0x000000150c0c7c25 */ /* 0x000fe2000f8e0002 */
[----:B----4-:R-:W-:Y:S02]  /*0b00*/  UIMAD UR6, UR22, UR6, URZ ;  /* 0x00000006160672a4 */ /* 0x010fe4000f8e02ff */
        /* <DEDUP_REMOVED lines=9> */
[----:B------:R-:W-:Y:S01]  /*0ba0*/  ISETP.GE.AND P1, PT, R16, UR23, PT ;  /* 0x0000001710007c0c */ /* 0x000fe2000bf26270 */
[----:B------:R-:W-:Y:S01]  /*0bb0*/  USEL UR5, UR5, URZ, UP1 ;  /* 0x000000ff05057287 */ /* 0x000fe20008800000 */
[C---:B------:R-:W-:Y:S01]  /*0bc0*/  ISETP.NE.OR P5, PT, R220.reuse, RZ, P0 ;  /* 0x000000ffdc00720c */ /* 0x040fe200007a5670 */
[----:B------:R-:W-:Y:S01]  /*0bd0*/  USHF.R.S32.HI UR6, URZ, 0x1f, UR11 ;  /* 0x0000001fff067899 */ /* 0x000fe2000801140b */
[----:B------:R-:W-:Y:S01]  /*0be0*/  ISETP.NE.OR P4, PT, R220, RZ, P2 ;  /* 0x000000ffdc00720c */ /* 0x000fe20001785670 */
[----:B------:R-:W-:Y:S01]  /*0bf0*/  UIADD3 UR9, UP1, UP0, UR4, UR9, UR11 ;  /* 0x0000000904097290 */ /* 0x000fe2000f83e00b */
[----:B--2---:R-:W-:-:S03]  /*0c00*/  IMAD.WIDE.U32 R4, R4, 0x80, R10 ;  /* 0x0000008004047825 */ /* 0x004fc600078e000a */
[----:B------:R-:W-:Y:S01]  /*0c10*/  UIADD3.X UR10, UPT, UPT, UR10, UR5, UR6, UP1, UP0 ;  /* 0x000000050a0a7290 */ /* 0x000fe20008fe0406 */
[----:B------:R-:W-:Y:S11]  /*0c20*/  @P3 BRA `(.L_x_907) ;  /* 0x0000000000303947 */ /* 0x000ff60003800000 */
        /* <DEDUP_REMOVED lines=12> */
.L_x_907:
[----:B------:R-:W-:Y:S05]  /*0cf0*/  BSYNC.RECONVERGENT B0 ;  /* 0x0000000000007941 */ /* 0x000fea0003800200 */
.L_x_906:
[----:B------:R-:W-:Y:S01]  /*0d00*/  BSSY.RECONVERGENT B0, `(.L_x_908) ;  /* 0x0000013000007945 */ /* 0x000fe20003800200 */
[----:B------:R-:W-:Y:S02]  /*0d10*/  ISETP.NE.OR P3, PT, R220, RZ, P1 ;  /* 0x000000ffdc00720c */ /* 0x000fe40000f65670 */
[----:B------:R-:W-:Y:S01]  /*0d20*/  ISETP.GE.OR P6, PT, R10, UR23, P6 ;  /* 0x000000170a007c0c */ /* 0x000fe2000b7c6670 */
[----:B------:R-:W-:-:S12]  /*0d30*/  @P0 BRA `(.L_x_909) ;  /* 0x00000000003c0947 */ /* 0x000fd80003800000 */
        /* <DEDUP_REMOVED lines=15> */
.L_x_909:
[----:B------:R-:W-:Y:S05]  /*0e30*/  BSYNC.RECONVERGENT B0 ;  /* 0x0000000000007941 */ /* 0x000fea0003800200 */
.L_x_908:
        /* <DEDUP_REMOVED lines=17> */
.L_x_911:
[----:B------:R-:W-:Y:S05]  /*0f50*/  BSYNC.RECONVERGENT B0 ;  /* 0x0000000000007941 */ /* 0x000fea0003800200 */
.L_x_910:
[----:B------:R-:W-:Y:S04]  /*0f60*/  BSSY.RECONVERGENT B0, `(.L_x_912) ;  /* 0x0000011000007945 */ /* 0x000fe80003800200 */
        /* <DEDUP_REMOVED lines=16> */
.L_x_913:
[----:B------:R-:W-:Y:S05]  /*1070*/  BSYNC.RECONVERGENT B0 ;  /* 0x0000000000007941 */ /* 0x000fea0003800200 */
.L_x_912:
        /* <DEDUP_REMOVED lines=10> */
.L_x_915:
[----:B------:R-:W-:Y:S05]  /*1120*/  BSYNC.RECONVERGENT B0 ;  /* 0x0000000000007941 */ /* 0x000fea0003800200 */
.L_x_914:
        /* <DEDUP_REMOVED lines=10> */
.L_x_917:
[----:B------:R-:W-:Y:S05]  /*11d0*/  BSYNC.RECONVERGENT B0 ;  /* 0x0000000000007941 */ /* 0x000fea0003800200 */
.L_x_916:
        /* <DEDUP_REMOVED lines=10> */
.L_x_919:
[----:B------:R-:W-:Y:S05]  /*1280*/  BSYNC.RECONVERGENT B0 ;  /* 0x0000000000007941 */ /* 0x000fea0003800200 */
.L_x_918:
        /* <DEDUP_REMOVED lines=10> */
.L_x_904:
[----:B------:R-:W-:Y:S02]  /*1330*/  UISETP.NE.AND UP0, UPT, UR17, -0x1, UPT ;  /* 0xffffffff1100788c */ /* 0x000fe4000bf05270 */
[----:B------:R-:W-:-:S09]  /*1340*/  UISETP.NE.AND UP1, UPT, UR15, -0x1, UPT ;  /* 0xffffffff0f00788c */ /* 0x000fd2000bf25270 */
[----:B------:R-:W1:Y:S01]  /*1350*/  @!UP0 LDCU.64 UR6, c[0x0][0x398] ;  /* 0x00007300ff0687ac */ /* 0x000e620008000a00 */
[----:B------:R-:W2:Y:S01]  /*1360*/  @UP0 LDCU.64 UR4, c[0x0][0x3b0] ;  /* 0x00007600ff0407ac */ /* 0x000ea20008000a00 */
[----:B-1----:R-:W-:Y:S02]  /*1370*/  @!UP0 UIMAD.WIDE.U32 UR10, UR22, UR6, URZ ;  /* 0x00000006160a82a5 */ /* 0x002fe4000f8e00ff */
[----:B--2---:R-:W-:Y:S02]  /*1380*/  @UP0 UIMAD.WIDE.U32 UR8, UR17, UR4, URZ ;  /* 0x00000004110802a5 */ /* 0x004fe4000f8e00ff */
[----:B------:R-:W-:-:S03]  /*1390*/  @!UP0 UIMAD UR7, UR22, UR7, UR11 ;  /* 0x00000007160782a4 */ /* 0x000fc6000f8e020b */
[----:B------:R-:W-:Y:S01]  /*13a0*/  @!UP0 UMOV UR6, UR10 ;  /* 0x0000000a00068c82 */ /* 0x000fe20008000000 */
[----:B------:R-:W-:Y:S01]  /*13b0*/  @UP0 UIMAD UR7, UR17, UR5, UR9 ;  /* 0x00000005110702a4 */ /* 0x000fe2000f8e0209 */
[----:B------:R-:W-:Y:S01]  /*13c0*/  @UP0 UMOV UR6, UR8 ;  /* 0x0000000800060c82 */ /* 0x000fe20008000000 */
[----:B------:R-:W-:Y:S10]  /*13d0*/  BRA.U UP1, `(.L_x_920) ;  /* 0x0000000101307547 */ /* 0x000ff4000b800000 */
        /* <DEDUP_REMOVED lines=9> */
[----:B------:R-:W-:-:S03]  /*1470*/  UIMAD UR12, UR22, UR5, UR9 ;  /* 0x00000005160c72a4 */ /* 0x000fc6000f8e0209 */
[----:B------:R-:W-:Y:S01]  /*1480*/  UMOV UR14, UR8 ;  /* 0x00000008000e7c82 */ /* 0x000fe20008000000 */
[----:B------:R-:W-:Y:S05]  /*1490*/  BRA `(.L_x_921) ;  /* 0x0000000000187947 */ /* 0x000fea0003800000 */
.L_x_920:
[----:B------:R-:W1:Y:S01]  /*14a0*/  LDCU.64 UR10, c[0x0][0x3b8] ;  /* 0x00007700ff0a77ac */ /* 0x000e620008000a00 */
[----:B------:R-:W-:-:S04]  /*14b0*/  UIADD3 UR12, UPT, UPT, UR13, UR15, URZ ;  /* 0x0000000f0d0c7290 */ /* 0x000fc8000fffe0ff */
[----:B-1----:R-:W-:Y:S02]  /*14c0*/  UIMAD.WIDE.U32 UR4, UR12, UR10, URZ ;  /* 0x0000000a0c0472a5 */ /* 0x002fe4000f8e00ff */
[----:B------:R-:W-:-:S04]  /*14d0*/  UIMAD UR12, UR12, UR11, URZ ;  /* 0x0000000b0c0c72a4 */ /* 0x000fc8000f8e02ff */
[----:B------:R-:W-:Y:S01]  /*14e0*/  UIADD3 UR12, UPT, UPT, UR5, UR12, URZ ;  /* 0x0000000c050c7290 */ /* 0x000fe2000fffe0ff */
[----:B------:R-:W-:Y:S02]  /*14f0*/  UMOV UR14, UR4 ;  /* 0x00000004000e7c82 */ /* 0x000fe40008000000 */
.L_x_921:
        /* <DEDUP_REMOVED lines=19> */
[C---:B------:R-:W-:Y:S02]  /*1630*/  ISETP.NE.AND P1, PT, R5.reuse, RZ, PT ;  /* 0x000000ff0500720c */ /* 0x040fe40003f25270 */
[----:B------:R-:W-:Y:S02]  /*1640*/  ISETP.GE.U32.AND P2, PT, R2, R4, PT ;  /* 0x000000040200720c */ /* 0x000fe40003f46070 */
[----:B------:R-:W-:-:S04]  /*1650*/  LOP3.LUT R2, R5, UR21, RZ, 0x3c, !PT ;  /* 0x0000001505027c12 */ /* 0x000fc8000f8e3cff */
[----:B------:R-:W-:-:S07]  /*1660*/  ISETP.GE.AND P0, PT, R2, RZ, PT ;  /* 0x000000ff0200720c */ /* 0x000fce0003f06270 */
[----:B------:R-:W-:-:S05]  /*1670*/  @P2 IADD3 R0, PT, PT, R0, 0x1, RZ ;  /* 0x0000000100002810 */ /* 0x000fca0007ffe0ff */
[----:B------:R-:W-:-:S05]  /*1680*/  IMAD.MOV.U32 R10, RZ, RZ, R0 ;  /* 0x000000ffff0a7224 */ /* 0x000fca00078e0000 */
        /* <DEDUP_REMOVED lines=13> */
.L_x_922:
[----:B------:R-:W1:Y:S01]  /*1760*/  LDCU.64 UR8, c[0x0][0x3c0] ;  /* 0x00007800ff0877ac */ /* 0x000e620008000a00 */
[----:B------:R-:W-:-:S04]  /*1770*/  UIADD3 UR13, UPT, UPT, UR13, UR15, URZ ;  /* 0x0000000f0d0d7290 */ /* 0x000fc8000fffe0ff */
[----:B-1----:R-:W-:Y:S02]  /*1780*/  UIMAD.WIDE.U32 UR32, UR13, UR8, URZ ;  /* 0x000000080d2072a5 */ /* 0x002fe4000f8e00ff */
[----:B------:R-:W-:-:S04]  /*1790*/  UIMAD UR13, UR13, UR9, URZ ;  /* 0x000000090d0d72a4 */ /* 0x000fc8000f8e02ff */
[----:B------:R-:W-:-:S12]  /*17a0*/  UIADD3 UR13, UPT, UPT, UR33, UR13, URZ ;  /* 0x0000000d210d7290 */ /* 0x000fd8000fffe0ff */
.L_x_923:
[----:B------:R-:W1:Y:S01]  /*17b0*/  S2R R12, SR_CTAID.X ;  /* 0x00000000000c7919 */ /* 0x000e620000002500 */
[----:B------:R-:W2:Y:S01]  /*17c0*/  LDCU.64 UR4, c[0x0][0x3c8] ;  /* 0x00007900ff0477ac */ /* 0x000ea20008000a00 */
[----:B------:R-:W-:Y:S01]  /*17d0*/  IMAD.SHL.U32 R230, R220, 0x8, RZ ;  /* 0x00000008dce67824 */ /* 0x000fe200078e00ff */
[--C-:B------:R-:W-:Y:S01]  /*17e0*/  SHF.R.U32.HI R26, RZ, 0x2, R220.reuse ;  /* 0x00000002ff1a7819 */ /* 0x100fe200000116dc */
[----:B------:R-:W-:Y:S01]  /*17f0*/  IMAD.MOV.U32 R27, RZ, RZ, RZ ;  /* 0x000000ffff1b7224 */ /* 0x000fe200078e00ff */
[----:B------:R-:W-:Y:S01]  /*1800*/  UIADD3 UR30, UPT, UPT, -UR23, UR27, URZ ;  /* 0x0000001b171e7290 */ /* 0x000fe2000fffe1ff */
[----:B------:R-:W3:Y:S01]  /*1810*/  S2UR UR31, SR_CgaCtaId ;  /* 0x00000000001f79c3 */ /* 0x000ee20000008800 */
[----:B------:R-:W-:Y:S01]  /*1820*/  LOP3.LUT R7, R230, 0x18, RZ, 0xc0, !PT ;  /* 0x00000018e6077812 */ /* 0x000fe200078ec0ff */
[----:B------:R-:W-:Y:S01]  /*1830*/  VIADD R4, R26, 0x60 ;  /* 0x000000601a047836 */ /* 0x000fe20000000000 */
[----:B------:R-:W-:Y:S01]  /*1840*/  LOP3.LUT R8, R230, 0xd8, RZ, 0xc0, !PT ;  /* 0x000000d8e6087812 */ /* 0x000fe200078ec0ff */
[C---:B------:R-:W-:Y:S01]  /*1850*/  VIADD R5, R26.reuse, 0x40 ;  /* 0x000000401a057836 */ /* 0x040fe20000000000 */
[C---:B------:R-:W-:Y:S01]  /*1860*/  IADD3 R2, P0, PT, R7.reuse, UR6, RZ ;  /* 0x0000000607027c10 */ /* 0x040fe2000ff1e0ff */
[----:B------:R-:W-:Y:S01]  /*1870*/  USHF.L.U32 UR33, UR10, 0x5, URZ ;  /* 0x000000050a217899 */ /* 0x000fe200080006ff */
[----:B------:R-:W-:Y:S01]  /*1880*/  ISETP.GE.AND P6, PT, R26, UR30, PT ;  /* 0x0000001e1a007c0c */ /* 0x000fe2000bfc6270 */
[----:B------:R-:W-:Y:S01]  /*1890*/  IMAD.SHL.U32 R37, R220, 0x20, RZ ;  /* 0x00000020dc257824 */ /* 0x000fe200078e00ff */
[----:B------:R-:W-:Y:S01]  /*18a0*/  ISETP.GE.AND P3, PT, R4, UR30, PT ;  /* 0x0000001e04007c0c */ /* 0x000fe2000bf66270 */
[----:B------:R-:W-:Y:S01]  /*18b0*/  IMAD.X R3, RZ, RZ, UR7, P0 ;  /* 0x00000007ff037e24 */ /* 0x000fe200080e06ff */
[C---:B------:R-:W-:Y:S01]  /*18c0*/  IADD3 R6, P1, PT, R7.reuse, UR14, RZ ;  /* 0x0000000e07067c10 */ /* 0x040fe2000ff3e0ff */
[----:B------:R-:W4:Y:S01]  /*18d0*/  LDCU.64 UR14, c[0x0][0x390] ;  /* 0x00007200ff0e77ac */ /* 0x000f220008000a00 */
[----:B--2---:R-:W-:Y:S01]  /*18e0*/  IMAD.U32 R0, RZ, RZ, UR4 ;  /* 0x00000004ff007e24 */ /* 0x004fe2000f8e00ff */
[----:B------:R-:W-:Y:S01]  /*18f0*/  IADD3 R4, P0, PT, R7, UR32, RZ ;  /* 0x0000002007047c10 */ /* 0x000fe2000ff1e0ff */
[----:B------:R-:W-:Y:S01]  /*1900*/  IMAD.U32 R9, RZ, RZ, UR5 ;  /* 0x00000005ff097e24 */ /* 0x000fe2000f8e00ff */
[----:B------:R-:W2:Y:S01]  /*1910*/  LDCU.128 UR4, c[0x0][0x3d0] ;  /* 0x00007a00ff0477ac */ /* 0x000ea20008000c00 */
[----:B------:R-:W-:Y:S01]  /*1920*/  ISETP.GE.AND P4, PT, R5, UR30, PT ;  /* 0x0000001e05007c0c */ /* 0x000fe2000bf86270 */
[----:B------:R-:W-:Y:S01]  /*1930*/  IMAD.X R7, RZ, RZ, UR12, P1 ;  /* 0x0000000cff077e24 */ /* 0x000fe200088e06ff */
[----:B------:R-:W-:Y:S01]  /*1940*/  LOP3.LUT R8, R8, 0x18, R220, 0x78, !PT ;  /* 0x0000001808087812 */ /* 0x000fe200078e78dc */
[----:B------:R-:W5:Y:S01]  /*1950*/  @!P6 LDC.64 R14, c[0x0][0x3b0] ;  /* 0x0000ec00ff0eeb82 */ /* 0x000f620000000a00 */
[----:B------:R-:W-:Y:S01]  /*1960*/  IMAD.X R5, RZ, RZ, UR13, P0 ;  /* 0x0000000dff057e24 */ /* 0x000fe200080e06ff */
[----:B------:R-:W3:Y:S01]  /*1970*/  LDCU.64 UR12, c[0x0][0x388] ;  /* 0x00007100ff0c77ac */ /* 0x000ee20008000a00 */
[----:B------:R-:W-:Y:S01]  /*1980*/  IMAD.WIDE.U32 R2, R0, UR21, R2 ;  /* 0x0000001500027c25 */ /* 0x000fe2000f8e0002 */
[----:B------:R-:W-:-:S02]  /*1990*/  SHF.R.S32.HI R0, RZ, 0x1f, R10 ;  /* 0x0000001fff007819 */ /* 0x000fc4000001140a */
[----:B------:R-:W-:Y:S01]  /*19a0*/  LOP3.LUT R230, R8, 0x1f20, R230, 0xf8, !PT ;  /* 0x00001f2008e67812 */ /* 0x000fe200078ef8e6 */
[----:B-1----:R-:W-:Y:S01]  /*19b0*/  IMAD.WIDE.U32 R12, R12, 0x80, R26 ;  /* 0x000000800c0c7825 */ /* 0x002fe200078e001a */
[----:B------:R-:W1:Y:S01]  /*19c0*/  @!P6 LDC.64 R24, c[0x0][0x380] ;  /* 0x0000e000ff18eb82 */ /* 0x000e620000000a00 */
[----:B------:R-:W-:Y:S01]  /*19d0*/  USHF.L.U64.HI UR32, UR10, 0x5, UR11 ;  /* 0x000000050a207899 */ /* 0x000fe2000801020b */
[----:B------:R-:W-:Y:S01]  /*19e0*/  SHF.R.U32.HI R184, RZ, 0x1, R220 ;  /* 0x00000001ffb87819 */ /* 0x000fe200000116dc */
[C---:B------:R-:W-:Y:S01]  /*19f0*/  VIADD R27, R26.reuse, 0x20 ;  /* 0x000000201a1b7836 */ /* 0x040fe20000000000 */
[----:B------:R-:W-:Y:S01]  /*1a00*/  LOP3.LUT R162, R37, 0x120, RZ, 0xc0, !PT ;  /* 0x0000012025a27812 */ /* 0x000fe200078ec0ff */
[C---:B------:R-:W-:Y:S01]  /*1a10*/  IMAD.WIDE.U32 R6, R26.reuse, UR10, R6 ;  /* 0x0000000a1a067c25 */ /* 0x040fe2000f8e0006 */
[----:B------:R-:W-:Y:S02]  /*1a20*/  UIADD3 UR20, UPT, UPT, UR26, UR20, -UR27 ;  /* 0x000000141a147290 */ /* 0x000fe4000fffe81b */
[----:B------:R-:W-:Y:S01]  /*1a30*/  ISETP.GE.AND P5, PT, R27, UR30, PT ;  /* 0x0000001e1b007c0c */ /* 0x000fe2000bfa6270 */
[----:B------:R-:W-:-:S02]  /*1a40*/  IMAD R7, R26, UR11, R7 ;  /* 0x0000000b1a077c24 */ /* 0x000fc4000f8e0207 */
[----:B--2---:R-:W-:Y:S02]  /*1a50*/  IMAD R11, R0, UR4, RZ ;  /* 0x00000004000b7c24 */ /* 0x004fe4000f8e02ff */
[----:B------:R-:W-:Y:S02]  /*1a60*/  IMAD R3, R9, UR21, R3 ;  /* 0x0000001509037c24 */ /* 0x000fe4000f8e0203 */
[C---:B------:R-:W-:Y:S02]  /*1a70*/  IMAD R11, R10.reuse, UR5, R11 ;  /* 0x000000050a0b7c24 */ /* 0x040fe4000f8e020b */
[----:B------:R-:W-:Y:S01]  /*1a80*/  IMAD.WIDE.U32 R8, R10, UR4, R6 ;  /* 0x000000040a087c25 */ /* 0x000fe2000f8e0006 */
[----:B------:R-:W-:-:S03]  /*1a90*/  UIADD3 UR4, UPT, UPT, UR18, -0x1, URZ ;  /* 0xffffffff12047890 */ /* 0x000fc6000fffe0ff */
[----:B------:R-:W2:Y:S01]  /*1aa0*/  @!P5 LDC.64 R16, c[0x0][0x3b0] ;  /* 0x0000ec00ff10db82 */ /* 0x000ea20000000a00 */
[----:B------:R-:W-:Y:S01]  /*1ab0*/  IMAD.WIDE.U32 R4, R26, UR8, R4 ;  /* 0x000000081a047c25 */ /* 0x000fe2000f8e0004 */
[----:B---3--:R-:W-:-:S03]  /*1ac0*/  LEA R164, P0, R8, UR12, 0x1 ;  /* 0x0000000c08a47c11 */ /* 0x008fc6000f8008ff */
[----:B------:R-:W-:Y:S02]  /*1ad0*/  IMAD R0, R0, UR6, RZ ;  /* 0x0000000600007c24 */ /* 0x000fe4000f8e02ff */
[----:B------:R-:W-:Y:S01]  /*1ae0*/  IMAD.IADD R9, R9, 0x1, R11 ;  /* 0x0000000109097824 */ /* 0x000fe200078e020b */
[----:B------:R-:W3:Y:S01]  /*1af0*/  @!P5 LDC.64 R20, c[0x0][0x380] ;  /* 0x0000e000ff14db82 */ /* 0x000ee20000000a00 */
[----:B------:R-:W-:Y:S01]  /*1b00*/  IMAD R5, R26, UR9, R5 ;  /* 0x000000091a057c24 */ /* 0x000fe2000f8e0205 */
[----:B------:R-:W-:Y:S01]  /*1b10*/  STL [R1+0x60], R164 ;  /* 0x000060a401007387 */ /* 0x000fe20000100800 */
[----:B------:R-:W-:Y:S01]  /*1b20*/  IMAD R11, R10, UR7, R0 ;  /* 0x000000070a0b7c24 */ /* 0x000fe2000f8e0200 */
[----:B------:R-:W-:Y:S01]  /*1b30*/  LEA.HI.X R163, R8, UR13, R9, 0x1, P0 ;  /* 0x0000000d08a37c11 */ /* 0x000fe200080f0c09 */
[-C--:B-----5:R-:W-:Y:S01]  /*1b40*/  @!P6 IMAD R0, R13, R14.reuse, RZ ;  /* 0x0000000e0d00e224 */ /* 0x0a0fe200078e02ff */
[----:B------:R-:W-:Y:S01]  /*1b50*/  @!P5 IADD3 R8, P2, PT, R12, 0x20, RZ ;  /* 0x000000200c08d810 */ /* 0x000fe20007f5e0ff */
[----:B------:R-:W-:Y:S01]  /*1b60*/  IMAD.WIDE.U32 R6, R10, UR6, R4 ;  /* 0x000000060a067c25 */ /* 0x000fe2000f8e0004 */
[C---:B------:R-:W-:Y:S01]  /*1b70*/  @!P3 IADD3 R22, P0, PT, R12.reuse, 0x60, RZ ;  /* 0x000000600c16b810 */ /* 0x040fe20007f1e0ff */
[----:B------:R-:W-:Y:S01]  /*1b80*/  UMOV UR6, 0x400 ;  /* 0x0000040000067882 */ /* 0x000fe20000000000 */
[C---:B------:R-:W-:Y:S01]  /*1b90*/  @!P4 IADD3 R10, P1, PT, R12.reuse, 0x40, RZ ;  /* 0x000000400c0ac810 */ /* 0x040fe20007f3e0ff */
[C---:B------:R-:W-:Y:S01]  /*1ba0*/  @!P6 IMAD R0, R12.reuse, R15, R0 ;  /* 0x0000000f0c00e224 */ /* 0x040fe200078e0200 */
[----:B------:R-:W-:Y:S01]  /*1bb0*/  ULEA UR5, UR31, UR6, 0x18 ;  /* 0x000000061f057291 */ /* 0x000fe2000f8ec0ff */
[----:B------:R-:W-:Y:S01]  /*1bc0*/  @!P6 IMAD.WIDE.U32 R4, R12, R14, R2 ;  /* 0x0000000e0c04e225 */ /* 0x000fe200078e0002 */
[----:B------:R-:W-:Y:S01]  /*1bd0*/  UIMAD UR7, UR4, -0x40, UR26 ;  /* 0xffffffc0040778a4 */ /* 0x000fe2000f8e021a */
[----:B------:R-:W5:Y:S01]  /*1be0*/  @!P4 LDC.64 R14, c[0x0][0x3b0] ;  /* 0x0000ec00ff0ecb82 */ /* 0x000f620000000a00 */
[----:B------:R-:W-:Y:S01]  /*1bf0*/  USHF.L.U32 UR31, UR10, 0x6, URZ ;  /* 0x000000060a1f7899 */ /* 0x000fe200080006ff */
[----:B------:R-:W-:Y:S01]  /*1c00*/  @!P5 IMAD.X R9, RZ, RZ, R13, P2 ;  /* 0x000000ffff09d224 */ /* 0x000fe200010e060d */
[----:B------:R-:W-:Y:S01]  /*1c10*/  LEA R230, R230, UR5, 0x1 ;  /* 0x00000005e6e67c11 */ /* 0x000fe2000f8e08ff */
[--C-:B------:R-:W-:Y:S01]  /*1c20*/  @!P5 IMAD.MOV.U32 R19, RZ, RZ, R3.reuse ;  /* 0x000000ffff13d224 */ /* 0x100fe200078e0003 */
[----:B------:R-:W-:Y:S01]  /*1c30*/  UIMAD.WIDE.U32 UR34, UR31, UR4, URZ ;  /* 0x000000041f2272a5 */ /* 0x000fe2000f8e00ff */
[--C-:B------:R-:W-:Y:S01]  /*1c40*/  @!P4 IMAD.MOV.U32 R29, RZ, RZ, R3.reuse ;  /* 0x000000ffff1dc224 */ /* 0x100fe200078e0003 */
[----:B------:R-:W-:Y:S01]  /*1c50*/  STL [R1+0x5c], R163 ;  /* 0x00005ca301007387 */ /* 0x000fe20000100800 */
[----:B------:R-:W-:-:S02]  /*1c60*/  @!P3 IMAD.MOV.U32 R31, RZ, RZ, R3 ;  /* 0x000000ffff1fb224 */ /* 0x000fc400078e0003 */
[--C-:B------:R-:W-:Y:S02]  /*1c70*/  @!P5 IMAD.MOV.U32 R18, RZ, RZ, R2.reuse ;  /* 0x000000ffff12d224 */ /* 0x100fe400078e0002 */
[--C-:B------:R-:W-:Y:S02]  /*1c80*/  @!P4 IMAD.MOV.U32 R28, RZ, RZ, R2.reuse ;  /* 0x000000ffff1cc224 */ /* 0x100fe400078e0002 */
[----:B------:R-:W-:Y:S02]  /*1c90*/  @!P3 IMAD.MOV.U32 R30, RZ, RZ, R2 ;  /* 0x000000ffff1eb224 */ /* 0x000fe400078e0002 */
[----:B------:R-:W-:Y:S01]  /*1ca0*/  @!P3 IMAD.X R32, RZ, RZ, R13, P0 ;  /* 0x000000ffff20b224 */ /* 0x000fe200000e060d */
[----:B-1----:R-:W-:Y:S01]  /*1cb0*/  @!P6 LEA R2, P0, R4, R24, 0x1 ;  /* 0x000000180402e211 */ /* 0x002fe200078008ff */
[----:B------:R-:W-:Y:S02]  /*1cc0*/  @!P6 IMAD.IADD R3, R5, 0x1, R0 ;  /* 0x000000010503e824 */ /* 0x000fe400078e0200 */
[----:B--2---:R-:W-:-:S02]  /*1cd0*/  @!P5 IMAD R0, R9, R16, RZ ;  /* 0x000000100900d224 */ /* 0x004fc400078e02ff */
[----:B------:R-:W-:Y:S01]  /*1ce0*/  @!P4 IMAD.X R23, RZ, RZ, R13, P1 ;  /* 0x000000ffff17c224 */ /* 0x000fe200008e060d */
[----:B------:R-:W-:Y:S01]  /*1cf0*/  @!P6 LEA.HI.X R3, R4, R25, R3, 0x1, P0 ;  /* 0x000000190403e211 */ /* 0x000fe200000f0c03 */
[C---:B------:R-:W-:Y:S01]  /*1d00*/  @!P5 IMAD R0, R8.reuse, R17, R0 ;  /* 0x000000110800d224 */ /* 0x040fe200078e0200 */
[----:B------:R-:W1:Y:S01]  /*1d10*/  @!P3 LDC.64 R12, c[0x0][0x3b0] ;  /* 0x0000ec00ff0cbb82 */ /* 0x000e620000000a00 */
[----:B------:R-:W-:Y:S01]  /*1d20*/  @!P5 IMAD.WIDE.U32 R4, R8, R16, R18 ;  /* 0x000000100804d225 */ /* 0x000fe200078e0012 */
[----:B------:R-:W-:Y:S01]  /*1d30*/  ISETP.GE.AND P0, PT, R27, UR7, PT ;  /* 0x000000071b007c0c */ /* 0x000fe2000bf06270 */
[----:B------:R-:W-:Y:S01]  /*1d40*/  @!PT LDS RZ, [RZ] ;  /* 0x00000000fffff984 */ /* 0x000fe20000000800 */
[----:B------:R-:W-:Y:S01]  /*1d50*/  @!PT LDS RZ, [RZ] ;  /* 0x00000000fffff984 */ /* 0x000fe20000000800 */
[----:B------:R-:W-:Y:S01]  /*1d60*/  @!PT LDS RZ, [RZ] ;  /* 0x00000000fffff984 */ /* 0x000fe20000000800 */
[----:B------:R-:W-:Y:S01]  /*1d70*/  @!P6 LDGSTS.E.BYPASS.LTC128B.128 [R230], desc[UR24][R2.64] ;  /* 0x0000000002e6efae */ /* 0x000fe2000b981a18 */
[C---:B----4-:R-:W-:Y:S01]  /*1d80*/  LEA R35, P1, R6.reuse, UR14, 0x1 ;  /* 0x0000000e06237c11 */ /* 0x050fe2000f8208ff */
[----:B------:R-:W-:Y:S02]  /*1d90*/  IMAD.IADD R7, R7, 0x1, R11 ;  /* 0x0000000107077824 */ /* 0x000fe400078e020b */
[----:B------:R-:W-:Y:S01]  /*1da0*/  @!P6 LDGSTS.E.BYPASS.LTC128B.128 [R230+0x2000], desc[UR24][R2.64+0x40] ;  /* 0x0200004002e6efae */ /* 0x000fe2000b981a18 */
[----:B------:R-:W2:Y:S01]  /*1db0*/  @!P4 LDC.64 R8, c[0x0][0x380] ;  /* 0x0000e000ff08cb82 */ /* 0x000ea20000000a00 */
[----:B------:R-:W-:Y:S01]  /*1dc0*/  @!P5 IMAD.IADD R0, R5, 0x1, R0 ;  /* 0x000000010500d824 */ /* 0x000fe200078e0200 */
[----:B------:R-:W-:Y:S01]  /*1dd0*/  LEA.HI.X R33, R6, UR15, R7, 0x1, P1 ;  /* 0x0000000f06217c11 */ /* 0x000fe200088f0c07 */
[----:B------:R3:W-:Y:S01]  /*1de0*/  @!P6 LDGSTS.E.BYPASS.LTC128B.128 [R230+0x4000], desc[UR24][R2.64+0x80] ;  /* 0x0400008002e6efae */ /* 0x0007e2000b981a18 */
[----:B-----5:R-:W-:Y:S01]  /*1df0*/  @!P4 IMAD R5, R23, R14, RZ ;  /* 0x0000000e1705c224 */ /* 0x020fe200078e02ff */
[----:B------:R-:W-:Y:S01]  /*1e00*/  USHF.L.U64.HI UR15, UR10, 0x6, UR11 ;  /* 0x000000060a0f7899 */ /* 0x000fe2000801020b */
[C---:B------:R-:W-:Y:S01]  /*1e10*/  IMAD.SHL.U32 R185, R220.reuse, 0x4, RZ ;  /* 0x00000004dcb97824 */ /* 0x040fe200078e00ff */
[----:B------:R-:W-:Y:S01]  /*1e20*/  VOTEU.ALL UP0, P0 ;  /* 0x0000000000ff7886 */ /* 0x000fe20000000000 */
[----:B------:R-:W4:Y:S01]  /*1e30*/  @!P3 LDC.64 R16, c[0x0][0x380] ;  /* 0x0000e000ff10bb82 */ /* 0x000f220000000a00 */
[----:B------:R-:W-:Y:S01]  /*1e40*/  UIMAD UR12, UR15, UR4, URZ ;  /* 0x000000040f0c72a4 */ /* 0x000fe2000f8e02ff */
[----:B------:R-:W-:Y:S01]  /*1e50*/  IMAD.SHL.U32 R36, R220, 0x10, RZ ;  /* 0x00000010dc247824 */ /* 0x000fe200078e00ff */
[----:B------:R-:W-:Y:S01]  /*1e60*/  STL [R1+0x68], R35 ;  /* 0x0000682301007387 */ /* 0x000fe20000100800 */
[----:B------:R-:W-:Y:S01]  /*1e70*/  @!UP0 UIADD3 UR14, UP1, UPT, UR33, UR34, URZ ;  /* 0x00000022210e8290 */ /* 0x000fe2000ff3e0ff */
[----:B------:R-:W-:Y:S01]  /*1e80*/  IMAD.U32 R11, RZ, RZ, UR35 ;  /* 0x00000023ff0b7e24 */ /* 0x000fe2000f8e00ff */
[----:B------:R-:W-:Y:S01]  /*1e90*/  UIADD3 UR12, UPT, UPT, UR35, UR12, URZ ;  /* 0x0000000c230c7290 */ /* 0x000fe2000fffe0ff */
[----:B------:R-:W-:Y:S01]  /*1ea0*/  STL [R1+0x64], R33 ;  /* 0x0000642101007387 */ /* 0x000fe20000100800 */
[----:B-1----:R-:W-:-:S02]  /*1eb0*/  @!P3 IMAD R6, R32, R12, RZ ;  /* 0x0000000c2006b224 */ /* 0x002fc400078e02ff */
[----:B------:R-:W-:Y:S01]  /*1ec0*/  @!UP0 UIADD3.X UR13, UPT, UPT, UR32, UR12, URZ, UP1, !UPT ;  /* 0x0000000c200d8290 */ /* 0x000fe20008ffe4ff */
[----:B------:R-:W-:Y:S01]  /*1ed0*/  IMAD.U32 R7, RZ, RZ, UR14 ;  /* 0x0000000eff077e24 */ /* 0x000fe2000f8e00ff */
[----:B------:R-:W-:Y:S01]  /*1ee0*/  STL [R1], R37 ;  /* 0x0000002501007387 */ /* 0x000fe20000100800 */
[----:B------:R-:W-:Y:S01]  /*1ef0*/  UISETP.GT.U32.AND UP0, UPT, UR4, UR16, UPT ;  /* 0x000000100400728c */ /* 0x000fe2000bf04070 */
[----:B---3--:R-:W-:-:S04]  /*1f00*/  @!P5 LEA R2, P1, R4, R20, 0x1 ;  /* 0x000000140402d211 */ /* 0x008fc800078208ff */
[----:B------:R-:W-:Y:S01]  /*1f10*/  @!P5 LEA.HI.X R3, R4, R21, R0, 0x1, P1 ;  /* 0x000000150403d211 */ /* 0x000fe200008f0c00 */
[----:B------:R-:W-:Y:S01]  /*1f20*/  @!P4 IMAD R0, R10, R15, R5 ;  /* 0x0000000f0a00c224 */ /* 0x000fe200078e0205 */
[----:B------:R-:W-:Y:S01]  /*1f30*/  ISETP.GE.AND P1, PT, R26, UR7, PT ;  /* 0x000000071a007c0c */ /* 0x000fe2000bf26270 */
[----:B------:R-:W-:Y:S02]  /*1f40*/  @!P4 IMAD.WIDE.U32 R4, R10, R14, R28 ;  /* 0x0000000e0a04c225 */ /* 0x000fe400078e001c */
[----:B------:R-:W-:Y:S02]  /*1f50*/  @!P5 LDGSTS.E.BYPASS.LTC128B.128 [R230+0x800], desc[UR24][R2.64] ;  /* 0x0080000002e6dfae */ /* 0x000fe4000b981a18 */
[----:B------:R-:W-:Y:S01]  /*1f60*/  @!P4 IMAD.IADD R0, R5, 0x1, R0 ;  /* 0x000000010500c824 */ /* 0x000fe200078e0200 */
[----:B--2---:R-:W-:Y:S01]  /*1f70*/  @!P4 LEA R8, P2, R4, R8, 0x1 ;  /* 0x000000080408c211 */ /* 0x004fe200078408ff */
[----:B------:R-:W-:Y:S01]  /*1f80*/  @!P5 LDGSTS.E.BYPASS.LTC128B.128 [R230+0x2800], desc[UR24][R2.64+0x40] ;  /* 0x0280004002e6dfae */ /* 0x000fe2000b981a18 */
[----:B------:R-:W-:-:S02]  /*1f90*/  IMAD.U32 R10, RZ, RZ, UR34 ;  /* 0x00000022ff0a7e24 */ /* 0x000fc4000f8e00ff */
[----:B------:R-:W-:Y:S01]  /*1fa0*/  @!P4 LEA.HI.X R9, R4, R9, R0, 0x1, P2 ;  /* 0x000000090409c211 */ /* 0x000fe200010f0c00 */
[C---:B------:R-:W-:Y:S01]  /*1fb0*/  @!P3 IMAD R0, R22.reuse, R13, R6 ;  /* 0x0000000d1600b224 */ /* 0x040fe200078e0206 */
[----:B------:R1:W-:Y:S01]  /*1fc0*/  @!P5 LDGSTS.E.BYPASS.LTC128B.128 [R230+0x4800], desc[UR24][R2.64+0x80] ;  /* 0x0480008002e6dfae */ /* 0x0003e2000b981a18 */
[----:B------:R-:W-:Y:S01]  /*1fd0*/  @!P3 IMAD.WIDE.U32 R12, R22, R12, R30 ;  /* 0x0000000c160cb225 */ /* 0x000fe200078e001e */
[----:B------:R-:W-:Y:S02]  /*1fe0*/  @!P1 LEA R4, P5, R10, R164, 0x1 ;  /* 0x000000a40a049211 */ /* 0x000fe400078a08ff */
[----:B------:R-:W-:Y:S01]  /*1ff0*/  @!P4 LDGSTS.E.BYPASS.LTC128B.128 [R230+0x1000], desc[UR24][R8.64] ;  /* 0x0100000008e6cfae */ /* 0x000fe2000b981a18 */
[----:B------:R-:W-:Y:S01]  /*2000*/  @!P3 IMAD.IADD R0, R13, 0x1, R0 ;  /* 0x000000010d00b824 */ /* 0x000fe200078e0200 */
[----:B----4-:R-:W-:Y:S01]  /*2010*/  @!P3 LEA R6, P6, R12, R16, 0x1 ;  /* 0x000000100c06b211 */ /* 0x010fe200078c08ff */
[----:B------:R-:W-:Y:S01]  /*2020*/  IMAD.U32 R5, RZ, RZ, UR12 ;  /* 0x0000000cff057e24 */ /* 0x000fe2000f8e00ff */
[----:B------:R-:W-:Y:S01]  /*2030*/  @!P4 LDGSTS.E.BYPASS.LTC128B.128 [R230+0x3000], desc[UR24][R8.64+0x40] ;  /* 0x0300004008e6cfae */ /* 0x000fe2000b981a18 */
[----:B------:R-:W-:-:S03]  /*2040*/  USHF.L.U32 UR12, UR8, 0x6, URZ ;  /* 0x00000006080c7899 */ /* 0x000fc600080006ff */
[----:B------:R-:W-:Y:S01]  /*2050*/  @!P1 LEA.HI.X R5, R10, R163, R5, 0x1, P5 ;  /* 0x000000a30a059211 */ /* 0x000fe200028f0c05 */
[----:B------:R2:W-:Y:S01]  /*2060*/  @!P4 LDGSTS.E.BYPASS.LTC128B.128 [R230+0x5000], desc[UR24][R8.64+0x80] ;  /* 0x0500008008e6cfae */ /* 0x0005e2000b981a18 */
[----:B------:R-:W-:Y:S01]  /*2070*/  ISETP.GE.AND P5, PT, R27, UR7, PT ;  /* 0x000000071b007c0c */ /* 0x000fe2000bfa6270 */
[----:B------:R-:W-:-:S04]  /*2080*/  USHF.L.U64.HI UR7, UR8, 0x6, UR9 ;  /* 0x0000000608077899 */ /* 0x000fc80008010209 */
[----:B------:R-:W-:Y:S01]  /*2090*/  UIMAD UR7, UR7, UR4, URZ ;  /* 0x00000004070772a4 */ /* 0x000fe2000f8e02ff */
[----:B-1----:R-:W-:Y:S01]  /*20a0*/  IMAD.U32 R3, RZ, RZ, UR13 ;  /* 0x0000000dff037e24 */ /* 0x002fe2000f8e00ff */
[----:B------:R-:W-:Y:S01]  /*20b0*/  @!P0 LEA R2, P2, R7, R164, 0x1 ;  /* 0x000000a407028211 */ /* 0x000fe200078408ff */
[----:B------:R-:W-:-:S03]  /*20c0*/  UIMAD.WIDE.U32 UR12, UR12, UR4, URZ ;  /* 0x000000040c0c72a5 */ /* 0x000fc6000f8e00ff */
[----:B------:R-:W-:Y:S01]  /*20d0*/  @!P0 LEA.HI.X R3, R7, R163, R3, 0x1, P2 ;  /* 0x000000a307038211 */ /* 0x000fe200010f0c03 */
[----:B------:R-:W-:Y:S01]  /*20e0*/  UIADD3 UR7, UPT, UPT, UR13, UR7, URZ ;  /* 0x000000070d077290 */ /* 0x000fe2000fffe0ff */
[----:B------:R-:W-:Y:S01]  /*20f0*/  @!P3 LEA.HI.X R7, R12, R17, R0, 0x1, P6 ;  /* 0x000000110c07b211 */ /* 0x000fe200030f0c00 */
[----:B------:R-:W-:-:S04]  /*2100*/  IMAD.U32 R0, RZ, RZ, UR8 ;  /* 0x00000008ff007e24 */ /* 0x000fc8000f8e00ff */
[----:B------:R-:W-:Y:S01]  /*2110*/  @!P3 LDGSTS.E.BYPASS.LTC128B.128 [R230+0x1800], desc[UR24][R6.64] ;  /* 0x0180000006e6bfae */ /* 0x000fe2000b981a18 */
[----:B--2---:R-:W-:-:S03]  /*2120*/  LOP3.LUT R8, R37, 0xc0, RZ, 0xc0, !PT ;  /* 0x000000c025087812 */ /* 0x004fc600078ec0ff */
[----:B------:R-:W-:Y:S04]  /*2130*/  @!P3 LDGSTS.E.BYPASS.LTC128B.128 [R230+0x3800], desc[UR24][R6.64+0x40] ;  /* 0x0380004006e6bfae */ /* 0x000fe8000b981a18 */
[----:B------:R1:W-:Y:S04]  /*2140*/  @!P3 LDGSTS.E.BYPASS.LTC128B.128 [R230+0x5800], desc[UR24][R6.64+0x80] ;  /* 0x0580008006e6bfae */ /* 0x0003e8000b981a18 */
[----:B------:R-:W-:Y:S04]  /*2150*/  @!P1 LDGSTS.E.BYPASS.LTC128B.128 [R230+0x6000], desc[UR24][R4.64] ;  /* 0x0600000004e69fae */ /* 0x000fe8000b981a18 */
[----:B------:R-:W-:Y:S04]  /*2160*/  @!P1 LDGSTS.E.BYPASS.LTC128B.128 [R230+0x7000], desc[UR24][R4.64+0x40] ;  /* 0x0700004004e69fae */ /* 0x000fe8000b981a18 */
[----:B------:R2:W-:Y:S04]  /*2170*/  @!P1 LDGSTS.E.BYPASS.LTC128B.128 [R230+0x8000], desc[UR24][R4.64+0x80] ;  /* 0x0800008004e69fae */ /* 0x0005e8000b981a18 */
[----:B------:R-:W-:Y:S04]  /*2180*/  @!P0 LDGSTS.E.BYPASS.LTC128B.128 [R230+0x6800], desc[UR24][R2.64] ;  /* 0x0680000002e68fae */ /* 0x000fe8000b981a18 */
[----:B------:R-:W-:Y:S04]  /*2190*/  @!P0 LDGSTS.E.BYPASS.LTC128B.128 [R230+0x7800], desc[UR24][R2.64+0x40] ;  /* 0x0780004002e68fae */ /* 0x000fe8000b981a18 */
[----:B------:R3:W-:Y:S01]  /*21a0*/  @!P0 LDGSTS.E.BYPASS.LTC128B.128 [R230+0x8800], desc[UR24][R2.64+0x80] ;  /* 0x0880008002e68fae */ /* 0x0007e2000b981a18 */
[----:B-1----:R-:W-:-:S03]  /*21b0*/  LOP3.LUT R7, R185, 0x18, RZ, 0xc0, !PT ;  /* 0x00000018b9077812 */ /* 0x002fc600078ec0ff */
[----:B------:R-:W0:Y:S01]  /*21c0*/  LDGDEPBAR ;  /* 0x00000000000079af */ /* 0x000e220000000000 */
[----:B------:R-:W-:Y:S01]  /*21d0*/  IMAD.U32 R6, RZ, RZ, UR7 ;  /* 0x00000007ff067e24 */ /* 0x000fe2000f8e00ff */
[----:B------:R-:W-:Y:S02]  /*21e0*/  LOP3.LUT R34, R8, R7, RZ, 0xfc, !PT ;  /* 0x0000000708227212 */ /* 0x000fe400078efcff */
[----:B------:R-:W-:Y:S02]  /*21f0*/  LOP3.LUT R8, R220, 0x8, RZ, 0xc0, !PT ;  /* 0x00000008dc087812 */ /* 0x000fe400078ec0ff */
[----:B------:R-:W-:Y:S01]  /*2200*/  LOP3.LUT R27, R34, 0x8, R184, 0x78, !PT ;  /* 0x00000008221b7812 */ /* 0x000fe200078e78b8 */
[----:B------:R-:W-:Y:S01]  /*2210*/  STL [R1+0x8], R34 ;  /* 0x0000082201007387 */ /* 0x000fe20000100800 */
[----:B--2---:R-:W-:Y:S02]  /*2220*/  IMAD.U32 R5, RZ, RZ, UR9 ;  /* 0x00000009ff057e24 */ /* 0x004fe4000f8e00ff */
[----:B---3--:R-:W-:Y:S01]  /*2230*/  IMAD.U32 R3, RZ, RZ, UR13 ;  /* 0x0000000dff037e24 */ /* 0x008fe2000f8e00ff */
[----:B------:R-:W-:-:S04]  /*2240*/  DEPBAR.LE SB0, 0x0 ;  /* 0x000080000000791a */ /* 0x000fc80000000000 */
[----:B------:R-:W-:Y:S01]  /*2250*/  BAR.SYNC.DEFER_BLOCKING 0x0 ;  /* 0x0000000000007b1d */ /* 0x000fe20000010000 */
[----:B------:R-:W-:Y:S01]  /*2260*/  @!P5 LEA R3, P0, R0, UR12, 0x5 ;  /* 0x0000000c0003dc11 */ /* 0x000fe2000f8028ff */
[----:B------:R-:W-:-:S03]  /*2270*/  IMAD.U32 R2, RZ, RZ, UR12 ;  /* 0x0000000cff027e24 */ /* 0x000fc6000f8e00ff */
[----:B------:R-:W-:Y:S01]  /*2280*/  @!P5 LEA.HI.X R7, R0, UR7, R5, 0x5, P0 ;  /* 0x000000070007dc11 */ /* 0x000fe200080f2c05 */
[----:B------:R-:W1:Y:S01]  /*2290*/  LDCU UR7, c[0x0][0x3e0] ;  /* 0x00007c00ff0777ac */ /* 0x000e620008000800 */
[----:B------:R-:W-:Y:S02]  /*22a0*/  LOP3.LUT R0, R37, 0x20, RZ, 0xc0, !PT ;  /* 0x0000002025007812 */ /* 0x000fe400078ec0ff */
[----:B------:R-:W-:Y:S02]  /*22b0*/  @!P1 LEA R4, P2, R2, R35, 0x1 ;  /* 0x0000002302049211 */ /* 0x000fe400078408ff */
[----:B------:R-:W-:Y:S02]  /*22c0*/  LOP3.LUT R9, R0, 0x100, R36, 0xf8, !PT ;  /* 0x0000010000097812 */ /* 0x000fe400078ef824 */
[----:B------:R-:W-:Y:S02]  /*22d0*/  LOP3.LUT R0, R34, R8, RZ, 0x3c, !PT ;  /* 0x0000000822007212 */ /* 0x000fe400078e3cff */
[----:B------:R-:W-:Y:S01]  /*22e0*/  @!P1 LEA.HI.X R5, R2, R33, R6, 0x1, P2 ;  /* 0x0000002102059211 */ /* 0x000fe200010f0c06 */
[----:B------:R-:W-:Y:S01]  /*22f0*/  STL [R1+0x6c], R9 ;  /* 0x00006c0901007387 */ /* 0x000fe20000100800 */
[----:B------:R-:W-:-:S02]  /*2300*/  LOP3.LUT R6, R36, 0x3e00, RZ, 0xc0, !PT ;  /* 0x00003e0024067812 */ /* 0x000fc400078ec0ff */
[----:B------:R-:W-:Y:S01]  /*2310*/  @!P5 LEA R2, P0, R3, R35, 0x1 ;  /* 0x000000230302d211 */ /* 0x000fe200078008ff */
[----:B------:R2:W-:Y:S01]  /*2320*/  STL [R1+0xc], R0 ;  /* 0x00000c0001007387 */ /* 0x0005e20000100800 */
[----:B------:R-:W-:Y:S02]  /*2330*/  IADD3 R6, PT, PT, R27, R162, R6 ;  /* 0x000000a21b067210 */ /* 0x000fe40007ffe006 */
[----:B------:R-:W-:Y:S01]  /*2340*/  @!P5 LEA.HI.X R3, R3, R33, R7, 0x1, P0 ;  /* 0x000000210303d211 */ /* 0x000fe200000f0c07 */
[----:B------:R-:W-:Y:S01]  /*2350*/  @!PT LDS RZ, [RZ] ;  /* 0x00000000fffff984 */ /* 0x000fe20000000800 */
[----:B------:R-:W-:Y:S01]  /*2360*/  @!PT LDS RZ, [RZ] ;  /* 0x00000000fffff984 */ /* 0x000fe20000000800 */
[----:B------:R-:W-:Y:S01]  /*2370*/  @!PT LDS RZ, [RZ] ;  /* 0x00000000fffff984 */ /* 0x000fe20000000800 */
[----:B------:R-:W-:Y:S01]  /*2380*/  @!P1 LDGSTS.E.BYPASS.LTC128B.128 [R230+0x9000], desc[UR24][R4.64] ;  /* 0x0900000004e69fae */ /* 0x000fe2000b981a18 */
[----:B------:R-:W-:Y:S01]  /*2390*/  LEA R24, R6, UR5, 0x1 ;  /* 0x0000000506187c11 */ /* 0x000fe2000f8e08ff */
[----:B-1----:R-:W-:Y:S02]  /*23a0*/  UIMAD UR7, UR22, UR7, UR21 ;  /* 0x00000007160772a4 */ /* 0x002fe4000f8e0215 */
[----:B------:R-:W-:Y:S02]  /*23b0*/  @!P1 LDGSTS.E.BYPASS.LTC128B.128 [R230+0xa000], desc[UR24][R4.64+0x40] ;  /* 0x0a00004004e69fae */ /* 0x000fe4000b981a18 */
[----:B------:R-:W-:-:S02]  /*23c0*/  USHF.L.U32 UR7, UR7, 0x5, URZ ;  /* 0x0000000507077899 */ /* 0x000fc400080006ff */
[----:B------:R-:W-:Y:S04]  /*23d0*/  @!P1 LDGSTS.E.BYPASS.LTC128B.128 [R230+0xb000], desc[UR24][R4.64+0x80] ;  /* 0x0b00008004e69fae */ /* 0x000fe8000b981a18 */
[----:B------:R-:W-:Y:S04]  /*23e0*/  @P1 STS.128 [R230+0x9000], RZ ;  /* 0x009000ffe6001388 */ /* 0x000fe80000000c00 */
[----:B------:R-:W-:Y:S04]  /*23f0*/  @P1 STS.128 [R230+0xa000], RZ ;  /* 0x00a000ffe6001388 */ /* 0x000fe80000000c00 */
[----:B------:R-:W-:Y:S01]  /*2400*/  @P1 STS.128 [R230+0xb000], RZ ;  /* 0x00b000ffe6001388 */ /* 0x000fe20000000c00 */
[----:B--2---:R-:W-:Y:S01]  /*2410*/  IMAD.IADD R0, R0, 0x1, R9 ;  /* 0x0000000100007824 */ /* 0x004fe200078e0209 */
[----:B------:R-:W-:-:S02]  /*2420*/  LOP3.LUT P1, RZ, R220, 0x4, RZ, 0xc0, !PT ;  /* 0x00000004dcff7812 */ /* 0x000fc4000782c0ff */
[----:B------:R-:W-:Y:S02]  /*2430*/  @P5 STS.128 [R230+0x9800], RZ ;  /* 0x009800ffe6005388 */ /* 0x000fe40000000c00 */
[----:B------:R-:W-:Y:S02]  /*2440*/  LEA R0, R0, UR5, 0x1 ;  /* 0x0000000500007c11 */ /* 0x000fe4000f8e08ff */
        /* <DEDUP_REMOVED lines=9> */
[----:B------:R-:W2:Y:S04]  /*24e0*/  LDSM.16.M88.4 R36, [R0+0x6000] ;  /* 0x006000000024783b */ /* 0x000ea80000000200 */
[----:B------:R-:W3:Y:S04]  /*24f0*/  LDSM.16.M88.4 R8, [R24+0x1000] ;  /* 0x001000001808783b */ /* 0x000ee80000000200 */
[----:B------:R-:W4:Y:S04]  /*2500*/  LDSM.16.M88.4 R32, [R0+0x6400] ;  /* 0x006400000020783b */ /* 0x000f280000000200 */
[----:B------:R-:W5:Y:S04]  /*2510*/  LDSM.16.M88.4 R28, [R0+0x6800] ;  /* 0x00680000001c783b */ /* 0x000f680000000200 */
[----:B------:R-:W5:Y:S01]  /*2520*/  LDSM.16.M88.4 R16, [R0+0x6c00] ;  /* 0x006c00000010783b */ /* 0x000f620000000200 */
[----:B-1----:R-:W-:-:S03]  /*2530*/  IMAD.MOV.U32 R2, RZ, RZ, 0x20 ;  /* 0x00000020ff027424 */ /* 0x002fc600078e00ff */
[----:B------:R-:W0:Y:S02]  /*2540*/  LDGDEPBAR ;  /* 0x00000000000079af */ /* 0x000e240000000000 */
[----:B------:R-:W-:-:S05]  /*2550*/  SEL R7, R2, 0xffffffe0, !P1 ;  /* 0xffffffe002077807 */ /* 0x000fca0004800000 */
[--C-:B------:R-:W-:Y:S02]  /*2560*/  IMAD.IADD R2, R0, 0x1, R7.reuse ;  /* 0x0000000100027824 */ /* 0x100fe400078e0207 */
[----:B------:R-:W-:-:S03]  /*2570*/  IMAD.IADD R3, R24, 0x1, R7 ;  /* 0x0000000118037824 */ /* 0x000fc600078e0207 */
[----:B------:R-:W-:Y:S04]  /*2580*/  LDSM.16.M88.4 R52, [R2+0x6000] ;  /* 0x006000000234783b */ /* 0x000fe80000000200 */
[----:B------:R-:W1:Y:S01]  /*2590*/  LDSM.16.M88.4 R4, [R3+0x1000] ;  /* 0x001000000304783b */ /* 0x000e620000000200 */
[-C--:B--2---:R-:W-:Y:S03]  /*25a0*/  HMMA.16816.F32.BF16 R84, R12, R36.reuse, RZ ;  /* 0x000000240c54723c */ /* 0x084fe600000418ff */
[----:B------:R-:W-:Y:S04]  /*25b0*/  LDSM.16.M88.4 R48, [R2+0x6400] ;  /* 0x006400000230783b */ /* 0x000fe80000000200 */
[----:B------:R-:W2:Y:S01]  /*25c0*/  LDSM.16.M88.4 R20, [R3] ;  /* 0x000000000314783b */ /* 0x000ea20000000200 */
[C---:B---3--:R-:W-:Y:S03]  /*25d0*/  HMMA.16816.F32.BF16 R80, R8.reuse, R36, RZ ;  /* 0x000000240850723c */ /* 0x048fe600000418ff */
[----:B------:R-:W-:Y:S04]  /*25e0*/  LDSM.16.M88.4 R56, [R2+0x6800] ;  /* 0x006800000238783b */ /* 0x000fe80000000200 */
[----:B------:R-:W3:Y:S01]  /*25f0*/  LDSM.16.M88.4 R68, [R2+0x6c00] ;  /* 0x006c00000244783b */ /* 0x000ee20000000200 */
        /* <DEDUP_REMOVED lines=11> */
[----:B-1----:R-:W-:Y:S08]  /*26b0*/  HMMA.16816.F32.BF16 R100, R4, R52, R80 ;  /* 0x000000340464723c */ /* 0x002ff00000041850 */
[----:B--2---:R-:W-:Y:S01]  /*26c0*/  HMMA.16816.F32.BF16 R116, R20, R48, R8 ;  /* 0x000000301474723c */ /* 0x004fe20000041808 */
[----:B------:R-:W1:Y:S07]  /*26d0*/  LDSM.16.M88.4 R8, [R24+0x3000] ;  /* 0x003000001808783b */ /* 0x000e6e0000000200 */
[C---:B------:R-:W-:Y:S08]  /*26e0*/  HMMA.16816.F32.BF16 R88, R12.reuse, R28, RZ ;  /* 0x0000001c0c58723c */ /* 0x040ff000000418ff */
[----:B------:R-:W-:Y:S08]  /*26f0*/  HMMA.16816.F32.BF16 R148, R12, R30, RZ ;  /* 0x0000001e0c94723c */ /* 0x000ff000000418ff */
[C---:B---3--:R-:W-:Y:S01]  /*2700*/  HMMA.16816.F32.BF16 R80, R4.reuse, R68, R40 ;  /* 0x000000440450723c */ /* 0x048fe20000041828 */
        /* <DEDUP_REMOVED lines=12> */
[C---:B------:R-:W-:Y:S08]  /*27d0*/  HMMA.16816.F32.BF16 R132, R4.reuse, R56, R60 ;  /* 0x000000380484723c */ /* 0x040ff0000004183c */
[----:B------:R-:W-:Y:S01]  /*27e0*/  HMMA.16816.F32.BF16 R144, R4, R54, R76 ;  /* 0x000000360490723c */ /* 0x000fe2000004184c */
[----:B------:R-:W-:Y:S07]  /*27f0*/  LDSM.16.M88.4 R4, [R3+0x3000] ;  /* 0x003000000304783b */ /* 0x000fee0000000200 */
[C---:B------:R-:W-:Y:S01]  /*2800*/  HMMA.16816.F32.BF16 R64, R20.reuse, R50, R92 ;  /* 0x000000321440723c */ /* 0x040fe2000004185c */
[----:B------:R-:W5:Y:S07]  /*2810*/  LDSM.16.M88.4 R48, [R2+0x7400] ;  /* 0x007400000230783b */ /* 0x000f6e0000000200 */
        /* <DEDUP_REMOVED lines=19> */
[C---:B------:R-:W-:Y:S01]  /*2950*/  HMMA.16816.F32.BF16 R60, R12.reuse, R42, R64 ;  /* 0x0000002a0c3c723c */ /* 0x040fe20000041840 */
[----:B------:R-:W-:Y:S07]  /*2960*/  LDSM.16.M88.4 R40, [R0+0x8000] ;  /* 0x008000000028783b */ /* 0x000fee0000000200 */
[C---:B------:R-:W-:Y:S08]  /*2970*/  HMMA.16816.F32.BF16 R64, R12.reuse, R36, R120 ;  /* 0x000000240c40723c */ /* 0x040ff00000041878 */
[C---:B------:R-:W-:Y:S08]  /*2980*/  HMMA.16816.F32.BF16 R120, R12.reuse, R32, R124 ;  /* 0x000000200c78723c */ /* 0x040ff0000004187c */
[----:B------:R-:W-:Y:S01]  /*2990*/  HMMA.16816.F32.BF16 R128, R12, R34, R104 ;  /* 0x000000220c80723c */ /* 0x000fe20000041868 */
[----:B------:R-:W-:Y:S07]  /*29a0*/  LDSM.16.M88.4 R32, [R0+0x8800] ;  /* 0x008800000020783b */ /* 0x000fee0000000200 */
[----:B-----5:R-:W-:Y:S01]  /*29b0*/  HMMA.16816.F32.BF16 R116, R16, R48, R8 ;  /* 0x000000301074723c */ /* 0x020fe20000041808 */
[----:B------:R-:W1:Y:S07]  /*29c0*/  LDSM.16.M88.4 R8, [R24+0x5000] ;  /* 0x005000001808783b */ /* 0x000e6e0000000200 */
[----:B------:R-:W-:Y:S01]  /*29d0*/  HMMA.16816.F32.BF16 R76, R12, R38, R76 ;  /* 0x000000260c4c723c */ /* 0x000fe2000004184c */
[----:B------:R-:W2:Y:S04]  /*29e0*/  LDSM.16.M88.4 R36, [R0+0x8400] ;  /* 0x008400000024783b */ /* 0x000ea80000000200 */
[----:B------:R-:W3:Y:S03]  /*29f0*/  LDSM.16.M88.4 R12, [R24+0x4000] ;  /* 0x00400000180c783b */ /* 0x000ee60000000200 */
[C---:B------:R-:W-:Y:S08]  /*2a00*/  HMMA.16816.F32.BF16 R132, R4.reuse, R74, R56 ;  /* 0x0000004a0484723c */ /* 0x040ff00000041838 */
[C---:B------:R-:W-:Y:S08]  /*2a10*/  HMMA.16816.F32.BF16 R156, R4.reuse, R28, R100 ;  /* 0x0000001c049c723c */ /* 0x040ff00000041864 */
[----:B------:R-:W-:Y:S08]  /*2a20*/  HMMA.16816.F32.BF16 R152, R4, R30, R96 ;  /* 0x0000001e0498723c */ /* 0x000ff00000041860 */
[C---:B------:R-:W-:Y:S01]  /*2a30*/  HMMA.16816.F32.BF16 R56, R16.reuse, R28, R20 ;  /* 0x0000001c1038723c */ /* 0x040fe20000041814 */
[----:B------:R-:W-:Y:S07]  /*2a40*/  LDSM.16.M88.4 R20, [R2+0x8000] ;  /* 0x008000000214783b */ /* 0x000fee0000000200 */
[----:B------:R-:W-:Y:S01]  /*2a50*/  HMMA.16816.F32.BF16 R124, R16, R30, R44 ;  /* 0x0000001e107c723c */ /* 0x000fe2000004182c */
[----:B------:R4:W5:Y:S04]  /*2a60*/  LDSM.16.M88.4 R28, [R0+0x8c00] ;  /* 0x008c0000001c783b */ /* 0x0009680000000200 */
[----:B------:R-:W-:Y:S03]  /*2a70*/  LDSM.16.M88.4 R44, [R2+0x8400] ;  /* 0x00840000022c783b */ /* 0x000fe60000000200 */
[C---:B------:R-:W-:Y:S08]  /*2a80*/  HMMA.16816.F32.BF16 R148, R4.reuse, R48, R92 ;  /* 0x000000300494723c */ /* 0x040ff0000004185c */
[C---:B------:R-:W-:Y:S08]  /*2a90*/  HMMA.16816.F32.BF16 R144, R4.reuse, R50, R88 ;  /* 0x000000320490723c */ /* 0x040ff00000041858 */
[----:B------:R-:W-:Y:S01]  /*2aa0*/  HMMA.16816.F32.BF16 R140, R4, R52, R84 ;  /* 0x00000034048c723c */ /* 0x000fe20000041854 */
[----:B----4-:R-:W-:-:S07]  /*2ab0*/  LOP3.LUT R0, R26, 0x7, RZ, 0xc0, !PT ;  /* 0x000000071a007812 */ /* 0x010fce00078ec0ff */
[C---:B------:R-:W-:Y:S08]  /*2ac0*/  HMMA.16816.F32.BF16 R136, R4.reuse, R54, R80 ;  /* 0x000000360488723c */ /* 0x040ff00000041850 */
[----:B------:R-:W-:Y:S01]  /*2ad0*/  HMMA.16816.F32.BF16 R68, R4, R72, R68 ;  /* 0x000000480444723c */ /* 0x000fe20000041844 */
[----:B------:R-:W-:Y:S07]  /*2ae0*/  LDSM.16.M88.4 R4, [R3+0x5000] ;  /* 0x005000000304783b */ /* 0x000fee0000000200 */
[C---:B------:R-:W-:Y:S01]  /*2af0*/  HMMA.16816.F32.BF16 R112, R16.reuse, R50, R60 ;  /* 0x000000321070723c */ /* 0x040fe2000004183c */
[----:B------:R-:W4:Y:S07]  /*2b00*/  LDSM.16.M88.4 R48, [R2+0x8800] ;  /* 0x008800000230783b */ /* 0x000f2e0000000200 */
[C---:B------:R-:W-:Y:S01]  /*2b10*/  HMMA.16816.F32.BF16 R108, R16.reuse, R52, R64 ;  /* 0x00000034106c723c */ /* 0x040fe20000041840 */
[----:B------:R1:W-:Y:S07]  /*2b20*/  LDSM.16.M88.4 R64, [R2+0x8c00] ;  /* 0x008c00000240783b */ /* 0x0003ee0000000200 */
[C---:B------:R-:W-:Y:S08]  /*2b30*/  HMMA.16816.F32.BF16 R100, R16.reuse, R54, R76 ;  /* 0x000000361064723c */ /* 0x040ff0000004184c */
[----:B------:R-:W-:Y:S01]  /*2b40*/  HMMA.16816.F32.BF16 R104, R16, R72, R120 ;  /* 0x000000481068723c */ /* 0x000fe20000041878 */
[----:B------:R-:W-:-:S07]  /*2b50*/  LOP3.LUT R120, R27, R162, RZ, 0xfc, !PT ;  /* 0x000000a21b787212 */ /* 0x000fce00078efcff */
[----:B------:R-:W-:Y:S01]  /*2b60*/  HMMA.16816.F32.BF16 R96, R16, R74, R128 ;  /* 0x0000004a1060723c */ /* 0x000fe20000041880 */
[----:B------:R2:W4:Y:S01]  /*2b70*/  LDSM.16.M88.4 R16, [R3+0x4000] ;  /* 0x004000000310783b */ /* 0x0005220000000200 */
[----:B-1----:R-:W-:Y:S01]  /*2b80*/  LOP3.LUT R2, R184, 0x1f0, RZ, 0xc0, !PT ;  /* 0x000001f0b8027812 */ /* 0x002fe200078ec0ff */
[----:B------:R-:W-:-:S04]  /*2b90*/  DEPBAR.LE SB0, 0x0 ;  /* 0x000080000000791a */ /* 0x000fc80000000000 */
[----:B------:R-:W-:Y:S01]  /*2ba0*/  IADD3 R0, PT, PT, R0, UR23, R2 ;  /* 0x0000001700007c10 */ /* 0x000fe2000fffe002 */
[----:B------:R-:W-:Y:S01]  /*2bb0*/  HMMA.16816.F32.BF16 R76, R8, R32, R140 ;  /* 0x00000020084c723c */ /* 0x000fe2000004188c */
[----:B------:R-:W-:-:S05]  /*2bc0*/  IMAD.SHL.U32 R2, R220, 0x2, RZ ;  /* 0x00000002dc027824 */ /* 0x000fca00078e00ff */
[----:B------:R-:W-:Y:S01]  /*2bd0*/  LOP3.LUT R25, R2, 0x6, RZ, 0xc0, !PT ;  /* 0x0000000602197812 */ /* 0x000fe200078ec0ff */
[----:B------:R-:W-:Y:S01]  /*2be0*/  IMAD.U32 R2, RZ, RZ, UR4 ;  /* 0x00000004ff027e24 */ /* 0x000fe2000f8e00ff */
[C---:B------:R-:W-:Y:S03]  /*2bf0*/  HMMA.16816.F32.BF16 R72, R8.reuse, R34, R136 ;  /* 0x000000220848723c */ /* 0x040fe60000041888 */
[----:B------:R1:W-:Y:S01]  /*2c00*/  STL [R1+0x58], R25 ;  /* 0x0000581901007387 */ /* 0x0003e20000100800 */
[----:B--2---:R-:W2:Y:S04]  /*2c10*/  S2R R3, SR_CTAID.X ;  /* 0x0000000000037919 */ /* 0x004ea80000002500 */
[C---:B------:R-:W-:Y:S08]  /*2c20*/  HMMA.16816.F32.BF16 R92, R8.reuse, R40, R156 ;  /* 0x00000028085c723c */ /* 0x040ff0000004189c */
[C---:B------:R-:W-:Y:S08]  /*2c30*/  HMMA.16816.F32.BF16 R80, R8.reuse, R38, R144 ;  /* 0x000000260850723c */ /* 0x040ff00000041890 */
[----:B------:R-:W-:Y:S08]  /*2c40*/  HMMA.16816.F32.BF16 R88, R8, R42, R152 ;  /* 0x0000002a0858723c */ /* 0x000ff00000041898 */
[C---:B---3--:R-:W-:Y:S08]  /*2c50*/  HMMA.16816.F32.BF16 R56, R12.reuse, R40, R56 ;  /* 0x000000280c38723c */ /* 0x048ff00000041838 */
[----:B------:R-:W-:Y:S08]  /*2c60*/  HMMA.16816.F32.BF16 R40, R12, R42, R124 ;  /* 0x0000002a0c28723c */ /* 0x000ff0000004187c */
        /* <DEDUP_REMOVED lines=8> */
[----:B------:R-:W-:Y:S01]  /*2cf0*/  HMMA.16816.F32.BF16 R76, R4, R50, R72 ;  /* 0x00000032044c723c */ /* 0x000fe20000041848 */
[----:B------:R-:W-:-:S02]  /*2d00*/  SHF.R.U32.HI R75, RZ, 0x5, R220 ;  /* 0x00000005ff4b7819 */ /* 0x000fc400000116dc */
[----:B------:R-:W-:-:S03]  /*2d10*/  LOP3.LUT R74, R220, 0x1f, RZ, 0xc0, !PT ;  /* 0x0000001fdc4a7812 */ /* 0x000fc600078ec0ff */
[----:B--2---:R-:W-:Y:S01]  /*2d20*/  IMAD R75, R3, 0x8, R75 ;  /* 0x00000008034b7824 */ /* 0x004fe200078e024b */
[----:B------:R-:W-:Y:S01]  /*2d30*/  IADD3 R74, P2, P0, R160, UR7, R74 ;  /* 0x00000007a04a7c10 */ /* 0x000fe2000f85e04a */
[----:B------:R-:W-:Y:S01]  /*2d40*/  HMMA.16816.F32.BF16 R112, R12, R30, R96 ;  /* 0x0000001e0c70723c */ /* 0x000fe20000041860 */
[----:B------:R-:W-:Y:S01]  /*2d50*/  IMAD.U32 R3, RZ, RZ, UR19 ;  /* 0x00000013ff037e24 */ /* 0x000fe2000f8e00ff */
[----:B------:R-:W-:-:S04]  /*2d60*/  USHF.R.S32.HI UR7, URZ, 0x1f, UR7 ;  /* 0x0000001fff077899 */ /* 0x000fc80008011407 */
[----:B------:R-:W-:Y:S02]  /*2d70*/  IADD3 R222, PT, PT, R0, UR26, -R3 ;  /* 0x0000001a00de7c10 */ /* 0x000fe4000fffe803 */
[----:B------:R-:W-:Y:S01]  /*2d80*/  HMMA.16816.F32.BF16 R96, R4, R20, R92 ;  /* 0x000000140460723c */ /* 0x000fe2000004185c */
[----:B------:R-:W-:-:S07]  /*2d90*/  IADD3.X R121, PT, PT, R161, UR7, RZ, P2, P0 ;  /* 0x00000007a1797c10 */ /* 0x000fce00097e04ff */
[C---:B------:R-:W-:Y:S08]  /*2da0*/  HMMA.16816.F32.BF16 R92, R4.reuse, R46, R80 ;  /* 0x0000002e045c723c */ /* 0x040ff00000041850 */
[----:B------:R-:W-:Y:S08]  /*2db0*/  HMMA.16816.F32.BF16 R88, R4, R22, R88 ;  /* 0x000000160458723c */ /* 0x000ff00000041858 */
[C---:B------:R-:W-:Y:S08]  /*2dc0*/  HMMA.16816.F32.BF16 R80, R16.reuse, R20, R56 ;  /* 0x000000141050723c */ /* 0x040ff00000041838 */
[----:B------:R-:W-:Y:S08]  /*2dd0*/  HMMA.16816.F32.BF16 R20, R16, R22, R40 ;  /* 0x000000161014723c */ /* 0x000ff00000041828 */
[----:B------:R-:W-:Y:S01]  /*2de0*/  HMMA.16816.F32.BF16 R104, R12, R28, R104 ;  /* 0x0000001c0c68723c */ /* 0x000fe20000041868 */
[----:B------:R-:W-:-:S04]  /*2df0*/  IMAD R13, R2, 0x40, R25 ;  /* 0x00000040020d7824 */ /* 0x000fc800078e0219 */
[C---:B-1----:R-:W-:Y:S02]  /*2e00*/  VIADD R25, R13.reuse, 0x9 ;  /* 0x000000090d197836 */ /* 0x042fe40000000000 */
[C---:B------:R-:W-:Y:S01]  /*2e10*/  VIADD R24, R13.reuse, 0x8 ;  /* 0x000000080d187836 */ /* 0x040fe20000000000 */
[C---:B------:R-:W-:Y:S01]  /*2e20*/  HMMA.16816.F32.BF16 R84, R4.reuse, R44, R84 ;  /* 0x0000002c0454723c */ /* 0x040fe20000041854 */
[C---:B------:R-:W-:Y:S01]  /*2e30*/  VIADD R14, R13.reuse, 0x19 ;  /* 0x000000190d0e7836 */ /* 0x040fe20000000000 */
[C---:B------:R-:W-:Y:S01]  /*2e40*/  ISETP.GT.AND P5, PT, R222.reuse, R25, PT ;  /* 0x00000019de00720c */ /* 0x040fe20003fa4270 */
[C---:B------:R-:W-:Y:S01]  /*2e50*/  VIADD R12, R13.reuse, 0x20 ;  /* 0x000000200d0c7836 */ /* 0x040fe20000000000 */
[----:B------:R-:W-:Y:S01]  /*2e60*/  ISETP.GT.AND P6, PT, R222, R24, PT ;  /* 0x00000018de00720c */ /* 0x000fe20003fc4270 */
[----:B------:R-:W-:Y:S01]  /*2e70*/  VIADD R15, R13, 0x18 ;  /* 0x000000180d0f7836 */ /* 0x000fe20000000000 */
[----:B------:R-:W-:Y:S01]  /*2e80*/  FSEL R31, R21, -INF , !P5 ;  /* 0xff800000151f7808 */ /* 0x000fe20006800000 */
[C---:B------:R-:W-:Y:S01]  /*2e90*/  VIADD R21, R13.reuse, 0x10 ;  /* 0x000000100d157836 */ /* 0x040fe20000000000 */
[----:B------:R-:W-:Y:S01]  /*2ea0*/  HMMA.16816.F32.BF16 R108, R4, R64, R68 ;  /* 0x00000040046c723c */ /* 0x000fe20000041844 */
[----:B------:R-:W-:-:S02]  /*2eb0*/  VIADD R2, R13, 0x30 ;  /* 0x000000300d027836 */ /* 0x000fc40000000000 */
[----:B------:R-:W-:-:S05]  /*2ec0*/  VIADD R3, R13, 0x28 ;  /* 0x000000280d037836 */ /* 0x000fca0000000000 */
[----:B------:R-:W-:Y:S01]  /*2ed0*/  HMMA.16816.F32.BF16 R116, R4, R66, R60 ;  /* 0x000000420474723c */ /* 0x000fe2000004183c */
[----:B------:R-:W-:Y:S02]  /*2ee0*/  VIADD R7, R222, 0x40 ;  /* 0x00000040de077836 */ /* 0x000fe40000000000 */
[----:B------:R-:W-:Y:S02]  /*2ef0*/  IMAD.U32 R6, RZ, RZ, UR20 ;  /* 0x00000014ff067e24 */ /* 0x000fe4000f8e00ff */
[----:B------:R-:W-:Y:S01]  /*2f00*/  VIADD R4, R13, 0x29 ;  /* 0x000000290d047836 */ /* 0x000fe20000000000 */
[----:B------:R-:W-:Y:S01]  /*2f10*/  BAR.SYNC.DEFER_BLOCKING 0x0 ;  /* 0x0000000000007b1d */ /* 0x000fe20000010000 */
[----:B------:R-:W-:Y:S01]  /*2f20*/  ISETP.GT.AND P2, PT, R7, R13, PT ;  /* 0x0000000d0700720c */ /* 0x000fe20003f44270 */
[----:B------:R-:W-:Y:S01]  /*2f30*/  HMMA.16816.F32.BF16 R52, R16, R44, R52 ;  /* 0x0000002c1034723c */ /* 0x000fe20000041834 */
[----:B------:R-:W-:Y:S01]  /*2f40*/  IADD3 R6, PT, PT, R0, 0x1, R6 ;  /* 0x0000000100067810 */ /* 0x000fe20007ffe006 */
[----:B------:R-:W-:-:S02]  /*2f50*/  VIADD R0, R222, 0x48 ;  /* 0x00000048de007836 */ /* 0x000fc40000000000 */
[----:B------:R-:W-:Y:S01]  /*2f60*/  VIADD R5, R13, 0x31 ;  /* 0x000000310d057836 */ /* 0x000fe20000000000 */
[----:B------:R-:W-:-:S03]  /*2f70*/  VIMNMX R228, PT, PT, R6, UR26, PT ;  /* 0x0000001a06e47c48 */ /* 0x000fc6000bfe0100 */
[C---:B------:R-:W-:Y:S08]  /*2f80*/  HMMA.16816.F32.BF16 R44, R16.reuse, R46, R36 ;  /* 0x0000002e102c723c */ /* 0x040ff00000041824 */
[----:B------:R-:W-:Y:S01]  /*2f90*/  HMMA.16816.F32.BF16 R36, R16, R48, R8 ;  /* 0x000000301024723c */ /* 0x000fe20000041808 */
[----:B------:R-:W-:Y:S02]  /*2fa0*/  VIADD R8, R222, 0x8 ;  /* 0x00000008de087836 */ /* 0x000fe40000000000 */
[----:B------:R-:W-:-:S02]  /*2fb0*/  VIADD R10, R13, 0x1 ;  /* 0x000000010d0a7836 */ /* 0x000fc40000000000 */
[----:B------:R-:W-:Y:S01]  /*2fc0*/  VIADD R11, R13, 0x21 ;  /* 0x000000210d0b7836 */ /* 0x000fe20000000000 */
[----:B------:R-:W-:Y:S01]  /*2fd0*/  ISETP.GT.AND P3, PT, R8, R25, PT ;  /* 0x000000190800720c */ /* 0x000fe20003f64270 */
[----:B------:R-:W-:Y:S01]  /*2fe0*/  IMAD.U32 R9, RZ, RZ, UR26 ;  /* 0x0000001aff097e24 */ /* 0x000fe2000f8e00ff */
[C---:B------:R-:W-:Y:S01]  /*2ff0*/  HMMA.16816.F32.BF16 R56, R16.reuse, R50, R32 ;  /* 0x000000321038723c */ /* 0x040fe20000041820 */
[----:B------:R-:W-:Y:S02]  /*3000*/  FSEL R34, R96, -INF , !P2 ;  /* 0xff80000060227808 */ /* 0x000fe40005000000 */
[----:B------:R-:W-:Y:S02]  /*3010*/  ISETP.GT.AND P2, PT, R7, R24, PT ;  /* 0x000000180700720c */ /* 0x000fe40003f44270 */
[----:B------:R-:W-:Y:S01]  /*3020*/  FSEL R49, R23, -INF , !P3 ;  /* 0xff80000017317808 */ /* 0x000fe20005800000 */
[----:B------:R-:W-:Y:S01]  /*3030*/  VIADD R23, R13, 0x39 ;  /* 0x000000390d177836 */ /* 0x000fe20000000000 */
[----:B------:R-:W-:Y:S01]  /*3040*/  ISETP.GT.AND P3, PT, R7, R10, PT ;  /* 0x0000000a0700720c */ /* 0x000fe20003f64270 */
[----:B------:R-:W-:Y:S01]  /*3050*/  HMMA.16816.F32.BF16 R60, R16, R64, R104 ;  /* 0x00000040103c723c */ /* 0x000fe20000041868 */
[----:B------:R-:W-:-:S02]  /*3060*/  FSEL R42, R88, -INF , !P2 ;  /* 0xff800000582a7808 */ /* 0x000fc40005000000 */
[C---:B------:R-:W-:Y:S02]  /*3070*/  ISETP.GT.AND P2, PT, R8.reuse, R10, PT ;  /* 0x0000000a0800720c */ /* 0x040fe40003f44270 */
[----:B------:R-:W-:Y:S02]  /*3080*/  FSEL R40, R97, -INF , !P3 ;  /* 0xff80000061287808 */ /* 0x000fe40005800000 */
[----:B------:R-:W-:Y:S01]  /*3090*/  ISETP.GT.AND P3, PT, R7, R25, PT ;  /* 0x000000190700720c */ /* 0x000fe20003f64270 */
[----:B------:R-:W-:Y:S01]  /*30a0*/  HMMA.16816.F32.BF16 R64, R16, R66, R112 ;  /* 0x000000421040723c */ /* 0x000fe20000041870 */
[C---:B------:R-:W-:Y:S02]  /*30b0*/  ISETP.GT.AND P4, PT, R8.reuse, R24, PT ;  /* 0x000000180800720c */ /* 0x040fe40003f84270 */
[----:B------:R-:W-:Y:S02]  /*30c0*/  FSEL R41, R83, -INF , !P2 ;  /* 0xff80000053297808 */ /* 0x000fe40005000000 */
[----:B------:R-:W-:-:S02]  /*30d0*/  ISETP.GT.AND P2, PT, R8, R14, PT ;  /* 0x0000000e0800720c */ /* 0x000fc40003f44270 */
[----:B------:R-:W-:Y:S01]  /*30e0*/  FSEL R32, R20, -INF , !P6 ;  /* 0xff80000014207808 */ /* 0x000fe20007000000 */
[----:B------:R-:W-:Y:S01]  /*30f0*/  VIADD R20, R13, 0x11 ;  /* 0x000000110d147836 */ /* 0x000fe20000000000 */
[----:B------:R-:W-:Y:S02]  /*3100*/  FSEL R43, R89, -INF , !P3 ;  /* 0xff800000592b7808 */ /* 0x000fe40005800000 */
[----:B------:R-:W-:Y:S02]  /*3110*/  ISETP.GT.AND P3, PT, R8, R21, PT ;  /* 0x000000150800720c */ /* 0x000fe40003f64270 */
[----:B------:R-:W-:Y:S01]  /*3120*/  FSEL R48, R22, -INF , !P4 ;  /* 0xff80000016307808 */ /* 0x000fe20006000000 */
[----:B------:R-:W-:Y:S01]  /*3130*/  VIADD R22, R13, 0x38 ;  /* 0x000000380d167836 */ /* 0x000fe20000000000 */
[----:B------:R-:W-:Y:S02]  /*3140*/  ISETP.GT.AND P4, PT, R0, R10, PT ;  /* 0x0000000a0000720c */ /* 0x000fe40003f84270 */
[----:B------:R-:W-:-:S02]  /*3150*/  FSEL R70, R47, -INF , !P2 ;  /* 0xff8000002f467808 */ /* 0x000fc40005000000 */
[C---:B------:R-:W-:Y:S02]  /*3160*/  ISETP.GT.AND P2, PT, R7.reuse, R12, PT ;  /* 0x0000000c0700720c */ /* 0x040fe40003f44270 */
[----:B------:R-:W-:Y:S02]  /*3170*/  FSEL R54, R54, -INF , !P3 ;  /* 0xff80000036367808 */ /* 0x000fe40005800000 */
[----:B------:R-:W-:Y:S02]  /*3180*/  ISETP.GT.AND P3, PT, R7, R20, PT ;  /* 0x000000140700720c */ /* 0x000fe40003f64270 */
[----:B------:R-:W-:Y:S02]  /*3190*/  FSEL R29, R99, -INF , !P4 ;  /* 0xff800000631d7808 */ /* 0x000fe40006000000 */
[----:B------:R-:W-:Y:S02]  /*31a0*/  ISETP.GT.AND P4, PT, R0, R24, PT ;  /* 0x000000180000720c */ /* 0x000fe40003f84270 */
[----:B------:R-:W-:-:S02]  /*31b0*/  FSEL R47, R100, -INF , !P2 ;  /* 0xff800000642f7808 */ /* 0x000fc40005000000 */
[----:B------:R-:W-:Y:S02]  /*31c0*/  ISETP.GT.AND P0, PT, R222, R10, PT ;  /* 0x0000000ade00720c */ /* 0x000fe40003f04270 */
[----:B------:R-:W-:Y:S02]  /*31d0*/  ISETP.GT.AND P2, PT, R7, R4, PT ;  /* 0x000000040700720c */ /* 0x000fe40003f44270 */
[----:B------:R-:W-:Y:S02]  /*31e0*/  FSEL R51, R85, -INF , !P3 ;  /* 0xff80000055337808 */ /* 0x000fe40005800000 */
[----:B------:R-:W-:Y:S02]  /*31f0*/  ISETP.GT.AND P3, PT, R8, R12, PT ;  /* 0x0000000c0800720c */ /* 0x000fe40003f64270 */
[----:B------:R-:W-:Y:S02]  /*3200*/  FSEL R30, R90, -INF , !P4 ;  /* 0xff8000005a1e7808 */ /* 0x000fe40006000000 */
[----:B------:R-:W-:-:S02]  /*3210*/  ISETP.GT.AND P5, PT, R8, R13, PT ;  /* 0x0000000d0800720c */ /* 0x000fc40003fa4270 */
[----:B------:R-:W-:Y:S02]  /*3220*/  ISETP.GT.AND P4, PT, R8, R20, PT ;  /* 0x000000140800720c */ /* 0x000fe40003f84270 */
[----:B------:R-:W-:Y:S02]  /*3230*/  FSEL R27, R81, -INF , !P0 ;  /* 0xff800000511b7808 */ /* 0x000fe40004000000 */
[----:B------:R-:W-:Y:S02]  /*3240*/  FSEL R35, R77, -INF , !P2 ;  /* 0xff8000004d237808 */ /* 0x000fe40005000000 */
[----:B------:R-:W-:Y:S02]  /*3250*/  ISETP.GT.AND P0, PT, R7, R21, PT ;  /* 0x000000150700720c */ /* 0x000fe40003f04270 */
[----:B------:R-:W-:Y:S02]  /*3260*/  ISETP.GT.AND P2, PT, R0, R25, PT ;  /* 0x000000190000720c */ /* 0x000fe40003f44270 */
[----:B------:R-:W-:-:S02]  /*3270*/  FSEL R69, R38, -INF , !P3 ;  /* 0xff80000026457808 */ /* 0x000fc40005800000 */
[----:B------:R-:W-:Y:S02]  /*3280*/  ISETP.GT.AND P3, PT, R7, R11, PT ;  /* 0x0000000b0700720c */ /* 0x000fe40003f64270 */
[----:B------:R-:W-:Y:S02]  /*3290*/  FSEL R122, R82, -INF , !P5 ;  /* 0xff800000527a7808 */ /* 0x000fe40006800000 */
[----:B------:R-:W-:Y:S02]  /*32a0*/  FSEL R55, R55, -INF , !P4 ;  /* 0xff80000037377808 */ /* 0x000fe40006000000 */
[-C--:B------:R-:W-:Y:S02]  /*32b0*/  ISETP.GT.AND P5, PT, R8, R15.reuse, PT ;  /* 0x0000000f0800720c */ /* 0x080fe40003fa4270 */
[----:B------:R-:W-:Y:S02]  /*32c0*/  ISETP.GT.AND P4, PT, R7, R15, PT ;  /* 0x0000000f0700720c */ /* 0x000fe40003f84270 */
[----:B------:R-:W-:-:S02]  /*32d0*/  FSEL R50, R84, -INF , !P0 ;  /* 0xff80000054327808 */ /* 0x000fc40004000000 */
[----:B------:R-:W-:Y:S02]  /*32e0*/  FSEL R28, R91, -INF , !P2 ;  /* 0xff8000005b1c7808 */ /* 0x000fe40005000000 */
[C---:B------:R-:W-:Y:S02]  /*32f0*/  ISETP.GT.AND P0, PT, R7.reuse, R14, PT ;  /* 0x0000000e0700720c */ /* 0x040fe40003f04270 */
[-C--:B------:R-:W-:Y:S02]  /*3300*/  ISETP.GT.AND P2, PT, R7, R2.reuse, PT ;  /* 0x000000020700720c */ /* 0x080fe40003f44270 */
[----:B------:R-:W-:Y:S02]  /*3310*/  FSEL R72, R101, -INF , !P3 ;  /* 0xff80000065487808 */ /* 0x000fe40005800000 */
[----:B------:R-:W-:Y:S02]  /*3320*/  ISETP.GT.AND P3, PT, R8, R2, PT ;  /* 0x000000020800720c */ /* 0x000fe40003f64270 */
[----:B------:R-:W-:-:S02]  /*3330*/  FSEL R68, R92, -INF , !P4 ;  /* 0xff8000005c447808 */ /* 0x000fc40006000000 */
[----:B------:R-:W-:Y:S02]  /*3340*/  FSEL R46, R46, -INF , !P5 ;  /* 0xff8000002e2e7808 */ /* 0x000fe40006800000 */
[C---:B------:R-:W-:Y:S02]  /*3350*/  ISETP.GT.AND P4, PT, R8.reuse, R11, PT ;  /* 0x0000000b0800720c */ /* 0x040fe40003f84270 */
[----:B------:R-:W-:Y:S02]  /*3360*/  FSEL R71, R93, -INF , !P0 ;  /* 0xff8000005d477808 */ /* 0x000fe40004000000 */
[----:B------:R-:W-:Y:S02]  /*3370*/  ISETP.GT.AND P5, PT, R8, R4, PT ;  /* 0x000000040800720c */ /* 0x000fe40003fa4270 */
[----:B------:R-:W-:Y:S02]  /*3380*/  FSEL R33, R108, -INF , !P2 ;  /* 0xff8000006c217808 */ /* 0x000fe40005000000 */
[----:B------:R-:W-:-:S02]  /*3390*/  ISETP.GT.AND P0, PT, R8, R3, PT ;  /* 0x000000030800720c */ /* 0x000fc40003f04270 */
[-C--:B------:R-:W-:Y:S02]  /*33a0*/  ISETP.GT.AND P2, PT, R0, R21.reuse, PT ;  /* 0x000000150000720c */ /* 0x080fe40003f44270 */
[----:B------:R-:W-:Y:S02]  /*33b0*/  FSEL R82, R62, -INF , !P3 ;  /* 0xff8000003e527808 */ /* 0x000fe40005800000 */
[----:B------:R-:W-:Y:S02]  /*33c0*/  ISETP.GT.AND P3, PT, R222, R21, PT ;  /* 0x00000015de00720c */ /* 0x000fe40003f64270 */
[----:B------:R-:W-:Y:S02]  /*33d0*/  FSEL R73, R39, -INF , !P4 ;  /* 0xff80000027497808 */ /* 0x000fe40006000000 */
[----:B------:R-:W-:Y:S02]  /*33e0*/  FSEL R81, R59, -INF , !P5 ;  /* 0xff8000003b517808 */ /* 0x000fe40006800000 */
[----:B------:R-:W-:-:S02]  /*33f0*/  ISETP.GT.AND P4, PT, R7, R3, PT ;  /* 0x000000030700720c */ /* 0x000fc40003f84270 */
[----:B------:R-:W-:Y:S02]  /*3400*/  FSEL R83, R58, -INF , !P0 ;  /* 0xff8000003a537808 */ /* 0x000fe40004000000 */
[----:B------:R-:W-:Y:S02]  /*3410*/  ISETP.GT.AND P5, PT, R222, R20, PT ;  /* 0x00000014de00720c */ /* 0x000fe40003fa4270 */
[----:B------:R-:W-:Y:S02]  /*3420*/  FSEL R19, R86, -INF , !P2 ;  /* 0xff80000056137808 */ /* 0x000fe40005000000 */
[----:B------:R-:W-:Y:S02]  /*3430*/  ISETP.GT.AND P0, PT, R8, R22, PT ;  /* 0x000000160800720c */ /* 0x000fe40003f04270 */
[----:B------:R-:W-:Y:S02]  /*3440*/  ISETP.GT.AND P2, PT, R7, R23, PT ;  /* 0x000000170700720c */ /* 0x000fe40003f44270 */
[----:B------:R-:W-:-:S02]  /*3450*/  VIADDMNMX R226, R6, 0x40, R9, PT ;  /* 0x0000004006e27846 */ /* 0x000fc40003800109 */
[----:B------:R-:W-:Y:S02]  /*3460*/  FSEL R26, R52, -INF , !P3 ;  /* 0xff800000341a7808 */ /* 0x000fe40005800000 */
[----:B------:R-:W-:Y:S02]  /*3470*/  ISETP.GT.AND P3, PT, R7, R22, PT ;  /* 0x000000160700720c */ /* 0x000fe40003f64270 */
[----:B------:R-:W-:Y:S02]  /*3480*/  FSEL R38, R76, -INF , !P4 ;  /* 0xff8000004c267808 */ /* 0x000fe40006000000 */
[----:B------:R-:W-:Y:S02]  /*3490*/  VIADDMNMX R229, R6, 0x8, R9, PT ;  /* 0x0000000806e57846 */ /* 0x000fe40003800109 */
[----:B------:R-:W-:Y:S02]  /*34a0*/  FSEL R18, R53, -INF , !P5 ;  /* 0xff80000035127808 */ /* 0x000fe40006800000 */
[----:B------:R-:W-:-:S02]  /*34b0*/  ISETP.GT.AND P4, PT, R8, R5, PT ;  /* 0x000000050800720c */ /* 0x000fc40003f84270 */
[----:B------:R-:W-:Y:S02]  /*34c0*/  ISETP.GE.AND P5, PT, R10, R228, PT ;  /* 0x000000e40a00720c */ /* 0x000fe40003fa6270 */
[----:B------:R-:W-:Y:S02]  /*34d0*/  FSEL R58, R117, -INF , !P2 ;  /* 0xff800000753a7808 */ /* 0x000fe40005000000 */
[----:B------:R-:W-:Y:S02]  /*34e0*/  FSEL R66, R66, -INF , !P0 ;  /* 0xff80000042427808 */ /* 0x000fe40004000000 */
[----:B------:R-:W-:Y:S02]  /*34f0*/  ISETP.GT.AND P6, PT, R8, R23, PT ;  /* 0x000000170800720c */ /* 0x000fe40003fc4270 */
[----:B------:R-:W-:Y:S02]  /*3500*/  ISETP.GT.AND P2, PT, R0, R20, PT ;  /* 0x000000140000720c */ /* 0x000fe40003f44270 */
[----:B------:R-:W-:-:S02]  /*3510*/  ISETP.GE.AND P0, PT, R10, R226, PT ;  /* 0x000000e20a00720c */ /* 0x000fc40003f06270 */
[----:B------:R-:W-:Y:S02]  /*3520*/  FSEL R52, R116, -INF , !P3 ;  /* 0xff80000074347808 */ /* 0x000fe40005800000 */
[----:B------:R-:W-:Y:S02]  /*3530*/  ISETP.GE.AND P3, PT, R10, R229, PT ;  /* 0x000000e50a00720c */ /* 0x000fe40003f66270 */
[----:B------:R-:W-:Y:S02]  /*3540*/  FSEL R63, R63, -INF , !P4 ;  /* 0xff8000003f3f7808 */ /* 0x000fe40006000000 */
[----:B------:R-:W-:Y:S02]  /*3550*/  FSEL R101, R27, -INF , !P5 ;  /* 0xff8000001b657808 */ /* 0x000fe40006800000 */
[----:B------:R-:W-:Y:S02]  /*3560*/  ISETP.GT.AND P4, PT, R7, R5, PT ;  /* 0x000000050700720c */ /* 0x000fe40003f84270 */
[----:B------:R-:W-:-:S02]  /*3570*/  FSEL R8, R87, -INF , !P2 ;  /* 0xff80000057087808 */ /* 0x000fc40005000000 */
[----:B------:R-:W-:Y:S02]  /*3580*/  FSEL R67, R67, -INF , !P6 ;  /* 0xff80000043437808 */ /* 0x000fe40007000000 */
[----:B------:R-:W-:Y:S02]  /*3590*/  FSEL R27, R40, -INF , !P0 ;  /* 0xff800000281b7808 */ /* 0x000fe40004000000 */
[----:B------:R-:W-:Y:S02]  /*35a0*/  VIADDMNMX R227, R6, 0x48, R9, PT ;  /* 0x0000004806e37846 */ /* 0x000fe40003800109 */
[-C--:B------:R-:W-:Y:S02]  /*35b0*/  ISETP.GT.AND P2, PT, R222, R15.reuse, PT ;  /* 0x0000000fde00720c */ /* 0x080fe40003f44270 */
[----:B------:R-:W-:Y:S02]  /*35c0*/  ISETP.GT.AND P6, PT, R0, R15, PT ;  /* 0x0000000f0000720c */ /* 0x000fe40003fc4270 */
[----:B------:R-:W-:-:S02]  /*35d0*/  ISETP.GE.AND P0, PT, R24, R229, PT ;  /* 0x000000e51800720c */ /* 0x000fc40003f06270 */
[----:B------:R-:W-:Y:S02]  /*35e0*/  ISETP.GT.AND P5, PT, R222, R14, PT ;  /* 0x0000000ede00720c */ /* 0x000fe40003fa4270 */
[----:B------:R-:W-:Y:S02]  /*35f0*/  FSEL R142, R41, -INF , !P3 ;  /* 0xff800000298e7808 */ /* 0x000fe40005800000 */
[----:B------:R-:W-:Y:S02]  /*3600*/  ISETP.GE.AND P3, PT, R24, R228, PT ;  /* 0x000000e41800720c */ /* 0x000fe40003f66270 */
[----:B------:R-:W-:Y:S02]  /*3610*/  FSEL R53, R109, -INF , !P4 ;  /* 0xff8000006d357808 */ /* 0x000fe40006000000 */
[----:B------:R-:W-:Y:S02]  /*3620*/  ISETP.GE.AND P4, PT, R10, R227, PT ;  /* 0x000000e30a00720c */ /* 0x000fe40003f86270 */
[----:B------:R-:W-:-:S02]  /*3630*/  FSEL R17, R44, -INF , !P2 ;  /* 0xff8000002c117808 */ /* 0x000fc40005000000 */
[----:B------:R-:W-:Y:S02]  /*3640*/  FSEL R7, R94, -INF , !P6 ;  /* 0xff8000005e077808 */ /* 0x000fe40007000000 */
[----:B------:R-:W-:Y:S02]  /*3650*/  FSEL R140, R48, -INF , !P0 ;  /* 0xff800000308c7808 */ /* 0x000fe40004000000 */
[C---:B------:R-:W-:Y:S02]  /*3660*/  ISETP.GE.AND P2, PT, R24.reuse, R226, PT ;  /* 0x000000e21800720c */ /* 0x040fe40003f46270 */
[----:B------:R-:W-:Y:S02]  /*3670*/  ISETP.GE.AND P6, PT, R24, R227, PT ;  /* 0x000000e31800720c */ /* 0x000fe40003fc6270 */
[----:B------:R-:W-:Y:S02]  /*3680*/  FSEL R10, R45, -INF , !P5 ;  /* 0xff8000002d0a7808 */ /* 0x000fe40006800000 */
[----:B------:R-:W-:-:S02]  /*3690*/  ISETP.GT.AND P0, PT, R0, R14, PT ;  /* 0x0000000e0000720c */ /* 0x000fc40003f04270 */
[C---:B------:R-:W-:Y:S02]  /*36a0*/  ISETP.GE.AND P5, PT, R25.reuse, R228, PT ;  /* 0x000000e41900720c */ /* 0x040fe40003fa6270 */
[----:B------:R-:W-:Y:S02]  /*36b0*/  FSEL R100, R32, -INF , !P3 ;  /* 0xff80000020647808 */ /* 0x000fe40005800000 */
[----:B------:R-:W-:Y:S02]  /*36c0*/  ISETP.GE.AND P3, PT, R25, R227, PT ;  /* 0x000000e31900720c */ /* 0x000fe40003f66270 */
[----:B------:R-:W-:Y:S02]  /*36d0*/  FSEL R32, R42, -INF , !P2 ;  /* 0xff8000002a207808 */ /* 0x000fe40005000000 */
[----:B------:R-:W-:Y:S02]  /*36e0*/  FSEL R6, R95, -INF , !P0 ;  /* 0xff8000005f067808 */ /* 0x000fe40004000000 */
[----:B------:R-:W-:-:S02]  /*36f0*/  FSEL R39, R30, -INF , !P6 ;  /* 0xff8000001e277808 */ /* 0x000fc40007000000 */
[----:B------:R-:W-:Y:S02]  /*3700*/  ISETP.GE.AND P2, PT, R25, R226, PT ;  /* 0x000000e21900720c */ /* 0x000fe40003f46270 */
[-C--:B------:R-:W-:Y:S02]  /*3710*/  ISETP.GT.AND P0, PT, R222, R12.reuse, PT ;  /* 0x0000000cde00720c */ /* 0x080fe40003f04270 */
[----:B------:R-:W-:Y:S02]  /*3720*/  FSEL R109, R31, -INF , !P5 ;  /* 0xff8000001f6d7808 */ /* 0x000fe40006800000 */
[----:B------:R-:W-:Y:S02]  /*3730*/  ISETP.GT.AND P6, PT, R0, R12, PT ;  /* 0x0000000c0000720c */ /* 0x000fe40003fc4270 */
[----:B------:R-:W-:Y:S02]  /*3740*/  FSEL R31, R28, -INF , !P3 ;  /* 0xff8000001c1f7808 */ /* 0x000fe40005800000 */
[----:B------:R-:W-:-:S02]  /*3750*/  FSEL R40, R29, -INF , !P4 ;  /* 0xff8000001d287808 */ /* 0x000fc40006000000 */
[----:B------:R-:W-:Y:S02]  /*3760*/  ISETP.GE.AND P3, PT, R20, R228, PT ;  /* 0x000000e41400720c */ /* 0x000fe40003f66270 */
[-C--:B------:R-:W-:Y:S02]  /*3770*/  ISETP.GE.AND P4, PT, R25, R229.reuse, PT ;  /* 0x000000e51900720c */ /* 0x080fe40003f86270 */
        /* <DEDUP_REMOVED lines=8> */
[----:B------:R-:W-:Y:S02]  /*3800*/  ISETP.GE.AND P3, PT, R15, R229, PT ;  /* 0x000000e50f00720c */ /* 0x000fe40003f66270 */
[----:B------:R-:W-:-:S02]  /*3810*/  ISETP.GT.AND P5, PT, R222, R11, PT ;  /* 0x0000000bde00720c */ /* 0x000fc40003fa4270 */
[----:B------:R-:W-:Y:S02]  /*3820*/  ISETP.GE.AND P4, PT, R21, R228, PT ;  /* 0x000000e41500720c */ /* 0x000fe40003f86270 */
[----:B------:R-:W-:Y:S02]  /*3830*/  FSEL R148, R54, -INF , !P2 ;  /* 0xff80000036947808 */ /* 0x000fe40005000000 */
[----:B------:R-:W-:Y:S02]  /*3840*/  FSEL R41, R50, -INF , !P0 ;  /* 0xff80000032297808 */ /* 0x000fe40004000000 */
[----:B------:R-:W-:Y:S02]  /*3850*/  FSEL R59, R19, -INF , !P6 ;  /* 0xff800000133b7808 */ /* 0x000fe40007000000 */
[----:B------:R-:W-:Y:S02]  /*3860*/  ISETP.GT.AND P2, PT, R0, R11, PT ;  /* 0x0000000b0000720c */ /* 0x000fe40003f44270 */
[----:B------:R-:W-:-:S02]  /*3870*/  ISETP.GE.AND P0, PT, R20, R226, PT ;  /* 0x000000e21400720c */ /* 0x000fc40003f06270 */
[----:B------:R-:W-:Y:S02]  /*3880*/  ISETP.GT.AND P6, PT, R0, R3, PT ;  /* 0x000000030000720c */ /* 0x000fe40003fc4270 */
[----:B------:R-:W-:Y:S02]  /*3890*/  FSEL R145, R46, -INF , !P3 ;  /* 0xff8000002e917808 */ /* 0x000fe40005800000 */
[----:B------:R-:W-:Y:S02]  /*38a0*/  FSEL R24, R37, -INF , !P5 ;  /* 0xff80000025187808 */ /* 0x000fe40006800000 */
[----:B------:R-:W-:Y:S02]  /*38b0*/  FSEL R146, R26, -INF , !P4 ;  /* 0xff8000001a927808 */ /* 0x000fe40006000000 */
[----:B------:R-:W-:Y:S02]  /*38c0*/  ISETP.GT.AND P3, PT, R0, R2, PT ;  /* 0x000000020000720c */ /* 0x000fe40003f64270 */
[----:B------:R-:W-:-:S02]  /*38d0*/  ISETP.GE.AND P4, PT, R20, R229, PT ;  /* 0x000000e51400720c */ /* 0x000fc40003f86270 */
[----:B------:R-:W-:Y:S02]  /*38e0*/  ISETP.GE.AND P5, PT, R20, R227, PT ;  /* 0x000000e31400720c */ /* 0x000fe40003fa6270 */
[----:B------:R-:W-:Y:S02]  /*38f0*/  FSEL R20, R103, -INF , !P2 ;  /* 0xff80000067147808 */ /* 0x000fe40005000000 */
[----:B------:R-:W-:Y:S02]  /*3900*/  FSEL R42, R51, -INF , !P0 ;  /* 0xff800000332a7808 */ /* 0x000fe40004000000 */
[----:B------:R-:W-:Y:S02]  /*3910*/  FSEL R19, R78, -INF , !P6 ;  /* 0xff8000004e137808 */ /* 0x000fe40007000000 */
[C---:B------:R-:W-:Y:S02]  /*3920*/  ISETP.GE.AND P2, PT, R15.reuse, R228, PT ;  /* 0x000000e40f00720c */ /* 0x040fe40003f46270 */
[----:B------:R-:W-:-:S02]  /*3930*/  ISETP.GE.AND P0, PT, R15, R226, PT ;  /* 0x000000e20f00720c */ /* 0x000fc40003f06270 */
[-C--:B------:R-:W-:Y:S02]  /*3940*/  ISETP.GE.AND P6, PT, R15, R227.reuse, PT ;  /* 0x000000e30f00720c */ /* 0x080fe40003fc6270 */
[----:B------:R-:W-:Y:S02]  /*3950*/  FSEL R15, R110, -INF , !P3 ;  /* 0xff8000006e0f7808 */ /* 0x000fe40005800000 */
[----:B------:R-:W-:Y:S02]  /*3960*/  ISETP.GE.AND P3, PT, R14, R227, PT ;  /* 0x000000e30e00720c */ /* 0x000fe40003f66270 */
[----:B------:R-:W-:Y:S02]  /*3970*/  FSEL R147, R55, -INF , !P4 ;  /* 0xff80000037937808 */ /* 0x000fe40006000000 */
[----:B------:R-:W-:Y:S02]  /*3980*/  FSEL R55, R6, -INF , !P3 ;  /* 0xff80000006377808 */ /* 0x000fe40005800000 */
[----:B------:R-:W-:-:S02]  /*3990*/  ISETP.GE.AND P3, PT, R13, R226, PT ;  /* 0x000000e20d00720c */ /* 0x000fc40003f66270 */
[----:B------:R-:W-:Y:S02]  /*39a0*/  ISETP.GT.AND P4, PT, R0, R4, PT ;  /* 0x000000040000720c */ /* 0x000fe40003f84270 */
[----:B------:R-:W-:Y:S02]  /*39b0*/  FSEL R62, R8, -INF , !P5 ;  /* 0xff800000083e7808 */ /* 0x000fe40006800000 */
[----:B------:R-:W-:Y:S02]  /*39c0*/  FSEL R143, R17, -INF , !P2 ;  /* 0xff800000118f7808 */ /* 0x000fe40005000000 */
[----:B------:R-:W-:Y:S02]  /*39d0*/  ISETP.GT.AND P5, PT, R0, R5, PT ;  /* 0x000000050000720c */ /* 0x000fe40003fa4270 */
[----:B------:R-:W-:Y:S02]  /*39e0*/  ISETP.GE.AND P2, PT, R14, R229, PT ;  /* 0x000000e50e00720c */ /* 0x000fe40003f46270 */
[----:B------:R-:W-:-:S02]  /*39f0*/  FSEL R21, R34, -INF , !P3 ;  /* 0xff80000022157808 */ /* 0x000fc40005800000 */
[----:B------:R-:W-:Y:S02]  /*3a00*/  FSEL R18, R79, -INF , !P4 ;  /* 0xff8000004f127808 */ /* 0x000fe40006000000 */
[----:B------:R-:W-:Y:S02]  /*3a10*/  FSEL R44, R68, -INF , !P0 ;  /* 0xff800000442c7808 */ /* 0x000fe40004000000 */
[C---:B------:R-:W-:Y:S02]  /*3a20*/  ISETP.GE.AND P4, PT, R14.reuse, R228, PT ;  /* 0x000000e40e00720c */ /* 0x040fe40003f86270 */
[----:B------:R-:W-:Y:S02]  /*3a30*/  ISETP.GE.AND P0, PT, R14, R226, PT ;  /* 0x000000e20e00720c */ /* 0x000fe40003f06270 */
[----:B------:R-:W-:Y:S02]  /*3a40*/  FSEL R14, R111, -INF , !P5 ;  /* 0xff8000006f0e7808 */ /* 0x000fe40006800000 */
[----:B------:R-:W-:-:S02]  /*3a50*/  FSEL R111, R70, -INF , !P2 ;  /* 0xff800000466f7808 */ /* 0x000fc40005000000 */
[----:B------:R-:W-:Y:S02]  /*3a60*/  FMNMX3.FTZ R6, R21, R27, R32, !PT ;  /* 0x0000001b15067276 */ /* 0x000fe40007810020 */
[----:B------:R-:W-:Y:S02]  /*3a70*/  ISETP.GE.AND P2, PT, R12, R226, PT ;  /* 0x000000e20c00720c */ /* 0x000fe40003f46270 */
[----:B------:R-:W-:Y:S02]  /*3a80*/  FSEL R45, R71, -INF , !P0 ;  /* 0xff800000472d7808 */ /* 0x000fe40004000000 */
[----:B------:R-:W-:Y:S02]  /*3a90*/  FMNMX3.FTZ R6, R6, R30, R41, !PT ;  /* 0x0000001e06067276 */ /* 0x000fe40007810029 */
[----:B------:R-:W-:Y:S02]  /*3aa0*/  ISETP.GE.AND P0, PT, R12, R227, PT ;  /* 0x000000e30c00720c */ /* 0x000fe40003f06270 */
[----:B------:R-:W-:-:S02]  /*3ab0*/  FSEL R149, R47, -INF , !P2 ;  /* 0xff8000002f957808 */ /* 0x000fc40005000000 */
[-C--:B------:R-:W-:Y:S02]  /*3ac0*/  ISETP.GE.AND P2, PT, R3, R226.reuse, PT ;  /* 0x000000e20300720c */ /* 0x080fe40003f46270 */
[----:B------:R-:W-:Y:S02]  /*3ad0*/  ISETP.GE.AND P3, PT, R11, R226, PT ;  /* 0x000000e20b00720c */ /* 0x000fe40003f66270 */
[----:B------:R-:W-:Y:S02]  /*3ae0*/  FMNMX3.FTZ R6, R6, R42, R44, !PT ;  /* 0x0000002a06067276 */ /* 0x000fe4000781002c */
[----:B------:R-:W-:Y:S02]  /*3af0*/  FSEL R155, R16, -INF , !P0 ;  /* 0xff800000109b7808 */ /* 0x000fe40004000000 */
[----:B------:R-:W-:Y:S02]  /*3b00*/  ISETP.GE.AND P0, PT, R4, R226, PT ;  /* 0x000000e20400720c */ /* 0x000fe40003f06270 */
[----:B------:R-:W-:-:S02]  /*3b10*/  FSEL R151, R38, -INF , !P2 ;  /* 0xff80000026977808 */ /* 0x000fc40005000000 */
[-C--:B------:R-:W-:Y:S02]  /*3b20*/  ISETP.GE.AND P2, PT, R2, R226.reuse, PT ;  /* 0x000000e20200720c */ /* 0x080fe40003f46270 */
[----:B------:R-:W-:Y:S02]  /*3b30*/  FSEL R150, R72, -INF , !P3 ;  /* 0xff80000048967808 */ /* 0x000fe40005800000 */
[----:B------:R-:W-:Y:S02]  /*3b40*/  FMNMX3.FTZ R6, R6, R45, R149, !PT ;  /* 0x0000002d06067276 */ /* 0x000fe40007810095 */
[----:B------:R-:W-:Y:S02]  /*3b50*/  FSEL R153, R35, -INF , !P0 ;  /* 0xff80000023997808 */ /* 0x000fe40004000000 */
[----:B------:R-:W-:Y:S02]  /*3b60*/  ISETP.GE.AND P0, PT, R5, R226, PT ;  /* 0x000000e20500720c */ /* 0x000fe40003f06270 */
[----:B------:R-:W-:-:S02]  /*3b70*/  FSEL R237, R33, -INF , !P2 ;  /* 0xff80000021ed7808 */ /* 0x000fc40005000000 */
[----:B------:R-:W-:Y:S02]  /*3b80*/  ISETP.GE.AND P2, PT, R22, R226, PT ;  /* 0x000000e21600720c */ /* 0x000fe40003f46270 */
[----:B------:R-:W-:Y:S02]  /*3b90*/  FMNMX3.FTZ R6, R6, R150, R151, !PT ;  /* 0x0000009606067276 */ /* 0x000fe40007810097 */
[----:B------:R-:W-:Y:S02]  /*3ba0*/  FSEL R239, R53, -INF , !P0 ;  /* 0xff80000035ef7808 */ /* 0x000fe40004000000 */
[----:B------:R-:W-:Y:S02]  /*3bb0*/  ISETP.GE.AND P0, PT, R23, R226, PT ;  /* 0x000000e21700720c */ /* 0x000fe40003f06270 */
[----:B------:R-:W-:Y:S02]  /*3bc0*/  FSEL R241, R52, -INF , !P2 ;  /* 0xff80000034f17808 */ /* 0x000fe40005000000 */
[----:B------:R-:W-:-:S02]  /*3bd0*/  FMNMX3.FTZ R6, R6, R153, R237, !PT ;  /* 0x0000009906067276 */ /* 0x000fc400078100ed */
[----:B------:R-:W-:Y:S02]  /*3be0*/  FSEL R54, R7, -INF , !P6 ;  /* 0xff80000007367808 */ /* 0x000fe40007000000 */
[----:B------:R-:W-:Y:S02]  /*3bf0*/  FSEL R110, R10, -INF , !P4 ;  /* 0xff8000000a6e7808 */ /* 0x000fe40006000000 */
[C---:B------:R-:W-:Y:S02]  /*3c00*/  ISETP.GE.AND P5, PT, R12.reuse, R228, PT ;  /* 0x000000e40c00720c */ /* 0x040fe40003fa6270 */
[----:B------:R-:W-:Y:S02]  /*3c10*/  ISETP.GE.AND P4, PT, R12, R229, PT ;  /* 0x000000e50c00720c */ /* 0x000fe40003f86270 */
[----:B------:R-:W-:Y:S02]  /*3c20*/  ISETP.GT.AND P6, PT, R0, R13, PT ;  /* 0x0000000d0000720c */ /* 0x000fe40003fc4270 */
[----:B------:R-:W-:-:S02]  /*3c30*/  FSEL R243, R58, -INF , !P0 ;  /* 0xff8000003af37808 */ /* 0x000fc40004000000 */
[----:B------:R-:W-:Y:S02]  /*3c40*/  FMNMX3.FTZ R6, R6, R239, R241, !PT ;  /* 0x000000ef06067276 */ /* 0x000fe400078100f1 */
[----:B------:R-:W-:Y:S02]  /*3c50*/  FSEL R12, R98, -INF , !P6 ;  /* 0xff800000620c7808 */ /* 0x000fe40007000000 */
[----:B------:R-:W-:Y:S02]  /*3c60*/  FSEL R186, R9, -INF , !P5 ;  /* 0xff80000009ba7808 */ /* 0x000fe40006800000 */
[----:B------:R-:W-:Y:S02]  /*3c70*/  FSEL R224, R69, -INF , !P4 ;  /* 0xff80000045e07808 */ /* 0x000fe40006000000 */
[C---:B------:R-:W-:Y:S02]  /*3c80*/  ISETP.GE.AND P6, PT, R11.reuse, R228, PT ;  /* 0x000000e40b00720c */ /* 0x040fe40003fc6270 */
[----:B------:R-:W-:-:S02]  /*3c90*/  ISETP.GE.AND P5, PT, R11, R229, PT ;  /* 0x000000e50b00720c */ /* 0x000fc40003fa6270 */
[-C--:B------:R-:W-:Y:S02]  /*3ca0*/  ISETP.GE.AND P4, PT, R11, R227.reuse, PT ;  /* 0x000000e30b00720c */ /* 0x080fe40003f86270 */
[-C--:B------:R-:W-:Y:S02]  /*3cb0*/  ISETP.GE.AND P3, PT, R3, R227.reuse, PT ;  /* 0x000000e30300720c */ /* 0x080fe40003f66270 */
[----:B------:R-:W-:Y:S02]  /*3cc0*/  ISETP.GE.AND P2, PT, R4, R227, PT ;  /* 0x000000e30400720c */ /* 0x000fe40003f46270 */
[----:B------:R-:W-:Y:S01]  /*3cd0*/  FMNMX.FTZ R10, R243, R6, !PT ;  /* 0x00000006f30a7209 */ /* 0x000fe20007810000 */
[----:B------:R-:W-:Y:S10]  /*3ce0*/  BRA.U !UP0, `(.L_x_924) ;  /* 0x0000000108647547 */ /* 0x000ff4000b800000 */
[----:B------:R-:W-:-:S04]  /*3cf0*/  UIADD3 UR7, UPT, UPT, UR18, -0x2, URZ ;  /* 0xfffffffe12077890 */ /* 0x000fc8000fffe0ff */
[----:B------:R-:W-:Y:S02]  /*3d00*/  UIMAD.WIDE.U32 UR8, UR31, UR7, URZ ;  /* 0x000000071f0872a5 */ /* 0x000fe4000f8e00ff */
[----:B------:R-:W-:Y:S02]  /*3d10*/  UIMAD UR7, UR15, UR7, URZ ;  /* 0x000000070f0772a4 */ /* 0x000fe4000f8e02ff */
[----:B------:R-:W-:Y:S02]  /*3d20*/  UIADD3 UR33, UP0, UPT, UR33, UR8, URZ ;  /* 0x0000000821217290 */ /* 0x000fe4000ff1e0ff */
[----:B------:R-:W-:Y:S01]  /*3d30*/  UIADD3 UR7, UPT, UPT, UR9, UR7, URZ ;  /* 0x0000000709077290 */ /* 0x000fe2000fffe0ff */
[----:B------:R-:W-:Y:S02]  /*3d40*/  IMAD.U32 R6, RZ, RZ, UR8 ;  /* 0x00000008ff067e24 */ /* 0x000fe4000f8e00ff */
[----:B------:R-:W-:Y:S01]  /*3d50*/  IMAD.U32 R7, RZ, RZ, UR9 ;  /* 0x00000009ff077e24 */ /* 0x000fe2000f8e00ff */
[----:B------:R-:W-:Y:S01]  /*3d60*/  UIADD3.X UR32, UPT, UPT, UR32, UR7, URZ, UP0, !UPT ;  /* 0x0000000720207290 */ /* 0x000fe200087fe4ff */
[----:B------:R-:W-:Y:S01]  /*3d70*/  IMAD.U32 R11, RZ, RZ, UR33 ;  /* 0x00000021ff0b7e24 */ /* 0x000fe2000f8e00ff */
[----:B------:R-:W-:-:S02]  /*3d80*/  MOV R7, UR7 ;  /* 0x0000000700077c02 */ /* 0x000fc40008000f00 */
[----:B------:R-:W-:-:S04]  /*3d90*/  LEA R8, P0, R6, R164, 0x1 ;  /* 0x000000a406087211 */ /* 0x000fc800078008ff */
[-C--:B------:R-:W-:Y:S02]  /*3da0*/  LEA.HI.X R9, R6, R163.reuse, R7, 0x1, P0 ;  /* 0x000000a306097211 */ /* 0x080fe400000f0c07 */
[C---:B------:R-:W-:Y:S02]  /*3db0*/  LEA R6, P0, R11.reuse, R164, 0x1 ;  /* 0x000000a40b067211 */ /* 0x040fe400078008ff */
[----:B------:R-:W-:Y:S01]  /*3dc0*/  MOV R7, UR32 ;  /* 0x0000002000077c02 */ /* 0x000fe20008000f00 */
        /* <DEDUP_REMOVED lines=10> */
[----:B------:R-:W0:Y:S02]  /*3e70*/  LDGDEPBAR ;  /* 0x00000000000079af */ /* 0x000e240000000000 */
.L_x_924:
[-C--:B------:R-:W-:Y:S01]  /*3e80*/  ISETP.GE.AND P0, PT, R13, R227.reuse, PT ;  /* 0x000000e30d00720c */ /* 0x080fe20003f06270 */
[----:B-1----:R-:W1:Y:S01]  /*3e90*/  SHFL.BFLY PT, R8, R10, 0x2, 0x1f ;  /* 0x0c401f000a087f89 */ /* 0x002e6200000e0000 */
[----:B------:R-:W-:Y:S01]  /*3ea0*/  FSEL R154, R18, -INF , !P2 ;  /* 0xff800000129a7808 */ /* 0x000fe20005000000 */
[----:B------:R-:W-:Y:S01]  /*3eb0*/  USHF.L.U32 UR27, UR4, 0x1, URZ ;  /* 0x00000001041b7899 */ /* 0x000fe200080006ff */
[----:B------:R-:W-:Y:S01]  /*3ec0*/  FSEL R152, R19, -INF , !P3 ;  /* 0xff80000013987808 */ /* 0x000fe20005800000 */
[----:B------:R-:W-:Y:S01]  /*3ed0*/  IMAD.WIDE.U32 R158, R74, -0x2daee0ad, RZ ;  /* 0xd2511f534a9e7825 */ /* 0x000fe200078e00ff */
[----:B------:R-:W-:Y:S01]  /*3ee0*/  FSEL R18, R12, -INF , !P0 ;  /* 0xff8000000c127808 */ /* 0x000fe20004000000 */
[----:B------:R-:W-:Y:S01]  /*3ef0*/  UIADD3 UR26, UPT, UPT, UR29, -0x4498517b, URZ ;  /* 0xbb67ae851d1a7890 */ /* 0x000fe2000fffe0ff */
[-C--:B------:R-:W-:Y:S01]  /*3f00*/  ISETP.GE.AND P3, PT, R2, R227.reuse, PT ;  /* 0x000000e30200720c */ /* 0x080fe20003f66270 */
[----:B------:R-:W-:Y:S01]  /*3f10*/  UIADD3 UR14, UPT, UPT, UR28, -0x61c88647, URZ ;  /* 0x9e3779b91c0e7890 */ /* 0x000fe2000fffe0ff */
[----:B------:R-:W-:Y:S01]  /*3f20*/  FMNMX3.FTZ R6, R18, R40, R39, !PT ;  /* 0x0000002812067276 */ /* 0x000fe20007810027 */
[----:B------:R-:W-:Y:S01]  /*3f30*/  UIADD3 UR7, UPT, UPT, UR28, 0x3c6ef372, URZ ;  /* 0x3c6ef3721c077890 */ /* 0x000fe2000fffe0ff */
[----:B------:R-:W-:Y:S01]  /*3f40*/  FSEL R236, R15, -INF , !P3 ;  /* 0xff8000000fec7808 */ /* 0x000fe20005800000 */
[----:B------:R-:W-:Y:S01]  /*3f50*/  UIADD3 UR23, UPT, UPT, UR29, 0x76cf5d0a, URZ ;  /* 0x76cf5d0a1d177890 */ /* 0x000fe2000fffe0ff */
[----:B------:R-:W-:Y:S01]  /*3f60*/  ISETP.GT.AND P0, PT, R0, R22, PT ;  /* 0x000000160000720c */ /* 0x000fe20003f04270 */
[----:B------:R-:W-:Y:S01]  /*3f70*/  UIADD3 UR22, UPT, UPT, UR29, 0x32370b8f, URZ ;  /* 0x32370b8f1d167890 */ /* 0x000fe2000fffe0ff */
[----:B------:R-:W-:Y:S01]  /*3f80*/  ISETP.GE.AND P3, PT, R5, R227, PT ;  /* 0x000000e30500720c */ /* 0x000fe20003f66270 */
[----:B------:R-:W2:Y:S01]  /*3f90*/  LDCU UR15, c[0x0][0x45c] ;  /* 0x00008b80ff0f77ac */ /* 0x000ea20008000800 */
[----:B------:R-:W-:Y:S01]  /*3fa0*/  FMNMX3.FTZ R6, R6, R31, R59, !PT ;  /* 0x0000001f06067276 */ /* 0x000fe2000781003b */
[----:B------:R-:W-:Y:S01]  /*3fb0*/  IMAD.WIDE.U32 R78, R75, -0x326172a9, RZ ;  /* 0xcd9e8d574b4e7825 */ /* 0x000fe200078e00ff */
[----:B------:R-:W-:Y:S01]  /*3fc0*/  FSEL R164, R20, -INF , !P4 ;  /* 0xff80000014a47808 */ /* 0x000fe20006000000 */
[----:B------:R-:W-:Y:S01]  /*3fd0*/  UIADD3 UR13, UPT, UPT, UR28, -0x255992d5, URZ ;  /* 0xdaa66d2b1c0d7890 */ /* 0x000fe2000fffe0ff */
[----:B------:R-:W-:Y:S01]  /*3fe0*/  ISETP.GE.AND P2, PT, R22, R227, PT ;  /* 0x000000e31600720c */ /* 0x000fe20003f46270 */
[----:B------:R-:W-:Y:S01]  /*3ff0*/  UIADD3 UR12, UPT, UPT, UR28, 0x78dde6e4, URZ ;  /* 0x78dde6e41c0c7890 */ /* 0x000fe2000fffe0ff */
[----:B------:R-:W-:Y:S01]  /*4000*/  FSEL R7, R118, -INF , !P0 ;  /* 0xff80000076077808 */ /* 0x000fe20004000000 */
[----:B------:R-:W-:Y:S01]  /*4010*/  UIADD3 UR20, UPT, UPT, UR29, -0x56f99767, URZ ;  /* 0xa90668991d147890 */ /* 0x000fe2000fffe0ff */
[----:B------:R-:W-:Y:S01]  /*4020*/  FSEL R238, R14, -INF , !P3 ;  /* 0xff8000000eee7808 */ /* 0x000fe20005800000 */
[----:B------:R-:W-:Y:S01]  /*4030*/  UIADD3 UR21, UPT, UPT, UR29, -0x126145ec, URZ ;  /* 0xed9eba141d157890 */ /* 0x000fe2000fffe0ff */
[----:B------:R-:W-:Y:S01]  /*4040*/  ISETP.GT.AND P4, PT, R222, R3, PT ;  /* 0x00000003de00720c */ /* 0x000fe20003f84270 */
[----:B------:R-:W-:Y:S01]  /*4050*/  UIADD3 UR8, UPT, UPT, UR28, -0x4ab325aa, URZ ;  /* 0xb54cda561c087890 */ /* 0x000fe2000fffe0ff */
[C---:B------:R-:W-:Y:S01]  /*4060*/  ISETP.GE.AND P3, PT, R3.reuse, R228, PT ;  /* 0x000000e40300720c */ /* 0x040fe20003f66270 */
[----:B------:R-:W-:Y:S01]  /*4070*/  UIADD3 UR9, UPT, UPT, UR28, 0x1715609d, URZ ;  /* 0x1715609d1c097890 */ /* 0x000fe2000fffe0ff */
[----:B------:R-:W-:Y:S01]  /*4080*/  ISETP.GE.AND P0, PT, R3, R229, PT ;  /* 0x000000e50300720c */ /* 0x000fe20003f06270 */
[----:B------:R-:W-:Y:S01]  /*4090*/  UIADD3 UR19, UPT, UPT, UR29, 0x646e171e, URZ ;  /* 0x646e171e1d137890 */ /* 0x000fe2000fffe0ff */
[----:B------:R-:W-:Y:S01]  /*40a0*/  FMNMX3.FTZ R3, R6, R62, R54, !PT ;  /* 0x0000003e06037276 */ /* 0x000fe20007810036 */
[----:B------:R-:W-:Y:S01]  /*40b0*/  STL.64 [R1+0x30], R158 ;  /* 0x0000309e01007387 */ /* 0x000fe20000100a00 */
[----:B------:R-:W-:Y:S01]  /*40c0*/  FSEL R242, R7, -INF , !P2 ;  /* 0xff80000007f27808 */ /* 0x000fe20005000000 */
[----:B------:R-:W-:Y:S01]  /*40d0*/  VIADD R7, R75, 0x4 ;  /* 0x000000044b077836 */ /* 0x000fe20000000000 */
[----:B------:R-:W-:Y:S01]  /*40e0*/  ISETP.GT.AND P2, PT, R0, R23, PT ;  /* 0x000000170000720c */ /* 0x000fe20003f44270 */
[----:B------:R-:W-:Y:S01]  /*40f0*/  UISETP.GT.U32.AND UP0, UPT, UR4, UR16, UPT ;  /* 0x000000100400728c */ /* 0x000fe2000bf04070 */
[----:B------:R-:W-:Y:S01]  /*4100*/  FMNMX3.FTZ R0, R3, R55, R155, !PT ;  /* 0x0000003703007276 */ /* 0x000fe2000781009b */
[----:B------:R-:W-:Y:S01]  /*4110*/  IMAD.WIDE.U32 R16, R7, -0x326172a9, RZ ;  /* 0xcd9e8d5707107825 */ /* 0x000fe200078e00ff */
[----:B------:R-:W-:-:S02]  /*4120*/  FSEL R6, R119, -INF , !P2 ;  /* 0xff80000077067808 */ /* 0x000fc40005000000 */
[----:B------:R-:W-:Y:S01]  /*4130*/  FMNMX3.FTZ R0, R0, R164, R152, !PT ;  /* 0x000000a400007276 */ /* 0x000fe20007810098 */
[----:B------:R-:W-:Y:S01]  /*4140*/  IMAD.U32 R3, RZ, RZ, UR27 ;  /* 0x0000001bff037e24 */ /* 0x000fe2000f8e00ff */
[----:B------:R-:W-:Y:S01]  /*4150*/  ISETP.GE.AND P2, PT, R23, R227, PT ;  /* 0x000000e31700720c */ /* 0x000fe20003f46270 */
[----:B------:R-:W-:Y:S01]  /*4160*/  UIADD3 UR27, UPT, UPT, UR27, 0x1, URZ ;  /* 0x000000011b1b7890 */ /* 0x000fe2000fffe0ff */
[----:B------:R-:W-:Y:S02]  /*4170*/  FMNMX3.FTZ R0, R0, R154, R236, !PT ;  /* 0x0000009a00007276 */ /* 0x000fe400078100ec */
[----:B------:R-:W-:Y:S02]  /*4180*/  FSEL R240, R6, -INF , !P2 ;  /* 0xff80000006f07808 */ /* 0x000fe40005000000 */
[----:B------:R-:W-:Y:S02]  /*4190*/  FMNMX3.FTZ R0, R0, R238, R242, !PT ;  /* 0x000000ee00007276 */ /* 0x000fe400078100f2 */
[----:B------:R-:W-:-:S02]  /*41a0*/  LOP3.LUT R7, R121, UR28, R17, 0x96, !PT ;  /* 0x0000001c79077c12 */ /* 0x000fc4000f8e9611 */
[----:B------:R-:W-:Y:S02]  /*41b0*/  LOP3.LUT R6, R3, UR29, R159, 0x96, !PT ;  /* 0x0000001d03067c12 */ /* 0x000fe4000f8e969f */
[----:B------:R-:W-:Y:S01]  /*41c0*/  FMNMX.FTZ R3, R240, R0, !PT ;  /* 0x00000000f0037209 */ /* 0x000fe20007810000 */
[----:B------:R-:W-:Y:S01]  /*41d0*/  IMAD.WIDE.U32 R190, R7, -0x2daee0ad, RZ ;  /* 0xd2511f5307be7825 */ /* 0x000fe200078e00ff */
[----:B-1----:R-:W-:Y:S02]  /*41e0*/  FMNMX.FTZ R10, R10, R8, !PT ;  /* 0x000000080a0a7209 */ /* 0x002fe40007810000 */
[----:B------:R-:W-:Y:S01]  /*41f0*/  FSEL R174, R24, -INF , !P6 ;  /* 0xff80000018ae7808 */ /* 0x000fe20007000000 */
[----:B------:R-:W1:Y:S01]  /*4200*/  SHFL.BFLY PT, R12, R3, 0x2, 0x1f ;  /* 0x0c401f00030c7f89 */ /* 0x000e6200000e0000 */
[----:B------:R-:W-:Y:S01]  /*4210*/  LOP3.LUT R0, R158, UR26, R191, 0x96, !PT ;  /* 0x0000001a9e007c12 */ /* 0x000fe2000f8e96bf */
[----:B------:R-:W-:Y:S01]  /*4220*/  IMAD.WIDE.U32 R28, R6, -0x326172a9, RZ ;  /* 0xcd9e8d57061c7825 */ /* 0x000fe200078e00ff */
[----:B------:R-:W-:Y:S01]  /*4230*/  FSEL R11, R56, -INF , !P4 ;  /* 0xff800000380b7808 */ /* 0x000fe20006000000 */
[----:B------:R-:W3:Y:S01]  /*4240*/  SHFL.BFLY PT, R14, R10, 0x1, 0x1f ;  /* 0x0c201f000a0e7f89 */ /* 0x000ee200000e0000 */
[----:B------:R-:W-:Y:S01]  /*4250*/  ISETP.GT.AND P2, PT, R222, R4, PT ;  /* 0x00000004de00720c */ /* 0x000fe20003f44270 */
[----:B------:R-:W-:Y:S01]  /*4260*/  IMAD.WIDE.U32 R76, R0, -0x326172a9, RZ ;  /* 0xcd9e8d57004c7825 */ /* 0x000fe200078e00ff */
[----:B------:R-:W-:Y:S01]  /*4270*/  LOP3.LUT R0, R16, UR14, R29, 0x96, !PT ;  /* 0x0000000e10007c12 */ /* 0x000fe2000f8e961d */
[----:B------:R-:W-:Y:S01]  /*4280*/  STL.64 [R1+0x50], R190 ;  /* 0x000050be01007387 */ /* 0x000fe20000100a00 */
[----:B------:R-:W-:-:S02]  /*4290*/  ISETP.GE.AND P6, PT, R4, R228, PT ;  /* 0x000000e40400720c */ /* 0x000fc40003fc6270 */
[----:B------:R-:W-:Y:S01]  /*42a0*/  ISETP.GE.AND P4, PT, R4, R229, PT ;  /* 0x000000e50400720c */ /* 0x000fe20003f86270 */
[----:B------:R-:W-:Y:S01]  /*42b0*/  IMAD.WIDE.U32 R6, R0, -0x2daee0ad, RZ ;  /* 0xd2511f5300067825 */ /* 0x000fe200078e00ff */
[----:B------:R-:W-:Y:S02]  /*42c0*/  LOP3.LUT R4, R28, UR7, R77, 0x96, !PT ;  /* 0x000000071c047c12 */ /* 0x000fe4000f8e964d */
[----:B------:R-:W-:Y:S02]  /*42d0*/  FSEL R15, R57, -INF , !P2 ;  /* 0xff800000390f7808 */ /* 0x000fe40005000000 */
[----:B------:R-:W-:Y:S01]  /*42e0*/  LOP3.LUT R0, R190, UR23, R7, 0x96, !PT ;  /* 0x00000017be007c12 */ /* 0x000fe2000f8e9607 */
[----:B------:R-:W-:Y:S01]  /*42f0*/  IMAD.WIDE.U32 R8, R4, -0x2daee0ad, RZ ;  /* 0xd2511f5304087825 */ /* 0x000fe200078e00ff */
[----:B------:R-:W-:Y:S02]  /*4300*/  FSEL R175, R73, -INF , !P5 ;  /* 0xff80000049af7808 */ /* 0x000fe40006800000 */
[----:B------:R-:W-:-:S02]  /*4310*/  FSEL R248, R11, -INF , !P3 ;  /* 0xff8000000bf87808 */ /* 0x000fc40005800000 */
[----:B------:R-:W-:Y:S02]  /*4320*/  ISETP.GT.AND P2, PT, R222, R2, PT ;  /* 0x00000002de00720c */ /* 0x000fe40003f44270 */
[C---:B------:R-:W-:Y:S02]  /*4330*/  ISETP.GE.AND P5, PT, R2.reuse, R228, PT ;  /* 0x000000e40200720c */ /* 0x040fe40003fa6270 */
[----:B------:R-:W-:Y:S02]  /*4340*/  ISETP.GE.AND P3, PT, R2, R229, PT ;  /* 0x000000e50200720c */ /* 0x000fe40003f66270 */
[----:B------:R-:W-:Y:S01]  /*4350*/  LOP3.LUT R2, R6, UR22, R9, 0x96, !PT ;  /* 0x0000001606027c12 */ /* 0x000fe2000f8e9609 */
[----:B------:R-:W-:Y:S01]  /*4360*/  IMAD.WIDE.U32 R6, R0, -0x326172a9, RZ ;  /* 0xcd9e8d5700067825 */ /* 0x000fe200078e00ff */
[----:B-1----:R-:W-:Y:S02]  /*4370*/  FMNMX.FTZ R0, R3, R12, !PT ;  /* 0x0000000c03007209 */ /* 0x002fe40007810000 */
[----:B---3--:R-:W-:Y:S01]  /*4380*/  FMNMX.FTZ R103, R10, R14, !PT ;  /* 0x0000000e0a677209 */ /* 0x008fe20007810000 */
[----:B------:R-:W-:Y:S01]  /*4390*/  IMAD.WIDE.U32 R16, R2, -0x326172a9, RZ ;  /* 0xcd9e8d5702107825 */ /* 0x000fe200078e00ff */
[----:B------:R-:W-:Y:S01]  /*43a0*/  LOP3.LUT R3, R76, UR13, R7, 0x96, !PT ;  /* 0x0000000d4c037c12 */ /* 0x000fe2000f8e9607 */
[----:B------:R-:W1:Y:S01]  /*43b0*/  SHFL.BFLY PT, R9, R0, 0x1, 0x1f ;  /* 0x0c201f0000097f89 */ /* 0x000e6200000e0000 */
[----:B------:R-:W-:Y:S01]  /*43c0*/  FSEL R7, R60, -INF , !P2 ;  /* 0xff8000003c077808 */ /* 0x000fe20005000000 */
[C---:B--2---:R-:W-:Y:S01]  /*43d0*/  FMUL.FTZ R2, R103.reuse, UR15 ;  /* 0x0000000f67027c20 */ /* 0x044fe20008410000 */
[----:B------:R-:W-:Y:S01]  /*43e0*/  FSETP.NEU.FTZ.AND P2, PT, R103, -INF , PT ;  /* 0xff8000006700780b */ /* 0x000fe20003f5d000 */
[----:B------:R-:W2:Y:S01]  /*43f0*/  LDC R12, c[0x0][0x4f8] ;  /* 0x00013e00ff0c7b82 */ /* 0x000ea20000000800 */
[----:B------:R-:W-:-:S02]  /*4400*/  LOP3.LUT R6, R6, UR12, R17, 0x96, !PT ;  /* 0x0000000c06067c12 */ /* 0x000fc4000f8e9611 */
[----:B------:R-:W-:Y:S01]  /*4410*/  FSEL R24, R2, RZ, P2 ;  /* 0x000000ff02187208 */ /* 0x000fe20001000000 */
[----:B------:R-:W-:Y:S01]  /*4420*/  IMAD.WIDE.U32 R2, R3, -0x2daee0ad, RZ ;  /* 0xd2511f5303027825 */ /* 0x000fe200078e00ff */
[----:B------:R-:W-:Y:S02]  /*4430*/  LEA R25, R120, UR5, 0x1 ;  /* 0x0000000578197c11 */ /* 0x000fe4000f8e08ff */
[----:B------:R-:W-:Y:S01]  /*4440*/  FSEL R245, R15, -INF , !P6 ;  /* 0xff8000000ff57808 */ /* 0x000fe20007000000 */
[--C-:B------:R-:W-:Y:S01]  /*4450*/  FFMA.FTZ R4, R21, UR15, -R24.reuse ;  /* 0x0000000f15047c23 */ /* 0x100fe20008010818 */
[----:B------:R-:W-:Y:S01]  /*4460*/  IMAD.WIDE.U32 R20, R6, -0x2daee0ad, RZ ;  /* 0xd2511f5306147825 */ /* 0x000fe200078e00ff */
[----:B------:R-:W-:Y:S01]  /*4470*/  ISETP.GT.AND P6, PT, R222, R5, PT ;  /* 0x00000005de00720c */ /* 0x000fe20003fc4270 */
[----:B------:R-:W3:Y:S01]  /*4480*/  LDSM.16.MT88.4 R84, [R25+0x9000] ;  /* 0x009000001954783b */ /* 0x000ee20000004200 */
[----:B------:R4:W-:Y:S01]  /*4490*/  MUFU.EX2 R157, R4 ;  /* 0x00000004009d7308 */ /* 0x0009e20000000800 */
[C---:B------:R-:W-:Y:S01]  /*44a0*/  VIADD R10, R25.reuse, 0x9000 ;  /* 0x00009000190a7836 */ /* 0x040fe20000000000 */
[----:B------:R-:W-:Y:S01]  /*44b0*/  LOP3.LUT R2, R2, UR20, R21, 0x96, !PT ;  /* 0x0000001402027c12 */ /* 0x000fe2000f8e9615 */
[----:B------:R-:W-:Y:S01]  /*44c0*/  VIADD R26, R25, 0x9020 ;  /* 0x00009020191a7836 */ /* 0x000fe20000000000 */
[----:B------:R-:W-:Y:S01]  /*44d0*/  FSEL R250, R7, -INF , !P5 ;  /* 0xff80000007fa7808 */ /* 0x000fe20006800000 */
[----:B------:R-:W-:Y:S01]  /*44e0*/  @P1 VIADD R26, R10, 0xffffffe0 ;  /* 0xffffffe00a1a1836 */ /* 0x000fe20000000000 */
[C---:B------:R-:W-:Y:S01]  /*44f0*/  ISETP.GE.AND P2, PT, R5.reuse, R228, PT ;  /* 0x000000e40500720c */ /* 0x040fe20003f46270 */
[----:B------:R-:W-:Y:S01]  /*4500*/  LDSM.16.MT88.4 R88, [R25+0xa000] ;  /* 0x00a000001958783b */ /* 0x000fe20000004200 */
[----:B-1----:R-:W-:Y:S01]  /*4510*/  FMNMX.FTZ R108, R0, R9, !PT ;  /* 0x00000009006c7209 */ /* 0x002fe20007810000 */
[--C-:B------:R-:W-:Y:S01]  /*4520*/  FFMA.FTZ R0, R32, UR15, -R24.reuse ;  /* 0x0000000f20007c23 */ /* 0x100fe20008010818 */
[----:B------:R-:W-:Y:S01]  /*4530*/  ISETP.GE.AND P5, PT, R5, R229, PT ;  /* 0x000000e50500720c */ /* 0x000fe20003fa6270 */
[----:B------:R-:W-:Y:S01]  /*4540*/  FFMA.FTZ R5, R27, UR15, -R24 ;  /* 0x0000000f1b057c23 */ /* 0x000fe20008010818 */
[----:B------:R-:W-:Y:S01]  /*4550*/  FSEL R15, R61, -INF , !P6 ;  /* 0xff8000003d0f7808 */ /* 0x000fe20007000000 */
[----:B------:R1:W-:Y:S01]  /*4560*/  MUFU.EX2 R162, R0 ;  /* 0x0000000000a27308 */ /* 0x0003e20000000800 */
[----:B------:R-:W-:Y:S01]  /*4570*/  FSETP.NEU.FTZ.AND P6, PT, R108, -INF , PT ;  /* 0xff8000006c00780b */ /* 0x000fe20003fdd000 */
[----:B------:R-:W5:Y:S01]  /*4580*/  LDSM.16.MT88.4 R92, [R26] ;  /* 0x000000001a5c783b */ /* 0x000f620000004200 */
[----:B--2---:R-:W-:-:S02]  /*4590*/  LOP3.LUT R12, R12, 0xff, RZ, 0xc0, !PT ;  /* 0x000000ff0c0c7812 */ /* 0x004fc400078ec0ff */
[----:B----4-:R-:W-:Y:S01]  /*45a0*/  LOP3.LUT R4, R8, UR21, R3, 0x96, !PT ;  /* 0x0000001508047c12 */ /* 0x010fe2000f8e9603 */
[----:B------:R-:W-:Y:S01]  /*45b0*/  IMAD.WIDE.U32 R2, R2, -0x326172a9, RZ ;  /* 0xcd9e8d5702027825 */ /* 0x000fe200078e00ff */
[----:B------:R-:W-:Y:S01]  /*45c0*/  FSEL R163, R15, -INF , !P2 ;  /* 0xff8000000fa37808 */ /* 0x000fe20005000000 */
[----:B------:R2:W-:Y:S01]  /*45d0*/  MUFU.EX2 R165, R5 ;  /* 0x0000000500a57308 */ /* 0x0005e20000000800 */
[----:B------:R-:W-:Y:S01]  /*45e0*/  ISETP.GE.AND P2, PT, R22, R228, PT ;  /* 0x000000e41600720c */ /* 0x000fe20003f46270 */
[----:B------:R-:W-:-:S04]  /*45f0*/  IMAD.WIDE.U32 R10, R4, -0x326172a9, RZ ;  /* 0xcd9e8d57040a7825 */ /* 0x000fc800078e00ff */
[----:B------:R-:W-:Y:S01]  /*4600*/  FFMA.FTZ R4, R30, UR15, -R24 ;  /* 0x0000000f1e047c23 */ /* 0x000fe20008010818 */
[C---:B------:R-:W-:Y:S01]  /*4610*/  PRMT R8, R2.reuse, 0x7771, RZ ;  /* 0x0000777102087816 */ /* 0x040fe200000000ff */
[----:B------:R-:W-:Y:S01]  /*4620*/  LDSM.16.MT88.4 R96, [R26+0x1000] ;  /* 0x001000001a60783b */ /* 0x000fe20000004200 */
[----:B------:R-:W-:Y:S01]  /*4630*/  PRMT R7, R2, 0x7773, RZ ;  /* 0x0000777302077816 */ /* 0x000fe200000000ff */
[----:B------:R-:W-:Y:S01]  /*4640*/  IMAD R12, R12, 0x10000, R12 ;  /* 0x000100000c0c7824 */ /* 0x000fe200078e020c */
[----:B------:R4:W3:Y:S01]  /*4650*/  MUFU.EX2 R19, R4 ;  /* 0x0000000400137308 */ /* 0x0008e20000000800 */
[----:B-1----:R-:W-:Y:S01]  /*4660*/  FMUL.FTZ R0, R108, UR15 ;  /* 0x0000000f6c007c20 */ /* 0x002fe20008410000 */
[----:B------:R-:W-:Y:S01]  /*4670*/  PRMT R6, R2, 0x7772, RZ ;  /* 0x0000777202067816 */ /* 0x000fe200000000ff */
[----:B------:R-:W-:Y:S01]  /*4680*/  LDSM.16.MT88.4 R104, [R25+0xb000] ;  /* 0x00b000001968783b */ /* 0x000fe20000004200 */
[----:B------:R-:W-:Y:S02]  /*4690*/  FSEL R172, R83, -INF , !P0 ;  /* 0xff80000053ac7808 */ /* 0x000fe40004000000 */
[----:B------:R-:W-:Y:S01]  /*46a0*/  FSEL R21, R0, RZ, P6 ;  /* 0x000000ff00157208 */ /* 0x000fe20003000000 */
[----:B------:R-:W-:Y:S01]  /*46b0*/  LDSM.16.MT88.4 R112, [R26+0x2000] ;  /* 0x002000001a70783b */ /* 0x000fe20000004200 */
[----:B------:R-:W-:Y:S01]  /*46c0*/  ISETP.GT.AND P6, PT, R222, R22, PT ;  /* 0x00000016de00720c */ /* 0x000fe20003fc4270 */
[----:B--2---:R-:W-:Y:S01]  /*46d0*/  IMAD.MOV.U32 R5, RZ, RZ, R2 ;  /* 0x000000ffff057224 */ /* 0x004fe200078e0002 */
[----:B------:R-:W-:Y:S01]  /*46e0*/  LOP3.LUT R2, R10, UR8, R3, 0x96, !PT ;  /* 0x000000080a027c12 */ /* 0x000fe2000f8e9603 */
[--C-:B------:R-:W-:Y:S01]  /*46f0*/  FFMA.FTZ R3, R39, UR15, -R21.reuse ;  /* 0x0000000f27037c23 */ /* 0x100fe20008010815 */
[----:B------:R-:W-:Y:S01]  /*4700*/  FSEL R14, R64, -INF , !P6 ;  /* 0xff800000400e7808 */ /* 0x000fe20007000000 */
[----:B------:R-:W-:Y:S01]  /*4710*/  LDSM.16.MT88.4 R116, [R25+0xa400] ;  /* 0x00a400001974783b */ /* 0x000fe20000004200 */
[----:B------:R-:W-:Y:S01]  /*4720*/  LOP3.LUT R0, R5, 0xff, RZ, 0xc0, !PT ;  /* 0x000000ff05007812 */ /* 0x000fe200078ec0ff */
[----:B------:R1:W-:Y:S01]  /*4730*/  MUFU.EX2 R161, R3 ;  /* 0x0000000300a17308 */ /* 0x0003e20000000800 */
[----:B------:R-:W-:Y:S01]  /*4740*/  ISETP.GT.AND P6, PT, R222, R23, PT ;  /* 0x00000017de00720c */ /* 0x000fe20003fc4270 */
[----:B----4-:R-:W-:Y:S01]  /*4750*/  FFMA.FTZ R4, R31, UR15, -R21 ;  /* 0x0000000f1f047c23 */ /* 0x010fe20008010815 */
[----:B------:R-:W-:Y:S01]  /*4760*/  PRMT R8, R0, 0x5410, R8 ;  /* 0x0000541000087816 */ /* 0x000fe20000000008 */
[----:B---3--:R-:W-:Y:S01]  /*4770*/  IMAD.MOV.U32 R31, RZ, RZ, R19 ;  /* 0x000000ffff1f7224 */ /* 0x008fe200078e0013 */
[----:B------:R-:W-:Y:S01]  /*4780*/  LOP3.LUT R0, R2, 0xffff, RZ, 0xc0, !PT ;  /* 0x0000ffff02007812 */ /* 0x000fe200078ec0ff */
[----:B------:R-:W-:Y:S01]  /*4790*/  LDSM.16.MT88.4 R128, [R26+0x400] ;  /* 0x000400001a80783b */ /* 0x000fe20000004200 */
[----:B------:R-:W-:Y:S01]  /*47a0*/  FSEL R10, R65, -INF , !P6 ;  /* 0xff800000410a7808 */ /* 0x000fe20007000000 */
[----:B------:R2:W3:Y:S01]  /*47b0*/  MUFU.EX2 R160, R4 ;  /* 0x0000000400a07308 */ /* 0x0004e20000000800 */
[----:B------:R-:W-:Y:S01]  /*47c0*/  ISETP.GT.AND P6, PT, R222, R13, PT ;  /* 0x0000000dde00720c */ /* 0x000fe20003fc4270 */
[----:B------:R-:W-:Y:S01]  /*47d0*/  LDSM.16.MT88.4 R136, [R25+0x9400] ;  /* 0x009400001988783b */ /* 0x000fe20000004200 */
[----:B------:R-:W-:-:S02]  /*47e0*/  SHF.R.U32.HI R0, RZ, 0x8, R0 ;  /* 0x00000008ff007819 */ /* 0x000fc40000011600 */
[----:B------:R-:W-:Y:S01]  /*47f0*/  PRMT R7, R6, 0x5410, R7 ;  /* 0x0000541006077816 */ /* 0x000fe20000000007 */
[----:B------:R-:W-:Y:S01]  /*4800*/  LDSM.16.MT88.4 R132, [R26+0x2400] ;  /* 0x002400001a84783b */ /* 0x000fe20000004200 */
[----:B------:R-:W-:Y:S02]  /*4810*/  FSEL R6, R80, -INF , !P6 ;  /* 0xff80000050067808 */ /* 0x000fe40007000000 */
[----:B-1----:R-:W-:Y:S01]  /*4820*/  LOP3.LUT R3, R2, 0xff, RZ, 0xc0, !PT ;  /* 0x000000ff02037812 */ /* 0x002fe200078ec0ff */
[----:B------:R-:W-:Y:S01]  /*4830*/  LDSM.16.MT88.4 R124, [R26+0x1400] ;  /* 0x001400001a7c783b */ /* 0x000fe20000004200 */
[----:B------:R-:W-:Y:S02]  /*4840*/  ISETP.GE.AND P6, PT, R13, R228, PT ;  /* 0x000000e40d00720c */ /* 0x000fe40003fc6270 */
[----:B------:R-:W-:Y:S01]  /*4850*/  PRMT R9, R3, 0x5410, R0 ;  /* 0x0000541003097816 */ /* 0x000fe20000000000 */
[----:B------:R-:W-:Y:S01]  /*4860*/  FFMA.FTZ R0, R18, UR15, -R21 ;  /* 0x0000000f12007c23 */ /* 0x000fe20008010815 */
[----:B------:R-:W-:-:S02]  /*4870*/  SHF.R.U32.HI R5, RZ, 0x18, R2 ;  /* 0x00000018ff057819 */ /* 0x000fc40000011602 */
[----:B--2---:R-:W-:Y:S01]  /*4880*/  PRMT R4, R2, 0x7632, R4 ;  /* 0x0000763202047816 */ /* 0x004fe20000000004 */
[----:B------:R-:W-:Y:S01]  /*4890*/  FFMA.FTZ R2, R40, UR15, -R21 ;  /* 0x0000000f28027c23 */ /* 0x000fe20008010815 */
[----:B------:R-:W-:Y:S01]  /*48a0*/  FSEL R30, R6, -INF , !P6 ;  /* 0xff800000061e7808 */ /* 0x000fe20007000000 */
[----:B------:R1:W-:Y:S01]  /*48b0*/  MUFU.EX2 R244, R0 ;  /* 0x0000000000f47308 */ /* 0x0003e20000000800 */
[----:B------:R-:W-:Y:S02]  /*48c0*/  LOP3.LUT R4, R4, 0xff, RZ, 0xc0, !PT ;  /* 0x000000ff04047812 */ /* 0x000fe400078ec0ff */
[----:B------:R-:W-:Y:S02]  /*48d0*/  FSEL R231, R14, -INF , !P2 ;  /* 0xff8000000ee77808 */ /* 0x000fe40005000000 */
[----:B------:R-:W-:Y:S02]  /*48e0*/  PRMT R5, R4, 0x5410, R5 ;  /* 0x0000541004057816 */ /* 0x000fe40000000005 */
[----:B------:R-:W-:Y:S01]  /*48f0*/  FMNMX3.FTZ R4, R30, R101, R100, !PT ;  /* 0x000000651e047276 */ /* 0x000fe20007810064 */
[----:B------:R2:W4:Y:S01]  /*4900*/  MUFU.EX2 R156, R2 ;  /* 0x00000002009c7308 */ /* 0x0005220000000800 */
[----:B------:R-:W-:-:S02]  /*4910*/  ISETP.GE.AND P6, PT, R23, R228, PT ;  /* 0x000000e41700720c */ /* 0x000fc40003fc6270 */
[----:B------:R-:W-:Y:S02]  /*4920*/  ISETP.GE.AND P2, PT, R13, R229, PT ;  /* 0x000000e50d00720c */ /* 0x000fe40003f46270 */
[----:B------:R-:W-:Y:S02]  /*4930*/  FSEL R232, R10, -INF , !P6 ;  /* 0xff8000000ae87808 */ /* 0x000fe40007000000 */
[----:B------:R-:W-:Y:S02]  /*4940*/  FSEL R27, R122, -INF , !P2 ;  /* 0xff8000007a1b7808 */ /* 0x000fe40005000000 */
[----:B-1----:R-:W-:Y:S02]  /*4950*/  HSET2.LE.AND R0, R8, R12, PT ;  /* 0x0000000c08007233 */ /* 0x002fe40003803000 */
[----:B------:R-:W-:Y:S02]  /*4960*/  LOP3.LUT R3, R7, 0xff00ff, RZ, 0xc0, !PT ;  /* 0x00ff00ff07037812 */ /* 0x000fe400078ec0ff */
[----:B---3--:R-:W-:-:S02]  /*4970*/  F2FP.BF16.F32.PACK_AB R7, R160, R161 ;  /* 0x000000a1a007723e */ /* 0x008fc400000010ff */
[----:B------:R-:W-:Y:S02]  /*4980*/  ISETP.GE.AND P6, PT, R22, R229, PT ;  /* 0x000000e51600720c */ /* 0x000fe40003fc6270 */
[----:B--2---:R-:W-:Y:S02]  /*4990*/  F2FP.BF16.F32.PACK_AB R2, R31, R162 ;  /* 0x000000a21f02723e */ /* 0x004fe400000010ff */
[--C-:B------:R-:W-:Y:S02]  /*49a0*/  HSET2.LE.AND R3, R3, R12.reuse, PT ;  /* 0x0000000c03037233 */ /* 0x100fe40003803000 */
[----:B------:R-:W-:Y:S02]  /*49b0*/  LOP3.LUT R6, R2, R0, RZ, 0xc0, !PT ;  /* 0x0000000002067212 */ /* 0x000fe400078ec0ff */
[----:B------:R-:W-:Y:S02]  /*49c0*/  FMNMX3.FTZ R2, R4, R109, R146, !PT ;  /* 0x0000006d04027276 */ /* 0x000fe40007810092 */
[----:B------:R-:W-:Y:S01]  /*49d0*/  HSET2.LE.AND R0, R9, R12, PT ;  /* 0x0000000c09007233 */ /* 0x000fe20003803000 */
[----:B------:R-:W-:Y:S01]  /*49e0*/  FFMA.FTZ R9, R41, UR15, -R24 ;  /* 0x0000000f29097c23 */ /* 0x000fe20008010818 */
[----:B------:R-:W-:-:S02]  /*49f0*/  FMNMX3.FTZ R4, R2, R144, R143, !PT ;  /* 0x0000009002047276 */ /* 0x000fc4000781008f */
[----:B------:R-:W-:Y:S01]  /*4a00*/  F2FP.BF16.F32.PACK_AB R2, R165, R157 ;  /* 0x0000009da502723e */ /* 0x000fe200000010ff */
[----:B------:R1:W-:Y:S01]  /*4a10*/  MUFU.EX2 R188, R9 ;  /* 0x0000000900bc7308 */ /* 0x0003e20000000800 */
[----:B------:R-:W-:Y:S02]  /*4a20*/  FMNMX3.FTZ R8, R4, R110, R186, !PT ;  /* 0x0000006e04087276 */ /* 0x000fe400078100ba */
[----:B------:R-:W-:Y:S02]  /*4a30*/  LOP3.LUT R4, R2, R0, RZ, 0xc0, !PT ;  /* 0x0000000002047212 */ /* 0x000fe400078ec0ff */
[----:B------:R-:W-:Y:S02]  /*4a40*/  FMNMX3.FTZ R0, R8, R174, R248, !PT ;  /* 0x000000ae08007276 */ /* 0x000fe400078100f8 */
[----:B------:R-:W-:Y:S02]  /*4a50*/  LOP3.LUT R2, R16, UR9, R11, 0x96, !PT ;  /* 0x0000000910027c12 */ /* 0x000fe4000f8e960b */
[----:B------:R-:W-:-:S02]  /*4a60*/  FMNMX3.FTZ R0, R0, R245, R250, !PT ;  /* 0x000000f500007276 */ /* 0x000fc400078100fa */
[----:B------:R-:W-:Y:S02]  /*4a70*/  LOP3.LUT R7, R7, R3, RZ, 0xc0, !PT ;  /* 0x0000000307077212 */ /* 0x000fe400078ec0ff */
[----:B------:R-:W-:Y:S02]  /*4a80*/  FMNMX3.FTZ R0, R0, R163, R231, !PT ;  /* 0x000000a300007276 */ /* 0x000fe400078100e7 */
[----:B------:R-:W-:Y:S02]  /*4a90*/  HSET2.LE.AND R3, R5, R12, PT ;  /* 0x0000000c05037233 */ /* 0x000fe40003803000 */
[----:B------:R-:W-:Y:S01]  /*4aa0*/  FMNMX.FTZ R8, R232, R0, !PT ;  /* 0x00000000e8087209 */ /* 0x000fe20007810000 */
[----:B-1----:R-:W-:Y:S01]  /*4ab0*/  FFMA.FTZ R9, R42, UR15, -R24 ;  /* 0x0000000f2a097c23 */ /* 0x002fe20008010818 */
[----:B------:R-:W-:Y:S02]  /*4ac0*/  FMNMX3.FTZ R0, R27, R142, R140, !PT ;  /* 0x0000008e1b007276 */ /* 0x000fe4000781008c */
[----:B----4-:R-:W-:Y:S01]  /*4ad0*/  F2FP.BF16.F32.PACK_AB R5, R156, R244 ;  /* 0x000000f49c05723e */ /* 0x010fe200000010ff */
[----:B------:R-:W1:Y:S01]  /*4ae0*/  SHFL.BFLY PT, R11, R8, 0x2, 0x1f ;  /* 0x0c401f00080b7f89 */ /* 0x000e6200000e0000 */
[----:B------:R-:W-:Y:S01]  /*4af0*/  FMNMX3.FTZ R0, R0, R141, R148, !PT ;  /* 0x0000008d00007276 */ /* 0x000fe20007810094 */
[----:B------:R2:W-:Y:S01]  /*4b00*/  MUFU.EX2 R187, R9 ;  /* 0x0000000900bb7308 */ /* 0x0005e20000000800 */
[----:B------:R-:W-:-:S02]  /*4b10*/  FSEL R173, R81, -INF , !P4 ;  /* 0xff80000051ad7808 */ /* 0x000fc40006000000 */
[----:B------:R-:W-:Y:S02]  /*4b20*/  FMNMX3.FTZ R0, R0, R147, R145, !PT ;  /* 0x0000009300007276 */ /* 0x000fe40007810091 */
[----:B------:R-:W-:Y:S02]  /*4b30*/  FSEL R223, R82, -INF , !P3 ;  /* 0xff80000052df7808 */ /* 0x000fe40005800000 */
[----:B------:R-:W-:Y:S02]  /*4b40*/  FMNMX3.FTZ R0, R0, R111, R224, !PT ;  /* 0x0000006f00007276 */ /* 0x000fe400078100e0 */
[----:B------:R-:W-:Y:S01]  /*4b50*/  LOP3.LUT R5, R5, R3, RZ, 0xc0, !PT ;  /* 0x0000000305057212 */ /* 0x000fe200078ec0ff */
[----:B------:R-:W-:Y:S01]  /*4b60*/  IMAD.WIDE.U32 R2, R2, -0x2daee0ad, RZ ;  /* 0xd2511f5302027825 */ /* 0x000fe200078e00ff */
[----:B------:R-:W-:Y:S02]  /*4b70*/  FMNMX3.FTZ R0, R0, R175, R172, !PT ;  /* 0x000000af00007276 */ /* 0x000fe400078100ac */
[----:B------:R-:W-:-:S02]  /*4b80*/  FSEL R235, R63, -INF , !P5 ;  /* 0xff8000003feb7808 */ /* 0x000fc40006800000 */
[----:B------:R-:W-:Y:S01]  /*4b90*/  FSEL R225, R66, -INF , !P6 ;  /* 0xff80000042e17808 */ /* 0x000fe20007000000 */
[C---:B------:R-:W-:Y:S01]  /*4ba0*/  HMMA.16816.F32.BF16 R36, R4.reuse, R84, RZ ;  /* 0x000000540424723c */ /* 0x040fe200000418ff */
[----:B------:R-:W-:Y:S01]  /*4bb0*/  FMNMX3.FTZ R0, R0, R173, R223, !PT ;  /* 0x000000ad00007276 */ /* 0x000fe200078100df */
[----:B--2---:R-:W-:Y:S01]  /*4bc0*/  FFMA.FTZ R9, R44, UR15, -R24 ;  /* 0x0000000f2c097c23 */ /* 0x004fe20008010818 */
[----:B------:R-:W-:Y:S02]  /*4bd0*/  ISETP.GE.AND P2, PT, R23, R229, PT ;  /* 0x000000e51700720c */ /* 0x000fe40003f46270 */
[----:B------:R-:W-:Y:S01]  /*4be0*/  FMNMX3.FTZ R10, R0, R235, R225, !PT ;  /* 0x000000eb000a7276 */ /* 0x000fe200078100e1 */
[----:B------:R2:W-:Y:S01]  /*4bf0*/  MUFU.EX2 R169, R9 ;  /* 0x0000000900a97308 */ /* 0x0005e20000000800 */
[----:B------:R-:W-:Y:S01]  /*4c00*/  LOP3.LUT R0, R20, UR19, R3, 0x96, !PT ;  /* 0x0000001314007c12 */ /* 0x000fe2000f8e9603 */
[----:B-----5:R-:W-:Y:S01]  /*4c10*/  HMMA.16816.F32.BF16 R32, R4, R92, RZ ;  /* 0x0000005c0420723c */ /* 0x020fe200000418ff */
[----:B------:R-:W-:-:S02]  /*4c20*/  FSEL R234, R67, -INF , !P2 ;  /* 0xff80000043ea7808 */ /* 0x000fc40005000000 */
[----:B-1----:R-:W-:Y:S01]  /*4c30*/  FMNMX.FTZ R3, R8, R11, !PT ;  /* 0x0000000b08037209 */ /* 0x002fe20007810000 */
[----:B------:R-:W-:Y:S01]  /*4c40*/  IMAD.MOV.U32 R11, RZ, RZ, R2 ;  /* 0x000000ffff0b7224 */ /* 0x000fe200078e0002 */
[----:B------:R-:W-:Y:S02]  /*4c50*/  FMNMX.FTZ R8, R234, R10, !PT ;  /* 0x0000000aea087209 */ /* 0x000fe40007810000 */
[C---:B------:R-:W-:Y:S01]  /*4c60*/  PRMT R17, R2.reuse, 0x7771, RZ ;  /* 0x0000777102117816 */ /* 0x040fe200000000ff */
[----:B------:R-:W1:Y:S01]  /*4c70*/  SHFL.BFLY PT, R19, R3, 0x1, 0x1f ;  /* 0x0c201f0003137f89 */ /* 0x000e6200000e0000 */
[C---:B------:R-:W-:Y:S01]  /*4c80*/  PRMT R10, R2.reuse, 0x7773, RZ ;  /* 0x00007773020a7816 */ /* 0x040fe200000000ff */
[C---:B------:R-:W-:Y:S01]  /*4c90*/  HMMA.16816.F32.BF16 R40, R4.reuse, R88, RZ ;  /* 0x000000580428723c */ /* 0x040fe200000418ff */
[----:B------:R-:W-:Y:S01]  /*4ca0*/  PRMT R2, R2, 0x7772, RZ ;  /* 0x0000777202027816 */ /* 0x000fe200000000ff */
[----:B------:R-:W3:Y:S01]  /*4cb0*/  SHFL.BFLY PT, R18, R8, 0x2, 0x1f ;  /* 0x0c401f0008127f89 */ /* 0x000ee200000e0000 */
[----:B------:R-:W-:Y:S01]  /*4cc0*/  LOP3.LUT R15, R11, 0xff, RZ, 0xc0, !PT ;  /* 0x000000ff0b0f7812 */ /* 0x000fe200078ec0ff */
[----:B--2---:R-:W-:Y:S01]  /*4cd0*/  FFMA.FTZ R9, R45, UR15, -R24 ;  /* 0x0000000f2d097c23 */ /* 0x004fe20008010818 */
[----:B------:R-:W-:Y:S01]  /*4ce0*/  PRMT R20, R2, 0x5410, R10 ;  /* 0x0000541002147816 */ /* 0x000fe2000000000a */
[--C-:B------:R-:W-:Y:S01]  /*4cf0*/  FFMA.FTZ R10, R54, UR15, -R21.reuse ;  /* 0x0000000f360a7c23 */ /* 0x100fe20008010815 */
[C---:B------:R-:W-:Y:S01]  /*4d00*/  LOP3.LUT R2, R0.reuse, 0xffff, RZ, 0xc0, !PT ;  /* 0x0000ffff00027812 */ /* 0x040fe200078ec0ff */
[----:B------:R2:W4:Y:S01]  /*4d10*/  MUFU.EX2 R249, R9 ;  /* 0x0000000900f97308 */ /* 0x0005220000000800 */
[----:B------:R-:W-:Y:S01]  /*4d20*/  LOP3.LUT R16, R0, 0xff, RZ, 0xc0, !PT ;  /* 0x000000ff00107812 */ /* 0x000fe200078ec0ff */
[----:B------:R-:W-:Y:S01]  /*4d30*/  HMMA.16816.F32.BF16 R48, R4, R96, RZ ;  /* 0x000000600430723c */ /* 0x000fe200000418ff */
[----:B------:R-:W-:Y:S01]  /*4d40*/  SHF.R.U32.HI R11, RZ, 0x8, R2 ;  /* 0x00000008ff0b7819 */ /* 0x000fe20000011602 */
[----:B------:R-:W-:Y:S01]  /*4d50*/  FFMA.FTZ R2, R55, UR15, -R21 ;  /* 0x0000000f37027c23 */ /* 0x000fe20008010815 */
[----:B------:R-:W-:-:S02]  /*4d60*/  SHF.R.U32.HI R14, RZ, 0x18, R0 ;  /* 0x00000018ff0e7819 */ /* 0x000fc40000011600 */
[----:B------:R-:W-:Y:S01]  /*4d70*/  PRMT R11, R16, 0x5410, R11 ;  /* 0x00005410100b7816 */ /* 0x000fe2000000000b */
[----:B------:R-:W-:Y:S02]  /*4d80*/  MUFU.EX2 R251, R10 ;  /* 0x0000000a00fb7308 */ /* 0x000fe40000000800 */
[----:B------:R-:W-:Y:S01]  /*4d90*/  HMMA.16816.F32.BF16 R44, R4, R104, RZ ;  /* 0x00000068042c723c */ /* 0x000fe200000418ff */
[----:B-1----:R-:W-:Y:S02]  /*4da0*/  FMNMX.FTZ R102, R3, R19, !PT ;  /* 0x0000001303667209 */ /* 0x002fe40007810000 */
[----:B------:R-:W-:-:S03]  /*4db0*/  LOP3.LUT R3, R20, 0xff00ff, RZ, 0xc0, !PT ;  /* 0x00ff00ff14037812 */ /* 0x000fc600078ec0ff */
[----:B------:R1:W5:Y:S01]  /*4dc0*/  MUFU.EX2 R252, R2 ;  /* 0x0000000200fc7308 */ /* 0x0003620000000800 */
[----:B--2---:R-:W-:Y:S01]  /*4dd0*/  FFMA.FTZ R9, R59, UR15, -R21 ;  /* 0x0000000f3b097c23 */ /* 0x004fe20008010815 */
[----:B------:R-:W-:Y:S01]  /*4de0*/  HMMA.16816.F32.BF16 R68, R4, R86, RZ ;  /* 0x000000560444723c */ /* 0x000fe200000418ff */
[----:B------:R-:W-:-:S05]  /*4df0*/  FSETP.NEU.FTZ.AND P0, PT, R102, -INF , PT ;  /* 0xff8000006600780b */ /* 0x000fca0003f1d000 */
[----:B------:R2:W-:Y:S02]  /*4e00*/  MUFU.EX2 R189, R9 ;  /* 0x0000000900bd7308 */ /* 0x0005e40000000800 */
[----:B------:R-:W-:Y:S01]  /*4e10*/  HMMA.16816.F32.BF16 R56, R4, R112, RZ ;  /* 0x000000700438723c */ /* 0x000fe200000418ff */
[----:B-1----:R-:W-:-:S07]  /*4e20*/  FFMA.FTZ R2, R62, UR15, -R21 ;  /* 0x0000000f3e027c23 */ /* 0x002fce0008010815 */
[----:B------:R-:W-:Y:S01]  /*4e30*/  HMMA.16816.F32.BF16 R80, R4, R94, RZ ;  /* 0x0000005e0450723c */ /* 0x000fe200000418ff */
[----:B------:R4:W1:Y:S01]  /*4e40*/  MUFU.EX2 R168, R2 ;  /* 0x0000000200a87308 */ /* 0x0008620000000800 */
[----:B--2---:R-:W-:-:S06]  /*4e50*/  PRMT R9, R0, 0x7632, R9 ;  /* 0x0000763200097816 */ /* 0x004fcc0000000009 */
[----:B------:R-:W-:Y:S01]  /*4e60*/  HMMA.16816.F32.BF16 R60, R4, R90, RZ ;  /* 0x0000005a043c723c */ /* 0x000fe200000418ff */
[----:B------:R-:W-:Y:S02]  /*4e70*/  LOP3.LUT R0, R9, 0xff, RZ, 0xc0, !PT ;  /* 0x000000ff09007812 */ /* 0x000fe400078ec0ff */
[----:B------:R-:W-:Y:S02]  /*4e80*/  PRMT R9, R15, 0x5410, R17 ;  /* 0x000054100f097816 */ /* 0x000fe40000000011 */
[----:B------:R-:W-:-:S03]  /*4e90*/  PRMT R15, R0, 0x5410, R14 ;  /* 0x00005410000f7816 */ /* 0x000fc6000000000e */
[C---:B------:R-:W-:Y:S01]  /*4ea0*/  HMMA.16816.F32.BF16 R64, R4.reuse, R98, RZ ;  /* 0x000000620440723c */ /* 0x040fe200000418ff */
[----:B---3--:R-:W-:Y:S02]  /*4eb0*/  FMNMX.FTZ R14, R8, R18, !PT ;  /* 0x00000012080e7209 */ /* 0x008fe40007810000 */
[--C-:B------:R-:W-:Y:S02]  /*4ec0*/  HSET2.LE.AND R0, R9, R12.reuse, PT ;  /* 0x0000000c09007233 */ /* 0x100fe40003803000 */
[----:B----4-:R-:W-:Y:S02]  /*4ed0*/  F2FP.BF16.F32.PACK_AB R2, R249, R169 ;  /* 0x000000a9f902723e */ /* 0x010fe400000010ff */
[----:B------:R-:W-:Y:S01]  /*4ee0*/  LOP3.LUT R9, R121, UR28, R79, 0x96, !PT ;  /* 0x0000001c79097c12 */ /* 0x000fe2000f8e964f */
[----:B------:R-:W-:Y:S01]  /*4ef0*/  HMMA.16816.F32.BF16 R72, R4, R106, RZ ;  /* 0x0000006a0448723c */ /* 0x000fe200000418ff */
[----:B------:R-:W-:Y:S01]  /*4f00*/  LOP3.LUT R10, R2, R0, RZ, 0xc0, !PT ;  /* 0x00000000020a7212 */ /* 0x000fe200078ec0ff */
[----:B------:R-:W-:Y:S01]  /*4f10*/  LDSM.16.MT88.4 R120, [R25+0xb400] ;  /* 0x00b400001978783b */ /* 0x000fe20000004200 */
[--C-:B------:R-:W-:Y:S01]  /*4f20*/  HSET2.LE.AND R0, R3, R12.reuse, PT ;  /* 0x0000000c03007233 */ /* 0x100fe20003803000 */
[----:B------:R-:W-:Y:S01]  /*4f30*/  IMAD.WIDE.U32 R166, R9, -0x2daee0ad, RZ ;  /* 0xd2511f5309a67825 */ /* 0x000fe200078e00ff */
[----:B------:R-:W-:-:S02]  /*4f40*/  HSET2.LE.AND R3, R11, R12, PT ;  /* 0x0000000c0b037233 */ /* 0x000fc40003803000 */
[----:B-----5:R-:W-:Y:S01]  /*4f50*/  F2FP.BF16.F32.PACK_AB R2, R252, R251 ;  /* 0x000000fbfc02723e */ /* 0x020fe200000010ff */
[----:B------:R-:W-:Y:S01]  /*4f60*/  HMMA.16816.F32.BF16 R52, R4, R114, RZ ;  /* 0x000000720434723c */ /* 0x000fe200000418ff */
[----:B------:R-:W-:Y:S01]  /*4f70*/  F2FP.BF16.F32.PACK_AB R8, R187, R188 ;  /* 0x000000bcbb08723e */ /* 0x000fe200000010ff */
[----:B------:R-:W2:Y:S01]  /*4f80*/  SHFL.BFLY PT, R6, R14, 0x1, 0x1f ;  /* 0x0c201f000e067f89 */ /* 0x000ea200000e0000 */
[----:B------:R-:W-:Y:S02]  /*4f90*/  LOP3.LUT R11, R2, R0, RZ, 0xc0, !PT ;  /* 0x00000000020b7212 */ /* 0x000fe400078ec0ff */
[----:B------:R-:W-:Y:S01]  /*4fa0*/  LOP3.LUT R8, R8, R3, RZ, 0xc0, !PT ;  /* 0x0000000308087212 */ /* 0x000fe200078ec0ff */
[----:B------:R-:W-:Y:S01]  /*4fb0*/  STL.64 [R1+0x48], R166 ;  /* 0x000048a601007387 */ /* 0x000fe20000100a00 */
[----:B------:R-:W-:Y:S02]  /*4fc0*/  HSET2.LE.AND R0, R15, R12, PT ;  /* 0x0000000c0f007233 */ /* 0x000fe40003803000 */
[----:B------:R-:W-:-:S02]  /*4fd0*/  LOP3.LUT R3, R158, UR26, R167, 0x96, !PT ;  /* 0x0000001a9e037c12 */ /* 0x000fc4000f8e96a7 */
[----:B-1----:R-:W-:-:S03]  /*4fe0*/  F2FP.BF16.F32.PACK_AB R2, R168, R189 ;  /* 0x000000bda802723e */ /* 0x002fc600000010ff */
[----:B------:R-:W-:Y:S01]  /*4ff0*/  IMAD.WIDE.U32 R246, R3, -0x326172a9, RZ ;  /* 0xcd9e8d5703f67825 */ /* 0x000fe200078e00ff */
[----:B------:R-:W-:-:S03]  /*5000*/  LOP3.LUT R9, R2, R0, RZ, 0xc0, !PT ;  /* 0x0000000002097212 */ /* 0x000fc600078ec0ff */
[----:B------:R-:W-:Y:S01]  /*5010*/  FMUL.FTZ R0, R102, UR15 ;  /* 0x0000000f66007c20 */ /* 0x000fe20008410000 */
[----:B------:R-:W-:Y:S01]  /*5020*/  LOP3.LUT R2, R78, UR14, R29, 0x96, !PT ;  /* 0x0000000e4e027c12 */ /* 0x000fe2000f8e961d */
[----:B------:R-:W-:Y:S01]  /*5030*/  IMAD.MOV.U32 R29, RZ, RZ, R160 ;  /* 0x000000ffff1d7224 */ /* 0x000fe200078e00a0 */
[----:B------:R-:W-:Y:S02]  /*5040*/  LOP3.LUT R4, R28, UR7, R247, 0x96, !PT ;  /* 0x000000071c047c12 */ /* 0x000fe4000f8e96f7 */
[----:B------:R-:W-:Y:S01]  /*5050*/  FSEL R16, R0, RZ, P0 ;  /* 0x000000ff00107208 */ /* 0x000fe20000000000 */
[----:B------:R-:W-:Y:S01]  /*5060*/  IMAD.WIDE.U32 R2, R2, -0x2daee0ad, RZ ;  /* 0xd2511f5302027825 */ /* 0x000fe200078e00ff */
[----:B------:R-:W-:Y:S03]  /*5070*/  HMMA.16816.F32.BF16 R208, R8, R116, R40 ;  /* 0x0000007408d0723c */ /* 0x000fe60000041828 */
[----:B------:R-:W-:Y:S01]  /*5080*/  IMAD.WIDE.U32 R4, R4, -0x2daee0ad, RZ ;  /* 0xd2511f5304047825 */ /* 0x000fe200078e00ff */
[----:B------:R-:W-:-:S03]  /*5090*/  LOP3.LUT R3, R166, UR23, R3, 0x96, !PT ;  /* 0x00000017a6037c12 */ /* 0x000fc6000f8e9603 */
[--C-:B------:R-:W-:Y:S01]  /*50a0*/  FFMA.FTZ R0, R30, UR15, -R16.reuse ;  /* 0x0000000f1e007c23 */ /* 0x100fe20008010810 */
[----:B------:R-:W-:Y:S01]  /*50b0*/  LOP3.LUT R2, R2, UR22, R5, 0x96, !PT ;  /* 0x0000001602027c12 */ /* 0x000fe2000f8e9605 */
[----:B------:R-:W-:Y:S02]  /*50c0*/  IMAD.WIDE.U32 R18, R3, -0x326172a9, RZ ;  /* 0xcd9e8d5703127825 */ /* 0x000fe400078e00ff */
[----:B------:R1:W-:Y:S02]  /*50d0*/  MUFU.EX2 R233, R0 ;  /* 0x0000000000e97308 */ /* 0x0003e40000000800 */
[----:B------:R-:W-:Y:S01]  /*50e0*/  FFMA.FTZ R3, R100, UR15, -R16 ;  /* 0x0000000f64037c23 */ /* 0x000fe20008010810 */
[----:B------:R-:W-:Y:S01]  /*50f0*/  HMMA.16816.F32.BF16 R212, R8, R128, R32 ;  /* 0x0000008008d4723c */ /* 0x000fe20000041820 */
[----:B------:R-:W-:Y:S01]  /*5100*/  IMAD.WIDE.U32 R22, R2, -0x326172a9, RZ ;  /* 0xcd9e8d5702167825 */ /* 0x000fe200078e00ff */
[----:B------:R-:W-:-:S03]  /*5110*/  LOP3.LUT R2, R246, UR13, R19, 0x96, !PT ;  /* 0x0000000df6027c12 */ /* 0x000fc6000f8e9613 */
[----:B------:R-:W-:Y:S01]  /*5120*/  IMAD.MOV.U32 R100, RZ, RZ, R157 ;  /* 0x000000ffff647224 */ /* 0x000fe200078e009d */
[----:B------:R-:W3:Y:S02]  /*5130*/  MUFU.EX2 R15, R3 ;  /* 0x00000003000f7308 */ /* 0x000ee40000000800 */
[C---:B------:R-:W-:Y:S01]  /*5140*/  HMMA.16816.F32.BF16 R192, R8.reuse, R130, R80 ;  /* 0x0000008208c0723c */ /* 0x040fe20000041850 */
[----:B------:R-:W-:Y:S02]  /*5150*/  IMAD.MOV.U32 R82, RZ, RZ, R158 ;  /* 0x000000ffff527224 */ /* 0x000fe400078e009e */
[----:B------:R-:W-:Y:S02]  /*5160*/  IMAD.MOV.U32 R83, RZ, RZ, R159 ;  /* 0x000000ffff537224 */ /* 0x000fe400078e009f */
[----:B------:R-:W-:Y:S02]  /*5170*/  IMAD.MOV.U32 R81, RZ, RZ, R156 ;  /* 0x000000ffff517224 */ /* 0x000fe400078e009c */
[----:B-1----:R-:W-:Y:S01]  /*5180*/  FFMA.FTZ R0, R101, UR15, -R16 ;  /* 0x0000000f65007c23 */ /* 0x002fe20008010810 */
[----:B--2---:R-:W-:Y:S01]  /*5190*/  FMNMX.FTZ R101, R14, R6, !PT ;  /* 0x000000060e657209 */ /* 0x004fe20007810000 */
[----:B------:R-:W-:Y:S01]  /*51a0*/  IMAD.WIDE.U32 R6, R2, -0x2daee0ad, RZ ;  /* 0xd2511f5302067825 */ /* 0x000fe200078e00ff */
[----:B------:R-:W-:Y:S01]  /*51b0*/  HMMA.16816.F32.BF16 R216, R8, R136, R36 ;  /* 0x0000008808d8723c */ /* 0x000fe20000041824 */
[----:B------:R1:W2:Y:S01]  /*51c0*/  MUFU.EX2 R20, R0 ;  /* 0x0000000000147308 */ /* 0x0002a20000000800 */
[C---:B------:R-:W-:Y:S01]  /*51d0*/  FSETP.NEU.FTZ.AND P0, PT, R101.reuse, -INF , PT ;  /* 0xff8000006500780b */ /* 0x040fe20003f1d000 */
[----:B------:R-:W-:Y:S01]  /*51e0*/  FMUL.FTZ R2, R101, UR15 ;  /* 0x0000000f65027c20 */ /* 0x000fe20008410000 */
[----:B------:R-:W-:-:S02]  /*51f0*/  IMAD.MOV.U32 R39, RZ, RZ, R169 ;  /* 0x000000ffff277224 */ /* 0x000fc400078e00a9 */
[----:B---3--:R-:W-:Y:S02]  /*5200*/  IMAD.MOV.U32 R80, RZ, RZ, R15 ;  /* 0x000000ffff507224 */ /* 0x008fe400078e000f */
[----:B------:R-:W-:Y:S01]  /*5210*/  FSEL R17, R2, RZ, P0 ;  /* 0x000000ff02117208 */ /* 0x000fe20000000000 */
[----:B------:R-:W-:Y:S01]  /*5220*/  IMAD.MOV.U32 R38, RZ, RZ, R168 ;  /* 0x000000ffff267224 */ /* 0x000fe200078e00a8 */
[----:B------:R-:W-:Y:S01]  /*5230*/  HMMA.16816.F32.BF16 R156, R8, R134, R52 ;  /* 0x00000086089c723c */ /* 0x000fe20000041834 */
[----:B------:R-:W-:Y:S02]  /*5240*/  IMAD.MOV.U32 R37, RZ, RZ, R162 ;  /* 0x000000ffff257224 */ /* 0x000fe400078e00a2 */
[----:B------:R-:W-:Y:S01]  /*5250*/  FFMA.FTZ R3, R27, UR15, -R17 ;  /* 0x0000000f1b037c23 */ /* 0x000fe20008010811 */
[----:B------:R-:W-:-:S03]  /*5260*/  IMAD.MOV.U32 R36, RZ, RZ, R161 ;  /* 0x000000ffff247224 */ /* 0x000fc600078e00a1 */
[----:B------:R3:W-:Y:S01]  /*5270*/  MUFU.EX2 R221, R3 ;  /* 0x0000000300dd7308 */ /* 0x0007e20000000800 */
[----:B-1----:R-:W-:Y:S01]  /*5280*/  LOP3.LUT R0, R18, UR12, R23, 0x96, !PT ;  /* 0x0000000c12007c12 */ /* 0x002fe2000f8e9617 */
[----:B--2---:R-:W-:Y:S01]  /*5290*/  IMAD.MOV.U32 R27, RZ, RZ, R20 ;  /* 0x000000ffff1b7224 */ /* 0x004fe200078e0014 */
[----:B------:R-:W-:Y:S01]  /*52a0*/  HMMA.16816.F32.BF16 R204, R8, R124, R48 ;  /* 0x0000007c08cc723c */ /* 0x000fe20000041830 */
[----:B------:R-:W-:Y:S02]  /*52b0*/  IMAD.MOV.U32 R20, RZ, RZ, R163 ;  /* 0x000000ffff147224 */ /* 0x000fe400078e00a3 */
[----:B------:R-:W-:-:S04]  /*52c0*/  IMAD.WIDE.U32 R78, R0, -0x2daee0ad, RZ ;  /* 0xd2511f53004e7825 */ /* 0x000fc800078e00ff */
[----:B------:R-:W-:Y:S01]  /*52d0*/  FFMA.FTZ R0, R109, UR15, -R16 ;  /* 0x0000000f6d007c23 */ /* 0x000fe20008010810 */
[----:B------:R-:W-:-:S03]  /*52e0*/  IMAD.MOV.U32 R109, RZ, RZ, R38 ;  /* 0x000000ffff6d7224 */ /* 0x000fc600078e0026 */
[----:B------:R1:W-:Y:S01]  /*52f0*/  MUFU.EX2 R43, R0 ;  /* 0x00000000002b7308 */ /* 0x0003e20000000800 */
[----:B------:R-:W-:Y:S01]  /*5300*/  LOP3.LUT R2, R6, UR20, R79, 0x96, !PT ;  /* 0x0000001406027c12 */ /* 0x000fe2000f8e964f */
[----:B------:R-:W-:Y:S01]  /*5310*/  FFMA.FTZ R6, R141, UR15, -R17 ;  /* 0x0000000f8d067c23 */ /* 0x000fe20008010811 */
[C---:B------:R-:W-:Y:S03]  /*5320*/  HMMA.16816.F32.BF16 R176, R8.reuse, R120, R44 ;  /* 0x0000007808b0723c */ /* 0x040fe6000004182c */
[----:B---3--:R-:W-:Y:S02]  /*5330*/  IMAD.WIDE.U32 R2, R2, -0x326172a9, RZ ;  /* 0xcd9e8d5702027825 */ /* 0x008fe400078e00ff */
[----:B------:R2:W-:Y:S02]  /*5340*/  MUFU.EX2 R28, R6 ;  /* 0x00000006001c7308 */ /* 0x0005e40000000800 */
[----:B------:R-:W-:Y:S01]  /*5350*/  IMAD.MOV.U32 R5, RZ, RZ, R2 ;  /* 0x000000ffff057224 */ /* 0x000fe200078e0002 */
[----:B------:R-:W-:Y:S04]  /*5360*/  HMMA.16816.F32.BF16 R200, R8, R132, R56 ;  /* 0x0000008408c8723c */ /* 0x000fe80000041838 */
[----:B------:R-:W-:-:S02]  /*5370*/  LOP3.LUT R5, R5, 0xff, RZ, 0xc0, !PT ;  /* 0x000000ff05057812 */ /* 0x000fc400078ec0ff */
[----:B-1----:R-:W-:Y:S02]  /*5380*/  LOP3.LUT R0, R4, UR21, R7, 0x96, !PT ;  /* 0x0000001504007c12 */ /* 0x002fe4000f8e9607 */
[C---:B------:R-:W-:Y:S01]  /*5390*/  PRMT R4, R2.reuse, 0x7773, RZ ;  /* 0x0000777302047816 */ /* 0x040fe200000000ff */
[----:B------:R-:W-:Y:S01]  /*53a0*/  HMMA.16816.F32.BF16 R196, R8, R138, R68 ;  /* 0x0000008a08c4723c */ /* 0x000fe20000041844 */
[----:B------:R-:W-:Y:S01]  /*53b0*/  PRMT R7, R2, 0x7771, RZ ;  /* 0x0000777102077816 */ /* 0x000fe200000000ff */
[----:B------:R-:W-:-:S04]  /*53c0*/  IMAD.WIDE.U32 R18, R0, -0x326172a9, RZ ;  /* 0xcd9e8d5700127825 */ /* 0x000fc800078e00ff */
[----:B------:R-:W-:Y:S01]  /*53d0*/  FFMA.FTZ R0, R140, UR15, -R17 ;  /* 0x0000000f8c007c23 */ /* 0x000fe20008010811 */
[----:B--2---:R-:W-:Y:S01]  /*53e0*/  PRMT R6, R5, 0x5410, R7 ;  /* 0x0000541005067816 */ /* 0x004fe20000000007 */
[----:B------:R-:W-:Y:S02]  /*53f0*/  IMAD.MOV.U32 R140, RZ, RZ, R39 ;  /* 0x000000ffff8c7224 */ /* 0x000fe400078e0027 */
[----:B------:R1:W2:Y:S01]  /*5400*/  MUFU.EX2 R30, R0 ;  /* 0x00000000001e7308 */ /* 0x0002a20000000800 */
[C---:B------:R-:W-:Y:S08]  /*5410*/  HMMA.16816.F32.BF16 R180, R8.reuse, R118, R60 ;  /* 0x0000007608b4723c */ /* 0x040ff0000004183c */
[----:B------:R-:W-:Y:S01]  /*5420*/  HMMA.16816.F32.BF16 R168, R8, R126, R64 ;  /* 0x0000007e08a8723c */ /* 0x000fe20000041840 */
[----:B-1----:R-:W-:-:S07]  /*5430*/  PRMT R0, R2, 0x7772, RZ ;  /* 0x0000777202007816 */ /* 0x002fce00000000ff */
[----:B------:R-:W-:Y:S01]  /*5440*/  HMMA.16816.F32.BF16 R160, R8, R122, R72 ;  /* 0x0000007a08a0723c */ /* 0x000fe20000041848 */
[----:B------:R-:W-:Y:S01]  /*5450*/  LOP3.LUT R2, R18, UR8, R3, 0x96, !PT ;  /* 0x0000000812027c12 */ /* 0x000fe2000f8e9603 */
[----:B--2---:R-:W-:Y:S01]  /*5460*/  IMAD.MOV.U32 R11, RZ, RZ, R30 ;  /* 0x000000ffff0b7224 */ /* 0x004fe200078e001e */
[----:B------:R-:W-:Y:S01]  /*5470*/  PRMT R3, R0, 0x5410, R4 ;  /* 0x0000541000037816 */ /* 0x000fe20000000004 */
[----:B------:R-:W-:Y:S01]  /*5480*/  FFMA.FTZ R4, R142, UR15, -R17 ;  /* 0x0000000f8e047c23 */ /* 0x000fe20008010811 */
[C---:B------:R-:W-:Y:S01]  /*5490*/  LOP3.LUT R0, R2.reuse, 0xffff, RZ, 0xc0, !PT ;  /* 0x0000ffff02007812 */ /* 0x040fe200078ec0ff */
[----:B------:R-:W-:Y:S01]  /*54a0*/  IMAD.MOV.U32 R10, RZ, RZ, R29 ;  /* 0x000000ffff0a7224 */ /* 0x000fe200078e001d */
[C---:B------:R-:W-:Y:S01]  /*54b0*/  PRMT R5, R2.reuse, 0x7632, R5 ;  /* 0x0000763202057816 */ /* 0x040fe20000000005 */
[----:B------:R1:W2:Y:S01]  /*54c0*/  MUFU.EX2 R32, R4 ;  /* 0x0000000400207308 */ /* 0x0002a20000000800 */
[----:B------:R-:W-:Y:S01]  /*54d0*/  LOP3.LUT R7, R3, 0xff00ff, RZ, 0xc0, !PT ;  /* 0x00ff00ff03077812 */ /* 0x000fe200078ec0ff */
[----:B------:R-:W-:Y:S01]  /*54e0*/  IMAD.MOV.U32 R9, RZ, RZ, R37 ;  /* 0x000000ffff097224 */ /* 0x000fe200078e0025 */
[----:B------:R-:W-:-:S02]  /*54f0*/  LOP3.LUT R15, R2, 0xff, RZ, 0xc0, !PT ;  /* 0x000000ff020f7812 */ /* 0x000fc400078ec0ff */
[----:B------:R-:W-:Y:S02]  /*5500*/  SHF.R.U32.HI R14, RZ, 0x18, R2 ;  /* 0x00000018ff0e7819 */ /* 0x000fe40000011602 */
[----:B------:R-:W-:Y:S02]  /*5510*/  LOP3.LUT R3, R5, 0xff, RZ, 0xc0, !PT ;  /* 0x000000ff05037812 */ /* 0x000fe400078ec0ff */
[----:B------:R-:W-:Y:S02]  /*5520*/  F2FP.BF16.F32.PACK_AB R2, R43, R80 ;  /* 0x000000502b02723e */ /* 0x000fe400000010ff */
[----:B------:R-:W-:-:S05]  /*5530*/  PRMT R5, R3, 0x5410, R14 ;  /* 0x0000541003057816 */ /* 0x000fca000000000e */
[--C-:B------:R-:W-:Y:S02]  /*5540*/  HSET2.LE.AND R5, R5, R12.reuse, PT ;  /* 0x0000000c05057233 */ /* 0x100fe40003803000 */
[----:B-1----:R-:W-:Y:S02]  /*5550*/  SHF.R.U32.HI R4, RZ, 0x8, R0 ;  /* 0x00000008ff047819 */ /* 0x002fe40000011600 */
[--C-:B------:R-:W-:Y:S02]  /*5560*/  HSET2.LE.AND R0, R6, R12.reuse, PT ;  /* 0x0000000c06007233 */ /* 0x100fe40003803000 */
[----:B------:R-:W-:Y:S01]  /*5570*/  PRMT R4, R15, 0x5410, R4 ;  /* 0x000054100f047816 */ /* 0x000fe20000000004 */
[----:B--2---:R-:W-:Y:S02]  /*5580*/  IMAD.MOV.U32 R15, RZ, RZ, R32 ;  /* 0x000000ffff0f7224 */ /* 0x004fe400078e0020 */
[----:B------:R-:W-:Y:S02]  /*5590*/  LOP3.LUT R6, R2, R0, RZ, 0xc0, !PT ;  /* 0x0000000002067212 */ /* 0x000fe400078ec0ff */
[----:B------:R-:W-:-:S02]  /*55a0*/  HSET2.LE.AND R0, R7, R12, PT ;  /* 0x0000000c07007233 */ /* 0x000fc40003803000 */
[----:B------:R-:W-:Y:S02]  /*55b0*/  HSET2.LE.AND R3, R4, R12, PT ;  /* 0x0000000c04037233 */ /* 0x000fe40003803000 */
[----:B------:R-:W-:Y:S02]  /*55c0*/  F2FP.BF16.F32.PACK_AB R2, R28, R30 ;  /* 0x0000001e1c02723e */ /* 0x000fe400000010ff */
[----:B------:R-:W-:Y:S02]  /*55d0*/  F2FP.BF16.F32.PACK_AB R4, R27, R233 ;  /* 0x000000e91b04723e */ /* 0x000fe400000010ff */
[----:B------:R-:W-:Y:S02]  /*55e0*/  F2FP.BF16.F32.PACK_AB R14, R15, R221 ;  /* 0x000000dd0f0e723e */ /* 0x000fe400000010ff */
[----:B------:R-:W-:Y:S01]  /*55f0*/  LOP3.LUT R7, R2, R0, RZ, 0xc0, !PT ;  /* 0x0000000002077212 */ /* 0x000fe200078ec0ff */
[----:B------:R-:W-:Y:S01]  /*5600*/  FFMA.FTZ R0, R146, UR15, -R16 ;  /* 0x0000000f92007c23 */ /* 0x000fe20008010810 */
[----:B------:R-:W-:-:S02]  /*5610*/  LOP3.LUT R4, R4, R3, RZ, 0xc0, !PT ;  /* 0x0000000304047212 */ /* 0x000fc400078ec0ff */
[----:B------:R-:W-:Y:S02]  /*5620*/  LOP3.LUT R5, R14, R5, RZ, 0xc0, !PT ;  /* 0x000000050e057212 */ /* 0x000fe400078ec0ff */
[----:B------:R-:W-:Y:S01]  /*5630*/  LOP3.LUT R2, R22, UR9, R19, 0x96, !PT ;  /* 0x0000000916027c12 */ /* 0x000fe2000f8e9613 */
[----:B------:R1:W-:Y:S04]  /*5640*/  MUFU.EX2 R14, R0 ;  /* 0x00000000000e7308 */ /* 0x0003e80000000800 */
[----:B------:R-:W-:Y:S01]  /*5650*/  HMMA.16816.F32.BF16 R32, R4, R84, RZ ;  /* 0x000000540420723c */ /* 0x000fe200000418ff */
[----:B------:R-:W-:Y:S02]  /*5660*/  IMAD.MOV.U32 R84, RZ, RZ, R31 ;  /* 0x000000ffff547224 */ /* 0x000fe400078e001f */
[----:B------:R-:W-:-:S02]  /*5670*/  IMAD.MOV.U32 R85, RZ, RZ, R36 ;  /* 0x000000ffff557224 */ /* 0x000fc400078e0024 */
[----:B------:R-:W-:-:S03]  /*5680*/  IMAD.WIDE.U32 R2, R2, -0x2daee0ad, RZ ;  /* 0xd2511f5302027825 */ /* 0x000fc600078e00ff */
[----:B------:R-:W-:Y:S01]  /*5690*/  HMMA.16816.F32.BF16 R52, R4, R86, RZ ;  /* 0x000000560434723c */ /* 0x000fe200000418ff */
[----:B------:R-:W-:Y:S02]  /*56a0*/  IMAD.MOV.U32 R87, RZ, RZ, R28 ;  /* 0x000000ffff577224 */ /* 0x000fe400078e001c */
[----:B-1----:R-:W-:-:S05]  /*56b0*/  FFMA.FTZ R0, R144, UR15, -R16 ;  /* 0x0000000f90007c23 */ /* 0x002fca0008010810 */
[C---:B------:R-:W-:Y:S01]  /*56c0*/  HMMA.16816.F32.BF16 R28, R4.reuse, R92, RZ ;  /* 0x0000005c041c723c */ /* 0x040fe200000418ff */
[----:B------:R-:W-:Y:S01]  /*56d0*/  IMAD.MOV.U32 R93, RZ, RZ, R43 ;  /* 0x000000ffff5d7224 */ /* 0x000fe200078e002b */
[----:B------:R1:W2:Y:S06]  /*56e0*/  MUFU.EX2 R92, R0 ;  /* 0x00000000005c7308 */ /* 0x0002ac0000000800 */
[C---:B------:R-:W-:Y:S08]  /*56f0*/  HMMA.16816.F32.BF16 R56, R4.reuse, R94, RZ ;  /* 0x0000005e0438723c */ /* 0x040ff000000418ff */
[----:B------:R-:W-:Y:S01]  /*5700*/  HMMA.16816.F32.BF16 R36, R4, R88, RZ ;  /* 0x000000580424723c */ /* 0x000fe200000418ff */
[----:B------:R-:W-:-:S02]  /*5710*/  IMAD.MOV.U32 R89, RZ, RZ, R93 ;  /* 0x000000ffff597224 */ /* 0x000fc400078e005d */
[----:B-1----:R-:W-:Y:S01]  /*5720*/  FFMA.FTZ R0, R143, UR15, -R16 ;  /* 0x0000000f8f007c23 */ /* 0x002fe20008010810 */
[----:B------:R-:W-:Y:S02]  /*5730*/  IMAD.MOV.U32 R88, RZ, RZ, R87 ;  /* 0x000000ffff587224 */ /* 0x000fe400078e0057 */
[----:B------:R-:W-:Y:S01]  /*5740*/  IMAD.MOV.U32 R87, RZ, RZ, R80 ;  /* 0x000000ffff577224 */ /* 0x000fe200078e0050 */
[----:B------:R1:W-:Y:S01]  /*5750*/  MUFU.EX2 R141, R0 ;  /* 0x00000000008d7308 */ /* 0x0003e20000000800 */
[----:B------:R-:W-:Y:S01]  /*5760*/  HMMA.16816.F32.BF16 R60, R4, R90, RZ ;  /* 0x0000005a043c723c */ /* 0x000fe200000418ff */
[----:B------:R-:W-:Y:S02]  /*5770*/  IMAD.MOV.U32 R90, RZ, RZ, R10 ;  /* 0x000000ffff5a7224 */ /* 0x000fe400078e000a */
[----:B------:R-:W-:Y:S02]  /*5780*/  IMAD.MOV.U32 R91, RZ, RZ, R84 ;  /* 0x000000ffff5b7224 */ /* 0x000fe400078e0054 */
[----:B------:R-:W-:-:S02]  /*5790*/  IMAD.MOV.U32 R84, RZ, RZ, R81 ;  /* 0x000000ffff547224 */ /* 0x000fc400078e0051 */
[----:B------:R-:W-:Y:S01]  /*57a0*/  IMAD.MOV.U32 R22, RZ, RZ, R90 ;  /* 0x000000ffff167224 */ /* 0x000fe200078e005a */
[----:B------:R-:W-:Y:S01]  /*57b0*/  HMMA.16816.F32.BF16 R40, R4, R96, RZ ;  /* 0x000000600428723c */ /* 0x000fe200000418ff */
[----:B------:R-:W-:Y:S02]  /*57c0*/  IMAD.MOV.U32 R23, RZ, RZ, R91 ;  /* 0x000000ffff177224 */ /* 0x000fe400078e005b */
[----:B------:R-:W-:Y:S02]  /*57d0*/  IMAD.MOV.U32 R18, RZ, RZ, R88 ;  /* 0x000000ffff127224 */ /* 0x000fe400078e0058 */
[----:B------:R-:W-:-:S03]  /*57e0*/  IMAD.MOV.U32 R19, RZ, RZ, R89 ;  /* 0x000000ffff137224 */ /* 0x000fc600078e0059 */
[----:B------:R-:W-:Y:S01]  /*57f0*/  HMMA.16816.F32.BF16 R64, R4, R98, RZ ;  /* 0x000000620440723c */ /* 0x000fe200000418ff */
[----:B-1----:R-:W-:Y:S01]  /*5800*/  LOP3.LUT R0, R78, UR19, R3, 0x96, !PT ;  /* 0x000000134e007c12 */ /* 0x002fe2000f8e9603 */
[----:B------:R-:W-:-:S04]  /*5810*/  FFMA.FTZ R3, R145, UR15, -R17 ;  /* 0x0000000f91037c23 */ /* 0x000fc80008010811 */
[----:B------:R1:W-:Y:S02]  /*5820*/  MUFU.EX2 R142, R3 ;  /* 0x00000003008e7308 */ /* 0x0003e40000000800 */
[----:B------:R-:W-:Y:S01]  /*5830*/  HMMA.16816.F32.BF16 R44, R4, R104, RZ ;  /* 0x00000068042c723c */ /* 0x000fe200000418ff */
[----:B------:R-:W-:Y:S01]  /*5840*/  SHF.R.U32.HI R104, RZ, 0x5, R220 ;  /* 0x00000005ff687819 */ /* 0x000fe200000116dc */
[----:B------:R-:W-:-:S06]  /*5850*/  IMAD.MOV.U32 R105, RZ, RZ, R11 ;  /* 0x000000ffff697224 */ /* 0x000fcc00078e000b */
[----:B------:R-:W-:Y:S01]  /*5860*/  HMMA.16816.F32.BF16 R68, R4, R106, RZ ;  /* 0x0000006a0444723c */ /* 0x000fe200000418ff */
[----:B------:R-:W3:Y:S01]  /*5870*/  S2R R106, SR_CTAID.X ;  /* 0x00000000006a7919 */ /* 0x000ee20000002500 */
[----:B-1----:R-:W-:-:S06]  /*5880*/  FFMA.FTZ R3, R111, UR15, -R17 ;  /* 0x0000000f6f037c23 */ /* 0x002fcc0008010811 */
[C---:B------:R-:W-:Y:S01]  /*5890*/  HMMA.16816.F32.BF16 R48, R4.reuse, R112, RZ ;  /* 0x000000700430723c */ /* 0x040fe200000418ff */
[----:B--2---:R-:W-:Y:S01]  /*58a0*/  IMAD.MOV.U32 R111, RZ, RZ, R92 ;  /* 0x000000ffff6f7224 */ /* 0x004fe200078e005c */
[----:B------:R1:W-:Y:S06]  /*58b0*/  MUFU.EX2 R78, R3 ;  /* 0x00000003004e7308 */ /* 0x0003ec0000000800 */
[----:B------:R-:W-:Y:S01]  /*58c0*/  HMMA.16816.F32.BF16 R72, R4, R114, RZ ;  /* 0x000000720448723c */ /* 0x000fe200000418ff */
[----:B------:R-:W-:Y:S01]  /*58d0*/  FFMA.FTZ R4, R110, UR15, -R16 ;  /* 0x0000000f6e047c23 */ /* 0x000fe20008010810 */
[----:B------:R-:W-:Y:S01]  /*58e0*/  IMAD.MOV.U32 R5, RZ, RZ, R2 ;  /* 0x000000ffff057224 */ /* 0x000fe200078e0002 */
[----:B------:R-:W-:Y:S01]  /*58f0*/  PRMT R6, R2, 0x7771, RZ ;  /* 0x0000777102067816 */ /* 0x000fe200000000ff */
[----:B------:R-:W-:Y:S01]  /*5900*/  IMAD.MOV.U32 R114, RZ, RZ, R18 ;  /* 0x000000ffff727224 */ /* 0x000fe200078e0012 */
[----:B------:R2:W4:Y:S01]  /*5910*/  MUFU.EX2 R86, R4 ;  /* 0x0000000400567308 */ /* 0x0005220000000800 */
[----:B------:R-:W-:Y:S01]  /*5920*/  IMAD.MOV.U32 R115, RZ, RZ, R19 ;  /* 0x000000ffff737224 */ /* 0x000fe200078e0013 */
[----:B-1----:R-:W-:Y:S01]  /*5930*/  PRMT R3, R0, 0x7632, R3 ;  /* 0x0000763200037816 */ /* 0x002fe20000000003 */
[----:B---3--:R-:W-:-:S02]  /*5940*/  IMAD R106, R106, 0x8, R104 ;  /* 0x000000086a6a7824 */ /* 0x008fc400078e0268 */
[----:B------:R-:W-:Y:S02]  /*5950*/  IMAD.MOV.U32 R104, RZ, RZ, R9 ;  /* 0x000000ffff687224 */ /* 0x000fe400078e0009 */
[----:B------:R-:W-:Y:S01]  /*5960*/  VIADD R106, R106, 0x4 ;  /* 0x000000046a6a7836 */ /* 0x000fe20000000000 */
[C---:B--2---:R-:W-:Y:S01]  /*5970*/  PRMT R4, R2.reuse, 0x7773, RZ ;  /* 0x0000777302047816 */ /* 0x044fe200000000ff */
[----:B------:R-:W-:Y:S01]  /*5980*/  IMAD.MOV.U32 R113, RZ, RZ, R104 ;  /* 0x000000ffff717224 */ /* 0x000fe200078e0068 */
[----:B------:R-:W-:Y:S01]  /*5990*/  PRMT R2, R2, 0x7772, RZ ;  /* 0x0000777202027816 */ /* 0x000fe200000000ff */
[----:B------:R-:W-:-:S03]  /*59a0*/  IMAD.WIDE.U32 R106, R106, -0x326172a9, RZ ;  /* 0xcd9e8d576a6a7825 */ /* 0x000fc600078e00ff */
[----:B------:R-:W-:Y:S01]  /*59b0*/  PRMT R8, R2, 0x5410, R4 ;  /* 0x0000541002087816 */ /* 0x000fe20000000004 */
[----:B------:R-:W-:Y:S01]  /*59c0*/  IMAD.MOV.U32 R107, RZ, RZ, R85 ;  /* 0x000000ffff6b7224 */ /* 0x000fe200078e0055 */
[----:B------:R-:W-:Y:S01]  /*59d0*/  LOP3.LUT R2, R5, 0xff, RZ, 0xc0, !PT ;  /* 0x000000ff05027812 */ /* 0x000fe200078ec0ff */
[----:B------:R-:W-:Y:S01]  /*59e0*/  IMAD.MOV.U32 R85, RZ, RZ, R15 ;  /* 0x000000ffff557224 */ /* 0x000fe200078e000f */
[----:B------:R-:W-:Y:S01]  /*59f0*/  SHF.R.U32.HI R5, RZ, 0x18, R0 ;  /* 0x00000018ff057819 */ /* 0x000fe20000011600 */
[----:B------:R-:W-:Y:S01]  /*5a00*/  IMAD.MOV.U32 R104, RZ, RZ, R87 ;  /* 0x000000ffff687224 */ /* 0x000fe200078e0057 */
[----:B------:R-:W-:Y:S01]  /*5a10*/  PRMT R7, R2, 0x5410, R6 ;  /* 0x0000541002077816 */ /* 0x000fe20000000006 */
[----:B------:R-:W-:Y:S01]  /*5a20*/  IMAD.MOV.U32 R87, RZ, RZ, R251 ;  /* 0x000000ffff577224 */ /* 0x000fe200078e00fb */
[C---:B------:R-:W-:Y:S01]  /*5a30*/  LOP3.LUT R2, R0.reuse, 0xffff, RZ, 0xc0, !PT ;  /* 0x0000ffff00027812 */ /* 0x040fe200078ec0ff */
[----:B------:R-:W-:Y:S01]  /*5a40*/  IMAD.MOV.U32 R112, RZ, RZ, R107 ;  /* 0x000000ffff707224 */ /* 0x000fe200078e006b */
[----:B------:R-:W-:Y:S01]  /*5a50*/  LOP3.LUT R6, R0, 0xff, RZ, 0xc0, !PT ;  /* 0x000000ff00067812 */ /* 0x000fe200078ec0ff */
[----:B------:R-:W-:Y:S01]  /*5a60*/  IMAD.MOV.U32 R107, RZ, RZ, R84 ;  /* 0x000000ffff6b7224 */ /* 0x000fe200078e0054 */
[----:B------:R-:W-:Y:S01]  /*5a70*/  SHF.R.U32.HI R4, RZ, 0x8, R2 ;  /* 0x00000008ff047819 */ /* 0x000fe20000011602 */
[----:B------:R-:W-:Y:S01]  /*5a80*/  FFMA.FTZ R2, R148, UR15, -R17 ;  /* 0x0000000f94027c23 */ /* 0x000fe20008010811 */
[----:B------:R-:W-:Y:S01]  /*5a90*/  LOP3.LUT R0, R3, 0xff, RZ, 0xc0, !PT ;  /* 0x000000ff03007812 */ /* 0x000fe200078ec0ff */
[----:B------:R-:W-:Y:S01]  /*5aa0*/  IMAD.MOV.U32 R84, RZ, RZ, R140 ;  /* 0x000000ffff547224 */ /* 0x000fe200078e008c */
[----:B------:R-:W-:Y:S01]  /*5ab0*/  LOP3.LUT R3, R8, 0xff00ff, RZ, 0xc0, !PT ;  /* 0x00ff00ff08037812 */ /* 0x000fe200078ec0ff */
[----:B------:R1:W-:Y:S01]  /*5ac0*/  MUFU.EX2 R79, R2 ;  /* 0x00000002004f7308 */ /* 0x0003e20000000800 */
[----:B------:R-:W-:Y:S01]  /*5ad0*/  PRMT R5, R0, 0x5410, R5 ;  /* 0x0000541000057816 */ /* 0x000fe20000000005 */
[----:B------:R-:W-:Y:S01]  /*5ae0*/  IMAD.MOV.U32 R140, RZ, RZ, R20 ;  /* 0x000000ffff8c7224 */ /* 0x000fe200078e0014 */
[----:B------:R-:W-:-:S02]  /*5af0*/  HSET2.LE.AND R0, R7, R12, PT ;  /* 0x0000000c07007233 */ /* 0x000fc40003803000 */
[----:B------:R-:W-:Y:S01]  /*5b00*/  PRMT R4, R6, 0x5410, R4 ;  /* 0x0000541006047816 */ /* 0x000fe20000000004 */
[----:B-1----:R-:W-:-:S04]  /*5b10*/  FFMA.FTZ R2, R147, UR15, -R17 ;  /* 0x0000000f93027c23 */ /* 0x002fc80008010811 */
[----:B------:R4:W1:Y:S02]  /*5b20*/  MUFU.EX2 R143, R2 ;  /* 0x00000002008f7308 */ /* 0x0008640000000800 */
[----:B----4-:R-:W-:-:S04]  /*5b30*/  F2FP.BF16.F32.PACK_AB R2, R86, R141 ;  /* 0x0000008d5602723e */ /* 0x010fc800000010ff */
        /* <DEDUP_REMOVED lines=8> */
[----:B-1----:R-:W-:-:S04]  /*5bc0*/  F2FP.BF16.F32.PACK_AB R2, R143, R79 ;  /* 0x0000004f8f02723e */ /* 0x002fc800000010ff */
[----:B------:R-:W-:Y:S01]  /*5bd0*/  LOP3.LUT R5, R2, R0, RZ, 0xc0, !PT ;  /* 0x0000000002057212 */ /* 0x000fe200078ec0ff */
[----:B------:R-:W-:-:S05]  /*5be0*/  IMAD.U32 R0, RZ, RZ, UR27 ;  /* 0x0000001bff007e24 */ /* 0x000fca000f8e00ff */
[----:B------:R-:W-:Y:S01]  /*5bf0*/  LOP3.LUT R0, R0, UR29, R83, 0x96, !PT ;  /* 0x0000001d00007c12 */ /* 0x000fe2000f8e9653 */
[----:B------:R-:W-:Y:S01]  /*5c00*/  HMMA.16816.F32.BF16 R92, R4, R128, R28 ;  /* 0x00000080045c723c */ /* 0x000fe2000004181c */
[----:B------:R-:W-:Y:S01]  /*5c10*/  IMAD.MOV.U32 R129, RZ, RZ, R189 ;  /* 0x000000ffff817224 */ /* 0x000fe200078e00bd */
[----:B------:R-:W1:Y:S01]  /*5c20*/  LDSM.16.MT88.4 R28, [R26+0x800] ;  /* 0x000800001a1c783b */ /* 0x000e620000004200 */
[----:B------:R-:W-:Y:S02]  /*5c30*/  IMAD.MOV.U32 R128, RZ, RZ, R188 ;  /* 0x000000ffff807224 */ /* 0x000fe400078e00bc */
[----:B------:R-:W-:-:S03]  /*5c40*/  IMAD.WIDE.U32 R10, R0, -0x326172a9, RZ ;  /* 0xcd9e8d57000a7825 */ /* 0x000fc600078e00ff */
[----:B------:R-:W-:Y:S01]  /*5c50*/  HMMA.16816.F32.BF16 R80, R4, R124, R40 ;  /* 0x0000007c0450723c */ /* 0x000fe20000041828 */
[----:B------:R-:W-:Y:S01]  /*5c60*/  LDSM.16.MT88.4 R40, [R26+0x1800] ;  /* 0x001800001a28783b */ /* 0x000fe20000004200 */
[----:B------:R-:W-:Y:S02]  /*5c70*/  LOP3.LUT R2, R106, UR14, R11, 0x96, !PT ;  /* 0x0000000e6a027c12 */ /* 0x000fe4000f8e960b */
[----:B------:R-:W-:-:S03]  /*5c80*/  LOP3.LUT R0, R10, UR7, R77, 0x96, !PT ;  /* 0x000000070a007c12 */ /* 0x000fc6000f8e964d */
[----:B------:R-:W-:Y:S01]  /*5c90*/  IMAD.WIDE.U32 R2, R2, -0x2daee0ad, RZ ;  /* 0xd2511f5302027825 */ /* 0x000fe200078e00ff */
[----:B------:R-:W-:Y:S03]  /*5ca0*/  HMMA.16816.F32.BF16 R56, R4, R130, R56 ;  /* 0x000000820438723c */ /* 0x000fe60000041838 */
[----:B------:R-:W-:Y:S01]  /*5cb0*/  IMAD.WIDE.U32 R8, R0, -0x2daee0ad, RZ ;  /* 0xd2511f5300087825 */ /* 0x000fe200078e00ff */
[----:B------:R-:W-:-:S03]  /*5cc0*/  LOP3.LUT R0, R190, UR23, R3, 0x96, !PT ;  /* 0x00000017be007c12 */ /* 0x000fc6000f8e9603 */
[----:B------:R-:W-:Y:S01]  /*5cd0*/  IMAD.MOV.U32 R130, RZ, RZ, R252 ;  /* 0x000000ffff827224 */ /* 0x000fe200078e00fc */
[----:B------:R-:W-:Y:S01]  /*5ce0*/  LOP3.LUT R2, R2, UR22, R9, 0x96, !PT ;  /* 0x0000001602027c12 */ /* 0x000fe2000f8e9609 */
[----:B------:R-:W-:Y:S01]  /*5cf0*/  HMMA.16816.F32.BF16 R188, R4, R132, R48 ;  /* 0x0000008404bc723c */ /* 0x000fe20000041830 */
[----:B------:R-:W-:Y:S02]  /*5d00*/  IMAD.MOV.U32 R50, RZ, RZ, R14 ;  /* 0x000000ffff327224 */ /* 0x000fe400078e000e */
[----:B------:R-:W-:-:S04]  /*5d10*/  IMAD.WIDE.U32 R14, R0, -0x326172a9, RZ ;  /* 0xcd9e8d57000e7825 */ /* 0x000fc800078e00ff */
[----:B------:R-:W-:Y:S01]  /*5d20*/  FFMA.FTZ R0, R149, UR15, -R24 ;  /* 0x0000000f95007c23 */ /* 0x000fe20008010818 */
[----:B------:R-:W-:Y:S01]  /*5d30*/  IMAD.WIDE.U32 R48, R2, -0x326172a9, RZ ;  /* 0xcd9e8d5702307825 */ /* 0x000fe200078e00ff */
[----:B------:R-:W-:Y:S02]  /*5d40*/  LOP3.LUT R2, R76, UR13, R15, 0x96, !PT ;  /* 0x0000000d4c027c12 */ /* 0x000fe4000f8e960f */
[----:B------:R2:W-:Y:S01]  /*5d50*/  MUFU.EX2 R106, R0 ;  /* 0x00000000006a7308 */ /* 0x0005e20000000800 */
[----:B------:R-:W-:Y:S01]  /*5d60*/  HMMA.16816.F32.BF16 R64, R4, R126, R64 ;  /* 0x0000007e0440723c */ /* 0x000fe20000041840 */
[----:B------:R-:W-:Y:S01]  /*5d70*/  IMAD.MOV.U32 R131, RZ, RZ, R22 ;  /* 0x000000ffff837224 */ /* 0x000fe200078e0016 */
[----:B------:R-:W-:Y:S01]  /*5d80*/  LOP3.LUT R9, R14, UR12, R49, 0x96, !PT ;  /* 0x0000000c0e097c12 */ /* 0x000fe2000f8e9631 */
[----:B------:R-:W-:-:S04]  /*5d90*/  IMAD.WIDE.U32 R2, R2, -0x2daee0ad, RZ ;  /* 0xd2511f5302027825 */ /* 0x000fc800078e00ff */
[----:B------:R-:W-:Y:S01]  /*5da0*/  IMAD.WIDE.U32 R124, R9, -0x2daee0ad, RZ ;  /* 0xd2511f53097c7825 */ /* 0x000fe200078e00ff */
[C---:B------:R-:W-:Y:S01]  /*5db0*/  HMMA.16816.F32.BF16 R96, R4.reuse, R136, R32 ;  /* 0x000000880460723c */ /* 0x040fe20000041820 */
[----:B------:R-:W-:Y:S02]  /*5dc0*/  LDSM.16.MT88.4 R32, [R25+0x9800] ;  /* 0x009800001920783b */ /* 0x000fe40000004200 */
[----:B------:R-:W-:Y:S01]  /*5dd0*/  IMAD.MOV.U32 R49, RZ, RZ, R23 ;  /* 0x000000ffff317224 */ /* 0x000fe200078e0017 */
[----:B------:R-:W-:Y:S01]  /*5de0*/  LOP3.LUT R2, R2, UR20, R125, 0x96, !PT ;  /* 0x0000001402027c12 */ /* 0x000fe2000f8e967d */
[----:B------:R-:W-:Y:S02]  /*5df0*/  IMAD.MOV.U32 R127, RZ, RZ, R85 ;  /* 0x000000ffff7f7224 */ /* 0x000fe400078e0055 */
[----:B------:R-:W-:Y:S02]  /*5e00*/  IMAD.MOV.U32 R85, RZ, RZ, R109 ;  /* 0x000000ffff557224 */ /* 0x000fe400078e006d */
[----:B--2---:R-:W-:Y:S01]  /*5e10*/  FFMA.FTZ R0, R150, UR15, -R24 ;  /* 0x0000000f96007c23 */ /* 0x004fe20008010818 */
[----:B------:R-:W-:Y:S01]  /*5e20*/  IMAD.MOV.U32 R109, RZ, RZ, R250 ;  /* 0x000000ffff6d7224 */ /* 0x000fe200078e00fa */
[----:B------:R-:W-:Y:S01]  /*5e30*/  HMMA.16816.F32.BF16 R144, R4, R116, R36 ;  /* 0x000000740490723c */ /* 0x000fe20000041824 */
[----:B------:R-:W-:Y:S01]  /*5e40*/  IMAD.MOV.U32 R126, RZ, RZ, R249 ;  /* 0x000000ffff7e7224 */ /* 0x000fe200078e00f9 */
[----:B------:R2:W-:Y:S01]  /*5e50*/  MUFU.EX2 R252, R0 ;  /* 0x0000000000fc7308 */ /* 0x0005e20000000800 */
[----:B------:R-:W3:Y:S01]  /*5e60*/  LDSM.16.MT88.4 R36, [R25+0xa800] ;  /* 0x00a800001924783b */ /* 0x000ee20000004200 */
[----:B------:R-:W-:-:S04]  /*5e70*/  IMAD.MOV.U32 R51, RZ, RZ, R79 ;  /* 0x000000ffff337224 */ /* 0x000fc800078e004f */
[C---:B------:R-:W-:Y:S01]  /*5e80*/  HMMA.16816.F32.BF16 R88, R4.reuse, R120, R44 ;  /* 0x000000780458723c */ /* 0x040fe2000004182c */
[----:B------:R-:W4:Y:S07]  /*5e90*/  LDSM.16.MT88.4 R44, [R25+0xb800] ;  /* 0x00b80000192c783b */ /* 0x000f2e0000004200 */
[----:B------:R-:W-:Y:S01]  /*5ea0*/  HMMA.16816.F32.BF16 R136, R4, R138, R52 ;  /* 0x0000008a0488723c */ /* 0x000fe20000041834 */
[----:B------:R-:W5:Y:S01]  /*5eb0*/  LDSM.16.MT88.4 R52, [R26+0x2800] ;  /* 0x002800001a34783b */ /* 0x000f620000004200 */
[----:B--2---:R-:W-:Y:S01]  /*5ec0*/  LOP3.LUT R0, R8, UR21, R3, 0x96, !PT ;  /* 0x0000001508007c12 */ /* 0x004fe2000f8e9603 */
[----:B------:R-:W-:Y:S01]  /*5ed0*/  FFMA.FTZ R3, R151, UR15, -R24 ;  /* 0x0000000f97037c23 */ /* 0x000fe20008010818 */
[----:B------:R-:W-:-:S03]  /*5ee0*/  FFMA.FTZ R8, R155, UR15, -R21 ;  /* 0x0000000f9b087c23 */ /* 0x000fc60008010815 */
[----:B------:R2:W-:Y:S01]  /*5ef0*/  MUFU.EX2 R251, R3 ;  /* 0x0000000300fb7308 */ /* 0x0005e20000000800 */
[----:B------:R-:W-:-:S04]  /*5f00*/  IMAD.WIDE.U32 R22, R0, -0x326172a9, RZ ;  /* 0xcd9e8d5700167825 */ /* 0x000fc800078e00ff */
[----:B------:R-:W-:Y:S01]  /*5f10*/  FFMA.FTZ R0, R153, UR15, -R24 ;  /* 0x0000000f99007c23 */ /* 0x000fe20008010818 */
[C---:B------:R-:W-:Y:S03]  /*5f20*/  HMMA.16816.F32.BF16 R60, R4.reuse, R118, R60 ;  /* 0x00000076043c723c */ /* 0x040fe6000004183c */
[----:B------:R1:W3:Y:S05]  /*5f30*/  MUFU.EX2 R250, R0 ;  /* 0x0000000000fa7308 */ /* 0x0002ea0000000800 */
[----:B------:R-:W-:Y:S03]  /*5f40*/  HMMA.16816.F32.BF16 R68, R4, R122, R68 ;  /* 0x0000007a0444723c */ /* 0x000fe60000041844 */
[----:B------:R4:W-:Y:S01]  /*5f50*/  MUFU.EX2 R249, R8 ;  /* 0x0000000800f97308 */ /* 0x0009e20000000800 */
[----:B--2---:R-:W-:-:S04]  /*5f60*/  IMAD.WIDE.U32 R2, R2, -0x326172a9, RZ ;  /* 0xcd9e8d5702027825 */ /* 0x004fc800078e00ff */
[----:B------:R-:W-:Y:S01]  /*5f70*/  HMMA.16816.F32.BF16 R72, R4, R134, R72 ;  /* 0x000000860448723c */ /* 0x000fe20000041848 */
[C---:B------:R-:W-:Y:S02]  /*5f80*/  PRMT R20, R2.reuse, 0x7773, RZ ;  /* 0x0000777302147816 */ /* 0x040fe400000000ff */
[----:B------:R-:W-:Y:S02]  /*5f90*/  PRMT R15, R2, 0x7772, RZ ;  /* 0x00007772020f7816 */ /* 0x000fe400000000ff */
[----:B-1----:R-:W-:Y:S01]  /*5fa0*/  LOP3.LUT R0, R22, UR8, R3, 0x96, !PT ;  /* 0x0000000816007c12 */ /* 0x002fe2000f8e9603 */
[----:B------:R-:W-:Y:S01]  /*5fb0*/  IMAD.MOV.U32 R3, RZ, RZ, R2 ;  /* 0x000000ffff037224 */ /* 0x000fe200078e0002 */
[----:B------:R-:W-:Y:S02]  /*5fc0*/  PRMT R22, R2, 0x7771, RZ ;  /* 0x0000777102167816 */ /* 0x000fe400000000ff */
[----:B------:R-:W-:Y:S02]  /*5fd0*/  LOP3.LUT R2, R0, 0xffff, RZ, 0xc0, !PT ;  /* 0x0000ffff00027812 */ /* 0x000fe400078ec0ff */
[----:B------:R-:W-:Y:S01]  /*5fe0*/  LOP3.LUT R9, R3, 0xff, RZ, 0xc0, !PT ;  /* 0x000000ff03097812 */ /* 0x000fe200078ec0ff */
[----:B----4-:R-:W-:Y:S01]  /*5ff0*/  FFMA.FTZ R8, R152, UR15, -R21 ;  /* 0x0000000f98087c23 */ /* 0x010fe20008010815 */
[----:B------:R-:W-:-:S02]  /*6000*/  PRMT R3, R0, 0x7632, R3 ;  /* 0x0000763200037816 */ /* 0x000fc40000000003 */
[----:B------:R-:W-:Y:S01]  /*6010*/  LOP3.LUT R19, R0, 0xff, RZ, 0xc0, !PT ;  /* 0x000000ff00137812 */ /* 0x000fe200078ec0ff */
[----:B------:R1:W-:Y:S01]  /*6020*/  MUFU.EX2 R110, R8 ;  /* 0x00000008006e7308 */ /* 0x0003e20000000800 */
[----:B------:R-:W-:Y:S02]  /*6030*/  SHF.R.U32.HI R18, RZ, 0x18, R0 ;  /* 0x00000018ff127819 */ /* 0x000fe40000011600 */
[----:B------:R-:W-:Y:S01]  /*6040*/  SHF.R.U32.HI R14, RZ, 0x8, R2 ;  /* 0x00000008ff0e7819 */ /* 0x000fe20000011602 */
[----:B------:R-:W-:Y:S01]  /*6050*/  FFMA.FTZ R2, R154, UR15, -R21 ;  /* 0x0000000f9a027c23 */ /* 0x000fe20008010815 */
[----:B------:R-:W-:Y:S02]  /*6060*/  LOP3.LUT R0, R3, 0xff, RZ, 0xc0, !PT ;  /* 0x000000ff03007812 */ /* 0x000fe400078ec0ff */
[----:B------:R-:W-:Y:S01]  /*6070*/  PRMT R3, R15, 0x5410, R20 ;  /* 0x000054100f037816 */ /* 0x000fe20000000014 */
[----:B------:R-:W-:Y:S02]  /*6080*/  IMAD.MOV.U32 R20, RZ, RZ, R78 ;  /* 0x000000ffff147224 */ /* 0x000fe400078e004e */
[----:B------:R-:W-:Y:S01]  /*6090*/  IMAD.MOV.U32 R15, RZ, RZ, R86 ;  /* 0x000000ffff0f7224 */ /* 0x000fe200078e0056 */
[----:B------:R-:W-:Y:S01]  /*60a0*/  LOP3.LUT R3, R3, 0xff00ff, RZ, 0xc0, !PT ;  /* 0x00ff00ff03037812 */ /* 0x000fe200078ec0ff */
[----:B------:R-:W-:Y:S01]  /*60b0*/  IMAD.MOV.U32 R86, RZ, RZ, R165 ;  /* 0x000000ffff567224 */ /* 0x000fe200078e00a5 */
[----:B-1----:R-:W-:-:S02]  /*60c0*/  PRMT R8, R9, 0x5410, R22 ;  /* 0x0000541009087816 */ /* 0x002fc40000000016 */
[----:B------:R-:W-:Y:S01]  /*60d0*/  PRMT R9, R19, 0x5410, R14 ;  /* 0x0000541013097816 */ /* 0x000fe2000000000e */
[----:B------:R-:W-:Y:S01]  /*60e0*/  IMAD.MOV.U32 R19, RZ, RZ, R87 ;  /* 0x000000ffff137224 */ /* 0x000fe200078e0057 */
[----:B------:R-:W-:Y:S01]  /*60f0*/  PRMT R14, R0, 0x5410, R18 ;  /* 0x00005410000e7816 */ /* 0x000fe20000000012 */
[----:B------:R-:W-:Y:S01]  /*6100*/  IMAD.MOV.U32 R18, RZ, RZ, R84 ;  /* 0x000000ffff127224 */ /* 0x000fe200078e0054 */
[----:B------:R-:W-:Y:S01]  /*6110*/  HSET2.LE.AND R0, R8, R12, PT ;  /* 0x0000000c08007233 */ /* 0x000fe20003803000 */
[----:B------:R-:W-:Y:S02]  /*6120*/  IMAD.MOV.U32 R84, RZ, RZ, R140 ;  /* 0x000000ffff547224 */ /* 0x000fe400078e008c */
[----:B------:R-:W-:Y:S02]  /*6130*/  IMAD.MOV.U32 R140, RZ, RZ, R109 ;  /* 0x000000ffff8c7224 */ /* 0x000fe400078e006d */
[----:B------:R1:W2:Y:S01]  /*6140*/  MUFU.EX2 R109, R2 ;  /* 0x00000002006d7308 */ /* 0x0002a20000000800 */
[----:B------:R-:W-:-:S02]  /*6150*/  IMAD.MOV.U32 R8, RZ, RZ, R166 ;  /* 0x000000ffff087224 */ /* 0x000fc400078e00a6 */
[----:B-1----:R-:W-:-:S05]  /*6160*/  FFMA.FTZ R2, R164, UR15, -R21 ;  /* 0x0000000fa4027c23 */ /* 0x002fca0008010815 */
[----:B------:R3:W1:Y:S02]  /*6170*/  MUFU.EX2 R87, R2 ;  /* 0x0000000200577308 */ /* 0x0006640000000800 */
[----:B---3--:R-:W-:-:S04]  /*6180*/  F2FP.BF16.F32.PACK_AB R2, R250, R251 ;  /* 0x000000fbfa02723e */ /* 0x008fc800000010ff */
[----:B------:R-:W-:Y:S02]  /*6190*/  LOP3.LUT R6, R2, R0, RZ, 0xc0, !PT ;  /* 0x0000000002067212 */ /* 0x000fe400078ec0ff */
[----:B------:R-:W-:Y:S02]  /*61a0*/  HSET2.LE.AND R0, R3, R12, PT ;  /* 0x0000000c03007233 */ /* 0x000fe40003803000 */
[----:B--2---:R-:W-:-:S04]  /*61b0*/  F2FP.BF16.F32.PACK_AB R2, R109, R110 ;  /* 0x0000006e6d02723e */ /* 0x004fc800000010ff */
[----:B------:R-:W-:Y:S02]  /*61c0*/  LOP3.LUT R7, R2, R0, RZ, 0xc0, !PT ;  /* 0x0000000002077212 */ /* 0x000fe400078ec0ff */
[----:B------:R-:W-:Y:S01]  /*61d0*/  HSET2.LE.AND R0, R9, R12, PT ;  /* 0x0000000c09007233 */ /* 0x000fe20003803000 */
[----:B------:R-:W-:Y:S01]  /*61e0*/  IMAD.MOV.U32 R9, RZ, RZ, R167 ;  /* 0x000000ffff097224 */ /* 0x000fe200078e00a7 */
[----:B------:R-:W-:Y:S01]  /*61f0*/  F2FP.BF16.F32.PACK_AB R2, R252, R106 ;  /* 0x0000006afc02723e */ /* 0x000fe200000010ff */
[----:B------:R-:W-:-:S03]  /*6200*/  IMAD.MOV.U32 R9, RZ, RZ, R86 ;  /* 0x000000ffff097224 */ /* 0x000fc600078e0056 */
[----:B------:R-:W-:Y:S02]  /*6210*/  LOP3.LUT R4, R2, R0, RZ, 0xc0, !PT ;  /* 0x0000000002047212 */ /* 0x000fe400078ec0ff */
[----:B------:R-:W-:Y:S01]  /*6220*/  HSET2.LE.AND R0, R14, R12, PT ;  /* 0x0000000c0e007233 */ /* 0x000fe20003803000 */
[----:B------:R-:W-:Y:S01]  /*6230*/  IMAD.MOV.U32 R14, RZ, RZ, R114 ;  /* 0x000000ffff0e7224 */ /* 0x000fe200078e0072 */
[----:B-1----:R-:W-:-:S04]  /*6240*/  F2FP.BF16.F32.PACK_AB R2, R87, R249 ;  /* 0x000000f95702723e */ /* 0x002fc800000010ff */
[----:B------:R-:W-:Y:S02]  /*6250*/  LOP3.LUT R5, R2, R0, RZ, 0xc0, !PT ;  /* 0x0000000002057212 */ /* 0x000fe400078ec0ff */
[----:B------:R-:W1:Y:S01]  /*6260*/  S2R R2, SR_CTAID.X ;  /* 0x0000000000027919 */ /* 0x000e620000002500 */
[----:B------:R-:W-:-:S04]  /*6270*/  SHF.R.U32.HI R0, RZ, 0x5, R220 ;  /* 0x00000005ff007819 */ /* 0x000fc800000116dc */
[C---:B------:R-:W-:Y:S08]  /*6280*/  HMMA.16816.F32.BF16 R76, R4.reuse, R30, R192 ;  /* 0x0000001e044c723c */ /* 0x040ff000000418c0 */
[C---:B------:R-:W-:Y:S08]  /*6290*/  HMMA.16816.F32.BF16 R152, R4.reuse, R38, R180 ;  /* 0x000000260498723c */ /* 0x040ff000000418b4 */
[----:B------:R-:W-:Y:S01]  /*62a0*/  HMMA.16816.F32.BF16 R116, R4, R32, R216 ;  /* 0x000000200474723c */ /* 0x000fe200000418d8 */
[----:B------:R-:W-:-:S02]  /*62b0*/  IMAD.MOV.U32 R216, RZ, RZ, R20 ;  /* 0x000000ffffd87224 */ /* 0x000fc400078e0014 */
[----:B------:R-:W-:Y:S02]  /*62c0*/  IMAD.MOV.U32 R217, RZ, RZ, R126 ;  /* 0x000000ffffd97224 */ /* 0x000fe400078e007e */
[----:B------:R-:W-:Y:S02]  /*62d0*/  IMAD.MOV.U32 R20, RZ, RZ, R50 ;  /* 0x000000ffff147224 */ /* 0x000fe400078e0032 */
[----:B------:R-:W-:Y:S01]  /*62e0*/  IMAD.MOV.U32 R126, RZ, RZ, R51 ;  /* 0x000000ffff7e7224 */ /* 0x000fe200078e0033 */
[----:B------:R-:W-:Y:S01]  /*62f0*/  HMMA.16816.F32.BF16 R132, R4, R28, R212 ;  /* 0x0000001c0484723c */ /* 0x000fe200000418d4 */
[----:B------:R-:W-:Y:S02]  /*6300*/  IMAD.MOV.U32 R218, RZ, RZ, R130 ;  /* 0x000000ffffda7224 */ /* 0x000fe400078e0082 */
[----:B-1----:R-:W-:Y:S02]  /*6310*/  IMAD R2, R2, 0x8, R0 ;  /* 0x0000000802027824 */ /* 0x002fe400078e0200 */
[----:B------:R-:W-:-:S02]  /*6320*/  IMAD.MOV.U32 R130, RZ, RZ, R129 ;  /* 0x000000ffff827224 */ /* 0x000fc400078e0081 */
[----:B------:R-:W-:Y:S01]  /*6330*/  IMAD.WIDE.U32 R2, R2, -0x326172a9, RZ ;  /* 0xcd9e8d5702027825 */ /* 0x000fe200078e00ff */
[C---:B------:R-:W-:Y:S03]  /*6340*/  HMMA.16816.F32.BF16 R148, R4.reuse, R36, R208 ;  /* 0x000000240494723c */ /* 0x040fe600000418d0 */
[----:B------:R-:W-:Y:S01]  /*6350*/  IMAD.MOV.U32 R129, RZ, RZ, R187 ;  /* 0x000000ffff817224 */ /* 0x000fe200078e00bb */
[----:B------:R-:W-:Y:S01]  /*6360*/  LOP3.LUT R0, R2, UR14, R11, 0x96, !PT ;  /* 0x0000000e02007c12 */ /* 0x000fe2000f8e960b */
[----:B------:R-:W-:Y:S01]  /*6370*/  IMAD.MOV.U32 R211, RZ, RZ, R127 ;  /* 0x000000ffffd37224 */ /* 0x000fe200078e007f */
[----:B------:R-:W-:Y:S01]  /*6380*/  LOP3.LUT R2, R10, UR7, R247, 0x96, !PT ;  /* 0x000000070a027c12 */ /* 0x000fe2000f8e96f7 */
[----:B------:R-:W-:Y:S01]  /*6390*/  IMAD.MOV.U32 R127, RZ, RZ, R128 ;  /* 0x000000ffff7f7224 */ /* 0x000fe200078e0080 */
[----:B------:R-:W-:Y:S01]  /*63a0*/  HMMA.16816.F32.BF16 R164, R4, R40, R204 ;  /* 0x0000002804a4723c */ /* 0x000fe200000418cc */
[----:B------:R-:W-:-:S02]  /*63b0*/  IMAD.MOV.U32 R128, RZ, RZ, R143 ;  /* 0x000000ffff807224 */ /* 0x000fc400078e008f */
[----:B------:R-:W-:-:S04]  /*63c0*/  IMAD.WIDE.U32 R2, R2, -0x2daee0ad, RZ ;  /* 0xd2511f5302027825 */ /* 0x000fc800078e00ff */
[----:B------:R-:W-:Y:S01]  /*63d0*/  IMAD.MOV.U32 R143, RZ, RZ, R84 ;  /* 0x000000ffff8f7224 */ /* 0x000fe200078e0054 */
[C---:B------:R-:W-:Y:S01]  /*63e0*/  HMMA.16816.F32.BF16 R176, R4.reuse, R44, R176 ;  /* 0x0000002c04b0723c */ /* 0x040fe200000418b0 */
[----:B------:R-:W-:Y:S02]  /*63f0*/  IMAD.MOV.U32 R215, RZ, RZ, R15 ;  /* 0x000000ffffd77224 */ /* 0x000fe400078e000f */
[----:B------:R-:W-:Y:S02]  /*6400*/  IMAD.MOV.U32 R15, RZ, RZ, R131 ;  /* 0x000000ffff0f7224 */ /* 0x000fe400078e0083 */
[----:B------:R-:W-:Y:S02]  /*6410*/  IMAD.MOV.U32 R131, RZ, RZ, R111 ;  /* 0x000000ffff837224 */ /* 0x000fe400078e006f */
[----:B------:R-:W-:Y:S01]  /*6420*/  IMAD.MOV.U32 R111, RZ, RZ, R85 ;  /* 0x000000ffff6f7224 */ /* 0x000fe200078e0055 */
[----:B-----5:R-:W-:Y:S01]  /*6430*/  HMMA.16816.F32.BF16 R200, R4, R52, R200 ;  /* 0x0000003404c8723c */ /* 0x020fe200000418c8 */
        /* <DEDUP_REMOVED lines=16> */
[----:B------:R-:W-:-:S05]  /*6540*/  IMAD.MOV.U32 R205, RZ, RZ, R127 ;  /* 0x000000ffffcd7224 */ /* 0x000fca00078e007f */
[----:B------:R-:W-:Y:S01]  /*6550*/  HMMA.16816.F32.BF16 R192, R4, R54, R156 ;  /* 0x0000003604c0723c */ /* 0x000fe2000004189c */
[----:B------:R-:W-:Y:S01]  /*6560*/  IMAD.WIDE.U32 R4, R0, -0x2daee0ad, RZ ;  /* 0xd2511f5300047825 */ /* 0x000fe200078e00ff */
[----:B------:R-:W-:Y:S04]  /*6570*/  LDSM.16.MT88.4 R156, [R25+0xac00] ;  /* 0x00ac0000199c783b */ /* 0x000fe80000004200 */
[----:B------:R-:W-:Y:S02]  /*6580*/  LOP3.LUT R5, R8, UR23, R5, 0x96, !PT ;  /* 0x0000001708057c12 */ /* 0x000fe4000f8e9605 */
[----:B------:R-:W-:-:S03]  /*6590*/  LOP3.LUT R0, R4, UR22, R3, 0x96, !PT ;  /* 0x0000001604007c12 */ /* 0x000fc6000f8e9603 */
[----:B------:R-:W-:-:S04]  /*65a0*/  IMAD.WIDE.U32 R4, R5, -0x326172a9, RZ ;  /* 0xcd9e8d5705047825 */ /* 0x000fc800078e00ff */
[----:B------:R-:W-:Y:S01]  /*65b0*/  IMAD.WIDE.U32 R50, R0, -0x326172a9, RZ ;  /* 0xcd9e8d5700327825 */ /* 0x000fe200078e00ff */
[----:B------:R-:W-:-:S03]  /*65c0*/  LOP3.LUT R3, R246, UR13, R5, 0x96, !PT ;  /* 0x0000000df6037c12 */ /* 0x000fc6000f8e9605 */
[----:B------:R-:W-:Y:S01]  /*65d0*/  FFMA.FTZ R5, R245, UR15, -R16 ;  /* 0x0000000ff5057c23 */ /* 0x000fe20008010810 */
[----:B------:R-:W-:Y:S01]  /*65e0*/  IMAD.MOV.U32 R245, RZ, RZ, R212 ;  /* 0x000000fffff57224 */ /* 0x000fe200078e00d4 */
[----:B------:R-:W-:Y:S01]  /*65f0*/  LOP3.LUT R0, R4, UR12, R51, 0x96, !PT ;  /* 0x0000000c04007c12 */ /* 0x000fe2000f8e9633 */
[----:B------:R-:W-:Y:S01]  /*6600*/  FFMA.FTZ R4, R186, UR15, -R16 ;  /* 0x0000000fba047c23 */ /* 0x000fe20008010810 */
[----:B------:R-:W-:Y:S01]  /*6610*/  IMAD.WIDE.U32 R6, R3, -0x2daee0ad, RZ ;  /* 0xd2511f5303067825 */ /* 0x000fe200078e00ff */
[----:B------:R1:W-:Y:S03]  /*6620*/  MUFU.EX2 R86, R5 ;  /* 0x0000000500567308 */ /* 0x0003e60000000800 */
[----:B------:R-:W-:Y:S01]  /*6630*/  IMAD.WIDE.U32 R186, R0, -0x2daee0ad, RZ ;  /* 0xd2511f5300ba7825 */ /* 0x000fe200078e00ff */
[----:B------:R-:W-:-:S03]  /*6640*/  LOP3.LUT R7, R2, UR21, R7, 0x96, !PT ;  /* 0x0000001502077c12 */ /* 0x000fc6000f8e9607 */
[----:B------:R-:W-:Y:S01]  /*6650*/  FFMA.FTZ R0, R174, UR15, -R16 ;  /* 0x0000000fae007c23 */ /* 0x000fe20008010810 */
[----:B------:R-:W-:Y:S01]  /*6660*/  IMAD.MOV.U32 R212, RZ, RZ, R142 ;  /* 0x000000ffffd47224 */ /* 0x000fe200078e008e */
[----:B------:R-:W-:Y:S02]  /*6670*/  LOP3.LUT R2, R6, UR20, R187, 0x96, !PT ;  /* 0x0000001406027c12 */ /* 0x000fe4000f8e96bb */
[----:B------:R2:W-:Y:S01]  /*6680*/  MUFU.EX2 R84, R0 ;  /* 0x0000000000547308 */ /* 0x0005e20000000800 */
[----:B------:R-:W-:-:S04]  /*6690*/  IMAD.WIDE.U32 R18, R7, -0x326172a9, RZ ;  /* 0xcd9e8d5707127825 */ /* 0x000fc800078e00ff */
[----:B------:R-:W-:-:S03]  /*66a0*/  IMAD.WIDE.U32 R2, R2, -0x326172a9, RZ ;  /* 0xcd9e8d5702027825 */ /* 0x000fc600078e00ff */
[----:B------:R3:W-:Y:S01]  /*66b0*/  MUFU.EX2 R198, R4 ;  /* 0x0000000400c67308 */ /* 0x0007e20000000800 */
[----:B-1----:R-:W-:Y:S01]  /*66c0*/  FFMA.FTZ R5, R172, UR15, -R17 ;  /* 0x0000000fac057c23 */ /* 0x002fe20008010811 */
[----:B------:R-:W-:-:S06]  /*66d0*/  PRMT R6, R2, 0x7771, RZ ;  /* 0x0000777102067816 */ /* 0x000fcc00000000ff */
[----:B------:R-:W-:Y:S01]  /*66e0*/  MUFU.EX2 R51, R5 ;  /* 0x0000000500337308 */ /* 0x000fe20000000800 */
[----:B--2---:R-:W-:Y:S01]  /*66f0*/  FFMA.FTZ R0, R248, UR15, -R16 ;  /* 0x0000000ff8007c23 */ /* 0x004fe20008010810 */
[----:B------:R-:W-:-:S06]  /*6700*/  IMAD.MOV.U32 R248, RZ, RZ, R14 ;  /* 0x000000fffff87224 */ /* 0x000fcc00078e000e */
[----:B------:R1:W2:Y:S01]  /*6710*/  MUFU.EX2 R85, R0 ;  /* 0x0000000000557308 */ /* 0x0002a20000000800 */
[C---:B---3--:R-:W-:Y:S02]  /*6720*/  PRMT R4, R2.reuse, 0x7773, RZ ;  /* 0x0000777302047816 */ /* 0x048fe400000000ff */
[----:B-1----:R-:W-:-:S04]  /*6730*/  PRMT R0, R2, 0x7772, RZ ;  /* 0x0000777202007816 */ /* 0x002fc800000000ff */
[----:B------:R-:W-:Y:S01]  /*6740*/  PRMT R8, R0, 0x5410, R4 ;  /* 0x0000541000087816 */ /* 0x000fe20000000004 */
[----:B------:R-:W-:Y:S01]  /*6750*/  IMAD.MOV.U32 R4, RZ, RZ, R2 ;  /* 0x000000ffff047224 */ /* 0x000fe200078e0002 */
[----:B------:R-:W-:Y:S01]  /*6760*/  LOP3.LUT R0, R18, UR8, R3, 0x96, !PT ;  /* 0x0000000812007c12 */ /* 0x000fe2000f8e9603 */
[----:B------:R-:W-:Y:S01]  /*6770*/  FFMA.FTZ R3, R173, UR15, -R17 ;  /* 0x0000000fad037c23 */ /* 0x000fe20008010811 */
[----:B------:R-:W-:Y:S02]  /*6780*/  IMAD.MOV.U32 R18, RZ, RZ, R9 ;  /* 0x000000ffff127224 */ /* 0x000fe400078e0009 */
[----:B------:R-:W-:Y:S01]  /*6790*/  LOP3.LUT R2, R4, 0xff, RZ, 0xc0, !PT ;  /* 0x000000ff04027812 */ /* 0x000fe200078ec0ff */
[----:B------:R1:W3:Y:S01]  /*67a0*/  MUFU.EX2 R100, R3 ;  /* 0x0000000300647308 */ /* 0x0002e20000000800 */
[----:B------:R-:W-:Y:S01]  /*67b0*/  SHF.R.U32.HI R5, RZ, 0x18, R0 ;  /* 0x00000018ff057819 */ /* 0x000fe20000011600 */
[----:B------:R-:W-:Y:S01]  /*67c0*/  IMAD.MOV.U32 R9, RZ, RZ, R49 ;  /* 0x000000ffff097224 */ /* 0x000fe200078e0031 */
[----:B------:R-:W-:-:S02]  /*67d0*/  PRMT R7, R2, 0x5410, R6 ;  /* 0x0000541002077816 */ /* 0x000fc40000000006 */
[C---:B------:R-:W-:Y:S01]  /*67e0*/  LOP3.LUT R2, R0.reuse, 0xffff, RZ, 0xc0, !PT ;  /* 0x0000ffff00027812 */ /* 0x040fe200078ec0ff */
[----:B------:R-:W-:Y:S01]  /*67f0*/  IMAD.MOV.U32 R246, RZ, RZ, R9 ;  /* 0x000000fffff67224 */ /* 0x000fe200078e0009 */
[----:B------:R-:W-:Y:S02]  /*6800*/  LOP3.LUT R6, R0, 0xff, RZ, 0xc0, !PT ;  /* 0x000000ff00067812 */ /* 0x000fe400078ec0ff */
[----:B------:R-:W-:Y:S01]  /*6810*/  SHF.R.U32.HI R4, RZ, 0x8, R2 ;  /* 0x00000008ff047819 */ /* 0x000fe20000011602 */
[----:B------:R-:W-:Y:S01]  /*6820*/  FFMA.FTZ R2, R224, UR15, -R17 ;  /* 0x0000000fe0027c23 */ /* 0x000fe20008010811 */
[----:B------:R-:W-:Y:S02]  /*6830*/  IMAD.MOV.U32 R224, RZ, RZ, R210 ;  /* 0x000000ffffe07224 */ /* 0x000fe400078e00d2 */
[----:B------:R-:W-:Y:S01]  /*6840*/  PRMT R4, R6, 0x5410, R4 ;  /* 0x0000541006047816 */ /* 0x000fe20000000004 */
[----:B------:R4:W-:Y:S01]  /*6850*/  MUFU.EX2 R197, R2 ;  /* 0x0000000200c57308 */ /* 0x0009e20000000800 */
[----:B------:R-:W-:Y:S01]  /*6860*/  IMAD.MOV.U32 R210, RZ, RZ, R111 ;  /* 0x000000ffffd27224 */ /* 0x000fe200078e006f */
[----:B-1----:R-:W-:-:S04]  /*6870*/  PRMT R3, R0, 0x7632, R3 ;  /* 0x0000763200037816 */ /* 0x002fc80000000003 */
[----:B------:R-:W-:Y:S02]  /*6880*/  LOP3.LUT R0, R3, 0xff, RZ, 0xc0, !PT ;  /* 0x000000ff03007812 */ /* 0x000fe400078ec0ff */
[----:B------:R-:W-:Y:S01]  /*6890*/  LOP3.LUT R3, R8, 0xff00ff, RZ, 0xc0, !PT ;  /* 0x00ff00ff08037812 */ /* 0x000fe200078ec0ff */
[----:B------:R-:W-:Y:S01]  /*68a0*/  FFMA.FTZ R8, R238, UR15, -R21 ;  /* 0x0000000fee087c23 */ /* 0x000fe20008010815 */
[----:B------:R-:W-:Y:S02]  /*68b0*/  PRMT R5, R0, 0x5410, R5 ;  /* 0x0000541000057816 */ /* 0x000fe40000000005 */
[----:B------:R-:W-:Y:S01]  /*68c0*/  HSET2.LE.AND R0, R7, R12, PT ;  /* 0x0000000c07007233 */ /* 0x000fe20003803000 */
[----:B----4-:R-:W-:Y:S02]  /*68d0*/  FFMA.FTZ R2, R175, UR15, -R17 ;  /* 0x0000000faf027c23 */ /* 0x010fe40008010811 */
[----:B------:R-:W-:Y:S02]  /*68e0*/  LDSM.16.MT88.4 R172, [R26+0x1c00] ;  /* 0x001c00001aac783b */ /* 0x000fe40000004200 */
[----:B------:R2:W1:Y:S02]  /*68f0*/  MUFU.EX2 R49, R2 ;  /* 0x0000000200317308 */ /* 0x0004640000000800 */
[----:B--2---:R-:W-:-:S04]  /*6900*/  F2FP.BF16.F32.PACK_AB R2, R86, R85 ;  /* 0x000000555602723e */ /* 0x004fc800000010ff */
[----:B------:R-:W-:Y:S02]  /*6910*/  LOP3.LUT R6, R2, R0, RZ, 0xc0, !PT ;  /* 0x0000000002067212 */ /* 0x000fe400078ec0ff */
[----:B------:R-:W-:Y:S02]  /*6920*/  HSET2.LE.AND R0, R3, R12, PT ;  /* 0x0000000c03007233 */ /* 0x000fe40003803000 */
[----:B---3--:R-:W-:-:S04]  /*6930*/  F2FP.BF16.F32.PACK_AB R2, R100, R51 ;  /* 0x000000336402723e */ /* 0x008fc800000010ff */
[----:B------:R-:W-:Y:S02]  /*6940*/  LOP3.LUT R7, R2, R0, RZ, 0xc0, !PT ;  /* 0x0000000002077212 */ /* 0x000fe400078ec0ff */
[----:B------:R-:W-:Y:S02]  /*6950*/  HSET2.LE.AND R0, R4, R12, PT ;  /* 0x0000000c04007233 */ /* 0x000fe40003803000 */
[----:B------:R-:W-:-:S04]  /*6960*/  F2FP.BF16.F32.PACK_AB R2, R84, R198 ;  /* 0x000000c65402723e */ /* 0x000fc800000010ff */
[----:B------:R-:W-:Y:S02]  /*6970*/  LOP3.LUT R4, R2, R0, RZ, 0xc0, !PT ;  /* 0x0000000002047212 */ /* 0x000fe400078ec0ff */
[----:B------:R-:W-:Y:S02]  /*6980*/  HSET2.LE.AND R0, R5, R12, PT ;  /* 0x0000000c05007233 */ /* 0x000fe40003803000 */
[----:B-1----:R-:W-:-:S04]  /*6990*/  F2FP.BF16.F32.PACK_AB R2, R49, R197 ;  /* 0x000000c53102723e */ /* 0x002fc800000010ff */
[----:B------:R-:W-:Y:S01]  /*69a0*/  LOP3.LUT R5, R2, R0, RZ, 0xc0, !PT ;  /* 0x0000000002057212 */ /* 0x000fe200078ec0ff */
[----:B------:R-:W-:Y:S01]  /*69b0*/  FFMA.FTZ R0, R237, UR15, -R24 ;  /* 0x0000000fed007c23 */ /* 0x000fe20008010818 */
[----:B------:R-:W-:Y:S01]  /*69c0*/  LOP3.LUT R2, R48, UR9, R23, 0x96, !PT ;  /* 0x0000000930027c12 */ /* 0x000fe2000f8e9617 */
[----:B------:R-:W-:Y:S02]  /*69d0*/  IMAD.MOV.U32 R48, RZ, RZ, R211 ;  /* 0x000000ffff307224 */ /* 0x000fe400078e00d3 */
[----:B------:R1:W-:Y:S01]  /*69e0*/  MUFU.EX2 R111, R0 ;  /* 0x00000000006f7308 */ /* 0x0003e20000000800 */
[----:B------:R-:W-:Y:S01]  /*69f0*/  IMAD.MOV.U32 R211, RZ, RZ, R20 ;  /* 0x000000ffffd37224 */ /* 0x000fe200078e0014 */
[----:B------:R-:W-:Y:S01]  /*6a00*/  HMMA.16816.F32.BF16 R112, R4, R32, R96 ;  /* 0x000000200470723c */ /* 0x000fe20000041860 */
[----:B------:R-:W-:Y:S02]  /*6a10*/  IMAD.MOV.U32 R99, RZ, RZ, R219 ;  /* 0x000000ffff637224 */ /* 0x000fe400078e00db */
[----:B------:R-:W-:-:S02]  /*6a20*/  IMAD.MOV.U32 R98, RZ, RZ, R107 ;  /* 0x000000ffff627224 */ /* 0x000fc400078e006b */
[----:B------:R-:W-:Y:S02]  /*6a30*/  IMAD.MOV.U32 R219, RZ, RZ, R106 ;  /* 0x000000ffffdb7224 */ /* 0x000fe400078e006a */
[----:B------:R-:W-:Y:S01]  /*6a40*/  IMAD.MOV.U32 R97, RZ, RZ, R104 ;  /* 0x000000ffff617224 */ /* 0x000fe200078e0068 */
[----:B------:R-:W-:Y:S01]  /*6a50*/  HMMA.16816.F32.BF16 R56, R4, R30, R56 ;  /* 0x0000001e0438723c */ /* 0x000fe20000041838 */
[----:B------:R-:W-:Y:S01]  /*6a60*/  IMAD.MOV.U32 R96, RZ, RZ, R105 ;  /* 0x000000ffff607224 */ /* 0x000fe200078e0069 */
[----:B------:R2:W-:Y:S01]  /*6a70*/  MUFU.EX2 R30, R8 ;  /* 0x00000008001e7308 */ /* 0x0005e20000000800 */
[----:B------:R-:W-:-:S04]  /*6a80*/  IMAD.WIDE.U32 R2, R2, -0x2daee0ad, RZ ;  /* 0xd2511f5302027825 */ /* 0x000fc800078e00ff */
[----:B-1----:R-:W-:Y:S01]  /*6a90*/  FFMA.FTZ R0, R239, UR15, -R24 ;  /* 0x0000000fef007c23 */ /* 0x002fe20008010818 */
[C---:B------:R-:W-:Y:S01]  /*6aa0*/  HMMA.16816.F32.BF16 R104, R4.reuse, R34, R136 ;  /* 0x000000220468723c */ /* 0x040fe20000041888 */
[----:B------:R-:W-:Y:S01]  /*6ab0*/  IMAD.MOV.U32 R139, RZ, RZ, R209 ;  /* 0x000000ffff8b7224 */ /* 0x000fe200078e00d1 */
[C---:B------:R-:W-:Y:S01]  /*6ac0*/  PRMT R9, R2.reuse, 0x7773, RZ ;  /* 0x0000777302097816 */ /* 0x040fe200000000ff */
[----:B------:R1:W3:Y:S01]  /*6ad0*/  MUFU.EX2 R196, R0 ;  /* 0x0000000000c47308 */ /* 0x0002e20000000800 */
[----:B------:R-:W-:Y:S01]  /*6ae0*/  IMAD.MOV.U32 R209, RZ, RZ, R129 ;  /* 0x000000ffffd17224 */ /* 0x000fe200078e0081 */
[----:B------:R-:W-:Y:S01]  /*6af0*/  PRMT R15, R2, 0x7771, RZ ;  /* 0x00007771020f7816 */ /* 0x000fe200000000ff */
[----:B------:R-:W-:Y:S02]  /*6b00*/  IMAD.MOV.U32 R10, RZ, RZ, R2 ;  /* 0x000000ffff0a7224 */ /* 0x000fe400078e0002 */
[----:B------:R-:W-:Y:S01]  /*6b10*/  HMMA.16816.F32.BF16 R128, R4, R28, R92 ;  /* 0x0000001c0480723c */ /* 0x000fe2000004185c */
[----:B------:R-:W-:-:S02]  /*6b20*/  IMAD.MOV.U32 R137, RZ, RZ, R140 ;  /* 0x000000ffff897224 */ /* 0x000fc400078e008c */
[----:B--2---:R-:W-:Y:S01]  /*6b30*/  FFMA.FTZ R8, R240, UR15, -R21 ;  /* 0x0000000ff0087c23 */ /* 0x004fe20008010815 */
[----:B------:R-:W-:Y:S02]  /*6b40*/  IMAD.MOV.U32 R138, RZ, RZ, R143 ;  /* 0x000000ffff8a7224 */ /* 0x000fe400078e008f */
[----:B------:R-:W-:Y:S01]  /*6b50*/  LDSM.16.MT88.4 R140, [R26+0xc00] ;  /* 0x000c00001a8c783b */ /* 0x000fe20000004200 */
[----:B------:R-:W-:Y:S01]  /*6b60*/  MUFU.EX2 R23, R8 ;  /* 0x0000000800177308 */ /* 0x000fe20000000800 */
[----:B------:R-:W-:Y:S01]  /*6b70*/  HMMA.16816.F32.BF16 R144, R4, R36, R144 ;  /* 0x000000240490723c */ /* 0x000fe20000041890 */
[----:B-1----:R-:W-:-:S06]  /*6b80*/  FFMA.FTZ R0, R241, UR15, -R24 ;  /* 0x0000000ff1007c23 */ /* 0x002fcc0008010818 */
[----:B------:R1:W-:Y:S01]  /*6b90*/  MUFU.EX2 R187, R0 ;  /* 0x0000000000bb7308 */ /* 0x0003e20000000800 */
[C---:B------:R-:W-:Y:S08]  /*6ba0*/  HMMA.16816.F32.BF16 R60, R4.reuse, R38, R60 ;  /* 0x00000026043c723c */ /* 0x040ff0000004183c */
[----:B------:R-:W-:Y:S01]  /*6bb0*/  HMMA.16816.F32.BF16 R32, R4, R44, R88 ;  /* 0x0000002c0420723c */ /* 0x000fe20000041858 */
[----:B-1----:R-:W-:-:S07]  /*6bc0*/  FFMA.FTZ R0, R243, UR15, -R24 ;  /* 0x0000000ff3007c23 */ /* 0x002fce0008010818 */
[C---:B------:R-:W-:Y:S01]  /*6bd0*/  HMMA.16816.F32.BF16 R36, R4.reuse, R52, R188 ;  /* 0x000000340424723c */ /* 0x040fe200000418bc */
[----:B------:R1:W-:Y:S07]  /*6be0*/  MUFU.EX2 R31, R0 ;  /* 0x00000000001f7308 */ /* 0x0003ee0000000800 */
[C---:B------:R-:W-:Y:S01]  /*6bf0*/  HMMA.16816.F32.BF16 R160, R4.reuse, R40, R80 ;  /* 0x0000002804a0723c */ /* 0x040fe20000041850 */
[----:B------:R-:W-:Y:S07]  /*6c00*/  LDSM.16.MT88.4 R80, [R25+0xbc00] ;  /* 0x00bc00001950783b */ /* 0x000fee0000004200 */
[----:B------:R-:W-:Y:S01]  /*6c10*/  HMMA.16816.F32.BF16 R64, R4, R42, R64 ;  /* 0x0000002a0440723c */ /* 0x000fe20000041840 */
[----:B------:R-:W-:-:S02]  /*6c20*/  IMAD.MOV.U32 R43, RZ, RZ, R27 ;  /* 0x000000ffff2b7224 */ /* 0x000fc400078e001b */
[----:B-1----:R-:W-:-:S04]  /*6c30*/  FFMA.FTZ R0, R236, UR15, -R21 ;  /* 0x0000000fec007c23 */ /* 0x002fc80008010815 */
[----:B------:R1:W2:Y:S01]  /*6c40*/  MUFU.EX2 R28, R0 ;  /* 0x00000000001c7308 */ /* 0x0002a20000000800 */
[C---:B------:R-:W-:Y:S08]  /*6c50*/  HMMA.16816.F32.BF16 R44, R4.reuse, R46, R68 ;  /* 0x0000002e042c723c */ /* 0x040ff00000041844 */
[----:B------:R-:W-:Y:S01]  /*6c60*/  HMMA.16816.F32.BF16 R52, R4, R54, R72 ;  /* 0x000000360434723c */ /* 0x000fe20000041848 */
[--C-:B------:R-:W-:Y:S01]  /*6c70*/  FFMA.FTZ R4, R225, UR15, -R17.reuse ;  /* 0x0000000fe1047c23 */ /* 0x100fe20008010811 */
[----:B------:R-:W-:Y:S01]  /*6c80*/  FFMA.FTZ R6, R234, UR15, -R17 ;  /* 0x0000000fea067c23 */ /* 0x000fe20008010811 */
[----:B-1----:R-:W-:-:S02]  /*6c90*/  LOP3.LUT R0, R124, UR19, R3, 0x96, !PT ;  /* 0x000000137c007c12 */ /* 0x002fc4000f8e9603 */
[----:B------:R-:W-:Y:S01]  /*6ca0*/  PRMT R3, R2, 0x7772, RZ ;  /* 0x0000777202037816 */ /* 0x000fe200000000ff */
[----:B------:R-:W-:Y:S01]  /*6cb0*/  FFMA.FTZ R2, R242, UR15, -R21 ;  /* 0x0000000ff2027c23 */ /* 0x000fe20008010815 */
[----:B------:R-:W-:Y:S01]  /*6cc0*/  LOP3.LUT R11, R0, 0xff, RZ, 0xc0, !PT ;  /* 0x000000ff000b7812 */ /* 0x000fe200078ec0ff */
[----:B------:R-:W1:Y:S01]  /*6cd0*/  LDSM.16.MT88.4 R124, [R25+0x9c00] ;  /* 0x009c0000197c783b */ /* 0x000e620000004200 */
[----:B------:R-:W-:Y:S01]  /*6ce0*/  PRMT R14, R3, 0x5410, R9 ;  /* 0x00005410030e7816 */ /* 0x000fe20000000009 */
[----:B------:R4:W5:Y:S01]  /*6cf0*/  MUFU.EX2 R29, R2 ;  /* 0x00000002001d7308 */ /* 0x0009620000000800 */
[----:B------:R-:W-:Y:S01]  /*6d00*/  LOP3.LUT R9, R10, 0xff, RZ, 0xc0, !PT ;  /* 0x000000ff0a097812 */ /* 0x000fe200078ec0ff */
[----:B------:R-:W1:Y:S01]  /*6d10*/  LDSM.16.MT88.4 R24, [R26+0x2c00] ;  /* 0x002c00001a18783b */ /* 0x000e620000004200 */
[----:B------:R-:W-:-:S04]  /*6d20*/  PRMT R3, R0, 0x7632, R3 ;  /* 0x0000763200037816 */ /* 0x000fc80000000003 */
[----:B------:R-:W-:Y:S02]  /*6d30*/  LOP3.LUT R3, R3, 0xff, RZ, 0xc0, !PT ;  /* 0x000000ff03037812 */ /* 0x000fe400078ec0ff */
[----:B----4-:R-:W-:-:S04]  /*6d40*/  LOP3.LUT R2, R0, 0xffff, RZ, 0xc0, !PT ;  /* 0x0000ffff00027812 */ /* 0x010fc800078ec0ff */
[----:B------:R-:W-:Y:S02]  /*6d50*/  SHF.R.U32.HI R10, RZ, 0x8, R2 ;  /* 0x00000008ff0a7819 */ /* 0x000fe40000011602 */
[----:B------:R-:W-:Y:S02]  /*6d60*/  SHF.R.U32.HI R2, RZ, 0x18, R0 ;  /* 0x00000018ff027819 */ /* 0x000fe40000011600 */
[----:B------:R-:W-:Y:S02]  /*6d70*/  PRMT R0, R9, 0x5410, R15 ;  /* 0x0000541009007816 */ /* 0x000fe4000000000f */
[----:B------:R-:W-:Y:S01]  /*6d80*/  PRMT R8, R11, 0x5410, R10 ;  /* 0x000054100b087816 */ /* 0x000fe2000000000a */
[----:B------:R-:W-:Y:S01]  /*6d90*/  MUFU.EX2 R15, R6 ;  /* 0x00000006000f7308 */ /* 0x000fe20000000800 */
[----:B------:R-:W-:Y:S02]  /*6da0*/  PRMT R3, R3, 0x5410, R2 ;  /* 0x0000541003037816 */ /* 0x000fe40000000002 */
[----:B------:R-:W-:-:S02]  /*6db0*/  HSET2.LE.AND R9, R0, R12, PT ;  /* 0x0000000c00097233 */ /* 0x000fc40003803000 */
[--C-:B------:R-:W-:Y:S02]  /*6dc0*/  HSET2.LE.AND R0, R8, R12.reuse, PT ;  /* 0x0000000c08007233 */ /* 0x100fe40003803000 */
[----:B---3--:R-:W-:Y:S02]  /*6dd0*/  F2FP.BF16.F32.PACK_AB R2, R196, R111 ;  /* 0x0000006fc402723e */ /* 0x008fe400000010ff */
[----:B------:R-:W-:Y:S02]  /*6de0*/  LOP3.LUT R11, R14, 0xff00ff, RZ, 0xc0, !PT ;  /* 0x00ff00ff0e0b7812 */ /* 0x000fe400078ec0ff */
[----:B------:R-:W-:Y:S01]  /*6df0*/  LOP3.LUT R92, R2, R0, RZ, 0xc0, !PT ;  /* 0x00000000025c7212 */ /* 0x000fe200078ec0ff */
[----:B------:R-:W-:Y:S01]  /*6e00*/  FFMA.FTZ R0, R137, UR15, -R16 ;  /* 0x0000000f89007c23 */ /* 0x000fe20008010810 */
[----:B------:R-:W-:Y:S01]  /*6e10*/  IMAD.MOV.U32 R137, RZ, RZ, R138 ;  /* 0x000000ffff897224 */ /* 0x000fe200078e008a */
[--C-:B------:R-:W-:Y:S01]  /*6e20*/  HSET2.LE.AND R3, R3, R12.reuse, PT ;  /* 0x0000000c03037233 */ /* 0x100fe20003803000 */
[----:B------:R-:W-:Y:S01]  /*6e30*/  IMAD.MOV.U32 R138, RZ, RZ, R139 ;  /* 0x000000ffff8a7224 */ /* 0x000fe200078e008b */
[----:B--2---:R-:W-:Y:S01]  /*6e40*/  F2FP.BF16.F32.PACK_AB R8, R30, R28 ;  /* 0x0000001c1e08723e */ /* 0x004fe200000010ff */
[----:B------:R-:W-:Y:S01]  /*6e50*/  IMAD.MOV.U32 R139, RZ, RZ, R96 ;  /* 0x000000ffff8b7224 */ /* 0x000fe200078e0060 */
[----:B------:R-:W-:Y:S01]  /*6e60*/  LOP3.LUT R2, R50, UR9, R19, 0x96, !PT ;  /* 0x0000000932027c12 */ /* 0x000fe2000f8e9613 */
[----:B------:R-:W-:Y:S01]  /*6e70*/  IMAD.MOV.U32 R96, RZ, RZ, R97 ;  /* 0x000000ffff607224 */ /* 0x000fe200078e0061 */
[----:B------:R-:W-:Y:S01]  /*6e80*/  HSET2.LE.AND R11, R11, R12, PT ;  /* 0x0000000c0b0b7233 */ /* 0x000fe20003803000 */
[----:B------:R-:W-:Y:S01]  /*6e90*/  IMAD.MOV.U32 R97, RZ, RZ, R98 ;  /* 0x000000ffff617224 */ /* 0x000fe200078e0062 */
[----:B-----5:R-:W-:Y:S01]  /*6ea0*/  F2FP.BF16.F32.PACK_AB R14, R23, R29 ;  /* 0x0000001d170e723e */ /* 0x020fe200000010ff */
[----:B------:R-:W-:Y:S01]  /*6eb0*/  IMAD.MOV.U32 R98, RZ, RZ, R99 ;  /* 0x000000ffff627224 */ /* 0x000fe200078e0063 */
[----:B------:R-:W-:Y:S01]  /*6ec0*/  LOP3.LUT R93, R8, R3, RZ, 0xc0, !PT ;  /* 0x00000003085d7212 */ /* 0x000fe200078ec0ff */
[----:B------:R-:W-:Y:S01]  /*6ed0*/  IMAD.MOV.U32 R99, RZ, RZ, R18 ;  /* 0x000000ffff637224 */ /* 0x000fe200078e0012 */
[----:B------:R-:W-:Y:S01]  /*6ee0*/  LOP3.LUT R95, R14, R11, RZ, 0xc0, !PT ;  /* 0x0000000b0e5f7212 */ /* 0x000fe200078ec0ff */
[----:B------:R2:W-:Y:S01]  /*6ef0*/  MUFU.EX2 R18, R0 ;  /* 0x0000000000127308 */ /* 0x0005e20000000800 */
[----:B------:R-:W-:Y:S01]  /*6f00*/  IMAD.WIDE.U32 R2, R2, -0x2daee0ad, RZ ;  /* 0xd2511f5302027825 */ /* 0x000fe200078e00ff */
[----:B------:R-:W-:-:S03]  /*6f10*/  F2FP.BF16.F32.PACK_AB R10, R31, R187 ;  /* 0x000000bb1f0a723e */ /* 0x000fc600000010ff */
[----:B------:R-:W-:Y:S01]  /*6f20*/  IMAD.MOV.U32 R5, RZ, RZ, R2 ;  /* 0x000000ffff057224 */ /* 0x000fe200078e0002 */
[----:B------:R-:W-:Y:S01]  /*6f30*/  LOP3.LUT R94, R10, R9, RZ, 0xc0, !PT ;  /* 0x000000090a5e7212 */ /* 0x000fe200078ec0ff */
[----:B------:R-:W-:Y:S01]  /*6f40*/  IMAD.MOV.U32 R40, RZ, RZ, R98 ;  /* 0x000000ffff287224 */ /* 0x000fe200078e0062 */
[----:B------:R-:W-:Y:S01]  /*6f50*/  PRMT R10, R2, 0x7771, RZ ;  /* 0x00007771020a7816 */ /* 0x000fe200000000ff */
[----:B------:R-:W-:Y:S01]  /*6f60*/  IMAD.MOV.U32 R243, RZ, RZ, R99 ;  /* 0x000000fffff37224 */ /* 0x000fe200078e0063 */
[----:B------:R-:W-:Y:S01]  /*6f70*/  LOP3.LUT R5, R5, 0xff, RZ, 0xc0, !PT ;  /* 0x000000ff05057812 */ /* 0x000fe200078ec0ff */
[----:B------:R-:W-:Y:S02]  /*6f80*/  IMAD.MOV.U32 R41, RZ, RZ, R97 ;  /* 0x000000ffff297224 */ /* 0x000fe400078e0061 */
[----:B------:R-:W-:Y:S01]  /*6f90*/  IMAD.MOV.U32 R241, RZ, RZ, R96 ;  /* 0x000000fffff17224 */ /* 0x000fe200078e0060 */
[----:B-1----:R-:W-:Y:S01]  /*6fa0*/  HMMA.16816.F32.BF16 R116, R92, R124, R116 ;  /* 0x0000007c5c74723c */ /* 0x002fe20000041874 */
[----:B------:R-:W-:-:S02]  /*6fb0*/  IMAD.MOV.U32 R239, RZ, RZ, R139 ;  /* 0x000000ffffef7224 */ /* 0x000fc400078e008b */
[----:B--2---:R-:W-:Y:S01]  /*6fc0*/  FFMA.FTZ R0, R137, UR15, -R16 ;  /* 0x0000000f89007c23 */ /* 0x004fe20008010810 */
[----:B------:R-:W-:-:S03]  /*6fd0*/  IMAD.MOV.U32 R237, RZ, RZ, R138 ;  /* 0x000000ffffed7224 */ /* 0x000fc600078e008a */
[----:B------:R1:W-:Y:S01]  /*6fe0*/  MUFU.EX2 R20, R0 ;  /* 0x0000000000147308 */ /* 0x0003e20000000800 */
[C---:B------:R-:W-:Y:S08]  /*6ff0*/  HMMA.16816.F32.BF16 R136, R92.reuse, R142, R76 ;  /* 0x0000008e5c88723c */ /* 0x040ff0000004184c */
[----:B------:R-:W-:Y:S01]  /*7000*/  HMMA.16816.F32.BF16 R120, R92, R126, R120 ;  /* 0x0000007e5c78723c */ /* 0x000fe20000041878 */
[----:B-1----:R-:W-:-:S07]  /*7010*/  FFMA.FTZ R0, R231, UR15, -R16 ;  /* 0x0000000fe7007c23 */ /* 0x002fce0008010810 */
[C---:B------:R-:W-:Y:S01]  /*7020*/  HMMA.16816.F32.BF16 R132, R92.reuse, R140, R132 ;  /* 0x0000008c5c84723c */ /* 0x040fe20000041884 */
[----:B------:R1:W-:Y:S07]  /*7030*/  MUFU.EX2 R21, R0 ;  /* 0x0000000000157308 */ /* 0x0003ee0000000800 */
[C---:B------:R-:W-:Y:S08]  /*7040*/  HMMA.16816.F32.BF16 R148, R92.reuse, R156, R148 ;  /* 0x0000009c5c94723c */ /* 0x040ff00000041894 */
[----:B------:R-:W-:Y:S01]  /*7050*/  HMMA.16816.F32.BF16 R152, R92, R158, R152 ;  /* 0x0000009e5c98723c */ /* 0x000fe20000041898 */
[----:B-1----:R-:W-:-:S02]  /*7060*/  FFMA.FTZ R0, R232, UR15, -R16 ;  /* 0x0000000fe8007c23 */ /* 0x002fc40008010810 */
[----:B------:R1:W-:Y:S05]  /*7070*/  MUFU.EX2 R16, R4 ;  /* 0x0000000400107308 */ /* 0x0003ea0000000800 */
[C---:B------:R-:W-:Y:S03]  /*7080*/  HMMA.16816.F32.BF16 R164, R92.reuse, R172, R164 ;  /* 0x000000ac5ca4723c */ /* 0x040fe600000418a4 */
[----:B------:R2:W3:Y:S05]  /*7090*/  MUFU.EX2 R22, R0 ;  /* 0x0000000000167308 */ /* 0x0004ea0000000800 */
[----:B------:R-:W-:Y:S01]  /*70a0*/  HMMA.16816.F32.BF16 R168, R92, R174, R168 ;  /* 0x000000ae5ca8723c */ /* 0x000fe200000418a8 */
[----:B-1----:R-:W-:-:S07]  /*70b0*/  PRMT R4, R2, 0x7773, RZ ;  /* 0x0000777302047816 */ /* 0x002fce00000000ff */
[----:B------:R-:W-:Y:S01]  /*70c0*/  HMMA.16816.F32.BF16 R72, R92, R80, R176 ;  /* 0x000000505c48723c */ /* 0x000fe200000418b0 */
[----:B--2---:R-:W-:-:S07]  /*70d0*/  FFMA.FTZ R0, R223, UR15, -R17 ;  /* 0x0000000fdf007c23 */ /* 0x004fce0008010811 */
[C---:B------:R-:W-:Y:S01]  /*70e0*/  HMMA.16816.F32.BF16 R76, R92.reuse, R82, R180 ;  /* 0x000000525c4c723c */ /* 0x040fe200000418b4 */
[----:B------:R1:W-:Y:S07]  /*70f0*/  MUFU.EX2 R14, R0 ;  /* 0x00000000000e7308 */ /* 0x0003ee0000000800 */
[C---:B------:R-:W-:Y:S08]  /*7100*/  HMMA.16816.F32.BF16 R88, R92.reuse, R24, R200 ;  /* 0x000000185c58723c */ /* 0x040ff000000418c8 */
[----:B------:R-:W-:Y:S01]  /*7110*/  HMMA.16816.F32.BF16 R92, R92, R26, R192 ;  /* 0x0000001a5c5c723c */ /* 0x000fe200000418c0 */
[----:B-1----:R-:W-:-:S02]  /*7120*/  LOP3.LUT R0, R186, UR19, R3, 0x96, !PT ;  /* 0x00000013ba007c12 */ /* 0x002fc4000f8e9603 */
[----:B------:R-:W-:Y:S02]  /*7130*/  PRMT R3, R2, 0x7772, RZ ;  /* 0x0000777202037816 */ /* 0x000fe400000000ff */
[C---:B------:R-:W-:Y:S02]  /*7140*/  LOP3.LUT R2, R0.reuse, 0xffff, RZ, 0xc0, !PT ;  /* 0x0000ffff00027812 */ /* 0x040fe400078ec0ff */
[----:B------:R-:W-:Y:S01]  /*7150*/  PRMT R7, R3, 0x5410, R4 ;  /* 0x0000541003077816 */ /* 0x000fe20000000004 */
[----:B------:R-:W-:Y:S01]  /*7160*/  FFMA.FTZ R4, R235, UR15, -R17 ;  /* 0x0000000feb047c23 */ /* 0x000fe20008010811 */
[C---:B------:R-:W-:Y:S02]  /*7170*/  PRMT R3, R0.reuse, 0x7632, R3 ;  /* 0x0000763200037816 */ /* 0x040fe40000000003 */
[----:B------:R-:W-:Y:S01]  /*7180*/  LOP3.LUT R9, R0, 0xff, RZ, 0xc0, !PT ;  /* 0x000000ff00097812 */ /* 0x000fe200078ec0ff */
[----:B------:R1:W2:Y:S01]  /*7190*/  MUFU.EX2 R11, R4 ;  /* 0x00000004000b7308 */ /* 0x0002a20000000800 */
[----:B------:R-:W-:-:S02]  /*71a0*/  SHF.R.U32.HI R8, RZ, 0x18, R0 ;  /* 0x00000018ff087819 */ /* 0x000fc40000011600 */
[----:B------:R-:W-:Y:S02]  /*71b0*/  PRMT R0, R5, 0x5410, R10 ;  /* 0x0000541005007816 */ /* 0x000fe4000000000a */
[----:B------:R-:W-:Y:S02]  /*71c0*/  LOP3.LUT R3, R3, 0xff, RZ, 0xc0, !PT ;  /* 0x000000ff03037812 */ /* 0x000fe400078ec0ff */
[----:B------:R-:W-:Y:S02]  /*71d0*/  SHF.R.U32.HI R6, RZ, 0x8, R2 ;  /* 0x00000008ff067819 */ /* 0x000fe40000011602 */
[----:B------:R-:W-:Y:S02]  /*71e0*/  LOP3.LUT R2, R7, 0xff00ff, RZ, 0xc0, !PT ;  /* 0x00ff00ff07027812 */ /* 0x000fe400078ec0ff */
[----:B------:R-:W-:Y:S02]  /*71f0*/  PRMT R7, R3, 0x5410, R8 ;  /* 0x0000541003077816 */ /* 0x000fe40000000008 */
[----:B------:R-:W-:-:S02]  /*7200*/  HSET2.LE.AND R0, R0, R12, PT ;  /* 0x0000000c00007233 */ /* 0x000fc40003803000 */
[----:B------:R-:W-:Y:S02]  /*7210*/  PRMT R6, R9, 0x5410, R6 ;  /* 0x0000541009067816 */ /* 0x000fe40000000006 */
[----:B---3--:R-:W-:Y:S02]  /*7220*/  F2FP.BF16.F32.PACK_AB R3, R22, R21 ;  /* 0x000000151603723e */ /* 0x008fe400000010ff */
[--C-:B-1----:R-:W-:Y:S02]  /*7230*/  HSET2.LE.AND R4, R2, R12.reuse, PT ;  /* 0x0000000c02047233 */ /* 0x102fe40003803000 */
[--C-:B------:R-:W-:Y:S02]  /*7240*/  HSET2.LE.AND R7, R7, R12.reuse, PT ;  /* 0x0000000c07077233 */ /* 0x100fe40003803000 */
[----:B------:R-:W-:Y:S02]  /*7250*/  F2FP.BF16.F32.PACK_AB R2, R15, R16 ;  /* 0x000000100f02723e */ /* 0x000fe400000010ff */
[----:B------:R-:W-:Y:S01]  /*7260*/  LOP3.LUT R98, R3, R0, RZ, 0xc0, !PT ;  /* 0x0000000003627212 */ /* 0x000fe200078ec0ff */
[----:B------:R-:W-:Y:S01]  /*7270*/  FADD.FTZ R3, R244, R41 ;  /* 0x00000029f4037221 */ /* 0x000fe20000010000 */
[----:B------:R-:W-:-:S02]  /*7280*/  HSET2.LE.AND R6, R6, R12, PT ;  /* 0x0000000c06067233 */ /* 0x000fc40003803000 */
[----:B--2---:R-:W-:Y:S02]  /*7290*/  F2FP.BF16.F32.PACK_AB R0, R11, R14 ;  /* 0x0000000e0b00723e */ /* 0x004fe400000010ff */
[----:B------:R-:W-:Y:S02]  /*72a0*/  F2FP.BF16.F32.PACK_AB R5, R20, R18 ;  /* 0x000000121405723e */ /* 0x000fe400000010ff */
        /* <DEDUP_REMOVED lines=80> */
[----:B------:R-:W2:Y:S01]  /*77b0*/  LDL R219, [R1+0x68] ;  /* 0x0000680001db7983 */ /* 0x000ea20000100800 */
[----:B------:R-:W1:Y:S03]  /*77c0*/  LDC.64 R4, c[0x0][0x3c0] ;  /* 0x0000f000ff047b82 */ /* 0x000e660000000a00 */
[----:B------:R-:W3:Y:S01]  /*77d0*/  LDL R216, [R1+0x64] ;  /* 0x0000640001d87983 */ /* 0x000ee20000100800 */
[----:B------:R-:W-:Y:S01]  /*77e0*/  UIADD3 UR4, UPT, UPT, UR18, -0x2, URZ ;  /* 0xfffffffe12047890 */ /* 0x000fe2000fffe0ff */
[----:B------:R-:W-:-:S04]  /*77f0*/  DEPBAR.LE SB0, 0x0 ;  /* 0x000080000000791a */ /* 0x000fc80000000000 */
[----:B------:R-:W4:Y:S04]  /*7800*/  LDL.LU R217, [R1+0xc] ;  /* 0x00000c0001d97983 */ /* 0x000f280000300800 */
[----:B------:R-:W5:Y:S04]  /*7810*/  LDL R100, [R1] ;  /* 0x0000000001647983 */ /* 0x000f680000100800 */
[----:B------:R-:W4:Y:S04]  /*7820*/  LDL R218, [R1+0x6c] ;  /* 0x00006c0001da7983 */ /* 0x000f280000100800 */
[----:B------:R-:W4:Y:S01]  /*7830*/  LDL R224, [R1+0x8] ;  /* 0x0000080001e07983 */ /* 0x000f220000100800 */
[----:B------:R-:W1:Y:S02]  /*7840*/  S2UR UR5, SR_CgaCtaId ;  /* 0x00000000000579c3 */ /* 0x000e640000008800 */
[----:B-1----:R-:W-:-:S04]  /*7850*/  IMAD.WIDE.U32 R2, R4, UR4, RZ ;  /* 0x0000000404027c25 */ /* 0x002fc8000f8e00ff */
[----:B------:R-:W-:Y:S02]  /*7860*/  IMAD.SHL.U32 R7, R2, 0x40, RZ ;  /* 0x0000004002077824 */ /* 0x000fe400078e00ff */
[----:B------:R-:W-:Y:S02]  /*7870*/  IMAD R0, R5, UR4, R3 ;  /* 0x0000000405007c24 */ /* 0x000fe4000f8e0203 */
[----:B------:R-:W-:Y:S01]  /*7880*/  IMAD.SHL.U32 R10, R220, 0x8, RZ ;  /* 0x00000008dc0a7824 */ /* 0x000fe200078e00ff */
[----:B------:R-:W-:Y:S02]  /*7890*/  LEA R3, P0, R4, R7, 0x5 ;  /* 0x0000000704037211 */ /* 0x000fe400078028ff */
[----:B------:R-:W-:Y:S02]  /*78a0*/  SHF.L.U64.HI R8, R2, 0x6, R0 ;  /* 0x0000000602087819 */ /* 0x000fe40000010200 */
[----:B------:R-:W-:Y:S02]  /*78b0*/  LOP3.LUT R9, R10, 0xd8, RZ, 0xc0, !PT ;  /* 0x000000d80a097812 */ /* 0x000fe400078ec0ff */
[----:B------:R-:W-:-:S02]  /*78c0*/  LEA.HI.X R5, R4, R8, R5, 0x5, P0 ;  /* 0x0000000804057211 */ /* 0x000fc400000f2c05 */
[--C-:B------:R-:W-:Y:S02]  /*78d0*/  LOP3.LUT R9, R9, 0x18, R220.reuse, 0x78, !PT ;  /* 0x0000001809097812 */ /* 0x100fe400078e78dc */
[----:B------:R-:W-:Y:S01]  /*78e0*/  SHF.R.U32.HI R184, RZ, 0x1, R220 ;  /* 0x00000001ffb87819 */ /* 0x000fe200000116dc */
[----:B------:R-:W-:Y:S01]  /*78f0*/  ULEA UR5, UR5, UR6, 0x18 ;  /* 0x0000000605057291 */ /* 0x000fe2000f8ec0ff */
[----:B------:R-:W-:Y:S02]  /*7900*/  LOP3.LUT R9, R9, 0x1f20, R10, 0xf8, !PT ;  /* 0x00001f2009097812 */ /* 0x000fe400078ef80a */
[----:B------:R-:W-:-:S03]  /*7910*/  LOP3.LUT R186, R184, 0x8, RZ, 0xc0, !PT ;  /* 0x00000008b8ba7812 */ /* 0x000fc600078ec0ff */
[----:B------:R-:W-:Y:S01]  /*7920*/  LEA R230, R9, UR5, 0x1 ;  /* 0x0000000509e67c11 */ /* 0x000fe2000f8e08ff */
[----:B------:R-:W-:Y:S01]  /*7930*/  BAR.SYNC.DEFER_BLOCKING 0x0 ;  /* 0x0000000000007b1d */ /* 0x000fe20000010000 */
[-C--:B--2---:R-:W-:Y:S02]  /*7940*/  LEA R6, P2, R2, R219.reuse, 0x7 ;  /* 0x000000db02067211 */ /* 0x084fe400078438ff */
[C---:B------:R-:W-:Y:S01]  /*7950*/  LEA R4, P0, R3.reuse, R219, 0x1 ;  /* 0x000000db03047211 */ /* 0x040fe200078008ff */
[----:B------:R-:W-:Y:S01]  /*7960*/  IMAD.SHL.U32 R219, R220, 0x10, RZ ;  /* 0x00000010dcdb7824 */ /* 0x000fe200078e00ff */
[-C--:B---3--:R-:W-:Y:S02]  /*7970*/  LEA.HI.X R7, R2, R216.reuse, R0, 0x7, P2 ;  /* 0x000000d802077211 */ /* 0x088fe400010f3c00 */
[----:B------:R-:W-:-:S03]  /*7980*/  LEA.HI.X R5, R3, R216, R5, 0x1, P0 ;  /* 0x000000d803057211 */ /* 0x000fc600000f0c05 */
[----:B------:R-:W-:Y:S01]  /*7990*/  @!PT LDS RZ, [RZ] ;  /* 0x00000000fffff984 */ /* 0x000fe20000000800 */
[----:B------:R-:W-:Y:S01]  /*79a0*/  @!PT LDS RZ, [RZ] ;  /* 0x00000000fffff984 */ /* 0x000fe20000000800 */
[----:B------:R-:W-:Y:S01]  /*79b0*/  @!PT LDS RZ, [RZ] ;  /* 0x00000000fffff984 */ /* 0x000fe20000000800 */
[----:B------:R-:W-:Y:S04]  /*79c0*/  LDGSTS.E.BYPASS.LTC128B.128 [R230+0x9000], desc[UR24][R6.64] ;  /* 0x0900000006e67fae */ /* 0x000fe8000b981a18 */
[----:B------:R-:W-:Y:S01]  /*79d0*/  LDGSTS.E.BYPASS.LTC128B.128 [R230+0xa000], desc[UR24][R6.64+0x40] ;  /* 0x0a00004006e67fae */ /* 0x000fe2000b981a18 */
[----:B-----5:R-:W-:-:S03]  /*79e0*/  LOP3.LUT R0, R100, 0x120, RZ, 0xc0, !PT ;  /* 0x0000012064007812 */ /* 0x020fc600078ec0ff */
[----:B------:R-:W-:Y:S01]  /*79f0*/  LDGSTS.E.BYPASS.LTC128B.128 [R230+0xb000], desc[UR24][R6.64+0x80] ;  /* 0x0b00008006e67fae */ /* 0x000fe2000b981a18 */
[----:B------:R-:W-:Y:S02]  /*7a00*/  LOP3.LUT R0, R0, 0x3e00, R219, 0xf8, !PT ;  /* 0x00003e0000007812 */ /* 0x000fe400078ef8db */
[----:B----4-:R-:W-:Y:S01]  /*7a10*/  LOP3.LUT R12, R218, R217, RZ, 0xfc, !PT ;  /* 0x000000d9da0c7212 */ /* 0x010fe200078efcff */
[----:B------:R-:W-:Y:S01]  /*7a20*/  LDGSTS.E.BYPASS.LTC128B.128 [R230+0x9800], desc[UR24][R4.64] ;  /* 0x0980000004e67fae */ /* 0x000fe2000b981a18 */
[----:B------:R-:W-:Y:S02]  /*7a30*/  LOP3.LUT R0, R0, R224, R186, 0xf6, !PT ;  /* 0x000000e000007212 */ /* 0x000fe400078ef6ba */
[----:B------:R-:W-:Y:S01]  /*7a40*/  LEA R12, R12, UR5, 0x1 ;  /* 0x000000050c0c7c11 */ /* 0x000fe2000f8e08ff */
[----:B------:R-:W-:Y:S01]  /*7a50*/  LDGSTS.E.BYPASS.LTC128B.128 [R230+0xa800], desc[UR24][R4.64+0x40] ;  /* 0x0a80004004e67fae */ /* 0x000fe2000b981a18 */
[----:B------:R-:W-:-:S03]  /*7a60*/  LEA R2, R0, UR5, 0x1 ;  /* 0x0000000500027c11 */ /* 0x000fc6000f8e08ff */
[----:B------:R1:W-:Y:S04]  /*7a70*/  LDGSTS.E.BYPASS.LTC128B.128 [R230+0xb800], desc[UR24][R4.64+0x80] ;  /* 0x0b80008004e67fae */ /* 0x0003e8000b981a18 */
[----:B------:R-:W-:Y:S04]  /*7a80*/  LDSM.16.M88.4 R28, [R12+0x6000] ;  /* 0x006000000c1c783b */ /* 0x000fe80000000200 */
[----:B------:R-:W2:Y:S04]  /*7a90*/  LDSM.16.M88.4 R8, [R2+0x1000] ;  /* 0x001000000208783b */ /* 0x000ea80000000200 */
[----:B------:R-:W3:Y:S04]  /*7aa0*/  LDSM.16.M88.4 R24, [R12+0x6400] ;  /* 0x006400000c18783b */ /* 0x000ee80000000200 */
[----:B------:R-:W4:Y:S04]  /*7ab0*/  LDSM.16.M88.4 R16, [R12+0x6800] ;  /* 0x006800000c10783b */ /* 0x000f280000000200 */
[----:B------:R-:W5:Y:S01]  /*7ac0*/  LDSM.16.M88.4 R32, [R12+0x6c00] ;  /* 0x006c00000c20783b */ /* 0x000f620000000200 */
[----:B------:R-:W-:-:S03]  /*7ad0*/  IMAD.MOV.U32 R219, RZ, RZ, 0x20 ;  /* 0x00000020ffdb7424 */ /* 0x000fc600078e00ff */
[----:B------:R-:W-:Y:S02]  /*7ae0*/  LDSM.16.M88.4 R20, [R2] ;  /* 0x000000000214783b */ /* 0x000fe40000000200 */
[----:B------:R-:W-:Y:S01]  /*7af0*/  SEL R219, R219, 0xffffffe0, !P1 ;  /* 0xffffffe0dbdb7807 */ /* 0x000fe20004800000 */
[----:B------:R-:W-:Y:S01]  /*7b00*/  VIADD R15, R13, 0xffffffc1 ;  /* 0xffffffc10d0f7836 */ /* 0x000fe20000000000 */
[----:B------:R-:W0:Y:S03]  /*7b10*/  LDGDEPBAR ;  /* 0x00000000000079af */ /* 0x000e260000000000 */
[C---:B------:R-:W-:Y:S02]  /*7b20*/  IMAD.IADD R0, R219.reuse, 0x1, R12 ;  /* 0x00000001db007824 */ /* 0x040fe400078e020c */
[----:B------:R-:W-:-:S03]  /*7b30*/  IMAD.IADD R3, R219, 0x1, R2 ;  /* 0x00000001db037824 */ /* 0x000fc600078e0202 */
[----:B------:R-:W-:Y:S04]  /*7b40*/  LDSM.16.M88.4 R48, [R0+0x6000] ;  /* 0x006000000030783b */ /* 0x000fe80000000200 */
[----:B-1----:R-:W1:Y:S04]  /*7b50*/  LDSM.16.M88.4 R4, [R3+0x1000] ;  /* 0x001000000304783b */ /* 0x002e680000000200 */
[----:B------:R-:W1:Y:S04]  /*7b60*/  LDSM.16.M88.4 R44, [R0+0x6400] ;  /* 0x00640000002c783b */ /* 0x000e680000000200 */
[----:B------:R-:W1:Y:S04]  /*7b70*/  LDSM.16.M88.4 R40, [R0+0x6800] ;  /* 0x006800000028783b */ /* 0x000e680000000200 */
[----:B------:R-:W1:Y:S01]  /*7b80*/  LDSM.16.M88.4 R36, [R0+0x6c00] ;  /* 0x006c00000024783b */ /* 0x000e620000000200 */
[C---:B--2---:R-:W-:Y:S08]  /*7b90*/  HMMA.16816.F32.BF16 R180, R8.reuse, R28, RZ ;  /* 0x0000001c08b4723c */ /* 0x044ff000000418ff */
[C---:B---3--:R-:W-:Y:S08]  /*7ba0*/  HMMA.16816.F32.BF16 R104, R8.reuse, R24, RZ ;  /* 0x000000180868723c */ /* 0x048ff000000418ff */
[C---:B----4-:R-:W-:Y:S08]  /*7bb0*/  HMMA.16816.F32.BF16 R60, R8.reuse, R16, RZ ;  /* 0x00000010083c723c */ /* 0x050ff000000418ff */
[C---:B-----5:R-:W-:Y:S08]  /*7bc0*/  HMMA.16816.F32.BF16 R52, R8.reuse, R32, RZ ;  /* 0x000000200834723c */ /* 0x060ff000000418ff */
[C---:B------:R-:W-:Y:S08]  /*7bd0*/  HMMA.16816.F32.BF16 R176, R8.reuse, R30, RZ ;  /* 0x0000001e08b0723c */ /* 0x040ff000000418ff */
[C---:B------:R-:W-:Y:S08]  /*7be0*/  HMMA.16816.F32.BF16 R64, R8.reuse, R26, RZ ;  /* 0x0000001a0840723c */ /* 0x040ff000000418ff */
[C---:B------:R-:W-:Y:S08]  /*7bf0*/  HMMA.16816.F32.BF16 R56, R8.reuse, R18, RZ ;  /* 0x000000120838723c */ /* 0x040ff000000418ff */
[----:B------:R-:W-:Y:S08]  /*7c00*/  HMMA.16816.F32.BF16 R8, R8, R34, RZ ;  /* 0x000000220808723c */ /* 0x000ff000000418ff */
[C---:B-1----:R-:W-:Y:S08]  /*7c10*/  HMMA.16816.F32.BF16 R200, R4.reuse, R48, R180 ;  /* 0x0000003004c8723c */ /* 0x042ff000000418b4 */
[C---:B------:R-:W-:Y:S08]  /*7c20*/  HMMA.16816.F32.BF16 R188, R4.reuse, R44, R104 ;  /* 0x0000002c04bc723c */ /* 0x040ff00000041868 */
        /* <DEDUP_REMOVED lines=8> */
[----:B------:R-:W1:Y:S07]  /*7cb0*/  LDSM.16.M88.4 R4, [R3] ;  /* 0x000000000304783b */ /* 0x000e6e0000000200 */
[C---:B------:R-:W-:Y:S08]  /*7cc0*/  HMMA.16816.F32.BF16 R180, R20.reuse, R28, RZ ;  /* 0x0000001c14b4723c */ /* 0x040ff000000418ff */
[C---:B------:R-:W-:Y:S08]  /*7cd0*/  HMMA.16816.F32.BF16 R176, R20.reuse, R30, RZ ;  /* 0x0000001e14b0723c */ /* 0x040ff000000418ff */
[C---:B------:R-:W-:Y:S08]  /*7ce0*/  HMMA.16816.F32.BF16 R64, R20.reuse, R26, RZ ;  /* 0x0000001a1440723c */ /* 0x040ff000000418ff */
[C---:B------:R-:W-:Y:S08]  /*7cf0*/  HMMA.16816.F32.BF16 R8, R20.reuse, R32, RZ ;  /* 0x000000201408723c */ /* 0x040ff000000418ff */
[C---:B------:R-:W-:Y:S01]  /*7d00*/  HMMA.16816.F32.BF16 R104, R20.reuse, R24, RZ ;  /* 0x000000181468723c */ /* 0x040fe200000418ff */
[----:B------:R-:W-:Y:S07]  /*7d10*/  LDSM.16.M88.4 R24, [R12+0x7800] ;  /* 0x007800000c18783b */ /* 0x000fee0000000200 */
[C---:B------:R-:W-:Y:S08]  /*7d20*/  HMMA.16816.F32.BF16 R60, R20.reuse, R16, RZ ;  /* 0x00000010143c723c */ /* 0x040ff000000418ff */
[C---:B------:R-:W-:Y:S01]  /*7d30*/  HMMA.16816.F32.BF16 R28, R20.reuse, R18, RZ ;  /* 0x00000012141c723c */ /* 0x040fe200000418ff */
[----:B------:R-:W2:Y:S07]  /*7d40*/  LDSM.16.M88.4 R16, [R2+0x3000] ;  /* 0x003000000210783b */ /* 0x000eae0000000200 */
[----:B------:R-:W-:Y:S01]  /*7d50*/  HMMA.16816.F32.BF16 R32, R20, R34, RZ ;  /* 0x000000221420723c */ /* 0x000fe200000418ff */
[----:B------:R-:W3:Y:S07]  /*7d60*/  LDSM.16.M88.4 R20, [R12+0x7c00] ;  /* 0x007c00000c14783b */ /* 0x000eee0000000200 */
[C---:B-1----:R-:W-:Y:S08]  /*7d70*/  HMMA.16816.F32.BF16 R216, R4.reuse, R48, R180 ;  /* 0x0000003004d8723c */ /* 0x042ff000000418b4 */
[C---:B------:R-:W-:Y:S08]  /*7d80*/  HMMA.16816.F32.BF16 R192, R4.reuse, R50, R176 ;  /* 0x0000003204c0723c */ /* 0x040ff000000418b0 */
[C---:B------:R-:W-:Y:S08]  /*7d90*/  HMMA.16816.F32.BF16 R180, R4.reuse, R46, R64 ;  /* 0x0000002e04b4723c */ /* 0x040ff00000041840 */
[C---:B------:R-:W-:Y:S08]  /*7da0*/  HMMA.16816.F32.BF16 R212, R4.reuse, R44, R104 ;  /* 0x0000002c04d4723c */ /* 0x040ff00000041868 */
[C---:B------:R-:W-:Y:S08]  /*7db0*/  HMMA.16816.F32.BF16 R204, R4.reuse, R40, R60 ;  /* 0x0000002804cc723c */ /* 0x040ff0000004183c */
[C---:B------:R-:W-:Y:S01]  /*7dc0*/  HMMA.16816.F32.BF16 R196, R4.reuse, R36, R8 ;  /* 0x0000002404c4723c */ /* 0x040fe20000041808 */
[----:B------:R-:W-:Y:S07]  /*7dd0*/  LDSM.16.M88.4 R8, [R3+0x3000] ;  /* 0x003000000308783b */ /* 0x000fee0000000200 */
[C---:B------:R-:W-:Y:S01]  /*7de0*/  HMMA.16816.F32.BF16 R176, R4.reuse, R42, R28 ;  /* 0x0000002a04b0723c */ /* 0x040fe2000004181c */
[----:B------:R-:W-:Y:S04]  /*7df0*/  LDSM.16.M88.4 R28, [R0+0x7c00] ;  /* 0x007c0000001c783b */ /* 0x000fe80000000200 */
[----:B------:R-:W-:Y:S03]  /*7e00*/  LDSM.16.M88.4 R40, [R0+0x7000] ;  /* 0x007000000028783b */ /* 0x000fe60000000200 */
[----:B------:R-:W-:Y:S01]  /*7e10*/  HMMA.16816.F32.BF16 R64, R4, R38, R32 ;  /* 0x000000260440723c */ /* 0x000fe20000041820 */
[----:B------:R-:W1:Y:S04]  /*7e20*/  LDSM.16.M88.4 R4, [R2+0x2000] ;  /* 0x002000000204783b */ /* 0x000e680000000200 */
[----:B------:R-:W4:Y:S03]  /*7e30*/  LDSM.16.M88.4 R36, [R0+0x7400] ;  /* 0x007400000024783b */ /* 0x000f260000000200 */
[C---:B--2---:R-:W-:Y:S01]  /*7e40*/  HMMA.16816.F32.BF16 R44, R16.reuse, R52, R188 ;  /* 0x00000034102c723c */ /* 0x044fe200000418bc */
[----:B------:R-:W2:Y:S07]  /*7e50*/  LDSM.16.M88.4 R32, [R0+0x7800] ;  /* 0x007800000020783b */ /* 0x000eae0000000200 */
[C---:B------:R-:W-:Y:S08]  /*7e60*/  HMMA.16816.F32.BF16 R60, R16.reuse, R56, R200 ;  /* 0x00000038103c723c */ /* 0x040ff000000418c8 */
[C---:B------:R-:W-:Y:S08]  /*7e70*/  HMMA.16816.F32.BF16 R188, R16.reuse, R24, R208 ;  /* 0x0000001810bc723c */ /* 0x040ff000000418d0 */
[C---:B---3--:R-:W-:Y:S08]  /*7e80*/  HMMA.16816.F32.BF16 R208, R16.reuse, R20, R232 ;  /* 0x0000001410d0723c */ /* 0x048ff000000418e8 */
        /* <DEDUP_REMOVED lines=14> */
[----:B------:R-:W1:Y:S07]  /*7f70*/  LDSM.16.M88.4 R4, [R3+0x2000] ;  /* 0x002000000304783b */ /* 0x000e6e0000000200 */
[C---:B------:R-:W-:Y:S01]  /*7f80*/  HMMA.16816.F32.BF16 R176, R8.reuse, R30, R16 ;  /* 0x0000001e08b0723c */ /* 0x040fe20000041810 */
[----:B------:R-:W3:Y:S07]  /*7f90*/  LDSM.16.M88.4 R16, [R2+0x5000] ;  /* 0x005000000210783b */ /* 0x000eee0000000200 */
[C---:B------:R-:W-:Y:S01]  /*7fa0*/  HMMA.16816.F32.BF16 R180, R8.reuse, R42, R48 ;  /* 0x0000002a08b4723c */ /* 0x040fe20000041830 */
[----:B------:R-:W5:Y:S07]  /*7fb0*/  LDSM.16.M88.4 R48, [R12+0x8800] ;  /* 0x008800000c30783b */ /* 0x000f6e0000000200 */
[C---:B----4-:R-:W-:Y:S01]  /*7fc0*/  HMMA.16816.F32.BF16 R20, R8.reuse, R36, R44 ;  /* 0x000000240814723c */ /* 0x050fe2000004182c */
[----:B------:R-:W4:Y:S07]  /*7fd0*/  LDSM.16.M88.4 R44, [R12+0x8c00] ;  /* 0x008c00000c2c783b */ /* 0x000f2e0000000200 */
[C---:B------:R-:W-:Y:S08]  /*7fe0*/  HMMA.16816.F32.BF16 R192, R8.reuse, R40, R60 ;  /* 0x0000002808c0723c */ /* 0x040ff0000004183c */
[C---:B------:R-:W-:Y:S08]  /*7ff0*/  HMMA.16816.F32.BF16 R104, R8.reuse, R38, R104 ;  /* 0x000000260868723c */ /* 0x040ff00000041868 */
[C---:B--2---:R-:W-:Y:S08]  /*8000*/  HMMA.16816.F32.BF16 R64, R8.reuse, R32, R188 ;  /* 0x000000200840723c */ /* 0x044ff000000418bc */
[C---:B------:R-:W-:Y:S08]  /*8010*/  HMMA.16816.F32.BF16 R60, R8.reuse, R34, R200 ;  /* 0x00000022083c723c */ /* 0x040ff000000418c8 */
[----:B------:R-:W-:Y:S01]  /*8020*/  HMMA.16816.F32.BF16 R24, R8, R28, R208 ;  /* 0x0000001c0818723c */ /* 0x000fe200000418d0 */
[----:B------:R-:W2:Y:S07]  /*8030*/  LDSM.16.M88.4 R8, [R2+0x4000] ;  /* 0x004000000208783b */ /* 0x000eae0000000200 */
[C---:B-1----:R-:W-:Y:S08]  /*8040*/  HMMA.16816.F32.BF16 R236, R4.reuse, R36, R236 ;  /* 0x0000002404ec723c */ /* 0x042ff000000418ec */
        /* <DEDUP_REMOVED lines=9> */
[----:B------:R-:W1:Y:S03]  /*80e0*/  LDSM.16.M88.4 R28, [R0+0x8000] ;  /* 0x00800000001c783b */ /* 0x000e660000000200 */
[C---:B---3--:R-:W-:Y:S08]  /*80f0*/  HMMA.16816.F32.BF16 R200, R16.reuse, R56, R192 ;  /* 0x0000003810c8723c */ /* 0x048ff000000418c0 */
[C---:B------:R-:W-:Y:S08]  /*8100*/  HMMA.16816.F32.BF16 R40, R16.reuse, R58, R180 ;  /* 0x0000003a1028723c */ /* 0x040ff000000418b4 */
[C---:B------:R-:W-:Y:S01]  /*8110*/  HMMA.16816.F32.BF16 R196, R16.reuse, R52, R20 ;  /* 0x0000003410c4723c */ /* 0x040fe20000041814 */
[----:B------:R-:W-:Y:S07]  /*8120*/  LDSM.16.M88.4 R20, [R0+0x8800] ;  /* 0x008800000014783b */ /* 0x000fee0000000200 */
[C---:B------:R-:W-:Y:S08]  /*8130*/  HMMA.16816.F32.BF16 R104, R16.reuse, R54, R104 ;  /* 0x000000361068723c */ /* 0x040ff00000041868 */
[C---:B-----5:R-:W-:Y:S08]  /*8140*/  HMMA.16816.F32.BF16 R180, R16.reuse, R48, R64 ;  /* 0x0000003010b4723c */ /* 0x060ff00000041840 */
[C---:B------:R-:W-:Y:S08]  /*8150*/  HMMA.16816.F32.BF16 R192, R16.reuse, R50, R60 ;  /* 0x0000003210c0723c */ /* 0x040ff0000004183c */
[C---:B----4-:R-:W-:Y:S01]  /*8160*/  HMMA.16816.F32.BF16 R188, R16.reuse, R44, R24 ;  /* 0x0000002c10bc723c */ /* 0x050fe20000041818 */
[----:B------:R-:W-:Y:S07]  /*8170*/  LDSM.16.M88.4 R24, [R3+0x4000] ;  /* 0x004000000318783b */ /* 0x000fee0000000200 */
[----:B------:R-:W-:Y:S01]  /*8180*/  HMMA.16816.F32.BF16 R176, R16, R46, R176 ;  /* 0x0000002e10b0723c */ /* 0x000fe200000418b0 */
[----:B------:R-:W3:Y:S01]  /*8190*/  LDSM.16.M88.4 R16, [R0+0x8400] ;  /* 0x008400000010783b */ /* 0x000ee20000000200 */
[----:B------:R-:W-:Y:S01]  /*81a0*/  VIADD R14, R13, 0xffffffc8 ;  /* 0xffffffc80d0e7836 */ /* 0x000fe20000000000 */
[----:B------:R-:W-:-:S05]  /*81b0*/  DEPBAR.LE SB0, 0x0 ;  /* 0x000080000000791a */ /* 0x000fca0000000000 */
[C---:B--2---:R-:W-:Y:S08]  /*81c0*/  HMMA.16816.F32.BF16 R64, R8.reuse, R56, R244 ;  /* 0x000000380840723c */ /* 0x044ff000000418f4 */
        /* <DEDUP_REMOVED lines=14> */
[----:B------:R-:W-:Y:S01]  /*82b0*/  HMMA.16816.F32.BF16 R176, R4, R34, R176 ;  /* 0x0000002204b0723c */ /* 0x000fe200000418b0 */
[----:B------:R-:W-:-:S02]  /*82c0*/  VIADD R4, R222, 0x48 ;  /* 0x00000048de047836 */ /* 0x000fc40000000000 */
[----:B------:R-:W-:-:S05]  /*82d0*/  VIADD R5, R222, 0x40 ;  /* 0x00000040de057836 */ /* 0x000fca0000000000 */
[C---:B------:R-:W-:Y:S01]  /*82e0*/  HMMA.16816.F32.BF16 R212, R24.reuse, R16, R56 ;  /* 0x0000001018d4723c */ /* 0x040fe20000041838 */
[----:B------:R-:W-:Y:S01]  /*82f0*/  VIADD R16, R13, 0xffffffc0 ;  /* 0xffffffc00d107836 */ /* 0x000fe20000000000 */
[CC--:B------:R-:W-:Y:S02]  /*8300*/  ISETP.GT.AND P0, PT, R4.reuse, R15.reuse, PT ;  /* 0x0000000f0400720c */ /* 0x0c0fe40003f04270 */
[C---:B------:R-:W-:Y:S02]  /*8310*/  ISETP.GT.AND P3, PT, R5.reuse, R15, PT ;  /* 0x0000000f0500720c */ /* 0x040fe40003f64270 */
[-C--:B------:R-:W-:Y:S02]  /*8320*/  ISETP.GT.AND P4, PT, R5, R16.reuse, PT ;  /* 0x000000100500720c */ /* 0x080fe40003f84270 */
[----:B------:R-:W-:Y:S02]  /*8330*/  ISETP.GT.AND P2, PT, R4, R16, PT ;  /* 0x000000100400720c */ /* 0x000fe40003f44270 */
[----:B------:R-:W-:Y:S01]  /*8340*/  FSEL R12, R11, -INF , !P0 ;  /* 0xff8000000b0c7808 */ /* 0x000fe20004000000 */
[C---:B------:R-:W-:Y:S01]  /*8350*/  VIADD R11, R13.reuse, 0xffffffc9 ;  /* 0xffffffc90d0b7836 */ /* 0x040fe20000000000 */
[----:B------:R-:W-:Y:S01]  /*8360*/  FSEL R6, R8, -INF , !P4 ;  /* 0xff80000008067808 */ /* 0x000fe20006000000 */
[----:B------:R-:W-:Y:S01]  /*8370*/  HMMA.16816.F32.BF16 R236, R24, R22, R48 ;  /* 0x0000001618ec723c */ /* 0x000fe20000041830 */
[----:B------:R-:W-:Y:S01]  /*8380*/  FSEL R7, R10, -INF , !P2 ;  /* 0xff8000000a077808 */ /* 0x000fe20005000000 */
[----:B------:R-:W-:Y:S01]  /*8390*/  VIADD R10, R13, 0xffffffd0 ;  /* 0xffffffd00d0a7836 */ /* 0x000fe20000000000 */
[----:B------:R-:W-:-:S02]  /*83a0*/  ISETP.GT.AND P4, PT, R5, R14, PT ;  /* 0x0000000e0500720c */ /* 0x000fc40003f84270 */
[----:B------:R-:W-:Y:S01]  /*83b0*/  FSEL R23, R9, -INF , !P3 ;  /* 0xff80000009177808 */ /* 0x000fe20005800000 */
[----:B------:R-:W-:Y:S01]  /*83c0*/  VIADD R9, R13, 0xffffffd1 ;  /* 0xffffffd10d097836 */ /* 0x000fe20000000000 */
[-C--:B------:R-:W-:Y:S01]  /*83d0*/  ISETP.GT.AND P3, PT, R5, R11.reuse, PT ;  /* 0x0000000b0500720c */ /* 0x080fe20003f64270 */
[----:B------:R-:W-:Y:S01]  /*83e0*/  HMMA.16816.F32.BF16 R216, R24, R30, R60 ;  /* 0x0000001e18d8723c */ /* 0x000fe2000004183c */
[----:B------:R-:W-:Y:S01]  /*83f0*/  FSEL R31, R40, -INF , !P4 ;  /* 0xff800000281f7808 */ /* 0x000fe20006000000 */
[----:B------:R-:W-:Y:S01]  /*8400*/  VIADD R8, R13, 0xffffffd8 ;  /* 0xffffffd80d087836 */ /* 0x000fe20000000000 */
[----:B------:R-:W-:Y:S01]  /*8410*/  ISETP.GT.AND P4, PT, R5, R10, PT ;  /* 0x0000000a0500720c */ /* 0x000fe20003f84270 */
[----:B------:R-:W-:Y:S01]  /*8420*/  VIADD R3, R13, 0xffffffd9 ;  /* 0xffffffd90d037836 */ /* 0x000fe20000000000 */
[----:B------:R-:W-:-:S03]  /*8430*/  ISETP.GT.AND P0, PT, R4, R11, PT ;  /* 0x0000000b0400720c */ /* 0x000fc60003f04270 */
[C---:B------:R-:W-:Y:S01]  /*8440*/  HMMA.16816.F32.BF16 R200, R24.reuse, R18, R52 ;  /* 0x0000001218c8723c */ /* 0x040fe20000041834 */
[----:B------:R-:W-:Y:S02]  /*8450*/  FSEL R52, R41, -INF , !P3 ;  /* 0xff80000029347808 */ /* 0x000fe40005800000 */
[-C--:B------:R-:W-:Y:S01]  /*8460*/  ISETP.GT.AND P3, PT, R5, R9.reuse, PT ;  /* 0x000000090500720c */ /* 0x080fe20003f64270 */
[C---:B------:R-:W-:Y:S01]  /*8470*/  VIADD R2, R13.reuse, 0xffffffe0 ;  /* 0xffffffe00d027836 */ /* 0x040fe20000000000 */
[----:B------:R-:W-:Y:S01]  /*8480*/  ISETP.GT.AND P2, PT, R4, R14, PT ;  /* 0x0000000e0400720c */ /* 0x000fe20003f44270 */
[----:B------:R-:W-:Y:S01]  /*8490*/  VIADD R0, R13, 0xffffffe1 ;  /* 0xffffffe10d007836 */ /* 0x000fe20000000000 */
[----:B------:R-:W-:Y:S01]  /*84a0*/  FSEL R51, R44, -INF , !P4 ;  /* 0xff8000002c337808 */ /* 0x000fe20006000000 */
[----:B------:R-:W-:Y:S01]  /*84b0*/  HMMA.16816.F32.BF16 R196, R24, R20, R36 ;  /* 0x0000001418c4723c */ /* 0x000fe20000041824 */
[----:B------:R-:W-:Y:S01]  /*84c0*/  FSEL R37, R43, -INF , !P0 ;  /* 0xff8000002b257808 */ /* 0x000fe20004000000 */
[----:B------:R-:W-:Y:S01]  /*84d0*/  VIADD R18, R13, 0xffffffe8 ;  /* 0xffffffe80d127836 */ /* 0x000fe20000000000 */
[----:B------:R-:W-:Y:S01]  /*84e0*/  ISETP.GT.AND P4, PT, R5, R8, PT ;  /* 0x000000080500720c */ /* 0x000fe20003f84270 */
[C---:B------:R-:W-:Y:S01]  /*84f0*/  VIADD R17, R13.reuse, 0xffffffe9 ;  /* 0xffffffe90d117836 */ /* 0x040fe20000000000 */
[----:B------:R-:W-:Y:S01]  /*8500*/  ISETP.GT.AND P0, PT, R4, R9, PT ;  /* 0x000000090400720c */ /* 0x000fe20003f04270 */
[----:B------:R-:W-:Y:S01]  /*8510*/  VIADD R21, R13, 0xfffffff0 ;  /* 0xfffffff00d157836 */ /* 0x000fe20000000000 */
[----:B------:R-:W-:Y:S01]  /*8520*/  FSEL R50, R45, -INF , !P3 ;  /* 0xff8000002d327808 */ /* 0x000fe20005800000 */
[----:B------:R-:W-:-:S02]  /*8530*/  VIADD R20, R13, 0xfffffff1 ;  /* 0xfffffff10d147836 */ /* 0x000fc40000000000 */
[----:B------:R-:W-:Y:S01]  /*8540*/  VIADD R19, R13, 0xfffffff8 ;  /* 0xfffffff80d137836 */ /* 0x000fe20000000000 */
[----:B------:R-:W-:Y:S01]  /*8550*/  ISETP.GT.AND P3, PT, R5, R3, PT ;  /* 0x000000030500720c */ /* 0x000fe20003f64270 */
[----:B------:R-:W-:Y:S01]  /*8560*/  VIADD R13, R13, 0xfffffff9 ;  /* 0xfffffff90d0d7836 */ /* 0x000fe20000000000 */
[----:B------:R-:W-:Y:S02]  /*8570*/  FSEL R36, R42, -INF , !P2 ;  /* 0xff8000002a247808 */ /* 0x000fe40005000000 */
[----:B------:R-:W-:Y:S02]  /*8580*/  ISETP.GT.AND P2, PT, R4, R10, PT ;  /* 0x0000000a0400720c */ /* 0x000fe40003f44270 */
[----:B------:R-:W-:Y:S02]  /*8590*/  FSEL R49, R104, -INF , !P4 ;  /* 0xff80000068317808 */ /* 0x000fe40006000000 */
[----:B------:R-:W-:Y:S02]  /*85a0*/  FSEL R44, R47, -INF , !P0 ;  /* 0xff8000002f2c7808 */ /* 0x000fe40004000000 */
[----:B------:R-:W-:-:S02]  /*85b0*/  ISETP.GT.AND P4, PT, R5, R2, PT ;  /* 0x000000020500720c */ /* 0x000fc40003f84270 */
[----:B------:R-:W-:Y:S02]  /*85c0*/  ISETP.GT.AND P0, PT, R4, R3, PT ;  /* 0x000000030400720c */ /* 0x000fe40003f04270 */
[----:B------:R-:W-:Y:S02]  /*85d0*/  FSEL R48, R105, -INF , !P3 ;  /* 0xff80000069307808 */ /* 0x000fe40005800000 */
[C---:B------:R-:W-:Y:S02]  /*85e0*/  ISETP.GT.AND P5, PT, R5.reuse, R13, PT ;  /* 0x0000000d0500720c */ /* 0x040fe40003fa4270 */
[----:B------:R-:W-:Y:S02]  /*85f0*/  ISETP.GT.AND P3, PT, R5, R0, PT ;  /* 0x000000000500720c */ /* 0x000fe40003f64270 */
[----:B------:R-:W-:Y:S02]  /*8600*/  FSEL R45, R46, -INF , !P2 ;  /* 0xff8000002e2d7808 */ /* 0x000fe40005000000 */
[----:B------:R-:W-:-:S02]  /*8610*/  ISETP.GT.AND P2, PT, R4, R8, PT ;  /* 0x000000080400720c */ /* 0x000fc40003f44270 */
[----:B------:R-:W-:Y:S02]  /*8620*/  FSEL R47, R180, -INF , !P4 ;  /* 0xff800000b42f7808 */ /* 0x000fe40006000000 */
[----:B------:R-:W-:Y:S02]  /*8630*/  FSEL R42, R107, -INF , !P0 ;  /* 0xff8000006b2a7808 */ /* 0x000fe40004000000 */
[----:B------:R-:W-:Y:S02]  /*8640*/  ISETP.GT.AND P4, PT, R5, R18, PT ;  /* 0x000000120500720c */ /* 0x000fe40003f84270 */
[----:B------:R-:W-:Y:S02]  /*8650*/  FSEL R53, R177, -INF , !P5 ;  /* 0xff800000b1357808 */ /* 0x000fe40006800000 */
[----:B------:R-:W-:Y:S02]  /*8660*/  ISETP.GT.AND P0, PT, R4, R0, PT ;  /* 0x000000000400720c */ /* 0x000fe40003f04270 */
[----:B------:R-:W-:-:S02]  /*8670*/  FSEL R46, R181, -INF , !P3 ;  /* 0xff800000b52e7808 */ /* 0x000fc40005800000 */
[----:B------:R-:W-:Y:S02]  /*8680*/  ISETP.GE.AND P5, PT, R15, R227, PT ;  /* 0x000000e30f00720c */ /* 0x000fe40003fa6270 */
[----:B------:R-:W-:Y:S01]  /*8690*/  ISETP.GT.AND P3, PT, R5, R17, PT ;  /* 0x000000110500720c */ /* 0x000fe20003f64270 */
[----:B------:R-:W-:Y:S01]  /*86a0*/  HMMA.16816.F32.BF16 R232, R24, R28, R64 ;  /* 0x0000001c18e8723c */ /* 0x000fe20000041840 */
[----:B------:R-:W-:Y:S02]  /*86b0*/  FSEL R43, R106, -INF , !P2 ;  /* 0xff8000006a2b7808 */ /* 0x000fe40005000000 */
[----:B------:R-:W-:Y:S02]  /*86c0*/  ISETP.GT.AND P2, PT, R4, R2, PT ;  /* 0x000000020400720c */ /* 0x000fe40003f44270 */
[----:B------:R-:W-:Y:S02]  /*86d0*/  FSEL R39, R192, -INF , !P4 ;  /* 0xff800000c0277808 */ /* 0x000fe40006000000 */
[----:B------:R-:W-:-:S02]  /*86e0*/  FSEL R40, R183, -INF , !P0 ;  /* 0xff800000b7287808 */ /* 0x000fc40004000000 */
[----:B------:R-:W-:Y:S02]  /*86f0*/  ISETP.GT.AND P4, PT, R4, R18, PT ;  /* 0x000000120400720c */ /* 0x000fe40003f84270 */
[----:B------:R-:W-:Y:S02]  /*8700*/  FSEL R29, R12, -INF , !P5 ;  /* 0xff8000000c1d7808 */ /* 0x000fe40006800000 */
[----:B------:R-:W-:Y:S02]  /*8710*/  ISETP.GT.AND P0, PT, R5, R20, PT ;  /* 0x000000140500720c */ /* 0x000fe40003f04270 */
[----:B------:R-:W-:Y:S02]  /*8720*/  FSEL R38, R193, -INF , !P3 ;  /* 0xff800000c1267808 */ /* 0x000fe40005800000 */
[----:B------:R-:W-:Y:S02]  /*8730*/  ISETP.GE.AND P5, PT, R10, R226, PT ;  /* 0x000000e20a00720c */ /* 0x000fe40003fa6270 */
[----:B------:R-:W-:-:S02]  /*8740*/  ISETP.GT.AND P3, PT, R4, R17, PT ;  /* 0x000000110400720c */ /* 0x000fc40003f64270 */
[----:B------:R-:W-:Y:S02]  /*8750*/  FSEL R41, R182, -INF , !P2 ;  /* 0xff800000b6297808 */ /* 0x000fe40005000000 */
[C---:B------:R-:W-:Y:S02]  /*8760*/  ISETP.GT.AND P2, PT, R5.reuse, R21, PT ;  /* 0x000000150500720c */ /* 0x040fe40003f44270 */
[----:B------:R-:W-:Y:S02]  /*8770*/  FSEL R22, R194, -INF , !P4 ;  /* 0xff800000c2167808 */ /* 0x000fe40006000000 */
[----:B------:R-:W-:Y:S02]  /*8780*/  ISETP.GT.AND P6, PT, R5, R19, PT ;  /* 0x000000130500720c */ /* 0x000fe40003fc4270 */
[----:B------:R-:W-:Y:S02]  /*8790*/  ISETP.GT.AND P4, PT, R4, R21, PT ;  /* 0x000000150400720c */ /* 0x000fe40003f84270 */
[----:B------:R-:W-:-:S02]  /*87a0*/  FSEL R55, R189, -INF , !P0 ;  /* 0xff800000bd377808 */ /* 0x000fc40004000000 */
[----:B------:R-:W-:Y:S02]  /*87b0*/  FSEL R105, R51, -INF , !P5 ;  /* 0xff80000033697808 */ /* 0x000fe40006800000 */
[----:B------:R-:W-:Y:S01]  /*87c0*/  FSEL R5, R195, -INF , !P3 ;  /* 0xff800000c3057808 */ /* 0x000fe20005800000 */
[----:B------:R-:W-:Y:S01]  /*87d0*/  BAR.SYNC.DEFER_BLOCKING 0x0 ;  /* 0x0000000000007b1d */ /* 0x000fe20000010000 */
[----:B------:R-:W-:Y:S02]  /*87e0*/  ISETP.GT.AND P0, PT, R4, R13, PT ;  /* 0x0000000d0400720c */ /* 0x000fe40003f04270 */
[----:B------:R-:W-:Y:S01]  /*87f0*/  ISETP.GE.AND P5, PT, R8, R227, PT ;  /* 0x000000e30800720c */ /* 0x000fe20003fa6270 */
[----:B------:R-:W-:Y:S01]  /*8800*/  HMMA.16816.F32.BF16 R208, R24, R32, R208 ;  /* 0x0000002018d0723c */ /* 0x000fe200000418d0 */
[----:B------:R-:W-:Y:S02]  /*8810*/  ISETP.GT.AND P3, PT, R4, R20, PT ;  /* 0x000000140400720c */ /* 0x000fe40003f64270 */
[----:B------:R-:W-:-:S02]  /*8820*/  FSEL R54, R188, -INF , !P2 ;  /* 0xff800000bc367808 */ /* 0x000fc40005000000 */
[----:B------:R-:W-:-:S03]  /*8830*/  ISETP.GT.AND P2, PT, R4, R19, PT ;  /* 0x000000130400720c */ /* 0x000fc60003f44270 */
[----:B------:R-:W-:Y:S01]  /*8840*/  HMMA.16816.F32.BF16 R204, R24, R34, R204 ;  /* 0x0000002218cc723c */ /* 0x000fe200000418cc */
[----:B------:R-:W-:Y:S02]  /*8850*/  FSEL R24, R190, -INF , !P4 ;  /* 0xff800000be187808 */ /* 0x000fe40006000000 */
[----:B------:R-:W-:Y:S02]  /*8860*/  FSEL R26, R179, -INF , !P0 ;  /* 0xff800000b31a7808 */ /* 0x000fe40004000000 */
[C---:B------:R-:W-:Y:S02]  /*8870*/  ISETP.GE.AND P4, PT, R16.reuse, R226, PT ;  /* 0x000000e21000720c */ /* 0x040fe40003f86270 */
[----:B------:R-:W-:Y:S02]  /*8880*/  FSEL R111, R43, -INF , !P5 ;  /* 0xff8000002b6f7808 */ /* 0x000fe40006800000 */
[----:B------:R-:W-:Y:S02]  /*8890*/  FSEL R27, R191, -INF , !P3 ;  /* 0xff800000bf1b7808 */ /* 0x000fe40005800000 */
[----:B------:R-:W-:-:S02]  /*88a0*/  ISETP.GE.AND P0, PT, R16, R227, PT ;  /* 0x000000e31000720c */ /* 0x000fc40003f06270 */
[-C--:B------:R-:W-:Y:S02]  /*88b0*/  ISETP.GE.AND P5, PT, R0, R226.reuse, PT ;  /* 0x000000e20000720c */ /* 0x080fe40003fa6270 */
[-C--:B------:R-:W-:Y:S02]  /*88c0*/  ISETP.GE.AND P3, PT, R15, R226.reuse, PT ;  /* 0x000000e20f00720c */ /* 0x080fe40003f66270 */
[----:B------:R-:W-:Y:S02]  /*88d0*/  FSEL R25, R178, -INF , !P2 ;  /* 0xff800000b2197808 */ /* 0x000fe40005000000 */
[----:B------:R-:W-:Y:S02]  /*88e0*/  ISETP.GE.AND P2, PT, R14, R226, PT ;  /* 0x000000e20e00720c */ /* 0x000fe40003f46270 */
[----:B------:R-:W-:Y:S02]  /*88f0*/  FSEL R28, R6, -INF , !P4 ;  /* 0xff800000061c7808 */ /* 0x000fe40006000000 */
[----:B------:R-:W-:-:S02]  /*8900*/  ISETP.GE.AND P4, PT, R14, R227, PT ;  /* 0x000000e30e00720c */ /* 0x000fc40003f86270 */
[----:B------:R-:W-:Y:S02]  /*8910*/  FSEL R30, R7, -INF , !P0 ;  /* 0xff800000071e7808 */ /* 0x000fe40004000000 */
[----:B------:R-:W-:Y:S02]  /*8920*/  FSEL R231, R46, -INF , !P5 ;  /* 0xff8000002ee77808 */ /* 0x000fe40006800000 */
[----:B------:R-:W-:Y:S02]  /*8930*/  ISETP.GE.AND P0, PT, R11, R226, PT ;  /* 0x000000e20b00720c */ /* 0x000fe40003f06270 */
[----:B------:R-:W-:Y:S02]  /*8940*/  FSEL R23, R23, -INF , !P3 ;  /* 0xff80000017177808 */ /* 0x000fe40005800000 */
[-C--:B------:R-:W-:Y:S02]  /*8950*/  ISETP.GE.AND P5, PT, R17, R227.reuse, PT ;  /* 0x000000e31100720c */ /* 0x080fe40003fa6270 */
        /* <DEDUP_REMOVED lines=8> */
[----:B------:R-:W-:Y:S02]  /*89e0*/  FSEL R34, R37, -INF , !P3 ;  /* 0xff80000025227808 */ /* 0x000fe40005800000 */
[----:B------:R-:W-:Y:S02]  /*89f0*/  FMNMX3.FTZ R5, R103, R28, R23, !PT ;  /* 0x0000001c67057276 */ /* 0x000fe40007810017 */
[----:B------:R-:W-:Y:S02]  /*8a00*/  FMNMX3.FTZ R4, R108, R30, R29, !PT ;  /* 0x0000001e6c047276 */ /* 0x000fe4000781001d */
[----:B------:R-:W-:Y:S02]  /*8a10*/  ISETP.GE.AND P3, PT, R8, R226, PT ;  /* 0x000000e20800720c */ /* 0x000fe40003f66270 */
[----:B------:R-:W-:-:S02]  /*8a20*/  FSEL R110, R45, -INF , !P2 ;  /* 0xff8000002d6e7808 */ /* 0x000fc40005000000 */
[C---:B------:R-:W-:Y:S02]  /*8a30*/  ISETP.GE.AND P2, PT, R3.reuse, R226, PT ;  /* 0x000000e20300720c */ /* 0x040fe40003f46270 */
[----:B------:R-:W-:Y:S02]  /*8a40*/  FSEL R106, R50, -INF , !P4 ;  /* 0xff800000326a7808 */ /* 0x000fe40006000000 */
[----:B------:R-:W-:Y:S02]  /*8a50*/  ISETP.GE.AND P4, PT, R3, R227, PT ;  /* 0x000000e30300720c */ /* 0x000fe40003f86270 */
[----:B------:R-:W-:Y:S02]  /*8a60*/  FSEL R177, R44, -INF , !P0 ;  /* 0xff8000002cb17808 */ /* 0x000fe40004000000 */
[----:B------:R-:W-:Y:S02]  /*8a70*/  FMNMX3.FTZ R5, R5, R31, R32, !PT ;  /* 0x0000001f05057276 */ /* 0x000fe40007810020 */
[----:B------:R-:W-:-:S02]  /*8a80*/  FMNMX3.FTZ R4, R4, R33, R34, !PT ;  /* 0x0000002104047276 */ /* 0x000fc40007810022 */
[C---:B------:R-:W-:Y:S02]  /*8a90*/  ISETP.GE.AND P0, PT, R2.reuse, R226, PT ;  /* 0x000000e20200720c */ /* 0x040fe40003f06270 */
[----:B------:R-:W-:Y:S02]  /*8aa0*/  FSEL R107, R49, -INF , !P3 ;  /* 0xff800000316b7808 */ /* 0x000fe40005800000 */
[-C--:B------:R-:W-:Y:S02]  /*8ab0*/  ISETP.GE.AND P3, PT, R2, R227.reuse, PT ;  /* 0x000000e30200720c */ /* 0x080fe40003f66270 */
[----:B------:R-:W-:Y:S02]  /*8ac0*/  FSEL R35, R176, -INF , !P6 ;  /* 0xff800000b0237808 */ /* 0x000fe40007000000 */
[----:B------:R-:W-:Y:S02]  /*8ad0*/  FSEL R109, R48, -INF , !P2 ;  /* 0xff800000306d7808 */ /* 0x000fe40005000000 */
[----:B------:R-:W-:-:S02]  /*8ae0*/  ISETP.GE.AND P2, PT, R0, R227, PT ;  /* 0x000000e30000720c */ /* 0x000fc40003f46270 */
[----:B------:R-:W-:Y:S02]  /*8af0*/  FSEL R176, R42, -INF , !P4 ;  /* 0xff8000002ab07808 */ /* 0x000fe40006000000 */
[----:B------:R-:W-:Y:S02]  /*8b00*/  FMNMX3.FTZ R5, R5, R105, R106, !PT ;  /* 0x0000006905057276 */ /* 0x000fe4000781006a */
[----:B------:R-:W-:Y:S02]  /*8b10*/  FMNMX3.FTZ R4, R4, R110, R177, !PT ;  /* 0x0000006e04047276 */ /* 0x000fe400078100b1 */
[----:B------:R-:W-:Y:S02]  /*8b20*/  FSEL R179, R47, -INF , !P0 ;  /* 0xff8000002fb37808 */ /* 0x000fe40004000000 */
[C---:B------:R-:W-:Y:S02]  /*8b30*/  ISETP.GE.AND P4, PT, R18.reuse, R226, PT ;  /* 0x000000e21200720c */ /* 0x040fe40003f86270 */
[----:B------:R-:W-:-:S02]  /*8b40*/  ISETP.GE.AND P0, PT, R18, R227, PT ;  /* 0x000000e31200720c */ /* 0x000fc40003f06270 */
[----:B------:R-:W-:Y:S02]  /*8b50*/  FSEL R242, R41, -INF , !P3 ;  /* 0xff80000029f27808 */ /* 0x000fe40005800000 */
[----:B------:R-:W-:Y:S01]  /*8b60*/  ISETP.GE.AND P3, PT, R17, R226, PT ;  /* 0x000000e21100720c */ /* 0x000fe20003f66270 */
[----:B------:R-:W-:Y:S01]  /*8b70*/  UIADD3 UR14, UPT, UPT, UR18, -0x2, URZ ;  /* 0xfffffffe120e7890 */ /* 0x000fe2000fffe0ff */
[----:B------:R-:W-:Y:S02]  /*8b80*/  FSEL R243, R40, -INF , !P2 ;  /* 0xff80000028f37808 */ /* 0x000fe40005000000 */
[----:B------:R-:W-:Y:S02]  /*8b90*/  FMNMX3.FTZ R5, R5, R107, R109, !PT ;  /* 0x0000006b05057276 */ /* 0x000fe4000781006d */
[----:B------:R-:W-:Y:S02]  /*8ba0*/  FMNMX3.FTZ R4, R4, R111, R176, !PT ;  /* 0x0000006f04047276 */ /* 0x000fe400078100b0 */
[----:B------:R-:W-:-:S02]  /*8bb0*/  FSEL R240, R39, -INF , !P4 ;  /* 0xff80000027f07808 */ /* 0x000fc40006000000 */
[----:B------:R-:W-:Y:S02]  /*8bc0*/  FSEL R244, R22, -INF , !P0 ;  /* 0xff80000016f47808 */ /* 0x000fe40004000000 */
[CC--:B------:R-:W-:Y:S02]  /*8bd0*/  ISETP.GE.AND P2, PT, R21.reuse, R226.reuse, PT ;  /* 0x000000e21500720c */ /* 0x0c0fe40003f46270 */
[-C--:B------:R-:W-:Y:S02]  /*8be0*/  ISETP.GE.AND P4, PT, R21, R227.reuse, PT ;  /* 0x000000e31500720c */ /* 0x080fe40003f86270 */
[----:B------:R-:W-:Y:S02]  /*8bf0*/  ISETP.GE.AND P0, PT, R20, R226, PT ;  /* 0x000000e21400720c */ /* 0x000fe40003f06270 */
[----:B------:R-:W-:Y:S01]  /*8c00*/  FSEL R241, R38, -INF , !P3 ;  /* 0xff80000026f17808 */ /* 0x000fe20005800000 */
[----:B------:R-:W-:Y:S01]  /*8c10*/  UISETP.GT.U32.AND UP1, UPT, UR14, UR16, UPT ;  /* 0x000000100e00728c */ /* 0x000fe2000bf24070 */
[----:B------:R-:W-:-:S02]  /*8c20*/  ISETP.GE.AND P3, PT, R20, R227, PT ;  /* 0x000000e31400720c */ /* 0x000fc40003f66270 */
[----:B------:R-:W-:Y:S02]  /*8c30*/  FMNMX3.FTZ R5, R5, R179, R231, !PT ;  /* 0x000000b305057276 */ /* 0x000fe400078100e7 */
[----:B------:R-:W-:Y:S02]  /*8c40*/  FMNMX3.FTZ R4, R4, R242, R243, !PT ;  /* 0x000000f204047276 */ /* 0x000fe400078100f3 */
[----:B------:R-:W-:Y:S02]  /*8c50*/  FSEL R249, R54, -INF , !P2 ;  /* 0xff80000036f97808 */ /* 0x000fe40005000000 */
[----:B------:R-:W-:Y:S02]  /*8c60*/  FSEL R251, R24, -INF , !P4 ;  /* 0xff80000018fb7808 */ /* 0x000fe40006000000 */
[----:B------:R-:W-:Y:S02]  /*8c70*/  FSEL R248, R55, -INF , !P0 ;  /* 0xff80000037f87808 */ /* 0x000fe40004000000 */
[----:B------:R-:W-:-:S02]  /*8c80*/  ISETP.GE.AND P5, PT, R19, R226, PT ;  /* 0x000000e21300720c */ /* 0x000fc40003fa6270 */
[-C--:B------:R-:W-:Y:S02]  /*8c90*/  ISETP.GE.AND P2, PT, R19, R227.reuse, PT ;  /* 0x000000e31300720c */ /* 0x080fe40003f46270 */
[C---:B------:R-:W-:Y:S02]  /*8ca0*/  ISETP.GE.AND P4, PT, R13.reuse, R226, PT ;  /* 0x000000e20d00720c */ /* 0x040fe40003f86270 */
[----:B------:R-:W-:Y:S02]  /*8cb0*/  ISETP.GE.AND P0, PT, R13, R227, PT ;  /* 0x000000e30d00720c */ /* 0x000fe40003f06270 */
[----:B------:R-:W-:Y:S02]  /*8cc0*/  FSEL R250, R27, -INF , !P3 ;  /* 0xff8000001bfa7808 */ /* 0x000fe40005800000 */
[----:B------:R-:W-:Y:S02]  /*8cd0*/  FMNMX3.FTZ R5, R5, R240, R241, !PT ;  /* 0x000000f005057276 */ /* 0x000fe400078100f1 */
[----:B------:R-:W-:-:S02]  /*8ce0*/  FMNMX3.FTZ R4, R4, R244, R245, !PT ;  /* 0x000000f404047276 */ /* 0x000fc400078100f5 */
[----:B------:R-:W-:Y:S02]  /*8cf0*/  FSEL R246, R35, -INF , !P5 ;  /* 0xff80000023f67808 */ /* 0x000fe40006800000 */
[----:B------:R-:W-:Y:S02]  /*8d00*/  FSEL R187, R25, -INF , !P2 ;  /* 0xff80000019bb7808 */ /* 0x000fe40005000000 */
[----:B------:R-:W-:Y:S02]  /*8d10*/  FSEL R247, R53, -INF , !P4 ;  /* 0xff80000035f77808 */ /* 0x000fe40006000000 */
[----:B------:R-:W-:Y:S02]  /*8d20*/  FSEL R252, R26, -INF , !P0 ;  /* 0xff8000001afc7808 */ /* 0x000fe40004000000 */
[----:B------:R-:W-:Y:S02]  /*8d30*/  FMNMX3.FTZ R5, R5, R249, R248, !PT ;  /* 0x000000f905057276 */ /* 0x000fe400078100f8 */
[----:B------:R-:W-:-:S02]  /*8d40*/  FMNMX3.FTZ R4, R4, R251, R250, !PT ;  /* 0x000000fb04047276 */ /* 0x000fc400078100fa */
[----:B------:R-:W-:Y:S02]  /*8d50*/  FMNMX3.FTZ R22, R5, R246, R247, !PT ;  /* 0x000000f605167276 */ /* 0x000fe400078100f7 */
[----:B------:R-:W-:Y:S01]  /*8d60*/  FMNMX3.FTZ R12, R4, R187, R252, !PT ;  /* 0x000000bb040c7276 */ /* 0x000fe200078100fc */
[----:B------:R-:W-:Y:S06]  /*8d70*/  BRA.U !UP1, `(.L_x_926) ;  /* 0x0000000109747547 */ /* 0x000fec000b800000 */
[----:B------:R-:W2:Y:S04]  /*8d80*/  LDL R66, [R1+0x60] ;  /* 0x0000600001427983 */ /* 0x000ea80000100800 */
[----:B------:R-:W3:Y:S01]  /*8d90*/  LDL R67, [R1+0x5c] ;  /* 0x00005c0001437983 */ /* 0x000ee20000100800 */
[----:B------:R-:W-:-:S04]  /*8da0*/  UIADD3 UR4, UPT, UPT, UR18, -0x3, URZ ;  /* 0xfffffffd12047890 */ /* 0x000fc8000fffe0ff */
[----:B------:R-:W-:-:S04]  /*8db0*/  UIMAD.WIDE.U32 UR20, UR4, UR10, URZ ;  /* 0x0000000a041472a5 */ /* 0x000fc8000f8e00ff */
[----:B------:R-:W-:Y:S02]  /*8dc0*/  USHF.L.U32 UR6, UR20, 0x6, URZ ;  /* 0x0000000614067899 */ /* 0x000fe400080006ff */
[----:B------:R-:W-:Y:S01]  /*8dd0*/  UIMAD UR4, UR4, UR11, UR21 ;  /* 0x0000000b040472a4 */ /* 0x000fe2000f8e0215 */
[----:B------:R-:W-:Y:S01]  /*8de0*/  IMAD.U32 R6, RZ, RZ, UR20 ;  /* 0x00000014ff067e24 */ /* 0x000fe2000f8e00ff */
[----:B------:R-:W-:Y:S01]  /*8df0*/  ULEA UR6, UP0, UR10, UR6, 0x5 ;  /* 0x000000060a067291 */ /* 0x000fe2000f8028ff */
[----:B------:R-:W-:Y:S01]  /*8e00*/  IMAD.U32 R7, RZ, RZ, UR20 ;  /* 0x00000014ff077e24 */ /* 0x000fe2000f8e00ff */
[----:B------:R-:W-:Y:S02]  /*8e10*/  USHF.L.U64.HI UR5, UR20, 0x6, UR4 ;  /* 0x0000000614057899 */ /* 0x000fe40008010204 */
[----:B------:R-:W-:Y:S02]  /*8e20*/  MOV R5, UR4 ;  /* 0x0000000400057c02 */ /* 0x000fe40008000f00 */
[----:B------:R-:W-:Y:S01]  /*8e30*/  ULEA.HI.X UR5, UR10, UR5, UR11, 0x5, UP0 ;  /* 0x000000050a057291 */ /* 0x000fe200080f2c0b */
[----:B------:R-:W-:-:S02]  /*8e40*/  IMAD.U32 R4, RZ, RZ, UR6 ;  /* 0x00000006ff047e24 */ /* 0x000fc4000f8e00ff */
[----:B------:R-:W-:-:S03]  /*8e50*/  IMAD.U32 R25, RZ, RZ, UR6 ;  /* 0x00000006ff197e24 */ /* 0x000fc6000f8e00ff */
[----:B------:R-:W-:Y:S02]  /*8e60*/  MOV R24, UR5 ;  /* 0x0000000500187c02 */ /* 0x000fe40008000f00 */
[-C--:B--2---:R-:W-:Y:S02]  /*8e70*/  LEA R6, P2, R6, R66.reuse, 0x7 ;  /* 0x0000004206067211 */ /* 0x084fe400078438ff */
[----:B------:R-:W-:Y:S02]  /*8e80*/  LEA R4, P0, R4, R66, 0x1 ;  /* 0x0000004204047211 */ /* 0x000fe400078008ff */
[-C--:B---3--:R-:W-:Y:S02]  /*8e90*/  LEA.HI.X R7, R7, R67.reuse, R5, 0x7, P2 ;  /* 0x0000004307077211 */ /* 0x088fe400010f3c05 */
        /* <DEDUP_REMOVED lines=11> */
.L_x_926:
[----:B------:R-:W2:Y:S01]  /*8f50*/  LDL.64 R36, [R1+0x48] ;  /* 0x0000480001247983 */ /* 0x000ea20000100a00 */
[----:B------:R-:W3:Y:S03]  /*8f60*/  S2R R38, SR_CTAID.X ;  /* 0x0000000000267919 */ /* 0x000ee60000002500 */
[----:B-1----:R-:W1:Y:S01]  /*8f70*/  SHFL.BFLY PT, R6, R22, 0x2, 0x1f ;  /* 0x0c401f0016067f89 */ /* 0x002e6200000e0000 */
[----:B------:R-:W-:-:S03]  /*8f80*/  SHF.R.U32.HI R27, RZ, 0x5, R220 ;  /* 0x00000005ff1b7819 */ /* 0x000fc600000116dc */
[----:B------:R-:W4:Y:S01]  /*8f90*/  SHFL.BFLY PT, R7, R12, 0x2, 0x1f ;  /* 0x0c401f000c077f89 */ /* 0x000f2200000e0000 */
[----:B------:R-:W-:Y:S01]  /*8fa0*/  USHF.L.U32 UR23, UR14, 0x1, URZ ;  /* 0x000000010e177899 */ /* 0x000fe200080006ff */
[----:B------:R-:W-:Y:S01]  /*8fb0*/  IMAD.U32 R4, RZ, RZ, UR29 ;  /* 0x0000001dff047e24 */ /* 0x000fe2000f8e00ff */
[----:B------:R-:W-:Y:S01]  /*8fc0*/  UIADD3 UR6, UPT, UPT, UR29, -0x4498517b, URZ ;  /* 0xbb67ae851d067890 */ /* 0x000fe2000fffe0ff */
[----:B------:R-:W5:Y:S01]  /*8fd0*/  LDL.LU R26, [R1+0x40] ;  /* 0x00004000011a7983 */ /* 0x000f620000300800 */
[----:B------:R-:W-:Y:S02]  /*8fe0*/  UIADD3 UR7, UPT, UPT, UR28, -0x61c88647, URZ ;  /* 0x9e3779b91c077890 */ /* 0x000fe4000fffe0ff */
[----:B------:R-:W-:Y:S01]  /*8ff0*/  UIADD3 UR4, UPT, UPT, UR28, 0x3c6ef372, URZ ;  /* 0x3c6ef3721c047890 */ /* 0x000fe2000fffe0ff */
[----:B------:R-:W5:Y:S01]  /*9000*/  LDL.64 R180, [R1+0x30] ;  /* 0x0000300001b47983 */ /* 0x000f620000100a00 */
[----:B------:R-:W-:Y:S02]  /*9010*/  UIADD3 UR21, UPT, UPT, UR29, 0x76cf5d0a, URZ ;  /* 0x76cf5d0a1d157890 */ /* 0x000fe4000fffe0ff */
[----:B------:R-:W-:Y:S01]  /*9020*/  UIADD3 UR20, UPT, UPT, UR29, 0x32370b8f, URZ ;  /* 0x32370b8f1d147890 */ /* 0x000fe2000fffe0ff */
[----:B------:R-:W5:Y:S01]  /*9030*/  LDL.64 R56, [R1+0x50] ;  /* 0x0000500001387983 */ /* 0x000f620000100a00 */
[----:B------:R-:W5:Y:S01]  /*9040*/  LDCU UR22, c[0x0][0x45c] ;  /* 0x00008b80ff1677ac */ /* 0x000f620008000800 */
[----:B------:R-:W-:Y:S01]  /*9050*/  IMAD.MOV.U32 R45, RZ, RZ, R224 ;  /* 0x000000ffff2d7224 */ /* 0x000fe200078e00e0 */
[----:B------:R-:W4:Y:S01]  /*9060*/  S2UR UR5, SR_CgaCtaId ;  /* 0x00000000000579c3 */ /* 0x000f220000008800 */
[----:B------:R-:W-:Y:S01]  /*9070*/  IMAD.MOV.U32 R40, RZ, RZ, R225 ;  /* 0x000000ffff287224 */ /* 0x000fe200078e00e1 */
[----:B------:R-:W-:Y:S01]  /*9080*/  UIADD3 UR15, UPT, UPT, UR29, -0x56f99767, URZ ;  /* 0xa90668991d0f7890 */ /* 0x000fe2000fffe0ff */
[----:B------:R-:W-:Y:S01]  /*9090*/  IMAD.MOV.U32 R44, RZ, RZ, R100 ;  /* 0x000000ffff2c7224 */ /* 0x000fe200078e0064 */
[----:B------:R-:W-:Y:S01]  /*90a0*/  UIADD3 UR19, UPT, UPT, UR29, -0x126145ec, URZ ;  /* 0xed9eba141d137890 */ /* 0x000fe2000fffe0ff */
[----:B-1----:R-:W-:Y:S01]  /*90b0*/  FMNMX.FTZ R22, R22, R6, !PT ;  /* 0x0000000616167209 */ /* 0x002fe20007810000 */
[----:B------:R-:W-:Y:S01]  /*90c0*/  UMOV UR26, 0x400 ;  /* 0x00000400001a7882 */ /* 0x000fe20000000000 */
[----:B---3--:R-:W-:Y:S01]  /*90d0*/  IMAD R38, R38, 0x8, R27 ;  /* 0x0000000826267824 */ /* 0x008fe200078e021b */
[----:B----4-:R-:W-:-:S02]  /*90e0*/  FMNMX.FTZ R12, R12, R7, !PT ;  /* 0x000000070c0c7209 */ /* 0x010fc40007810000 */
[----:B------:R-:W1:Y:S01]  /*90f0*/  SHFL.BFLY PT, R35, R22, 0x1, 0x1f ;  /* 0x0c201f0016237f89 */ /* 0x000e6200000e0000 */
[----:B------:R-:W-:-:S04]  /*9100*/  VIADD R38, R38, 0x4 ;  /* 0x0000000426267836 */ /* 0x000fc80000000000 */
[----:B------:R-:W-:Y:S01]  /*9110*/  IMAD.WIDE.U32 R38, R38, -0x326172a9, RZ ;  /* 0xcd9e8d5726267825 */ /* 0x000fe200078e00ff */
[----:B------:R-:W-:Y:S01]  /*9120*/  ULEA UR5, UR5, UR26, 0x18 ;  /* 0x0000001a05057291 */ /* 0x000fe2000f8ec0ff */
[----:B-1----:R-:W-:Y:S02]  /*9130*/  FMNMX.FTZ R224, R22, R35, !PT ;  /* 0x0000002316e07209 */ /* 0x002fe40007810000 */
[----:B------:R-:W-:Y:S01]  /*9140*/  LOP3.LUT R35, R45, R186, RZ, 0x3c, !PT ;  /* 0x000000ba2d237212 */ /* 0x000fe200078e3cff */
[----:B------:R-:W-:-:S03]  /*9150*/  IMAD.MOV.U32 R45, RZ, RZ, R40 ;  /* 0x000000ffff2d7224 */ /* 0x000fc600078e0028 */
[----:B------:R-:W-:-:S05]  /*9160*/  LOP3.LUT R35, R35, 0x120, R44, 0xf8, !PT ;  /* 0x0000012023237812 */ /* 0x000fca00078ef82c */
[----:B------:R-:W-:Y:S01]  /*9170*/  STL [R1+0x4], R35 ;  /* 0x0000042301007387 */ /* 0x000fe20000100800 */
[----:B--2---:R-:W-:-:S03]  /*9180*/  IMAD.MOV.U32 R42, RZ, RZ, R36 ;  /* 0x000000ffff2a7224 */ /* 0x004fc600078e0024 */
[----:B------:R-:W1:Y:S01]  /*9190*/  SHFL.BFLY PT, R36, R12, 0x1, 0x1f ;  /* 0x0c201f000c247f89 */ /* 0x000e6200000e0000 */
[----:B------:R-:W-:Y:S02]  /*91a0*/  IMAD.MOV.U32 R43, RZ, RZ, R37 ;  /* 0x000000ffff2b7224 */ /* 0x000fe400078e0025 */
[----:B------:R-:W-:Y:S02]  /*91b0*/  IMAD.MOV.U32 R182, RZ, RZ, R42 ;  /* 0x000000ffffb67224 */ /* 0x000fe400078e002a */
[----:B------:R-:W-:Y:S02]  /*91c0*/  IMAD.MOV.U32 R183, RZ, RZ, R43 ;  /* 0x000000ffffb77224 */ /* 0x000fe400078e002b */
[----:B-----5:R-:W-:Y:S01]  /*91d0*/  IMAD.MOV.U32 R41, RZ, RZ, R26 ;  /* 0x000000ffff297224 */ /* 0x020fe200078e001a */
[----:B------:R-:W-:Y:S01]  /*91e0*/  LOP3.LUT R4, R4, UR23, R181, 0x96, !PT ;  /* 0x0000001704047c12 */ /* 0x000fe2000f8e96b5 */
[----:B------:R-:W-:Y:S01]  /*91f0*/  IMAD.MOV.U32 R186, RZ, RZ, R180 ;  /* 0x000000ffffba7224 */ /* 0x000fe200078e00b4 */
[----:B------:R-:W-:Y:S01]  /*9200*/  UIADD3 UR23, UPT, UPT, UR23, 0x1, URZ ;  /* 0x0000000117177890 */ /* 0x000fe2000fffe0ff */
[----:B------:R-:W-:-:S02]  /*9210*/  LOP3.LUT R5, R180, UR6, R57, 0x96, !PT ;  /* 0x00000006b4057c12 */ /* 0x000fc4000f8e9639 */
[----:B------:R-:W-:Y:S01]  /*9220*/  IMAD.WIDE.U32 R24, R4, -0x326172a9, RZ ;  /* 0xcd9e8d5704187825 */ /* 0x000fe200078e00ff */
[----:B-1----:R-:W-:-:S03]  /*9230*/  FMNMX.FTZ R225, R12, R36, !PT ;  /* 0x000000240ce17209 */ /* 0x002fc60007810000 */
[----:B------:R-:W-:Y:S01]  /*9240*/  IMAD.WIDE.U32 R64, R5, -0x326172a9, RZ ;  /* 0xcd9e8d5705407825 */ /* 0x000fe200078e00ff */
[----:B------:R-:W-:-:S04]  /*9250*/  LOP3.LUT R4, R38, UR7, R25, 0x96, !PT ;  /* 0x0000000726047c12 */ /* 0x000fc8000f8e9619 */
[----:B------:R-:W-:Y:S01]  /*9260*/  LOP3.LUT R6, R24, UR4, R65, 0x96, !PT ;  /* 0x0000000418067c12 */ /* 0x000fe2000f8e9641 */
[----:B------:R-:W-:-:S04]  /*9270*/  IMAD.WIDE.U32 R4, R4, -0x2daee0ad, RZ ;  /* 0xd2511f5304047825 */ /* 0x000fc800078e00ff */
[----:B------:R-:W-:Y:S01]  /*9280*/  IMAD.WIDE.U32 R6, R6, -0x2daee0ad, RZ ;  /* 0xd2511f5306067825 */ /* 0x000fe200078e00ff */
[----:B------:R-:W-:-:S04]  /*9290*/  LOP3.LUT R5, R56, UR21, R5, 0x96, !PT ;  /* 0x0000001538057c12 */ /* 0x000fc8000f8e9605 */
[----:B------:R-:W-:Y:S01]  /*92a0*/  LOP3.LUT R4, R4, UR20, R7, 0x96, !PT ;  /* 0x0000001404047c12 */ /* 0x000fe2000f8e9607 */
[----:B------:R-:W-:-:S04]  /*92b0*/  IMAD.WIDE.U32 R38, R5, -0x326172a9, RZ ;  /* 0xcd9e8d5705267825 */ /* 0x000fc800078e00ff */
[----:B------:R-:W-:Y:S01]  /*92c0*/  IMAD.WIDE.U32 R26, R4, -0x326172a9, RZ ;  /* 0xcd9e8d57041a7825 */ /* 0x000fe200078e00ff */
[----:B------:R-:W-:-:S04]  /*92d0*/  LOP3.LUT R4, R64, UR13, R39, 0x96, !PT ;  /* 0x0000000d40047c12 */ /* 0x000fc8000f8e9627 */
[----:B------:R-:W-:Y:S01]  /*92e0*/  LOP3.LUT R7, R38, UR12, R27, 0x96, !PT ;  /* 0x0000000c26077c12 */ /* 0x000fe2000f8e961b */
[----:B------:R-:W-:Y:S01]  /*92f0*/  IMAD.WIDE.U32 R4, R4, -0x2daee0ad, RZ ;  /* 0xd2511f5304047825 */ /* 0x000fe200078e00ff */
[----:B------:R-:W1:Y:S03]  /*9300*/  LDC R38, c[0x0][0x4f8] ;  /* 0x00013e00ff267b82 */ /* 0x000e660000000800 */
[----:B------:R-:W-:Y:S01]  /*9310*/  IMAD.WIDE.U32 R58, R7, -0x2daee0ad, RZ ;  /* 0xd2511f53073a7825 */ /* 0x000fe200078e00ff */
[----:B------:R-:W-:-:S03]  /*9320*/  LOP3.LUT R7, R6, UR19, R5, 0x96, !PT ;  /* 0x0000001306077c12 */ /* 0x000fc6000f8e9605 */
[----:B------:R-:W-:Y:S01]  /*9330*/  FMUL.FTZ R5, R224, UR22 ;  /* 0x00000016e0057c20 */ /* 0x000fe20008410000 */
[----:B------:R-:W-:Y:S01]  /*9340*/  LOP3.LUT R27, R4, UR15, R59, 0x96, !PT ;  /* 0x0000000f041b7c12 */ /* 0x000fe2000f8e963b */
[----:B------:R-:W-:-:S05]  /*9350*/  VIADD R4, R222, 0x8 ;  /* 0x00000008de047836 */ /* 0x000fca0000000000 */
[C---:B------:R-:W-:Y:S02]  /*9360*/  ISETP.GT.AND P2, PT, R4.reuse, R9, PT ;  /* 0x000000090400720c */ /* 0x040fe40003f44270 */
[----:B------:R-:W-:Y:S02]  /*9370*/  ISETP.GT.AND P0, PT, R4, R11, PT ;  /* 0x0000000b0400720c */ /* 0x000fe40003f04270 */
[----:B------:R-:W-:Y:S02]  /*9380*/  FSEL R63, R215, -INF , !P2 ;  /* 0xff800000d73f7808 */ /* 0x000fe40005000000 */
[----:B------:R-:W-:Y:S02]  /*9390*/  FSETP.NEU.FTZ.AND P2, PT, R224, -INF , PT ;  /* 0xff800000e000780b */ /* 0x000fe40003f5d000 */
[----:B------:R-:W-:Y:S01]  /*93a0*/  FSEL R61, R219, -INF , !P0 ;  /* 0xff800000db3d7808 */ /* 0x000fe20004000000 */
[----:B------:R-:W-:Y:S01]  /*93b0*/  IMAD.MOV.U32 R219, RZ, RZ, R187 ;  /* 0x000000ffffdb7224 */ /* 0x000fe200078e00bb */
[C---:B------:R-:W-:Y:S01]  /*93c0*/  ISETP.GT.AND P5, PT, R4.reuse, R16, PT ;  /* 0x000000100400720c */ /* 0x040fe20003fa4270 */
[----:B------:R-:W-:Y:S01]  /*93d0*/  IMAD.MOV.U32 R187, RZ, RZ, R181 ;  /* 0x000000ffffbb7224 */ /* 0x000fe200078e00b5 */
[----:B------:R-:W-:-:S02]  /*93e0*/  ISETP.GT.AND P4, PT, R4, R15, PT ;  /* 0x0000000f0400720c */ /* 0x000fc40003f84270 */
[C---:B------:R-:W-:Y:S02]  /*93f0*/  ISETP.GT.AND P3, PT, R4.reuse, R14, PT ;  /* 0x0000000e0400720c */ /* 0x040fe40003f64270 */
[----:B------:R-:W-:Y:S02]  /*9400*/  ISETP.GT.AND P0, PT, R4, R0, PT ;  /* 0x000000000400720c */ /* 0x000fe40003f04270 */
[----:B------:R-:W-:Y:S01]  /*9410*/  FSEL R22, R5, RZ, P2 ;  /* 0x000000ff05167208 */ /* 0x000fe20001000000 */
[----:B------:R-:W-:Y:S01]  /*9420*/  FMUL.FTZ R5, R225, UR22 ;  /* 0x00000016e1057c20 */ /* 0x000fe20008410000 */
[----:B------:R-:W-:Y:S01]  /*9430*/  FSEL R47, R234, -INF , !P5 ;  /* 0xff800000ea2f7808 */ /* 0x000fe20006800000 */
[----:B------:R-:W-:Y:S01]  /*9440*/  IMAD.MOV.U32 R234, RZ, RZ, R41 ;  /* 0x000000ffffea7224 */ /* 0x000fe200078e0029 */
[----:B------:R-:W-:Y:S01]  /*9450*/  FSEL R53, R235, -INF , !P4 ;  /* 0xff800000eb357808 */ /* 0x000fe20006000000 */
[--C-:B------:R-:W-:Y:S01]  /*9460*/  FFMA.FTZ R6, R28, UR22, -R22.reuse ;  /* 0x000000161c067c23 */ /* 0x100fe20008010816 */
[----:B------:R-:W-:Y:S01]  /*9470*/  FSEL R60, R218, -INF , !P3 ;  /* 0xff800000da3c7808 */ /* 0x000fe20005800000 */
[----:B------:R-:W-:Y:S01]  /*9480*/  FFMA.FTZ R12, R23, UR22, -R22 ;  /* 0x00000016170c7c23 */ /* 0x000fe20008010816 */
[----:B------:R-:W-:-:S02]  /*9490*/  FSEL R100, R199, -INF , !P0 ;  /* 0xff800000c7647808 */ /* 0x000fc40004000000 */
[C---:B------:R-:W-:Y:S01]  /*94a0*/  ISETP.GT.AND P6, PT, R4.reuse, R10, PT ;  /* 0x0000000a0400720c */ /* 0x040fe20003fc4270 */
[----:B------:R2:W-:Y:S01]  /*94b0*/  MUFU.EX2 R235, R12 ;  /* 0x0000000c00eb7308 */ /* 0x0005e20000000800 */
[C---:B------:R-:W-:Y:S02]  /*94c0*/  ISETP.GT.AND P5, PT, R4.reuse, R8, PT ;  /* 0x000000080400720c */ /* 0x040fe40003fa4270 */
[C---:B------:R-:W-:Y:S02]  /*94d0*/  ISETP.GT.AND P4, PT, R4.reuse, R3, PT ;  /* 0x000000030400720c */ /* 0x040fe40003f84270 */
[----:B------:R-:W-:Y:S02]  /*94e0*/  ISETP.GT.AND P3, PT, R4, R2, PT ;  /* 0x000000020400720c */ /* 0x000fe40003f64270 */
[----:B------:R-:W-:Y:S02]  /*94f0*/  FSETP.NEU.FTZ.AND P0, PT, R225, -INF , PT ;  /* 0xff800000e100780b */ /* 0x000fe40003f1d000 */
[----:B------:R-:W-:-:S02]  /*9500*/  FSEL R62, R214, -INF , !P6 ;  /* 0xff800000d63e7808 */ /* 0x000fc40007000000 */
[----:B------:R-:W-:Y:S01]  /*9510*/  FSEL R66, R202, -INF , !P5 ;  /* 0xff800000ca427808 */ /* 0x000fe20006800000 */
[----:B------:R3:W4:Y:S01]  /*9520*/  MUFU.EX2 R214, R6 ;  /* 0x0000000600d67308 */ /* 0x0007220000000800 */
[----:B------:R-:W-:Y:S01]  /*9530*/  FSEL R67, R203, -INF , !P4 ;  /* 0xff800000cb437808 */ /* 0x000fe20006000000 */
[----:B------:R-:W-:Y:S01]  /*9540*/  IMAD.MOV.U32 R202, RZ, RZ, R58 ;  /* 0x000000ffffca7224 */ /* 0x000fe200078e003a */
[----:B------:R-:W-:Y:S01]  /*9550*/  FSEL R104, R198, -INF , !P3 ;  /* 0xff800000c6687808 */ /* 0x000fe20005800000 */
[----:B------:R-:W-:Y:S01]  /*9560*/  IMAD.MOV.U32 R203, RZ, RZ, R59 ;  /* 0x000000ffffcb7224 */ /* 0x000fe200078e003b */
[----:B------:R-:W-:Y:S01]  /*9570*/  FSEL R36, R224, RZ, P2 ;  /* 0x000000ffe0247208 */ /* 0x000fe20001000000 */
[----:B--2---:R-:W-:Y:S01]  /*9580*/  FFMA.FTZ R12, R31, UR22, -R22 ;  /* 0x000000161f0c7c23 */ /* 0x004fe20008010816 */
[----:B------:R-:W-:Y:S02]  /*9590*/  FSEL R37, R225, RZ, P0 ;  /* 0x000000ffe1257208 */ /* 0x000fe40000000000 */
[----:B------:R-:W-:Y:S01]  /*95a0*/  FSEL R23, R5, RZ, P0 ;  /* 0x000000ff05177208 */ /* 0x000fe20000000000 */
[----:B------:R2:W-:Y:S01]  /*95b0*/  MUFU.EX2 R199, R12 ;  /* 0x0000000c00c77308 */ /* 0x0005e20000000800 */
[----:B------:R-:W-:-:S02]  /*95c0*/  ISETP.GT.AND P6, PT, R4, R18, PT ;  /* 0x000000120400720c */ /* 0x000fc40003fc4270 */
[C---:B------:R-:W-:Y:S02]  /*95d0*/  ISETP.GT.AND P5, PT, R4.reuse, R17, PT ;  /* 0x000000110400720c */ /* 0x040fe40003fa4270 */
[C---:B------:R-:W-:Y:S02]  /*95e0*/  ISETP.GT.AND P4, PT, R4.reuse, R21, PT ;  /* 0x000000150400720c */ /* 0x040fe40003f84270 */
[C---:B------:R-:W-:Y:S01]  /*95f0*/  ISETP.GT.AND P3, PT, R4.reuse, R20, PT ;  /* 0x000000140400720c */ /* 0x040fe20003f64270 */
[----:B---3--:R-:W-:Y:S01]  /*9600*/  IMAD.WIDE.U32 R6, R7, -0x326172a9, RZ ;  /* 0xcd9e8d5707067825 */ /* 0x008fe200078e00ff */
[C---:B------:R-:W-:Y:S02]  /*9610*/  ISETP.GT.AND P2, PT, R4.reuse, R19, PT ;  /* 0x000000130400720c */ /* 0x040fe40003f44270 */
[----:B------:R-:W-:Y:S01]  /*9620*/  ISETP.GT.AND P0, PT, R4, R13, PT ;  /* 0x0000000d0400720c */ /* 0x000fe20003f04270 */
[----:B------:R-:W-:Y:S01]  /*9630*/  IMAD.WIDE.U32 R4, R27, -0x326172a9, RZ ;  /* 0xcd9e8d571b047825 */ /* 0x000fe200078e00ff */
[----:B------:R-:W-:-:S02]  /*9640*/  LOP3.LUT R178, R26, UR9, R7, 0x96, !PT ;  /* 0x000000091ab27c12 */ /* 0x000fc4000f8e9607 */
[----:B------:R-:W-:Y:S01]  /*9650*/  LEA R198, R35, UR5, 0x1 ;  /* 0x0000000523c67c11 */ /* 0x000fe2000f8e08ff */
[----:B------:R-:W-:Y:S01]  /*9660*/  IMAD.MOV.U32 R7, RZ, RZ, R4 ;  /* 0x000000ffff077224 */ /* 0x000fe200078e0004 */
[----:B------:R-:W-:Y:S01]  /*9670*/  LOP3.LUT R5, R6, UR8, R5, 0x96, !PT ;  /* 0x0000000806057c12 */ /* 0x000fe2000f8e9605 */
[----:B------:R-:W-:Y:S01]  /*9680*/  FFMA.FTZ R6, R32, UR22, -R22 ;  /* 0x0000001620067c23 */ /* 0x000fe20008010816 */
[----:B------:R-:W-:Y:S01]  /*9690*/  PRMT R28, R4, 0x7771, RZ ;  /* 0x00007771041c7816 */ /* 0x000fe200000000ff */
[----:B------:R-:W-:Y:S01]  /*96a0*/  VIADD R44, R198, 0x9020 ;  /* 0x00009020c62c7836 */ /* 0x000fe20000000000 */
[C---:B------:R-:W-:Y:S01]  /*96b0*/  PRMT R27, R4.reuse, 0x7773, RZ ;  /* 0x00007773041b7816 */ /* 0x040fe200000000ff */
[----:B------:R3:W-:Y:S01]  /*96c0*/  MUFU.EX2 R39, R6 ;  /* 0x0000000600277308 */ /* 0x0007e20000000800 */
[----:B------:R-:W-:Y:S01]  /*96d0*/  PRMT R26, R4, 0x7772, RZ ;  /* 0x00007772041a7816 */ /* 0x000fe200000000ff */
[----:B------:R-:W-:Y:S01]  /*96e0*/  LDSM.16.MT88.4 R48, [R198+0x9000] ;  /* 0x00900000c630783b */ /* 0x000fe20000004200 */
[----:B------:R-:W-:-:S02]  /*96f0*/  LOP3.LUT R4, R5, 0xffff, RZ, 0xc0, !PT ;  /* 0x0000ffff05047812 */ /* 0x000fc400078ec0ff */
[----:B------:R-:W-:Y:S02]  /*9700*/  LOP3.LUT R7, R7, 0xff, RZ, 0xc0, !PT ;  /* 0x000000ff07077812 */ /* 0x000fe400078ec0ff */
[----:B--2---:R-:W-:Y:S02]  /*9710*/  LOP3.LUT R12, R5, 0xff, RZ, 0xc0, !PT ;  /* 0x000000ff050c7812 */ /* 0x004fe400078ec0ff */
[----:B------:R-:W-:Y:S02]  /*9720*/  PRMT R28, R7, 0x5410, R28 ;  /* 0x00005410071c7816 */ /* 0x000fe4000000001c */
[----:B------:R-:W-:Y:S02]  /*9730*/  SHF.R.U32.HI R7, RZ, 0x18, R5 ;  /* 0x00000018ff077819 */ /* 0x000fe40000011605 */
[----:B------:R-:W-:Y:S01]  /*9740*/  FSEL R46, R239, -INF , !P5 ;  /* 0xff800000ef2e7808 */ /* 0x000fe20006800000 */
[----:B------:R-:W-:Y:S01]  /*9750*/  IMAD.MOV.U32 R239, RZ, RZ, R183 ;  /* 0x000000ffffef7224 */ /* 0x000fe200078e00b7 */
[----:B------:R-:W-:-:S02]  /*9760*/  ISETP.GE.AND P5, PT, R16, R228, PT ;  /* 0x000000e41000720c */ /* 0x000fc40003fa6270 */
[----:B---3--:R-:W-:Y:S01]  /*9770*/  SHF.R.U32.HI R6, RZ, 0x8, R4 ;  /* 0x00000008ff067819 */ /* 0x008fe20000011604 */
[----:B------:R-:W-:Y:S01]  /*9780*/  FFMA.FTZ R4, R30, UR22, -R23 ;  /* 0x000000161e047c23 */ /* 0x000fe20008010817 */
[----:B------:R-:W-:Y:S01]  /*9790*/  PRMT R30, R26, 0x5410, R27 ;  /* 0x000054101a1e7816 */ /* 0x000fe2000000001b */
[----:B------:R-:W-:Y:S01]  /*97a0*/  VIADD R26, R198, 0x9000 ;  /* 0x00009000c61a7836 */ /* 0x000fe20000000000 */
[----:B------:R-:W-:Y:S01]  /*97b0*/  PRMT R27, R12, 0x5410, R6 ;  /* 0x000054100c1b7816 */ /* 0x000fe20000000006 */
[----:B------:R2:W-:Y:S01]  /*97c0*/  MUFU.EX2 R215, R4 ;  /* 0x0000000400d77308 */ /* 0x0005e20000000800 */
[----:B-1----:R-:W-:Y:S01]  /*97d0*/  LOP3.LUT R12, R38, 0xff, RZ, 0xc0, !PT ;  /* 0x000000ff260c7812 */ /* 0x002fe200078ec0ff */
[----:B------:R-:W-:Y:S02]  /*97e0*/  @P1 VIADD R44, R26, 0xffffffe0 ;  /* 0xffffffe01a2c1836 */ /* 0x000fe40000000000 */
[----:B------:R-:W-:Y:S02]  /*97f0*/  FFMA.FTZ R6, R29, UR22, -R23 ;  /* 0x000000161d067c23 */ /* 0x000fe40008010817 */
[----:B------:R-:W-:Y:S01]  /*9800*/  IMAD R12, R12, 0x10000, R12 ;  /* 0x000100000c0c7824 */ /* 0x000fe200078e020c */
[----:B------:R-:W-:Y:S01]  /*9810*/  LDSM.16.MT88.4 R40, [R44] ;  /* 0x000000002c28783b */ /* 0x000fe20000004200 */
[----:B------:R1:W-:Y:S01]  /*9820*/  MUFU.EX2 R218, R6 ;  /* 0x0000000600da7308 */ /* 0x0003e20000000800 */
[----:B--2---:R-:W-:-:S04]  /*9830*/  PRMT R4, R5, 0x7632, R4 ;  /* 0x0000763205047816 */ /* 0x004fc80000000004 */
[----:B------:R-:W-:Y:S01]  /*9840*/  LOP3.LUT R5, R4, 0xff, RZ, 0xc0, !PT ;  /* 0x000000ff04057812 */ /* 0x000fe200078ec0ff */
[----:B------:R-:W-:-:S03]  /*9850*/  FFMA.FTZ R4, R33, UR22, -R23 ;  /* 0x0000001621047c23 */ /* 0x000fc60008010817 */
[----:B------:R-:W-:Y:S01]  /*9860*/  PRMT R26, R5, 0x5410, R7 ;  /* 0x00005410051a7816 */ /* 0x000fe20000000007 */
[----:B------:R2:W3:Y:S01]  /*9870*/  MUFU.EX2 R31, R4 ;  /* 0x00000004001f7308 */ /* 0x0004e20000000800 */
[----:B----4-:R-:W-:Y:S01]  /*9880*/  F2FP.BF16.F32.PACK_AB R5, R235, R214 ;  /* 0x000000d6eb05723e */ /* 0x010fe200000010ff */
[----:B------:R-:W-:Y:S01]  /*9890*/  FADD.FTZ R7, R103, -R36 ;  /* 0x8000002467077221 */ /* 0x000fe20000010000 */
[----:B-1----:R-:W-:Y:S01]  /*98a0*/  FFMA.FTZ R6, R34, UR22, -R23 ;  /* 0x0000001622067c23 */ /* 0x002fe20008010817 */
[----:B------:R-:W-:Y:S01]  /*98b0*/  IMAD.MOV.U32 R103, RZ, RZ, R45 ;  /* 0x000000ffff677224 */ /* 0x000fe200078e002d */
[----:B------:R-:W-:Y:S01]  /*98c0*/  LDSM.16.MT88.4 R32, [R44+0x1000] ;  /* 0x001000002c20783b */ /* 0x000fe20000004200 */
[----:B------:R-:W-:Y:S02]  /*98d0*/  FMUL.FTZ R7, R7, UR22 ;  /* 0x0000001607077c20 */ /* 0x000fe40008410000 */
[----:B------:R1:W-:Y:S08]  /*98e0*/  MUFU.EX2 R29, R6 ;  /* 0x00000006001d7308 */ /* 0x0003f00000000800 */
[----:B------:R4:W5:Y:S01]  /*98f0*/  MUFU.EX2 R55, R7 ;  /* 0x0000000700377308 */ /* 0x0009620000000800 */
[----:B--2---:R-:W-:Y:S01]  /*9900*/  HSET2.LE.AND R4, R27, R12, PT ;  /* 0x0000000c1b047233 */ /* 0x004fe20003803000 */
[----:B------:R-:W-:Y:S01]  /*9910*/  FADD.FTZ R27, R108, -R37 ;  /* 0x800000256c1b7221 */ /* 0x000fe20000010000 */
[----:B---3--:R-:W-:-:S02]  /*9920*/  IMAD.MOV.U32 R108, RZ, RZ, R31 ;  /* 0x000000ffff6c7224 */ /* 0x008fc400078e001f */
[----:B------:R-:W-:Y:S01]  /*9930*/  IMAD.MOV.U32 R31, RZ, RZ, R57 ;  /* 0x000000ffff1f7224 */ /* 0x000fe200078e0039 */
[----:B------:R-:W-:Y:S01]  /*9940*/  LOP3.LUT R4, R5, R4, RZ, 0xc0, !PT ;  /* 0x0000000405047212 */ /* 0x000fe200078ec0ff */
[----:B------:R-:W-:Y:S01]  /*9950*/  FMUL.FTZ R27, R27, UR22 ;  /* 0x000000161b1b7c20 */ /* 0x000fe20008410000 */
[--C-:B------:R-:W-:Y:S02]  /*9960*/  HSET2.LE.AND R5, R26, R12.reuse, PT ;  /* 0x0000000c1a057233 */ /* 0x100fe40003803000 */
[----:B------:R-:W-:Y:S01]  /*9970*/  LOP3.LUT R26, R30, 0xff00ff, RZ, 0xc0, !PT ;  /* 0x00ff00ff1e1a7812 */ /* 0x000fe200078ec0ff */
[----:B------:R-:W-:Y:S01]  /*9980*/  IMAD.MOV.U32 R30, RZ, RZ, R56 ;  /* 0x000000ffff1e7224 */ /* 0x000fe200078e0038 */
[----:B------:R-:W2:Y:S01]  /*9990*/  MUFU.EX2 R54, R27 ;  /* 0x0000001b00367308 */ /* 0x000ea20000000800 */
[----:B------:R-:W3:Y:S01]  /*99a0*/  LDSM.16.MT88.4 R56, [R198+0xb000] ;  /* 0x00b00000c638783b */ /* 0x000ee20000004200 */
[----:B-1----:R-:W-:Y:S02]  /*99b0*/  F2FP.BF16.F32.PACK_AB R6, R218, R215 ;  /* 0x000000d7da06723e */ /* 0x002fe400000010ff */
[----:B----4-:R-:W-:Y:S01]  /*99c0*/  F2FP.BF16.F32.PACK_AB R7, R39, R199 ;  /* 0x000000c72707723e */ /* 0x010fe200000010ff */
[----:B-----5:R-:W-:Y:S01]  /*99d0*/  FMUL.FTZ R72, R72, R55 ;  /* 0x0000003748487220 */ /* 0x020fe20000410000 */
[----:B------:R-:W-:Y:S01]  /*99e0*/  LOP3.LUT R5, R6, R5, RZ, 0xc0, !PT ;  /* 0x0000000506057212 */ /* 0x000fe200078ec0ff */
[-C--:B------:R-:W-:Y:S01]  /*99f0*/  FMUL.FTZ R73, R73, R55.reuse ;  /* 0x0000003749497220 */ /* 0x080fe20000410000 */
[--C-:B------:R-:W-:Y:S01]  /*9a00*/  HSET2.LE.AND R6, R28, R12.reuse, PT ;  /* 0x0000000c1c067233 */ /* 0x100fe20003803000 */
[-C--:B------:R-:W-:Y:S01]  /*9a10*/  FMUL.FTZ R168, R168, R55.reuse ;  /* 0x00000037a8a87220 */ /* 0x080fe20000410000 */
[-C--:B------:R-:W-:Y:S01]  /*9a20*/  FMUL.FTZ R169, R169, R55.reuse ;  /* 0x00000037a9a97220 */ /* 0x080fe20000410000 */
[-C--:B------:R-:W-:Y:S01]  /*9a30*/  FMUL.FTZ R164, R164, R55.reuse ;  /* 0x00000037a4a47220 */ /* 0x080fe20000410000 */
[-C--:B------:R-:W-:Y:S01]  /*9a40*/  FMUL.FTZ R165, R165, R55.reuse ;  /* 0x00000037a5a57220 */ /* 0x080fe20000410000 */
[----:B------:R-:W-:Y:S01]  /*9a50*/  LOP3.LUT R6, R7, R6, RZ, 0xc0, !PT ;  /* 0x0000000607067212 */ /* 0x000fe200078ec0ff */
[----:B------:R-:W-:Y:S01]  /*9a60*/  FMUL.FTZ R76, R76, R55 ;  /* 0x000000374c4c7220 */ /* 0x000fe20000410000 */
[----:B------:R-:W-:Y:S01]  /*9a70*/  HSET2.LE.AND R7, R26, R12, PT ;  /* 0x0000000c1a077233 */ /* 0x000fe20003803000 */
[----:B--2---:R-:W-:Y:S01]  /*9a80*/  FMUL.FTZ R74, R74, R54 ;  /* 0x000000364a4a7220 */ /* 0x004fe20000410000 */
[----:B------:R-:W-:Y:S01]  /*9a90*/  F2FP.BF16.F32.PACK_AB R26, R29, R108 ;  /* 0x0000006c1d1a723e */ /* 0x000fe200000010ff */
[----:B------:R-:W-:Y:S01]  /*9aa0*/  FMUL.FTZ R75, R75, R54 ;  /* 0x000000364b4b7220 */ /* 0x000fe20000410000 */
[----:B------:R-:W-:Y:S01]  /*9ab0*/  FSEL R27, R210, -INF , !P4 ;  /* 0xff800000d21b7808 */ /* 0x000fe20006000000 */
[----:B------:R-:W-:Y:S01]  /*9ac0*/  IMAD.MOV.U32 R210, RZ, RZ, R39 ;  /* 0x000000ffffd27224 */ /* 0x000fe200078e0027 */
[----:B------:R-:W-:Y:S01]  /*9ad0*/  LOP3.LUT R7, R26, R7, RZ, 0xc0, !PT ;  /* 0x000000071a077212 */ /* 0x000fe200078ec0ff */
[----:B------:R-:W1:Y:S01]  /*9ae0*/  LDSM.16.MT88.4 R36, [R198+0xa000] ;  /* 0x00a00000c624783b */ /* 0x000e620000004200 */
[----:B------:R-:W-:Y:S01]  /*9af0*/  FSEL R26, R238, -INF , !P6 ;  /* 0xff800000ee1a7808 */ /* 0x000fe20007000000 */
[----:B------:R-:W-:Y:S01]  /*9b00*/  IMAD.MOV.U32 R238, RZ, RZ, R182 ;  /* 0x000000ffffee7224 */ /* 0x000fe200078e00b6 */
[----:B------:R-:W-:Y:S01]  /*9b10*/  ISETP.GT.AND P6, PT, R222, R16, PT ;  /* 0x00000010de00720c */ /* 0x000fe20003fc4270 */
[----:B------:R-:W-:Y:S01]  /*9b20*/  FMUL.FTZ R170, R170, R54 ;  /* 0x00000036aaaa7220 */ /* 0x000fe20000410000 */
[----:B------:R-:W-:Y:S01]  /*9b30*/  ISETP.GE.AND P4, PT, R16, R229, PT ;  /* 0x000000e51000720c */ /* 0x000fe20003f86270 */
[----:B------:R-:W-:-:S02]  /*9b40*/  IMAD.MOV.U32 R16, RZ, RZ, R29 ;  /* 0x000000ffff107224 */ /* 0x000fc400078e001d */
        /* <DEDUP_REMOVED lines=10> */
[----:B------:R-:W-:Y:S01]  /*9bf0*/  FMUL.FTZ R120, R120, R55 ;  /* 0x0000003778787220 */ /* 0x000fe20000410000 */
[----:B---3--:R-:W-:Y:S01]  /*9c00*/  HMMA.16816.F32.BF16 R180, R4, R56, R72 ;  /* 0x0000003804b4723c */ /* 0x008fe20000041848 */
[----:B------:R-:W-:-:S02]  /*9c10*/  IMAD.MOV.U32 R74, RZ, RZ, R30 ;  /* 0x000000ffff4a7224 */ /* 0x000fc400078e001e */
[-C--:B------:R-:W-:Y:S01]  /*9c20*/  FMUL.FTZ R121, R121, R55.reuse ;  /* 0x0000003779797220 */ /* 0x080fe20000410000 */
[----:B------:R-:W-:Y:S02]  /*9c30*/  IMAD.MOV.U32 R75, RZ, RZ, R31 ;  /* 0x000000ffff4b7224 */ /* 0x000fe400078e001f */
[-C--:B------:R-:W-:Y:S01]  /*9c40*/  FMUL.FTZ R122, R122, R54.reuse ;  /* 0x000000367a7a7220 */ /* 0x080fe20000410000 */
[----:B------:R-:W2:Y:S01]  /*9c50*/  LDSM.16.MT88.4 R28, [R44+0x2000] ;  /* 0x002000002c1c783b */ /* 0x000ea20000004200 */
        /* <DEDUP_REMOVED lines=22> */
[-C--:B------:R-:W-:Y:S01]  /*9dc0*/  FMUL.FTZ R91, R91, R54.reuse ;  /* 0x000000365b5b7220 */ /* 0x080fe20000410000 */
[-C--:B------:R-:W-:Y:S01]  /*9dd0*/  FMUL.FTZ R94, R94, R54.reuse ;  /* 0x000000365e5e7220 */ /* 0x080fe20000410000 */
[----:B------:R-:W-:Y:S01]  /*9de0*/  FMUL.FTZ R95, R95, R54 ;  /* 0x000000365f5f7220 */ /* 0x000fe20000410000 */
[C---:B------:R-:W-:Y:S08]  /*9df0*/  HMMA.16816.F32.BF16 R188, R4.reuse, R34, R168 ;  /* 0x0000002204bc723c */ /* 0x040ff000000418a8 */
[C---:B------:R-:W-:Y:S08]  /*9e00*/  HMMA.16816.F32.BF16 R192, R4.reuse, R32, R164 ;  /* 0x0000002004c0723c */ /* 0x040ff000000418a4 */
[C---:B------:R-:W-:Y:S08]  /*9e10*/  HMMA.16816.F32.BF16 R168, R4.reuse, R58, R76 ;  /* 0x0000003a04a8723c */ /* 0x040ff0000004184c */
[C---:B------:R-:W-:Y:S08]  /*9e20*/  HMMA.16816.F32.BF16 R116, R4.reuse, R48, R116 ;  /* 0x000000300474723c */ /* 0x040ff00000041874 */
[C---:B------:R-:W-:Y:S08]  /*9e30*/  HMMA.16816.F32.BF16 R120, R4.reuse, R50, R120 ;  /* 0x000000320478723c */ /* 0x040ff00000041878 */
[C---:B------:R-:W-:Y:S08]  /*9e40*/  HMMA.16816.F32.BF16 R132, R4.reuse, R40, R132 ;  /* 0x000000280484723c */ /* 0x040ff00000041884 */
[C---:B------:R-:W-:Y:S08]  /*9e50*/  HMMA.16816.F32.BF16 R136, R4.reuse, R42, R136 ;  /* 0x0000002a0488723c */ /* 0x040ff00000041888 */
[C---:B-1----:R-:W-:Y:S08]  /*9e60*/  HMMA.16816.F32.BF16 R148, R4.reuse, R36, R148 ;  /* 0x000000240494723c */ /* 0x042ff00000041894 */
[C---:B------:R-:W-:Y:S08]  /*9e70*/  HMMA.16816.F32.BF16 R152, R4.reuse, R38, R152 ;  /* 0x000000260498723c */ /* 0x040ff00000041898 */
[----:B--2---:R-:W-:Y:S01]  /*9e80*/  HMMA.16816.F32.BF16 R76, R4, R28, R88 ;  /* 0x0000001c044c723c */ /* 0x004fe20000041858 */
[----:B------:R-:W-:-:S02]  /*9e90*/  IMAD.MOV.U32 R91, RZ, RZ, R187 ;  /* 0x000000ffff5b7224 */ /* 0x000fc400078e00bb */
[----:B------:R-:W-:Y:S02]  /*9ea0*/  IMAD.MOV.U32 R90, RZ, RZ, R186 ;  /* 0x000000ffff5a7224 */ /* 0x000fe400078e00ba */
[----:B------:R-:W-:Y:S02]  /*9eb0*/  IMAD.MOV.U32 R89, RZ, RZ, R75 ;  /* 0x000000ffff597224 */ /* 0x000fe400078e004b */
[----:B------:R-:W-:Y:S01]  /*9ec0*/  IMAD.MOV.U32 R88, RZ, RZ, R74 ;  /* 0x000000ffff587224 */ /* 0x000fe200078e004a */
[----:B------:R-:W-:Y:S01]  /*9ed0*/  HMMA.16816.F32.BF16 R164, R4, R30, R92 ;  /* 0x0000001e04a4723c */ /* 0x000fe2000004185c */
[----:B------:R-:W-:Y:S01]  /*9ee0*/  FSEL R5, R211, -INF , !P3 ;  /* 0xff800000d3057808 */ /* 0x000fe20005800000 */
[----:B------:R-:W-:Y:S01]  /*9ef0*/  IMAD.MOV.U32 R94, RZ, RZ, R238 ;  /* 0x000000ffff5e7224 */ /* 0x000fe200078e00ee */
[----:B------:R-:W-:Y:S01]  /*9f00*/  FSEL R4, R232, -INF , !P6 ;  /* 0xff800000e8047808 */ /* 0x000fe20007000000 */
[----:B------:R-:W-:Y:S01]  /*9f10*/  IMAD.MOV.U32 R238, RZ, RZ, R234 ;  /* 0x000000ffffee7224 */ /* 0x000fe200078e00ea */
[----:B------:R-:W-:Y:S01]  /*9f20*/  ISETP.GT.AND P3, PT, R222, R15, PT ;  /* 0x0000000fde00720c */ /* 0x000fe20003f64270 */
[----:B------:R-:W-:Y:S01]  /*9f30*/  IMAD.MOV.U32 R95, RZ, RZ, R239 ;  /* 0x000000ffff5f7224 */ /* 0x000fe200078e00ef */
[----:B------:R-:W-:Y:S01]  /*9f40*/  FSEL R7, R206, -INF , !P2 ;  /* 0xff800000ce077808 */ /* 0x000fe20005000000 */
[----:B------:R-:W-:Y:S01]  /*9f50*/  IMAD.MOV.U32 R239, RZ, RZ, R235 ;  /* 0x000000ffffef7224 */ /* 0x000fe200078e00eb */
[----:B------:R-:W-:Y:S01]  /*9f60*/  FSEL R45, R4, -INF , !P5 ;  /* 0xff800000042d7808 */ /* 0x000fe20006800000 */
[----:B------:R-:W-:Y:S01]  /*9f70*/  IMAD.MOV.U32 R93, RZ, RZ, R218 ;  /* 0x000000ffff5d7224 */ /* 0x000fe200078e00da */
[----:B------:R-:W-:-:S02]  /*9f80*/  ISETP.GE.AND P2, PT, R15, R228, PT ;  /* 0x000000e40f00720c */ /* 0x000fc40003f46270 */
[----:B------:R-:W-:Y:S02]  /*9f90*/  FSEL R4, R233, -INF , !P3 ;  /* 0xff800000e9047808 */ /* 0x000fe40005800000 */
[----:B------:R-:W-:Y:S02]  /*9fa0*/  ISETP.GT.AND P6, PT, R222, R14, PT ;  /* 0x0000000ede00720c */ /* 0x000fe40003fc4270 */
[----:B------:R-:W-:Y:S02]  /*9fb0*/  FSEL R6, R207, -INF , !P0 ;  /* 0xff800000cf067808 */ /* 0x000fe40004000000 */
[----:B------:R-:W-:Y:S02]  /*9fc0*/  ISETP.GE.AND P0, PT, R15, R229, PT ;  /* 0x000000e50f00720c */ /* 0x000fe40003f06270 */
[----:B------:R-:W-:Y:S02]  /*9fd0*/  FSEL R52, R4, -INF , !P2 ;  /* 0xff80000004347808 */ /* 0x000fe40005000000 */
[----:B------:R-:W-:-:S02]  /*9fe0*/  ISETP.GE.AND P5, PT, R14, R228, PT ;  /* 0x000000e40e00720c */ /* 0x000fc40003fa6270 */
[----:B------:R-:W-:Y:S02]  /*9ff0*/  FSEL R4, R216, -INF , !P6 ;  /* 0xff800000d8047808 */ /* 0x000fe40007000000 */
[----:B------:R-:W-:Y:S02]  /*a000*/  FSEL R15, R47, -INF , !P4 ;  /* 0xff8000002f0f7808 */ /* 0x000fe40006000000 */
[----:B------:R-:W-:Y:S02]  /*a010*/  ISETP.GT.AND P3, PT, R222, R11, PT ;  /* 0x0000000bde00720c */ /* 0x000fe40003f64270 */
[----:B------:R-:W-:Y:S02]  /*a020*/  ISETP.GE.AND P4, PT, R14, R229, PT ;  /* 0x000000e50e00720c */ /* 0x000fe40003f86270 */
        /* <DEDUP_REMOVED lines=20> */
[----:B------:R-:W-:Y:S02]  /*a170*/  FSEL R72, R62, -INF , !P4 ;  /* 0xff8000003e487808 */ /* 0x000fe40006000000 */
[----:B------:R-:W-:Y:S01]  /*a180*/  ISETP.GT.AND P3, PT, R222, R3, PT ;  /* 0x00000003de00720c */ /* 0x000fe20003f64270 */
[----:B------:R-:W1:Y:S01]  /*a190*/  S2R R62, SR_CTAID.X ;  /* 0x00000000003e7919 */ /* 0x000e620000002500 */
[CC--:B------:R-:W-:Y:S02]  /*a1a0*/  ISETP.GE.AND P2, PT, R3.reuse, R228.reuse, PT ;  /* 0x000000e40300720c */ /* 0x0c0fe40003f46270 */
[-C--:B------:R-:W-:Y:S02]  /*a1b0*/  ISETP.GE.AND P0, PT, R3, R229.reuse, PT ;  /* 0x000000e50300720c */ /* 0x080fe40003f06270 */
[C---:B------:R-:W-:Y:S02]  /*a1c0*/  ISETP.GE.AND P5, PT, R8.reuse, R228, PT ;  /* 0x000000e40800720c */ /* 0x040fe40003fa6270 */
[----:B------:R-:W-:-:S02]  /*a1d0*/  ISETP.GE.AND P4, PT, R8, R229, PT ;  /* 0x000000e50800720c */ /* 0x000fc40003f86270 */
[----:B------:R-:W-:Y:S01]  /*a1e0*/  FSEL R3, R200, -INF , !P6 ;  /* 0xff800000c8037808 */ /* 0x000fe20007000000 */
[----:B------:R-:W-:Y:S01]  /*a1f0*/  IMAD.MOV.U32 R200, RZ, RZ, R90 ;  /* 0x000000ffffc87224 */ /* 0x000fe200078e005a */
[----:B------:R-:W-:Y:S01]  /*a200*/  FSEL R66, R66, -INF , !P4 ;  /* 0xff80000042427808 */ /* 0x000fe20006000000 */
[----:B------:R-:W-:Y:S01]  /*a210*/  IMAD.MOV.U32 R90, RZ, RZ, R108 ;  /* 0x000000ffff5a7224 */ /* 0x000fe200078e006c */
[----:B------:R-:W-:Y:S02]  /*a220*/  FSEL R186, R3, -INF , !P5 ;  /* 0xff80000003ba7808 */ /* 0x000fe40006800000 */
[----:B------:R-:W-:Y:S02]  /*a230*/  ISETP.GT.AND P6, PT, R222, R2, PT ;  /* 0x00000002de00720c */ /* 0x000fe40003fc4270 */
        /* <DEDUP_REMOVED lines=10> */
[----:B------:R-:W-:Y:S02]  /*a2e0*/  FSEL R0, R196, -INF , !P6 ;  /* 0xff800000c4007808 */ /* 0x000fe40007000000 */
[----:B------:R-:W-:Y:S02]  /*a2f0*/  ISETP.GT.AND P6, PT, R222, R18, PT ;  /* 0x00000012de00720c */ /* 0x000fe40003fc4270 */
[----:B------:R-:W-:Y:S02]  /*a300*/  FSEL R210, R0, -INF , !P5 ;  /* 0xff80000000d27808 */ /* 0x000fe40006800000 */
[----:B------:R-:W-:Y:S02]  /*a310*/  FSEL R0, R197, -INF , !P3 ;  /* 0xff800000c5007808 */ /* 0x000fe40005800000 */
[----:B------:R-:W-:Y:S02]  /*a320*/  ISETP.GE.AND P5, PT, R18, R228, PT ;  /* 0x000000e41200720c */ /* 0x000fe40003fa6270 */
[----:B------:R-:W-:-:S02]  /*a330*/  FSEL R213, R0, -INF , !P2 ;  /* 0xff80000000d57808 */ /* 0x000fc40005000000 */
[----:B------:R-:W-:Y:S01]  /*a340*/  FSEL R0, R236, -INF , !P6 ;  /* 0xff800000ec007808 */ /* 0x000fe20007000000 */
[----:B------:R-:W-:Y:S01]  /*a350*/  IMAD.MOV.U32 R236, RZ, RZ, R103 ;  /* 0x000000ffffec7224 */ /* 0x000fe200078e0067 */
[----:B------:R-:W-:Y:S02]  /*a360*/  ISETP.GT.AND P3, PT, R222, R17, PT ;  /* 0x00000011de00720c */ /* 0x000fe40003f64270 */
[----:B------:R-:W-:Y:S02]  /*a370*/  FSEL R212, R0, -INF , !P5 ;  /* 0xff80000000d47808 */ /* 0x000fe40006800000 */
[----:B------:R-:W-:Y:S02]  /*a380*/  ISETP.GE.AND P2, PT, R17, R228, PT ;  /* 0x000000e41100720c */ /* 0x000fe40003f46270 */
[C---:B------:R-:W-:Y:S02]  /*a390*/  ISETP.GT.AND P6, PT, R222.reuse, R21, PT ;  /* 0x00000015de00720c */ /* 0x040fe40003fc4270 */
        /* <DEDUP_REMOVED lines=10> */
[----:B------:R-:W-:Y:S02]  /*a440*/  ISETP.GE.AND P5, PT, R21, R228, PT ;  /* 0x000000e41500720c */ /* 0x000fe40003fa6270 */
[----:B------:R-:W-:Y:S02]  /*a450*/  FSEL R234, R0, -INF , !P6 ;  /* 0xff80000000ea7808 */ /* 0x000fe40007000000 */
[----:B------:R-:W-:Y:S02]  /*a460*/  FMNMX3.FTZ R0, R102, R45, R52, !PT ;  /* 0x0000002d66007276 */ /* 0x000fe40007810034 */
[----:B------:R-:W-:Y:S02]  /*a470*/  FSEL R233, R2, -INF , !P5 ;  /* 0xff80000002e97808 */ /* 0x000fe40006800000 */
[----:B------:R-:W-:-:S02]  /*a480*/  FMNMX3.FTZ R0, R0, R53, R60, !PT ;  /* 0x0000003500007276 */ /* 0x000fc4000781003c */
[----:B------:R-:W-:Y:S02]  /*a490*/  ISETP.GT.AND P5, PT, R222, R19, PT ;  /* 0x00000013de00720c */ /* 0x000fe40003fa4270 */
[----:B------:R-:W-:Y:S02]  /*a4a0*/  FMNMX3.FTZ R0, R0, R206, R187, !PT ;  /* 0x000000ce00007276 */ /* 0x000fe400078100bb */
[----:B------:R-:W-:Y:S02]  /*a4b0*/  FSEL R2, R204, -INF , !P5 ;  /* 0xff800000cc027808 */ /* 0x000fe40006800000 */
[----:B------:R-:W-:Y:S02]  /*a4c0*/  FMNMX3.FTZ R0, R0, R186, R108, !PT ;  /* 0x000000ba00007276 */ /* 0x000fe4000781006c */
[----:B------:R-:W-:Y:S02]  /*a4d0*/  ISETP.GT.AND P5, PT, R222, R13, PT ;  /* 0x0000000dde00720c */ /* 0x000fe40003fa4270 */
[----:B------:R-:W-:-:S02]  /*a4e0*/  FMNMX3.FTZ R3, R0, R210, R213, !PT ;  /* 0x000000d200037276 */ /* 0x000fc400078100d5 */
[----:B------:R-:W-:Y:S02]  /*a4f0*/  FMNMX3.FTZ R0, R101, R15, R14, !PT ;  /* 0x0000000f65007276 */ /* 0x000fe4000781000e */
[-C--:B------:R-:W-:Y:S02]  /*a500*/  ISETP.GE.AND P3, PT, R19, R228.reuse, PT ;  /* 0x000000e41300720c */ /* 0x080fe40003f66270 */
[----:B------:R-:W-:Y:S02]  /*a510*/  FMNMX3.FTZ R0, R0, R11, R10, !PT ;  /* 0x0000000b00007276 */ /* 0x000fe4000781000a */
[----:B------:R-:W-:Y:S02]  /*a520*/  FSEL R4, R205, -INF , !P5 ;  /* 0xff800000cd047808 */ /* 0x000fe40006800000 */
[----:B------:R-:W-:Y:S02]  /*a530*/  ISETP.GE.AND P5, PT, R13, R228, PT ;  /* 0x000000e40d00720c */ /* 0x000fe40003fa6270 */
[----:B------:R-:W-:-:S02]  /*a540*/  FMNMX3.FTZ R3, R3, R212, R211, !PT ;  /* 0x000000d403037276 */ /* 0x000fc400078100d3 */
[----:B------:R-:W-:Y:S02]  /*a550*/  FMNMX3.FTZ R0, R0, R72, R73, !PT ;  /* 0x0000004800007276 */ /* 0x000fe40007810049 */
        /* <DEDUP_REMOVED lines=9> */
[-C--:B------:R-:W-:Y:S02]  /*a5f0*/  ISETP.GE.AND P4, PT, R21, R229.reuse, PT ;  /* 0x000000e51500720c */ /* 0x080fe40003f86270 */
[----:B------:R-:W-:-:S02]  /*a600*/  ISETP.GE.AND P2, PT, R20, R229, PT ;  /* 0x000000e51400720c */ /* 0x000fc40003f46270 */
[----:B------:R-:W-:Y:S02]  /*a610*/  FMNMX3.FTZ R0, R3, R235, R196, !PT ;  /* 0x000000eb03007276 */ /* 0x000fe400078100c4 */
[----:B------:R-:W-:Y:S02]  /*a620*/  FSEL R104, R46, -INF , !P0 ;  /* 0xff8000002e687808 */ /* 0x000fe40004000000 */
[----:B------:R-:W-:Y:S01]  /*a630*/  FMNMX3.FTZ R2, R2, R75, R74, !PT ;  /* 0x0000004b02027276 */ /* 0x000fe2000781004a */
[----:B------:R-:W2:Y:S01]  /*a640*/  SHFL.BFLY PT, R3, R0, 0x2, 0x1f ;  /* 0x0c401f0000037f89 */ /* 0x000ea200000e0000 */
[-C--:B------:R-:W-:Y:S02]  /*a650*/  ISETP.GE.AND P6, PT, R19, R229.reuse, PT ;  /* 0x000000e51300720c */ /* 0x080fe40003fc6270 */
[----:B------:R-:W-:Y:S02]  /*a660*/  ISETP.GE.AND P3, PT, R13, R229, PT ;  /* 0x000000e50d00720c */ /* 0x000fe40003f66270 */
[----:B------:R-:W-:-:S02]  /*a670*/  FSEL R216, R27, -INF , !P4 ;  /* 0xff8000001bd87808 */ /* 0x000fc40006000000 */
[----:B------:R-:W-:Y:S02]  /*a680*/  FSEL R232, R5, -INF , !P2 ;  /* 0xff80000005e87808 */ /* 0x000fe40005000000 */
[----:B------:R-:W-:Y:S02]  /*a690*/  FMNMX3.FTZ R2, R2, R207, R104, !PT ;  /* 0x000000cf02027276 */ /* 0x000fe40007810068 */
[----:B------:R-:W-:Y:S02]  /*a6a0*/  FSEL R217, R7, -INF , !P6 ;  /* 0xff80000007d97808 */ /* 0x000fe40007000000 */
[----:B------:R-:W-:Y:S02]  /*a6b0*/  FSEL R218, R6, -INF , !P3 ;  /* 0xff80000006da7808 */ /* 0x000fe40005800000 */
[----:B------:R-:W-:Y:S02]  /*a6c0*/  FMNMX3.FTZ R2, R2, R216, R232, !PT ;  /* 0x000000d802027276 */ /* 0x000fe400078100e8 */
[----:B------:R-:W-:-:S02]  /*a6d0*/  SHF.R.U32.HI R8, RZ, 0x5, R220 ;  /* 0x00000005ff087819 */ /* 0x000fc400000116dc */
[----:B------:R-:W-:Y:S02]  /*a6e0*/  FMNMX3.FTZ R6, R2, R217, R218, !PT ;  /* 0x000000d902067276 */ /* 0x000fe400078100da */
[----:B------:R-:W-:Y:S01]  /*a6f0*/  LOP3.LUT R2, R200, UR6, R95, 0x96, !PT ;  /* 0x00000006c8027c12 */ /* 0x000fe2000f8e965f */
[----:B-1----:R-:W-:Y:S01]  /*a700*/  IMAD R62, R62, 0x8, R8 ;  /* 0x000000083e3e7824 */ /* 0x002fe200078e0208 */
[----:B------:R-:W-:Y:S01]  /*a710*/  UIADD3 UR6, UPT, UPT, UR29, 0x646e171e, URZ ;  /* 0x646e171e1d067890 */ /* 0x000fe2000fffe0ff */
[----:B------:R-:W1:Y:S01]  /*a720*/  SHFL.BFLY PT, R9, R6, 0x2, 0x1f ;  /* 0x0c401f0006097f89 */ /* 0x000e6200000e0000 */
[----:B--2---:R-:W-:Y:S01]  /*a730*/  FMNMX.FTZ R7, R0, R3, !PT ;  /* 0x0000000300077209 */ /* 0x004fe20007810000 */
[----:B------:R-:W-:-:S04]  /*a740*/  IMAD.WIDE.U32 R62, R62, -0x326172a9, RZ ;  /* 0xcd9e8d573e3e7825 */ /* 0x000fc800078e00ff */
[----:B------:R-:W-:Y:S01]  /*a750*/  IMAD.WIDE.U32 R208, R2, -0x326172a9, RZ ;  /* 0xcd9e8d5702d07825 */ /* 0x000fe200078e00ff */
[----:B------:R-:W-:Y:S01]  /*a760*/  LOP3.LUT R2, R62, UR7, R25, 0x96, !PT ;  /* 0x000000073e027c12 */ /* 0x000fe2000f8e9619 */
[----:B------:R-:W2:Y:S02]  /*a770*/  SHFL.BFLY PT, R8, R7, 0x1, 0x1f ;  /* 0x0c201f0007087f89 */ /* 0x000ea400000e0000 */
[----:B------:R-:W-:Y:S01]  /*a780*/  IMAD.MOV.U32 R25, RZ, RZ, R95 ;  /* 0x000000ffff197224 */ /* 0x000fe200078e005f */
[----:B------:R-:W-:Y:S01]  /*a790*/  LOP3.LUT R4, R24, UR4, R209, 0x96, !PT ;  /* 0x0000000418047c12 */ /* 0x000fe2000f8e96d1 */
[----:B------:R-:W-:Y:S02]  /*a7a0*/  IMAD.MOV.U32 R24, RZ, RZ, R94 ;  /* 0x000000ffff187224 */ /* 0x000fe400078e005e */
[----:B------:R-:W-:-:S04]  /*a7b0*/  IMAD.WIDE.U32 R2, R2, -0x2daee0ad, RZ ;  /* 0xd2511f5302027825 */ /* 0x000fc800078e00ff */
[----:B------:R-:W-:Y:S01]  /*a7c0*/  IMAD.WIDE.U32 R4, R4, -0x2daee0ad, RZ ;  /* 0xd2511f5304047825 */ /* 0x000fe200078e00ff */
[----:B------:R-:W-:-:S03]  /*a7d0*/  LOP3.LUT R0, R24, UR21, R3, 0x96, !PT ;  /* 0x0000001518007c12 */ /* 0x000fc6000f8e9603 */
[----:B------:R-:W-:Y:S01]  /*a7e0*/  IMAD.MOV.U32 R95, RZ, RZ, R16 ;  /* 0x000000ffff5f7224 */ /* 0x000fe200078e0010 */
[----:B------:R-:W-:Y:S01]  /*a7f0*/  LOP3.LUT R3, R2, UR20, R5, 0x96, !PT ;  /* 0x0000001402037c12 */ /* 0x000fe2000f8e9605 */
[----:B------:R-:W-:Y:S01]  /*a800*/  IMAD.WIDE.U32 R16, R0, -0x326172a9, RZ ;  /* 0xcd9e8d5700107825 */ /* 0x000fe200078e00ff */
[----:B-1----:R-:W-:-:S03]  /*a810*/  FMNMX.FTZ R0, R6, R9, !PT ;  /* 0x0000000906007209 */ /* 0x002fc60007810000 */
[----:B------:R-:W-:Y:S01]  /*a820*/  IMAD.WIDE.U32 R46, R3, -0x326172a9, RZ ;  /* 0xcd9e8d57032e7825 */ /* 0x000fe200078e00ff */
[----:B------:R-:W-:Y:S01]  /*a830*/  LOP3.LUT R2, R208, UR13, R17, 0x96, !PT ;  /* 0x0000000dd0027c12 */ /* 0x000fe2000f8e9611 */
[----:B------:R-:W1:Y:S01]  /*a840*/  SHFL.BFLY PT, R6, R0, 0x1, 0x1f ;  /* 0x0c201f0000067f89 */ /* 0x000e6200000e0000 */
[----:B--2---:R-:W-:Y:S01]  /*a850*/  FMNMX.FTZ R223, R7, R8, !PT ;  /* 0x0000000807df7209 */ /* 0x004fe20007810000 */
[----:B------:R-:W-:Y:S01]  /*a860*/  IMAD.MOV.U32 R63, RZ, RZ, R203 ;  /* 0x000000ffff3f7224 */ /* 0x000fe200078e00cb */
[----:B------:R-:W-:Y:S01]  /*a870*/  LOP3.LUT R5, R16, UR12, R47, 0x96, !PT ;  /* 0x0000000c10057c12 */ /* 0x000fe2000f8e962f */
[----:B------:R-:W-:Y:S01]  /*a880*/  IMAD.WIDE.U32 R2, R2, -0x2daee0ad, RZ ;  /* 0xd2511f5302027825 */ /* 0x000fe200078e00ff */
[----:B------:R-:W-:-:S03]  /*a890*/  FSETP.NEU.FTZ.AND P2, PT, R223, -INF , PT ;  /* 0xff800000df00780b */ /* 0x000fc60003f5d000 */
[----:B------:R-:W-:Y:S01]  /*a8a0*/  IMAD.WIDE.U32 R16, R5, -0x2daee0ad, RZ ;  /* 0xd2511f5305107825 */ /* 0x000fe200078e00ff */
[----:B------:R-:W-:-:S03]  /*a8b0*/  LOP3.LUT R9, R4, UR19, R3, 0x96, !PT ;  /* 0x0000001304097c12 */ /* 0x000fc6000f8e9603 */
[----:B------:R-:W-:Y:S01]  /*a8c0*/  FMUL.FTZ R4, R223, UR22 ;  /* 0x00000016df047c20 */ /* 0x000fe20008410000 */
[----:B------:R-:W-:Y:S01]  /*a8d0*/  IMAD.MOV.U32 R203, RZ, RZ, R221 ;  /* 0x000000ffffcb7224 */ /* 0x000fe200078e00dd */
[----:B------:R-:W-:Y:S01]  /*a8e0*/  LOP3.LUT R2, R2, UR15, R17, 0x96, !PT ;  /* 0x0000000f02027c12 */ /* 0x000fe2000f8e9611 */
[----:B------:R-:W-:Y:S02]  /*a8f0*/  IMAD.WIDE.U32 R20, R9, -0x326172a9, RZ ;  /* 0xcd9e8d5709147825 */ /* 0x000fe400078e00ff */
[----:B------:R-:W-:Y:S02]  /*a900*/  FSEL R17, R4, RZ, P2 ;  /* 0x000000ff04117208 */ /* 0x000fe40001000000 */
[----:B------:R-:W-:-:S04]  /*a910*/  IMAD.WIDE.U32 R2, R2, -0x326172a9, RZ ;  /* 0xcd9e8d5702027825 */ /* 0x000fc800078e00ff */
[----:B------:R-:W-:Y:S01]  /*a920*/  IMAD.MOV.U32 R103, RZ, RZ, R203 ;  /* 0x000000ffff677224 */ /* 0x000fe200078e00cb */
[----:B-1----:R-:W-:Y:S01]  /*a930*/  FMNMX.FTZ R221, R0, R6, !PT ;  /* 0x0000000600dd7209 */ /* 0x002fe20007810000 */
[----:B------:R-:W-:Y:S01]  /*a940*/  IMAD.MOV.U32 R0, RZ, RZ, R2 ;  /* 0x000000ffff007224 */ /* 0x000fe200078e0002 */
[C---:B------:R-:W-:Y:S01]  /*a950*/  PRMT R5, R2.reuse, 0x7773, RZ ;  /* 0x0000777302057816 */ /* 0x040fe200000000ff */
[----:B------:R-:W-:Y:S01]  /*a960*/  IMAD.MOV.U32 R94, RZ, RZ, R91 ;  /* 0x000000ffff5e7224 */ /* 0x000fe200078e005b */
[----:B------:R-:W-:Y:S01]  /*a970*/  PRMT R4, R2, 0x7772, RZ ;  /* 0x0000777202047816 */ /* 0x000fe200000000ff */
[----:B------:R-:W-:Y:S01]  /*a980*/  IMAD.MOV.U32 R91, RZ, RZ, R199 ;  /* 0x000000ffff5b7224 */ /* 0x000fe200078e00c7 */
[----:B------:R-:W-:Y:S01]  /*a990*/  FSETP.NEU.FTZ.AND P0, PT, R221, -INF , PT ;  /* 0xff800000dd00780b */ /* 0x000fe20003f1d000 */
[----:B------:R-:W-:Y:S01]  /*a9a0*/  IMAD.MOV.U32 R62, RZ, RZ, R202 ;  /* 0x000000ffff3e7224 */ /* 0x000fe200078e00ca */
[----:B------:R-:W-:Y:S01]  /*a9b0*/  PRMT R8, R4, 0x5410, R5 ;  /* 0x0000541004087816 */ /* 0x000fe20000000005 */
[----:B------:R-:W-:Y:S01]  /*a9c0*/  FFMA.FTZ R5, R45, UR22, -R17 ;  /* 0x000000162d057c23 */ /* 0x000fe20008010811 */
[----:B------:R-:W-:-:S02]  /*a9d0*/  LOP3.LUT R4, R0, 0xff, RZ, 0xc0, !PT ;  /* 0x000000ff00047812 */ /* 0x000fc400078ec0ff */
[----:B------:R-:W-:Y:S01]  /*a9e0*/  PRMT R0, R2, 0x7771, RZ ;  /* 0x0000777102007816 */ /* 0x000fe200000000ff */
[----:B------:R1:W-:Y:S01]  /*a9f0*/  MUFU.EX2 R205, R5 ;  /* 0x0000000500cd7308 */ /* 0x0003e20000000800 */
[----:B------:R-:W-:Y:S01]  /*aa00*/  LOP3.LUT R2, R20, UR8, R3, 0x96, !PT ;  /* 0x0000000814027c12 */ /* 0x000fe2000f8e9603 */
[----:B------:R-:W-:Y:S01]  /*aa10*/  FMUL.FTZ R3, R221, UR22 ;  /* 0x00000016dd037c20 */ /* 0x000fe20008410000 */
[----:B------:R-:W-:Y:S01]  /*aa20*/  PRMT R7, R4, 0x5410, R0 ;  /* 0x0000541004077816 */ /* 0x000fe20000000000 */
[----:B------:R-:W-:Y:S01]  /*aa30*/  FFMA.FTZ R4, R53, UR22, -R17 ;  /* 0x0000001635047c23 */ /* 0x000fe20008010811 */
[----:B------:R-:W-:Y:S01]  /*aa40*/  LOP3.LUT R0, R2, 0xffff, RZ, 0xc0, !PT ;  /* 0x0000ffff02007812 */ /* 0x000fe200078ec0ff */
[----:B------:R-:W-:Y:S01]  /*aa50*/  IMAD.MOV.U32 R53, RZ, RZ, R201 ;  /* 0x000000ffff357224 */ /* 0x000fe200078e00c9 */
[----:B------:R-:W-:Y:S01]  /*aa60*/  FSEL R18, R3, RZ, P0 ;  /* 0x000000ff03127208 */ /* 0x000fe20000000000 */
[----:B------:R2:W-:Y:S01]  /*aa70*/  MUFU.EX2 R204, R4 ;  /* 0x0000000400cc7308 */ /* 0x0005e20000000800 */
[----:B------:R-:W-:-:S07]  /*aa80*/  FFMA.FTZ R3, R60, UR22, -R17 ;  /* 0x000000163c037c23 */ /* 0x000fce0008010811 */
[----:B------:R3:W-:Y:S01]  /*aa90*/  MUFU.EX2 R203, R3 ;  /* 0x0000000300cb7308 */ /* 0x0007e20000000800 */
[----:B-1----:R-:W-:Y:S01]  /*aaa0*/  FFMA.FTZ R5, R52, UR22, -R17 ;  /* 0x0000001634057c23 */ /* 0x002fe20008010811 */
[----:B------:R-:W-:-:S04]  /*aab0*/  IMAD.MOV.U32 R52, RZ, RZ, R200 ;  /* 0x000000ffff347224 */ /* 0x000fc800078e00c8 */
[----:B------:R-:W-:Y:S02]  /*aac0*/  IMAD.MOV.U32 R100, RZ, RZ, R52 ;  /* 0x000000ffff647224 */ /* 0x000fe400078e0034 */
[----:B------:R-:W-:Y:S01]  /*aad0*/  MUFU.EX2 R202, R5 ;  /* 0x0000000500ca7308 */ /* 0x000fe20000000800 */
[----:B--2---:R-:W-:Y:S01]  /*aae0*/  SHF.R.U32.HI R4, RZ, 0x8, R0 ;  /* 0x00000008ff047819 */ /* 0x004fe20000011600 */
[----:B------:R-:W-:Y:S01]  /*aaf0*/  IMAD.MOV.U32 R52, RZ, RZ, R238 ;  /* 0x000000ffff347224 */ /* 0x000fe200078e00ee */
[----:B------:R-:W-:-:S04]  /*ab00*/  LOP3.LUT R0, R2, 0xff, RZ, 0xc0, !PT ;  /* 0x000000ff02007812 */ /* 0x000fc800078ec0ff */
[----:B------:R-:W-:Y:S01]  /*ab10*/  PRMT R6, R0, 0x5410, R4 ;  /* 0x0000541000067816 */ /* 0x000fe20000000004 */
[----:B------:R-:W-:Y:S01]  /*ab20*/  FFMA.FTZ R0, R15, UR22, -R18 ;  /* 0x000000160f007c23 */ /* 0x000fe20008010812 */
[----:B---3--:R-:W-:Y:S01]  /*ab30*/  PRMT R3, R2, 0x7632, R3 ;  /* 0x0000763202037816 */ /* 0x008fe20000000003 */
[----:B------:R-:W-:Y:S01]  /*ab40*/  IMAD.MOV.U32 R15, RZ, RZ, R63 ;  /* 0x000000ffff0f7224 */ /* 0x000fe200078e003f */
[----:B------:R-:W-:Y:S01]  /*ab50*/  SHF.R.U32.HI R2, RZ, 0x18, R2 ;  /* 0x00000018ff027819 */ /* 0x000fe20000011602 */
[----:B------:R1:W-:Y:S01]  /*ab60*/  MUFU.EX2 R199, R0 ;  /* 0x0000000000c77308 */ /* 0x0003e20000000800 */
[----:B------:R-:W-:Y:S01]  /*ab70*/  IMAD.MOV.U32 R15, RZ, RZ, R239 ;  /* 0x000000ffff0f7224 */ /* 0x000fe200078e00ef */
[----:B-1----:R-:W-:Y:S01]  /*ab80*/  LOP3.LUT R0, R3, 0xff, RZ, 0xc0, !PT ;  /* 0x000000ff03007812 */ /* 0x002fe200078ec0ff */
[----:B------:R-:W-:-:S03]  /*ab90*/  FFMA.FTZ R3, R11, UR22, -R18 ;  /* 0x000000160b037c23 */ /* 0x000fc60008010812 */
[----:B------:R-:W-:Y:S02]  /*aba0*/  PRMT R5, R0, 0x5410, R2 ;  /* 0x0000541000057816 */ /* 0x000fe40000000002 */
[----:B------:R1:W-:Y:S01]  /*abb0*/  MUFU.EX2 R200, R3 ;  /* 0x0000000300c87308 */ /* 0x0003e20000000800 */
[----:B------:R-:W-:Y:S01]  /*abc0*/  FFMA.FTZ R0, R10, UR22, -R18 ;  /* 0x000000160a007c23 */ /* 0x000fe20008010812 */
[----:B------:R-:W-:-:S05]  /*abd0*/  FSEL R2, R221, RZ, P0 ;  /* 0x000000ffdd027208 */ /* 0x000fca0000000000 */
[----:B------:R-:W-:Y:S01]  /*abe0*/  FADD.FTZ R4, R101, -R2 ;  /* 0x8000000265047221 */ /* 0x000fe20000010000 */
[----:B------:R2:W-:Y:S01]  /*abf0*/  MUFU.EX2 R201, R0 ;  /* 0x0000000000c97308 */ /* 0x0005e20000000800 */
[----:B------:R-:W-:Y:S02]  /*ac00*/  IMAD.MOV.U32 R101, RZ, RZ, R53 ;  /* 0x000000ffff657224 */ /* 0x000fe400078e0035 */
[----:B------:R-:W-:Y:S01]  /*ac10*/  FMUL.FTZ R4, R4, UR22 ;  /* 0x0000001604047c20 */ /* 0x000fe20008410000 */
[----:B------:R-:W-:-:S04]  /*ac20*/  IMAD.MOV.U32 R53, RZ, RZ, R237 ;  /* 0x000000ffff357224 */ /* 0x000fc800078e00ed */
[----:B------:R3:W4:Y:S01]  /*ac30*/  MUFU.EX2 R19, R4 ;  /* 0x0000000400137308 */ /* 0x0007220000000800 */
[----:B-1----:R-:W-:-:S05]  /*ac40*/  FSEL R3, R223, RZ, P2 ;  /* 0x000000ffdf037208 */ /* 0x002fca0001000000 */
[----:B------:R-:W-:Y:S01]  /*ac50*/  FADD.FTZ R3, R102, -R3 ;  /* 0x8000000366037221 */ /* 0x000fe20000010000 */
[----:B--2---:R-:W-:-:S03]  /*ac60*/  FFMA.FTZ R0, R14, UR22, -R18 ;  /* 0x000000160e007c23 */ /* 0x004fc60008010812 */
[----:B------:R-:W-:Y:S01]  /*ac70*/  FMUL.FTZ R2, R3, UR22 ;  /* 0x0000001603027c20 */ /* 0x000fe20008410000 */
[----:B------:R-:W-:Y:S01]  /*ac80*/  LOP3.LUT R3, R8, 0xff00ff, RZ, 0xc0, !PT ;  /* 0x00ff00ff08037812 */ /* 0x000fe200078ec0ff */
[----:B------:R-:W-:Y:S01]  /*ac90*/  IMAD.MOV.U32 R14, RZ, RZ, R62 ;  /* 0x000000ffff0e7224 */ /* 0x000fe200078e003e */
[----:B------:R1:W-:Y:S01]  /*aca0*/  MUFU.EX2 R197, R0 ;  /* 0x0000000000c57308 */ /* 0x0003e20000000800 */
[----:B---3--:R-:W-:Y:S01]  /*acb0*/  FFMA.FTZ R4, R107, UR22, -R22 ;  /* 0x000000166b047c23 */ /* 0x008fe20008010816 */
[-C--:B----4-:R-:W-:Y:S01]  /*acc0*/  FMUL.FTZ R114, R114, R19.reuse ;  /* 0x0000001372727220 */ /* 0x090fe20000410000 */
[-C--:B------:R-:W-:Y:S01]  /*acd0*/  FMUL.FTZ R115, R115, R19.reuse ;  /* 0x0000001373737220 */ /* 0x080fe20000410000 */
[----:B------:R-:W-:-:S04]  /*ace0*/  FMUL.FTZ R146, R146, R19 ;  /* 0x0000001392927220 */ /* 0x000fc80000410000 */
[----:B------:R2:W3:Y:S01]  /*acf0*/  MUFU.EX2 R45, R2 ;  /* 0x00000002002d7308 */ /* 0x0004e20000000800 */
        /* <DEDUP_REMOVED lines=8> */
[--C-:B-1----:R-:W-:Y:S01]  /*ad80*/  HSET2.LE.AND R0, R7, R12.reuse, PT ;  /* 0x0000000c07007233 */ /* 0x102fe20003803000 */
[-C--:B------:R-:W-:Y:S01]  /*ad90*/  FMUL.FTZ R143, R143, R19.reuse ;  /* 0x000000138f8f7220 */ /* 0x080fe20000410000 */
[-C--:B------:R-:W-:Y:S01]  /*ada0*/  FMUL.FTZ R126, R126, R19.reuse ;  /* 0x000000137e7e7220 */ /* 0x080fe20000410000 */
[-C--:B------:R-:W-:Y:S01]  /*adb0*/  FMUL.FTZ R127, R127, R19.reuse ;  /* 0x000000137f7f7220 */ /* 0x080fe20000410000 */
[-C--:B------:R-:W-:Y:S01]  /*adc0*/  FMUL.FTZ R162, R162, R19.reuse ;  /* 0x00000013a2a27220 */ /* 0x080fe20000410000 */
[-C--:B------:R-:W-:Y:S01]  /*add0*/  FMUL.FTZ R163, R163, R19.reuse ;  /* 0x00000013a3a37220 */ /* 0x080fe20000410000 */
[-C--:B------:R-:W-:Y:S01]  /*ade0*/  FMUL.FTZ R174, R174, R19.reuse ;  /* 0x00000013aeae7220 */ /* 0x080fe20000410000 */
[----:B------:R-:W-:Y:S01]  /*adf0*/  FMUL.FTZ R175, R175, R19 ;  /* 0x00000013afaf7220 */ /* 0x000fe20000410000 */
[----:B--2---:R-:W-:Y:S01]  /*ae00*/  F2FP.BF16.F32.PACK_AB R2, R203, R204 ;  /* 0x000000cccb02723e */ /* 0x004fe200000010ff */
[-C--:B---3--:R-:W-:Y:S01]  /*ae10*/  FMUL.FTZ R112, R112, R45.reuse ;  /* 0x0000002d70707220 */ /* 0x088fe20000410000 */
[-C--:B------:R-:W-:Y:S01]  /*ae20*/  FMUL.FTZ R113, R113, R45.reuse ;  /* 0x0000002d71717220 */ /* 0x080fe20000410000 */
[-C--:B------:R-:W-:Y:S01]  /*ae30*/  FMUL.FTZ R144, R144, R45.reuse ;  /* 0x0000002d90907220 */ /* 0x080fe20000410000 */
[----:B------:R-:W-:Y:S01]  /*ae40*/  LOP3.LUT R10, R2, R0, RZ, 0xc0, !PT ;  /* 0x00000000020a7212 */ /* 0x000fe200078ec0ff */
[-C--:B------:R-:W-:Y:S01]  /*ae50*/  FMUL.FTZ R145, R145, R45.reuse ;  /* 0x0000002d91917220 */ /* 0x080fe20000410000 */
[--C-:B------:R-:W-:Y:S01]  /*ae60*/  HSET2.LE.AND R0, R3, R12.reuse, PT ;  /* 0x0000000c03007233 */ /* 0x100fe20003803000 */
[-C--:B------:R-:W-:Y:S01]  /*ae70*/  FMUL.FTZ R156, R156, R45.reuse ;  /* 0x0000002d9c9c7220 */ /* 0x080fe20000410000 */
[----:B------:R-:W-:Y:S01]  /*ae80*/  F2FP.BF16.F32.PACK_AB R2, R201, R200 ;  /* 0x000000c8c902723e */ /* 0x000fe200000010ff */
[-C--:B------:R-:W-:Y:S01]  /*ae90*/  FMUL.FTZ R157, R157, R45.reuse ;  /* 0x0000002d9d9d7220 */ /* 0x080fe20000410000 */
[-C--:B------:R-:W-:Y:S01]  /*aea0*/  FMUL.FTZ R68, R68, R45.reuse ;  /* 0x0000002d44447220 */ /* 0x080fe20000410000 */
[-C--:B------:R-:W-:Y:S01]  /*aeb0*/  FMUL.FTZ R69, R69, R45.reuse ;  /* 0x0000002d45457220 */ /* 0x080fe20000410000 */
[----:B------:R-:W-:Y:S01]  /*aec0*/  LOP3.LUT R11, R2, R0, RZ, 0xc0, !PT ;  /* 0x00000000020b7212 */ /* 0x000fe200078ec0ff */
[-C--:B------:R-:W-:Y:S01]  /*aed0*/  FMUL.FTZ R128, R128, R45.reuse ;  /* 0x0000002d80807220 */ /* 0x080fe20000410000 */
[--C-:B------:R-:W-:Y:S01]  /*aee0*/  HSET2.LE.AND R0, R6, R12.reuse, PT ;  /* 0x0000000c06007233 */ /* 0x100fe20003803000 */
[----:B------:R-:W-:Y:S01]  /*aef0*/  FMUL.FTZ R129, R129, R45 ;  /* 0x0000002d81817220 */ /* 0x000fe20000410000 */
[----:B------:R-:W-:Y:S01]  /*af00*/  F2FP.BF16.F32.PACK_AB R2, R202, R205 ;  /* 0x000000cdca02723e */ /* 0x000fe200000010ff */
[-C--:B------:R-:W-:Y:S01]  /*af10*/  FMUL.FTZ R140, R140, R45.reuse ;  /* 0x0000002d8c8c7220 */ /* 0x080fe20000410000 */
[-C--:B------:R-:W-:Y:S01]  /*af20*/  FMUL.FTZ R141, R141, R45.reuse ;  /* 0x0000002d8d8d7220 */ /* 0x080fe20000410000 */
[-C--:B------:R-:W-:Y:S01]  /*af30*/  FMUL.FTZ R124, R124, R45.reuse ;  /* 0x0000002d7c7c7220 */ /* 0x080fe20000410000 */
[----:B------:R-:W-:Y:S01]  /*af40*/  LOP3.LUT R8, R2, R0, RZ, 0xc0, !PT ;  /* 0x0000000002087212 */ /* 0x000fe200078ec0ff */
[-C--:B------:R-:W-:Y:S01]  /*af50*/  FMUL.FTZ R125, R125, R45.reuse ;  /* 0x0000002d7d7d7220 */ /* 0x080fe20000410000 */
[----:B------:R-:W-:Y:S01]  /*af60*/  HSET2.LE.AND R0, R5, R12, PT ;  /* 0x0000000c05007233 */ /* 0x000fe20003803000 */
[----:B------:R-:W-:Y:S01]  /*af70*/  FMUL.FTZ R160, R160, R45 ;  /* 0x0000002da0a07220 */ /* 0x000fe20000410000 */
[----:B------:R-:W-:Y:S01]  /*af80*/  F2FP.BF16.F32.PACK_AB R2, R197, R199 ;  /* 0x000000c7c502723e */ /* 0x000fe200000010ff */
[-C--:B------:R-:W-:Y:S01]  /*af90*/  FMUL.FTZ R161, R161, R45.reuse ;  /* 0x0000002da1a17220 */ /* 0x080fe20000410000 */
[-C--:B------:R-:W-:Y:S01]  /*afa0*/  FMUL.FTZ R172, R172, R45.reuse ;  /* 0x0000002dacac7220 */ /* 0x080fe20000410000 */
[----:B------:R-:W-:Y:S01]  /*afb0*/  FMUL.FTZ R173, R173, R45 ;  /* 0x0000002dadad7220 */ /* 0x000fe20000410000 */
[----:B------:R-:W-:Y:S01]  /*afc0*/  LOP3.LUT R9, R2, R0, RZ, 0xc0, !PT ;  /* 0x0000000002097212 */ /* 0x000fe200078ec0ff */
[----:B------:R-:W-:Y:S01]  /*afd0*/  FFMA.FTZ R0, R105, UR22, -R22 ;  /* 0x0000001669007c23 */ /* 0x000fe20008010816 */
[----:B------:R-:W-:-:S04]  /*afe0*/  IMAD.WIDE.U32 R2, R178, -0x2daee0ad, RZ ;  /* 0xd2511f53b2027825 */ /* 0x000fc800078e00ff */
[-C--:B------:R-:W-:Y:S01]  /*aff0*/  FMUL.FTZ R84, R84, R45.reuse ;  /* 0x0000002d54547220 */ /* 0x080fe20000410000 */
[----:B------:R-:W-:Y:S01]  /*b000*/  FMUL.FTZ R85, R85, R45 ;  /* 0x0000002d55557220 */ /* 0x000fe20000410000 */
[----:B------:R1:W-:Y:S01]  /*b010*/  MUFU.EX2 R92, R0 ;  /* 0x00000000005c7308 */ /* 0x0003e20000000800 */
[-C--:B------:R-:W-:Y:S01]  /*b020*/  FMUL.FTZ R86, R86, R19.reuse ;  /* 0x0000001356567220 */ /* 0x080fe20000410000 */
[C---:B------:R-:W-:Y:S01]  /*b030*/  PRMT R6, R2.reuse, 0x7771, RZ ;  /* 0x0000777102067816 */ /* 0x040fe200000000ff */
[----:B------:R-:W-:Y:S01]  /*b040*/  FMUL.FTZ R87, R87, R19 ;  /* 0x0000001357577220 */ /* 0x000fe20000410000 */
[----:B------:R-:W-:Y:S01]  /*b050*/  PRMT R5, R2, 0x7773, RZ ;  /* 0x0000777302057816 */ /* 0x000fe200000000ff */
[-C--:B------:R-:W-:Y:S01]  /*b060*/  FMUL.FTZ R96, R96, R45.reuse ;  /* 0x0000002d60607220 */ /* 0x080fe20000410000 */
[----:B------:R-:W-:Y:S01]  /*b070*/  FMUL.FTZ R97, R97, R45 ;  /* 0x0000002d61617220 */ /* 0x000fe20000410000 */
[-C--:B------:R-:W-:Y:S01]  /*b080*/  FMUL.FTZ R98, R98, R19.reuse ;  /* 0x0000001362627220 */ /* 0x080fe20000410000 */
[----:B------:R-:W-:Y:S01]  /*b090*/  FMUL.FTZ R99, R99, R19 ;  /* 0x0000001363637220 */ /* 0x000fe20000410000 */
[----:B------:R-:W-:Y:S01]  /*b0a0*/  HMMA.16816.F32.BF16 R112, R8, R48, R112 ;  /* 0x000000300870723c */ /* 0x000fe20000041870 */
[----:B------:R-:W-:-:S02]  /*b0b0*/  IMAD.MOV.U32 R48, RZ, RZ, R24 ;  /* 0x000000ffff307224 */ /* 0x000fc400078e0018 */
[-C--:B------:R-:W-:Y:S01]  /*b0c0*/  FMUL.FTZ R80, R80, R45.reuse ;  /* 0x0000002d50507220 */ /* 0x080fe20000410000 */
[----:B------:R-:W-:Y:S02]  /*b0d0*/  IMAD.MOV.U32 R49, RZ, RZ, R25 ;  /* 0x000000ffff317224 */ /* 0x000fe400078e0019 */
[----:B------:R-:W-:Y:S01]  /*b0e0*/  FMUL.FTZ R81, R81, R45 ;  /* 0x0000002d51517220 */ /* 0x000fe20000410000 */
[----:B------:R-:W-:Y:S02]  /*b0f0*/  IMAD.MOV.U32 R178, RZ, RZ, R236 ;  /* 0x000000ffffb27224 */ /* 0x000fe400078e00ec */
[-C--:B------:R-:W-:Y:S01]  /*b100*/  FMUL.FTZ R82, R82, R19.reuse ;  /* 0x0000001352527220 */ /* 0x080fe20000410000 */
[----:B------:R-:W-:Y:S01]  /*b110*/  FMUL.FTZ R83, R83, R19 ;  /* 0x0000001353537220 */ /* 0x000fe20000410000 */
[----:B-1----:R-:W-:Y:S01]  /*b120*/  FFMA.FTZ R0, R106, UR22, -R22 ;  /* 0x000000166a007c23 */ /* 0x002fe20008010816 */
[----:B------:R-:W-:Y:S01]  /*b130*/  HMMA.16816.F32.BF16 R144, R8, R36, R144 ;  /* 0x000000240890723c */ /* 0x000fe20000041890 */
[----:B------:R-:W-:Y:S01]  /*b140*/  MUFU.EX2 R106, R4 ;  /* 0x00000004006a7308 */ /* 0x000fe20000000800 */
[----:B------:R-:W-:-:S06]  /*b150*/  IMAD.MOV.U32 R105, RZ, RZ, R90 ;  /* 0x000000ffff697224 */ /* 0x000fcc00078e005a */
[C---:B------:R-:W-:Y:S01]  /*b160*/  HMMA.16816.F32.BF16 R156, R8.reuse, R38, R156 ;  /* 0x00000026089c723c */ /* 0x040fe2000004189c */
[----:B------:R1:W2:Y:S01]  /*b170*/  MUFU.EX2 R13, R0 ;  /* 0x00000000000d7308 */ /* 0x0002a20000000800 */
[----:B------:R-:W3:Y:S06]  /*b180*/  LDSM.16.MT88.4 R36, [R44+0x1400] ;  /* 0x001400002c24783b */ /* 0x000eec0000004200 */
[----:B------:R-:W-:Y:S01]  /*b190*/  HMMA.16816.F32.BF16 R60, R8, R56, R68 ;  /* 0x00000038083c723c */ /* 0x000fe20000041844 */
[----:B------:R-:W4:Y:S01]  /*b1a0*/  S2R R68, SR_CTAID.X ;  /* 0x0000000000447919 */ /* 0x000f220000002500 */
[----:B------:R-:W-:-:S02]  /*b1b0*/  IMAD.MOV.U32 R70, RZ, RZ, R100 ;  /* 0x000000ffff467224 */ /* 0x000fc400078e0064 */
[----:B------:R-:W-:-:S04]  /*b1c0*/  IMAD.MOV.U32 R71, RZ, RZ, R101 ;  /* 0x000000ffff477224 */ /* 0x000fc800078e0065 */
[----:B------:R-:W-:Y:S01]  /*b1d0*/  HMMA.16816.F32.BF16 R128, R8, R40, R128 ;  /* 0x000000280880723c */ /* 0x000fe20000041880 */
[----:B-1----:R-:W-:Y:S01]  /*b1e0*/  IMAD.MOV.U32 R0, RZ, RZ, R2 ;  /* 0x000000ffff007224 */ /* 0x002fe200078e0002 */
[----:B------:R-:W-:Y:S01]  /*b1f0*/  PRMT R2, R2, 0x7772, RZ ;  /* 0x0000777202027816 */ /* 0x000fe200000000ff */
[----:B--2---:R-:W-:-:S03]  /*b200*/  IMAD.MOV.U32 R107, RZ, RZ, R13 ;  /* 0x000000ffff6b7224 */ /* 0x004fc600078e000d */
[----:B------:R-:W-:Y:S01]  /*b210*/  LOP3.LUT R4, R0, 0xff, RZ, 0xc0, !PT ;  /* 0x000000ff00047812 */ /* 0x000fe200078ec0ff */
[----:B------:R-:W-:Y:S01]  /*b220*/  FFMA.FTZ R0, R109, UR22, -R22 ;  /* 0x000000166d007c23 */ /* 0x000fe20008010816 */
[C---:B------:R-:W-:Y:S01]  /*b230*/  HMMA.16816.F32.BF16 R140, R8.reuse, R42, R140 ;  /* 0x0000002a088c723c */ /* 0x040fe2000004188c */
[----:B------:R-:W1:Y:S01]  /*b240*/  LDSM.16.MT88.4 R40, [R198+0xb400] ;  /* 0x00b40000c628783b */ /* 0x000e620000004200 */
[----:B------:R-:W-:Y:S01]  /*b250*/  PRMT R4, R4, 0x5410, R6 ;  /* 0x0000541004047816 */ /* 0x000fe20000000006 */
[----:B------:R2:W5:Y:S01]  /*b260*/  MUFU.EX2 R26, R0 ;  /* 0x00000000001a7308 */ /* 0x0005620000000800 */
[----:B------:R-:W-:Y:S02]  /*b270*/  IMAD.MOV.U32 R109, RZ, RZ, R91 ;  /* 0x000000ffff6d7224 */ /* 0x000fe400078e005b */
[----:B------:R-:W-:Y:S02]  /*b280*/  IMAD.MOV.U32 R91, RZ, RZ, R103 ;  /* 0x000000ffff5b7224 */ /* 0x000fe400078e0067 */
[C---:B------:R-:W-:Y:S08]  /*b290*/  HMMA.16816.F32.BF16 R124, R8.reuse, R50, R124 ;  /* 0x00000032087c723c */ /* 0x040ff0000004187c */
[C---:B------:R-:W-:Y:S01]  /*b2a0*/  HMMA.16816.F32.BF16 R160, R8.reuse, R32, R160 ;  /* 0x0000002008a0723c */ /* 0x040fe200000418a0 */
[----:B--2---:R-:W-:Y:S01]  /*b2b0*/  LOP3.LUT R0, R14, UR6, R3, 0x96, !PT ;  /* 0x000000060e007c12 */ /* 0x004fe2000f8e9603 */
[----:B------:R-:W-:Y:S01]  /*b2c0*/  FFMA.FTZ R3, R111, UR22, -R23 ;  /* 0x000000166f037c23 */ /* 0x000fe20008010817 */
[----:B------:R-:W-:Y:S01]  /*b2d0*/  PRMT R14, R2, 0x5410, R5 ;  /* 0x00005410020e7816 */ /* 0x000fe20000000005 */
[----:B------:R-:W-:Y:S01]  /*b2e0*/  FFMA.FTZ R2, R110, UR22, -R23 ;  /* 0x000000166e027c23 */ /* 0x000fe20008010817 */
[C---:B------:R-:W-:Y:S01]  /*b2f0*/  LOP3.LUT R5, R0.reuse, 0xffff, RZ, 0xc0, !PT ;  /* 0x0000ffff00057812 */ /* 0x040fe200078ec0ff */
[----:B------:R2:W-:Y:S01]  /*b300*/  MUFU.EX2 R239, R3 ;  /* 0x0000000300ef7308 */ /* 0x0005e20000000800 */
[----:B------:R-:W-:Y:S01]  /*b310*/  LOP3.LUT R13, R0, 0xff, RZ, 0xc0, !PT ;  /* 0x000000ff000d7812 */ /* 0x000fe200078ec0ff */
[C---:B------:R-:W-:Y:S01]  /*b320*/  HMMA.16816.F32.BF16 R172, R8.reuse, R34, R172 ;  /* 0x0000002208ac723c */ /* 0x040fe200000418ac */
[----:B------:R-:W-:Y:S01]  /*b330*/  SHF.R.U32.HI R6, RZ, 0x8, R5 ;  /* 0x00000008ff067819 */ /* 0x000fe20000011605 */
[----:B------:R-:W-:Y:S01]  /*b340*/  IMAD.MOV.U32 R110, RZ, RZ, R48 ;  /* 0x000000ffff6e7224 */ /* 0x000fe200078e0030 */
[----:B------:R-:W-:Y:S01]  /*b350*/  SHF.R.U32.HI R7, RZ, 0x18, R0 ;  /* 0x00000018ff077819 */ /* 0x000fe20000011600 */
[----:B------:R-:W-:Y:S01]  /*b360*/  IMAD.MOV.U32 R111, RZ, RZ, R49 ;  /* 0x000000ffff6f7224 */ /* 0x000fe200078e0031 */
[----:B------:R-:W-:Y:S01]  /*b370*/  LDSM.16.MT88.4 R32, [R198+0xa400] ;  /* 0x00a40000c620783b */ /* 0x000fe20000004200 */
[----:B------:R4:W-:Y:S02]  /*b380*/  MUFU.EX2 R237, R2 ;  /* 0x0000000200ed7308 */ /* 0x0009e40000000800 */
[----:B------:R-:W-:Y:S01]  /*b390*/  HMMA.16816.F32.BF16 R84, R8, R28, R84 ;  /* 0x0000001c0854723c */ /* 0x000fe20000041854 */
[----:B------:R-:W-:Y:S01]  /*b3a0*/  LDSM.16.MT88.4 R48, [R44+0x2400] ;  /* 0x002400002c30783b */ /* 0x000fe20000004200 */
[----:B--2---:R-:W-:-:S06]  /*b3b0*/  FFMA.FTZ R3, R176, UR22, -R23 ;  /* 0x00000016b0037c23 */ /* 0x004fcc0008010817 */
[----:B------:R-:W-:Y:S01]  /*b3c0*/  HMMA.16816.F32.BF16 R96, R8, R30, R96 ;  /* 0x0000001e0860723c */ /* 0x000fe20000041860 */
[----:B------:R-:W-:Y:S01]  /*b3d0*/  LDSM.16.MT88.4 R28, [R44+0x400] ;  /* 0x000400002c1c783b */ /* 0x000fe20000004200 */
[----:B------:R-:W-:Y:S01]  /*b3e0*/  IMAD.MOV.U32 R176, RZ, RZ, R91 ;  /* 0x000000ffffb07224 */ /* 0x000fe200078e005b */
[----:B------:R-:W2:Y:S01]  /*b3f0*/  MUFU.EX2 R238, R3 ;  /* 0x0000000300ee7308 */ /* 0x000ea20000000800 */
[----:B----4-:R-:W-:-:S04]  /*b400*/  PRMT R2, R0, 0x7632, R2 ;  /* 0x0000763200027816 */ /* 0x010fc80000000002 */
[----:B------:R-:W-:Y:S01]  /*b410*/  HMMA.16816.F32.BF16 R56, R8, R58, R80 ;  /* 0x0000003a0838723c */ /* 0x000fe20000041850 */
[--C-:B------:R-:W-:Y:S02]  /*b420*/  HSET2.LE.AND R0, R4, R12.reuse, PT ;  /* 0x0000000c04007233 */ /* 0x100fe40003803000 */
[----:B------:R-:W-:Y:S02]  /*b430*/  LOP3.LUT R5, R2, 0xff, RZ, 0xc0, !PT ;  /* 0x000000ff02057812 */ /* 0x000fe400078ec0ff */
[----:B-----5:R-:W-:Y:S02]  /*b440*/  F2FP.BF16.F32.PACK_AB R2, R26, R106 ;  /* 0x0000006a1a02723e */ /* 0x020fe400000010ff */
[----:B------:R-:W-:Y:S01]  /*b450*/  PRMT R4, R13, 0x5410, R6 ;  /* 0x000054100d047816 */ /* 0x000fe20000000006 */
[----:B------:R-:W-:Y:S01]  /*b460*/  IMAD.MOV.U32 R13, RZ, RZ, R26 ;  /* 0x000000ffff0d7224 */ /* 0x000fe200078e001a */
[----:B------:R-:W-:Y:S01]  /*b470*/  LOP3.LUT R6, R2, R0, RZ, 0xc0, !PT ;  /* 0x0000000002067212 */ /* 0x000fe200078ec0ff */
[----:B------:R-:W4:Y:S01]  /*b480*/  LDSM.16.MT88.4 R24, [R198+0x9400] ;  /* 0x00940000c618783b */ /* 0x000f220000004200 */
[----:B------:R-:W-:Y:S01]  /*b490*/  FFMA.FTZ R2, R177, UR22, -R23 ;  /* 0x00000016b1027c23 */ /* 0x000fe20008010817 */
[----:B------:R-:W-:Y:S01]  /*b4a0*/  LOP3.LUT R0, R14, 0xff00ff, RZ, 0xc0, !PT ;  /* 0x00ff00ff0e007812 */ /* 0x000fe200078ec0ff */
[----:B------:R-:W-:Y:S01]  /*b4b0*/  IMAD.MOV.U32 R177, RZ, RZ, R15 ;  /* 0x000000ffffb17224 */ /* 0x000fe200078e000f */
[----:B------:R-:W-:Y:S01]  /*b4c0*/  PRMT R5, R5, 0x5410, R7 ;  /* 0x0000541005057816 */ /* 0x000fe20000000007 */
[----:B------:R2:W5:Y:S01]  /*b4d0*/  MUFU.EX2 R236, R2 ;  /* 0x0000000200ec7308 */ /* 0x0005620000000800 */
[----:B------:R-:W-:Y:S01]  /*b4e0*/  SHF.R.U32.HI R15, RZ, 0x5, R220 ;  /* 0x00000005ff0f7819 */ /* 0x000fe200000116dc */
[----:B------:R-:W-:Y:S01]  /*b4f0*/  IMAD.MOV.U32 R14, RZ, RZ, R70 ;  /* 0x000000ffff0e7224 */ /* 0x000fe200078e0046 */
[----:B------:R-:W-:-:S03]  /*b500*/  HSET2.LE.AND R0, R0, R12, PT ;  /* 0x0000000c00007233 */ /* 0x000fc60003803000 */
[----:B------:R-:W-:Y:S02]  /*b510*/  IMAD R68, R68, 0x8, R15 ;  /* 0x0000000844447824 */ /* 0x000fe400078e020f */
[----:B------:R-:W-:Y:S02]  /*b520*/  IMAD.MOV.U32 R15, RZ, RZ, R71 ;  /* 0x000000ffff0f7224 */ /* 0x000fe400078e0047 */
[----:B------:R-:W-:-:S04]  /*b530*/  VIADD R68, R68, 0x4 ;  /* 0x0000000444447836 */ /* 0x000fc80000000000 */
[----:B------:R-:W-:Y:S01]  /*b540*/  IMAD.WIDE.U32 R68, R68, -0x326172a9, RZ ;  /* 0xcd9e8d5744447825 */ /* 0x000fe200078e00ff */
[----:B--2---:R-:W-:-:S04]  /*b550*/  F2FP.BF16.F32.PACK_AB R2, R238, R239 ;  /* 0x000000efee02723e */ /* 0x004fc800000010ff */
[----:B------:R-:W-:Y:S02]  /*b560*/  LOP3.LUT R7, R2, R0, RZ, 0xc0, !PT ;  /* 0x0000000002077212 */ /* 0x000fe400078ec0ff */
[----:B------:R-:W-:Y:S02]  /*b570*/  HSET2.LE.AND R0, R4, R12, PT ;  /* 0x0000000c04007233 */ /* 0x000fe40003803000 */
[----:B------:R-:W-:-:S04]  /*b580*/  F2FP.BF16.F32.PACK_AB R2, R107, R92 ;  /* 0x0000005c6b02723e */ /* 0x000fc800000010ff */
[----:B------:R-:W-:Y:S02]  /*b590*/  LOP3.LUT R4, R2, R0, RZ, 0xc0, !PT ;  /* 0x0000000002047212 */ /* 0x000fe400078ec0ff */
[----:B------:R-:W-:Y:S02]  /*b5a0*/  HSET2.LE.AND R0, R5, R12, PT ;  /* 0x0000000c05007233 */ /* 0x000fe40003803000 */
[----:B-----5:R-:W-:-:S04]  /*b5b0*/  F2FP.BF16.F32.PACK_AB R2, R236, R237 ;  /* 0x000000edec02723e */ /* 0x020fc800000010ff */
[----:B------:R-:W-:Y:S01]  /*b5c0*/  LOP3.LUT R5, R2, R0, RZ, 0xc0, !PT ;  /* 0x0000000002057212 */ /* 0x000fe200078ec0ff */
[----:B------:R-:W-:Y:S01]  /*b5d0*/  FFMA.FTZ R0, R206, UR22, -R17 ;  /* 0x00000016ce007c23 */ /* 0x000fe20008010811 */
[----:B------:R-:W-:-:S05]  /*b5e0*/  LOP3.LUT R2, R46, UR9, R21, 0x96, !PT ;  /* 0x000000092e027c12 */ /* 0x000fca000f8e9615 */
[C---:B---3--:R-:W-:Y:S01]  /*b5f0*/  HMMA.16816.F32.BF16 R100, R4.reuse, R36, R192 ;  /* 0x000000240464723c */ /* 0x048fe200000418c0 */
[----:B------:R-:W-:Y:S02]  /*b600*/  IMAD.MOV.U32 R195, RZ, RZ, R93 ;  /* 0x000000ffffc37224 */ /* 0x000fe400078e005d */
[----:B------:R-:W-:Y:S02]  /*b610*/  IMAD.MOV.U32 R194, RZ, RZ, R94 ;  /* 0x000000ffffc27224 */ /* 0x000fe400078e005e */
[----:B------:R-:W-:Y:S02]  /*b620*/  IMAD.MOV.U32 R193, RZ, RZ, R95 ;  /* 0x000000ffffc17224 */ /* 0x000fe400078e005f */
[----:B------:R-:W-:Y:S01]  /*b630*/  IMAD.MOV.U32 R192, RZ, RZ, R92 ;  /* 0x000000ffffc07224 */ /* 0x000fe200078e005c */
[----:B-1----:R-:W-:Y:S01]  /*b640*/  HMMA.16816.F32.BF16 R80, R4, R42, R168 ;  /* 0x0000002a0450723c */ /* 0x002fe200000418a8 */
[----:B------:R-:W-:Y:S02]  /*b650*/  IMAD.MOV.U32 R170, RZ, RZ, R68 ;  /* 0x000000ffffaa7224 */ /* 0x000fe400078e0044 */
[----:B------:R-:W-:-:S02]  /*b660*/  IMAD.MOV.U32 R171, RZ, RZ, R69 ;  /* 0x000000ffffab7224 */ /* 0x000fc400078e0045 */
[----:B------:R-:W-:-:S03]  /*b670*/  IMAD.WIDE.U32 R2, R2, -0x2daee0ad, RZ ;  /* 0xd2511f5302027825 */ /* 0x000fc600078e00ff */
[C---:B------:R-:W-:Y:S01]  /*b680*/  HMMA.16816.F32.BF16 R92, R4.reuse, R38, R188 ;  /* 0x00000026045c723c */ /* 0x040fe200000418bc */
[----:B------:R-:W-:Y:S02]  /*b690*/  IMAD.MOV.U32 R190, RZ, RZ, R88 ;  /* 0x000000ffffbe7224 */ /* 0x000fe400078e0058 */
[----:B------:R-:W-:Y:S02]  /*b6a0*/  IMAD.MOV.U32 R191, RZ, RZ, R89 ;  /* 0x000000ffffbf7224 */ /* 0x000fe400078e0059 */
[----:B------:R-:W-:Y:S02]  /*b6b0*/  IMAD.MOV.U32 R47, RZ, RZ, R192 ;  /* 0x000000ffff2f7224 */ /* 0x000fe400078e00c0 */
[----:B------:R-:W-:Y:S01]  /*b6c0*/  IMAD.MOV.U32 R46, RZ, RZ, R193 ;  /* 0x000000ffff2e7224 */ /* 0x000fe200078e00c1 */
[C---:B------:R-:W-:Y:S01]  /*b6d0*/  HMMA.16816.F32.BF16 R88, R4.reuse, R40, R180 ;  /* 0x000000280458723c */ /* 0x040fe200000418b4 */
[----:B------:R1:W-:Y:S07]  /*b6e0*/  MUFU.EX2 R182, R0 ;  /* 0x0000000000b67308 */ /* 0x0003ee0000000800 */
[C---:B----4-:R-:W-:Y:S08]  /*b6f0*/  HMMA.16816.F32.BF16 R116, R4.reuse, R24, R116 ;  /* 0x000000180474723c */ /* 0x050ff00000041874 */
        /* <DEDUP_REMOVED lines=10> */
[----:B-1----:R-:W-:Y:S01]  /*b7a0*/  LOP3.LUT R0, R16, UR6, R3, 0x96, !PT ;  /* 0x0000000610007c12 */ /* 0x002fe2000f8e9603 */
[----:B------:R-:W-:Y:S01]  /*b7b0*/  FFMA.FTZ R3, R66, UR22, -R18 ;  /* 0x0000001642037c23 */ /* 0x000fe20008010812 */
[----:B------:R-:W-:-:S05]  /*b7c0*/  IMAD.MOV.U32 R66, RZ, RZ, R194 ;  /* 0x000000ffff427224 */ /* 0x000fca00078e00c2 */
[----:B------:R-:W-:Y:S01]  /*b7d0*/  HMMA.16816.F32.BF16 R68, R4, R50, R164 ;  /* 0x000000320444723c */ /* 0x000fe200000418a4 */
[----:B------:R-:W-:Y:S01]  /*b7e0*/  FFMA.FTZ R4, R108, UR22, -R17 ;  /* 0x000000166c047c23 */ /* 0x000fe20008010811 */
[----:B------:R-:W-:Y:S01]  /*b7f0*/  IMAD.MOV.U32 R5, RZ, RZ, R2 ;  /* 0x000000ffff057224 */ /* 0x000fe200078e0002 */
[----:B------:R-:W-:Y:S01]  /*b800*/  PRMT R6, R2, 0x7771, RZ ;  /* 0x0000777102067816 */ /* 0x000fe200000000ff */
[----:B------:R1:W-:Y:S08]  /*b810*/  MUFU.EX2 R183, R3 ;  /* 0x0000000300b77308 */ /* 0x0003f00000000800 */
[----:B------:R2:W3:Y:S01]  /*b820*/  MUFU.EX2 R189, R4 ;  /* 0x0000000400bd7308 */ /* 0x0004e20000000800 */
[----:B-1----:R-:W-:Y:S01]  /*b830*/  FFMA.FTZ R3, R67, UR22, -R18 ;  /* 0x0000001643037c23 */ /* 0x002fe20008010812 */
[----:B------:R-:W-:-:S06]  /*b840*/  IMAD.MOV.U32 R67, RZ, RZ, R195 ;  /* 0x000000ffff437224 */ /* 0x000fcc00078e00c3 */
[----:B------:R1:W4:Y:S01]  /*b850*/  MUFU.EX2 R186, R3 ;  /* 0x0000000300ba7308 */ /* 0x0003220000000800 */
[C---:B--2---:R-:W-:Y:S02]  /*b860*/  PRMT R4, R2.reuse, 0x7773, RZ ;  /* 0x0000777302047816 */ /* 0x044fe400000000ff */
[----:B------:R-:W-:-:S04]  /*b870*/  PRMT R2, R2, 0x7772, RZ ;  /* 0x0000777202027816 */ /* 0x000fc800000000ff */
[----:B------:R-:W-:Y:S02]  /*b880*/  PRMT R8, R2, 0x5410, R4 ;  /* 0x0000541002087816 */ /* 0x000fe40000000004 */
[----:B------:R-:W-:Y:S02]  /*b890*/  LOP3.LUT R2, R5, 0xff, RZ, 0xc0, !PT ;  /* 0x000000ff05027812 */ /* 0x000fe400078ec0ff */
[----:B------:R-:W-:Y:S02]  /*b8a0*/  SHF.R.U32.HI R5, RZ, 0x18, R0 ;  /* 0x00000018ff057819 */ /* 0x000fe40000011600 */
[----:B------:R-:W-:Y:S02]  /*b8b0*/  PRMT R7, R2, 0x5410, R6 ;  /* 0x0000541002077816 */ /* 0x000fe40000000006 */
[C---:B------:R-:W-:Y:S02]  /*b8c0*/  LOP3.LUT R2, R0.reuse, 0xffff, RZ, 0xc0, !PT ;  /* 0x0000ffff00027812 */ /* 0x040fe400078ec0ff */
[----:B-1----:R-:W-:-:S02]  /*b8d0*/  PRMT R3, R0, 0x7632, R3 ;  /* 0x0000763200037816 */ /* 0x002fc40000000003 */
[----:B------:R-:W-:Y:S01]  /*b8e0*/  SHF.R.U32.HI R4, RZ, 0x8, R2 ;  /* 0x00000008ff047819 */ /* 0x000fe20000011602 */
[----:B------:R-:W-:Y:S01]  /*b8f0*/  FFMA.FTZ R2, R72, UR22, -R18 ;  /* 0x0000001648027c23 */ /* 0x000fe20008010812 */
[----:B------:R-:W-:Y:S01]  /*b900*/  LOP3.LUT R6, R0, 0xff, RZ, 0xc0, !PT ;  /* 0x000000ff00067812 */ /* 0x000fe200078ec0ff */
[----:B------:R-:W-:Y:S01]  /*b910*/  IMAD.MOV.U32 R72, RZ, RZ, R109 ;  /* 0x000000ffff487224 */ /* 0x000fe200078e006d */
[----:B------:R-:W-:Y:S01]  /*b920*/  LOP3.LUT R0, R3, 0xff, RZ, 0xc0, !PT ;  /* 0x000000ff03007812 */ /* 0x000fe200078ec0ff */
[----:B------:R1:W-:Y:S01]  /*b930*/  MUFU.EX2 R180, R2 ;  /* 0x0000000200b47308 */ /* 0x0003e20000000800 */
[----:B------:R-:W-:Y:S01]  /*b940*/  LOP3.LUT R3, R8, 0xff00ff, RZ, 0xc0, !PT ;  /* 0x00ff00ff08037812 */ /* 0x000fe200078ec0ff */
[----:B------:R-:W-:Y:S01]  /*b950*/  IMAD.MOV.U32 R109, RZ, RZ, R178 ;  /* 0x000000ffff6d7224 */ /* 0x000fe200078e00b2 */
[----:B------:R-:W-:Y:S01]  /*b960*/  PRMT R5, R0, 0x5410, R5 ;  /* 0x0000541000057816 */ /* 0x000fe20000000005 */
[----:B------:R-:W-:Y:S01]  /*b970*/  IMAD.MOV.U32 R178, RZ, RZ, R52 ;  /* 0x000000ffffb27224 */ /* 0x000fe200078e0034 */
[----:B------:R-:W-:-:S02]  /*b980*/  HSET2.LE.AND R0, R7, R12, PT ;  /* 0x0000000c07007233 */ /* 0x000fc40003803000 */
[----:B------:R-:W-:Y:S01]  /*b990*/  PRMT R4, R6, 0x5410, R4 ;  /* 0x0000541006047816 */ /* 0x000fe20000000004 */
[----:B-1----:R-:W-:Y:S01]  /*b9a0*/  FFMA.FTZ R2, R73, UR22, -R18 ;  /* 0x0000001649027c23 */ /* 0x002fe20008010812 */
[----:B------:R-:W-:-:S03]  /*b9b0*/  IMAD.MOV.U32 R73, RZ, RZ, R53 ;  /* 0x000000ffff497224 */ /* 0x000fc600078e0035 */
[----:B------:R3:W1:Y:S02]  /*b9c0*/  MUFU.EX2 R181, R2 ;  /* 0x0000000200b57308 */ /* 0x0006640000000800 */
[----:B---3--:R-:W-:-:S04]  /*b9d0*/  F2FP.BF16.F32.PACK_AB R2, R189, R188 ;  /* 0x000000bcbd02723e */ /* 0x008fc800000010ff */
[----:B------:R-:W-:Y:S02]  /*b9e0*/  LOP3.LUT R10, R2, R0, RZ, 0xc0, !PT ;  /* 0x00000000020a7212 */ /* 0x000fe400078ec0ff */
[----:B------:R-:W-:Y:S02]  /*b9f0*/  HSET2.LE.AND R0, R3, R12, PT ;  /* 0x0000000c03007233 */ /* 0x000fe40003803000 */
[----:B----4-:R-:W-:-:S04]  /*ba00*/  F2FP.BF16.F32.PACK_AB R2, R186, R183 ;  /* 0x000000b7ba02723e */ /* 0x010fc800000010ff */
        /* <DEDUP_REMOVED lines=9> */
[----:B------:R-:W-:Y:S04]  /*baa0*/  HMMA.16816.F32.BF16 R112, R8, R24, R112 ;  /* 0x000000180870723c */ /* 0x000fe80000041870 */
[----:B------:R-:W-:-:S04]  /*bab0*/  IMAD.WIDE.U32 R14, R0, -0x326172a9, RZ ;  /* 0xcd9e8d57000e7825 */ /* 0x000fc800078e00ff */
[C---:B------:R-:W-:Y:S01]  /*bac0*/  HMMA.16816.F32.BF16 R124, R8.reuse, R26, R124 ;  /* 0x0000001a087c723c */ /* 0x040fe2000004187c */
[----:B------:R-:W-:Y:S01]  /*bad0*/  LOP3.LUT R2, R170, UR7, R15, 0x96, !PT ;  /* 0x00000007aa027c12 */ /* 0x000fe2000f8e960f */
[----:B------:R-:W-:Y:S01]  /*bae0*/  LDSM.16.MT88.4 R24, [R198+0xa800] ;  /* 0x00a80000c618783b */ /* 0x000fe20000004200 */
[----:B------:R-:W-:Y:S01]  /*baf0*/  LOP3.LUT R0, R14, UR4, R65, 0x96, !PT ;  /* 0x000000040e007c12 */ /* 0x000fe2000f8e9641 */
[----:B------:R-:W-:Y:S02]  /*bb00*/  IMAD.MOV.U32 R65, RZ, RZ, R177 ;  /* 0x000000ffff417224 */ /* 0x000fe400078e00b1 */
[----:B------:R-:W-:Y:S02]  /*bb10*/  IMAD.WIDE.U32 R2, R2, -0x2daee0ad, RZ ;  /* 0xd2511f5302027825 */ /* 0x000fe400078e00ff */
[----:B------:R-:W-:Y:S02]  /*bb20*/  HMMA.16816.F32.BF16 R128, R8, R28, R128 ;  /* 0x0000001c0880723c */ /* 0x000fe40000041880 */
[----:B------:R-:W-:Y:S01]  /*bb30*/  IMAD.WIDE.U32 R4, R0, -0x2daee0ad, RZ ;  /* 0xd2511f5300047825 */ /* 0x000fe200078e00ff */
[----:B------:R-:W-:-:S04]  /*bb40*/  LOP3.LUT R0, R190, UR21, R3, 0x96, !PT ;  /* 0x00000015be007c12 */ /* 0x000fc8000f8e9603 */
[----:B------:R-:W-:Y:S01]  /*bb50*/  LOP3.LUT R2, R2, UR20, R5, 0x96, !PT ;  /* 0x0000001402027c12 */ /* 0x000fe2000f8e9605 */
[----:B------:R-:W-:-:S04]  /*bb60*/  IMAD.WIDE.U32 R6, R0, -0x326172a9, RZ ;  /* 0xcd9e8d5700067825 */ /* 0x000fc800078e00ff */
[----:B------:R-:W-:Y:S01]  /*bb70*/  FFMA.FTZ R0, R179, UR22, -R22 ;  /* 0x00000016b3007c23 */ /* 0x000fe20008010816 */
[----:B------:R-:W-:Y:S01]  /*bb80*/  HMMA.16816.F32.BF16 R140, R8, R30, R140 ;  /* 0x0000001e088c723c */ /* 0x000fe2000004188c */
[----:B------:R-:W-:Y:S01]  /*bb90*/  LDSM.16.MT88.4 R28, [R44+0x1800] ;  /* 0x001800002c1c783b */ /* 0x000fe20000004200 */
[----:B------:R-:W-:Y:S01]  /*bba0*/  IMAD.WIDE.U32 R52, R2, -0x326172a9, RZ ;  /* 0xcd9e8d5702347825 */ /* 0x000fe200078e00ff */
[----:B------:R-:W-:-:S03]  /*bbb0*/  LOP3.LUT R2, R64, UR13, R7, 0x96, !PT ;  /* 0x0000000d40027c12 */ /* 0x000fc6000f8e9607 */
[----:B------:R-:W-:Y:S01]  /*bbc0*/  FFMA.FTZ R7, R242, UR22, -R23 ;  /* 0x00000016f2077c23 */ /* 0x000fe20008010817 */
[----:B------:R-:W-:Y:S01]  /*bbd0*/  IMAD.MOV.U32 R64, RZ, RZ, R13 ;  /* 0x000000ffff407224 */ /* 0x000fe200078e000d */
[----:B------:R-:W-:Y:S01]  /*bbe0*/  LOP3.LUT R5, R6, UR12, R53, 0x96, !PT ;  /* 0x0000000c06057c12 */ /* 0x000fe2000f8e9635 */
[----:B------:R-:W-:Y:S01]  /*bbf0*/  IMAD.WIDE.U32 R2, R2, -0x2daee0ad, RZ ;  /* 0xd2511f5302027825 */ /* 0x000fe200078e00ff */
[----:B------:R-:W-:Y:S01]  /*bc00*/  HMMA.16816.F32.BF16 R144, R8, R32, R144 ;  /* 0x000000200890723c */ /* 0x000fe20000041890 */
[----:B------:R1:W-:Y:S02]  /*bc10*/  MUFU.EX2 R195, R7 ;  /* 0x0000000700c37308 */ /* 0x0003e40000000800 */
[----:B------:R-:W-:Y:S01]  /*bc20*/  IMAD.WIDE.U32 R190, R5, -0x2daee0ad, RZ ;  /* 0xd2511f5305be7825 */ /* 0x000fe200078e00ff */
[----:B------:R-:W-:-:S03]  /*bc30*/  LOP3.LUT R3, R4, UR19, R3, 0x96, !PT ;  /* 0x0000001304037c12 */ /* 0x000fc6000f8e9603 */
[----:B------:R-:W-:Y:S01]  /*bc40*/  FFMA.FTZ R4, R241, UR22, -R22 ;  /* 0x00000016f1047c23 */ /* 0x000fe20008010816 */
[----:B------:R-:W-:Y:S01]  /*bc50*/  IMAD.MOV.U32 R53, RZ, RZ, R219 ;  /* 0x000000ffff357224 */ /* 0x000fe200078e00db */
[----:B------:R-:W-:Y:S01]  /*bc60*/  LOP3.LUT R2, R2, UR15, R191, 0x96, !PT ;  /* 0x0000000f02027c12 */ /* 0x000fe2000f8e96bf */
[----:B------:R2:W-:Y:S01]  /*bc70*/  MUFU.EX2 R219, R0 ;  /* 0x0000000000db7308 */ /* 0x0005e20000000800 */
[----:B------:R-:W-:Y:S01]  /*bc80*/  IMAD.WIDE.U32 R20, R3, -0x326172a9, RZ ;  /* 0xcd9e8d5703147825 */ /* 0x000fe200078e00ff */
[----:B------:R-:W-:Y:S01]  /*bc90*/  HMMA.16816.F32.BF16 R156, R8, R34, R156 ;  /* 0x00000022089c723c */ /* 0x000fe2000004189c */
[----:B------:R-:W-:Y:S02]  /*bca0*/  LDSM.16.MT88.4 R32, [R44+0x800] ;  /* 0x000800002c20783b */ /* 0x000fe40000004200 */
[----:B------:R-:W-:-:S03]  /*bcb0*/  IMAD.WIDE.U32 R2, R2, -0x326172a9, RZ ;  /* 0xcd9e8d5702027825 */ /* 0x000fc600078e00ff */
[----:B------:R3:W-:Y:S01]  /*bcc0*/  MUFU.EX2 R206, R4 ;  /* 0x0000000400ce7308 */ /* 0x0007e20000000800 */
[----:B------:R-:W-:Y:S01]  /*bcd0*/  IMAD.MOV.U32 R13, RZ, RZ, R2 ;  /* 0x000000ffff0d7224 */ /* 0x000fe200078e0002 */
[C---:B------:R-:W-:Y:S01]  /*bce0*/  PRMT R5, R2.reuse, 0x7773, RZ ;  /* 0x0000777302057816 */ /* 0x040fe200000000ff */
[C---:B------:R-:W-:Y:S01]  /*bcf0*/  HMMA.16816.F32.BF16 R160, R8.reuse, R36, R160 ;  /* 0x0000002408a0723c */ /* 0x040fe200000418a0 */
[C---:B-1----:R-:W-:Y:S01]  /*bd00*/  PRMT R7, R2.reuse, 0x7771, RZ ;  /* 0x0000777102077816 */ /* 0x042fe200000000ff */
[----:B------:R-:W-:Y:S02]  /*bd10*/  IMAD.MOV.U32 R191, RZ, RZ, R176 ;  /* 0x000000ffffbf7224 */ /* 0x000fe400078e00b0 */
[----:B------:R-:W-:Y:S02]  /*bd20*/  IMAD.MOV.U32 R241, RZ, RZ, R109 ;  /* 0x000000fffff17224 */ /* 0x000fe400078e006d */
[----:B--2---:R-:W-:Y:S01]  /*bd30*/  FFMA.FTZ R0, R231, UR22, -R22 ;  /* 0x00000016e7007c23 */ /* 0x004fe20008010816 */
[----:B------:R-:W-:Y:S01]  /*bd40*/  IMAD.MOV.U32 R231, RZ, RZ, R215 ;  /* 0x000000ffffe77224 */ /* 0x000fe200078e00d7 */
[----:B------:R-:W-:Y:S01]  /*bd50*/  HMMA.16816.F32.BF16 R172, R8, R38, R172 ;  /* 0x0000002608ac723c */ /* 0x000fe200000418ac */
[----:B------:R-:W1:Y:S01]  /*bd60*/  LDSM.16.MT88.4 R36, [R198+0x9800] ;  /* 0x00980000c624783b */ /* 0x000e620000004200 */
[----:B------:R2:W4:Y:S01]  /*bd70*/  MUFU.EX2 R215, R0 ;  /* 0x0000000000d77308 */ /* 0x0005220000000800 */
[----:B------:R-:W-:Y:S01]  /*bd80*/  IMAD.MOV.U32 R242, RZ, RZ, R178 ;  /* 0x000000fffff27224 */ /* 0x000fe200078e00b2 */
[----:B---3--:R-:W-:-:S04]  /*bd90*/  PRMT R4, R2, 0x7772, RZ ;  /* 0x0000777202047816 */ /* 0x008fc800000000ff */
[C---:B------:R-:W-:Y:S01]  /*bda0*/  HMMA.16816.F32.BF16 R60, R8.reuse, R40, R60 ;  /* 0x00000028083c723c */ /* 0x040fe2000004183c */
[----:B------:R-:W-:Y:S01]  /*bdb0*/  PRMT R16, R4, 0x5410, R5 ;  /* 0x0000541004107816 */ /* 0x000fe20000000005 */
[----:B------:R-:W-:Y:S01]  /*bdc0*/  FFMA.FTZ R4, R243, UR22, -R23 ;  /* 0x00000016f3047c23 */ /* 0x000fe20008010817 */
[----:B------:R-:W-:Y:S01]  /*bdd0*/  LOP3.LUT R5, R13, 0xff, RZ, 0xc0, !PT ;  /* 0x000000ff0d057812 */ /* 0x000fe200078ec0ff */
[----:B------:R-:W-:Y:S01]  /*bde0*/  IMAD.MOV.U32 R243, RZ, RZ, R46 ;  /* 0x000000fffff37224 */ /* 0x000fe200078e002e */
[----:B------:R-:W-:Y:S01]  /*bdf0*/  SHF.R.U32.HI R13, RZ, 0x5, R220 ;  /* 0x00000005ff0d7819 */ /* 0x000fe200000116dc */
[----:B------:R-:W3:Y:S02]  /*be00*/  MUFU.EX2 R194, R4 ;  /* 0x0000000400c27308 */ /* 0x000ee40000000800 */
[----:B------:R-:W-:Y:S01]  /*be10*/  HMMA.16816.F32.BF16 R56, R8, R42, R56 ;  /* 0x0000002a0838723c */ /* 0x000fe20000041838 */
[----:B------:R-:W5:Y:S01]  /*be20*/  LDSM.16.MT88.4 R40, [R198+0xb800] ;  /* 0x00b80000c628783b */ /* 0x000f620000004200 */
[----:B------:R-:W-:Y:S01]  /*be30*/  PRMT R7, R5, 0x5410, R7 ;  /* 0x0000541005077816 */ /* 0x000fe20000000007 */
[----:B--2---:R-:W-:Y:S01]  /*be40*/  FFMA.FTZ R0, R240, UR22, -R22 ;  /* 0x00000016f0007c23 */ /* 0x004fe20008010816 */
[----:B------:R-:W-:-:S03]  /*be50*/  IMAD.MOV.U32 R240, RZ, RZ, R214 ;  /* 0x000000fffff07224 */ /* 0x000fc600078e00d6 */
[----:B------:R2:W1:Y:S01]  /*be60*/  MUFU.EX2 R214, R0 ;  /* 0x0000000000d67308 */ /* 0x0004620000000800 */
[C---:B------:R-:W-:Y:S08]  /*be70*/  HMMA.16816.F32.BF16 R84, R8.reuse, R48, R84 ;  /* 0x000000300854723c */ /* 0x040ff00000041854 */
[----:B------:R-:W-:Y:S01]  /*be80*/  HMMA.16816.F32.BF16 R96, R8, R50, R96 ;  /* 0x000000320860723c */ /* 0x000fe20000041860 */
[----:B------:R-:W3:Y:S01]  /*be90*/  S2R R8, SR_CTAID.X ;  /* 0x0000000000087919 */ /* 0x000ee20000002500 */
[----:B------:R-:W-:-:S02]  /*bea0*/  IMAD.MOV.U32 R10, RZ, RZ, R110 ;  /* 0x000000ffff0a7224 */ /* 0x000fc400078e006e */
[----:B------:R-:W-:Y:S01]  /*beb0*/  IMAD.MOV.U32 R11, RZ, RZ, R111 ;  /* 0x000000ffff0b7224 */ /* 0x000fe200078e006f */
[----:B------:R-:W5:Y:S01]  /*bec0*/  LDSM.16.MT88.4 R48, [R44+0x2800] ;  /* 0x002800002c30783b */ /* 0x000f620000004200 */
[----:B------:R-:W-:Y:S01]  /*bed0*/  IMAD.MOV.U32 R11, RZ, RZ, R241 ;  /* 0x000000ffff0b7224 */ /* 0x000fe200078e00f1 */
[----:B--2---:R-:W-:Y:S01]  /*bee0*/  LOP3.LUT R0, R20, UR8, R3, 0x96, !PT ;  /* 0x0000000814007c12 */ /* 0x004fe2000f8e9603 */
[----:B------:R-:W-:-:S03]  /*bef0*/  IMAD.MOV.U32 R241, RZ, RZ, R107 ;  /* 0x000000fffff17224 */ /* 0x000fc600078e006b */
[C---:B------:R-:W-:Y:S02]  /*bf00*/  LOP3.LUT R3, R0.reuse, 0xffff, RZ, 0xc0, !PT ;  /* 0x0000ffff00037812 */ /* 0x040fe400078ec0ff */
[----:B------:R-:W-:Y:S02]  /*bf10*/  LOP3.LUT R6, R0, 0xff, RZ, 0xc0, !PT ;  /* 0x000000ff00067812 */ /* 0x000fe400078ec0ff */
[----:B------:R-:W-:-:S04]  /*bf20*/  SHF.R.U32.HI R3, RZ, 0x8, R3 ;  /* 0x00000008ff037819 */ /* 0x000fc80000011603 */
[--C-:B------:R-:W-:Y:S02]  /*bf30*/  PRMT R2, R6, 0x5410, R3.reuse ;  /* 0x0000541006027816 */ /* 0x100fe40000000003 */
[----:B------:R-:W-:Y:S02]  /*bf40*/  PRMT R3, R0, 0x7632, R3 ;  /* 0x0000763200037816 */ /* 0x000fe40000000003 */
[----:B------:R-:W-:Y:S02]  /*bf50*/  SHF.R.U32.HI R6, RZ, 0x18, R0 ;  /* 0x00000018ff067819 */ /* 0x000fe40000011600 */
[----:B------:R-:W-:Y:S01]  /*bf60*/  LOP3.LUT R4, R3, 0xff, RZ, 0xc0, !PT ;  /* 0x000000ff03047812 */ /* 0x000fe200078ec0ff */
[----:B------:R-:W-:Y:S01]  /*bf70*/  FFMA.FTZ R3, R244, UR22, -R23 ;  /* 0x00000016f4037c23 */ /* 0x000fe20008010817 */
[--C-:B------:R-:W-:Y:S01]  /*bf80*/  HSET2.LE.AND R0, R2, R12.reuse, PT ;  /* 0x0000000c02007233 */ /* 0x100fe20003803000 */
[----:B------:R-:W-:Y:S01]  /*bf90*/  IMAD.MOV.U32 R244, RZ, RZ, R66 ;  /* 0x000000fffff47224 */ /* 0x000fe200078e0042 */
[----:B----4-:R-:W-:Y:S01]  /*bfa0*/  F2FP.BF16.F32.PACK_AB R2, R215, R219 ;  /* 0x000000dbd702723e */ /* 0x010fe200000010ff */
[----:B------:R2:W-:Y:S01]  /*bfb0*/  MUFU.EX2 R193, R3 ;  /* 0x0000000300c17308 */ /* 0x0005e20000000800 */
[----:B------:R-:W-:Y:S01]  /*bfc0*/  PRMT R5, R4, 0x5410, R6 ;  /* 0x0000541004057816 */ /* 0x000fe20000000006 */
[----:B---3--:R-:W-:Y:S01]  /*bfd0*/  IMAD R8, R8, 0x8, R13 ;  /* 0x0000000808087824 */ /* 0x008fe200078e020d */
[----:B------:R-:W-:Y:S01]  /*bfe0*/  LOP3.LUT R4, R2, R0, RZ, 0xc0, !PT ;  /* 0x0000000002047212 */ /* 0x000fe200078ec0ff */
[----:B------:R-:W-:Y:S01]  /*bff0*/  FFMA.FTZ R2, R245, UR22, -R23 ;  /* 0x00000016f5027c23 */ /* 0x000fe20008010817 */
[----:B------:R-:W-:Y:S01]  /*c000*/  IMAD.MOV.U32 R13, RZ, RZ, R242 ;  /* 0x000000ffff0d7224 */ /* 0x000fe200078e00f2 */
[----:B------:R-:W-:Y:S01]  /*c010*/  HSET2.LE.AND R0, R5, R12, PT ;  /* 0x0000000c05007233 */ /* 0x000fe20003803000 */
[----:B------:R-:W-:Y:S01]  /*c020*/  IMAD.WIDE.U32 R8, R8, -0x326172a9, RZ ;  /* 0xcd9e8d5708087825 */ /* 0x000fe200078e00ff */
[----:B------:R3:W4:Y:S03]  /*c030*/  MUFU.EX2 R192, R2 ;  /* 0x0000000200c07308 */ /* 0x0007260000000800 */
[----:B------:R-:W-:-:S02]  /*c040*/  IMAD.MOV.U32 R242, RZ, RZ, R47 ;  /* 0x000000fffff27224 */ /* 0x000fc400078e002f */
[----:B------:R-:W-:Y:S02]  /*c050*/  IMAD.MOV.U32 R245, RZ, RZ, R67 ;  /* 0x000000fffff57224 */ /* 0x000fe400078e0043 */
[----:B------:R-:W-:Y:S01]  /*c060*/  IMAD.MOV.U32 R9, RZ, RZ, R105 ;  /* 0x000000ffff097224 */ /* 0x000fe200078e0069 */
[----:B--2---:R-:W-:Y:S01]  /*c070*/  LOP3.LUT R3, R16, 0xff00ff, RZ, 0xc0, !PT ;  /* 0x00ff00ff10037812 */ /* 0x004fe200078ec0ff */
[----:B------:R-:W-:Y:S02]  /*c080*/  IMAD.MOV.U32 R16, RZ, RZ, R240 ;  /* 0x000000ffff107224 */ /* 0x000fe400078e00f0 */
[----:B------:R-:W-:Y:S01]  /*c090*/  FFMA.FTZ R9, R9, UR22, -R23 ;  /* 0x0000001609097c23 */ /* 0x000fe20008010817 */
[----:B------:R-:W-:Y:S01]  /*c0a0*/  IMAD.MOV.U32 R240, RZ, RZ, R106 ;  /* 0x000000fffff07224 */ /* 0x000fe200078e006a */
[----:B---3--:R-:W-:-:S04]  /*c0b0*/  F2FP.BF16.F32.PACK_AB R2, R194, R195 ;  /* 0x000000c3c202723e */ /* 0x008fc800000010ff */
[----:B------:R-:W-:Y:S02]  /*c0c0*/  LOP3.LUT R5, R2, R0, RZ, 0xc0, !PT ;  /* 0x0000000002057212 */ /* 0x000fe400078ec0ff */
[----:B------:R-:W-:Y:S02]  /*c0d0*/  HSET2.LE.AND R0, R7, R12, PT ;  /* 0x0000000c07007233 */ /* 0x000fe40003803000 */
[----:B-1----:R-:W-:-:S04]  /*c0e0*/  F2FP.BF16.F32.PACK_AB R2, R206, R214 ;  /* 0x000000d6ce02723e */ /* 0x002fc800000010ff */
[----:B------:R-:W-:Y:S02]  /*c0f0*/  LOP3.LUT R6, R2, R0, RZ, 0xc0, !PT ;  /* 0x0000000002067212 */ /* 0x000fe400078ec0ff */
[----:B------:R-:W-:Y:S02]  /*c100*/  HSET2.LE.AND R0, R3, R12, PT ;  /* 0x0000000c03007233 */ /* 0x000fe40003803000 */
[----:B----4-:R-:W-:-:S04]  /*c110*/  F2FP.BF16.F32.PACK_AB R2, R192, R193 ;  /* 0x000000c1c002723e */ /* 0x010fc800000010ff */
[----:B------:R-:W-:Y:S02]  /*c120*/  LOP3.LUT R7, R2, R0, RZ, 0xc0, !PT ;  /* 0x0000000002077212 */ /* 0x000fe400078ec0ff */
[----:B------:R-:W-:Y:S02]  /*c130*/  LOP3.LUT R0, R8, UR7, R15, 0x96, !PT ;  /* 0x0000000708007c12 */ /* 0x000fe4000f8e960f */
[----:B------:R-:W-:Y:S01]  /*c140*/  LOP3.LUT R2, R14, UR4, R209, 0x96, !PT ;  /* 0x000000040e027c12 */ /* 0x000fe2000f8e96d1 */
[----:B------:R-:W-:Y:S02]  /*c150*/  UMOV UR4, UR14 ;  /* 0x0000000e00047c82 */ /* 0x000fe40008000000 */
[----:B------:R-:W-:Y:S02]  /*c160*/  HMMA.16816.F32.BF16 R116, R4, R36, R116 ;  /* 0x000000240474723c */ /* 0x000fe40000041874 */
[----:B------:R-:W-:-:S06]  /*c170*/  IMAD.WIDE.U32 R2, R2, -0x2daee0ad, RZ ;  /* 0xd2511f5302027825 */ /* 0x000fcc00078e00ff */
[C---:B------:R-:W-:Y:S08]  /*c180*/  HMMA.16816.F32.BF16 R120, R4.reuse, R38, R120 ;  /* 0x000000260478723c */ /* 0x040ff00000041878 */
[C---:B------:R-:W-:Y:S08]  /*c190*/  HMMA.16816.F32.BF16 R132, R4.reuse, R32, R132 ;  /* 0x000000200484723c */ /* 0x040ff00000041884 */
[C---:B------:R-:W-:Y:S08]  /*c1a0*/  HMMA.16816.F32.BF16 R136, R4.reuse, R34, R136 ;  /* 0x000000220488723c */ /* 0x040ff00000041888 */
        /* <DEDUP_REMOVED lines=8> */
[----:B-----5:R-:W-:Y:S01]  /*c230*/  HMMA.16816.F32.BF16 R88, R4, R40, R88 ;  /* 0x000000280458723c */ /* 0x020fe20000041858 */
[----:B------:R-:W-:-:S07]  /*c240*/  IMAD.MOV.U32 R95, RZ, RZ, R191 ;  /* 0x000000ffff5f7224 */ /* 0x000fce00078e00bf */
[----:B------:R-:W-:Y:S01]  /*c250*/  HMMA.16816.F32.BF16 R108, R4, R42, R80 ;  /* 0x0000002a046c723c */ /* 0x000fe20000041850 */
[----:B------:R-:W-:Y:S02]  /*c260*/  IMAD.MOV.U32 R83, RZ, RZ, R73 ;  /* 0x000000ffff537224 */ /* 0x000fe400078e0049 */
[----:B------:R-:W-:-:S04]  /*c270*/  IMAD.MOV.U32 R82, RZ, RZ, R72 ;  /* 0x000000ffff527224 */ /* 0x000fc800078e0048 */
[----:B------:R-:W-:Y:S01]  /*c280*/  IMAD.MOV.U32 R209, RZ, RZ, R82 ;  /* 0x000000ffffd17224 */ /* 0x000fe200078e0052 */
[C---:B------:R-:W-:Y:S08]  /*c290*/  HMMA.16816.F32.BF16 R176, R4.reuse, R48, R76 ;  /* 0x0000003004b0723c */ /* 0x040ff0000004184c */
[----:B------:R-:W-:Y:S01]  /*c2a0*/  HMMA.16816.F32.BF16 R68, R4, R50, R68 ;  /* 0x000000320444723c */ /* 0x000fe20000041844 */
[----:B------:R-:W-:-:S05]  /*c2b0*/  IMAD.WIDE.U32 R4, R0, -0x2daee0ad, RZ ;  /* 0xd2511f5300047825 */ /* 0x000fca00078e00ff */
        /* <DEDUP_REMOVED lines=8> */
[----:B------:R-:W-:-:S04]  /*c340*/  IMAD.WIDE.U32 R6, R3, -0x2daee0ad, RZ ;  /* 0xd2511f5303067825 */ /* 0x000fc800078e00ff */
[----:B------:R-:W-:Y:S01]  /*c350*/  FFMA.FTZ R4, R210, UR22, -R17 ;  /* 0x00000016d2047c23 */ /* 0x000fe20008010811 */
[----:B------:R1:W-:Y:S01]  /*c360*/  MUFU.EX2 R101, R5 ;  /* 0x0000000500657308 */ /* 0x0003e20000000800 */
        /* <DEDUP_REMOVED lines=10> */
[----:B------:R-:W-:Y:S01]  /*c410*/  PRMT R6, R2, 0x7771, RZ ;  /* 0x0000777102067816 */ /* 0x000fe200000000ff */
[----:B------:R-:W-:Y:S02]  /*c420*/  IMAD.MOV.U32 R207, RZ, RZ, R16 ;  /* 0x000000ffffcf7224 */ /* 0x000fe400078e0010 */
[----:B------:R-:W-:Y:S02]  /*c430*/  IMAD.MOV.U32 R210, RZ, RZ, R92 ;  /* 0x000000ffffd27224 */ /* 0x000fe400078e005c */
[----:B------:R-:W-:Y:S01]  /*c440*/  IMAD.MOV.U32 R208, RZ, RZ, R83 ;  /* 0x000000ffffd07224 */ /* 0x000fe200078e0053 */
[----:B------:R-:W-:Y:S01]  /*c450*/  MUFU.EX2 R66, R5 ;  /* 0x0000000500427308 */ /* 0x000fe20000000800 */
[----:B--2---:R-:W-:Y:S01]  /*c460*/  FFMA.FTZ R0, R212, UR22, -R17 ;  /* 0x00000016d4007c23 */ /* 0x004fe20008010811 */
[----:B------:R-:W-:Y:S01]  /*c470*/  IMAD.MOV.U32 R212, RZ, RZ, R94 ;  /* 0x000000ffffd47224 */ /* 0x000fe200078e005e */
[----:B------:R-:W-:Y:S05]  /*c480*/  LDSM.16.MT88.4 R80, [R198+0xbc00] ;  /* 0x00bc0000c650783b */ /* 0x000fea0000004200 */
[----:B------:R1:W2:Y:S01]  /*c490*/  MUFU.EX2 R100, R0 ;  /* 0x0000000000647308 */ /* 0x0002a20000000800 */
[----:B---3--:R-:W-:-:S02]  /*c4a0*/  PRMT R4, R2, 0x7773, RZ ;  /* 0x0000777302047816 */ /* 0x008fc400000000ff */
[----:B-1----:R-:W-:-:S04]  /*c4b0*/  PRMT R0, R2, 0x7772, RZ ;  /* 0x0000777202007816 */ /* 0x002fc800000000ff */
[----:B------:R-:W-:Y:S01]  /*c4c0*/  PRMT R8, R0, 0x5410, R4 ;  /* 0x0000541000087816 */ /* 0x000fe20000000004 */
[----:B------:R-:W-:Y:S01]  /*c4d0*/  IMAD.MOV.U32 R4, RZ, RZ, R2 ;  /* 0x000000ffff047224 */ /* 0x000fe200078e0002 */
[----:B------:R-:W-:Y:S01]  /*c4e0*/  LOP3.LUT R0, R14, UR8, R3, 0x96, !PT ;  /* 0x000000080e007c12 */ /* 0x000fe2000f8e9603 */
[----:B------:R-:W-:-:S03]  /*c4f0*/  FFMA.FTZ R3, R104, UR22, -R18 ;  /* 0x0000001668037c23 */ /* 0x000fc60008010812 */
[----:B------:R-:W-:Y:S01]  /*c500*/  LOP3.LUT R2, R4, 0xff, RZ, 0xc0, !PT ;  /* 0x000000ff04027812 */ /* 0x000fe200078ec0ff */
[----:B------:R1:W3:Y:S01]  /*c510*/  MUFU.EX2 R65, R3 ;  /* 0x0000000300417308 */ /* 0x0002e20000000800 */
[----:B------:R-:W-:Y:S02]  /*c520*/  SHF.R.U32.HI R5, RZ, 0x18, R0 ;  /* 0x00000018ff057819 */ /* 0x000fe40000011600 */
[----:B------:R-:W-:Y:S02]  /*c530*/  PRMT R7, R2, 0x5410, R6 ;  /* 0x0000541002077816 */ /* 0x000fe40000000006 */
[C---:B------:R-:W-:Y:S02]  /*c540*/  LOP3.LUT R2, R0.reuse, 0xffff, RZ, 0xc0, !PT ;  /* 0x0000ffff00027812 */ /* 0x040fe400078ec0ff */
[----:B------:R-:W-:Y:S02]  /*c550*/  LOP3.LUT R6, R0, 0xff, RZ, 0xc0, !PT ;  /* 0x000000ff00067812 */ /* 0x000fe400078ec0ff */
[----:B------:R-:W-:Y:S01]  /*c560*/  SHF.R.U32.HI R4, RZ, 0x8, R2 ;  /* 0x00000008ff047819 */ /* 0x000fe20000011602 */
[----:B------:R-:W-:-:S03]  /*c570*/  FFMA.FTZ R2, R75, UR22, -R18 ;  /* 0x000000164b027c23 */ /* 0x000fc60008010812 */
[----:B------:R-:W-:Y:S01]  /*c580*/  PRMT R4, R6, 0x5410, R4 ;  /* 0x0000541006047816 */ /* 0x000fe20000000004 */
[----:B------:R4:W-:Y:S01]  /*c590*/  MUFU.EX2 R47, R2 ;  /* 0x00000002002f7308 */ /* 0x0009e20000000800 */
[----:B-1----:R-:W-:-:S04]  /*c5a0*/  PRMT R3, R0, 0x7632, R3 ;  /* 0x0000763200037816 */ /* 0x002fc80000000003 */
[----:B------:R-:W-:Y:S02]  /*c5b0*/  LOP3.LUT R0, R3, 0xff, RZ, 0xc0, !PT ;  /* 0x000000ff03007812 */ /* 0x000fe400078ec0ff */
[----:B------:R-:W-:Y:S01]  /*c5c0*/  LOP3.LUT R3, R8, 0xff00ff, RZ, 0xc0, !PT ;  /* 0x00ff00ff08037812 */ /* 0x000fe200078ec0ff */
[----:B------:R-:W-:Y:S01]  /*c5d0*/  FFMA.FTZ R8, R250, UR22, -R23 ;  /* 0x00000016fa087c23 */ /* 0x000fe20008010817 */
[----:B------:R-:W-:Y:S02]  /*c5e0*/  PRMT R5, R0, 0x5410, R5 ;  /* 0x0000541000057816 */ /* 0x000fe40000000005 */
[----:B------:R-:W-:Y:S01]  /*c5f0*/  HSET2.LE.AND R0, R7, R12, PT ;  /* 0x0000000c07007233 */ /* 0x000fe20003803000 */
[----:B----4-:R-:W-:-:S04]  /*c600*/  FFMA.FTZ R2, R74, UR22, -R18 ;  /* 0x000000164a027c23 */ /* 0x010fc80008010812 */
        /* <DEDUP_REMOVED lines=15> */
[----:B------:R1:W-:Y:S02]  /*c700*/  MUFU.EX2 R102, R0 ;  /* 0x0000000000667308 */ /* 0x0003e40000000800 */
[----:B------:R-:W-:Y:S01]  /*c710*/  IMAD.WIDE.U32 R2, R2, -0x2daee0ad, RZ ;  /* 0xd2511f5302027825 */ /* 0x000fe200078e00ff */
[----:B------:R-:W-:Y:S03]  /*c720*/  HMMA.16816.F32.BF16 R128, R4, R32, R128 ;  /* 0x000000200480723c */ /* 0x000fe60000041880 */
[----:B------:R-:W-:Y:S01]  /*c730*/  IMAD.MOV.U32 R10, RZ, RZ, R2 ;  /* 0x000000ffff0a7224 */ /* 0x000fe200078e0002 */
[----:B------:R-:W-:-:S04]  /*c740*/  PRMT R14, R2, 0x7771, RZ ;  /* 0x00007771020e7816 */ /* 0x000fc800000000ff */
[----:B------:R-:W-:Y:S01]  /*c750*/  HMMA.16816.F32.BF16 R104, R4, R34, R140 ;  /* 0x000000220468723c */ /* 0x000fe2000004188c */
[----:B------:R-:W-:Y:S01]  /*c760*/  LDSM.16.MT88.4 R140, [R44+0xc00] ;  /* 0x000c00002c8c783b */ /* 0x000fe20000004200 */
[----:B-1----:R-:W-:Y:S01]  /*c770*/  FFMA.FTZ R0, R248, UR22, -R22 ;  /* 0x00000016f8007c23 */ /* 0x002fe20008010816 */
[----:B------:R-:W-:-:S05]  /*c780*/  IMAD.MOV.U32 R248, RZ, RZ, R13 ;  /* 0x000000fffff87224 */ /* 0x000fca00078e000d */
[C---:B------:R-:W-:Y:S01]  /*c790*/  HMMA.16816.F32.BF16 R60, R4.reuse, R40, R60 ;  /* 0x00000028043c723c */ /* 0x040fe2000004183c */
[----:B------:R1:W-:Y:S07]  /*c7a0*/  MUFU.EX2 R103, R0 ;  /* 0x0000000000677308 */ /* 0x0003ee0000000800 */
[C---:B------:R-:W-:Y:S01]  /*c7b0*/  HMMA.16816.F32.BF16 R32, R4.reuse, R26, R156 ;  /* 0x0000001a0420723c */ /* 0x040fe2000004189c */
[----:B------:R-:W-:Y:S01]  /*c7c0*/  LDSM.16.MT88.4 R156, [R198+0xac00] ;  /* 0x00ac0000c69c783b */ /* 0x000fe20000004200 */
[----:B------:R2:W-:Y:S06]  /*c7d0*/  MUFU.EX2 R27, R8 ;  /* 0x00000008001b7308 */ /* 0x0005ec0000000800 */
[----:B------:R-:W-:Y:S02]  /*c7e0*/  HMMA.16816.F32.BF16 R144, R4, R24, R144 ;  /* 0x000000180490723c */ /* 0x000fe40000041890 */
[----:B------:R3:W-:Y:S01]  /*c7f0*/  MUFU.EX2 R26, R9 ;  /* 0x00000009001a7308 */ /* 0x0007e20000000800 */
[----:B-1----:R-:W-:-:S05]  /*c800*/  FFMA.FTZ R0, R246, UR22, -R22 ;  /* 0x00000016f6007c23 */ /* 0x002fca0008010816 */
[----:B------:R-:W-:Y:S02]  /*c810*/  HMMA.16816.F32.BF16 R112, R4, R36, R112 ;  /* 0x000000240470723c */ /* 0x000fe40000041870 */
[----:B------:R1:W-:Y:S01]  /*c820*/  MUFU.EX2 R191, R0 ;  /* 0x0000000000bf7308 */ /* 0x0003e20000000800 */
[----:B--2---:R-:W-:-:S05]  /*c830*/  PRMT R8, R2, 0x7773, RZ ;  /* 0x0000777302087816 */ /* 0x004fca00000000ff */
[----:B------:R-:W-:Y:S01]  /*c840*/  HMMA.16816.F32.BF16 R160, R4, R28, R160 ;  /* 0x0000001c04a0723c */ /* 0x000fe200000418a0 */
[----:B---3--:R-:W-:-:S07]  /*c850*/  LOP3.LUT R9, R10, 0xff, RZ, 0xc0, !PT ;  /* 0x000000ff0a097812 */ /* 0x008fce00078ec0ff */
[----:B------:R-:W-:Y:S01]  /*c860*/  HMMA.16816.F32.BF16 R84, R4, R48, R84 ;  /* 0x000000300454723c */ /* 0x000fe20000041854 */
[----:B-1----:R-:W-:-:S04]  /*c870*/  FFMA.FTZ R0, R247, UR22, -R22 ;  /* 0x00000016f7007c23 */ /* 0x002fc80008010816 */
[----:B------:R1:W2:Y:S03]  /*c880*/  MUFU.EX2 R52, R0 ;  /* 0x0000000000347308 */ /* 0x0002a60000000800 */
[C---:B------:R-:W-:Y:S01]  /*c890*/  HMMA.16816.F32.BF16 R36, R4.reuse, R38, R124 ;  /* 0x000000260424723c */ /* 0x040fe2000004187c */
[----:B------:R-:W3:Y:S07]  /*c8a0*/  LDSM.16.MT88.4 R124, [R198+0x9c00] ;  /* 0x009c0000c67c783b */ /* 0x000eee0000004200 */
[----:B------:R-:W-:Y:S01]  /*c8b0*/  HMMA.16816.F32.BF16 R28, R4, R30, R172 ;  /* 0x0000001e041c723c */ /* 0x000fe200000418ac */
[----:B------:R-:W4:Y:S01]  /*c8c0*/  LDSM.16.MT88.4 R172, [R44+0x1c00] ;  /* 0x001c00002cac783b */ /* 0x000f220000004200 */
[----:B-1----:R-:W-:-:S06]  /*c8d0*/  FFMA.FTZ R0, R251, UR22, -R23 ;  /* 0x00000016fb007c23 */ /* 0x002fcc0008010817 */
[C---:B------:R-:W-:Y:S01]  /*c8e0*/  HMMA.16816.F32.BF16 R56, R4.reuse, R42, R56 ;  /* 0x0000002a0438723c */ /* 0x040fe20000041838 */
[----:B------:R1:W5:Y:S07]  /*c8f0*/  MUFU.EX2 R40, R0 ;  /* 0x0000000000287308 */ /* 0x00036e0000000800 */
[----:B------:R-:W-:Y:S01]  /*c900*/  HMMA.16816.F32.BF16 R48, R4, R50, R96 ;  /* 0x000000320430723c */ /* 0x000fe20000041860 */
[----:B--2---:R-:W-:Y:S02]  /*c910*/  F2FP.BF16.F32.PACK_AB R4, R52, R191 ;  /* 0x000000bf3404723e */ /* 0x004fe400000010ff */
[----:B------:R-:W-:-:S02]  /*c920*/  F2FP.BF16.F32.PACK_AB R6, R103, R102 ;  /* 0x000000666706723e */ /* 0x000fc400000010ff */
[----:B-1----:R-:W-:Y:S02]  /*c930*/  LOP3.LUT R0, R190, UR6, R3, 0x96, !PT ;  /* 0x00000006be007c12 */ /* 0x002fe4000f8e9603 */
[----:B------:R-:W-:Y:S02]  /*c940*/  PRMT R3, R2, 0x7772, RZ ;  /* 0x0000777202037816 */ /* 0x000fe400000000ff */
[----:B------:R-:W-:Y:S02]  /*c950*/  LOP3.LUT R2, R0, 0xffff, RZ, 0xc0, !PT ;  /* 0x0000ffff00027812 */ /* 0x000fe400078ec0ff */
[--C-:B------:R-:W-:Y:S01]  /*c960*/  PRMT R13, R3, 0x5410, R8.reuse ;  /* 0x00005410030d7816 */ /* 0x100fe20000000008 */
[----:B------:R-:W-:Y:S01]  /*c970*/  FFMA.FTZ R3, R252, UR22, -R23 ;  /* 0x00000016fc037c23 */ /* 0x000fe20008010817 */
[C---:B------:R-:W-:Y:S01]  /*c980*/  PRMT R8, R0.reuse, 0x7632, R8 ;  /* 0x0000763200087816 */ /* 0x040fe20000000008 */
[----:B------:R-:W1:Y:S01]  /*c990*/  LDSM.16.MT88.4 R20, [R44+0x2c00] ;  /* 0x002c00002c14783b */ /* 0x000e620000004200 */
[----:B------:R-:W-:Y:S01]  /*c9a0*/  SHF.R.U32.HI R10, RZ, 0x8, R2 ;  /* 0x00000008ff0a7819 */ /* 0x000fe20000011602 */
[----:B------:R2:W3:Y:S01]  /*c9b0*/  MUFU.EX2 R25, R3 ;  /* 0x0000000300197308 */ /* 0x0004e20000000800 */
[----:B------:R-:W-:-:S02]  /*c9c0*/  LOP3.LUT R11, R0, 0xff, RZ, 0xc0, !PT ;  /* 0x000000ff000b7812 */ /* 0x000fc400078ec0ff */
[----:B------:R-:W-:Y:S02]  /*c9d0*/  SHF.R.U32.HI R2, RZ, 0x18, R0 ;  /* 0x00000018ff027819 */ /* 0x000fe40000011600 */
[----:B------:R-:W-:Y:S02]  /*c9e0*/  PRMT R0, R9, 0x5410, R14 ;  /* 0x0000541009007816 */ /* 0x000fe4000000000e */
[----:B------:R-:W-:Y:S02]  /*c9f0*/  PRMT R9, R11, 0x5410, R10 ;  /* 0x000054100b097816 */ /* 0x000fe4000000000a */
[----:B-----5:R-:W-:Y:S02]  /*ca00*/  F2FP.BF16.F32.PACK_AB R5, R27, R40 ;  /* 0x000000281b05723e */ /* 0x020fe400000010ff */
[----:B------:R-:W-:-:S05]  /*ca10*/  HSET2.LE.AND R0, R0, R12, PT ;  /* 0x0000000c00007233 */ /* 0x000fca0003803000 */
[----:B------:R-:W-:Y:S01]  /*ca20*/  LOP3.LUT R94, R4, R0, RZ, 0xc0, !PT ;  /* 0x00000000045e7212 */ /* 0x000fe200078ec0ff */
[----:B------:R-:W-:Y:S01]  /*ca30*/  FFMA.FTZ R0, R233, UR22, -R17 ;  /* 0x00000016e9007c23 */ /* 0x000fe20008010811 */
[----:B--2---:R-:W-:Y:S02]  /*ca40*/  LOP3.LUT R3, R8, 0xff, RZ, 0xc0, !PT ;  /* 0x000000ff08037812 */ /* 0x004fe400078ec0ff */
[----:B------:R-:W-:Y:S01]  /*ca50*/  LOP3.LUT R8, R13, 0xff00ff, RZ, 0xc0, !PT ;  /* 0x00ff00ff0d087812 */ /* 0x000fe200078ec0ff */
[----:B------:R2:W-:Y:S01]  /*ca60*/  MUFU.EX2 R16, R0 ;  /* 0x0000000000107308 */ /* 0x0005e20000000800 */
[----:B------:R-:W-:Y:S02]  /*ca70*/  PRMT R2, R3, 0x5410, R2 ;  /* 0x0000541003027816 */ /* 0x000fe40000000002 */
[--C-:B------:R-:W-:Y:S02]  /*ca80*/  HSET2.LE.AND R3, R9, R12.reuse, PT ;  /* 0x0000000c09037233 */ /* 0x100fe40003803000 */
[----:B------:R-:W-:-:S02]  /*ca90*/  HSET2.LE.AND R7, R8, R12, PT ;  /* 0x0000000c08077233 */ /* 0x000fc40003803000 */
[----:B------:R-:W-:Y:S02]  /*caa0*/  HSET2.LE.AND R2, R2, R12, PT ;  /* 0x0000000c02027233 */ /* 0x000fe40003803000 */
[----:B------:R-:W-:Y:S02]  /*cab0*/  LOP3.LUT R92, R6, R3, RZ, 0xc0, !PT ;  /* 0x00000003065c7212 */ /* 0x000fe400078ec0ff */
[----:B---3--:R-:W-:Y:S02]  /*cac0*/  F2FP.BF16.F32.PACK_AB R8, R25, R26 ;  /* 0x0000001a1908723e */ /* 0x008fe400000010ff */
[----:B------:R-:W-:Y:S02]  /*cad0*/  LOP3.LUT R93, R5, R2, RZ, 0xc0, !PT ;  /* 0x00000002055d7212 */ /* 0x000fe400078ec0ff */
[----:B------:R-:W-:Y:S01]  /*cae0*/  LOP3.LUT R2, R46, UR9, R15, 0x96, !PT ;  /* 0x000000092e027c12 */ /* 0x000fe2000f8e960f */
[----:B--2---:R-:W-:Y:S01]  /*caf0*/  FFMA.FTZ R0, R234, UR22, -R17 ;  /* 0x00000016ea007c23 */ /* 0x004fe20008010811 */
[----:B------:R-:W-:-:S03]  /*cb00*/  LOP3.LUT R95, R8, R7, RZ, 0xc0, !PT ;  /* 0x00000007085f7212 */ /* 0x000fc600078ec0ff */
[----:B------:R-:W-:Y:S01]  /*cb10*/  IMAD.WIDE.U32 R2, R2, -0x2daee0ad, RZ ;  /* 0xd2511f5302027825 */ /* 0x000fe200078e00ff */
[----:B------:R2:W-:Y:S03]  /*cb20*/  MUFU.EX2 R14, R0 ;  /* 0x00000000000e7308 */ /* 0x0005e60000000800 */
[----:B------:R-:W-:Y:S01]  /*cb30*/  IMAD.MOV.U32 R5, RZ, RZ, R2 ;  /* 0x000000ffff057224 */ /* 0x000fe200078e0002 */
[C---:B------:R-:W-:Y:S01]  /*cb40*/  PRMT R7, R2.reuse, 0x7771, RZ ;  /* 0x0000777102077816 */ /* 0x040fe200000000ff */
[C---:B------:R-:W-:Y:S01]  /*cb50*/  HMMA.16816.F32.BF16 R116, R92.reuse, R124, R116 ;  /* 0x0000007c5c74723c */ /* 0x040fe20000041874 */
[C---:B------:R-:W-:Y:S02]  /*cb60*/  PRMT R6, R2.reuse, 0x7773, RZ ;  /* 0x0000777302067816 */ /* 0x040fe400000000ff */
[----:B------:R-:W-:Y:S02]  /*cb70*/  PRMT R4, R2, 0x7772, RZ ;  /* 0x0000777202047816 */ /* 0x000fe400000000ff */
[----:B------:R-:W-:Y:S01]  /*cb80*/  LOP3.LUT R2, R5, 0xff, RZ, 0xc0, !PT ;  /* 0x000000ff05027812 */ /* 0x000fe200078ec0ff */
[----:B------:R-:W-:Y:S01]  /*cb90*/  FFMA.FTZ R5, R232, UR22, -R18 ;  /* 0x00000016e8057c23 */ /* 0x000fe20008010812 */
[----:B------:R-:W-:Y:S01]  /*cba0*/  PRMT R8, R4, 0x5410, R6 ;  /* 0x0000541004087816 */ /* 0x000fe20000000006 */
[----:B------:R-:W-:Y:S01]  /*cbb0*/  FFMA.FTZ R4, R218, UR22, -R18 ;  /* 0x00000016da047c23 */ /* 0x000fe20008010812 */
[----:B------:R-:W-:Y:S01]  /*cbc0*/  PRMT R7, R2, 0x5410, R7 ;  /* 0x0000541002077816 */ /* 0x000fe20000000007 */
[----:B------:R-:W-:Y:S01]  /*cbd0*/  MUFU.EX2 R9, R5 ;  /* 0x0000000500097308 */ /* 0x000fe20000000800 */
[----:B------:R-:W-:Y:S01]  /*cbe0*/  HMMA.16816.F32.BF16 R120, R92, R126, R120 ;  /* 0x0000007e5c78723c */ /* 0x000fe20000041878 */
[----:B--2---:R-:W-:-:S06]  /*cbf0*/  FFMA.FTZ R0, R235, UR22, -R17 ;  /* 0x00000016eb007c23 */ /* 0x004fcc0008010811 */
[----:B------:R2:W-:Y:S01]  /*cc00*/  MUFU.EX2 R24, R0 ;  /* 0x0000000000187308 */ /* 0x0005e20000000800 */
[C---:B------:R-:W-:Y:S07]  /*cc10*/  HMMA.16816.F32.BF16 R132, R92.reuse, R140, R132 ;  /* 0x0000008c5c84723c */ /* 0x040fee0000041884 */
[----:B------:R-:W-:Y:S01]  /*cc20*/  MUFU.EX2 R13, R4 ;  /* 0x00000004000d7308 */ /* 0x000fe20000000800 */
[----:B------:R-:W-:Y:S01]  /*cc30*/  HMMA.16816.F32.BF16 R136, R92, R142, R136 ;  /* 0x0000008e5c88723c */ /* 0x000fe20000041888 */
[----:B--2---:R-:W-:Y:S01]  /*cc40*/  LOP3.LUT R0, R72, UR6, R3, 0x96, !PT ;  /* 0x0000000648007c12 */ /* 0x004fe2000f8e9603 */
[----:B------:R-:W-:-:S06]  /*cc50*/  FFMA.FTZ R3, R196, UR22, -R17 ;  /* 0x00000016c4037c23 */ /* 0x000fcc0008010811 */
[----:B------:R-:W-:Y:S01]  /*cc60*/  HMMA.16816.F32.BF16 R72, R92, R80, R88 ;  /* 0x000000505c48723c */ /* 0x000fe20000041858 */
[----:B------:R-:W-:Y:S01]  /*cc70*/  LOP3.LUT R2, R0, 0xffff, RZ, 0xc0, !PT ;  /* 0x0000ffff00027812 */ /* 0x000fe200078ec0ff */
[----:B------:R2:W3:Y:S03]  /*cc80*/  MUFU.EX2 R15, R3 ;  /* 0x00000003000f7308 */ /* 0x0004e60000000800 */
[----:B------:R-:W-:-:S03]  /*cc90*/  SHF.R.U32.HI R2, RZ, 0x8, R2 ;  /* 0x00000008ff027819 */ /* 0x000fc60000011602 */
[C---:B------:R-:W-:Y:S08]  /*cca0*/  HMMA.16816.F32.BF16 R148, R92.reuse, R156, R148 ;  /* 0x0000009c5c94723c */ /* 0x040ff00000041894 */
[----:B------:R-:W-:Y:S01]  /*ccb0*/  HMMA.16816.F32.BF16 R152, R92, R158, R152 ;  /* 0x0000009e5c98723c */ /* 0x000fe20000041898 */
[----:B--2---:R-:W-:-:S04]  /*ccc0*/  FFMA.FTZ R3, R216, UR22, -R18 ;  /* 0x00000016d8037c23 */ /* 0x004fc80008010812 */
[----:B------:R2:W5:Y:S03]  /*ccd0*/  MUFU.EX2 R10, R3 ;  /* 0x00000003000a7308 */ /* 0x0005660000000800 */
[C---:B----4-:R-:W-:Y:S08]  /*cce0*/  HMMA.16816.F32.BF16 R164, R92.reuse, R172, R164 ;  /* 0x000000ac5ca4723c */ /* 0x050ff000000418a4 */
[----:B------:R-:W-:Y:S01]  /*ccf0*/  HMMA.16816.F32.BF16 R168, R92, R174, R168 ;  /* 0x000000ae5ca8723c */ /* 0x000fe200000418a8 */
[----:B--2---:R-:W-:-:S07]  /*cd00*/  FFMA.FTZ R3, R217, UR22, -R18 ;  /* 0x00000016d9037c23 */ /* 0x004fce0008010812 */
[C---:B------:R-:W-:Y:S01]  /*cd10*/  HMMA.16816.F32.BF16 R76, R92.reuse, R82, R108 ;  /* 0x000000525c4c723c */ /* 0x040fe2000004186c */
[----:B------:R-:W-:Y:S01]  /*cd20*/  IMAD.MOV.U32 R108, RZ, RZ, R225 ;  /* 0x000000ffff6c7224 */ /* 0x000fe200078e00e1 */
[----:B------:R2:W4:Y:S06]  /*cd30*/  MUFU.EX2 R11, R3 ;  /* 0x00000003000b7308 */ /* 0x00052c0000000800 */
[C---:B-1----:R-:W-:Y:S08]  /*cd40*/  HMMA.16816.F32.BF16 R88, R92.reuse, R20, R176 ;  /* 0x000000145c58723c */ /* 0x042ff000000418b0 */
[----:B------:R-:W-:Y:S01]  /*cd50*/  HMMA.16816.F32.BF16 R92, R92, R22, R68 ;  /* 0x000000165c5c723c */ /* 0x000fe20000041844 */
[----:B--2---:R-:W-:-:S04]  /*cd60*/  LOP3.LUT R3, R0, 0xff, RZ, 0xc0, !PT ;  /* 0x000000ff00037812 */ /* 0x004fc800078ec0ff */
[--C-:B------:R-:W-:Y:S02]  /*cd70*/  PRMT R6, R3, 0x5410, R2.reuse ;  /* 0x0000541003067816 */ /* 0x100fe40000000002 */
[----:B------:R-:W-:Y:S02]  /*cd80*/  PRMT R2, R0, 0x7632, R2 ;  /* 0x0000763200027816 */ /* 0x000fe40000000002 */
[----:B------:R-:W-:Y:S02]  /*cd90*/  SHF.R.U32.HI R0, RZ, 0x18, R0 ;  /* 0x00000018ff007819 */ /* 0x000fe40000011600 */
[----:B------:R-:W-:Y:S02]  /*cda0*/  LOP3.LUT R2, R2, 0xff, RZ, 0xc0, !PT ;  /* 0x000000ff02027812 */ /* 0x000fe400078ec0ff */
[----:B------:R-:W-:Y:S02]  /*cdb0*/  HSET2.LE.AND R5, R6, R12, PT ;  /* 0x0000000c06057233 */ /* 0x000fe40003803000 */
[----:B------:R-:W-:-:S02]  /*cdc0*/  PRMT R0, R2, 0x5410, R0 ;  /* 0x0000541002007816 */ /* 0x000fc40000000000 */
[--C-:B------:R-:W-:Y:S02]  /*cdd0*/  HSET2.LE.AND R2, R7, R12.reuse, PT ;  /* 0x0000000c07027233 */ /* 0x100fe40003803000 */
[----:B------:R-:W-:Y:S02]  /*cde0*/  LOP3.LUT R3, R8, 0xff00ff, RZ, 0xc0, !PT ;  /* 0x00ff00ff08037812 */ /* 0x000fe400078ec0ff */
[--C-:B------:R-:W-:Y:S02]  /*cdf0*/  HSET2.LE.AND R6, R0, R12.reuse, PT ;  /* 0x0000000c00067233 */ /* 0x100fe40003803000 */
[----:B---3--:R-:W-:Y:S02]  /*ce00*/  F2FP.BF16.F32.PACK_AB R0, R15, R24 ;  /* 0x000000180f00723e */ /* 0x008fe400000010ff */
[----:B------:R-:W-:Y:S02]  /*ce10*/  HSET2.LE.AND R4, R3, R12, PT ;  /* 0x0000000c03047233 */ /* 0x000fe40003803000 */
[----:B------:R-:W-:-:S02]  /*ce20*/  LOP3.LUT R98, R0, R2, RZ, 0xc0, !PT ;  /* 0x0000000200627212 */ /* 0x000fc400078ec0ff */
[----:B-----5:R-:W-:Y:S02]  /*ce30*/  F2FP.BF16.F32.PACK_AB R2, R9, R10 ;  /* 0x0000000a0902723e */ /* 0x020fe400000010ff */
[----:B------:R-:W-:Y:S02]  /*ce40*/  F2FP.BF16.F32.PACK_AB R0, R14, R16 ;  /* 0x000000100e00723e */ /* 0x000fe400000010ff */
[----:B----4-:R-:W-:Y:S02]  /*ce50*/  F2FP.BF16.F32.PACK_AB R3, R13, R11 ;  /* 0x0000000b0d03723e */ /* 0x010fe400000010ff */
[----:B------:R-:W-:Y:S01]  /*ce60*/  LOP3.LUT R97, R2, R6, RZ, 0xc0, !PT ;  /* 0x0000000602617212 */ /* 0x000fe200078ec0ff */
[----:B------:R-:W-:Y:S01]  /*ce70*/  FFMA.FTZ R2, R248, R45, R205 ;  /* 0x0000002df8027223 */ /* 0x000fe200000100cd */
[----:B------:R-:W-:Y:S01]  /*ce80*/  LOP3.LUT R96, R0, R5, RZ, 0xc0, !PT ;  /* 0x0000000500607212 */ /* 0x000fe200078ec0ff */
[----:B------:R-:W-:Y:S01]  /*ce90*/  FFMA.FTZ R0, R249, R19, R199 ;  /* 0x00000013f9007223 */ /* 0x000fe200000100c7 */
[----:B------:R-:W-:Y:S01]  /*cea0*/  LOP3.LUT R99, R3, R4, RZ, 0xc0, !PT ;  /* 0x0000000403637212 */ /* 0x000fe200078ec0ff */
[----:B------:R-:W-:Y:S01]  /*ceb0*/  FFMA.FTZ R5, R211, R55, R207 ;  /* 0x00000037d3057223 */ /* 0x000fe200000100cf */
[----:B------:R-:W-:Y:S01]  /*cec0*/  FFMA.FTZ R4, R213, R54, R212 ;  /* 0x00000036d5047223 */ /* 0x000fe200000100d4 */
        /* <DEDUP_REMOVED lines=61> */
[----:B------:R1:W-:Y:S01]  /*d2a0*/  STL [R1+0x40], R231 ;  /* 0x000040e701007387 */ /* 0x0003e20000100800 */
[----:B------:R-:W-:-:S02]  /*d2b0*/  IMAD.MOV.U32 R103, RZ, RZ, R224 ;  /* 0x000000ffff677224 */ /* 0x000fc400078e00e0 */
[----:B------:R-:W-:Y:S01]  /*d2c0*/  IMAD.MOV.U32 R101, RZ, RZ, R221 ;  /* 0x000000ffff657224 */ /* 0x000fe200078e00dd */
[----:B------:R1:W-:Y:S01]  /*d2d0*/  STL [R1+0x44], R244 ;  /* 0x000044f401007387 */ /* 0x0003e20000100800 */
[----:B------:R-:W-:Y:S02]  /*d2e0*/  IMAD.MOV.U32 R102, RZ, RZ, R223 ;  /* 0x000000ffff667224 */ /* 0x000fe400078e00df */
        /* <DEDUP_REMOVED lines=20> */
[C---:B------:R-:W-:Y:S01]  /*d430*/  IMAD.SHL.U32 R11, R220.reuse, 0x20, RZ ;  /* 0x00000020dc0b7824 */ /* 0x040fe200078e00ff */
[----:B------:R-:W-:Y:S01]  /*d440*/  SHF.R.U32.HI R184, RZ, 0x1, R220 ;  /* 0x00000001ffb87819 */ /* 0x000fe200000116dc */
[C---:B------:R-:W-:Y:S01]  /*d450*/  IMAD.SHL.U32 R185, R220.reuse, 0x4, RZ ;  /* 0x00000004dcb97824 */ /* 0x040fe200078e00ff */
[----:B------:R-:W-:Y:S01]  /*d460*/  UISETP.GT.U32.AND UP1, UPT, UR4, UR16, UPT ;  /* 0x000000100400728c */ /* 0x000fe2000bf24070 */
[----:B------:R-:W-:Y:S01]  /*d470*/  IMAD.SHL.U32 R240, R220, 0x10, RZ ;  /* 0x00000010dcf07824 */ /* 0x000fe200078e00ff */
[----:B------:R-:W-:Y:S01]  /*d480*/  LOP3.LUT R6, R11, 0xc0, RZ, 0xc0, !PT ;  /* 0x000000c00b067812 */ /* 0x000fe200078ec0ff */
[----:B------:R-:W-:Y:S01]  /*d490*/  STL [R1], R11 ;  /* 0x0000000b01007387 */ /* 0x000fe20000100800 */
[----:B------:R-:W-:Y:S01]  /*d4a0*/  LOP3.LUT R0, R185, 0x18, RZ, 0xc0, !PT ;  /* 0x00000018b9007812 */ /* 0x000fe200078ec0ff */
[----:B------:R-:W-:Y:S01]  /*d4b0*/  IMAD.MOV.U32 R33, RZ, RZ, 0x20 ;  /* 0x00000020ff217424 */ /* 0x000fe200078e00ff */
[----:B------:R-:W-:Y:S02]  /*d4c0*/  LOP3.LUT R9, R11, 0x120, RZ, 0xc0, !PT ;  /* 0x000001200b097812 */ /* 0x000fe400078ec0ff */
[----:B------:R-:W-:-:S02]  /*d4d0*/  LOP3.LUT R0, R6, R0, RZ, 0xfc, !PT ;  /* 0x0000000006007212 */ /* 0x000fc400078efcff */
[----:B------:R-:W-:Y:S01]  /*d4e0*/  SEL R33, R33, 0xffffffe0, !P1 ;  /* 0xffffffe021217807 */ /* 0x000fe20004800000 */
[----:B-1----:R-:W-:-:S04]  /*d4f0*/  IMAD.WIDE.U32 R2, R4, UR4, RZ ;  /* 0x0000000404027c25 */ /* 0x002fc8000f8e00ff */
[----:B------:R-:W-:Y:S02]  /*d500*/  IMAD R3, R5, UR4, R3 ;  /* 0x0000000405037c24 */ /* 0x000fe4000f8e0203 */
[----:B------:R-:W-:-:S03]  /*d510*/  IMAD.SHL.U32 R7, R2, 0x40, RZ ;  /* 0x0000004002077824 */ /* 0x000fc600078e00ff */
[----:B------:R-:W-:Y:S01]  /*d520*/  SHF.L.U64.HI R8, R2, 0x6, R3 ;  /* 0x0000000602087819 */ /* 0x000fe20000010203 */
[----:B------:R-:W-:Y:S01]  /*d530*/  BAR.SYNC.DEFER_BLOCKING 0x0 ;  /* 0x0000000000007b1d */ /* 0x000fe20000010000 */
[----:B------:R-:W-:-:S04]  /*d540*/  LEA R7, P0, R4, R7, 0x5 ;  /* 0x0000000704077211 */ /* 0x000fc800078028ff */
[----:B------:R-:W-:Y:S02]  /*d550*/  LEA.HI.X R10, R4, R8, R5, 0x5, P0 ;  /* 0x00000008040a7211 */ /* 0x000fe400000f2c05 */
[----:B------:R-:W-:Y:S02]  /*d560*/  LOP3.LUT R5, R184, 0x8, RZ, 0xc0, !PT ;  /* 0x00000008b8057812 */ /* 0x000fe400078ec0ff */
[----:B------:R-:W-:Y:S02]  /*d570*/  LOP3.LUT R8, R9, 0x3e00, R240, 0xf8, !PT ;  /* 0x00003e0009087812 */ /* 0x000fe400078ef8f0 */
[----:B------:R-:W-:Y:S02]  /*d580*/  LOP3.LUT R9, R11, 0x20, RZ, 0xc0, !PT ;  /* 0x000000200b097812 */ /* 0x000fe400078ec0ff */
[----:B------:R-:W-:Y:S02]  /*d590*/  LOP3.LUT R8, R8, R0, R5, 0xf6, !PT ;  /* 0x0000000008087212 */ /* 0x000fe400078ef605 */
[----:B------:R-:W-:-:S02]  /*d5a0*/  LOP3.LUT R0, R0, 0x8, R220, 0x78, !PT ;  /* 0x0000000800007812 */ /* 0x000fc400078e78dc */
[CC--:B--2---:R-:W-:Y:S02]  /*d5b0*/  LEA R4, P2, R2.reuse, R242.reuse, 0x7 ;  /* 0x000000f202047211 */ /* 0x0c4fe400078438ff */
[----:B------:R-:W-:Y:S02]  /*d5c0*/  LEA R6, P0, R7, R242, 0x1 ;  /* 0x000000f207067211 */ /* 0x000fe400078008ff */
[-C--:B---3--:R-:W-:Y:S02]  /*d5d0*/  LEA.HI.X R5, R2, R241.reuse, R3, 0x7, P2 ;  /* 0x000000f102057211 */ /* 0x088fe400010f3c03 */
[----:B------:R-:W-:Y:S02]  /*d5e0*/  LOP3.LUT R2, R9, 0x100, R240, 0xf8, !PT ;  /* 0x0000010009027812 */ /* 0x000fe400078ef8f0 */
[----:B------:R-:W-:Y:S01]  /*d5f0*/  LEA.HI.X R7, R7, R241, R10, 0x1, P0 ;  /* 0x000000f107077211 */ /* 0x000fe200000f0c0a */
[----:B------:R-:W-:Y:S01]  /*d600*/  @!PT LDS RZ, [RZ] ;  /* 0x00000000fffff984 */ /* 0x000fe20000000800 */
[----:B------:R-:W-:Y:S01]  /*d610*/  @!PT LDS RZ, [RZ] ;  /* 0x00000000fffff984 */ /* 0x000fe20000000800 */
[----:B------:R-:W-:Y:S01]  /*d620*/  @!PT LDS RZ, [RZ] ;  /* 0x00000000fffff984 */ /* 0x000fe20000000800 */
[----:B------:R-:W-:Y:S01]  /*d630*/  LDGSTS.E.BYPASS.LTC128B.128 [R230+0x9000], desc[UR24][R4.64] ;  /* 0x0900000004e67fae */ /* 0x000fe2000b981a18 */
[----:B------:R-:W-:-:S02]  /*d640*/  LOP3.LUT R32, R2, R0, RZ, 0xfc, !PT ;  /* 0x0000000002207212 */ /* 0x000fc400078efcff */
[----:B------:R-:W-:Y:S01]  /*d650*/  LEA R0, R8, UR5, 0x1 ;  /* 0x0000000508007c11 */ /* 0x000fe2000f8e08ff */
[----:B------:R-:W-:Y:S01]  /*d660*/  LDGSTS.E.BYPASS.LTC128B.128 [R230+0xa000], desc[UR24][R4.64+0x40] ;  /* 0x0a00004004e67fae */ /* 0x000fe2000b981a18 */
[----:B------:R-:W-:-:S03]  /*d670*/  LEA R32, R32, UR5, 0x1 ;  /* 0x0000000520207c11 */ /* 0x000fc6000f8e08ff */
[----:B------:R-:W-:Y:S01]  /*d680*/  LDGSTS.E.BYPASS.LTC128B.128 [R230+0xb000], desc[UR24][R4.64+0x80] ;  /* 0x0b00008004e67fae */ /* 0x000fe2000b981a18 */
[----:B------:R-:W-:-:S03]  /*d690*/  IMAD.IADD R3, R33, 0x1, R0 ;  /* 0x0000000121037824 */ /* 0x000fc600078e0200 */
[----:B------:R-:W-:Y:S04]  /*d6a0*/  LDGSTS.E.BYPASS.LTC128B.128 [R230+0x9800], desc[UR24][R6.64] ;  /* 0x0980000006e67fae */ /* 0x000fe8000b981a18 */
[----:B------:R-:W-:Y:S04]  /*d6b0*/  LDGSTS.E.BYPASS.LTC128B.128 [R230+0xa800], desc[UR24][R6.64+0x40] ;  /* 0x0a80004006e67fae */ /* 0x000fe8000b981a18 */
[----:B------:R1:W-:Y:S04]  /*d6c0*/  LDGSTS.E.BYPASS.LTC128B.128 [R230+0xb800], desc[UR24][R6.64+0x80] ;  /* 0x0b80008006e67fae */ /* 0x0003e8000b981a18 */
[----:B------:R-:W-:Y:S04]  /*d6d0*/  LDSM.16.M88.4 R8, [R0] ;  /* 0x000000000008783b */ /* 0x000fe80000000200 */
[----:B------:R-:W2:Y:S04]  /*d6e0*/  LDSM.16.M88.4 R28, [R32+0x6000] ;  /* 0x00600000201c783b */ /* 0x000ea80000000200 */
[----:B------:R-:W3:Y:S04]  /*d6f0*/  LDSM.16.M88.4 R24, [R32+0x6400] ;  /* 0x006400002018783b */ /* 0x000ee80000000200 */
[----:B------:R-:W-:Y:S04]  /*d700*/  LDSM.16.M88.4 R20, [R32+0x6800] ;  /* 0x006800002014783b */ /* 0x000fe80000000200 */
[----:B------:R-:W-:Y:S04]  /*d710*/  LDSM.16.M88.4 R16, [R32+0x6c00] ;  /* 0x006c00002010783b */ /* 0x000fe80000000200 */
[----:B------:R4:W-:Y:S04]  /*d720*/  STL [R1+0x6c], R2 ;  /* 0x00006c0201007387 */ /* 0x0009e80000100800 */
[----:B-1----:R-:W1:Y:S04]  /*d730*/  LDSM.16.M88.4 R4, [R0+0x1000] ;  /* 0x001000000004783b */ /* 0x002e680000000200 */
[----:B------:R-:W-:Y:S04]  /*d740*/  LDSM.16.M88.4 R12, [R3+0x1000] ;  /* 0x00100000030c783b */ /* 0x000fe80000000200 */
[----:B------:R-:W0:Y:S01]  /*d750*/  LDGDEPBAR ;  /* 0x00000000000079af */ /* 0x000e220000000000 */
[----:B--2---:R-:W-:Y:S01]  /*d760*/  HMMA.16816.F32.BF16 R232, R8, R28, RZ ;  /* 0x0000001c08e8723c */ /* 0x004fe200000418ff */
[----:B----4-:R-:W-:-:S05]  /*d770*/  IMAD.IADD R2, R33, 0x1, R32 ;  /* 0x0000000121027824 */ /* 0x010fca00078e0220 */
[----:B------:R-:W2:Y:S02]  /*d780*/  LDSM.16.M88.4 R60, [R2+0x6000] ;  /* 0x00600000023c783b */ /* 0x000ea40000000200 */
[C---:B------:R-:W-:Y:S02]  /*d790*/  HMMA.16816.F32.BF16 R216, R8.reuse, R30, RZ ;  /* 0x0000001e08d8723c */ /* 0x040fe400000418ff */
[----:B------:R-:W4:Y:S04]  /*d7a0*/  LDSM.16.M88.4 R48, [R2+0x6c00] ;  /* 0x006c00000230783b */ /* 0x000f280000000200 */
[----:B------:R-:W5:Y:S02]  /*d7b0*/  LDSM.16.M88.4 R56, [R2+0x6400] ;  /* 0x006400000238783b */ /* 0x000f640000000200 */
[----:B---3--:R-:W-:Y:S02]  /*d7c0*/  HMMA.16816.F32.BF16 R208, R8, R24, RZ ;  /* 0x0000001808d0723c */ /* 0x008fe400000418ff */
[----:B------:R-:W3:Y:S06]  /*d7d0*/  LDSM.16.M88.4 R52, [R2+0x6800] ;  /* 0x006800000234783b */ /* 0x000eec0000000200 */
[C---:B-1----:R-:W-:Y:S08]  /*d7e0*/  HMMA.16816.F32.BF16 R44, R4.reuse, R28, RZ ;  /* 0x0000001c042c723c */ /* 0x042ff000000418ff */
[C---:B------:R-:W-:Y:S08]  /*d7f0*/  HMMA.16816.F32.BF16 R64, R4.reuse, R30, RZ ;  /* 0x0000001e0440723c */ /* 0x040ff000000418ff */
[C---:B------:R-:W-:Y:S08]  /*d800*/  HMMA.16816.F32.BF16 R40, R4.reuse, R24, RZ ;  /* 0x000000180428723c */ /* 0x040ff000000418ff */
[C---:B------:R-:W-:Y:S08]  /*d810*/  HMMA.16816.F32.BF16 R36, R4.reuse, R20, RZ ;  /* 0x000000140424723c */ /* 0x040ff000000418ff */
[C---:B------:R-:W-:Y:S08]  /*d820*/  HMMA.16816.F32.BF16 R28, R4.reuse, R16, RZ ;  /* 0x00000010041c723c */ /* 0x040ff000000418ff */
[C---:B------:R-:W-:Y:S08]  /*d830*/  HMMA.16816.F32.BF16 R100, R4.reuse, R26, RZ ;  /* 0x0000001a0464723c */ /* 0x040ff000000418ff */
[C---:B------:R-:W-:Y:S08]  /*d840*/  HMMA.16816.F32.BF16 R104, R4.reuse, R22, RZ ;  /* 0x000000160468723c */ /* 0x040ff000000418ff */
[----:B------:R-:W-:Y:S08]  /*d850*/  HMMA.16816.F32.BF16 R4, R4, R18, RZ ;  /* 0x000000120404723c */ /* 0x000ff000000418ff */
[C---:B------:R-:W-:Y:S08]  /*d860*/  HMMA.16816.F32.BF16 R212, R8.reuse, R26, RZ ;  /* 0x0000001a08d4723c */ /* 0x040ff000000418ff */
[C---:B------:R-:W-:Y:S08]  /*d870*/  HMMA.16816.F32.BF16 R200, R8.reuse, R20, RZ ;  /* 0x0000001408c8723c */ /* 0x040ff000000418ff */
[C---:B------:R-:W-:Y:S08]  /*d880*/  HMMA.16816.F32.BF16 R204, R8.reuse, R22, RZ ;  /* 0x0000001608cc723c */ /* 0x040ff000000418ff */
[C---:B------:R-:W-:Y:S08]  /*d890*/  HMMA.16816.F32.BF16 R196, R8.reuse, R16, RZ ;  /* 0x0000001008c4723c */ /* 0x040ff000000418ff */
[----:B------:R-:W-:Y:S01]  /*d8a0*/  HMMA.16816.F32.BF16 R192, R8, R18, RZ ;  /* 0x0000001208c0723c */ /* 0x000fe200000418ff */
[----:B------:R-:W1:Y:S04]  /*d8b0*/  LDSM.16.M88.4 R8, [R3] ;  /* 0x000000000308783b */ /* 0x000e680000000200 */
[----:B------:R-:W-:Y:S03]  /*d8c0*/  LDSM.16.M88.4 R16, [R32+0x7000] ;  /* 0x007000002010783b */ /* 0x000fe60000000200 */
[C---:B--2---:R-:W-:Y:S01]  /*d8d0*/  HMMA.16816.F32.BF16 R188, R12.reuse, R60, R44 ;  /* 0x0000003c0cbc723c */ /* 0x044fe2000004182c */
[----:B------:R-:W-:Y:S07]  /*d8e0*/  LDSM.16.M88.4 R44, [R32+0x7800] ;  /* 0x00780000202c783b */ /* 0x000fee0000000200 */
[C---:B----4-:R-:W-:Y:S01]  /*d8f0*/  HMMA.16816.F32.BF16 R20, R12.reuse, R50, R4 ;  /* 0x000000320c14723c */ /* 0x050fe20000041804 */
[----:B------:R-:W2:Y:S07]  /*d900*/  LDSM.16.M88.4 R4, [R0+0x3000] ;  /* 0x003000000004783b */ /* 0x000eae0000000200 */
[C---:B-----5:R-:W-:Y:S01]  /*d910*/  HMMA.16816.F32.BF16 R180, R12.reuse, R56, R40 ;  /* 0x000000380cb4723c */ /* 0x060fe20000041828 */
[----:B------:R-:W-:Y:S07]  /*d920*/  LDSM.16.M88.4 R40, [R32+0x7c00] ;  /* 0x007c00002028783b */ /* 0x000fee0000000200 */
[C---:B---3--:R-:W-:Y:S01]  /*d930*/  HMMA.16816.F32.BF16 R176, R12.reuse, R52, R36 ;  /* 0x000000340cb0723c */ /* 0x048fe20000041824 */
[----:B------:R-:W3:Y:S07]  /*d940*/  LDSM.16.M88.4 R36, [R32+0x7400] ;  /* 0x007400002024783b */ /* 0x000eee0000000200 */
[C---:B------:R-:W-:Y:S08]  /*d950*/  HMMA.16816.F32.BF16 R108, R12.reuse, R48, R28 ;  /* 0x000000300c6c723c */ /* 0x040ff0000004181c */
[C---:B------:R-:W-:Y:S08]  /*d960*/  HMMA.16816.F32.BF16 R64, R12.reuse, R62, R64 ;  /* 0x0000003e0c40723c */ /* 0x040ff00000041840 */
[C---:B------:R-:W-:Y:S08]  /*d970*/  HMMA.16816.F32.BF16 R28, R12.reuse, R58, R100 ;  /* 0x0000003a0c1c723c */ /* 0x040ff00000041864 */
[----:B------:R-:W-:Y:S01]  /*d980*/  HMMA.16816.F32.BF16 R24, R12, R54, R104 ;  /* 0x000000360c18723c */ /* 0x000fe20000041868 */
[----:B------:R-:W4:Y:S07]  /*d990*/  LDSM.16.M88.4 R12, [R0+0x2000] ;  /* 0x00200000000c783b */ /* 0x000f2e0000000200 */
        /* <DEDUP_REMOVED lines=9> */
[C---:B--2---:R-:W-:Y:S08]  /*da30*/  HMMA.16816.F32.BF16 R196, R4.reuse, R44, R176 ;  /* 0x0000002c04c4723c */ /* 0x044ff000000418b0 */
[C---:B------:R-:W-:Y:S08]  /*da40*/  HMMA.16816.F32.BF16 R208, R4.reuse, R16, R188 ;  /* 0x0000001004d0723c */ /* 0x040ff000000418bc */
[C---:B---3--:R-:W-:Y:S08]  /*da50*/  HMMA.16816.F32.BF16 R204, R4.reuse, R36, R180 ;  /* 0x0000002404cc723c */ /* 0x048ff000000418b4 */
[C---:B------:R-:W-:Y:S08]  /*da60*/  HMMA.16816.F32.BF16 R192, R4.reuse, R40, R108 ;  /* 0x0000002804c0723c */ /* 0x040ff0000004186c */
[C---:B------:R-:W-:Y:S08]  /*da70*/  HMMA.16816.F32.BF16 R176, R4.reuse, R18, R64 ;  /* 0x0000001204b0723c */ /* 0x040ff00000041840 */
[C---:B------:R-:W-:Y:S01]  /*da80*/  HMMA.16816.F32.BF16 R60, R4.reuse, R38, R28 ;  /* 0x00000026043c723c */ /* 0x040fe2000004181c */
[----:B------:R-:W-:Y:S07]  /*da90*/  LDSM.16.M88.4 R28, [R2+0x7000] ;  /* 0x00700000021c783b */ /* 0x000fee0000000200 */
[C---:B------:R-:W-:Y:S01]  /*daa0*/  HMMA.16816.F32.BF16 R52, R4.reuse, R46, R24 ;  /* 0x0000002e0434723c */ /* 0x040fe20000041818 */
[----:B------:R-:W-:Y:S07]  /*dab0*/  LDSM.16.M88.4 R24, [R2+0x7400] ;  /* 0x007400000218783b */ /* 0x000fee0000000200 */
[----:B------:R-:W-:Y:S01]  /*dac0*/  HMMA.16816.F32.BF16 R48, R4, R42, R20 ;  /* 0x0000002a0430723c */ /* 0x000fe20000041814 */
[----:B------:R-:W1:Y:S04]  /*dad0*/  LDSM.16.M88.4 R4, [R3+0x3000] ;  /* 0x003000000304783b */ /* 0x000e680000000200 */
[----:B------:R-:W2:Y:S03]  /*dae0*/  LDSM.16.M88.4 R20, [R2+0x7800] ;  /* 0x007800000214783b */ /* 0x000ea60000000200 */
[C---:B----4-:R-:W-:Y:S08]  /*daf0*/  HMMA.16816.F32.BF16 R56, R12.reuse, R16, R100 ;  /* 0x000000100c38723c */ /* 0x050ff00000041864 */
[C---:B------:R-:W-:Y:S01]  /*db00*/  HMMA.16816.F32.BF16 R64, R12.reuse, R18, R104 ;  /* 0x000000120c40723c */ /* 0x040fe20000041868 */
[----:B------:R-:W3:Y:S07]  /*db10*/  LDSM.16.M88.4 R16, [R2+0x7c00] ;  /* 0x007c00000210783b */ /* 0x000eee0000000200 */
        /* <DEDUP_REMOVED lines=8> */
[----:B------:R-:W4:Y:S04]  /*dba0*/  LDSM.16.M88.4 R12, [R0+0x4000] ;  /* 0x00400000000c783b */ /* 0x000f280000000200 */
[----:B------:R-:W-:Y:S03]  /*dbb0*/  LDSM.16.M88.4 R40, [R32+0x8400] ;  /* 0x008400002028783b */ /* 0x000fe60000000200 */
[C---:B-1----:R-:W-:Y:S01]  /*dbc0*/  HMMA.16816.F32.BF16 R212, R4.reuse, R26, R60 ;  /* 0x0000001a04d4723c */ /* 0x042fe2000004183c */
[----:B------:R-:W1:Y:S07]  /*dbd0*/  LDSM.16.M88.4 R32, [R32+0x8c00] ;  /* 0x008c00002020783b */ /* 0x000e6e0000000200 */
[----:B------:R-:W-:Y:S08]  /*dbe0*/  HMMA.16816.F32.BF16 R216, R4, R24, R204 ;  /* 0x0000001804d8723c */ /* 0x000ff000000418cc */
[-C--:B------:R-:W-:Y:S08]  /*dbf0*/  HMMA.16816.F32.BF16 R60, R8, R28.reuse, R56 ;  /* 0x0000001c083c723c */ /* 0x080ff00000041838 */
[C---:B------:R-:W-:Y:S08]  /*dc00*/  HMMA.16816.F32.BF16 R236, R4.reuse, R28, R208 ;  /* 0x0000001c04ec723c */ /* 0x040ff000000418d0 */
[C---:B------:R-:W-:Y:S08]  /*dc10*/  HMMA.16816.F32.BF16 R232, R4.reuse, R30, R176 ;  /* 0x0000001e04e8723c */ /* 0x040ff000000418b0 */
[----:B--2---:R-:W-:Y:S08]  /*dc20*/  HMMA.16816.F32.BF16 R204, R4, R22, R52 ;  /* 0x0000001604cc723c */ /* 0x004ff00000041834 */
[----:B------:R-:W-:Y:S08]  /*dc30*/  HMMA.16816.F32.BF16 R56, R8, R30, R64 ;  /* 0x0000001e0838723c */ /* 0x000ff00000041840 */
[----:B------:R-:W-:Y:S08]  /*dc40*/  HMMA.16816.F32.BF16 R208, R4, R20, R196 ;  /* 0x0000001404d0723c */ /* 0x000ff000000418c4 */
[C---:B------:R-:W-:Y:S08]  /*dc50*/  HMMA.16816.F32.BF16 R28, R8.reuse, R24, R100 ;  /* 0x00000018081c723c */ /* 0x040ff00000041864 */
[----:B------:R-:W-:Y:S08]  /*dc60*/  HMMA.16816.F32.BF16 R52, R8, R26, R108 ;  /* 0x0000001a0834723c */ /* 0x000ff0000004186c */
[C---:B---3--:R-:W-:Y:S08]  /*dc70*/  HMMA.16816.F32.BF16 R240, R4.reuse, R16, R192 ;  /* 0x0000001004f0723c */ /* 0x048ff000000418c0 */
[----:B------:R-:W-:Y:S08]  /*dc80*/  HMMA.16816.F32.BF16 R196, R4, R18, R48 ;  /* 0x0000001204c4723c */ /* 0x000ff00000041830 */
[C---:B------:R-:W-:Y:S08]  /*dc90*/  HMMA.16816.F32.BF16 R24, R8.reuse, R20, R104 ;  /* 0x000000140818723c */ /* 0x040ff00000041868 */
[C---:B------:R-:W-:Y:S08]  /*dca0*/  HMMA.16816.F32.BF16 R20, R8.reuse, R22, R180 ;  /* 0x000000160814723c */ /* 0x040ff000000418b4 */
[C---:B------:R-:W-:Y:S08]  /*dcb0*/  HMMA.16816.F32.BF16 R4, R8.reuse, R16, R200 ;  /* 0x000000100804723c */ /* 0x040ff000000418c8 */
[----:B------:R-:W-:Y:S01]  /*dcc0*/  HMMA.16816.F32.BF16 R48, R8, R18, R188 ;  /* 0x000000120830723c */ /* 0x000fe200000418bc */
[----:B------:R2:W3:Y:S04]  /*dcd0*/  LDSM.16.M88.4 R8, [R0+0x5000] ;  /* 0x005000000008783b */ /* 0x0004e80000000200 */
[----:B------:R-:W-:Y:S03]  /*dce0*/  LDSM.16.M88.4 R16, [R2+0x8400] ;  /* 0x008400000210783b */ /* 0x000fe60000000200 */
[C---:B----4-:R-:W-:Y:S01]  /*dcf0*/  HMMA.16816.F32.BF16 R108, R12.reuse, R36, R24 ;  /* 0x000000240c6c723c */ /* 0x050fe20000041818 */
[----:B------:R-:W-:Y:S07]  /*dd00*/  LDSM.16.M88.4 R24, [R2+0x8000] ;  /* 0x008000000218783b */ /* 0x000fee0000000200 */
[C---:B------:R-:W-:Y:S01]  /*dd10*/  HMMA.16816.F32.BF16 R104, R12.reuse, R38, R20 ;  /* 0x000000260c68723c */ /* 0x040fe20000041814 */
[----:B------:R-:W4:Y:S07]  /*dd20*/  LDSM.16.M88.4 R20, [R3+0x5000] ;  /* 0x005000000314783b */ /* 0x000f2e0000000200 */
[----:B-1----:R-:W-:Y:S01]  /*dd30*/  HMMA.16816.F32.BF16 R100, R12, R32, R4 ;  /* 0x000000200c64723c */ /* 0x002fe20000041804 */
[----:B------:R-:W1:Y:S01]  /*dd40*/  LDSM.16.M88.4 R4, [R3+0x4000] ;  /* 0x004000000304783b */ /* 0x000e620000000200 */
[----:B--2---:R-:W-:-:S05]  /*dd50*/  IMAD.SHL.U32 R0, R220, 0x2, RZ ;  /* 0x00000002dc007824 */ /* 0x004fca00078e00ff */
[----:B------:R-:W-:Y:S01]  /*dd60*/  LOP3.LUT R186, R0, 0x6, RZ, 0xc0, !PT ;  /* 0x0000000600ba7812 */ /* 0x000fe200078ec0ff */
[----:B------:R-:W-:Y:S01]  /*dd70*/  HMMA.16816.F32.BF16 R180, R12, R40, R28 ;  /* 0x000000280cb4723c */ /* 0x000fe2000004181c */
[----:B------:R-:W2:Y:S01]  /*dd80*/  LDSM.16.M88.4 R28, [R2+0x8c00] ;  /* 0x008c0000021c783b */ /* 0x000ea20000000200 */
[----:B------:R-:W-:-:S03]  /*dd90*/  VIADD R0, R222, 0x48 ;  /* 0x00000048de007836 */ /* 0x000fc60000000000 */
[----:B------:R-:W-:Y:S03]  /*dda0*/  STL [R1+0x58], R186 ;  /* 0x000058ba01007387 */ /* 0x000fe60000100800 */
[C---:B------:R-:W-:Y:S08]  /*ddb0*/  HMMA.16816.F32.BF16 R192, R12.reuse, R44, R60 ;  /* 0x0000002c0cc0723c */ /* 0x040ff0000004183c */
[C---:B------:R-:W-:Y:S08]  /*ddc0*/  HMMA.16816.F32.BF16 R188, R12.reuse, R46, R56 ;  /* 0x0000002e0cbc723c */ /* 0x040ff00000041838 */
[C---:B------:R-:W-:Y:S08]  /*ddd0*/  HMMA.16816.F32.BF16 R176, R12.reuse, R42, R52 ;  /* 0x0000002a0cb0723c */ /* 0x040ff00000041834 */
[----:B------:R-:W-:Y:S01]  /*dde0*/  HMMA.16816.F32.BF16 R64, R12, R34, R48 ;  /* 0x000000220c40723c */ /* 0x000fe20000041830 */
[----:B------:R5:W2:Y:S01]  /*ddf0*/  LDSM.16.M88.4 R12, [R2+0x8800] ;  /* 0x00880000020c783b */ /* 0x000aa20000000200 */
[----:B------:R-:W-:-:S06]  /*de00*/  DEPBAR.LE SB0, 0x0 ;  /* 0x000080000000791a */ /* 0x000fcc0000000000 */
[C---:B---3--:R-:W-:Y:S08]  /*de10*/  HMMA.16816.F32.BF16 R60, R8.reuse, R44, R236 ;  /* 0x0000002c083c723c */ /* 0x048ff000000418ec */
[C---:B------:R-:W-:Y:S08]  /*de20*/  HMMA.16816.F32.BF16 R52, R8.reuse, R40, R216 ;  /* 0x000000280834723c */ /* 0x040ff000000418d8 */
[----:B------:R-:W-:Y:S01]  /*de30*/  HMMA.16816.F32.BF16 R48, R8, R42, R212 ;  /* 0x0000002a0830723c */ /* 0x000fe200000418d4 */
[----:B-----5:R-:W-:-:S04]  /*de40*/  IMAD.U32 R2, RZ, RZ, UR18 ;  /* 0x00000012ff027e24 */ /* 0x020fc8000f8e00ff */
[----:B------:R-:W-:-:S03]  /*de50*/  IMAD R2, R2, 0x40, R186 ;  /* 0x0000004002027824 */ /* 0x000fc600078e02ba */
[----:B------:R-:W-:Y:S01]  /*de60*/  HMMA.16816.F32.BF16 R56, R8, R46, R232 ;  /* 0x0000002e0838723c */ /* 0x000fe200000418e8 */
[----:B------:R-:W-:-:S07]  /*de70*/  VIADD R3, R2, 0xffffff78 ;  /* 0xffffff7802037836 */ /* 0x000fce0000000000 */
[C---:B------:R-:W-:Y:S08]  /*de80*/  HMMA.16816.F32.BF16 R44, R8.reuse, R36, R208 ;  /* 0x00000024082c723c */ /* 0x040ff000000418d0 */
[----:B------:R-:W-:Y:S08]  /*de90*/  HMMA.16816.F32.BF16 R40, R8, R38, R204 ;  /* 0x000000260828723c */ /* 0x000ff000000418cc */
[-C--:B----4-:R-:W-:Y:S08]  /*dea0*/  HMMA.16816.F32.BF16 R60, R20, R24.reuse, R60 ;  /* 0x00000018143c723c */ /* 0x090ff0000004183c */
[----:B-1----:R-:W-:Y:S08]  /*deb0*/  HMMA.16816.F32.BF16 R192, R4, R24, R192 ;  /* 0x0000001804c0723c */ /* 0x002ff000000418c0 */
[----:B------:R-:W-:Y:S08]  /*dec0*/  HMMA.16816.F32.BF16 R36, R8, R32, R240 ;  /* 0x000000200824723c */ /* 0x000ff000000418f0 */
[C---:B------:R-:W-:Y:S08]  /*ded0*/  HMMA.16816.F32.BF16 R216, R4.reuse, R16, R180 ;  /* 0x0000001004d8723c */ /* 0x040ff000000418b4 */
[C---:B------:R-:W-:Y:S08]  /*dee0*/  HMMA.16816.F32.BF16 R200, R4.reuse, R26, R188 ;  /* 0x0000001a04c8723c */ /* 0x040ff000000418bc */
[C---:B--2---:R-:W-:Y:S08]  /*def0*/  HMMA.16816.F32.BF16 R180, R4.reuse, R28, R100 ;  /* 0x0000001c04b4723c */ /* 0x044ff00000041864 */
[C---:B------:R-:W-:Y:S08]  /*df00*/  HMMA.16816.F32.BF16 R204, R4.reuse, R30, R64 ;  /* 0x0000001e04cc723c */ /* 0x040ff00000041840 */
[----:B------:R-:W-:Y:S08]  /*df10*/  HMMA.16816.F32.BF16 R212, R4, R18, R176 ;  /* 0x0000001204d4723c */ /* 0x000ff000000418b0 */
[----:B------:R-:W-:Y:S01]  /*df20*/  HMMA.16816.F32.BF16 R100, R20, R16, R52 ;  /* 0x000000101464723c */ /* 0x000fe20000041834 */
[----:B------:R-:W-:-:S02]  /*df30*/  VIADD R17, R2, 0xffffff40 ;  /* 0xffffff4002117836 */ /* 0x000fc40000000000 */
[----:B------:R-:W-:Y:S01]  /*df40*/  VIADD R16, R2, 0xffffff41 ;  /* 0xffffff4102107836 */ /* 0x000fe20000000000 */
[----:B------:R-:W-:Y:S02]  /*df50*/  BAR.SYNC.DEFER_BLOCKING 0x0 ;  /* 0x0000000000007b1d */ /* 0x000fe40000010000 */
[-C--:B------:R-:W-:Y:S02]  /*df60*/  ISETP.GT.AND P5, PT, R0, R17.reuse, PT ;  /* 0x000000110000720c */ /* 0x080fe40003fa4270 */
[----:B------:R-:W-:Y:S01]  /*df70*/  HMMA.16816.F32.BF16 R64, R20, R18, R48 ;  /* 0x000000121440723c */ /* 0x000fe20000041830 */
[C---:B------:R-:W-:Y:S01]  /*df80*/  VIADD R18, R222.reuse, 0x40 ;  /* 0x00000040de127836 */ /* 0x040fe20000000000 */
[CC--:B------:R-:W-:Y:S01]  /*df90*/  ISETP.GT.AND P2, PT, R222.reuse, R17.reuse, PT ;  /* 0x00000011de00720c */ /* 0x0c0fe20003f44270 */
[----:B------:R-:W-:Y:S01]  /*dfa0*/  VIADD R19, R222, 0x8 ;  /* 0x00000008de137836 */ /* 0x000fe20000000000 */
[----:B------:R-:W-:Y:S02]  /*dfb0*/  FSEL R24, R62, -INF , !P5 ;  /* 0xff8000003e187808 */ /* 0x000fe40006800000 */
[----:B------:R-:W-:-:S02]  /*dfc0*/  ISETP.GT.AND P3, PT, R18, R17, PT ;  /* 0x000000111200720c */ /* 0x000fc40003f64270 */
[----:B------:R-:W-:Y:S01]  /*dfd0*/  HMMA.16816.F32.BF16 R208, R4, R14, R104 ;  /* 0x0000000e04d0723c */ /* 0x000fe20000041868 */
[C---:B------:R-:W-:Y:S02]  /*dfe0*/  ISETP.GT.AND P0, PT, R19.reuse, R17, PT ;  /* 0x000000111300720c */ /* 0x040fe40003f04270 */
[----:B------:R-:W-:Y:S02]  /*dff0*/  FSEL R25, R60, -INF , !P3 ;  /* 0xff8000003c197808 */ /* 0x000fe40005800000 */
[----:B------:R-:W-:-:S03]  /*e000*/  ISETP.GT.AND P4, PT, R19, R16, PT ;  /* 0x000000101300720c */ /* 0x000fc60003f84270 */
[----:B------:R-:W-:Y:S01]  /*e010*/  HMMA.16816.F32.BF16 R196, R8, R34, R196 ;  /* 0x0000002208c4723c */ /* 0x000fe200000418c4 */
[C---:B------:R-:W-:Y:S02]  /*e020*/  VIADD R11, R2.reuse, 0xffffff58 ;  /* 0xffffff58020b7836 */ /* 0x040fe40000000000 */
[C---:B------:R-:W-:Y:S02]  /*e030*/  VIADD R10, R2.reuse, 0xffffff59 ;  /* 0xffffff59020a7836 */ /* 0x040fe40000000000 */
[C---:B------:R-:W-:Y:S01]  /*e040*/  VIADD R9, R2.reuse, 0xffffff60 ;  /* 0xffffff6002097836 */ /* 0x040fe20000000000 */
[----:B------:R-:W-:Y:S01]  /*e050*/  ISETP.GT.AND P5, PT, R19, R11, PT ;  /* 0x0000000b1300720c */ /* 0x000fe20003fa4270 */
[C---:B------:R-:W-:Y:S01]  /*e060*/  VIADD R8, R2.reuse, 0xffffff61 ;  /* 0xffffff6102087836 */ /* 0x040fe20000000000 */
[----:B------:R-:W-:Y:S01]  /*e070*/  HMMA.16816.F32.BF16 R188, R4, R12, R108 ;  /* 0x0000000c04bc723c */ /* 0x000fe2000004186c */
[C---:B------:R-:W-:Y:S02]  /*e080*/  VIADD R6, R2.reuse, 0xffffff69 ;  /* 0xffffff6902067836 */ /* 0x040fe40000000000 */
[----:B------:R-:W-:-:S02]  /*e090*/  VIADD R7, R2, 0xffffff68 ;  /* 0xffffff6802077836 */ /* 0x000fc40000000000 */
[C---:B------:R-:W-:Y:S02]  /*e0a0*/  VIADD R5, R2.reuse, 0xffffff70 ;  /* 0xffffff7002057836 */ /* 0x040fe40000000000 */
[----:B------:R-:W-:Y:S01]  /*e0b0*/  VIADD R4, R2, 0xffffff71 ;  /* 0xffffff7102047836 */ /* 0x000fe20000000000 */
[----:B------:R-:W-:Y:S01]  /*e0c0*/  HMMA.16816.F32.BF16 R104, R20, R26, R56 ;  /* 0x0000001a1468723c */ /* 0x000fe20000041838 */
[----:B------:R-:W-:Y:S02]  /*e0d0*/  FSEL R27, R194, -INF , !P0 ;  /* 0xff800000c21b7808 */ /* 0x000fe40004000000 */
[----:B------:R-:W-:Y:S02]  /*e0e0*/  FSEL R26, R195, -INF , !P4 ;  /* 0xff800000c31a7808 */ /* 0x000fe40006000000 */
[----:B------:R-:W-:-:S03]  /*e0f0*/  ISETP.GT.AND P4, PT, R19, R10, PT ;  /* 0x0000000a1300720c */ /* 0x000fc60003f84270 */
[C---:B------:R-:W-:Y:S01]  /*e100*/  HMMA.16816.F32.BF16 R56, R20.reuse, R12, R44 ;  /* 0x0000000c1438723c */ /* 0x040fe2000004182c */
[----:B------:R-:W-:Y:S01]  /*e110*/  VIADD R12, R2, 0xffffff51 ;  /* 0xffffff51020c7836 */ /* 0x000fe20000000000 */
[----:B------:R-:W-:Y:S01]  /*e120*/  FSEL R46, R214, -INF , !P5 ;  /* 0xff800000d62e7808 */ /* 0x000fe20006800000 */
[C---:B------:R-:W-:Y:S01]  /*e130*/  VIADD R13, R2.reuse, 0xffffff50 ;  /* 0xffffff50020d7836 */ /* 0x040fe20000000000 */
[C---:B------:R-:W-:Y:S02]  /*e140*/  ISETP.GT.AND P5, PT, R19.reuse, R5, PT ;  /* 0x000000051300720c */ /* 0x040fe40003fa4270 */
[C---:B------:R-:W-:Y:S02]  /*e150*/  ISETP.GT.AND P3, PT, R19.reuse, R12, PT ;  /* 0x0000000c1300720c */ /* 0x040fe40003f64270 */
[----:B------:R-:W-:Y:S01]  /*e160*/  HMMA.16816.F32.BF16 R48, R20, R14, R40 ;  /* 0x0000000e1430723c */ /* 0x000fe20000041828 */
[C---:B------:R-:W-:Y:S01]  /*e170*/  VIADD R15, R2.reuse, 0xffffff48 ;  /* 0xffffff48020f7836 */ /* 0x040fe20000000000 */
[----:B------:R-:W-:Y:S01]  /*e180*/  ISETP.GT.AND P0, PT, R19, R13, PT ;  /* 0x0000000d1300720c */ /* 0x000fe20003f04270 */
[C---:B------:R-:W-:Y:S01]  /*e190*/  VIADD R14, R2.reuse, 0xffffff49 ;  /* 0xffffff49020e7836 */ /* 0x040fe20000000000 */
[----:B------:R-:W-:Y:S01]  /*e1a0*/  FSEL R35, R219, -INF , !P3 ;  /* 0xff800000db237808 */ /* 0x000fe20005800000 */
[----:B------:R-:W-:Y:S01]  /*e1b0*/  VIADD R2, R2, 0xffffff79 ;  /* 0xffffff7902027836 */ /* 0x000fe20000000000 */
[----:B------:R-:W-:-:S02]  /*e1c0*/  ISETP.GT.AND P6, PT, R19, R15, PT ;  /* 0x0000000f1300720c */ /* 0x000fc40003fc4270 */
[C---:B------:R-:W-:Y:S01]  /*e1d0*/  HMMA.16816.F32.BF16 R40, R20.reuse, R28, R36 ;  /* 0x0000001c1428723c */ /* 0x040fe20000041824 */
[C---:B------:R-:W-:Y:S02]  /*e1e0*/  ISETP.GT.AND P3, PT, R19.reuse, R6, PT ;  /* 0x000000061300720c */ /* 0x040fe40003f64270 */
[----:B------:R-:W-:Y:S02]  /*e1f0*/  FSEL R28, R192, -INF , !P2 ;  /* 0xff800000c01c7808 */ /* 0x000fe40005000000 */
[C---:B------:R-:W-:Y:S02]  /*e200*/  ISETP.GT.AND P2, PT, R19.reuse, R14, PT ;  /* 0x0000000e1300720c */ /* 0x040fe40003f44270 */
[----:B------:R-:W-:Y:S01]  /*e210*/  FSEL R33, R202, -INF , !P6 ;  /* 0xff800000ca217808 */ /* 0x000fe20007000000 */
[----:B------:R-:W-:Y:S01]  /*e220*/  HMMA.16816.F32.BF16 R108, R20, R30, R196 ;  /* 0x0000001e146c723c */ /* 0x000fe200000418c4 */
[----:B------:R-:W-:Y:S02]  /*e230*/  ISETP.GT.AND P6, PT, R19, R9, PT ;  /* 0x000000091300720c */ /* 0x000fe40003fc4270 */
[----:B------:R-:W-:-:S02]  /*e240*/  FSEL R36, R218, -INF , !P0 ;  /* 0xff800000da247808 */ /* 0x000fc40004000000 */
[----:B------:R-:W-:Y:S02]  /*e250*/  ISETP.GT.AND P0, PT, R19, R7, PT ;  /* 0x000000071300720c */ /* 0x000fe40003f04270 */
[----:B------:R-:W-:Y:S02]  /*e260*/  FSEL R39, R211, -INF , !P3 ;  /* 0xff800000d3277808 */ /* 0x000fe40005800000 */
[----:B------:R-:W-:Y:S02]  /*e270*/  ISETP.GT.AND P3, PT, R18, R15, PT ;  /* 0x0000000f1200720c */ /* 0x000fe40003f64270 */
[----:B------:R-:W-:Y:S02]  /*e280*/  FSEL R32, R203, -INF , !P2 ;  /* 0xff800000cb207808 */ /* 0x000fe40005000000 */
[----:B------:R-:W-:Y:S02]  /*e290*/  ISETP.GT.AND P2, PT, R19, R8, PT ;  /* 0x000000081300720c */ /* 0x000fe40003f44270 */
[----:B------:R-:W-:-:S02]  /*e2a0*/  FSEL R45, R215, -INF , !P4 ;  /* 0xff800000d72d7808 */ /* 0x000fc40006000000 */
[----:B------:R-:W-:Y:S02]  /*e2b0*/  FSEL R53, R190, -INF , !P6 ;  /* 0xff800000be357808 */ /* 0x000fe40007000000 */
[C---:B------:R-:W-:Y:S02]  /*e2c0*/  ISETP.GT.AND P4, PT, R19.reuse, R4, PT ;  /* 0x000000041300720c */ /* 0x040fe40003f84270 */
        /* <DEDUP_REMOVED lines=12> */
[C---:B------:R-:W-:Y:S02]  /*e390*/  ISETP.GT.AND P6, PT, R18.reuse, R12, PT ;  /* 0x0000000c1200720c */ /* 0x040fe40003fc4270 */
[----:B------:R-:W-:Y:S02]  /*e3a0*/  FSEL R19, R61, -INF , !P0 ;  /* 0xff8000003d137808 */ /* 0x000fe40004000000 */
[----:B------:R-:W-:Y:S02]  /*e3b0*/  ISETP.GT.AND P0, PT, R18, R11, PT ;  /* 0x0000000b1200720c */ /* 0x000fe40003f04270 */
[----:B------:R-:W-:-:S02]  /*e3c0*/  FSEL R20, R105, -INF , !P5 ;  /* 0xff80000069147808 */ /* 0x000fc40006800000 */
[----:B------:R-:W-:Y:S02]  /*e3d0*/  FSEL R29, R65, -INF , !P3 ;  /* 0xff800000411d7808 */ /* 0x000fe40005800000 */
[C---:B------:R-:W-:Y:S02]  /*e3e0*/  ISETP.GT.AND P5, PT, R18.reuse, R9, PT ;  /* 0x000000091200720c */ /* 0x040fe40003fa4270 */
[----:B------:R-:W-:Y:S02]  /*e3f0*/  ISETP.GT.AND P3, PT, R18, R5, PT ;  /* 0x000000051200720c */ /* 0x000fe40003f64270 */
[----:B------:R-:W-:Y:S02]  /*e400*/  FSEL R23, R100, -INF , !P4 ;  /* 0xff80000064177808 */ /* 0x000fe40006000000 */
[----:B------:R-:W-:Y:S02]  /*e410*/  FSEL R22, R101, -INF , !P6 ;  /* 0xff80000065167808 */ /* 0x000fe40007000000 */
[----:B------:R-:W-:-:S02]  /*e420*/  ISETP.GT.AND P4, PT, R18, R8, PT ;  /* 0x000000081200720c */ /* 0x000fc40003f84270 */
[----:B------:R-:W-:Y:S02]  /*e430*/  ISETP.GT.AND P6, PT, R18, R7, PT ;  /* 0x000000071200720c */ /* 0x000fe40003fc4270 */
[----:B------:R-:W-:Y:S02]  /*e440*/  FSEL R30, R64, -INF , !P0 ;  /* 0xff800000401e7808 */ /* 0x000fe40004000000 */
[----:B------:R-:W-:Y:S02]  /*e450*/  ISETP.GT.AND P0, PT, R18, R6, PT ;  /* 0x000000061200720c */ /* 0x000fe40003f04270 */
[----:B------:R-:W-:Y:S02]  /*e460*/  FSEL R34, R56, -INF , !P5 ;  /* 0xff80000038227808 */ /* 0x000fe40006800000 */
[----:B------:R-:W-:Y:S02]  /*e470*/  FSEL R40, R40, -INF , !P3 ;  /* 0xff80000028287808 */ /* 0x000fe40005800000 */
[----:B------:R-:W-:-:S02]  /*e480*/  ISETP.GT.AND P5, PT, R18, R4, PT ;  /* 0x000000041200720c */ /* 0x000fc40003fa4270 */
[----:B------:R-:W-:Y:S02]  /*e490*/  ISETP.GE.AND P3, PT, R17, R229, PT ;  /* 0x000000e51100720c */ /* 0x000fe40003f66270 */
[----:B------:R-:W-:Y:S02]  /*e4a0*/  FSEL R31, R57, -INF , !P4 ;  /* 0xff800000391f7808 */ /* 0x000fe40006000000 */
[----:B------:R-:W-:Y:S02]  /*e4b0*/  FSEL R38, R48, -INF , !P6 ;  /* 0xff80000030267808 */ /* 0x000fe40007000000 */
[C---:B------:R-:W-:Y:S02]  /*e4c0*/  ISETP.GT.AND P4, PT, R18.reuse, R3, PT ;  /* 0x000000031200720c */ /* 0x040fe40003f84270 */
        /* <DEDUP_REMOVED lines=8> */
[----:B------:R-:W-:Y:S02]  /*e550*/  FSEL R61, R109, -INF , !P6 ;  /* 0xff8000006d3d7808 */ /* 0x000fe40007000000 */
[C---:B------:R-:W-:Y:S02]  /*e560*/  ISETP.GE.AND P4, PT, R17.reuse, R226, PT ;  /* 0x000000e21100720c */ /* 0x040fe40003f86270 */
[----:B------:R-:W-:Y:S02]  /*e570*/  ISETP.GE.AND P6, PT, R17, R227, PT ;  /* 0x000000e31100720c */ /* 0x000fe40003fc6270 */
[----:B------:R-:W-:Y:S02]  /*e580*/  FSEL R49, R207, -INF , !P2 ;  /* 0xff800000cf317808 */ /* 0x000fe40005000000 */
        /* <DEDUP_REMOVED lines=8> */
[----:B------:R-:W-:Y:S02]  /*e610*/  ISETP.GE.AND P5, PT, R16, R226, PT ;  /* 0x000000e21000720c */ /* 0x000fe40003fa6270 */
[C---:B------:R-:W-:Y:S02]  /*e620*/  ISETP.GE.AND P2, PT, R15.reuse, R228, PT ;  /* 0x000000e40f00720c */ /* 0x040fe40003f46270 */
[----:B------:R-:W-:Y:S02]  /*e630*/  ISETP.GE.AND P0, PT, R15, R229, PT ;  /* 0x000000e50f00720c */ /* 0x000fe40003f06270 */
[----:B------:R-:W-:Y:S02]  /*e640*/  FSEL R17, R200, -INF , !P3 ;  /* 0xff800000c8117808 */ /* 0x000fe40005800000 */
[----:B------:R-:W-:Y:S02]  /*e650*/  FSEL R54, R24, -INF , !P6 ;  /* 0xff80000018367808 */ /* 0x000fe40007000000 */
[----:B------:R-:W-:-:S02]  /*e660*/  FSEL R25, R25, -INF , !P4 ;  /* 0xff80000019197808 */ /* 0x000fc40006000000 */
[----:B------:R-:W-:Y:S02]  /*e670*/  ISETP.GT.AND P6, PT, R0, R15, PT ;  /* 0x0000000f0000720c */ /* 0x000fe40003fc4270 */
[----:B------:R-:W-:Y:S02]  /*e680*/  ISETP.GE.AND P4, PT, R16, R227, PT ;  /* 0x000000e31000720c */ /* 0x000fe40003f86270 */
[----:B------:R-:W-:Y:S02]  /*e690*/  FSEL R41, R19, -INF , !P5 ;  /* 0xff80000013297808 */ /* 0x000fe40006800000 */
[----:B------:R-:W-:Y:S02]  /*e6a0*/  FSEL R17, R17, -INF , !P2 ;  /* 0xff80000011117808 */ /* 0x000fe40005000000 */
[----:B------:R-:W-:Y:S02]  /*e6b0*/  FSEL R24, R33, -INF , !P0 ;  /* 0xff80000021187808 */ /* 0x000fe40004000000 */
[----:B------:R-:W-:-:S02]  /*e6c0*/  ISETP.GT.AND P5, PT, R222, R14, PT ;  /* 0x0000000ede00720c */ /* 0x000fc40003fa4270 */
[----:B------:R-:W-:Y:S02]  /*e6d0*/  ISETP.GE.AND P2, PT, R14, R229, PT ;  /* 0x000000e50e00720c */ /* 0x000fe40003f46270 */
[----:B------:R-:W-:Y:S02]  /*e6e0*/  ISETP.GT.AND P0, PT, R0, R14, PT ;  /* 0x0000000e0000720c */ /* 0x000fe40003f04270 */
[----:B------:R-:W-:Y:S02]  /*e6f0*/  FSEL R16, R106, -INF , !P6 ;  /* 0xff8000006a107808 */ /* 0x000fe40007000000 */
[C---:B------:R-:W-:Y:S02]  /*e700*/  ISETP.GE.AND P3, PT, R15.reuse, R226, PT ;  /* 0x000000e20f00720c */ /* 0x040fe40003f66270 */
[----:B------:R-:W-:Y:S02]  /*e710*/  ISETP.GE.AND P6, PT, R15, R227, PT ;  /* 0x000000e30f00720c */ /* 0x000fe40003fc6270 */
[----:B------:R-:W-:-:S02]  /*e720*/  FSEL R55, R55, -INF , !P4 ;  /* 0xff80000037377808 */ /* 0x000fc40006000000 */
[----:B------:R-:W-:Y:S02]  /*e730*/  FSEL R15, R201, -INF , !P5 ;  /* 0xff800000c90f7808 */ /* 0x000fe40006800000 */
        /* <DEDUP_REMOVED lines=15> */
[-C--:B------:R-:W-:Y:S02]  /*e830*/  ISETP.GT.AND P5, PT, R222, R12.reuse, PT ;  /* 0x0000000cde00720c */ /* 0x080fe40003fa4270 */
[----:B------:R-:W-:-:S02]  /*e840*/  ISETP.GT.AND P2, PT, R0, R12, PT ;  /* 0x0000000c0000720c */ /* 0x000fc40003f44270 */
        /* <DEDUP_REMOVED lines=31> */
[C---:B------:R-:W-:Y:S02]  /*ea40*/  ISETP.GE.AND P0, PT, R10.reuse, R228, PT ;  /* 0x000000e40a00720c */ /* 0x040fe40003f06270 */
        /* <DEDUP_REMOVED lines=23> */
[----:B------:R-:W-:Y:S02]  /*ebc0*/  FSEL R11, R59, -INF , !P3 ;  /* 0xff8000003b0b7808 */ /* 0x000fe40005800000 */
[----:B------:R-:W-:Y:S02]  /*ebd0*/  ISETP.GE.AND P0, PT, R8, R229, PT ;  /* 0x000000e50800720c */ /* 0x000fe40003f06270 */
[----:B------:R-:W-:Y:S02]  /*ebe0*/  ISETP.GT.AND P3, PT, R222, R7, PT ;  /* 0x00000007de00720c */ /* 0x000fe40003f64270 */
[----:B------:R-:W-:Y:S02]  /*ebf0*/  FSEL R200, R9, -INF , !P2 ;  /* 0xff80000009c87808 */ /* 0x000fe40005000000 */
[----:B------:R-:W-:-:S02]  /*ec00*/  FSEL R206, R52, -INF , !P0 ;  /* 0xff80000034ce7808 */ /* 0x000fc40004000000 */
[----:B------:R-:W-:Y:S02]  /*ec10*/  FSEL R9, R208, -INF , !P3 ;  /* 0xff800000d0097808 */ /* 0x000fe40005800000 */
[C---:B------:R-:W-:Y:S02]  /*ec20*/  ISETP.GE.AND P0, PT, R7.reuse, R229, PT ;  /* 0x000000e50700720c */ /* 0x040fe40003f06270 */
[-C--:B------:R-:W-:Y:S02]  /*ec30*/  ISETP.GE.AND P3, PT, R7, R226.reuse, PT ;  /* 0x000000e20700720c */ /* 0x080fe40003f66270 */
[----:B------:R-:W-:Y:S02]  /*ec40*/  ISETP.GE.AND P5, PT, R8, R226, PT ;  /* 0x000000e20800720c */ /* 0x000fe40003fa6270 */
[----:B------:R-:W-:Y:S02]  /*ec50*/  FSEL R194, R10, -INF , !P6 ;  /* 0xff8000000ac27808 */ /* 0x000fe40007000000 */
        /* <DEDUP_REMOVED lines=9> */
[----:B------:R-:W-:Y:S02]  /*ecf0*/  ISETP.GT.AND P5, PT, R222, R6, PT ;  /* 0x00000006de00720c */ /* 0x000fe40003fa4270 */
[----:B------:R-:W-:Y:S02]  /*ed00*/  FSEL R8, R50, -INF , !P6 ;  /* 0xff80000032087808 */ /* 0x000fe40007000000 */
[----:B------:R-:W-:Y:S02]  /*ed10*/  FSEL R197, R9, -INF , !P2 ;  /* 0xff80000009c57808 */ /* 0x000fe40005000000 */
[----:B------:R-:W-:-:S02]  /*ed20*/  ISETP.GE.AND P6, PT, R7, R227, PT ;  /* 0x000000e30700720c */ /* 0x000fc40003fc6270 */
[----:B------:R-:W-:Y:S02]  /*ed30*/  FSEL R193, R11, -INF , !P4 ;  /* 0xff8000000bc17808 */ /* 0x000fe40006000000 */
[----:B------:R-:W-:Y:S02]  /*ed40*/  FSEL R9, R51, -INF , !P0 ;  /* 0xff80000033097808 */ /* 0x000fe40004000000 */
[----:B------:R-:W-:Y:S02]  /*ed50*/  FSEL R191, R37, -INF , !P3 ;  /* 0xff80000025bf7808 */ /* 0x000fe40005800000 */
[----:B------:R-:W-:Y:S02]  /*ed60*/  FSEL R7, R209, -INF , !P5 ;  /* 0xff800000d1077808 */ /* 0x000fe40006800000 */
[C---:B------:R-:W-:Y:S02]  /*ed70*/  ISETP.GE.AND P4, PT, R6.reuse, R228, PT ;  /* 0x000000e40600720c */ /* 0x040fe40003f86270 */
[----:B------:R-:W-:-:S02]  /*ed80*/  ISETP.GE.AND P2, PT, R6, R229, PT ;  /* 0x000000e50600720c */ /* 0x000fc40003f46270 */
[-C--:B------:R-:W-:Y:S02]  /*ed90*/  ISETP.GT.AND P0, PT, R222, R5.reuse, PT ;  /* 0x00000005de00720c */ /* 0x080fe40003f04270 */
[----:B------:R-:W-:Y:S02]  /*eda0*/  ISETP.GT.AND P3, PT, R0, R5, PT ;  /* 0x000000050000720c */ /* 0x000fe40003f64270 */
[----:B------:R-:W-:Y:S02]  /*edb0*/  ISETP.GE.AND P5, PT, R6, R227, PT ;  /* 0x000000e30600720c */ /* 0x000fe40003fa6270 */
[----:B------:R-:W-:Y:S02]  /*edc0*/  FSEL R196, R7, -INF , !P4 ;  /* 0xff80000007c47808 */ /* 0x000fe40006000000 */
[----:B------:R-:W-:Y:S02]  /*edd0*/  FSEL R199, R39, -INF , !P2 ;  /* 0xff80000027c77808 */ /* 0x000fe40005000000 */
[----:B------:R-:W-:-:S02]  /*ede0*/  FSEL R6, R180, -INF , !P0 ;  /* 0xff800000b4067808 */ /* 0x000fc40004000000 */
[----:B------:R-:W-:Y:S02]  /*edf0*/  FSEL R21, R42, -INF , !P3 ;  /* 0xff8000002a157808 */ /* 0x000fe40005800000 */
[C---:B------:R-:W-:Y:S02]  /*ee00*/  ISETP.GE.AND P4, PT, R5.reuse, R228, PT ;  /* 0x000000e40500720c */ /* 0x040fe40003f86270 */
[C---:B------:R-:W-:Y:S02]  /*ee10*/  ISETP.GE.AND P2, PT, R5.reuse, R229, PT ;  /* 0x000000e50500720c */ /* 0x040fe40003f46270 */
[C---:B------:R-:W-:Y:S02]  /*ee20*/  ISETP.GE.AND P0, PT, R5.reuse, R226, PT ;  /* 0x000000e20500720c */ /* 0x040fe40003f06270 */
[----:B------:R-:W-:Y:S02]  /*ee30*/  ISETP.GE.AND P3, PT, R5, R227, PT ;  /* 0x000000e30500720c */ /* 0x000fe40003f66270 */
[----:B------:R-:W-:-:S02]  /*ee40*/  FMNMX3.FTZ R5, R223, R28, R18, !PT ;  /* 0x0000001cdf057276 */ /* 0x000fc40007810012 */
[----:B------:R-:W-:Y:S02]  /*ee50*/  FSEL R195, R8, -INF , !P6 ;  /* 0xff80000008c37808 */ /* 0x000fe40007000000 */
[----:B------:R-:W-:Y:S02]  /*ee60*/  ISETP.GT.AND P6, PT, R222, R4, PT ;  /* 0x00000004de00720c */ /* 0x000fe40003fc4270 */
[----:B------:R-:W-:Y:S02]  /*ee70*/  FMNMX3.FTZ R5, R5, R17, R16, !PT ;  /* 0x0000001105057276 */ /* 0x000fe40007810010 */
[----:B------:R-:W-:Y:S02]  /*ee80*/  FSEL R7, R181, -INF , !P6 ;  /* 0xff800000b5077808 */ /* 0x000fe40007000000 */
[----:B------:R-:W-:Y:S02]  /*ee90*/  FSEL R180, R9, -INF , !P5 ;  /* 0xff80000009b47808 */ /* 0x000fe40006800000 */
[----:B------:R-:W-:-:S02]  /*eea0*/  FSEL R212, R6, -INF , !P4 ;  /* 0xff80000006d47808 */ /* 0x000fc40006000000 */
[----:B------:R-:W-:Y:S02]  /*eeb0*/  FSEL R215, R47, -INF , !P2 ;  /* 0xff8000002fd77808 */ /* 0x000fe40005000000 */
[----:B------:R-:W-:Y:S02]  /*eec0*/  FSEL R208, R40, -INF , !P0 ;  /* 0xff80000028d07808 */ /* 0x000fe40004000000 */
[C---:B------:R-:W-:Y:S02]  /*eed0*/  ISETP.GE.AND P5, PT, R4.reuse, R228, PT ;  /* 0x000000e40400720c */ /* 0x040fe40003fa6270 */
[C---:B------:R-:W-:Y:S02]  /*eee0*/  ISETP.GE.AND P6, PT, R4.reuse, R229, PT ;  /* 0x000000e50400720c */ /* 0x040fe40003fc6270 */
[C---:B------:R-:W-:Y:S02]  /*eef0*/  ISETP.GE.AND P4, PT, R4.reuse, R226, PT ;  /* 0x000000e20400720c */ /* 0x040fe40003f86270 */
[----:B------:R-:W-:-:S02]  /*ef00*/  ISETP.GE.AND P2, PT, R4, R227, PT ;  /* 0x000000e30400720c */ /* 0x000fc40003f46270 */
[----:B------:R-:W-:Y:S02]  /*ef10*/  ISETP.GT.AND P0, PT, R0, R4, PT ;  /* 0x000000040000720c */ /* 0x000fe40003f04270 */
[----:B------:R-:W-:Y:S02]  /*ef20*/  FMNMX3.FTZ R4, R5, R186, R182, !PT ;  /* 0x000000ba05047276 */ /* 0x000fe400078100b6 */
[----:B------:R-:W-:Y:S02]  /*ef30*/  FSEL R20, R43, -INF , !P0 ;  /* 0xff8000002b147808 */ /* 0x000fe40004000000 */
[----:B------:R-:W-:Y:S02]  /*ef40*/  FMNMX3.FTZ R102, R4, R178, R109, !PT ;  /* 0x000000b204667276 */ /* 0x000fe4000781006d */
[----:B------:R-:W-:Y:S02]  /*ef50*/  FSEL R213, R7, -INF , !P5 ;  /* 0xff80000007d57808 */ /* 0x000fe40006800000 */
[----:B------:R-:W-:-:S02]  /*ef60*/  ISETP.GT.AND P0, PT, R222, R2, PT ;  /* 0x00000002de00720c */ /* 0x000fc40003f04270 */
[----:B------:R-:W-:Y:S02]  /*ef70*/  ISETP.GT.AND P5, PT, R222, R3, PT ;  /* 0x00000003de00720c */ /* 0x000fe40003fa4270 */
[----:B------:R-:W-:Y:S02]  /*ef80*/  FMNMX3.FTZ R102, R102, R198, R200, !PT ;  /* 0x000000c666667276 */ /* 0x000fe400078100c8 */
[----:B------:R-:W-:Y:S02]  /*ef90*/  FSEL R4, R205, -INF , !P0 ;  /* 0xff800000cd047808 */ /* 0x000fe40004000000 */
[----:B------:R-:W-:Y:S02]  /*efa0*/  FSEL R5, R204, -INF , !P5 ;  /* 0xff800000cc057808 */ /* 0x000fe40006800000 */
[-C--:B------:R-:W-:Y:S02]  /*efb0*/  ISETP.GE.AND P0, PT, R2, R228.reuse, PT ;  /* 0x000000e40200720c */ /* 0x080fe40003f06270 */
[----:B------:R-:W-:-:S02]  /*efc0*/  ISETP.GE.AND P5, PT, R3, R228, PT ;  /* 0x000000e40300720c */ /* 0x000fc40003fa6270 */
[----:B------:R-:W-:Y:S02]  /*efd0*/  FMNMX3.FTZ R102, R102, R197, R196, !PT ;  /* 0x000000c566667276 */ /* 0x000fe400078100c4 */
[----:B------:R-:W-:Y:S02]  /*efe0*/  FSEL R210, R4, -INF , !P0 ;  /* 0xff80000004d27808 */ /* 0x000fe40004000000 */
[----:B------:R-:W-:Y:S02]  /*eff0*/  FSEL R211, R5, -INF , !P5 ;  /* 0xff80000005d37808 */ /* 0x000fe40006800000 */
[----:B------:R-:W-:Y:S02]  /*f000*/  FMNMX3.FTZ R4, R221, R27, R26, !PT ;  /* 0x0000001bdd047276 */ /* 0x000fe4000781001a */
[----:B------:R-:W-:Y:S02]  /*f010*/  FMNMX3.FTZ R102, R102, R212, R213, !PT ;  /* 0x000000d466667276 */ /* 0x000fe400078100d5 */
[----:B------:R-:W-:-:S02]  /*f020*/  ISETP.GE.AND P5, PT, R3, R229, PT ;  /* 0x000000e50300720c */ /* 0x000fc40003fa6270 */
[----:B------:R-:W-:Y:S02]  /*f030*/  FMNMX3.FTZ R8, R4, R24, R62, !PT ;  /* 0x0000001804087276 */ /* 0x000fe4000781003e */
[----:B------:R-:W-:Y:S01]  /*f040*/  FMNMX3.FTZ R102, R102, R211, R210, !PT ;  /* 0x000000d366667276 */ /* 0x000fe200078100d2 */
[----:B------:R-:W-:Y:S08]  /*f050*/  BRA.U !UP1, `(.L_x_927) ;  /* 0x0000000109747547 */ /* 0x000ff0000b800000 */
        /* <DEDUP_REMOVED lines=10> */
[----:B------:R-:W-:Y:S02]  /*f100*/  IMAD.U32 R4, RZ, RZ, UR6 ;  /* 0x00000006ff047e24 */ /* 0x000fe4000f8e00ff */
[----:B------:R-:W-:Y:S01]  /*f110*/  ULEA.HI.X UR7, UR10, UR7, UR11, 0x5, UP0 ;  /* 0x000000070a077291 */ /* 0x000fe200080f2c0b */
[----:B------:R-:W-:Y:S01]  /*f120*/  MOV R9, UR14 ;  /* 0x0000000e00097c02 */ /* 0x000fe20008000f00 */
[----:B------:R-:W-:Y:S01]  /*f130*/  IMAD.U32 R10, RZ, RZ, UR14 ;  /* 0x0000000eff0a7e24 */ /* 0x000fe2000f8e00ff */
[----:B--2---:R-:W-:-:S04]  /*f140*/  LEA R6, P0, R6, R248, 0x7 ;  /* 0x000000f806067211 */ /* 0x004fc800078038ff */
[-C--:B---3--:R-:W-:Y:S02]  /*f150*/  LEA.HI.X R7, R5, R249.reuse, R4, 0x7, P0 ;  /* 0x000000f905077211 */ /* 0x088fe400000f3c04 */
[----:B------:R-:W-:Y:S02]  /*f160*/  LEA R4, P0, R9, R248, 0x1 ;  /* 0x000000f809047211 */ /* 0x000fe400078008ff */
        /* <DEDUP_REMOVED lines=12> */
.L_x_927:
[----:B-1----:R-:W2:Y:S04]  /*f230*/  LDL.64 R6, [R1+0x48] ;  /* 0x0000480001067983 */ /* 0x002ea80000100a00 */
[----:B------:R-:W3:Y:S04]  /*f240*/  LDL.64 R232, [R1+0x30] ;  /* 0x0000300001e87983 */ /* 0x000ee80000100a00 */
[----:B------:R-:W4:Y:S01]  /*f250*/  LDL.64 R236, [R1+0x50] ;  /* 0x0000500001ec7983 */ /* 0x000f220000100a00 */
[----:B------:R-:W-:-:S03]  /*f260*/  ISETP.GE.AND P0, PT, R3, R226, PT ;  /* 0x000000e20300720c */ /* 0x000fc60003f06270 */
[----:B------:R-:W1:Y:S01]  /*f270*/  SHFL.BFLY PT, R5, R102, 0x2, 0x1f ;  /* 0x0c401f0066057f89 */ /* 0x000e6200000e0000 */
[----:B------:R-:W-:Y:S02]  /*f280*/  FMNMX3.FTZ R4, R8, R190, R187, !PT ;  /* 0x000000be08047276 */ /* 0x000fe400078100bb */
[----:B------:R-:W-:Y:S01]  /*f290*/  FSEL R205, R177, -INF , !P5 ;  /* 0xff800000b1cd7808 */ /* 0x000fe20006800000 */
[----:B------:R-:W5:Y:S01]  /*f2a0*/  LDL.LU R9, [R1+0x4] ;  /* 0x0000040001097983 */ /* 0x000f620000300800 */
[----:B------:R-:W-:Y:S02]  /*f2b0*/  FSEL R214, R176, -INF , !P6 ;  /* 0xff800000b0d67808 */ /* 0x000fe40007000000 */
[----:B------:R-:W-:Y:S01]  /*f2c0*/  FSEL R204, R48, -INF , !P4 ;  /* 0xff80000030cc7808 */ /* 0x000fe20006000000 */
[----:B------:R-:W2:Y:S01]  /*f2d0*/  S2R R12, SR_CTAID.X ;  /* 0x00000000000c7919 */ /* 0x000ea20000002500 */
[----:B------:R-:W-:Y:S01]  /*f2e0*/  FSEL R202, R60, -INF , !P0 ;  /* 0xff8000003cca7808 */ /* 0x000fe20004000000 */
[----:B------:R-:W-:Y:S01]  /*f2f0*/  USHF.L.U32 UR21, UR4, 0x1, URZ ;  /* 0x0000000104157899 */ /* 0x000fe200080006ff */
[----:B------:R-:W-:Y:S01]  /*f300*/  ISETP.GE.AND P0, PT, R2, R226, PT ;  /* 0x000000e20200720c */ /* 0x000fe20003f06270 */
[----:B------:R-:W-:Y:S01]  /*f310*/  UIADD3 UR10, UPT, UPT, UR29, -0x4498517b, URZ ;  /* 0xbb67ae851d0a7890 */ /* 0x000fe2000fffe0ff */
[----:B------:R-:W-:Y:S01]  /*f320*/  FMNMX3.FTZ R4, R4, R183, R179, !PT ;  /* 0x000000b704047276 */ /* 0x000fe200078100b3 */
[----:B------:R-:W-:Y:S01]  /*f330*/  UIADD3 UR6, UPT, UPT, UR28, -0x61c88647, URZ ;  /* 0x9e3779b91c067890 */ /* 0x000fe2000fffe0ff */
[----:B------:R-:W-:Y:S01]  /*f340*/  ISETP.GE.AND P5, PT, R2, R229, PT ;  /* 0x000000e50200720c */ /* 0x000fe20003fa6270 */
[----:B------:R-:W-:Y:S01]  /*f350*/  UIADD3 UR7, UPT, UPT, UR28, 0x3c6ef372, URZ ;  /* 0x3c6ef3721c077890 */ /* 0x000fe2000fffe0ff */
[----:B------:R-:W-:Y:S01]  /*f360*/  ISETP.GE.AND P6, PT, R3, R227, PT ;  /* 0x000000e30300720c */ /* 0x000fe20003fc6270 */
[----:B------:R-:W1:Y:S01]  /*f370*/  LDCU UR20, c[0x0][0x45c] ;  /* 0x00008b80ff1477ac */ /* 0x000e620008000800 */
[----:B------:R-:W-:-:S02]  /*f380*/  ISETP.GT.AND P4, PT, R0, R3, PT ;  /* 0x000000030000720c */ /* 0x000fc40003f84270 */
[----:B------:R-:W-:Y:S02]  /*f390*/  FSEL R203, R61, -INF , !P0 ;  /* 0xff8000003dcb7808 */ /* 0x000fe40004000000 */
[----:B------:R-:W-:Y:S02]  /*f3a0*/  FMNMX3.FTZ R3, R4, R207, R206, !PT ;  /* 0x000000cf04037276 */ /* 0x000fe400078100ce */
[----:B------:R-:W-:Y:S02]  /*f3b0*/  FSEL R209, R49, -INF , !P5 ;  /* 0xff80000031d17808 */ /* 0x000fe40006800000 */
[----:B------:R-:W-:Y:S02]  /*f3c0*/  ISETP.GT.AND P5, PT, R0, R2, PT ;  /* 0x000000020000720c */ /* 0x000fe40003fa4270 */
[----:B------:R-:W-:Y:S01]  /*f3d0*/  ISETP.GE.AND P0, PT, R2, R227, PT ;  /* 0x000000e30200720c */ /* 0x000fe20003f06270 */
[----:B------:R-:W-:Y:S01]  /*f3e0*/  IMAD.U32 R2, RZ, RZ, UR29 ;  /* 0x0000001dff027e24 */ /* 0x000fe2000f8e00ff */
[----:B------:R-:W-:-:S04]  /*f3f0*/  FMNMX3.FTZ R3, R3, R201, R199, !PT ;  /* 0x000000c903037276 */ /* 0x000fc800078100c7 */
[----:B------:R-:W-:Y:S02]  /*f400*/  FMNMX3.FTZ R0, R3, R215, R214, !PT ;  /* 0x000000d703007276 */ /* 0x000fe400078100d6 */
[----:B------:R-:W-:Y:S02]  /*f410*/  FMNMX3.FTZ R3, R224, R25, R41, !PT ;  /* 0x00000019e0037276 */ /* 0x000fe40007810029 */
[----:B-1----:R-:W-:Y:S02]  /*f420*/  FMNMX.FTZ R102, R102, R5, !PT ;  /* 0x0000000566667209 */ /* 0x002fe40007810000 */
[----:B------:R-:W-:Y:S02]  /*f430*/  FMNMX3.FTZ R4, R3, R33, R32, !PT ;  /* 0x0000002103047276 */ /* 0x000fe40007810020 */
[----:B------:R-:W-:-:S05]  /*f440*/  FMNMX3.FTZ R0, R0, R205, R209, !PT ;  /* 0x000000cd00007276 */ /* 0x000fca00078100d1 */
[----:B------:R-:W1:Y:S01]  /*f450*/  SHFL.BFLY PT, R101, R0, 0x2, 0x1f ;  /* 0x0c401f0000657f89 */ /* 0x000e6200000e0000 */
[----:B------:R-:W-:-:S03]  /*f460*/  SHF.R.U32.HI R10, RZ, 0x5, R220 ;  /* 0x00000005ff0a7819 */ /* 0x000fc600000116dc */
[----:B------:R-:W1:Y:S01]  /*f470*/  SHFL.BFLY PT, R11, R102, 0x1, 0x1f ;  /* 0x0c201f00660b7f89 */ /* 0x000e6200000e0000 */
[----:B------:R-:W-:Y:S02]  /*f480*/  UIADD3 UR15, UPT, UPT, UR29, 0x32370b8f, URZ ;  /* 0x32370b8f1d0f7890 */ /* 0x000fe4000fffe0ff */
[----:B------:R-:W-:Y:S01]  /*f490*/  UIADD3 UR19, UPT, UPT, UR29, 0x76cf5d0a, URZ ;  /* 0x76cf5d0a1d137890 */ /* 0x000fe2000fffe0ff */
[----:B-1----:R-:W-:Y:S02]  /*f4a0*/  FMNMX.FTZ R101, R0, R101, !PT ;  /* 0x0000006500657209 */ /* 0x002fe40007810000 */
[----:B------:R-:W-:Y:S02]  /*f4b0*/  FMNMX.FTZ R102, R102, R11, !PT ;  /* 0x0000000b66667209 */ /* 0x000fe40007810000 */
[----:B------:R-:W-:Y:S02]  /*f4c0*/  FSEL R177, R21, -INF , !P3 ;  /* 0xff80000015b17808 */ /* 0x000fe40005800000 */
[----:B------:R-:W-:Y:S01]  /*f4d0*/  FSEL R181, R20, -INF , !P2 ;  /* 0xff80000014b57808 */ /* 0x000fe20005000000 */
[----:B------:R-:W-:Y:S01]  /*f4e0*/  FMUL.FTZ R19, R102, UR20 ;  /* 0x0000001466137c20 */ /* 0x000fe20008410000 */
[----:B------:R-:W-:-:S02]  /*f4f0*/  UIADD3 UR14, UPT, UPT, UR29, -0x126145ec, URZ ;  /* 0xed9eba141d0e7890 */ /* 0x000fc4000fffe0ff */
[----:B------:R-:W-:Y:S01]  /*f500*/  UIADD3 UR11, UPT, UPT, UR29, -0x56f99767, URZ ;  /* 0xa90668991d0b7890 */ /* 0x000fe2000fffe0ff */
[----:B------:R-:W-:Y:S02]  /*f510*/  IMAD.MOV.U32 R30, RZ, RZ, R245 ;  /* 0x000000ffff1e7224 */ /* 0x000fe400078e00f5 */
[----:B------:R-:W-:Y:S02]  /*f520*/  IMAD.MOV.U32 R31, RZ, RZ, R244 ;  /* 0x000000ffff1f7224 */ /* 0x000fe400078e00f4 */
[----:B------:R-:W-:Y:S02]  /*f530*/  IMAD.MOV.U32 R240, RZ, RZ, R30 ;  /* 0x000000fffff07224 */ /* 0x000fe400078e001e */
[----:B------:R-:W-:Y:S02]  /*f540*/  IMAD.MOV.U32 R239, RZ, RZ, R31 ;  /* 0x000000ffffef7224 */ /* 0x000fe400078e001f */
[----:B--2---:R-:W-:Y:S01]  /*f550*/  IMAD.MOV.U32 R61, RZ, RZ, R7 ;  /* 0x000000ffff3d7224 */ /* 0x004fe200078e0007 */
[----:B------:R-:W-:-:S05]  /*f560*/  SHF.R.U32.HI R7, RZ, 0x5, R220 ;  /* 0x00000005ff077819 */ /* 0x000fca00000116dc */
[----:B------:R-:W-:Y:S01]  /*f570*/  IMAD R12, R12, 0x8, R7 ;  /* 0x000000080c0c7824 */ /* 0x000fe200078e0207 */
[----:B---3--:R-:W-:-:S03]  /*f580*/  LOP3.LUT R2, R2, UR21, R233, 0x96, !PT ;  /* 0x0000001502027c12 */ /* 0x008fc6000f8e96e9 */
[----:B------:R-:W-:Y:S01]  /*f590*/  VIADD R12, R12, 0x4 ;  /* 0x000000040c0c7836 */ /* 0x000fe20000000000 */
[----:B----4-:R-:W-:Y:S01]  /*f5a0*/  LOP3.LUT R5, R232, UR10, R237, 0x96, !PT ;  /* 0x0000000ae8057c12 */ /* 0x010fe2000f8e96ed */
[----:B------:R-:W-:-:S04]  /*f5b0*/  IMAD.WIDE.U32 R2, R2, -0x326172a9, RZ ;  /* 0xcd9e8d5702027825 */ /* 0x000fc800078e00ff */
[----:B------:R-:W-:-:S04]  /*f5c0*/  IMAD.WIDE.U32 R12, R12, -0x326172a9, RZ ;  /* 0xcd9e8d570c0c7825 */ /* 0x000fc800078e00ff */
[----:B------:R-:W-:Y:S01]  /*f5d0*/  IMAD.WIDE.U32 R48, R5, -0x326172a9, RZ ;  /* 0xcd9e8d5705307825 */ /* 0x000fe200078e00ff */
[----:B------:R-:W-:Y:S02]  /*f5e0*/  LOP3.LUT R5, R12, UR6, R3, 0x96, !PT ;  /* 0x000000060c057c12 */ /* 0x000fe4000f8e9603 */
[----:B------:R-:W1:Y:S01]  /*f5f0*/  S2R R12, SR_CTAID.X ;  /* 0x00000000000c7919 */ /* 0x000e620000002500 */
[----:B------:R-:W-:Y:S01]  /*f600*/  IMAD.MOV.U32 R60, RZ, RZ, R6 ;  /* 0x000000ffff3c7224 */ /* 0x000fe200078e0006 */
[----:B------:R-:W-:Y:S02]  /*f610*/  FMNMX3.FTZ R6, R4, R63, R104, !PT ;  /* 0x0000003f04067276 */ /* 0x000fe40007810068 */
[----:B------:R-:W-:Y:S02]  /*f620*/  LOP3.LUT R4, R232, UR10, R61, 0x96, !PT ;  /* 0x0000000ae8047c12 */ /* 0x000fe4000f8e963d */
[----:B------:R-:W-:Y:S02]  /*f630*/  LOP3.LUT R7, R2, UR7, R49, 0x96, !PT ;  /* 0x0000000702077c12 */ /* 0x000fe4000f8e9631 */
[----:B------:R-:W-:Y:S01]  /*f640*/  FMNMX3.FTZ R6, R6, R100, R66, !PT ;  /* 0x0000006406067276 */ /* 0x000fe20007810042 */
[----:B------:R-:W-:-:S03]  /*f650*/  IMAD.WIDE.U32 R218, R4, -0x326172a9, RZ ;  /* 0xcd9e8d5704da7825 */ /* 0x000fc600078e00ff */
[----:B------:R-:W-:Y:S01]  /*f660*/  FMNMX3.FTZ R8, R6, R189, R192, !PT ;  /* 0x000000bd06087276 */ /* 0x000fe200078100c0 */
[----:B------:R-:W-:-:S04]  /*f670*/  IMAD.WIDE.U32 R4, R5, -0x2daee0ad, RZ ;  /* 0xd2511f5305047825 */ /* 0x000fc800078e00ff */
[----:B------:R-:W-:-:S04]  /*f680*/  IMAD.WIDE.U32 R6, R7, -0x2daee0ad, RZ ;  /* 0xd2511f5307067825 */ /* 0x000fc800078e00ff */
[----:B-----5:R-:W-:Y:S01]  /*f690*/  IMAD.MOV.U32 R29, RZ, RZ, R9 ;  /* 0x000000ffff1d7224 */ /* 0x020fe200078e0009 */
[----:B------:R-:W-:Y:S01]  /*f6a0*/  LOP3.LUT R9, R2, UR7, R219, 0x96, !PT ;  /* 0x0000000702097c12 */ /* 0x000fe2000f8e96db */
[----:B-1----:R-:W-:-:S04]  /*f6b0*/  IMAD R12, R12, 0x8, R10 ;  /* 0x000000080c0c7824 */ /* 0x002fc800078e020a */
[----:B------:R-:W-:Y:S01]  /*f6c0*/  IMAD.WIDE.U32 R12, R12, -0x326172a9, RZ ;  /* 0xcd9e8d570c0c7825 */ /* 0x000fe200078e00ff */
[----:B------:R-:W-:Y:S02]  /*f6d0*/  FMNMX3.FTZ R2, R8, R188, R191, !PT ;  /* 0x000000bc08027276 */ /* 0x000fe400078100bf */
[----:B------:R-:W-:Y:S02]  /*f6e0*/  LOP3.LUT R10, R4, UR15, R7, 0x96, !PT ;  /* 0x0000000f040a7c12 */ /* 0x000fe4000f8e9607 */
[----:B------:R-:W-:Y:S02]  /*f6f0*/  LOP3.LUT R3, R12, UR6, R3, 0x96, !PT ;  /* 0x000000060c037c12 */ /* 0x000fe4000f8e9603 */
[----:B------:R-:W-:Y:S02]  /*f700*/  FMNMX3.FTZ R7, R225, R54, R55, !PT ;  /* 0x00000036e1077276 */ /* 0x000fe40007810037 */
[----:B------:R-:W-:Y:S01]  /*f710*/  FMNMX3.FTZ R0, R2, R208, R204, !PT ;  /* 0x000000d002007276 */ /* 0x000fe200078100cc */
[----:B------:R-:W-:Y:S01]  /*f720*/  IMAD.WIDE.U32 R2, R3, -0x2daee0ad, RZ ;  /* 0xd2511f5303027825 */ /* 0x000fe200078e00ff */
[----:B------:R-:W-:-:S02]  /*f730*/  FMNMX3.FTZ R7, R7, R56, R57, !PT ;  /* 0x0000003807077276 */ /* 0x000fc40007810039 */
[----:B------:R-:W-:Y:S01]  /*f740*/  LOP3.LUT R15, R236, UR19, R5, 0x96, !PT ;  /* 0x00000013ec0f7c12 */ /* 0x000fe2000f8e9605 */
[----:B------:R-:W-:Y:S01]  /*f750*/  IMAD.WIDE.U32 R4, R9, -0x2daee0ad, RZ ;  /* 0xd2511f5309047825 */ /* 0x000fe200078e00ff */
[----:B------:R-:W-:Y:S02]  /*f760*/  LOP3.LUT R14, R60, UR19, R3, 0x96, !PT ;  /* 0x000000133c0e7c12 */ /* 0x000fe4000f8e9603 */
[----:B------:R-:W-:Y:S02]  /*f770*/  FMNMX3.FTZ R3, R7, R106, R107, !PT ;  /* 0x0000006a07037276 */ /* 0x000fe4000781006b */
[----:B------:R-:W-:Y:S02]  /*f780*/  FMNMX3.FTZ R0, R0, R202, R203, !PT ;  /* 0x000000ca00007276 */ /* 0x000fe400078100cb */
[----:B------:R-:W-:Y:S02]  /*f790*/  LOP3.LUT R13, R2, UR15, R5, 0x96, !PT ;  /* 0x0000000f020d7c12 */ /* 0x000fe4000f8e9605 */
[----:B------:R-:W-:Y:S01]  /*f7a0*/  FMNMX3.FTZ R5, R3, R105, R67, !PT ;  /* 0x0000006903057276 */ /* 0x000fe20007810043 */
[----:B------:R-:W1:Y:S03]  /*f7b0*/  SHFL.BFLY PT, R11, R0, 0x2, 0x1f ;  /* 0x0c401f00000b7f89 */ /* 0x000e6600000e0000 */
[----:B------:R-:W-:Y:S01]  /*f7c0*/  FMNMX3.FTZ R5, R5, R194, R193, !PT ;  /* 0x000000c205057276 */ /* 0x000fe200078100c1 */
[----:B------:R-:W2:Y:S01]  /*f7d0*/  SHFL.BFLY PT, R12, R101, 0x1, 0x1f ;  /* 0x0c201f00650c7f89 */ /* 0x000ea200000e0000 */
[----:B------:R-:W-:-:S02]  /*f7e0*/  FSEL R8, R110, -INF , !P4 ;  /* 0xff8000006e087808 */ /* 0x000fc40006000000 */
[----:B------:R-:W-:Y:S02]  /*f7f0*/  FSEL R7, R111, -INF , !P5 ;  /* 0xff8000006f077808 */ /* 0x000fe40006800000 */
[----:B------:R-:W-:Y:S02]  /*f800*/  FMNMX3.FTZ R5, R5, R195, R180, !PT ;  /* 0x000000c305057276 */ /* 0x000fe400078100b4 */
[----:B------:R-:W-:Y:S02]  /*f810*/  FSEL R235, R8, -INF , !P6 ;  /* 0xff80000008eb7808 */ /* 0x000fe40007000000 */
[----:B------:R-:W-:Y:S02]  /*f820*/  FSEL R234, R7, -INF , !P0 ;  /* 0xff80000007ea7808 */ /* 0x000fe40004000000 */
[----:B------:R-:W-:Y:S02]  /*f830*/  FMNMX3.FTZ R5, R5, R177, R181, !PT ;  /* 0x000000b105057276 */ /* 0x000fe400078100b5 */
[----:B------:R-:W-:-:S02]  /*f840*/  FSETP.NEU.FTZ.AND P4, PT, R102, -INF , PT ;  /* 0xff8000006600780b */ /* 0x000fc40003f9d000 */
[----:B------:R-:W-:Y:S02]  /*f850*/  FMNMX3.FTZ R5, R5, R235, R234, !PT ;  /* 0x000000eb05057276 */ /* 0x000fe400078100ea */
[----:B------:R-:W-:-:S03]  /*f860*/  FSEL R19, R19, RZ, P4 ;  /* 0x000000ff13137208 */ /* 0x000fc60002000000 */
[----:B------:R-:W3:Y:S01]  /*f870*/  SHFL.BFLY PT, R108, R5, 0x2, 0x1f ;  /* 0x0c401f00056c7f89 */ /* 0x000ee200000e0000 */
[----:B-1----:R-:W-:Y:S01]  /*f880*/  FMNMX.FTZ R0, R0, R11, !PT ;  /* 0x0000000b00007209 */ /* 0x002fe20007810000 */
[----:B------:R-:W-:-:S04]  /*f890*/  FFMA.FTZ R2, R28, UR20, -R19 ;  /* 0x000000141c027c23 */ /* 0x000fc80008010813 */
[----:B------:R1:W-:Y:S01]  /*f8a0*/  MUFU.EX2 R34, R2 ;  /* 0x0000000200227308 */ /* 0x0003e20000000800 */
[----:B------:R-:W4:Y:S01]  /*f8b0*/  SHFL.BFLY PT, R103, R0, 0x1, 0x1f ;  /* 0x0c201f0000677f89 */ /* 0x000f2200000e0000 */
[----:B--2---:R-:W-:Y:S01]  /*f8c0*/  FMNMX.FTZ R101, R101, R12, !PT ;  /* 0x0000000c65657209 */ /* 0x004fe20007810000 */
[----:B------:R-:W-:-:S04]  /*f8d0*/  IMAD.WIDE.U32 R22, R15, -0x326172a9, RZ ;  /* 0xcd9e8d570f167825 */ /* 0x000fc800078e00ff */
[----:B------:R-:W-:-:S04]  /*f8e0*/  IMAD.WIDE.U32 R52, R10, -0x326172a9, RZ ;  /* 0xcd9e8d570a347825 */ /* 0x000fc800078e00ff */
[C---:B------:R-:W-:Y:S01]  /*f8f0*/  FMUL.FTZ R20, R101.reuse, UR20 ;  /* 0x0000001465147c20 */ /* 0x040fe20008410000 */
[----:B------:R-:W-:Y:S01]  /*f900*/  FSETP.NEU.FTZ.AND P3, PT, R101, -INF , PT ;  /* 0xff8000006500780b */ /* 0x000fe20003f7d000 */
[----:B------:R-:W-:-:S04]  /*f910*/  IMAD.WIDE.U32 R14, R14, -0x326172a9, RZ ;  /* 0xcd9e8d570e0e7825 */ /* 0x000fc800078e00ff */
[----:B-1----:R-:W-:Y:S01]  /*f920*/  FFMA.FTZ R2, R18, UR20, -R19 ;  /* 0x0000001412027c23 */ /* 0x002fe20008010813 */
[----:B------:R-:W-:-:S03]  /*f930*/  IMAD.WIDE.U32 R64, R13, -0x326172a9, RZ ;  /* 0xcd9e8d570d407825 */ /* 0x000fc600078e00ff */
[----:B------:R1:W-:Y:S01]  /*f940*/  MUFU.EX2 R242, R2 ;  /* 0x0000000200f27308 */ /* 0x0003e20000000800 */
[----:B------:R-:W-:Y:S02]  /*f950*/  LOP3.LUT R3, R48, UR13, R23, 0x96, !PT ;  /* 0x0000000d30037c12 */ /* 0x000fe4000f8e9617 */
[----:B------:R-:W-:Y:S02]  /*f960*/  LOP3.LUT R9, R22, UR12, R53, 0x96, !PT ;  /* 0x0000000c16097c12 */ /* 0x000fe4000f8e9635 */
[----:B------:R-:W-:Y:S02]  /*f970*/  LOP3.LUT R7, R218, UR13, R15, 0x96, !PT ;  /* 0x0000000dda077c12 */ /* 0x000fe4000f8e960f */
[----:B------:R-:W-:Y:S02]  /*f980*/  LOP3.LUT R8, R14, UR12, R65, 0x96, !PT ;  /* 0x0000000c0e087c12 */ /* 0x000fe4000f8e9641 */
[----:B------:R-:W-:Y:S01]  /*f990*/  FSEL R20, R20, RZ, P3 ;  /* 0x000000ff14147208 */ /* 0x000fe20001800000 */
[----:B-1----:R-:W-:Y:S01]  /*f9a0*/  FFMA.FTZ R2, R17, UR20, -R19 ;  /* 0x0000001411027c23 */ /* 0x002fe20008010813 */
[----:B---3--:R-:W-:Y:S01]  /*f9b0*/  FMNMX.FTZ R108, R5, R108, !PT ;  /* 0x0000006c056c7209 */ /* 0x008fe20007810000 */
[----:B------:R-:W-:Y:S01]  /*f9c0*/  IMAD.WIDE.U32 R110, R9, -0x2daee0ad, RZ ;  /* 0xd2511f53096e7825 */ /* 0x000fe200078e00ff */
[----:B----4-:R-:W-:Y:S01]  /*f9d0*/  FMNMX.FTZ R103, R0, R103, !PT ;  /* 0x0000006700677209 */ /* 0x010fe20007810000 */
[----:B------:R1:W-:Y:S01]  /*f9e0*/  MUFU.EX2 R36, R2 ;  /* 0x0000000200247308 */ /* 0x0003e20000000800 */
[----:B------:R-:W-:Y:S01]  /*f9f0*/  LEA R176, R29, UR5, 0x1 ;  /* 0x000000051db07c11 */ /* 0x000fe2000f8e08ff */
[----:B------:R-:W-:-:S04]  /*fa00*/  IMAD.WIDE.U32 R10, R7, -0x2daee0ad, RZ ;  /* 0xd2511f53070a7825 */ /* 0x000fc800078e00ff */
[----:B------:R-:W-:Y:S01]  /*fa10*/  FFMA.FTZ R7, R27, UR20, -R20 ;  /* 0x000000141b077c23 */ /* 0x000fe20008010814 */
[----:B------:R-:W2:Y:S01]  /*fa20*/  SHFL.BFLY PT, R13, R108, 0x1, 0x1f ;  /* 0x0c201f006c0d7f89 */ /* 0x000ea200000e0000 */
[----:B------:R-:W3:Y:S01]  /*fa30*/  LDC R14, c[0x0][0x4f8] ;  /* 0x00013e00ff0e7b82 */ /* 0x000ee20000000800 */
[----:B------:R-:W-:-:S04]  /*fa40*/  IMAD.WIDE.U32 R216, R8, -0x2daee0ad, RZ ;  /* 0xd2511f5308d87825 */ /* 0x000fc800078e00ff */
[----:B-1----:R-:W-:-:S04]  /*fa50*/  FFMA.FTZ R2, R16, UR20, -R19 ;  /* 0x0000001410027c23 */ /* 0x002fc80008010813 */
[----:B------:R1:W-:Y:S01]  /*fa60*/  MUFU.EX2 R37, R2 ;  /* 0x0000000200257308 */ /* 0x0003e20000000800 */
[----:B------:R-:W-:-:S07]  /*fa70*/  FFMA.FTZ R0, R24, UR20, -R20 ;  /* 0x0000001418007c23 */ /* 0x000fce0008010814 */
[----:B------:R4:W-:Y:S01]  /*fa80*/  MUFU.EX2 R238, R7 ;  /* 0x0000000700ee7308 */ /* 0x0009e20000000800 */
[----:B-1----:R-:W-:-:S05]  /*fa90*/  IMAD.WIDE.U32 R2, R3, -0x2daee0ad, RZ ;  /* 0xd2511f5303027825 */ /* 0x002fca00078e00ff */
[----:B------:R-:W-:Y:S02]  /*faa0*/  LOP3.LUT R3, R6, UR14, R3, 0x96, !PT ;  /* 0x0000000e06037c12 */ /* 0x000fe4000f8e9603 */
[----:B------:R-:W-:Y:S02]  /*fab0*/  LOP3.LUT R2, R2, UR11, R111, 0x96, !PT ;  /* 0x0000000b02027c12 */ /* 0x000fe4000f8e966f */
[----:B------:R-:W-:Y:S01]  /*fac0*/  LOP3.LUT R6, R4, UR14, R11, 0x96, !PT ;  /* 0x0000000e04067c12 */ /* 0x000fe2000f8e960b */
[----:B------:R-:W-:Y:S01]  /*fad0*/  FFMA.FTZ R4, R26, UR20, -R20 ;  /* 0x000000141a047c23 */ /* 0x000fe20008010814 */
[----:B----4-:R-:W-:Y:S01]  /*fae0*/  LOP3.LUT R7, R10, UR11, R217, 0x96, !PT ;  /* 0x0000000b0a077c12 */ /* 0x010fe2000f8e96d9 */
[----:B------:R-:W-:Y:S02]  /*faf0*/  IMAD.WIDE.U32 R50, R3, -0x326172a9, RZ ;  /* 0xcd9e8d5703327825 */ /* 0x000fe400078e00ff */
[----:B------:R1:W-:Y:S02]  /*fb00*/  MUFU.EX2 R35, R4 ;  /* 0x0000000400237308 */ /* 0x0003e40000000800 */
[----:B------:R-:W-:-:S04]  /*fb10*/  IMAD.WIDE.U32 R2, R2, -0x326172a9, RZ ;  /* 0xcd9e8d5702027825 */ /* 0x000fc800078e00ff */
[C---:B------:R-:W-:Y:S01]  /*fb20*/  FMUL.FTZ R16, R103.reuse, UR20 ;  /* 0x0000001467107c20 */ /* 0x040fe20008410000 */
[----:B------:R-:W-:Y:S01]  /*fb30*/  IMAD.WIDE.U32 R58, R6, -0x326172a9, RZ ;  /* 0xcd9e8d57063a7825 */ /* 0x000fe200078e00ff */
[----:B------:R-:W-:Y:S01]  /*fb40*/  FSETP.NEU.FTZ.AND P2, PT, R103, -INF , PT ;  /* 0xff8000006700780b */ /* 0x000fe20003f5d000 */
[----:B------:R4:W-:Y:S02]  /*fb50*/  MUFU.EX2 R252, R0 ;  /* 0x0000000000fc7308 */ /* 0x0009e40000000800 */
[----:B------:R-:W-:Y:S02]  /*fb60*/  IMAD.MOV.U32 R9, RZ, RZ, R2 ;  /* 0x000000ffff097224 */ /* 0x000fe400078e0002 */
[----:B-1----:R-:W-:Y:S01]  /*fb70*/  IMAD.WIDE.U32 R4, R7, -0x326172a9, RZ ;  /* 0xcd9e8d5707047825 */ /* 0x002fe200078e00ff */
[----:B------:R-:W-:Y:S02]  /*fb80*/  FSEL R16, R16, RZ, P2 ;  /* 0x000000ff10107208 */ /* 0x000fe40001000000 */
[----:B------:R-:W-:-:S02]  /*fb90*/  PRMT R12, R2, 0x7771, RZ ;  /* 0x00007771020c7816 */ /* 0x000fc400000000ff */
[C---:B------:R-:W-:Y:S02]  /*fba0*/  PRMT R11, R4.reuse, 0x7771, RZ ;  /* 0x00007771040b7816 */ /* 0x040fe400000000ff */
[----:B------:R-:W-:Y:S02]  /*fbb0*/  PRMT R8, R4, 0x7773, RZ ;  /* 0x0000777304087816 */ /* 0x000fe400000000ff */
[----:B----4-:R-:W-:Y:S02]  /*fbc0*/  LOP3.LUT R0, R58, UR8, R5, 0x96, !PT ;  /* 0x000000083a007c12 */ /* 0x010fe4000f8e9605 */
[----:B------:R-:W-:Y:S02]  /*fbd0*/  MOV R5, R4 ;  /* 0x0000000400057202 */ /* 0x000fe40000000f00 */
[C---:B------:R-:W-:Y:S02]  /*fbe0*/  PRMT R10, R2.reuse, 0x7773, RZ ;  /* 0x00007773020a7816 */ /* 0x040fe400000000ff */
[----:B------:R-:W-:-:S02]  /*fbf0*/  PRMT R7, R2, 0x7772, RZ ;  /* 0x0000777202077816 */ /* 0x000fc400000000ff */
[----:B------:R-:W-:Y:S02]  /*fc00*/  PRMT R4, R4, 0x7772, RZ ;  /* 0x0000777204047816 */ /* 0x000fe400000000ff */
[----:B------:R-:W-:Y:S02]  /*fc10*/  LOP3.LUT R2, R9, 0xff, RZ, 0xc0, !PT ;  /* 0x000000ff09027812 */ /* 0x000fe400078ec0ff */
[----:B------:R-:W-:Y:S02]  /*fc20*/  LOP3.LUT R3, R50, UR8, R3, 0x96, !PT ;  /* 0x0000000832037c12 */ /* 0x000fe4000f8e9603 */
[----:B------:R-:W-:Y:S01]  /*fc30*/  PRMT R23, R4, 0x5410, R8 ;  /* 0x0000541004177816 */ /* 0x000fe20000000008 */
[----:B------:R-:W-:Y:S01]  /*fc40*/  FFMA.FTZ R4, R33, UR20, -R16 ;  /* 0x0000001421047c23 */ /* 0x000fe20008010810 */
[----:B------:R-:W-:Y:S02]  /*fc50*/  PRMT R15, R2, 0x5410, R12 ;  /* 0x00005410020f7816 */ /* 0x000fe4000000000c */
[----:B------:R-:W-:Y:S01]  /*fc60*/  LOP3.LUT R2, R3, 0xffff, RZ, 0xc0, !PT ;  /* 0x0000ffff03027812 */ /* 0x000fe200078ec0ff */
[----:B------:R-:W-:Y:S01]  /*fc70*/  FFMA.FTZ R6, R25, UR20, -R16 ;  /* 0x0000001419067c23 */ /* 0x000fe20008010810 */
[----:B------:R-:W-:Y:S01]  /*fc80*/  LOP3.LUT R5, R5, 0xff, RZ, 0xc0, !PT ;  /* 0x000000ff05057812 */ /* 0x000fe200078ec0ff */
[----:B------:R1:W-:Y:S01]  /*fc90*/  MUFU.EX2 R249, R4 ;  /* 0x0000000400f97308 */ /* 0x0003e20000000800 */
[----:B--2---:R-:W-:-:S02]  /*fca0*/  FMNMX.FTZ R108, R108, R13, !PT ;  /* 0x0000000d6c6c7209 */ /* 0x004fc40007810000 */
[----:B------:R-:W-:Y:S02]  /*fcb0*/  SHF.R.U32.HI R2, RZ, 0x8, R2 ;  /* 0x00000008ff027819 */ /* 0x000fe40000011602 */
[----:B------:R-:W-:Y:S01]  /*fcc0*/  PRMT R22, R5, 0x5410, R11 ;  /* 0x0000541005167816 */ /* 0x000fe2000000000b */
[----:B------:R-:W-:Y:S02]  /*fcd0*/  FFMA.FTZ R5, R32, UR20, -R16 ;  /* 0x0000001420057c23 */ /* 0x000fe40008010810 */
[----:B------:R2:W-:Y:S01]  /*fce0*/  MUFU.EX2 R251, R6 ;  /* 0x0000000600fb7308 */ /* 0x0005e20000000800 */
[C---:B------:R-:W-:Y:S01]  /*fcf0*/  FMUL.FTZ R17, R108.reuse, UR20 ;  /* 0x000000146c117c20 */ /* 0x040fe20008410000 */
[----:B------:R-:W-:Y:S02]  /*fd00*/  FSETP.NEU.FTZ.AND P0, PT, R108, -INF , PT ;  /* 0xff8000006c00780b */ /* 0x000fe40003f1d000 */
[----:B-1----:R-:W-:-:S04]  /*fd10*/  LOP3.LUT R4, R3, 0xff, RZ, 0xc0, !PT ;  /* 0x000000ff03047812 */ /* 0x002fc800078ec0ff */
[----:B------:R1:W-:Y:S01]  /*fd20*/  MUFU.EX2 R248, R5 ;  /* 0x0000000500f87308 */ /* 0x0003e20000000800 */
[----:B------:R-:W-:Y:S02]  /*fd30*/  PRMT R18, R7, 0x5410, R10 ;  /* 0x0000541007127816 */ /* 0x000fe4000000000a */
[----:B------:R-:W-:Y:S02]  /*fd40*/  PRMT R11, R4, 0x5410, R2 ;  /* 0x00005410040b7816 */ /* 0x000fe40000000002 */
[----:B------:R-:W-:Y:S01]  /*fd50*/  PRMT R4, R3, 0x7632, R4 ;  /* 0x0000763203047816 */ /* 0x000fe20000000004 */
[----:B--2---:R-:W-:Y:S01]  /*fd60*/  FFMA.FTZ R6, R41, UR20, -R16 ;  /* 0x0000001429067c23 */ /* 0x004fe20008010810 */
[----:B------:R-:W-:Y:S01]  /*fd70*/  SHF.R.U32.HI R7, RZ, 0x18, R3 ;  /* 0x00000018ff077819 */ /* 0x000fe20000011603 */
[----:B------:R-:W-:Y:S01]  /*fd80*/  VIADD R9, R176, 0x9000 ;  /* 0x00009000b0097836 */ /* 0x000fe20000000000 */
[C---:B------:R-:W-:Y:S01]  /*fd90*/  LOP3.LUT R3, R0.reuse, 0xffff, RZ, 0xc0, !PT ;  /* 0x0000ffff00037812 */ /* 0x040fe200078ec0ff */
[----:B------:R2:W4:Y:S01]  /*fda0*/  MUFU.EX2 R250, R6 ;  /* 0x0000000600fa7308 */ /* 0x0005220000000800 */
[----:B------:R-:W-:Y:S01]  /*fdb0*/  LOP3.LUT R8, R0, 0xff, RZ, 0xc0, !PT ;  /* 0x000000ff00087812 */ /* 0x000fe200078ec0ff */
[----:B------:R-:W-:Y:S01]  /*fdc0*/  VIADD R21, R176, 0x9020 ;  /* 0x00009020b0157836 */ /* 0x000fe20000000000 */
[----:B------:R-:W-:-:S02]  /*fdd0*/  FSEL R17, R17, RZ, P0 ;  /* 0x000000ff11117208 */ /* 0x000fc40000000000 */
[----:B-1----:R-:W-:Y:S01]  /*fde0*/  PRMT R5, R0, 0x7632, R5 ;  /* 0x0000763200057816 */ /* 0x002fe20000000005 */
[----:B------:R-:W-:Y:S02]  /*fdf0*/  @P1 VIADD R21, R9, 0xffffffe0 ;  /* 0xffffffe009151836 */ /* 0x000fe40000000000 */
[----:B------:R-:W-:Y:S01]  /*fe00*/  FFMA.FTZ R2, R54, UR20, -R17 ;  /* 0x0000001436027c23 */ /* 0x000fe20008010811 */
[----:B------:R-:W-:Y:S01]  /*fe10*/  IMAD.MOV.U32 R29, RZ, RZ, R246 ;  /* 0x000000ffff1d7224 */ /* 0x000fe200078e00f6 */
[----:B---3--:R-:W-:Y:S01]  /*fe20*/  LOP3.LUT R14, R14, 0xff, RZ, 0xc0, !PT ;  /* 0x000000ff0e0e7812 */ /* 0x008fe200078ec0ff */
[----:B------:R-:W1:Y:S01]  /*fe30*/  LDSM.16.MT88.4 R40, [R176+0xb000] ;  /* 0x00b00000b028783b */ /* 0x000e620000004200 */
[----:B--2---:R-:W-:-:S03]  /*fe40*/  SHF.R.U32.HI R6, RZ, 0x18, R0 ;  /* 0x00000018ff067819 */ /* 0x004fc60000011600 */
[----:B------:R-:W-:Y:S01]  /*fe50*/  LDSM.16.MT88.4 R24, [R21+0x1000] ;  /* 0x001000001518783b */ /* 0x000fe20000004200 */
[----:B------:R-:W-:Y:S02]  /*fe60*/  LOP3.LUT R0, R4, 0xff, RZ, 0xc0, !PT ;  /* 0x000000ff04007812 */ /* 0x000fe400078ec0ff */
[----:B------:R-:W-:Y:S01]  /*fe70*/  SHF.R.U32.HI R3, RZ, 0x8, R3 ;  /* 0x00000008ff037819 */ /* 0x000fe20000011603 */
[----:B------:R-:W-:Y:S01]  /*fe80*/  LDSM.16.MT88.4 R44, [R21+0x2000] ;  /* 0x00200000152c783b */ /* 0x000fe20000004200 */
[----:B------:R-:W-:Y:S01]  /*fe90*/  PRMT R9, R0, 0x5410, R7 ;  /* 0x0000541000097816 */ /* 0x000fe20000000007 */
[----:B------:R-:W-:Y:S01]  /*fea0*/  FFMA.FTZ R0, R56, UR20, -R17 ;  /* 0x0000001438007c23 */ /* 0x000fe20008010811 */
[----:B------:R2:W-:Y:S08]  /*feb0*/  MUFU.EX2 R247, R2 ;  /* 0x0000000200f77308 */ /* 0x0005f00000000800 */
[----:B------:R3:W-:Y:S01]  /*fec0*/  MUFU.EX2 R245, R0 ;  /* 0x0000000000f57308 */ /* 0x0007e20000000800 */
[----:B------:R-:W-:Y:S01]  /*fed0*/  PRMT R12, R8, 0x5410, R3 ;  /* 0x00005410080c7816 */ /* 0x000fe20000000003 */
[--C-:B--2---:R-:W-:Y:S01]  /*fee0*/  FFMA.FTZ R2, R55, UR20, -R17.reuse ;  /* 0x0000001437027c23 */ /* 0x104fe20008010811 */
[----:B---3--:R-:W-:-:S05]  /*fef0*/  FFMA.FTZ R0, R57, UR20, -R17 ;  /* 0x0000001439007c23 */ /* 0x008fca0008010811 */
[----:B------:R2:W-:Y:S01]  /*ff00*/  MUFU.EX2 R246, R2 ;  /* 0x0000000200f67308 */ /* 0x0005e20000000800 */
[----:B------:R-:W-:-:S07]  /*ff10*/  FSEL R3, R101, RZ, P3 ;  /* 0x000000ff65037208 */ /* 0x000fce0001800000 */
[----:B------:R4:W3:Y:S01]  /*ff20*/  MUFU.EX2 R244, R0 ;  /* 0x0000000000f47308 */ /* 0x0008e20000000800 */
[----:B------:R-:W-:Y:S02]  /*ff30*/  FSEL R4, R102, RZ, P4 ;  /* 0x000000ff66047208 */ /* 0x000fe40002000000 */
[----:B--2---:R-:W-:-:S04]  /*ff40*/  LOP3.LUT R2, R5, 0xff, RZ, 0xc0, !PT ;  /* 0x000000ff05027812 */ /* 0x004fc800078ec0ff */
[----:B------:R-:W-:Y:S02]  /*ff50*/  PRMT R13, R2, 0x5410, R6 ;  /* 0x00005410020d7816 */ /* 0x000fe40000000006 */
[----:B------:R-:W-:Y:S01]  /*ff60*/  FSEL R2, R103, RZ, P2 ;  /* 0x000000ff67027208 */ /* 0x000fe20001000000 */
[----:B------:R-:W-:Y:S02]  /*ff70*/  IMAD R14, R14, 0x10000, R14 ;  /* 0x000100000e0e7824 */ /* 0x000fe400078e020e */
[----:B------:R-:W-:Y:S01]  /*ff80*/  FADD.FTZ R8, R221, -R3 ;  /* 0x80000003dd087221 */ /* 0x000fe20000010000 */
[----:B------:R-:W-:Y:S02]  /*ff90*/  FSEL R3, R108, RZ, P0 ;  /* 0x000000ff6c037208 */ /* 0x000fe40000000000 */
[----:B------:R-:W-:Y:S01]  /*ffa0*/  LOP3.LUT R7, R18, 0xff00ff, RZ, 0xc0, !PT ;  /* 0x00ff00ff12077812 */ /* 0x000fe200078ec0ff */
[----:B------:R-:W-:Y:S01]  /*ffb0*/  FADD.FTZ R10, R224, -R2 ;  /* 0x80000002e00a7221 */ /* 0x000fe20000010000 */
[----:B------:R-:W-:Y:S01]  /*ffc0*/  FFMA.FTZ R2, R62, UR20, -R20 ;  /* 0x000000143e027c23 */ /* 0x000fe20008010814 */
[----:B------:R-:W-:Y:S01]  /*ffd0*/  FADD.FTZ R5, R223, -R4 ;  /* 0x80000004df057221 */ /* 0x000fe20000010000 */
[--C-:B------:R-:W-:Y:S01]  /*ffe0*/  HSET2.LE.AND R4, R11, R14.reuse, PT ;  /* 0x0000000e0b047233 */ /* 0x100fe20003803000 */
[----:B------:R-:W-:Y:S01]  /*fff0*/  FADD.FTZ R11, R225, -R3 ;  /* 0x80000003e10b7221 */ /* 0x000fe20000010000 */
[----:B------:R-:W-:Y:S01]  /*10000*/  HSET2.LE.AND R7, R7, R14, PT ;  /* 0x0000000e07077233 */ /* 0x000fe20003803000 */
[----:B------:R2:W5:Y:S01]  /*10010*/  MUFU.EX2 R243, R2 ;  /* 0x0000000200f37308 */ /* 0x0005620000000800 */
[----:B----4-:R-:W-:-:S02]  /*10020*/  F2FP.BF16.F32.PACK_AB R0, R250, R251 ;  /* 0x000000fbfa00723e */ /* 0x010fc400000010ff */
[----:B---3--:R-:W-:Y:S01]  /*10030*/  F2FP.BF16.F32.PACK_AB R3, R244, R245 ;  /* 0x000000f5f403723e */ /* 0x008fe200000010ff */
[----:B------:R-:W-:Y:S01]  /*10040*/  FMUL.FTZ R57, R5, UR20 ;  /* 0x0000001405397c20 */ /* 0x000fe20008410000 */
[----:B------:R-:W-:Y:S02]  /*10050*/  LOP3.LUT R4, R0, R4, RZ, 0xc0, !PT ;  /* 0x0000000400047212 */ /* 0x000fe400078ec0ff */
[--C-:B------:R-:W-:Y:S02]  /*10060*/  HSET2.LE.AND R5, R9, R14.reuse, PT ;  /* 0x0000000e09057233 */ /* 0x100fe40003803000 */
[----:B------:R-:W-:Y:S01]  /*10070*/  LOP3.LUT R7, R3, R7, RZ, 0xc0, !PT ;  /* 0x0000000703077212 */ /* 0x000fe200078ec0ff */
[----:B------:R-:W-:Y:S01]  /*10080*/  IMAD.MOV.U32 R223, RZ, RZ, R35 ;  /* 0x000000ffffdf7224 */ /* 0x000fe200078e0023 */
[----:B------:R-:W-:Y:S01]  /*10090*/  HSET2.LE.AND R6, R15, R14, PT ;  /* 0x0000000e0f067233 */ /* 0x000fe20003803000 */
[----:B------:R-:W-:Y:S01]  /*100a0*/  IMAD.MOV.U32 R15, RZ, RZ, R36 ;  /* 0x000000ffff0f7224 */ /* 0x000fe200078e0024 */
[----:B------:R-:W-:Y:S01]  /*100b0*/  F2FP.BF16.F32.PACK_AB R0, R246, R247 ;  /* 0x000000f7f600723e */ /* 0x000fe200000010ff */
[----:B------:R-:W-:Y:S01]  /*100c0*/  IMAD.MOV.U32 R241, RZ, RZ, R29 ;  /* 0x000000fffff17224 */ /* 0x000fe200078e001d */
[----:B------:R-:W-:Y:S01]  /*100d0*/  LOP3.LUT R3, R23, 0xff00ff, RZ, 0xc0, !PT ;  /* 0x00ff00ff17037812 */ /* 0x000fe200078ec0ff */
[----:B------:R-:W-:Y:S01]  /*100e0*/  IMAD.MOV.U32 R23, RZ, RZ, R34 ;  /* 0x000000ffff177224 */ /* 0x000fe200078e0022 */
[----:B------:R-:W-:Y:S01]  /*100f0*/  MOV R18, R37 ;  /* 0x0000002500127202 */ /* 0x000fe20000000f00 */
[----:B------:R-:W3:Y:S01]  /*10100*/  LDSM.16.MT88.4 R28, [R176+0x9000] ;  /* 0x00900000b01c783b */ /* 0x000ee20000004200 */
[----:B--2---:R-:W-:-:S03]  /*10110*/  F2FP.BF16.F32.PACK_AB R2, R248, R249 ;  /* 0x000000f9f802723e */ /* 0x004fc600000010ff */
[----:B------:R-:W2:Y:S01]  /*10120*/  LDSM.16.MT88.4 R36, [R21] ;  /* 0x000000001524783b */ /* 0x000ea20000004200 */
[----:B------:R-:W-:-:S03]  /*10130*/  LOP3.LUT R5, R0, R5, RZ, 0xc0, !PT ;  /* 0x0000000500057212 */ /* 0x000fc600078ec0ff */
[----:B------:R-:W4:Y:S01]  /*10140*/  LDSM.16.MT88.4 R32, [R176+0xa000] ;  /* 0x00a00000b020783b */ /* 0x000f220000004200 */
[----:B------:R-:W-:Y:S02]  /*10150*/  LOP3.LUT R6, R2, R6, RZ, 0xc0, !PT ;  /* 0x0000000602067212 */ /* 0x000fe400078ec0ff */
[--C-:B------:R-:W-:Y:S01]  /*10160*/  HSET2.LE.AND R0, R22, R14.reuse, PT ;  /* 0x0000000e16007233 */ /* 0x100fe20003803000 */
[----:B------:R-:W-:Y:S01]  /*10170*/  FMUL.FTZ R8, R8, UR20 ;  /* 0x0000001408087c20 */ /* 0x000fe20008410000 */
[----:B------:R-:W-:Y:S01]  /*10180*/  F2FP.BF16.F32.PACK_AB R2, R18, R15 ;  /* 0x0000000f1202723e */ /* 0x000fe200000010ff */
[----:B------:R-:W-:Y:S01]  /*10190*/  FMUL.FTZ R55, R10, UR20 ;  /* 0x000000140a377c20 */ /* 0x000fe20008410000 */
[----:B------:R-:W1:Y:S02]  /*101a0*/  MUFU.EX2 R57, R57 ;  /* 0x0000003900397308 */ /* 0x000e640000000800 */
[----:B------:R-:W-:Y:S01]  /*101b0*/  LOP3.LUT R10, R2, R0, RZ, 0xc0, !PT ;  /* 0x00000000020a7212 */ /* 0x000fe200078ec0ff */
[----:B------:R-:W-:Y:S01]  /*101c0*/  FMUL.FTZ R54, R11, UR20 ;  /* 0x000000140b367c20 */ /* 0x000fe20008410000 */
[----:B------:R-:W-:-:S02]  /*101d0*/  HSET2.LE.AND R0, R3, R14, PT ;  /* 0x0000000e03007233 */ /* 0x000fc40003803000 */
[----:B-----5:R-:W-:Y:S02]  /*101e0*/  F2FP.BF16.F32.PACK_AB R2, R243, R252 ;  /* 0x000000fcf302723e */ /* 0x020fe400000010ff */
[----:B------:R5:W3:Y:S02]  /*101f0*/  MUFU.EX2 R56, R8 ;  /* 0x0000000800387308 */ /* 0x000ae40000000800 */
[----:B------:R-:W-:Y:S02]  /*10200*/  LOP3.LUT R11, R2, R0, RZ, 0xc0, !PT ;  /* 0x00000000020b7212 */ /* 0x000fe400078ec0ff */
[----:B------:R-:W-:Y:S02]  /*10210*/  HSET2.LE.AND R0, R12, R14, PT ;  /* 0x0000000e0c007233 */ /* 0x000fe40003803000 */
[----:B------:R-:W-:Y:S02]  /*10220*/  F2FP.BF16.F32.PACK_AB R2, R242, R23 ;  /* 0x00000017f202723e */ /* 0x000fe400000010ff */
[----:B------:R-:W2:Y:S08]  /*10230*/  MUFU.EX2 R55, R55 ;  /* 0x0000003700377308 */ /* 0x000eb00000000800 */
[----:B------:R-:W4:Y:S01]  /*10240*/  MUFU.EX2 R54, R54 ;  /* 0x0000003600367308 */ /* 0x000f220000000800 */
[----:B-----5:R-:W-:-:S02]  /*10250*/  LOP3.LUT R8, R2, R0, RZ, 0xc0, !PT ;  /* 0x0000000002087212 */ /* 0x020fc400078ec0ff */
[----:B------:R-:W-:Y:S02]  /*10260*/  HSET2.LE.AND R0, R13, R14, PT ;  /* 0x0000000e0d007233 */ /* 0x000fe40003803000 */
[----:B------:R-:W-:Y:S01]  /*10270*/  F2FP.BF16.F32.PACK_AB R2, R223, R238 ;  /* 0x000000eedf02723e */ /* 0x000fe200000010ff */
[-C--:B-1----:R-:W-:Y:S01]  /*10280*/  FMUL.FTZ R68, R68, R57.reuse ;  /* 0x0000003944447220 */ /* 0x082fe20000410000 */
[----:B------:R-:W-:Y:S01]  /*10290*/  FMUL.FTZ R69, R69, R57 ;  /* 0x0000003945457220 */ /* 0x000fe20000410000 */
[----:B---3--:R-:W-:Y:S01]  /*102a0*/  FMUL.FTZ R70, R70, R56 ;  /* 0x0000003846467220 */ /* 0x008fe20000410000 */
[----:B------:R-:W-:Y:S01]  /*102b0*/  LOP3.LUT R9, R2, R0, RZ, 0xc0, !PT ;  /* 0x0000000002097212 */ /* 0x000fe200078ec0ff */
[----:B------:R-:W-:Y:S01]  /*102c0*/  FMUL.FTZ R71, R71, R56 ;  /* 0x0000003847477220 */ /* 0x000fe20000410000 */
[----:B------:R-:W-:Y:S01]  /*102d0*/  FFMA.FTZ R0, R63, UR20, -R16 ;  /* 0x000000143f007c23 */ /* 0x000fe20008010810 */
[----:B------:R-:W-:Y:S01]  /*102e0*/  LOP3.LUT R2, R52, UR9, R51, 0x96, !PT ;  /* 0x0000000934027c12 */ /* 0x000fe2000f8e9633 */
[----:B------:R-:W-:Y:S01]  /*102f0*/  IMAD.MOV.U32 R51, RZ, RZ, R61 ;  /* 0x000000ffff337224 */ /* 0x000fe200078e003d */
[----:B------:R-:W-:Y:S01]  /*10300*/  MOV R50, R60 ;  /* 0x0000003c00327202 */ /* 0x000fe20000000f00 */
[-C--:B--2---:R-:W-:Y:S01]  /*10310*/  FMUL.FTZ R116, R116, R55.reuse ;  /* 0x0000003774747220 */ /* 0x084fe20000410000 */
[-C--:B------:R-:W-:Y:S01]  /*10320*/  FMUL.FTZ R117, R117, R55.reuse ;  /* 0x0000003775757220 */ /* 0x080fe20000410000 */
[-C--:B----4-:R-:W-:Y:S01]  /*10330*/  FMUL.FTZ R118, R118, R54.reuse ;  /* 0x0000003676767220 */ /* 0x090fe20000410000 */
        /* <DEDUP_REMOVED lines=45> */
[----:B------:R-:W-:Y:S01]  /*10610*/  HMMA.16816.F32.BF16 R60, R8, R40, R68 ;  /* 0x00000028083c723c */ /* 0x000fe20000041844 */
[----:B------:R-:W-:-:S02]  /*10620*/  IMAD.MOV.U32 R70, RZ, RZ, R240 ;  /* 0x000000ffff467224 */ /* 0x000fc400078e00f0 */
[----:B------:R1:W-:Y:S01]  /*10630*/  MUFU.EX2 R240, R0 ;  /* 0x0000000000f07308 */ /* 0x0003e20000000800 */
[----:B------:R-:W-:-:S04]  /*10640*/  IMAD.WIDE.U32 R2, R2, -0x2daee0ad, RZ ;  /* 0xd2511f5302027825 */ /* 0x000fc800078e00ff */
[----:B------:R-:W-:Y:S01]  /*10650*/  IMAD.MOV.U32 R52, RZ, RZ, R242 ;  /* 0x000000ffff347224 */ /* 0x000fe200078e00f2 */
[----:B------:R-:W-:Y:S01]  /*10660*/  HMMA.16816.F32.BF16 R116, R4, R28, R116 ;  /* 0x0000001c0474723c */ /* 0x000fe20000041874 */
[----:B------:R-:W-:Y:S02]  /*10670*/  IMAD.MOV.U32 R53, RZ, RZ, R241 ;  /* 0x000000ffff357224 */ /* 0x000fe400078e00f1 */
[----:B-1----:R-:W-:-:S05]  /*10680*/  FFMA.FTZ R0, R104, UR20, -R16 ;  /* 0x0000001468007c23 */ /* 0x002fca0008010810 */
[C---:B------:R-:W-:Y:S01]  /*10690*/  HMMA.16816.F32.BF16 R120, R4.reuse, R30, R120 ;  /* 0x0000001e0478723c */ /* 0x040fe20000041878 */
[----:B------:R1:W-:Y:S07]  /*106a0*/  MUFU.EX2 R242, R0 ;  /* 0x0000000000f27308 */ /* 0x0003ee0000000800 */
[C---:B------:R-:W-:Y:S08]  /*106b0*/  HMMA.16816.F32.BF16 R132, R4.reuse, R36, R132 ;  /* 0x000000240484723c */ /* 0x040ff00000041884 */
[----:B------:R-:W-:Y:S01]  /*106c0*/  HMMA.16816.F32.BF16 R136, R4, R38, R136 ;  /* 0x000000260488723c */ /* 0x000fe20000041888 */
[----:B-1----:R-:W-:-:S07]  /*106d0*/  IMAD.MOV.U32 R0, RZ, RZ, R2 ;  /* 0x000000ffff007224 */ /* 0x002fce00078e0002 */
        /* <DEDUP_REMOVED lines=8> */
[----:B------:R-:W-:-:S04]  /*10760*/  FFMA.FTZ R4, R100, UR20, -R16 ;  /* 0x0000001464047c23 */ /* 0x000fc80008010810 */
[----:B------:R1:W-:Y:S01]  /*10770*/  MUFU.EX2 R241, R4 ;  /* 0x0000000400f17308 */ /* 0x0003e20000000800 */
[----:B------:R-:W-:Y:S01]  /*10780*/  UIADD3 UR10, UPT, UPT, UR29, 0x646e171e, URZ ;  /* 0x646e171e1d0a7890 */ /* 0x000fe2000fffe0ff */
[----:B------:R-:W-:Y:S01]  /*10790*/  IMAD.MOV.U32 R69, RZ, RZ, R239 ;  /* 0x000000ffff457224 */ /* 0x000fe200078e00ef */
[C---:B------:R-:W-:Y:S02]  /*107a0*/  PRMT R6, R2.reuse, 0x7771, RZ ;  /* 0x0000777102067816 */ /* 0x040fe400000000ff */
[C---:B------:R-:W-:Y:S02]  /*107b0*/  PRMT R5, R2.reuse, 0x7773, RZ ;  /* 0x0000777302057816 */ /* 0x040fe400000000ff */
[----:B------:R-:W-:Y:S02]  /*107c0*/  PRMT R2, R2, 0x7772, RZ ;  /* 0x0000777202027816 */ /* 0x000fe400000000ff */
[----:B-1----:R-:W-:Y:S01]  /*107d0*/  LOP3.LUT R4, R0, 0xff, RZ, 0xc0, !PT ;  /* 0x000000ff00047812 */ /* 0x002fe200078ec0ff */
[----:B------:R-:W-:-:S04]  /*107e0*/  FFMA.FTZ R0, R66, UR20, -R16 ;  /* 0x0000001442007c23 */ /* 0x000fc80008010810 */
[----:B------:R1:W2:Y:S01]  /*107f0*/  MUFU.EX2 R239, R0 ;  /* 0x0000000000ef7308 */ /* 0x0002a20000000800 */
        /* <DEDUP_REMOVED lines=15> */
[----:B-1----:R-:W-:Y:S01]  /*108f0*/  LOP3.LUT R0, R110, UR10, R3, 0x96, !PT ;  /* 0x0000000a6e007c12 */ /* 0x002fe2000f8e9603 */
[----:B------:R-:W-:Y:S01]  /*10900*/  FFMA.FTZ R3, R105, UR20, -R17 ;  /* 0x0000001469037c23 */ /* 0x000fe20008010811 */
        /* <DEDUP_REMOVED lines=25> */
[----:B------:R-:W-:Y:S01]  /*10aa0*/  PRMT R13, R2, 0x5410, R5 ;  /* 0x00005410020d7816 */ /* 0x000fe20000000005 */
[-C--:B------:R-:W-:Y:S01]  /*10ab0*/  FMUL.FTZ R96, R96, R57.reuse ;  /* 0x0000003960607220 */ /* 0x080fe20000410000 */
[----:B------:R-:W-:Y:S01]  /*10ac0*/  FMUL.FTZ R97, R97, R57 ;  /* 0x0000003961617220 */ /* 0x000fe20000410000 */
[-C--:B------:R-:W-:Y:S01]  /*10ad0*/  FMUL.FTZ R98, R98, R56.reuse ;  /* 0x0000003862627220 */ /* 0x080fe20000410000 */
[----:B------:R-:W-:Y:S01]  /*10ae0*/  FMUL.FTZ R99, R99, R56 ;  /* 0x0000003863637220 */ /* 0x000fe20000410000 */
[----:B------:R-:W-:Y:S01]  /*10af0*/  FFMA.FTZ R2, R106, UR20, -R17 ;  /* 0x000000146a027c23 */ /* 0x000fe20008010811 */
[----:B------:R-:W-:Y:S01]  /*10b00*/  MOV R68, R238 ;  /* 0x000000ee00447202 */ /* 0x000fe20000000f00 */
[----:B------:R-:W-:Y:S01]  /*10b10*/  IMAD.MOV.U32 R110, RZ, RZ, R236 ;  /* 0x000000ffff6e7224 */ /* 0x000fe200078e00ec */
[----:B------:R1:W-:Y:S01]  /*10b20*/  MUFU.EX2 R238, R3 ;  /* 0x0000000300ee7308 */ /* 0x0003e20000000800 */
[----:B------:R-:W-:-:S02]  /*10b30*/  PRMT R4, R4, 0x5410, R6 ;  /* 0x0000541004047816 */ /* 0x000fc40000000006 */
[----:B------:R-:W-:Y:S01]  /*10b40*/  LOP3.LUT R5, R0, 0xffff, RZ, 0xc0, !PT ;  /* 0x0000ffff00057812 */ /* 0x000fe200078ec0ff */
[----:B------:R-:W-:Y:S01]  /*10b50*/  HMMA.16816.F32.BF16 R112, R8, R28, R112 ;  /* 0x0000001c0870723c */ /* 0x000fe20000041870 */
[----:B------:R-:W-:-:S03]  /*10b60*/  IMAD.MOV.U32 R111, RZ, RZ, R237 ;  /* 0x000000ffff6f7224 */ /* 0x000fc600078e00ed */
[----:B------:R3:W-:Y:S01]  /*10b70*/  MUFU.EX2 R236, R2 ;  /* 0x0000000200ec7308 */ /* 0x0007e20000000800 */
[----:B------:R-:W-:-:S03]  /*10b80*/  LOP3.LUT R12, R0, 0xff, RZ, 0xc0, !PT ;  /* 0x000000ff000c7812 */ /* 0x000fc600078ec0ff */
[----:B------:R-:W-:Y:S01]  /*10b90*/  HMMA.16816.F32.BF16 R124, R8, R30, R124 ;  /* 0x0000001e087c723c */ /* 0x000fe2000004187c */
[----:B------:R-:W-:Y:S01]  /*10ba0*/  LDSM.16.MT88.4 R28, [R21+0x400] ;  /* 0x00040000151c783b */ /* 0x000fe20000004200 */
[----:B-1----:R-:W-:Y:S01]  /*10bb0*/  FFMA.FTZ R3, R67, UR20, -R17 ;  /* 0x0000001443037c23 */ /* 0x002fe20008010811 */
[----:B------:R-:W-:-:S05]  /*10bc0*/  SHF.R.U32.HI R7, RZ, 0x18, R0 ;  /* 0x00000018ff077819 */ /* 0x000fca0000011600 */
[----:B------:R-:W-:Y:S01]  /*10bd0*/  HMMA.16816.F32.BF16 R128, R8, R36, R128 ;  /* 0x000000240880723c */ /* 0x000fe20000041880 */
[----:B------:R-:W1:Y:S01]  /*10be0*/  MUFU.EX2 R237, R3 ;  /* 0x0000000300ed7308 */ /* 0x000e620000000800 */
[----:B------:R-:W-:Y:S02]  /*10bf0*/  SHF.R.U32.HI R6, RZ, 0x8, R5 ;  /* 0x00000008ff067819 */ /* 0x000fe40000011605 */
[----:B---3--:R-:W-:-:S04]  /*10c00*/  PRMT R2, R0, 0x7632, R2 ;  /* 0x0000763200027816 */ /* 0x008fc80000000002 */
[----:B------:R-:W-:Y:S01]  /*10c10*/  HMMA.16816.F32.BF16 R140, R8, R38, R140 ;  /* 0x00000026088c723c */ /* 0x000fe2000004188c */
[----:B------:R-:W-:Y:S01]  /*10c20*/  LDSM.16.MT88.4 R36, [R21+0x1400] ;  /* 0x001400001524783b */ /* 0x000fe20000004200 */
[----:B------:R-:W-:Y:S02]  /*10c30*/  LOP3.LUT R5, R2, 0xff, RZ, 0xc0, !PT ;  /* 0x000000ff02057812 */ /* 0x000fe400078ec0ff */
[----:B------:R-:W-:-:S04]  /*10c40*/  HSET2.LE.AND R0, R4, R14, PT ;  /* 0x0000000e04007233 */ /* 0x000fc80003803000 */
[----:B------:R-:W-:Y:S01]  /*10c50*/  HMMA.16816.F32.BF16 R144, R8, R32, R144 ;  /* 0x000000200890723c */ /* 0x000fe20000041890 */
[----:B--2---:R-:W-:-:S07]  /*10c60*/  F2FP.BF16.F32.PACK_AB R2, R239, R241 ;  /* 0x000000f1ef02723e */ /* 0x004fce00000010ff */
[C---:B------:R-:W-:Y:S01]  /*10c70*/  HMMA.16816.F32.BF16 R156, R8.reuse, R34, R156 ;  /* 0x00000022089c723c */ /* 0x040fe2000004189c */
[----:B------:R-:W-:Y:S07]  /*10c80*/  LDSM.16.MT88.4 R32, [R176+0xa400] ;  /* 0x00a40000b020783b */ /* 0x000fee0000004200 */
[----:B------:R-:W-:Y:S01]  /*10c90*/  HMMA.16816.F32.BF16 R160, R8, R24, R160 ;  /* 0x0000001808a0723c */ /* 0x000fe200000418a0 */
[----:B------:R-:W-:-:S07]  /*10ca0*/  PRMT R4, R12, 0x5410, R6 ;  /* 0x000054100c047816 */ /* 0x000fce0000000006 */
[C---:B------:R-:W-:Y:S01]  /*10cb0*/  HMMA.16816.F32.BF16 R172, R8.reuse, R26, R172 ;  /* 0x0000001a08ac723c */ /* 0x040fe200000418ac */
[----:B------:R-:W2:Y:S07]  /*10cc0*/  LDSM.16.MT88.4 R24, [R176+0x9400] ;  /* 0x00940000b018783b */ /* 0x000eae0000004200 */
[C---:B------:R-:W-:Y:S01]  /*10cd0*/  HMMA.16816.F32.BF16 R80, R8.reuse, R42, R80 ;  /* 0x0000002a0850723c */ /* 0x040fe20000041850 */
[----:B------:R-:W3:Y:S07]  /*10ce0*/  LDSM.16.MT88.4 R40, [R176+0xb400] ;  /* 0x00b40000b028783b */ /* 0x000eee0000004200 */
[C---:B------:R-:W-:Y:S08]  /*10cf0*/  HMMA.16816.F32.BF16 R84, R8.reuse, R44, R84 ;  /* 0x0000002c0854723c */ /* 0x040ff00000041854 */
[----:B------:R-:W-:Y:S01]  /*10d00*/  HMMA.16816.F32.BF16 R96, R8, R46, R96 ;  /* 0x0000002e0860723c */ /* 0x000fe20000041860 */
[----:B------:R-:W4:Y:S01]  /*10d10*/  LDSM.16.MT88.4 R44, [R21+0x2400] ;  /* 0x00240000152c783b */ /* 0x000f220000004200 */
[----:B------:R-:W-:Y:S01]  /*10d20*/  LOP3.LUT R6, R2, R0, RZ, 0xc0, !PT ;  /* 0x0000000002067212 */ /* 0x000fe200078ec0ff */
[----:B------:R-:W-:Y:S01]  /*10d30*/  FFMA.FTZ R2, R107, UR20, -R17 ;  /* 0x000000146b027c23 */ /* 0x000fe20008010811 */
[----:B------:R-:W-:Y:S01]  /*10d40*/  IMAD.MOV.U32 R105, RZ, RZ, R233 ;  /* 0x000000ffff697224 */ /* 0x000fe200078e00e9 */
[----:B------:R-:W-:-:S02]  /*10d50*/  LOP3.LUT R0, R13, 0xff00ff, RZ, 0xc0, !PT ;  /* 0x00ff00ff0d007812 */ /* 0x000fc400078ec0ff */
[----:B------:R1:W5:Y:S03]  /*10d60*/  MUFU.EX2 R233, R2 ;  /* 0x0000000200e97308 */ /* 0x0003660000000800 */
[----:B------:R-:W-:Y:S02]  /*10d70*/  HSET2.LE.AND R0, R0, R14, PT ;  /* 0x0000000e00007233 */ /* 0x000fe40003803000 */
[----:B------:R-:W-:Y:S02]  /*10d80*/  PRMT R5, R5, 0x5410, R7 ;  /* 0x0000541005057816 */ /* 0x000fe40000000007 */
[----:B-1----:R-:W-:-:S04]  /*10d90*/  F2FP.BF16.F32.PACK_AB R2, R237, R238 ;  /* 0x000000eeed02723e */ /* 0x002fc800000010ff */
        /* <DEDUP_REMOVED lines=8> */
[----:B------:R-:W-:-:S03]  /*10e20*/  LOP3.LUT R2, R64, UR9, R59, 0x96, !PT ;  /* 0x0000000940027c12 */ /* 0x000fc6000f8e963b */
[----:B------:R1:W-:Y:S02]  /*10e30*/  MUFU.EX2 R221, R0 ;  /* 0x0000000000dd7308 */ /* 0x0003e40000000800 */
[----:B--2---:R-:W-:Y:S01]  /*10e40*/  HMMA.16816.F32.BF16 R116, R4, R24, R116 ;  /* 0x000000180474723c */ /* 0x004fe20000041874 */
[----:B------:R-:W-:-:S07]  /*10e50*/  IMAD.WIDE.U32 R2, R2, -0x2daee0ad, RZ ;  /* 0xd2511f5302027825 */ /* 0x000fce00078e00ff */
[----:B------:R-:W-:Y:S01]  /*10e60*/  HMMA.16816.F32.BF16 R120, R4, R26, R120 ;  /* 0x0000001a0478723c */ /* 0x000fe20000041878 */
[----:B------:R-:W-:Y:S02]  /*10e70*/  IMAD.MOV.U32 R22, RZ, RZ, R231 ;  /* 0x000000ffff167224 */ /* 0x000fe400078e00e7 */
[----:B-1----:R-:W-:-:S05]  /*10e80*/  FFMA.FTZ R0, R182, UR20, -R19 ;  /* 0x00000014b6007c23 */ /* 0x002fca0008010813 */
[C---:B------:R-:W-:Y:S01]  /*10e90*/  HMMA.16816.F32.BF16 R132, R4.reuse, R28, R132 ;  /* 0x0000001c0484723c */ /* 0x040fe20000041884 */
[----:B------:R1:W-:Y:S07]  /*10ea0*/  MUFU.EX2 R225, R0 ;  /* 0x0000000000e17308 */ /* 0x0003ee0000000800 */
[C---:B------:R-:W-:Y:S08]  /*10eb0*/  HMMA.16816.F32.BF16 R136, R4.reuse, R30, R136 ;  /* 0x0000001e0488723c */ /* 0x040ff00000041888 */
[C---:B------:R-:W-:Y:S08]  /*10ec0*/  HMMA.16816.F32.BF16 R148, R4.reuse, R32, R148 ;  /* 0x000000200494723c */ /* 0x040ff00000041894 */
[----:B------:R-:W-:Y:S01]  /*10ed0*/  HMMA.16816.F32.BF16 R152, R4, R34, R152 ;  /* 0x000000220498723c */ /* 0x000fe20000041898 */
[----:B-1----:R-:W-:-:S07]  /*10ee0*/  FFMA.FTZ R0, R178, UR20, -R19 ;  /* 0x00000014b2007c23 */ /* 0x002fce0008010813 */
[C---:B------:R-:W-:Y:S08]  /*10ef0*/  HMMA.16816.F32.BF16 R164, R4.reuse, R36, R164 ;  /* 0x0000002404a4723c */ /* 0x040ff000000418a4 */
[C---:B------:R-:W-:Y:S08]  /*10f00*/  HMMA.16816.F32.BF16 R168, R4.reuse, R38, R168 ;  /* 0x0000002604a8723c */ /* 0x040ff000000418a8 */
[C---:B---3--:R-:W-:Y:S08]  /*10f10*/  HMMA.16816.F32.BF16 R72, R4.reuse, R40, R72 ;  /* 0x000000280448723c */ /* 0x048ff00000041848 */
[C---:B------:R-:W-:Y:S08]  /*10f20*/  HMMA.16816.F32.BF16 R76, R4.reuse, R42, R76 ;  /* 0x0000002a044c723c */ /* 0x040ff0000004184c */
[C---:B----4-:R-:W-:Y:S08]  /*10f30*/  HMMA.16816.F32.BF16 R88, R4.reuse, R44, R88 ;  /* 0x0000002c0458723c */ /* 0x050ff00000041858 */
[----:B------:R-:W-:Y:S01]  /*10f40*/  HMMA.16816.F32.BF16 R92, R4, R46, R92 ;  /* 0x0000002e045c723c */ /* 0x000fe2000004185c */
[----:B------:R-:W-:Y:S01]  /*10f50*/  FFMA.FTZ R4, R109, UR20, -R19 ;  /* 0x000000146d047c23 */ /* 0x000fe20008010813 */
[----:B------:R-:W-:-:S02]  /*10f60*/  MOV R5, R2 ;  /* 0x0000000200057202 */ /* 0x000fc40000000f00 */
[----:B------:R-:W-:Y:S01]  /*10f70*/  PRMT R6, R2, 0x7771, RZ ;  /* 0x0000777102067816 */ /* 0x000fe200000000ff */
[----:B------:R1:W-:Y:S01]  /*10f80*/  MUFU.EX2 R231, R4 ;  /* 0x0000000400e77308 */ /* 0x0003e20000000800 */
[----:B------:R-:W-:-:S07]  /*10f90*/  IMAD.MOV.U32 R104, RZ, RZ, R232 ;  /* 0x000000ffff687224 */ /* 0x000fce00078e00e8 */
[----:B------:R2:W3:Y:S01]  /*10fa0*/  MUFU.EX2 R232, R0 ;  /* 0x0000000000e87308 */ /* 0x0004e20000000800 */
[C---:B-1----:R-:W-:Y:S02]  /*10fb0*/  PRMT R4, R2.reuse, 0x7773, RZ ;  /* 0x0000777302047816 */ /* 0x042fe400000000ff */
[----:B------:R-:W-:-:S04]  /*10fc0*/  PRMT R2, R2, 0x7772, RZ ;  /* 0x0000777202027816 */ /* 0x000fc800000000ff */
[----:B------:R-:W-:Y:S02]  /*10fd0*/  PRMT R8, R2, 0x5410, R4 ;  /* 0x0000541002087816 */ /* 0x000fe40000000004 */
[----:B--2---:R-:W-:Y:S01]  /*10fe0*/  LOP3.LUT R0, R216, UR10, R3, 0x96, !PT ;  /* 0x0000000ad8007c12 */ /* 0x004fe2000f8e9603 */
[----:B------:R-:W-:Y:S01]  /*10ff0*/  FFMA.FTZ R3, R183, UR20, -R20 ;  /* 0x00000014b7037c23 */ /* 0x000fe20008010814 */
[----:B------:R-:W-:-:S03]  /*11000*/  LOP3.LUT R2, R5, 0xff, RZ, 0xc0, !PT ;  /* 0x000000ff05027812 */ /* 0x000fc600078ec0ff */
[----:B------:R1:W-:Y:S01]  /*11010*/  MUFU.EX2 R224, R3 ;  /* 0x0000000300e07308 */ /* 0x0003e20000000800 */
[----:B------:R-:W-:Y:S02]  /*11020*/  PRMT R7, R2, 0x5410, R6 ;  /* 0x0000541002077816 */ /* 0x000fe40000000006 */
[----:B------:R-:W-:Y:S01]  /*11030*/  LOP3.LUT R2, R0, 0xffff, RZ, 0xc0, !PT ;  /* 0x0000ffff00027812 */ /* 0x000fe200078ec0ff */
[----:B------:R-:W-:-:S03]  /*11040*/  IMAD.MOV.U32 R71, RZ, RZ, R223 ;  /* 0x000000ffff477224 */ /* 0x000fc600078e00df */
[----:B------:R-:W-:Y:S01]  /*11050*/  SHF.R.U32.HI R4, RZ, 0x8, R2 ;  /* 0x00000008ff047819 */ /* 0x000fe20000011602 */
[--C-:B------:R-:W-:Y:S01]  /*11060*/  FFMA.FTZ R2, R190, UR20, -R20.reuse ;  /* 0x00000014be027c23 */ /* 0x100fe20008010814 */
[----:B------:R-:W-:Y:S01]  /*11070*/  LOP3.LUT R6, R0, 0xff, RZ, 0xc0, !PT ;  /* 0x000000ff00067812 */ /* 0x000fe200078ec0ff */
[----:B-1----:R-:W-:-:S04]  /*11080*/  FFMA.FTZ R3, R179, UR20, -R20 ;  /* 0x00000014b3037c23 */ /* 0x002fc80008010814 */
[----:B------:R1:W2:Y:S01]  /*11090*/  MUFU.EX2 R223, R3 ;  /* 0x0000000300df7308 */ /* 0x0002a20000000800 */
[----:B------:R-:W-:Y:S01]  /*110a0*/  SHF.R.U32.HI R5, RZ, 0x18, R0 ;  /* 0x00000018ff057819 */ /* 0x000fe20000011600 */
[----:B------:R-:W4:Y:S06]  /*110b0*/  S2R R104, SR_CTAID.X ;  /* 0x0000000000687919 */ /* 0x000f2c0000002500 */
[----:B------:R5:W-:Y:S01]  /*110c0*/  MUFU.EX2 R217, R2 ;  /* 0x0000000200d97308 */ /* 0x000be20000000800 */
[----:B-1----:R-:W-:-:S04]  /*110d0*/  PRMT R3, R0, 0x7632, R3 ;  /* 0x0000763200037816 */ /* 0x002fc80000000003 */
[----:B------:R-:W-:Y:S01]  /*110e0*/  LOP3.LUT R0, R3, 0xff, RZ, 0xc0, !PT ;  /* 0x000000ff03007812 */ /* 0x000fe200078ec0ff */
[----:B-----5:R-:W-:-:S03]  /*110f0*/  FFMA.FTZ R2, R187, UR20, -R20 ;  /* 0x00000014bb027c23 */ /* 0x020fc60008010814 */
[----:B------:R-:W-:Y:S02]  /*11100*/  PRMT R5, R0, 0x5410, R5 ;  /* 0x0000541000057816 */ /* 0x000fe40000000005 */
[----:B------:R-:W-:Y:S01]  /*11110*/  HSET2.LE.AND R0, R7, R14, PT ;  /* 0x0000000e07007233 */ /* 0x000fe20003803000 */
[----:B------:R3:W1:Y:S01]  /*11120*/  MUFU.EX2 R216, R2 ;  /* 0x0000000200d87308 */ /* 0x0006620000000800 */
[----:B------:R-:W-:Y:S02]  /*11130*/  LOP3.LUT R3, R8, 0xff00ff, RZ, 0xc0, !PT ;  /* 0x00ff00ff08037812 */ /* 0x000fe400078ec0ff */
[----:B------:R-:W-:Y:S02]  /*11140*/  PRMT R4, R6, 0x5410, R4 ;  /* 0x0000541006047816 */ /* 0x000fe40000000004 */
[----:B---3--:R-:W-:-:S04]  /*11150*/  F2FP.BF16.F32.PACK_AB R2, R231, R232 ;  /* 0x000000e8e702723e */ /* 0x008fc800000010ff */
[----:B------:R-:W-:Y:S02]  /*11160*/  LOP3.LUT R10, R2, R0, RZ, 0xc0, !PT ;  /* 0x00000000020a7212 */ /* 0x000fe400078ec0ff */
[----:B------:R-:W-:Y:S02]  /*11170*/  HSET2.LE.AND R0, R3, R14, PT ;  /* 0x0000000e03007233 */ /* 0x000fe40003803000 */
[----:B--2---:R-:W-:-:S04]  /*11180*/  F2FP.BF16.F32.PACK_AB R2, R223, R224 ;  /* 0x000000e0df02723e */ /* 0x004fc800000010ff */
[----:B------:R-:W-:Y:S02]  /*11190*/  LOP3.LUT R11, R2, R0, RZ, 0xc0, !PT ;  /* 0x00000000020b7212 */ /* 0x000fe400078ec0ff */
[----:B------:R-:W-:Y:S02]  /*111a0*/  HSET2.LE.AND R0, R4, R14, PT ;  /* 0x0000000e04007233 */ /* 0x000fe40003803000 */
[----:B------:R-:W-:-:S04]  /*111b0*/  F2FP.BF16.F32.PACK_AB R2, R225, R221 ;  /* 0x000000dde102723e */ /* 0x000fc800000010ff */
[----:B------:R-:W-:Y:S02]  /*111c0*/  LOP3.LUT R8, R2, R0, RZ, 0xc0, !PT ;  /* 0x0000000002087212 */ /* 0x000fe400078ec0ff */
[----:B------:R-:W-:Y:S02]  /*111d0*/  HSET2.LE.AND R0, R5, R14, PT ;  /* 0x0000000e05007233 */ /* 0x000fe40003803000 */
[----:B-1----:R-:W-:Y:S02]  /*111e0*/  F2FP.BF16.F32.PACK_AB R2, R216, R217 ;  /* 0x000000d9d802723e */ /* 0x002fe400000010ff */
[----:B------:R-:W-:Y:S01]  /*111f0*/  SHF.R.U32.HI R100, RZ, 0x5, R220 ;  /* 0x00000005ff647819 */ /* 0x000fe200000116dc */
[----:B------:R-:W-:Y:S01]  /*11200*/  UIADD3 UR21, UPT, UPT, UR21, 0x1, URZ ;  /* 0x0000000115157890 */ /* 0x000fe2000fffe0ff */
[----:B------:R-:W-:Y:S01]  /*11210*/  LOP3.LUT R9, R2, R0, RZ, 0xc0, !PT ;  /* 0x0000000002097212 */ /* 0x000fe200078ec0ff */
[----:B------:R-:W-:Y:S02]  /*11220*/  IMAD.U32 R0, RZ, RZ, UR29 ;  /* 0x0000001dff007e24 */ /* 0x000fe4000f8e00ff */
[----:B----4-:R-:W-:-:S03]  /*11230*/  IMAD R104, R104, 0x8, R100 ;  /* 0x0000000868687824 */ /* 0x010fc600078e0264 */
[----:B------:R-:W-:Y:S01]  /*11240*/  LOP3.LUT R0, R0, UR21, R105, 0x96, !PT ;  /* 0x0000001500007c12 */ /* 0x000fe2000f8e9669 */
[----:B------:R-:W-:-:S04]  /*11250*/  VIADD R104, R104, 0x4 ;  /* 0x0000000468687836 */ /* 0x000fc80000000000 */
[----:B------:R-:W-:-:S04]  /*11260*/  IMAD.WIDE.U32 R104, R104, -0x326172a9, RZ ;  /* 0xcd9e8d5768687825 */ /* 0x000fc800078e00ff */
[----:B------:R-:W-:-:S05]  /*11270*/  IMAD.WIDE.U32 R12, R0, -0x326172a9, RZ ;  /* 0xcd9e8d57000c7825 */ /* 0x000fca00078e00ff */
[----:B------:R-:W-:Y:S02]  /*11280*/  LOP3.LUT R2, R104, UR6, R13, 0x96, !PT ;  /* 0x0000000668027c12 */ /* 0x000fe4000f8e960d */
[----:B------:R-:W-:-:S03]  /*11290*/  LOP3.LUT R0, R12, UR7, R49, 0x96, !PT ;  /* 0x000000070c007c12 */ /* 0x000fc6000f8e9631 */
[----:B------:R-:W-:-:S04]  /*112a0*/  IMAD.WIDE.U32 R2, R2, -0x2daee0ad, RZ ;  /* 0xd2511f5302027825 */ /* 0x000fc800078e00ff */
[----:B------:R-:W-:Y:S01]  /*112b0*/  IMAD.WIDE.U32 R4, R0, -0x2daee0ad, RZ ;  /* 0xd2511f5300047825 */ /* 0x000fe200078e00ff */
[----:B------:R-:W-:-:S04]  /*112c0*/  LOP3.LUT R0, R110, UR19, R3, 0x96, !PT ;  /* 0x000000136e007c12 */ /* 0x000fc8000f8e9603 */
[----:B------:R-:W-:Y:S01]  /*112d0*/  LOP3.LUT R2, R2, UR15, R5, 0x96, !PT ;  /* 0x0000000f02027c12 */ /* 0x000fe2000f8e9605 */
[----:B------:R-:W-:Y:S02]  /*112e0*/  IMAD.MOV.U32 R178, RZ, RZ, R50 ;  /* 0x000000ffffb27224 */ /* 0x000fe400078e0032 */
[----:B------:R-:W-:Y:S02]  /*112f0*/  IMAD.MOV.U32 R179, RZ, RZ, R51 ;  /* 0x000000ffffb37224 */ /* 0x000fe400078e0033 */
[----:B------:R-:W-:-:S04]  /*11300*/  IMAD.WIDE.U32 R6, R0, -0x326172a9, RZ ;  /* 0xcd9e8d5700067825 */ /* 0x000fc800078e00ff */
[----:B------:R-:W-:Y:S01]  /*11310*/  IMAD.WIDE.U32 R50, R2, -0x326172a9, RZ ;  /* 0xcd9e8d5702327825 */ /* 0x000fe200078e00ff */
[----:B------:R-:W-:-:S04]  /*11320*/  LOP3.LUT R2, R48, UR13, R7, 0x96, !PT ;  /* 0x0000000d30027c12 */ /* 0x000fc8000f8e9607 */
[----:B------:R-:W-:Y:S01]  /*11330*/  LOP3.LUT R5, R6, UR12, R51, 0x96, !PT ;  /* 0x0000000c06057c12 */ /* 0x000fe2000f8e9633 */
[----:B------:R-:W-:-:S04]  /*11340*/  IMAD.WIDE.U32 R2, R2, -0x2daee0ad, RZ ;  /* 0xd2511f5302027825 */ /* 0x000fc800078e00ff */
[----:B------:R-:W-:Y:S01]  /*11350*/  FFMA.FTZ R0, R189, UR20, -R16 ;  /* 0x00000014bd007c23 */ /* 0x000fe20008010810 */
[----:B------:R-:W-:-:S03]  /*11360*/  IMAD.WIDE.U32 R110, R5, -0x2daee0ad, RZ ;  /* 0xd2511f53056e7825 */ /* 0x000fc600078e00ff */
[----:B------:R1:W-:Y:S01]  /*11370*/  MUFU.EX2 R190, R0 ;  /* 0x0000000000be7308 */ /* 0x0003e20000000800 */
[----:B------:R-:W-:Y:S02]  /*11380*/  LOP3.LUT R3, R4, UR14, R3, 0x96, !PT ;  /* 0x0000000e04037c12 */ /* 0x000fe4000f8e9603 */
[----:B------:R-:W-:-:S03]  /*11390*/  LOP3.LUT R2, R2, UR11, R111, 0x96, !PT ;  /* 0x0000000b02027c12 */ /* 0x000fc6000f8e966f */
[----:B------:R-:W-:-:S04]  /*113a0*/  IMAD.WIDE.U32 R48, R3, -0x326172a9, RZ ;  /* 0xcd9e8d5703307825 */ /* 0x000fc800078e00ff */
[----:B------:R-:W-:-:S04]  /*113b0*/  IMAD.WIDE.U32 R2, R2, -0x326172a9, RZ ;  /* 0xcd9e8d5702027825 */ /* 0x000fc800078e00ff */
[----:B-1----:R-:W-:-:S04]  /*113c0*/  FFMA.FTZ R0, R192, UR20, -R16 ;  /* 0x00000014c0007c23 */ /* 0x002fc80008010810 */
[----:B------:R1:W2:Y:S01]  /*113d0*/  MUFU.EX2 R189, R0 ;  /* 0x0000000000bd7308 */ /* 0x0002a20000000800 */
[--C-:B------:R-:W-:Y:S01]  /*113e0*/  FFMA.FTZ R4, R191, UR20, -R16.reuse ;  /* 0x00000014bf047c23 */ /* 0x100fe20008010810 */
[----:B------:R-:W-:Y:S01]  /*113f0*/  PRMT R5, R2, 0x7773, RZ ;  /* 0x0000777302057816 */ /* 0x000fe200000000ff */
[----:B------:R-:W-:Y:S01]  /*11400*/  FFMA.FTZ R7, R194, UR20, -R17 ;  /* 0x00000014c2077c23 */ /* 0x000fe20008010811 */
[----:B-1----:R-:W-:-:S04]  /*11410*/  FFMA.FTZ R0, R188, UR20, -R16 ;  /* 0x00000014bc007c23 */ /* 0x002fc80008010810 */
[----:B------:R1:W-:Y:S01]  /*11420*/  MUFU.EX2 R188, R0 ;  /* 0x0000000000bc7308 */ /* 0x0003e20000000800 */
[----:B------:R-:W-:Y:S01]  /*11430*/  HMMA.16816.F32.BF16 R64, R8, R26, R124 ;  /* 0x0000001a0840723c */ /* 0x000fe2000004187c */
[----:B------:R-:W-:Y:S01]  /*11440*/  IMAD.MOV.U32 R59, RZ, RZ, R18 ;  /* 0x000000ffff3b7224 */ /* 0x000fe200078e0012 */
[----:B------:R-:W3:Y:S05]  /*11450*/  S2R R126, SR_CTAID.X ;  /* 0x00000000007e7919 */ /* 0x000eea0000002500 */
[----:B------:R4:W-:Y:S01]  /*11460*/  MUFU.EX2 R187, R4 ;  /* 0x0000000400bb7308 */ /* 0x0009e20000000800 */
[----:B-1----:R-:W-:-:S04]  /*11470*/  LOP3.LUT R0, R48, UR8, R3, 0x96, !PT ;  /* 0x0000000830007c12 */ /* 0x002fc8000f8e9603 */
[C---:B------:R-:W-:Y:S02]  /*11480*/  LOP3.LUT R3, R0.reuse, 0xffff, RZ, 0xc0, !PT ;  /* 0x0000ffff00037812 */ /* 0x040fe400078ec0ff */
[----:B------:R-:W-:Y:S02]  /*11490*/  LOP3.LUT R6, R0, 0xff, RZ, 0xc0, !PT ;  /* 0x000000ff00067812 */ /* 0x000fe400078ec0ff */
[----:B----4-:R-:W-:Y:S02]  /*114a0*/  PRMT R4, R2, 0x7772, RZ ;  /* 0x0000777202047816 */ /* 0x010fe400000000ff */
[----:B------:R-:W-:Y:S01]  /*114b0*/  SHF.R.U32.HI R3, RZ, 0x8, R3 ;  /* 0x00000008ff037819 */ /* 0x000fe20000011603 */
[----:B------:R-:W-:Y:S01]  /*114c0*/  IMAD.MOV.U32 R107, RZ, RZ, R15 ;  /* 0x000000ffff6b7224 */ /* 0x000fe200078e000f */
[----:B------:R1:W-:Y:S01]  /*114d0*/  MUFU.EX2 R186, R7 ;  /* 0x0000000700ba7308 */ /* 0x0003e20000000800 */
[----:B------:R-:W-:Y:S01]  /*114e0*/  PRMT R18, R4, 0x5410, R5 ;  /* 0x0000541004127816 */ /* 0x000fe20000000005 */
[----:B------:R-:W-:-:S02]  /*114f0*/  IMAD.MOV.U32 R15, RZ, RZ, R2 ;  /* 0x000000ffff0f7224 */ /* 0x000fc400078e0002 */
[----:B------:R-:W-:Y:S01]  /*11500*/  FFMA.FTZ R4, R193, UR20, -R17 ;  /* 0x00000014c1047c23 */ /* 0x000fe20008010811 */
[C---:B------:R-:W-:Y:S01]  /*11510*/  HMMA.16816.F32.BF16 R112, R8.reuse, R24, R112 ;  /* 0x000000180870723c */ /* 0x040fe20000041870 */
[----:B------:R-:W-:Y:S01]  /*11520*/  LDSM.16.MT88.4 R24, [R176+0xa800] ;  /* 0x00a80000b018783b */ /* 0x000fe20000004200 */
[----:B------:R-:W-:Y:S01]  /*11530*/  LOP3.LUT R5, R15, 0xff, RZ, 0xc0, !PT ;  /* 0x000000ff0f057812 */ /* 0x000fe200078ec0ff */
[----:B------:R4:W5:Y:S05]  /*11540*/  MUFU.EX2 R183, R4 ;  /* 0x0000000400b77308 */ /* 0x00096a0000000800 */
[----:B------:R-:W-:Y:S01]  /*11550*/  HMMA.16816.F32.BF16 R128, R8, R28, R128 ;  /* 0x0000001c0880723c */ /* 0x000fe20000041880 */
[----:B-1----:R-:W-:-:S02]  /*11560*/  PRMT R7, R2, 0x7771, RZ ;  /* 0x0000777102077816 */ /* 0x002fc400000000ff */
[----:B------:R-:W-:-:S05]  /*11570*/  PRMT R2, R6, 0x5410, R3 ;  /* 0x0000541006027816 */ /* 0x000fca0000000003 */
[----:B------:R-:W-:Y:S01]  /*11580*/  HMMA.16816.F32.BF16 R140, R8, R30, R140 ;  /* 0x0000001e088c723c */ /* 0x000fe2000004188c */
[----:B------:R-:W-:Y:S01]  /*11590*/  PRMT R3, R0, 0x7632, R3 ;  /* 0x0000763200037816 */ /* 0x000fe20000000003 */
[----:B------:R-:W-:Y:S01]  /*115a0*/  LDSM.16.MT88.4 R28, [R21+0x800] ;  /* 0x00080000151c783b */ /* 0x000fe20000004200 */
[----:B------:R-:W-:Y:S02]  /*115b0*/  SHF.R.U32.HI R6, RZ, 0x18, R0 ;  /* 0x00000018ff067819 */ /* 0x000fe40000011600 */
[----:B----4-:R-:W-:-:S03]  /*115c0*/  LOP3.LUT R4, R3, 0xff, RZ, 0xc0, !PT ;  /* 0x000000ff03047812 */ /* 0x010fc600078ec0ff */
[----:B------:R-:W-:Y:S01]  /*115d0*/  HMMA.16816.F32.BF16 R144, R8, R32, R144 ;  /* 0x000000200890723c */ /* 0x000fe20000041890 */
[----:B------:R-:W-:Y:S02]  /*115e0*/  HSET2.LE.AND R0, R2, R14, PT ;  /* 0x0000000e02007233 */ /* 0x000fe40003803000 */
[----:B--2---:R-:W-:-:S05]  /*115f0*/  F2FP.BF16.F32.PACK_AB R2, R189, R190 ;  /* 0x000000bebd02723e */ /* 0x004fca00000010ff */
[----:B------:R-:W-:Y:S01]  /*11600*/  HMMA.16816.F32.BF16 R156, R8, R34, R156 ;  /* 0x00000022089c723c */ /* 0x000fe2000004189c */
[----:B------:R-:W1:Y:S01]  /*11610*/  LDSM.16.MT88.4 R32, [R176+0x9800] ;  /* 0x00980000b020783b */ /* 0x000e620000004200 */
[----:B------:R-:W-:-:S06]  /*11620*/  PRMT R7, R5, 0x5410, R7 ;  /* 0x0000541005077816 */ /* 0x000fcc0000000007 */
[----:B------:R-:W-:Y:S01]  /*11630*/  HMMA.16816.F32.BF16 R160, R8, R36, R160 ;  /* 0x0000002408a0723c */ /* 0x000fe200000418a0 */
[----:B------:R-:W-:-:S07]  /*11640*/  PRMT R5, R4, 0x5410, R6 ;  /* 0x0000541004057816 */ /* 0x000fce0000000006 */
[C---:B------:R-:W-:Y:S01]  /*11650*/  HMMA.16816.F32.BF16 R172, R8.reuse, R38, R172 ;  /* 0x0000002608ac723c */ /* 0x040fe200000418ac */
[----:B------:R-:W2:Y:S07]  /*11660*/  LDSM.16.MT88.4 R36, [R21+0x1800] ;  /* 0x001800001524783b */ /* 0x000eae0000004200 */
[C---:B------:R-:W-:Y:S08]  /*11670*/  HMMA.16816.F32.BF16 R60, R8.reuse, R40, R60 ;  /* 0x00000028083c723c */ /* 0x040ff0000004183c */
[C---:B------:R-:W-:Y:S01]  /*11680*/  HMMA.16816.F32.BF16 R80, R8.reuse, R42, R80 ;  /* 0x0000002a0850723c */ /* 0x040fe20000041850 */
[----:B------:R-:W4:Y:S07]  /*11690*/  LDSM.16.MT88.4 R40, [R176+0xb800] ;  /* 0x00b80000b028783b */ /* 0x000f2e0000004200 */
[C---:B------:R-:W-:Y:S08]  /*116a0*/  HMMA.16816.F32.BF16 R84, R8.reuse, R44, R84 ;  /* 0x0000002c0854723c */ /* 0x040ff00000041854 */
[----:B------:R-:W-:Y:S01]  /*116b0*/  HMMA.16816.F32.BF16 R96, R8, R46, R96 ;  /* 0x0000002e0860723c */ /* 0x000fe20000041860 */
[----:B------:R-:W4:Y:S01]  /*116c0*/  LDSM.16.MT88.4 R44, [R21+0x2800] ;  /* 0x00280000152c783b */ /* 0x000f220000004200 */
[----:B------:R-:W-:Y:S01]  /*116d0*/  LOP3.LUT R4, R2, R0, RZ, 0xc0, !PT ;  /* 0x0000000002047212 */ /* 0x000fe200078ec0ff */
[--C-:B------:R-:W-:Y:S01]  /*116e0*/  FFMA.FTZ R3, R195, UR20, -R17.reuse ;  /* 0x00000014c3037c23 */ /* 0x100fe20008010811 */
[----:B------:R-:W-:-:S03]  /*116f0*/  FFMA.FTZ R2, R180, UR20, -R17 ;  /* 0x00000014b4027c23 */ /* 0x000fc60008010811 */
[----:B------:R3:W-:Y:S01]  /*11700*/  MUFU.EX2 R182, R3 ;  /* 0x0000000300b67308 */ /* 0x0007e20000000800 */
[----:B------:R-:W-:-:S07]  /*11710*/  HSET2.LE.AND R0, R5, R14, PT ;  /* 0x0000000e05007233 */ /* 0x000fce0003803000 */
[----:B------:R5:W1:Y:S01]  /*11720*/  MUFU.EX2 R180, R2 ;  /* 0x0000000200b47308 */ /* 0x000a620000000800 */
[----:B------:R-:W-:Y:S02]  /*11730*/  SHF.R.U32.HI R58, RZ, 0x5, R220 ;  /* 0x00000005ff3a7819 */ /* 0x000fe400000116dc */
[----:B---3--:R-:W-:Y:S02]  /*11740*/  LOP3.LUT R3, R18, 0xff00ff, RZ, 0xc0, !PT ;  /* 0x00ff00ff12037812 */ /* 0x008fe400078ec0ff */
[----:B-----5:R-:W-:-:S04]  /*11750*/  F2FP.BF16.F32.PACK_AB R2, R183, R186 ;  /* 0x000000bab702723e */ /* 0x020fc800000010ff */
[----:B------:R-:W-:Y:S02]  /*11760*/  LOP3.LUT R5, R2, R0, RZ, 0xc0, !PT ;  /* 0x0000000002057212 */ /* 0x000fe400078ec0ff */
[----:B------:R-:W-:Y:S02]  /*11770*/  HSET2.LE.AND R0, R7, R14, PT ;  /* 0x0000000e07007233 */ /* 0x000fe40003803000 */
[----:B------:R-:W-:Y:S01]  /*11780*/  F2FP.BF16.F32.PACK_AB R2, R187, R188 ;  /* 0x000000bcbb02723e */ /* 0x000fe200000010ff */
[----:B------:R-:W-:-:S03]  /*11790*/  IMAD R126, R126, 0x8, R58 ;  /* 0x000000087e7e7824 */ /* 0x000fc600078e023a */
[----:B------:R-:W-:Y:S02]  /*117a0*/  LOP3.LUT R6, R2, R0, RZ, 0xc0, !PT ;  /* 0x0000000002067212 */ /* 0x000fe400078ec0ff */
[----:B------:R-:W-:Y:S02]  /*117b0*/  HSET2.LE.AND R0, R3, R14, PT ;  /* 0x0000000e03007233 */ /* 0x000fe40003803000 */
[----:B-1----:R-:W-:Y:S01]  /*117c0*/  F2FP.BF16.F32.PACK_AB R2, R180, R182 ;  /* 0x000000b6b402723e */ /* 0x002fe200000010ff */
[----:B------:R-:W-:-:S03]  /*117d0*/  IMAD.WIDE.U32 R126, R126, -0x326172a9, RZ ;  /* 0xcd9e8d577e7e7825 */ /* 0x000fc600078e00ff */
[----:B------:R-:W-:Y:S02]  /*117e0*/  LOP3.LUT R7, R2, R0, RZ, 0xc0, !PT ;  /* 0x0000000002077212 */ /* 0x000fe400078ec0ff */
[----:B------:R-:W-:Y:S02]  /*117f0*/  LOP3.LUT R0, R126, UR6, R13, 0x96, !PT ;  /* 0x000000067e007c12 */ /* 0x000fe4000f8e960d */
[----:B------:R-:W-:Y:S01]  /*11800*/  LOP3.LUT R2, R12, UR7, R219, 0x96, !PT ;  /* 0x000000070c027c12 */ /* 0x000fe2000f8e96db */
[----:B------:R-:W-:Y:S01]  /*11810*/  IMAD.MOV.U32 R104, RZ, RZ, R68 ;  /* 0x000000ffff687224 */ /* 0x000fe200078e0044 */
[----:B------:R-:W-:Y:S01]  /*11820*/  MOV R105, R71 ;  /* 0x0000004700697202 */ /* 0x000fe20000000f00 */
[----:B------:R-:W-:Y:S01]  /*11830*/  IMAD.MOV.U32 R100, RZ, RZ, R69 ;  /* 0x000000ffff647224 */ /* 0x000fe200078e0045 */
[----:B------:R-:W-:Y:S01]  /*11840*/  HMMA.16816.F32.BF16 R116, R4, R32, R116 ;  /* 0x000000200474723c */ /* 0x000fe20000041874 */
[----:B------:R-:W-:Y:S02]  /*11850*/  IMAD.MOV.U32 R106, RZ, RZ, R70 ;  /* 0x000000ffff6a7224 */ /* 0x000fe400078e0046 */
[----:B------:R-:W-:Y:S01]  /*11860*/  IMAD.MOV.U32 R193, RZ, RZ, R52 ;  /* 0x000000ffffc17224 */ /* 0x000fe200078e0034 */
[----:B------:R-:W-:Y:S01]  /*11870*/  MOV R192, R59 ;  /* 0x0000003b00c07202 */ /* 0x000fe20000000f00 */
[----:B------:R-:W-:-:S04]  /*11880*/  IMAD.WIDE.U32 R2, R2, -0x2daee0ad, RZ ;  /* 0xd2511f5302027825 */ /* 0x000fc800078e00ff */
[--C-:B------:R-:W-:Y:S01]  /*11890*/  FFMA.FTZ R9, R181, UR20, -R17.reuse ;  /* 0x00000014b5097c23 */ /* 0x100fe20008010811 */
[----:B------:R-:W-:Y:S01]  /*118a0*/  FFMA.FTZ R11, R234, UR20, -R17 ;  /* 0x00000014ea0b7c23 */ /* 0x000fe20008010811 */
[C---:B------:R-:W-:Y:S01]  /*118b0*/  HMMA.16816.F32.BF16 R120, R4.reuse, R34, R120 ;  /* 0x000000220478723c */ /* 0x040fe20000041878 */
[----:B------:R-:W-:Y:S01]  /*118c0*/  IMAD.MOV.U32 R195, RZ, RZ, R53 ;  /* 0x000000ffffc37224 */ /* 0x000fe200078e0035 */
[----:B------:R-:W1:Y:S06]  /*118d0*/  LDSM.16.MT88.4 R124, [R176+0x9c00] ;  /* 0x009c0000b07c783b */ /* 0x000e6c0000004200 */
[C---:B------:R-:W-:Y:S08]  /*118e0*/  HMMA.16816.F32.BF16 R132, R4.reuse, R28, R132 ;  /* 0x0000001c0484723c */ /* 0x040ff00000041884 */
[C---:B------:R-:W-:Y:S08]  /*118f0*/  HMMA.16816.F32.BF16 R136, R4.reuse, R30, R136 ;  /* 0x0000001e0488723c */ /* 0x040ff00000041888 */
[C---:B------:R-:W-:Y:S08]  /*11900*/  HMMA.16816.F32.BF16 R148, R4.reuse, R24, R148 ;  /* 0x000000180494723c */ /* 0x040ff00000041894 */
[C---:B------:R-:W-:Y:S08]  /*11910*/  HMMA.16816.F32.BF16 R152, R4.reuse, R26, R152 ;  /* 0x0000001a0498723c */ /* 0x040ff00000041898 */
[C---:B--2---:R-:W-:Y:S08]  /*11920*/  HMMA.16816.F32.BF16 R164, R4.reuse, R36, R164 ;  /* 0x0000002404a4723c */ /* 0x044ff000000418a4 */
[C---:B------:R-:W-:Y:S08]  /*11930*/  HMMA.16816.F32.BF16 R168, R4.reuse, R38, R168 ;  /* 0x0000002604a8723c */ /* 0x040ff000000418a8 */
[C---:B----4-:R-:W-:Y:S08]  /*11940*/  HMMA.16816.F32.BF16 R72, R4.reuse, R40, R72 ;  /* 0x000000280448723c */ /* 0x050ff00000041848 */
[C---:B------:R-:W-:Y:S08]  /*11950*/  HMMA.16816.F32.BF16 R76, R4.reuse, R42, R76 ;  /* 0x0000002a044c723c */ /* 0x040ff0000004184c */
[C---:B------:R-:W-:Y:S08]  /*11960*/  HMMA.16816.F32.BF16 R88, R4.reuse, R44, R88 ;  /* 0x0000002c0458723c */ /* 0x040ff00000041858 */
[----:B------:R-:W-:Y:S01]  /*11970*/  HMMA.16816.F32.BF16 R68, R4, R46, R92 ;  /* 0x0000002e0444723c */ /* 0x000fe2000004185c */
[----:B------:R-:W-:-:S05]  /*11980*/  IMAD.WIDE.U32 R4, R0, -0x2daee0ad, RZ ;  /* 0xd2511f5300047825 */ /* 0x000fca00078e00ff */
[----:B------:R-:W-:Y:S02]  /*11990*/  LOP3.LUT R5, R178, UR19, R5, 0x96, !PT ;  /* 0x00000013b2057c12 */ /* 0x000fe4000f8e9605 */
[----:B------:R-:W-:-:S03]  /*119a0*/  LOP3.LUT R0, R4, UR15, R3, 0x96, !PT ;  /* 0x0000000f04007c12 */ /* 0x000fc6000f8e9603 */
[----:B------:R-:W-:-:S04]  /*119b0*/  IMAD.WIDE.U32 R4, R5, -0x326172a9, RZ ;  /* 0xcd9e8d5705047825 */ /* 0x000fc800078e00ff */
[----:B------:R-:W-:Y:S01]  /*119c0*/  IMAD.WIDE.U32 R52, R0, -0x326172a9, RZ ;  /* 0xcd9e8d5700347825 */ /* 0x000fe200078e00ff */
[----:B------:R-:W-:-:S04]  /*119d0*/  LOP3.LUT R3, R218, UR13, R5, 0x96, !PT ;  /* 0x0000000dda037c12 */ /* 0x000fc8000f8e9605 */
[----:B------:R-:W-:Y:S01]  /*119e0*/  LOP3.LUT R0, R4, UR12, R53, 0x96, !PT ;  /* 0x0000000c04007c12 */ /* 0x000fe2000f8e9635 */
[----:B------:R-:W-:-:S04]  /*119f0*/  IMAD.WIDE.U32 R6, R3, -0x2daee0ad, RZ ;  /* 0xd2511f5303067825 */ /* 0x000fc800078e00ff */
[----:B------:R-:W-:Y:S01]  /*11a00*/  IMAD.WIDE.U32 R58, R0, -0x2daee0ad, RZ ;  /* 0xd2511f53003a7825 */ /* 0x000fe200078e00ff */
[----:B------:R-:W-:-:S03]  /*11a10*/  LOP3.LUT R7, R2, UR14, R7, 0x96, !PT ;  /* 0x0000000e02077c12 */ /* 0x000fc6000f8e9607 */
[----:B------:R-:W-:Y:S01]  /*11a20*/  FFMA.FTZ R0, R200, UR20, -R19 ;  /* 0x00000014c8007c23 */ /* 0x000fe20008010813 */
[----:B------:R-:W-:-:S03]  /*11a30*/  LOP3.LUT R2, R6, UR11, R59, 0x96, !PT ;  /* 0x0000000b06027c12 */ /* 0x000fc6000f8e963b */
[----:B------:R2:W-:Y:S01]  /*11a40*/  MUFU.EX2 R109, R0 ;  /* 0x00000000006d7308 */ /* 0x0005e20000000800 */
[----:B------:R-:W-:Y:S01]  /*11a50*/  FFMA.FTZ R4, R198, UR20, -R19 ;  /* 0x00000014c6047c23 */ /* 0x000fe20008010813 */
[----:B------:R-:W-:-:S06]  /*11a60*/  IMAD.WIDE.U32 R2, R2, -0x326172a9, RZ ;  /* 0xcd9e8d5702027825 */ /* 0x000fcc00078e00ff */
[----:B------:R3:W-:Y:S01]  /*11a70*/  MUFU.EX2 R111, R4 ;  /* 0x00000004006f7308 */ /* 0x0007e20000000800 */
[----:B--2---:R-:W-:-:S07]  /*11a80*/  FFMA.FTZ R0, R197, UR20, -R19 ;  /* 0x00000014c5007c23 */ /* 0x004fce0008010813 */
[----:B------:R2:W-:Y:S01]  /*11a90*/  MUFU.EX2 R179, R0 ;  /* 0x0000000000b37308 */ /* 0x0005e20000000800 */
[C---:B---3--:R-:W-:Y:S01]  /*11aa0*/  PRMT R4, R2.reuse, 0x7773, RZ ;  /* 0x0000777302047816 */ /* 0x048fe200000000ff */
[----:B------:R-:W-:Y:S02]  /*11ab0*/  IMAD.MOV.U32 R200, RZ, RZ, R22 ;  /* 0x000000ffffc87224 */ /* 0x000fe400078e0016 */
[----:B------:R-:W-:Y:S02]  /*11ac0*/  IMAD.MOV.U32 R197, RZ, RZ, R23 ;  /* 0x000000ffffc57224 */ /* 0x000fe400078e0017 */
[----:B------:R-:W-:Y:S01]  /*11ad0*/  IMAD.WIDE.U32 R22, R7, -0x326172a9, RZ ;  /* 0xcd9e8d5707167825 */ /* 0x000fe200078e00ff */
[----:B--2---:R-:W-:-:S04]  /*11ae0*/  PRMT R0, R2, 0x7772, RZ ;  /* 0x0000777202007816 */ /* 0x004fc800000000ff */
[----:B------:R-:W-:Y:S01]  /*11af0*/  PRMT R8, R0, 0x5410, R4 ;  /* 0x0000541000087816 */ /* 0x000fe20000000004 */
[----:B------:R-:W-:Y:S02]  /*11b00*/  IMAD.MOV.U32 R4, RZ, RZ, R2 ;  /* 0x000000ffff047224 */ /* 0x000fe400078e0002 */
[----:B------:R-:W-:Y:S01]  /*11b10*/  FFMA.FTZ R5, R196, UR20, -R19 ;  /* 0x00000014c4057c23 */ /* 0x000fe20008010813 */
[----:B------:R-:W-:Y:S02]  /*11b20*/  PRMT R6, R2, 0x7771, RZ ;  /* 0x0000777102067816 */ /* 0x000fe400000000ff */
[----:B------:R-:W-:Y:S02]  /*11b30*/  LOP3.LUT R0, R22, UR8, R3, 0x96, !PT ;  /* 0x0000000816007c12 */ /* 0x000fe4000f8e9603 */
[----:B------:R-:W-:Y:S01]  /*11b40*/  LOP3.LUT R2, R4, 0xff, RZ, 0xc0, !PT ;  /* 0x000000ff04027812 */ /* 0x000fe200078ec0ff */
[----:B------:R2:W3:Y:S01]  /*11b50*/  MUFU.EX2 R178, R5 ;  /* 0x0000000500b27308 */ /* 0x0004e20000000800 */
[----:B------:R-:W-:-:S02]  /*11b60*/  FFMA.FTZ R3, R199, UR20, -R20 ;  /* 0x00000014c7037c23 */ /* 0x000fc40008010814 */
[----:B------:R-:W-:Y:S02]  /*11b70*/  PRMT R7, R2, 0x5410, R6 ;  /* 0x0000541002077816 */ /* 0x000fe40000000006 */
[----:B------:R-:W-:Y:S01]  /*11b80*/  LOP3.LUT R2, R0, 0xffff, RZ, 0xc0, !PT ;  /* 0x0000ffff00027812 */ /* 0x000fe200078ec0ff */
[----:B------:R-:W-:Y:S02]  /*11b90*/  IMAD.MOV.U32 R218, RZ, RZ, R100 ;  /* 0x000000ffffda7224 */ /* 0x000fe400078e0064 */
[----:B------:R4:W-:Y:S01]  /*11ba0*/  MUFU.EX2 R100, R3 ;  /* 0x0000000300647308 */ /* 0x0009e20000000800 */
[----:B------:R-:W-:Y:S01]  /*11bb0*/  SHF.R.U32.HI R4, RZ, 0x8, R2 ;  /* 0x00000008ff047819 */ /* 0x000fe20000011602 */
[--C-:B------:R-:W-:Y:S01]  /*11bc0*/  FFMA.FTZ R2, R207, UR20, -R20.reuse ;  /* 0x00000014cf027c23 */ /* 0x100fe20008010814 */
[----:B--2---:R-:W-:-:S05]  /*11bd0*/  FFMA.FTZ R5, R201, UR20, -R20 ;  /* 0x00000014c9057c23 */ /* 0x004fca0008010814 */
[----:B------:R2:W5:Y:S01]  /*11be0*/  MUFU.EX2 R59, R5 ;  /* 0x00000005003b7308 */ /* 0x0005620000000800 */
[C---:B------:R-:W-:Y:S02]  /*11bf0*/  LOP3.LUT R6, R0.reuse, 0xff, RZ, 0xc0, !PT ;  /* 0x000000ff00067812 */ /* 0x040fe400078ec0ff */
[----:B----4-:R-:W-:-:S05]  /*11c00*/  PRMT R3, R0, 0x7632, R3 ;  /* 0x0000763200037816 */ /* 0x010fca0000000003 */
[----:B------:R4:W-:Y:S01]  /*11c10*/  MUFU.EX2 R53, R2 ;  /* 0x0000000200357308 */ /* 0x0009e20000000800 */
[----:B--2---:R-:W-:Y:S02]  /*11c20*/  SHF.R.U32.HI R5, RZ, 0x18, R0 ;  /* 0x00000018ff057819 */ /* 0x004fe40000011600 */
[----:B------:R-:W-:Y:S01]  /*11c30*/  LOP3.LUT R0, R3, 0xff, RZ, 0xc0, !PT ;  /* 0x000000ff03007812 */ /* 0x000fe200078ec0ff */
[----:B----4-:R-:W-:-:S03]  /*11c40*/  FFMA.FTZ R2, R206, UR20, -R20 ;  /* 0x00000014ce027c23 */ /* 0x010fc60008010814 */
[----:B------:R-:W-:Y:S02]  /*11c50*/  PRMT R5, R0, 0x5410, R5 ;  /* 0x0000541000057816 */ /* 0x000fe40000000005 */
[----:B------:R-:W-:Y:S01]  /*11c60*/  HSET2.LE.AND R0, R7, R14, PT ;  /* 0x0000000e07007233 */ /* 0x000fe20003803000 */
[----:B------:R3:W2:Y:S01]  /*11c70*/  MUFU.EX2 R51, R2 ;  /* 0x0000000200337308 */ /* 0x0006a20000000800 */
[----:B------:R-:W-:Y:S02]  /*11c80*/  LOP3.LUT R3, R8, 0xff00ff, RZ, 0xc0, !PT ;  /* 0x00ff00ff08037812 */ /* 0x000fe400078ec0ff */
[----:B------:R-:W-:Y:S02]  /*11c90*/  PRMT R4, R6, 0x5410, R4 ;  /* 0x0000541006047816 */ /* 0x000fe40000000004 */
[----:B---3--:R-:W-:-:S04]  /*11ca0*/  F2FP.BF16.F32.PACK_AB R2, R178, R179 ;  /* 0x000000b3b202723e */ /* 0x008fc800000010ff */
[----:B------:R-:W-:Y:S02]  /*11cb0*/  LOP3.LUT R6, R2, R0, RZ, 0xc0, !PT ;  /* 0x0000000002067212 */ /* 0x000fe400078ec0ff */
[----:B------:R-:W-:Y:S02]  /*11cc0*/  HSET2.LE.AND R0, R3, R14, PT ;  /* 0x0000000e03007233 */ /* 0x000fe40003803000 */
[----:B-----5:R-:W-:-:S04]  /*11cd0*/  F2FP.BF16.F32.PACK_AB R2, R100, R59 ;  /* 0x0000003b6402723e */ /* 0x020fc800000010ff */
[----:B------:R-:W-:Y:S02]  /*11ce0*/  LOP3.LUT R7, R2, R0, RZ, 0xc0, !PT ;  /* 0x0000000002077212 */ /* 0x000fe400078ec0ff */
[----:B------:R-:W-:Y:S02]  /*11cf0*/  HSET2.LE.AND R0, R4, R14, PT ;  /* 0x0000000e04007233 */ /* 0x000fe40003803000 */
[----:B------:R-:W-:-:S04]  /*11d00*/  F2FP.BF16.F32.PACK_AB R2, R109, R111 ;  /* 0x0000006f6d02723e */ /* 0x000fc800000010ff */
[----:B------:R-:W-:Y:S02]  /*11d10*/  LOP3.LUT R4, R2, R0, RZ, 0xc0, !PT ;  /* 0x0000000002047212 */ /* 0x000fe400078ec0ff */
[----:B------:R-:W-:Y:S02]  /*11d20*/  HSET2.LE.AND R0, R5, R14, PT ;  /* 0x0000000e05007233 */ /* 0x000fe40003803000 */
[----:B--2---:R-:W-:-:S04]  /*11d30*/  F2FP.BF16.F32.PACK_AB R2, R51, R53 ;  /* 0x000000353302723e */ /* 0x004fc800000010ff */
[----:B------:R-:W-:Y:S01]  /*11d40*/  LOP3.LUT R5, R2, R0, RZ, 0xc0, !PT ;  /* 0x0000000002057212 */ /* 0x000fe200078ec0ff */
[----:B------:R-:W-:-:S04]  /*11d50*/  FFMA.FTZ R0, R208, UR20, -R16 ;  /* 0x00000014d0007c23 */ /* 0x000fc80008010810 */
[----:B------:R2:W-:Y:S02]  /*11d60*/  MUFU.EX2 R48, R0 ;  /* 0x0000000000307308 */ /* 0x0005e40000000800 */
[C---:B------:R-:W-:Y:S08]  /*11d70*/  HMMA.16816.F32.BF16 R112, R4.reuse, R32, R112 ;  /* 0x000000200470723c */ /* 0x040ff00000041870 */
[----:B------:R-:W-:Y:S01]  /*11d80*/  HMMA.16816.F32.BF16 R64, R4, R34, R64 ;  /* 0x000000220440723c */ /* 0x000fe20000041840 */
[----:B--2---:R-:W-:-:S07]  /*11d90*/  FFMA.FTZ R0, R204, UR20, -R16 ;  /* 0x00000014cc007c23 */ /* 0x004fce0008010810 */
[----:B------:R-:W-:Y:S01]  /*11da0*/  HMMA.16816.F32.BF16 R32, R4, R26, R156 ;  /* 0x0000001a0420723c */ /* 0x000fe2000004189c */
[----:B------:R-:W-:Y:S01]  /*11db0*/  LOP3.LUT R2, R50, UR9, R49, 0x96, !PT ;  /* 0x0000000932027c12 */ /* 0x000fe2000f8e9631 */
[----:B------:R-:W-:Y:S01]  /*11dc0*/  IMAD.MOV.U32 R191, RZ, RZ, R107 ;  /* 0x000000ffffbf7224 */ /* 0x000fe200078e006b */
[----:B------:R2:W3:Y:S01]  /*11dd0*/  MUFU.EX2 R27, R0 ;  /* 0x00000000001b7308 */ /* 0x0004e20000000800 */
[----:B------:R-:W-:Y:S01]  /*11de0*/  IMAD.MOV.U32 R194, RZ, RZ, R105 ;  /* 0x000000ffffc27224 */ /* 0x000fe200078e0069 */
[----:B------:R-:W-:-:S03]  /*11df0*/  MOV R198, R104 ;  /* 0x0000006800c67202 */ /* 0x000fc60000000f00 */
[----:B------:R-:W-:Y:S01]  /*11e00*/  HMMA.16816.F32.BF16 R128, R4, R28, R128 ;  /* 0x0000001c0480723c */ /* 0x000fe20000041880 */
[----:B------:R-:W-:Y:S01]  /*11e10*/  IMAD.WIDE.U32 R2, R2, -0x2daee0ad, RZ ;  /* 0xd2511f5302027825 */ /* 0x000fe200078e00ff */
[----:B------:R-:W-:Y:S03]  /*11e20*/  LDSM.16.MT88.4 R156, [R176+0xac00] ;  /* 0x00ac0000b09c783b */ /* 0x000fe60000004200 */
[----:B--2---:R-:W-:-:S04]  /*11e30*/  FFMA.FTZ R0, R202, UR20, -R16 ;  /* 0x00000014ca007c23 */ /* 0x004fc80008010810 */
[----:B------:R2:W-:Y:S01]  /*11e40*/  MUFU.EX2 R28, R0 ;  /* 0x00000000001c7308 */ /* 0x0005e20000000800 */
[C---:B------:R-:W-:Y:S01]  /*11e50*/  PRMT R8, R2.reuse, 0x7773, RZ ;  /* 0x0000777302087816 */ /* 0x040fe200000000ff */
[----:B------:R-:W-:Y:S01]  /*11e60*/  IMAD.MOV.U32 R13, RZ, RZ, R2 ;  /* 0x000000ffff0d7224 */ /* 0x000fe200078e0002 */
[----:B------:R-:W-:Y:S01]  /*11e70*/  PRMT R12, R2, 0x7771, RZ ;  /* 0x00007771020c7816 */ /* 0x000fe200000000ff */
[----:B--2---:R-:W-:-:S04]  /*11e80*/  FFMA.FTZ R0, R203, UR20, -R16 ;  /* 0x00000014cb007c23 */ /* 0x004fc80008010810 */
[----:B------:R2:W-:Y:S01]  /*11e90*/  MUFU.EX2 R26, R0 ;  /* 0x00000000001a7308 */ /* 0x0005e20000000800 */
[----:B------:R-:W-:Y:S01]  /*11ea0*/  HMMA.16816.F32.BF16 R144, R4, R24, R144 ;  /* 0x000000180490723c */ /* 0x000fe20000041890 */
[----:B--2---:R-:W-:-:S06]  /*11eb0*/  FFMA.FTZ R0, R177, UR20, -R17 ;  /* 0x00000014b1007c23 */ /* 0x004fcc0008010811 */
[----:B------:R2:W-:Y:S08]  /*11ec0*/  MUFU.EX2 R22, R0 ;  /* 0x0000000000167308 */ /* 0x0005f00000000800 */
[----:B------:R4:W-:Y:S01]  /*11ed0*/  MUFU.EX2 R25, R9 ;  /* 0x0000000900197308 */ /* 0x0009e20000000800 */
[----:B--2---:R-:W-:Y:S02]  /*11ee0*/  LOP3.LUT R0, R110, UR10, R3, 0x96, !PT ;  /* 0x0000000a6e007c12 */ /* 0x004fe4000f8e9603 */
[----:B------:R-:W-:Y:S01]  /*11ef0*/  PRMT R3, R2, 0x7772, RZ ;  /* 0x0000777202037816 */ /* 0x000fe200000000ff */
[----:B------:R-:W-:Y:S01]  /*11f00*/  FFMA.FTZ R2, R235, UR20, -R17 ;  /* 0x00000014eb027c23 */ /* 0x000fe20008010811 */
[----:B------:R-:W-:-:S02]  /*11f10*/  LOP3.LUT R10, R0, 0xff, RZ, 0xc0, !PT ;  /* 0x000000ff000a7812 */ /* 0x000fc400078ec0ff */
[--C-:B------:R-:W-:Y:S02]  /*11f20*/  PRMT R15, R3, 0x5410, R8.reuse ;  /* 0x00005410030f7816 */ /* 0x100fe40000000008 */
[C---:B------:R-:W-:Y:S02]  /*11f30*/  LOP3.LUT R3, R0.reuse, 0xffff, RZ, 0xc0, !PT ;  /* 0x0000ffff00037812 */ /* 0x040fe400078ec0ff */
[----:B------:R-:W-:Y:S02]  /*11f40*/  PRMT R8, R0, 0x7632, R8 ;  /* 0x0000763200087816 */ /* 0x000fe40000000008 */
[----:B----4-:R-:W-:Y:S01]  /*11f50*/  SHF.R.U32.HI R9, RZ, 0x18, R0 ;  /* 0x00000018ff097819 */ /* 0x010fe20000011600 */
[----:B------:R2:W-:Y:S01]  /*11f60*/  MUFU.EX2 R24, R2 ;  /* 0x0000000200187308 */ /* 0x0005e20000000800 */
[----:B------:R-:W-:-:S07]  /*11f70*/  LOP3.LUT R0, R13, 0xff, RZ, 0xc0, !PT ;  /* 0x000000ff0d007812 */ /* 0x000fce00078ec0ff */
[----:B------:R4:W5:Y:S01]  /*11f80*/  MUFU.EX2 R13, R11 ;  /* 0x0000000b000d7308 */ /* 0x0009620000000800 */
[----:B------:R-:W-:Y:S02]  /*11f90*/  PRMT R12, R0, 0x5410, R12 ;  /* 0x00005410000c7816 */ /* 0x000fe4000000000c */
[----:B--2---:R-:W-:-:S04]  /*11fa0*/  SHF.R.U32.HI R2, RZ, 0x8, R3 ;  /* 0x00000008ff027819 */ /* 0x004fc80000011603 */
[----:B------:R-:W-:Y:S02]  /*11fb0*/  PRMT R0, R10, 0x5410, R2 ;  /* 0x000054100a007816 */ /* 0x000fe40000000002 */
[----:B---3--:R-:W-:Y:S02]  /*11fc0*/  F2FP.BF16.F32.PACK_AB R2, R27, R48 ;  /* 0x000000301b02723e */ /* 0x008fe400000010ff */
[----:B----4-:R-:W-:Y:S02]  /*11fd0*/  LOP3.LUT R11, R15, 0xff00ff, RZ, 0xc0, !PT ;  /* 0x00ff00ff0f0b7812 */ /* 0x010fe400078ec0ff */
[----:B------:R-:W-:-:S05]  /*11fe0*/  HSET2.LE.AND R0, R0, R14, PT ;  /* 0x0000000e00007233 */ /* 0x000fca0003803000 */
[----:B------:R-:W-:Y:S02]  /*11ff0*/  LOP3.LUT R92, R2, R0, RZ, 0xc0, !PT ;  /* 0x00000000025c7212 */ /* 0x000fe400078ec0ff */
[----:B------:R-:W-:Y:S02]  /*12000*/  HSET2.LE.AND R0, R11, R14, PT ;  /* 0x0000000e0b007233 */ /* 0x000fe40003803000 */
[----:B-----5:R-:W-:-:S04]  /*12010*/  F2FP.BF16.F32.PACK_AB R2, R13, R24 ;  /* 0x000000180d02723e */ /* 0x020fc800000010ff */
[----:B------:R-:W-:Y:S01]  /*12020*/  LOP3.LUT R95, R2, R0, RZ, 0xc0, !PT ;  /* 0x00000000025f7212 */ /* 0x000fe200078ec0ff */
[----:B------:R-:W-:Y:S01]  /*12030*/  FFMA.FTZ R0, R212, UR20, -R19 ;  /* 0x00000014d4007c23 */ /* 0x000fe20008010813 */
[----:B------:R-:W-:-:S03]  /*12040*/  LOP3.LUT R3, R8, 0xff, RZ, 0xc0, !PT ;  /* 0x000000ff08037812 */ /* 0x000fc600078ec0ff */
[----:B------:R2:W-:Y:S01]  /*12050*/  MUFU.EX2 R29, R0 ;  /* 0x00000000001d7308 */ /* 0x0005e20000000800 */
[----:B------:R-:W-:Y:S01]  /*12060*/  IMAD.MOV.U32 R219, RZ, RZ, R106 ;  /* 0x000000ffffdb7224 */ /* 0x000fe200078e006a */
[----:B------:R-:W-:Y:S01]  /*12070*/  PRMT R3, R3, 0x5410, R9 ;  /* 0x0000541003037816 */ /* 0x000fe20000000009 */
[----:B------:R-:W-:Y:S01]  /*12080*/  HMMA.16816.F32.BF16 R104, R4, R30, R140 ;  /* 0x0000001e0468723c */ /* 0x000fe2000004188c */
[----:B------:R-:W-:Y:S01]  /*12090*/  F2FP.BF16.F32.PACK_AB R8, R25, R22 ;  /* 0x000000161908723e */ /* 0x000fe200000010ff */
[----:B------:R-:W3:Y:S01]  /*120a0*/  LDSM.16.MT88.4 R140, [R21+0xc00] ;  /* 0x000c0000158c783b */ /* 0x000ee20000004200 */
[----:B------:R-:W-:Y:S02]  /*120b0*/  LOP3.LUT R2, R52, UR9, R23, 0x96, !PT ;  /* 0x0000000934027c12 */ /* 0x000fe4000f8e9617 */
[----:B------:R-:W-:Y:S01]  /*120c0*/  HSET2.LE.AND R3, R3, R14, PT ;  /* 0x0000000e03037233 */ /* 0x000fe20003803000 */
[----:B--2---:R-:W-:-:S04]  /*120d0*/  FFMA.FTZ R0, R213, UR20, -R19 ;  /* 0x00000014d5007c23 */ /* 0x004fc80008010813 */
[----:B------:R2:W-:Y:S01]  /*120e0*/  MUFU.EX2 R31, R0 ;  /* 0x00000000001f7308 */ /* 0x0005e20000000800 */
[----:B------:R-:W-:Y:S01]  /*120f0*/  LOP3.LUT R93, R8, R3, RZ, 0xc0, !PT ;  /* 0x00000003085d7212 */ /* 0x000fe200078ec0ff */
[----:B------:R-:W-:Y:S01]  /*12100*/  IMAD.WIDE.U32 R2, R2, -0x2daee0ad, RZ ;  /* 0xd2511f5302027825 */ /* 0x000fe200078e00ff */
[----:B------:R-:W-:Y:S01]  /*12110*/  HMMA.16816.F32.BF16 R160, R4, R36, R160 ;  /* 0x0000002404a0723c */ /* 0x000fe200000418a0 */
[----:B------:R-:W-:Y:S02]  /*12120*/  HSET2.LE.AND R9, R12, R14, PT ;  /* 0x0000000e0c097233 */ /* 0x000fe40003803000 */
[----:B--2---:R-:W-:-:S04]  /*12130*/  FFMA.FTZ R0, R211, UR20, -R19 ;  /* 0x00000014d3007c23 */ /* 0x004fc80008010813 */
[----:B------:R2:W-:Y:S01]  /*12140*/  MUFU.EX2 R30, R0 ;  /* 0x00000000001e7308 */ /* 0x0005e20000000800 */
[----:B------:R-:W-:Y:S01]  /*12150*/  HMMA.16816.F32.BF16 R60, R4, R40, R60 ;  /* 0x00000028043c723c */ /* 0x000fe2000004183c */
[----:B------:R-:W-:-:S07]  /*12160*/  F2FP.BF16.F32.PACK_AB R10, R26, R28 ;  /* 0x0000001c1a0a723e */ /* 0x000fce00000010ff */
[----:B------:R-:W-:Y:S01]  /*12170*/  HMMA.16816.F32.BF16 R84, R4, R44, R84 ;  /* 0x0000002c0454723c */ /* 0x000fe20000041854 */
[----:B--2---:R-:W-:-:S07]  /*12180*/  FFMA.FTZ R0, R210, UR20, -R19 ;  /* 0x00000014d2007c23 */ /* 0x004fce0008010813 */
[C---:B------:R-:W-:Y:S01]  /*12190*/  HMMA.16816.F32.BF16 R36, R4.reuse, R38, R172 ;  /* 0x000000260424723c */ /* 0x040fe200000418ac */
[----:B------:R-:W-:Y:S01]  /*121a0*/  LOP3.LUT R94, R10, R9, RZ, 0xc0, !PT ;  /* 0x000000090a5e7212 */ /* 0x000fe200078ec0ff */
[----:B------:R-:W2:Y:S01]  /*121b0*/  LDSM.16.MT88.4 R172, [R21+0x1c00] ;  /* 0x001c000015ac783b */ /* 0x000ea20000004200 */
[----:B------:R4:W5:Y:S03]  /*121c0*/  MUFU.EX2 R15, R0 ;  /* 0x00000000000f7308 */ /* 0x0009660000000800 */
[----:B------:R-:W-:Y:S02]  /*121d0*/  LDSM.16.MT88.4 R16, [R21+0x2c00] ;  /* 0x002c00001510783b */ /* 0x000fe40000004200 */
[C---:B------:R-:W-:Y:S02]  /*121e0*/  HMMA.16816.F32.BF16 R40, R4.reuse, R42, R80 ;  /* 0x0000002a0428723c */ /* 0x040fe40000041850 */
[----:B------:R-:W2:Y:S06]  /*121f0*/  LDSM.16.MT88.4 R80, [R176+0xbc00] ;  /* 0x00bc0000b050783b */ /* 0x000eac0000004200 */
[----:B------:R-:W-:Y:S01]  /*12200*/  HMMA.16816.F32.BF16 R44, R4, R46, R96 ;  /* 0x0000002e042c723c */ /* 0x000fe20000041860 */
[--C-:B----4-:R-:W-:Y:S01]  /*12210*/  FFMA.FTZ R0, R215, UR20, -R20.reuse ;  /* 0x00000014d7007c23 */ /* 0x110fe20008010814 */
[----:B------:R-:W-:Y:S01]  /*12220*/  FFMA.FTZ R4, R205, UR20, -R20 ;  /* 0x00000014cd047c23 */ /* 0x000fe20008010814 */
[----:B------:R-:W-:-:S02]  /*12230*/  PRMT R7, R2, 0x7771, RZ ;  /* 0x0000777102077816 */ /* 0x000fc400000000ff */
[----:B------:R4:W-:Y:S01]  /*12240*/  MUFU.EX2 R12, R0 ;  /* 0x00000000000c7308 */ /* 0x0009e20000000800 */
[C---:B------:R-:W-:Y:S02]  /*12250*/  PRMT R6, R2.reuse, 0x7773, RZ ;  /* 0x0000777302067816 */ /* 0x040fe400000000ff */
[----:B------:R-:W-:-:S05]  /*12260*/  PRMT R5, R2, 0x7772, RZ ;  /* 0x0000777202057816 */ /* 0x000fca00000000ff */
[----:B------:R1:W-:Y:S01]  /*12270*/  MUFU.EX2 R11, R4 ;  /* 0x00000004000b7308 */ /* 0x0003e20000000800 */
[----:B----4-:R-:W-:Y:S01]  /*12280*/  LOP3.LUT R0, R58, UR10, R3, 0x96, !PT ;  /* 0x0000000a3a007c12 */ /* 0x010fe2000f8e9603 */
[----:B------:R-:W-:Y:S02]  /*12290*/  IMAD.MOV.U32 R3, RZ, RZ, R2 ;  /* 0x000000ffff037224 */ /* 0x000fe400078e0002 */
[----:B------:R-:W-:-:S03]  /*122a0*/  FFMA.FTZ R2, R209, UR20, -R20 ;  /* 0x00000014d1027c23 */ /* 0x000fc60008010814 */
[----:B------:R-:W-:Y:S01]  /*122b0*/  LOP3.LUT R3, R3, 0xff, RZ, 0xc0, !PT ;  /* 0x000000ff03037812 */ /* 0x000fe200078ec0ff */
[----:B------:R4:W3:Y:S01]  /*122c0*/  MUFU.EX2 R10, R2 ;  /* 0x00000002000a7308 */ /* 0x0008e20000000800 */
[----:B-1----:R-:W-:Y:S02]  /*122d0*/  FFMA.FTZ R4, R214, UR20, -R20 ;  /* 0x00000014d6047c23 */ /* 0x002fe40008010814 */
[----:B------:R-:W-:Y:S02]  /*122e0*/  PRMT R8, R3, 0x5410, R7 ;  /* 0x0000541003087816 */ /* 0x000fe40000000007 */
[----:B------:R-:W-:-:S03]  /*122f0*/  PRMT R3, R0, 0x7632, R3 ;  /* 0x0000763200037816 */ /* 0x000fc60000000003 */
[----:B------:R1:W2:Y:S01]  /*12300*/  MUFU.EX2 R9, R4 ;  /* 0x0000000400097308 */ /* 0x0002a20000000800 */
[----:B------:R-:W-:Y:S02]  /*12310*/  PRMT R5, R5, 0x5410, R6 ;  /* 0x0000541005057816 */ /* 0x000fe40000000006 */
[C---:B------:R-:W-:Y:S02]  /*12320*/  LOP3.LUT R6, R0.reuse, 0xff, RZ, 0xc0, !PT ;  /* 0x000000ff00067812 */ /* 0x040fe400078ec0ff */
[----:B----4-:R-:W-:Y:S02]  /*12330*/  LOP3.LUT R2, R0, 0xffff, RZ, 0xc0, !PT ;  /* 0x0000ffff00027812 */ /* 0x010fe400078ec0ff */
[----:B------:R-:W-:Y:S02]  /*12340*/  SHF.R.U32.HI R0, RZ, 0x18, R0 ;  /* 0x00000018ff007819 */ /* 0x000fe40000011600 */
[----:B------:R-:W-:Y:S02]  /*12350*/  SHF.R.U32.HI R2, RZ, 0x8, R2 ;  /* 0x00000008ff027819 */ /* 0x000fe40000011602 */
[----:B------:R-:W-:-:S02]  /*12360*/  LOP3.LUT R3, R3, 0xff, RZ, 0xc0, !PT ;  /* 0x000000ff03037812 */ /* 0x000fc400078ec0ff */
[----:B-1----:R-:W-:Y:S02]  /*12370*/  LOP3.LUT R4, R5, 0xff00ff, RZ, 0xc0, !PT ;  /* 0x00ff00ff05047812 */ /* 0x002fe400078ec0ff */
[----:B------:R-:W-:Y:S02]  /*12380*/  PRMT R2, R6, 0x5410, R2 ;  /* 0x0000541006027816 */ /* 0x000fe40000000002 */
[----:B------:R-:W-:Y:S02]  /*12390*/  PRMT R7, R3, 0x5410, R0 ;  /* 0x0000541003077816 */ /* 0x000fe40000000000 */
[--C-:B------:R-:W-:Y:S02]  /*123a0*/  HSET2.LE.AND R0, R8, R14.reuse, PT ;  /* 0x0000000e08007233 */ /* 0x100fe40003803000 */
[----:B-----5:R-:W-:Y:S02]  /*123b0*/  F2FP.BF16.F32.PACK_AB R3, R15, R30 ;  /* 0x0000001e0f03723e */ /* 0x020fe400000010ff */
[----:B------:R-:W-:-:S02]  /*123c0*/  HSET2.LE.AND R4, R4, R14, PT ;  /* 0x0000000e04047233 */ /* 0x000fc40003803000 */
[--C-:B------:R-:W-:Y:S02]  /*123d0*/  HSET2.LE.AND R6, R2, R14.reuse, PT ;  /* 0x0000000e02067233 */ /* 0x100fe40003803000 */
[----:B---3--:R-:W-:Y:S02]  /*123e0*/  F2FP.BF16.F32.PACK_AB R2, R10, R11 ;  /* 0x0000000b0a02723e */ /* 0x008fe400000010ff */
[----:B------:R-:W-:Y:S02]  /*123f0*/  HSET2.LE.AND R7, R7, R14, PT ;  /* 0x0000000e07077233 */ /* 0x000fe40003803000 */
[----:B------:R-:W-:Y:S02]  /*12400*/  LOP3.LUT R98, R3, R0, RZ, 0xc0, !PT ;  /* 0x0000000003627212 */ /* 0x000fe400078ec0ff */
[----:B--2---:R-:W-:Y:S02]  /*12410*/  F2FP.BF16.F32.PACK_AB R0, R9, R12 ;  /* 0x0000000c0900723e */ /* 0x004fe400000010ff */
[----:B------:R-:W-:Y:S01]  /*12420*/  LOP3.LUT R99, R2, R4, RZ, 0xc0, !PT ;  /* 0x0000000402637212 */ /* 0x000fe200078ec0ff */
[----:B------:R-:W-:Y:S01]  /*12430*/  FFMA.FTZ R4, R200, R57, R197 ;  /* 0x00000039c8047223 */ /* 0x000fe200000100c5 */
[----:B------:R-:W-:Y:S01]  /*12440*/  F2FP.BF16.F32.PACK_AB R5, R31, R29 ;  /* 0x0000001d1f05723e */ /* 0x000fe200000010ff */
[----:B------:R-:W-:Y:S01]  /*12450*/  FFMA.FTZ R3, R218, R56, R198 ;  /* 0x00000038da037223 */ /* 0x000fe200000100c6 */
[----:B------:R-:W-:Y:S01]  /*12460*/  LOP3.LUT R97, R0, R7, RZ, 0xc0, !PT ;  /* 0x0000000700617212 */ /* 0x000fe200078ec0ff */
[----:B------:R-:W-:Y:S01]  /*12470*/  FFMA.FTZ R2, R219, R55, R251 ;  /* 0x00000037db027223 */ /* 0x000fe200000100fb */
[----:B------:R-:W-:Y:S01]  /*12480*/  FFMA.FTZ R0, R195, R54, R247 ;  /* 0x00000036c3007223 */ /* 0x000fe200000100f7 */
        /* <DEDUP_REMOVED lines=89> */
[----:B------:R-:W-:Y:S01]  /*12a20*/  @UP1 UIADD3 UR18, UPT, UPT, UR18, -0x4, URZ ;  /* 0xfffffffc12121890 */ /* 0x000fe2000fffe0ff */
[----:B------:R-:W-:-:S03]  /*12a30*/  NOP ;  /* 0x0000000000007918 */ /* 0x000fc60000000000 */
[----:B-1----:R-:W-:-:S15]  /*12a40*/  BRA.U UP1, `(.L_x_928) ;  /* 0x0000000101047547 */ /* 0x002fde000b800000 */
.L_x_925:
[----:B------:R-:W-:-:S12]  /*12a50*/  UIADD3 UR18, UPT, UPT, UR4, -0x1, URZ ;  /* 0xffffffff04127890 */ /* 0x000fd8000fffe0ff */
.L_x_928:
[----:B------:R-:W-:-:S09]  /*12a60*/  UISETP.GE.AND UP0, UPT, UR18, UR16, UPT ;  /* 0x000000101200728c */ /* 0x000fd2000bf06270 */
[----:B------:R-:W-:Y:S05]  /*12a70*/  BRA.U !UP0, `(.L_x_929) ;  /* 0x0000005d08c87547 */ /* 0x000fea000b800000 */
[----:B------:R-:W2:Y:S01]  /*12a80*/  LDL.LU R4, [R1] ;  /* 0x0000000001047983 */ /* 0x000ea20000300800 */
[----:B------:R-:W-:Y:S01]  /*12a90*/  SHF.R.U32.HI R0, RZ, 0x5, R220 ;  /* 0x00000005ff007819 */ /* 0x000fe200000116dc */
[----:B------:R-:W1:Y:S01]  /*12aa0*/  LDCU.64 UR6, c[0x0][0x3c0] ;  /* 0x00007800ff0677ac */ /* 0x000e620008000a00 */
[----:B------:R-:W3:Y:S03]  /*12ab0*/  S2R R2, SR_CTAID.X ;  /* 0x0000000000027919 */ /* 0x000ee60000002500 */
[----:B---3--:R-:W-:-:S04]  /*12ac0*/  IMAD R2, R2, 0x8, R0 ;  /* 0x0000000802027824 */ /* 0x008fc800078e0200 */
[----:B------:R-:W-:-:S04]  /*12ad0*/  VIADD R2, R2, 0x4 ;  /* 0x0000000402027836 */ /* 0x000fc80000000000 */
[----:B------:R-:W-:-:S04]  /*12ae0*/  IMAD.WIDE.U32 R2, R2, -0x326172a9, RZ ;  /* 0xcd9e8d5702027825 */ /* 0x000fc800078e00ff */
[----:B------:R-:W-:Y:S02]  /*12af0*/  IMAD.MOV.U32 R13, RZ, RZ, R3 ;  /* 0x000000ffff0d7224 */ /* 0x000fe400078e0003 */
[----:B------:R-:W3:Y:S01]  /*12b00*/  LDL.LU R3, [R1+0x6c] ;  /* 0x00006c0001037983 */ /* 0x000ee20000300800 */
[----:B------:R-:W-:-:S03]  /*12b10*/  IMAD.MOV.U32 R12, RZ, RZ, R2 ;  /* 0x000000ffff0c7224 */ /* 0x000fc600078e0002 */
[----:B------:R-:W4:Y:S04]  /*12b20*/  LDL.64 R8, [R1+0x48] ;  /* 0x0000480001087983 */ /* 0x000f280000100a00 */
[----:B------:R-:W5:Y:S01]  /*12b30*/  LDL.64 R6, [R1+0x50] ;  /* 0x0000500001067983 */ /* 0x000f620000100a00 */
[----:B--2---:R-:W-:-:S03]  /*12b40*/  IMAD.MOV.U32 R10, RZ, RZ, R4 ;  /* 0x000000ffff0a7224 */ /* 0x004fc600078e0004 */
[----:B------:R-:W4:Y:S01]  /*12b50*/  LDL.64 R4, [R1+0x30] ;  /* 0x0000300001047983 */ /* 0x000f220000100a00 */
[----:B------:R-:W-:Y:S01]  /*12b60*/  IMAD.SHL.U32 R2, R220, 0x4, RZ ;  /* 0x00000004dc027824 */ /* 0x000fe200078e00ff */
[----:B------:R-:W-:-:S04]  /*12b70*/  LOP3.LUT R0, R10, 0xc0, RZ, 0xc0, !PT ;  /* 0x000000c00a007812 */ /* 0x000fc800078ec0ff */
[----:B------:R-:W-:Y:S02]  /*12b80*/  LOP3.LUT R0, R0, 0x18, R2, 0xf8, !PT ;  /* 0x0000001800007812 */ /* 0x000fe400078ef802 */
[--C-:B------:R-:W-:Y:S02]  /*12b90*/  SHF.R.U32.HI R218, RZ, 0x1, R220.reuse ;  /* 0x00000001ffda7819 */ /* 0x100fe400000116dc */
[--C-:B------:R-:W-:Y:S02]  /*12ba0*/  SHF.R.U32.HI R11, RZ, 0x5, R220.reuse ;  /* 0x00000005ff0b7819 */ /* 0x100fe400000116dc */
[----:B------:R-:W-:Y:S02]  /*12bb0*/  LOP3.LUT R216, R0, 0x8, R220, 0x78, !PT ;  /* 0x0000000800d87812 */ /* 0x000fe400078e78dc */
[----:B------:R-:W2:Y:S01]  /*12bc0*/  S2R R220, SR_TID.X ;  /* 0x0000000000dc7919 */ /* 0x000ea20000002100 */
[----:B------:R-:W3:Y:S01]  /*12bd0*/  S2R R14, SR_CTAID.X ;  /* 0x00000000000e7919 */ /* 0x000ee20000002500 */
[----:B------:R-:W-:Y:S01]  /*12be0*/  LOP3.LUT R2, R10, 0x120, RZ, 0xc0, !PT ;  /* 0x000001200a027812 */ /* 0x000fe200078ec0ff */
[----:B-1----:R-:W-:-:S02]  /*12bf0*/  USHF.L.U64.HI UR10, UR6, 0x5, UR7 ;  /* 0x00000005060a7899 */ /* 0x002fc40008010207 */
[----:B------:R-:W-:Y:S02]  /*12c00*/  USHF.L.U32 UR22, UR6, 0x5, URZ ;  /* 0x0000000506167899 */ /* 0x000fe400080006ff */
[----:B------:R-:W-:Y:S01]  /*12c10*/  UIADD3 UR6, UPT, UPT, UR29, -0x4498517b, URZ ;  /* 0xbb67ae851d067890 */ /* 0x000fe2000fffe0ff */
[----:B------:R-:W-:Y:S01]  /*12c20*/  LOP3.LUT R218, R0, 0x8, R218, 0x78, !PT ;  /* 0x0000000800da7812 */ /* 0x000fe200078e78da */
[----:B------:R-:W-:Y:S02]  /*12c30*/  UIADD3 UR4, UPT, UPT, UR28, -0x61c88647, URZ ;  /* 0x9e3779b91c047890 */ /* 0x000fe4000fffe0ff */
[----:B------:R-:W-:Y:S01]  /*12c40*/  UIADD3 UR14, UPT, UPT, UR28, 0x3c6ef372, URZ ;  /* 0x3c6ef3721c0e7890 */ /* 0x000fe2000fffe0ff */
[----:B--2---:R-:W-:Y:S02]  /*12c50*/  IMAD.SHL.U32 R10, R220, 0x10, RZ ;  /* 0x00000010dc0a7824 */ /* 0x004fe400078e00ff */
[----:B---3--:R-:W-:-:S03]  /*12c60*/  IMAD R14, R14, 0x8, R11 ;  /* 0x000000080e0e7824 */ /* 0x008fc600078e020b */
[----:B------:R-:W-:Y:S01]  /*12c70*/  LOP3.LUT R2, R2, 0x3e00, R10, 0xf8, !PT ;  /* 0x00003e0002027812 */ /* 0x000fe200078ef80a */
[----:B------:R-:W-:-:S03]  /*12c80*/  IMAD.WIDE.U32 R14, R14, -0x326172a9, RZ ;  /* 0xcd9e8d570e0e7825 */ /* 0x000fc600078e00ff */
[----:B------:R-:W-:Y:S02]  /*12c90*/  LOP3.LUT R218, R2, R218, RZ, 0xfc, !PT ;  /* 0x000000da02da7212 */ /* 0x000fe400078efcff */
[----:B------:R-:W-:Y:S02]  /*12ca0*/  LOP3.LUT R11, R12, UR4, RZ, 0x3c, !PT ;  /* 0x000000040c0b7c12 */ /* 0x000fe4000f8e3cff */
[----:B------:R-:W-:Y:S01]  /*12cb0*/  LOP3.LUT R14, R14, UR4, RZ, 0x3c, !PT ;  /* 0x000000040e0e7c12 */ /* 0x000fe2000f8e3cff */
[----:B------:R-:W1:Y:S01]  /*12cc0*/  S2UR UR11, SR_CgaCtaId ;  /* 0x00000000000b79c3 */ /* 0x000e620000008800 */
[----:B------:R-:W-:Y:S01]  /*12cd0*/  IMAD.MOV.U32 R219, RZ, RZ, 0x20 ;  /* 0x00000020ffdb7424 */ /* 0x000fe200078e00ff */
[----:B------:R-:W-:Y:S01]  /*12ce0*/  LOP3.LUT R216, R3, R216, RZ, 0xfc, !PT ;  /* 0x000000d803d87212 */ /* 0x000fe200078efcff */
[----:B------:R-:W-:Y:S01]  /*12cf0*/  IMAD.MOV.U32 R100, RZ, RZ, R108 ;  /* 0x000000ffff647224 */ /* 0x000fe200078e006c */
[----:B------:R2:W-:Y:S01]  /*12d00*/  STL [R1+0x2c], R14 ;  /* 0x00002c0e01007387 */ /* 0x0005e20000100800 */
[----:B------:R-:W-:Y:S01]  /*12d10*/  LEA R218, R218, UR5, 0x1 ;  /* 0x00000005dada7c11 */ /* 0x000fe2000f8e08ff */
[----:B------:R-:W-:Y:S01]  /*12d20*/  IMAD.MOV.U32 R105, RZ, RZ, R101 ;  /* 0x000000ffff697224 */ /* 0x000fe200078e0065 */
[----:B------:R-:W-:Y:S01]  /*12d30*/  IADD3 R223, PT, PT, R222, 0x48, RZ ;  /* 0x00000048dedf7810 */ /* 0x000fe20007ffe0ff */
[----:B------:R2:W-:Y:S01]  /*12d40*/  STL [R1+0x28], R11 ;  /* 0x0000280b01007387 */ /* 0x0005e20000100800 */
[----:B------:R-:W-:Y:S01]  /*12d50*/  SEL R219, R219, 0xffffffe0, !P1 ;  /* 0xffffffe0dbdb7807 */ /* 0x000fe20004800000 */
[----:B------:R-:W-:Y:S01]  /*12d60*/  IMAD.MOV.U32 R104, RZ, RZ, R102 ;  /* 0x000000ffff687224 */ /* 0x000fe200078e0066 */
[----:B------:R-:W-:Y:S01]  /*12d70*/  LEA R216, R216, UR5, 0x1 ;  /* 0x00000005d8d87c11 */ /* 0x000fe2000f8e08ff */
[C---:B------:R-:W-:Y:S01]  /*12d80*/  VIADD R225, R222.reuse, 0x8 ;  /* 0x00000008dee17836 */ /* 0x040fe20000000000 */
[----:B------:R-:W-:Y:S01]  /*12d90*/  MOV R3, R103 ;  /* 0x0000006700037202 */ /* 0x000fe20000000f00 */
[----:B------:R-:W-:Y:S01]  /*12da0*/  VIADD R224, R222, 0x40 ;  /* 0x00000040dee07836 */ /* 0x000fe20000000000 */
[C---:B------:R-:W-:Y:S01]  /*12db0*/  LOP3.LUT P4, RZ, R220.reuse, 0x4, RZ, 0xc0, !PT ;  /* 0x00000004dcff7812 */ /* 0x040fe2000788c0ff */
[C---:B------:R-:W-:Y:S01]  /*12dc0*/  IMAD.IADD R217, R219.reuse, 0x1, R216 ;  /* 0x00000001dbd97824 */ /* 0x040fe200078e02d8 */
[----:B------:R-:W-:Y:S01]  /*12dd0*/  UMOV UR15, 0x400 ;  /* 0x00000400000f7882 */ /* 0x000fe20000000000 */
[----:B------:R-:W-:Y:S01]  /*12de0*/  IMAD.SHL.U32 R221, R220, 0x20, RZ ;  /* 0x00000020dcdd7824 */ /* 0x000fe200078e00ff */
[----:B------:R-:W3:Y:S01]  /*12df0*/  LDCU UR4, c[0x0][0x45c] ;  /* 0x00008b80ff0477ac */ /* 0x000ee20008000800 */
[----:B------:R-:W-:Y:S01]  /*12e00*/  IMAD.IADD R219, R219, 0x1, R218 ;  /* 0x00000001dbdb7824 */ /* 0x000fe200078e02da */
[----:B-1----:R-:W-:Y:S01]  /*12e10*/  ULEA UR11, UR11, UR15, 0x18 ;  /* 0x0000000f0b0b7291 */ /* 0x002fe2000f8ec0ff */
[----:B----4-:R-:W-:-:S02]  /*12e20*/  LOP3.LUT R0, R4, UR6, R9, 0x96, !PT ;  /* 0x0000000604007c12 */ /* 0x010fc4000f8e9609 */
[----:B-----5:R-:W-:Y:S01]  /*12e30*/  LOP3.LUT R2, R4, UR6, R7, 0x96, !PT ;  /* 0x0000000604027c12 */ /* 0x020fe2000f8e9607 */
[----:B------:R-:W1:Y:S02]  /*12e40*/  LDCU.64 UR6, c[0x0][0x3c0] ;  /* 0x00007800ff0677ac */ /* 0x000e640008000a00 */
[----:B------:R-:W-:-:S04]  /*12e50*/  IMAD.WIDE.U32 R6, R0, -0x326172a9, RZ ;  /* 0xcd9e8d5700067825 */ /* 0x000fc800078e00ff */
[----:B------:R-:W-:Y:S01]  /*12e60*/  IMAD.WIDE.U32 R4, R2, -0x326172a9, RZ ;  /* 0xcd9e8d5702047825 */ /* 0x000fe200078e00ff */
[----:B------:R-:W-:Y:S01]  /*12e70*/  LOP3.LUT R2, R7, UR14, RZ, 0x3c, !PT ;  /* 0x0000000e07027c12 */ /* 0x000fe2000f8e3cff */
[----:B------:R2:W-:Y:S03]  /*12e80*/  STL.64 [R1+0x18], R6 ;  /* 0x0000180601007387 */ /* 0x0005e60000100a00 */
[----:B------:R-:W-:Y:S01]  /*12e90*/  LOP3.LUT R0, R5, UR14, RZ, 0x3c, !PT ;  /* 0x0000000e05007c12 */ /* 0x000fe2000f8e3cff */
[----:B------:R2:W-:Y:S04]  /*12ea0*/  STL.64 [R1+0x10], R4 ;  /* 0x0000100401007387 */ /* 0x0005e80000100a00 */
[----:B------:R2:W-:Y:S04]  /*12eb0*/  STL [R1+0x24], R2 ;  /* 0x0000240201007387 */ /* 0x0005e80000100800 */
[----:B------:R2:W-:Y:S01]  /*12ec0*/  STL [R1+0x20], R0 ;  /* 0x0000200001007387 */ /* 0x0005e20000100800 */
[----:B-1-3--:R-:W-:Y:S05]  /*12ed0*/  BRA `(.L_x_930) ;  /* 0x0000000000647947 */ /* 0x00afea0003800000 */
.L_x_932:
[----:B------:R-:W2:Y:S01]  /*12ee0*/  LDL R213, [R1+0x60] ;  /* 0x0000600001d57983 */ /* 0x000ea20000100800 */
[----:B------:R-:W1:Y:S01]  /*12ef0*/  LDC.64 R18, c[0x0][0x3b8] ;  /* 0x0000ee00ff127b82 */ /* 0x000e620000000a00 */
[----:B------:R-:W-:Y:S02]  /*12f00*/  UIADD3 UR5, UPT, UPT, UR18, -0x1, URZ ;  /* 0xffffffff12057890 */ /* 0x000fe4000fffe0ff */
[----:B------:R-:W3:Y:S04]  /*12f10*/  LDL R212, [R1+0x5c] ;  /* 0x00005c0001d47983 */ /* 0x000ee80000100800 */
[----:B-1----:R-:W-:Y:S04]  /*12f20*/  IMAD.WIDE.U32 R8, R18, UR5, RZ ;  /* 0x0000000512087c25 */ /* 0x002fe8000f8e00ff */
[----:B------:R-:W-:Y:S02]  /*12f30*/  IMAD R9, R19, UR5, R9 ;  /* 0x0000000513097c24 */ /* 0x000fe4000f8e0209 */
        /* <DEDUP_REMOVED lines=19> */
.L_x_930:
[----:B--23--:R-:W2:Y:S01]  /*13070*/  LDL R0, [R1+0x68] ;  /* 0x0000680001007983 */ /* 0x00cea20000100800 */
[----:B------:R-:W-:Y:S04]  /*13080*/  DEPBAR.LE SB0, 0x0 ;  /* 0x000080000000791a */ /* 0x000fe80000000000 */
[----:B------:R-:W3:Y:S01]  /*13090*/  LDL R10, [R1+0x64] ;  /* 0x00006400010a7983 */ /* 0x000ee20000100800 */
[----:B------:R-:W-:Y:S01]  /*130a0*/  UIMAD.WIDE.U32 UR20, UR18, UR6, URZ ;  /* 0x00000006121472a5 */ /* 0x000fe2000f8e00ff */
[----:B------:R-:W-:Y:S03]  /*130b0*/  BAR.SYNC.DEFER_BLOCKING 0x0 ;  /* 0x0000000000007b1d */ /* 0x000fe60000010000 */
[----:B------:R-:W-:Y:S02]  /*130c0*/  UIMAD UR5, UR18, UR7, UR21 ;  /* 0x00000007120572a4 */ /* 0x000fe4000f8e0215 */
[----:B------:R-:W-:Y:S01]  /*130d0*/  IMAD.U32 R8, RZ, RZ, UR20 ;  /* 0x00000014ff087e24 */ /* 0x000fe2000f8e00ff */
[----:B------:R-:W-:Y:S01]  /*130e0*/  ULEA UR15, UP0, UR20, UR22, 0x6 ;  /* 0x00000016140f7291 */ /* 0x000fe2000f8030ff */
[----:B------:R-:W-:Y:S02]  /*130f0*/  IMAD.U32 R9, RZ, RZ, UR21 ;  /* 0x00000015ff097e24 */ /* 0x000fe4000f8e00ff */
[----:B------:R-:W-:Y:S01]  /*13100*/  IMAD.U32 R2, RZ, RZ, UR5 ;  /* 0x00000005ff027e24 */ /* 0x000fe2000f8e00ff */
[----:B------:R-:W-:Y:S02]  /*13110*/  ULEA.HI.X UR14, UR20, UR10, UR5, 0x6, UP0 ;  /* 0x0000000a140e7291 */ /* 0x000fe400080f3405 */
[----:B------:R-:W-:Y:S01]  /*13120*/  IMAD.U32 R5, RZ, RZ, UR15 ;  /* 0x0000000fff057e24 */ /* 0x000fe2000f8e00ff */
[----:B------:R-:W-:Y:S01]  /*13130*/  UISETP.GT.AND UP0, UPT, UR18, UR16, UPT ;  /* 0x000000101200728c */ /* 0x000fe2000bf04270 */
[CC--:B--2---:R-:W-:Y:S03]  /*13140*/  LEA R6, P1, R8.reuse, R0.reuse, 0x7 ;  /* 0x0000000008067211 */ /* 0x0c4fe600078238ff */
[C---:B------:R-:W-:Y:S01]  /*13150*/  LEA R4, P0, R5.reuse, R0, 0x1 ;  /* 0x0000000005047211 */ /* 0x040fe200078008ff */
[----:B------:R-:W-:Y:S01]  /*13160*/  IMAD.U32 R0, RZ, RZ, UR14 ;  /* 0x0000000eff007e24 */ /* 0x000fe2000f8e00ff */
[-C--:B---3--:R-:W-:Y:S01]  /*13170*/  LEA.HI.X R7, R8, R10.reuse, R2, 0x7, P1 ;  /* 0x0000000a08077211 */ /* 0x088fe200008f3c02 */
[----:B------:R-:W-:Y:S03]  /*13180*/  IMAD.SHL.U32 R2, R220, 0x2, RZ ;  /* 0x00000002dc027824 */ /* 0x000fe600078e00ff */
[----:B------:R-:W-:Y:S01]  /*13190*/  LEA.HI.X R5, R5, R10, R0, 0x1, P0 ;  /* 0x0000000a05057211 */ /* 0x000fe200000f0c00 */
[----:B------:R-:W-:Y:S01]  /*131a0*/  IMAD.U32 R0, RZ, RZ, UR18 ;  /* 0x00000012ff007e24 */ /* 0x000fe2000f8e00ff */
[----:B------:R-:W-:Y:S01]  /*131b0*/  @!PT LDS RZ, [RZ] ;  /* 0x00000000fffff984 */ /* 0x000fe20000000800 */
[----:B------:R-:W-:Y:S01]  /*131c0*/  @!PT LDS RZ, [RZ] ;  /* 0x00000000fffff984 */ /* 0x000fe20000000800 */
[----:B------:R-:W-:Y:S01]  /*131d0*/  @!PT LDS RZ, [RZ] ;  /* 0x00000000fffff984 */ /* 0x000fe20000000800 */
[----:B------:R-:W-:Y:S01]  /*131e0*/  LDGSTS.E.BYPASS.LTC128B.128 [R230+0x9000], desc[UR24][R6.64] ;  /* 0x0900000006e67fae */ /* 0x000fe2000b981a18 */
[----:B------:R-:W-:Y:S05]  /*131f0*/  LOP3.LUT R2, R2, 0x6, RZ, 0xc0, !PT ;  /* 0x0000000602027812 */ /* 0x000fea00078ec0ff */
[----:B------:R-:W-:Y:S02]  /*13200*/  IMAD R0, R0, 0x40, R2 ;  /* 0x0000004000007824 */ /* 0x000fe400078e0202 */
[----:B------:R-:W-:Y:S02]  /*13210*/  LDGSTS.E.BYPASS.LTC128B.128 [R230+0xa000], desc[UR24][R6.64+0x40] ;  /* 0x0a00004006e67fae */ /* 0x000fe4000b981a18 */
[----:B------:R-:W-:Y:S01]  /*13220*/  VIADD R107, R0, 0x1 ;  /* 0x00000001006b7836 */ /* 0x000fe20000000000 */
[-C--:B------:R-:W-:Y:S01]  /*13230*/  ISETP.GT.AND P3, PT, R222, R0.reuse, PT ;  /* 0x00000000de00720c */ /* 0x080fe20003f64270 */
[C---:B------:R-:W-:Y:S01]  /*13240*/  VIADD R103, R0.reuse, 0x9 ;  /* 0x0000000900677836 */ /* 0x040fe20000000000 */
[CC--:B------:R-:W-:Y:S01]  /*13250*/  ISETP.GT.AND P1, PT, R225.reuse, R0.reuse, PT ;  /* 0x00000000e100720c */ /* 0x0c0fe20003f24270 */
[----:B------:R-:W-:Y:S01]  /*13260*/  VIADD R101, R0, 0x11 ;  /* 0x0000001100657836 */ /* 0x000fe20000000000 */
[-C--:B------:R-:W-:Y:S01]  /*13270*/  ISETP.GT.AND P2, PT, R222, R107.reuse, PT ;  /* 0x0000006bde00720c */ /* 0x080fe20003f44270 */
[----:B------:R-:W-:Y:S01]  /*13280*/  LDGSTS.E.BYPASS.LTC128B.128 [R230+0xb000], desc[UR24][R6.64+0x80] ;  /* 0x0b00008006e67fae */ /* 0x000fe2000b981a18 */
[-C--:B------:R-:W-:Y:S01]  /*13290*/  ISETP.GT.AND P0, PT, R225, R107.reuse, PT ;  /* 0x0000006be100720c */ /* 0x080fe20003f04270 */
[C---:B------:R-:W-:Y:S02]  /*132a0*/  VIADD R106, R0.reuse, 0x8 ;  /* 0x00000008006a7836 */ /* 0x040fe40000000000 */
[C---:B------:R-:W-:Y:S04]  /*132b0*/  VIADD R102, R0.reuse, 0x10 ;  /* 0x0000001000667836 */ /* 0x040fe80000000000 */
        /* <DEDUP_REMOVED lines=31> */
[----:B------:R3:W-:Y:S01]  /*134b0*/  STL [R1+0x58], R2 ;  /* 0x0000580201007387 */ /* 0x0007e20000100800 */
[C---:B------:R-:W-:Y:S08]  /*134c0*/  HMMA.16816.F32.BF16 R48, R64.reuse, R50, RZ ;  /* 0x000000324030723c */ /* 0x040ff000000418ff */
[-C--:B-----5:R-:W-:Y:S08]  /*134d0*/  HMMA.16816.F32.BF16 R52, R64, R108.reuse, RZ ;  /* 0x0000006c4034723c */ /* 0x0a0ff000000418ff */
[C---:B------:R-:W-:Y:S02]  /*134e0*/  HMMA.16816.F32.BF16 R56, R60.reuse, R108, RZ ;  /* 0x0000006c3c38723c */ /* 0x040fe400000418ff */
[----:B---3--:R-:W-:Y:S06]  /*134f0*/  VIADD R2, R0, 0x19 ;  /* 0x0000001900027836 */ /* 0x008fec0000000000 */
[-C--:B------:R-:W-:Y:S08]  /*13500*/  HMMA.16816.F32.BF16 R60, R60, R110.reuse, RZ ;  /* 0x0000006e3c3c723c */ /* 0x080ff000000418ff */
[----:B------:R-:W-:Y:S01]  /*13510*/  HMMA.16816.F32.BF16 R64, R64, R110, RZ ;  /* 0x0000006e4040723c */ /* 0x000fe200000418ff */
[----:B------:R-:W3:Y:S07]  /*13520*/  LDSM.16.M88.4 R108, [R217+0x6800] ;  /* 0x00680000d96c783b */ /* 0x000eee0000000200 */
        /* <DEDUP_REMOVED lines=18> */
[----:B------:R-:W-:Y:S07]  /*13650*/  LDSM.16.M88.4 R184, [R217+0x7000] ;  /* 0x00700000d9b8783b */ /* 0x000fee0000000200 */
[----:B------:R-:W-:Y:S01]  /*13660*/  HMMA.16816.F32.BF16 R64, R176, R194, R64 ;  /* 0x000000c2b040723c */ /* 0x000fe20000041840 */
[----:B------:R-:W4:Y:S07]  /*13670*/  LDSM.16.M88.4 R176, [R219+0x2000] ;  /* 0x00200000dbb0783b */ /* 0x000f2e0000000200 */
[-C--:B------:R-:W-:Y:S01]  /*13680*/  HMMA.16816.F32.BF16 R4, R196, R200.reuse, R4 ;  /* 0x000000c8c404723c */ /* 0x080fe20000041804 */
[----:B------:R-:W5:Y:S07]  /*13690*/  LDSM.16.M88.4 R192, [R219+0x3000] ;  /* 0x00300000dbc0783b */ /* 0x000f6e0000000200 */
        /* <DEDUP_REMOVED lines=21> */
[----:B------:R-:W-:Y:S07]  /*137f0*/  LDSM.16.M88.4 R196, [R216+0x8800] ;  /* 0x00880000d8c4783b */ /* 0x000fee0000000200 */
[C---:B-----5:R-:W-:Y:S08]  /*13800*/  HMMA.16816.F32.BF16 R8, R192.reuse, R184, R8 ;  /* 0x000000b8c008723c */ /* 0x060ff00000041808 */
        /* <DEDUP_REMOVED lines=15> */
[-C--:B------:R-:W-:Y:S01]  /*13900*/  HMMA.16816.F32.BF16 R60, R192, R202.reuse, R60 ;  /* 0x000000cac03c723c */ /* 0x080fe2000004183c */
[----:B------:R-:W1:Y:S07]  /*13910*/  LDSM.16.M88.4 R192, [R219+0x5000] ;  /* 0x00500000dbc0783b */ /* 0x000e6e0000000200 */
        /* <DEDUP_REMOVED lines=18> */
[-C--:B----4-:R-:W-:Y:S08]  /*13a40*/  HMMA.16816.F32.BF16 R4, R208, R212.reuse, R4 ;  /* 0x000000d4d004723c */ /* 0x090ff00000041804 */
[C---:B-1----:R-:W-:Y:S08]  /*13a50*/  HMMA.16816.F32.BF16 R8, R192.reuse, R212, R8 ;  /* 0x000000d4c008723c */ /* 0x042ff00000041808 */
[-C--:B------:R-:W-:Y:S03]  /*13a60*/  HMMA.16816.F32.BF16 R12, R192, R214.reuse, R12 ;  /* 0x000000d6c00c723c */ /* 0x080fe6000004180c */
[----:B------:R-:W-:Y:S02]  /*13a70*/  FSEL R200, R4, -INF , !P3 ;  /* 0xff80000004c87808 */ /* 0x000fe40005800000 */
[----:B------:R-:W-:Y:S02]  /*13a80*/  FSEL R199, R5, -INF , !P2 ;  /* 0xff80000005c77808 */ /* 0x000fe40005000000 */
[----:B------:R-:W-:Y:S01]  /*13a90*/  FSEL R198, R6, -INF , !P1 ;  /* 0xff80000006c67808 */ /* 0x000fe20004800000 */
[C---:B------:R-:W-:Y:S04]  /*13aa0*/  HMMA.16816.F32.BF16 R16, R208.reuse, R214, R16 ;  /* 0x000000d6d010723c */ /* 0x040fe80000041810 */
[----:B------:R-:W-:Y:S02]  /*13ab0*/  FSEL R197, R7, -INF , !P0 ;  /* 0xff80000007c57808 */ /* 0x000fe40004000000 */
[CC--:B------:R-:W-:Y:S01]  /*13ac0*/  ISETP.GT.AND P3, PT, R224.reuse, R0.reuse, PT ;  /* 0x00000000e000720c */ /* 0x0c0fe20003f64270 */
[----:B------:R-:W1:Y:S01]  /*13ad0*/  LDSM.16.M88.4 R4, [R217+0x8800] ;  /* 0x00880000d904783b */ /* 0x000e620000000200 */
[C---:B------:R-:W-:Y:S01]  /*13ae0*/  ISETP.GT.AND P1, PT, R223.reuse, R0, PT ;  /* 0x00000000df00720c */ /* 0x040fe20003f24270 */
[-C--:B--2---:R-:W-:Y:S03]  /*13af0*/  HMMA.16816.F32.BF16 R20, R208, R108.reuse, R20 ;  /* 0x0000006cd014723c */ /* 0x084fe60000041814 */
        /* <DEDUP_REMOVED lines=8> */
[----:B------:R-:W2:Y:S01]  /*13b80*/  LDSM.16.M88.4 R8, [R217+0x8c00] ;  /* 0x008c0000d908783b */ /* 0x000ea20000000200 */
[----:B------:R-:W-:Y:S04]  /*13b90*/  DEPBAR.LE SB0, 0x0 ;  /* 0x000080000000791a */ /* 0x000fe80000000000 */
[----:B------:R-:W-:Y:S01]  /*13ba0*/  BAR.SYNC.DEFER_BLOCKING 0x0 ;  /* 0x0000000000007b1d */ /* 0x000fe20000010000 */
[-C--:B------:R-:W-:Y:S01]  /*13bb0*/  ISETP.GT.AND P0, PT, R223, R103.reuse, PT ;  /* 0x00000067df00720c */ /* 0x080fe20003f04270 */
[C---:B------:R-:W-:Y:S05]  /*13bc0*/  HMMA.16816.F32.BF16 R32, R208.reuse, R110, R32 ;  /* 0x0000006ed020723c */ /* 0x040fea0000041820 */
[----:B------:R-:W-:Y:S01]  /*13bd0*/  FSEL R185, R15, -INF , !P0 ;  /* 0xff8000000fb97808 */ /* 0x000fe20004000000 */
[----:B------:R-:W-:Y:S01]  /*13be0*/  VIADD R15, R0, 0x20 ;  /* 0x00000020000f7836 */ /* 0x000fe20000000000 */
[-C--:B------:R-:W-:Y:S02]  /*13bf0*/  ISETP.GT.AND P0, PT, R225, R103.reuse, PT ;  /* 0x00000067e100720c */ /* 0x080fe40003f04270 */
[----:B------:R-:W-:Y:S01]  /*13c00*/  ISETP.GT.AND P2, PT, R224, R103, PT ;  /* 0x00000067e000720c */ /* 0x000fe20003f44270 */
[-C--:B-1----:R-:W-:Y:S03]  /*13c10*/  HMMA.16816.F32.BF16 R36, R208, R4.reuse, R36 ;  /* 0x00000004d024723c */ /* 0x082fe60000041824 */
[----:B------:R-:W-:Y:S02]  /*13c20*/  FSEL R179, R19, -INF , !P0 ;  /* 0xff80000013b37808 */ /* 0x000fe40004000000 */
[----:B------:R-:W-:Y:S02]  /*13c30*/  ISETP.GT.AND P0, PT, R225, R101, PT ;  /* 0x00000065e100720c */ /* 0x000fe40003f04270 */
[----:B------:R-:W-:Y:S01]  /*13c40*/  FSEL R187, R13, -INF , !P2 ;  /* 0xff8000000dbb7808 */ /* 0x000fe20005000000 */
[C---:B------:R-:W-:Y:S04]  /*13c50*/  HMMA.16816.F32.BF16 R40, R192.reuse, R4, R40 ;  /* 0x00000004c028723c */ /* 0x040fe80000041828 */
[----:B------:R-:W-:Y:S01]  /*13c60*/  ISETP.GT.AND P2, PT, R222, R103, PT ;  /* 0x00000067de00720c */ /* 0x000fe20003f44270 */
[C---:B------:R-:W-:Y:S01]  /*13c70*/  VIADD R4, R0.reuse, 0x39 ;  /* 0x0000003900047836 */ /* 0x040fe20000000000 */
[-C--:B------:R-:W-:Y:S01]  /*13c80*/  ISETP.GT.AND P1, PT, R223, R106.reuse, PT ;  /* 0x0000006adf00720c */ /* 0x080fe20003f24270 */
[C---:B------:R-:W-:Y:S01]  /*13c90*/  VIADD R13, R0.reuse, 0x28 ;  /* 0x00000028000d7836 */ /* 0x040fe20000000000 */
[----:B------:R-:W-:Y:S01]  /*13ca0*/  FSEL R201, R23, -INF , !P0 ;  /* 0xff80000017c97808 */ /* 0x000fe20004000000 */
[-C--:B------:R-:W-:Y:S03]  /*13cb0*/  HMMA.16816.F32.BF16 R44, R192, R6.reuse, R44 ;  /* 0x00000006c02c723c */ /* 0x080fe6000004182c */
[-C--:B------:R-:W-:Y:S01]  /*13cc0*/  ISETP.GT.AND P0, PT, R223, R101.reuse, PT ;  /* 0x00000065df00720c */ /* 0x080fe20003f04270 */
[----:B------:R-:W-:Y:S01]  /*13cd0*/  VIADD R5, R0, 0x38 ;  /* 0x0000003800057836 */ /* 0x000fe20000000000 */
[----:B------:R-:W-:Y:S02]  /*13ce0*/  FSEL R182, R17, -INF , !P2 ;  /* 0xff80000011b67808 */ /* 0x000fe40005000000 */
[----:B------:R-:W-:Y:S01]  /*13cf0*/  FSEL R186, R14, -INF , !P1 ;  /* 0xff8000000eba7808 */ /* 0x000fe20004800000 */
[C---:B------:R-:W-:Y:S04]  /*13d00*/  HMMA.16816.F32.BF16 R48, R208.reuse, R6, R48 ;  /* 0x00000006d030723c */ /* 0x040fe80000041830 */
[-C--:B------:R-:W-:Y:S01]  /*13d10*/  ISETP.GT.AND P2, PT, R222, R101.reuse, PT ;  /* 0x00000065de00720c */ /* 0x080fe20003f44270 */
[C---:B------:R-:W-:Y:S01]  /*13d20*/  VIADD R14, R0.reuse, 0x21 ;  /* 0x00000021000e7836 */ /* 0x040fe20000000000 */
[----:B------:R-:W-:Y:S01]  /*13d30*/  ISETP.GT.AND P1, PT, R225, R106, PT ;  /* 0x0000006ae100720c */ /* 0x000fe20003f24270 */
[C---:B------:R-:W-:Y:S01]  /*13d40*/  VIADD R7, R0.reuse, 0x31 ;  /* 0x0000003100077836 */ /* 0x040fe20000000000 */
[----:B------:R-:W-:Y:S01]  /*13d50*/  FSEL R108, R27, -INF , !P0 ;  /* 0xff8000001b6c7808 */ /* 0x000fe20004000000 */
[-C--:B--2---:R-:W-:Y:S03]  /*13d60*/  HMMA.16816.F32.BF16 R52, R208, R8.reuse, R52 ;  /* 0x00000008d034723c */ /* 0x084fe60000041834 */
[----:B------:R-:W-:Y:S01]  /*13d70*/  ISETP.GT.AND P0, PT, R223, R2, PT ;  /* 0x00000002df00720c */ /* 0x000fe20003f04270 */
[----:B------:R-:W-:Y:S01]  /*13d80*/  VIADD R6, R0, 0x30 ;  /* 0x0000003000067836 */ /* 0x000fe20000000000 */
[----:B------:R-:W-:Y:S02]  /*13d90*/  ISETP.GT.AND P3, PT, R224, R106, PT ;  /* 0x0000006ae000720c */ /* 0x000fe40003f64270 */
[----:B------:R-:W-:Y:S01]  /*13da0*/  FSEL R203, R21, -INF , !P2 ;  /* 0xff80000015cb7808 */ /* 0x000fe20005000000 */
[C---:B------:R-:W-:Y:S04]  /*13db0*/  HMMA.16816.F32.BF16 R56, R192.reuse, R8, R56 ;  /* 0x00000008c038723c */ /* 0x040fe80000041838 */
[----:B------:R-:W-:Y:S02]  /*13dc0*/  FSEL R180, R18, -INF , !P1 ;  /* 0xff80000012b47808 */ /* 0x000fe40004800000 */
[----:B------:R-:W-:Y:S02]  /*13dd0*/  ISETP.GT.AND P2, PT, R224, R101, PT ;  /* 0x00000065e000720c */ /* 0x000fe40003f44270 */
[----:B------:R-:W-:Y:S01]  /*13de0*/  FSEL R18, R31, -INF , !P0 ;  /* 0xff8000001f127808 */ /* 0x000fe20004000000 */
[-C--:B------:R-:W-:Y:S03]  /*13df0*/  HMMA.16816.F32.BF16 R60, R192, R10.reuse, R60 ;  /* 0x0000000ac03c723c */ /* 0x080fe6000004183c */
[----:B------:R-:W-:Y:S02]  /*13e00*/  ISETP.GT.AND P0, PT, R225, R2, PT ;  /* 0x00000002e100720c */ /* 0x000fe40003f04270 */
[----:B------:R-:W-:Y:S01]  /*13e10*/  FSEL R188, R12, -INF , !P3 ;  /* 0xff8000000cbc7808 */ /* 0x000fe20005800000 */
[----:B------:R-:W-:Y:S01]  /*13e20*/  VIADD R12, R0, 0x29 ;  /* 0x00000029000c7836 */ /* 0x000fe20000000000 */
[----:B------:R-:W-:Y:S01]  /*13e30*/  ISETP.GT.AND P3, PT, R222, R106, PT ;  /* 0x0000006ade00720c */ /* 0x000fe20003f64270 */
[----:B------:R-:W-:Y:S04]  /*13e40*/  HMMA.16816.F32.BF16 R64, R208, R10, R64 ;  /* 0x0000000ad040723c */ /* 0x000fe80000041840 */
[----:B------:R-:W-:Y:S02]  /*13e50*/  FSEL R110, R25, -INF , !P2 ;  /* 0xff800000196e7808 */ /* 0x000fe40005000000 */
[----:B------:R-:W-:Y:S02]  /*13e60*/  ISETP.GT.AND P2, PT, R224, R2, PT ;  /* 0x00000002e000720c */ /* 0x000fe40003f44270 */
[----:B------:R-:W-:Y:S02]  /*13e70*/  FSEL R177, R35, -INF , !P0 ;  /* 0xff80000023b17808 */ /* 0x000fe40004000000 */
[----:B------:R-:W-:Y:S02]  /*13e80*/  ISETP.GT.AND P0, PT, R225, R14, PT ;  /* 0x0000000ee100720c */ /* 0x000fe40003f04270 */
[----:B------:R-:W-:Y:S01]  /*13e90*/  FSEL R183, R16, -INF , !P3 ;  /* 0xff80000010b77808 */ /* 0x000fe20005800000 */
[----:B------:R-:W-:Y:S01]  /*13ea0*/  VIADD R16, R0, 0x18 ;  /* 0x0000001800107836 */ /* 0x000fe20000000000 */
[CC--:B------:R-:W-:Y:S02]  /*13eb0*/  ISETP.GT.AND P3, PT, R222.reuse, R102.reuse, PT ;  /* 0x00000066de00720c */ /* 0x0c0fe40003f64270 */
[----:B------:R-:W-:Y:S02]  /*13ec0*/  FSEL R23, R29, -INF , !P2 ;  /* 0xff8000001d177808 */ /* 0x000fe40005000000 */
[----:B------:R-:W-:Y:S02]  /*13ed0*/  ISETP.GT.AND P1, PT, R225, R102, PT ;  /* 0x00000066e100720c */ /* 0x000fe40003f24270 */
[----:B------:R-:W-:Y:S02]  /*13ee0*/  ISETP.GT.AND P2, PT, R222, R2, PT ;  /* 0x00000002de00720c */ /* 0x000fe40003f44270 */
[----:B------:R-:W-:Y:S02]  /*13ef0*/  FSEL R39, R39, -INF , !P0 ;  /* 0xff80000027277808 */ /* 0x000fe40004000000 */
[----:B------:R-:W-:Y:S02]  /*13f00*/  ISETP.GT.AND P0, PT, R223, R14, PT ;  /* 0x0000000edf00720c */ /* 0x000fe40003f04270 */
[----:B------:R-:W-:Y:S02]  /*13f10*/  FSEL R204, R20, -INF , !P3 ;  /* 0xff80000014cc7808 */ /* 0x000fe40005800000 */
[----:B------:R-:W-:Y:S02]  /*13f20*/  FSEL R202, R22, -INF , !P1 ;  /* 0xff80000016ca7808 */ /* 0x000fe40004800000 */
[-C--:B------:R-:W-:Y:S02]  /*13f30*/  ISETP.GT.AND P3, PT, R224, R102.reuse, PT ;  /* 0x00000066e000720c */ /* 0x080fe40003f64270 */
[----:B------:R-:W-:Y:S02]  /*13f40*/  FSEL R181, R33, -INF , !P2 ;  /* 0xff80000021b57808 */ /* 0x000fe40005000000 */
[----:B------:R-:W-:Y:S02]  /*13f50*/  ISETP.GT.AND P1, PT, R223, R102, PT ;  /* 0x00000066df00720c */ /* 0x000fe40003f24270 */
[----:B------:R-:W-:Y:S02]  /*13f60*/  ISETP.GT.AND P2, PT, R222, R14, PT ;  /* 0x0000000ede00720c */ /* 0x000fe40003f44270 */
[----:B------:R-:W-:Y:S02]  /*13f70*/  FSEL R43, R43, -INF , !P0 ;  /* 0xff8000002b2b7808 */ /* 0x000fe40004000000 */
[----:B------:R-:W-:Y:S02]  /*13f80*/  ISETP.GT.AND P0, PT, R223, R12, PT ;  /* 0x0000000cdf00720c */ /* 0x000fe40003f04270 */
[----:B------:R-:W-:Y:S02]  /*13f90*/  FSEL R111, R24, -INF , !P3 ;  /* 0xff800000186f7808 */ /* 0x000fe40005800000 */
[----:B------:R-:W-:Y:S02]  /*13fa0*/  FSEL R109, R26, -INF , !P1 ;  /* 0xff8000001a6d7808 */ /* 0x000fe40004800000 */
        /* <DEDUP_REMOVED lines=11> */
[-C--:B------:R-:W-:Y:S02]  /*14060*/  ISETP.GT.AND P2, PT, R224, R12.reuse, PT ;  /* 0x0000000ce000720c */ /* 0x080fe40003f44270 */
        /* <DEDUP_REMOVED lines=26> */
[----:B------:R-:W-:Y:S02]  /*14210*/  ISETP.GE.AND P0, PT, R0, R228, PT ;  /* 0x000000e40000720c */ /* 0x000fe40003f06270 */
[----:B------:R-:W-:Y:S02]  /*14220*/  FSEL R44, R44, -INF , !P3 ;  /* 0xff8000002c2c7808 */ /* 0x000fe40005800000 */
[----:B------:R-:W-:Y:S02]  /*14230*/  FSEL R46, R46, -INF , !P1 ;  /* 0xff8000002e2e7808 */ /* 0x000fe40004800000 */
[-C--:B------:R-:W-:Y:S02]  /*14240*/  ISETP.GT.AND P3, PT, R222, R13.reuse, PT ;  /* 0x0000000dde00720c */ /* 0x080fe40003f64270 */
[----:B------:R-:W-:Y:S02]  /*14250*/  FSEL R57, R57, -INF , !P2 ;  /* 0xff80000039397808 */ /* 0x000fe40005000000 */
[----:B------:R-:W-:Y:S02]  /*14260*/  ISETP.GT.AND P1, PT, R225, R13, PT ;  /* 0x0000000de100720c */ /* 0x000fe40003f24270 */
[----:B------:R-:W-:Y:S02]  /*14270*/  ISETP.GT.AND P2, PT, R224, R4, PT ;  /* 0x00000004e000720c */ /* 0x000fe40003f44270 */
[----:B------:R-:W-:Y:S02]  /*14280*/  FSEL R66, R66, -INF , !P5 ;  /* 0xff80000042427808 */ /* 0x000fe40006800000 */
[C---:B------:R-:W-:Y:S02]  /*14290*/  ISETP.GE.AND P5, PT, R107.reuse, R228, PT ;  /* 0x000000e46b00720c */ /* 0x040fe40003fa6270 */
[----:B------:R-:W-:Y:S02]  /*142a0*/  FSEL R33, R200, -INF , !P0 ;  /* 0xff800000c8217808 */ /* 0x000fe40004000000 */
[----:B------:R-:W-:Y:S02]  /*142b0*/  ISETP.GE.AND P0, PT, R107, R226, PT ;  /* 0x000000e26b00720c */ /* 0x000fe40003f06270 */
[----:B------:R-:W-:Y:S02]  /*142c0*/  FSEL R48, R48, -INF , !P3 ;  /* 0xff80000030307808 */ /* 0x000fe40005800000 */
[----:B------:R-:W-:Y:S02]  /*142d0*/  FSEL R50, R50, -INF , !P1 ;  /* 0xff80000032327808 */ /* 0x000fe40004800000 */
[CC--:B------:R-:W-:Y:S02]  /*142e0*/  ISETP.GT.AND P3, PT, R222.reuse, R6.reuse, PT ;  /* 0x00000006de00720c */ /* 0x0c0fe40003f64270 */
[----:B------:R-:W-:Y:S02]  /*142f0*/  FSEL R61, R61, -INF , !P2 ;  /* 0xff8000003d3d7808 */ /* 0x000fe40005000000 */
[-C--:B------:R-:W-:Y:S02]  /*14300*/  ISETP.GT.AND P1, PT, R225, R6.reuse, PT ;  /* 0x00000006e100720c */ /* 0x080fe40003f24270 */
[----:B------:R-:W-:Y:S02]  /*14310*/  ISETP.GT.AND P2, PT, R222, R5, PT ;  /* 0x00000005de00720c */ /* 0x000fe40003f44270 */
[----:B------:R-:W-:Y:S02]  /*14320*/  FSEL R34, R199, -INF , !P5 ;  /* 0xff800000c7227808 */ /* 0x000fe40006800000 */
[----:B------:R-:W-:Y:S02]  /*14330*/  ISETP.GE.AND P5, PT, R107, R227, PT ;  /* 0x000000e36b00720c */ /* 0x000fe40003fa6270 */
[----:B------:R-:W-:Y:S02]  /*14340*/  FSEL R20, R191, -INF , !P0 ;  /* 0xff800000bf147808 */ /* 0x000fe40004000000 */
[----:B------:R-:W-:Y:S02]  /*14350*/  ISETP.GE.AND P0, PT, R106, R229, PT ;  /* 0x000000e56a00720c */ /* 0x000fe40003f06270 */
[----:B------:R-:W-:Y:S02]  /*14360*/  FSEL R52, R52, -INF , !P3 ;  /* 0xff80000034347808 */ /* 0x000fe40005800000 */
[----:B------:R-:W-:Y:S02]  /*14370*/  FSEL R54, R54, -INF , !P1 ;  /* 0xff80000036367808 */ /* 0x000fe40004800000 */
[-C--:B------:R-:W-:Y:S02]  /*14380*/  ISETP.GT.AND P3, PT, R224, R6.reuse, PT ;  /* 0x00000006e000720c */ /* 0x080fe40003f64270 */
[----:B------:R-:W-:Y:S02]  /*14390*/  FSEL R64, R64, -INF , !P2 ;  /* 0xff80000040407808 */ /* 0x000fe40005000000 */
[----:B------:R-:W-:Y:S02]  /*143a0*/  ISETP.GT.AND P1, PT, R223, R6, PT ;  /* 0x00000006df00720c */ /* 0x000fe40003f24270 */
[-C--:B------:R-:W-:Y:S02]  /*143b0*/  ISETP.GT.AND P6, PT, R222, R4.reuse, PT ;  /* 0x00000004de00720c */ /* 0x080fe40003fc4270 */
[----:B------:R-:W-:Y:S02]  /*143c0*/  ISETP.GT.AND P2, PT, R225, R4, PT ;  /* 0x00000004e100720c */ /* 0x000fe40003f44270 */
[----:B------:R-:W-:Y:S02]  /*143d0*/  FSEL R22, R189, -INF , !P5 ;  /* 0xff800000bd167808 */ /* 0x000fe40006800000 */
[----:B------:R-:W-:Y:S02]  /*143e0*/  ISETP.GE.AND P5, PT, R103, R227, PT ;  /* 0x000000e36700720c */ /* 0x000fe40003fa6270 */
[----:B------:R-:W-:Y:S02]  /*143f0*/  FSEL R31, R180, -INF , !P0 ;  /* 0xff800000b41f7808 */ /* 0x000fe40004000000 */
[-C--:B------:R-:W-:Y:S02]  /*14400*/  ISETP.GE.AND P0, PT, R101, R226.reuse, PT ;  /* 0x000000e26500720c */ /* 0x080fe40003f06270 */
[----:B------:R-:W-:Y:S02]  /*14410*/  FSEL R56, R56, -INF , !P3 ;  /* 0xff80000038387808 */ /* 0x000fe40005800000 */
[----:B------:R-:W-:Y:S02]  /*14420*/  FSEL R58, R58, -INF , !P1 ;  /* 0xff8000003a3a7808 */ /* 0x000fe40004800000 */
[-C--:B------:R-:W-:Y:S02]  /*14430*/  ISETP.GT.AND P3, PT, R224, R5.reuse, PT ;  /* 0x00000005e000720c */ /* 0x080fe40003f64270 */
[----:B------:R-:W-:Y:S02]  /*14440*/  FSEL R65, R65, -INF , !P6 ;  /* 0xff80000041417808 */ /* 0x000fe40007000000 */
[----:B------:R-:W-:Y:S02]  /*14450*/  FSEL R67, R67, -INF , !P2 ;  /* 0xff80000043437808 */ /* 0x000fe40005000000 */
[----:B------:R-:W-:Y:S02]  /*14460*/  ISETP.GT.AND P1, PT, R223, R5, PT ;  /* 0x00000005df00720c */ /* 0x000fe40003f24270 */
[----:B------:R-:W-:Y:S02]  /*14470*/  ISETP.GE.AND P6, PT, R0, R227, PT ;  /* 0x000000e30000720c */ /* 0x000fe40003fc6270 */
[----:B------:R-:W-:Y:S02]  /*14480*/  ISETP.GE.AND P2, PT, R107, R229, PT ;  /* 0x000000e56b00720c */ /* 0x000fe40003f46270 */
[----:B------:R-:W-:Y:S02]  /*14490*/  FSEL R28, R185, -INF , !P5 ;  /* 0xff800000b91c7808 */ /* 0x000fe40006800000 */
[----:B------:R-:W-:Y:S02]  /*144a0*/  ISETP.GE.AND P5, PT, R102, R227, PT ;  /* 0x000000e36600720c */ /* 0x000fe40003fa6270 */
[----:B------:R-:W-:Y:S02]  /*144b0*/  FSEL R205, R110, -INF , !P0 ;  /* 0xff8000006ecd7808 */ /* 0x000fe40004000000 */
[-C--:B------:R-:W-:Y:S02]  /*144c0*/  ISETP.GE.AND P0, PT, R2, R226.reuse, PT ;  /* 0x000000e20200720c */ /* 0x080fe40003f06270 */
[----:B------:R-:W-:Y:S02]  /*144d0*/  FSEL R60, R60, -INF , !P3 ;  /* 0xff8000003c3c7808 */ /* 0x000fe40005800000 */
[----:B------:R-:W-:Y:S02]  /*144e0*/  FSEL R62, R62, -INF , !P1 ;  /* 0xff8000003e3e7808 */ /* 0x000fe40004800000 */
[----:B------:R-:W-:Y:S02]  /*144f0*/  ISETP.GE.AND P3, PT, R0, R229, PT ;  /* 0x000000e50000720c */ /* 0x000fe40003f66270 */
[----:B------:R-:W-:Y:S02]  /*14500*/  FSEL R36, R197, -INF , !P2 ;  /* 0xff800000c5247808 */ /* 0x000fe40005000000 */
[----:B------:R-:W-:Y:S02]  /*14510*/  FSEL R21, R190, -INF , !P6 ;  /* 0xff800000be157808 */ /* 0x000fe40007000000 */
[-C--:B------:R-:W-:Y:S02]  /*14520*/  ISETP.GE.AND P1, PT, R0, R226.reuse, PT ;  /* 0x000000e20000720c */ /* 0x080fe40003f26270 */
[-C--:B------:R-:W-:Y:S02]  /*14530*/  ISETP.GE.AND P2, PT, R106, R227.reuse, PT ;  /* 0x000000e36a00720c */ /* 0x080fe40003f46270 */
[-C--:B------:R-:W-:Y:S02]  /*14540*/  ISETP.GE.AND P6, PT, R103, R226.reuse, PT ;  /* 0x000000e26700720c */ /* 0x080fe40003fc6270 */
[----:B------:R-:W-:Y:S02]  /*14550*/  FSEL R206, R109, -INF , !P5 ;  /* 0xff8000006dce7808 */ /* 0x000fe40006800000 */
[----:B------:R-:W-:Y:S02]  /*14560*/  ISETP.GE.AND P5, PT, R16, R227, PT ;  /* 0x000000e31000720c */ /* 0x000fe40003fa6270 */
[----:B------:R-:W-:Y:S02]  /*14570*/  FSEL R192, R23, -INF , !P0 ;  /* 0xff80000017c07808 */ /* 0x000fe40004000000 */
[-C--:B------:R-:W-:Y:S02]  /*14580*/  ISETP.GE.AND P0, PT, R14, R226.reuse, PT ;  /* 0x000000e20e00720c */ /* 0x080fe40003f06270 */
[----:B------:R-:W-:Y:S02]  /*14590*/  FSEL R35, R198, -INF , !P3 ;  /* 0xff800000c6237808 */ /* 0x000fe40005800000 */
[-C--:B------:R-:W-:Y:S02]  /*145a0*/  ISETP.GE.AND P3, PT, R106, R226.reuse, PT ;  /* 0x000000e26a00720c */ /* 0x080fe40003f66270 */
[----:B------:R-:W-:Y:S02]  /*145b0*/  FSEL R17, R196, -INF , !P1 ;  /* 0xff800000c4117808 */ /* 0x000fe40004800000 */
[----:B------:R-:W-:Y:S02]  /*145c0*/  FSEL R26, R187, -INF , !P6 ;  /* 0xff800000bb1a7808 */ /* 0x000fe40007000000 */
[----:B------:R-:W-:Y:S02]  /*145d0*/  FSEL R27, R186, -INF , !P2 ;  /* 0xff800000ba1b7808 */ /* 0x000fe40005000000 */
[----:B------:R-:W-:Y:S02]  /*145e0*/  ISETP.GE.AND P6, PT, R103, R229, PT ;  /* 0x000000e56700720c */ /* 0x000fe40003fc6270 */
[-C--:B------:R-:W-:Y:S02]  /*145f0*/  ISETP.GE.AND P2, PT, R102, R226.reuse, PT ;  /* 0x000000e26600720c */ /* 0x080fe40003f46270 */
[----:B------:R-:W-:Y:S02]  /*14600*/  FSEL R196, R19, -INF , !P5 ;  /* 0xff80000013c47808 */ /* 0x000fe40006800000 */
[----:B------:R-:W-:Y:S02]  /*14610*/  ISETP.GE.AND P5, PT, R15, R227, PT ;  /* 0x000000e30f00720c */ /* 0x000fe40003fa6270 */
[----:B------:R-:W-:Y:S02]  /*14620*/  FSEL R243, R41, -INF , !P0 ;  /* 0xff80000029f37808 */ /* 0x000fe40004000000 */
[-C--:B------:R-:W-:Y:S02]  /*14630*/  ISETP.GE.AND P0, PT, R12, R226.reuse, PT ;  /* 0x000000e20c00720c */ /* 0x080fe40003f06270 */
[----:B------:R-:W-:Y:S02]  /*14640*/  FSEL R25, R188, -INF , !P3 ;  /* 0xff800000bc197808 */ /* 0x000fe40005800000 */
[----:B------:R-:W-:Y:S02]  /*14650*/  FMNMX3.FTZ R8, R3, R17, R20, !PT ;  /* 0x0000001103087276 */ /* 0x000fe40007810014 */
[----:B------:R-:W-:Y:S02]  /*14660*/  FSEL R32, R179, -INF , !P6 ;  /* 0xff800000b3207808 */ /* 0x000fe40007000000 */
[----:B------:R-:W-:Y:S02]  /*14670*/  FSEL R200, R111, -INF , !P2 ;  /* 0xff8000006fc87808 */ /* 0x000fe40005000000 */
[-C--:B------:R-:W-:Y:S02]  /*14680*/  ISETP.GE.AND P6, PT, R101, R227.reuse, PT ;  /* 0x000000e36500720c */ /* 0x080fe40003fc6270 */
[-C--:B------:R-:W-:Y:S02]  /*14690*/  ISETP.GE.AND P2, PT, R16, R226.reuse, PT ;  /* 0x000000e21000720c */ /* 0x080fe40003f46270 */
[----:B------:R-:W-:Y:S02]  /*146a0*/  FSEL R245, R42, -INF , !P5 ;  /* 0xff8000002af57808 */ /* 0x000fe40006800000 */
[-C--:B------:R-:W-:Y:S02]  /*146b0*/  ISETP.GE.AND P5, PT, R13, R227.reuse, PT ;  /* 0x000000e30d00720c */ /* 0x080fe40003fa6270 */
[----:B------:R-:W-:Y:S02]  /*146c0*/  FSEL R239, R45, -INF , !P0 ;  /* 0xff8000002def7808 */ /* 0x000fe40004000000 */
[----:B------:R-:W-:Y:S02]  /*146d0*/  ISETP.GE.AND P0, PT, R12, R227, PT ;  /* 0x000000e30c00720c */ /* 0x000fe40003f06270 */
[----:B------:R-:W-:Y:S02]  /*146e0*/  FMNMX3.FTZ R0, R100, R21, R22, !PT ;  /* 0x0000001564007276 */ /* 0x000fe40007810016 */
[----:B------:R-:W-:Y:S02]  /*146f0*/  FMNMX3.FTZ R8, R8, R25, R26, !PT ;  /* 0x0000001908087276 */ /* 0x000fe4000781001a */
[----:B------:R-:W-:Y:S02]  /*14700*/  FSEL R207, R108, -INF , !P6 ;  /* 0xff8000006ccf7808 */ /* 0x000fe40007000000 */
[----:B------:R-:W-:Y:S02]  /*14710*/  FSEL R109, R24, -INF , !P2 ;  /* 0xff800000186d7808 */ /* 0x000fe40005000000 */
[----:B------:R-:W-:Y:S02]  /*14720*/  ISETP.GE.AND P6, PT, R2, R227, PT ;  /* 0x000000e30200720c */ /* 0x000fe40003fc6270 */
[-C--:B------:R-:W-:Y:S02]  /*14730*/  ISETP.GE.AND P2, PT, R15, R226.reuse, PT ;  /* 0x000000e20f00720c */ /* 0x080fe40003f46270 */
[----:B------:R-:W-:Y:S02]  /*14740*/  FSEL R242, R46, -INF , !P5 ;  /* 0xff8000002ef27808 */ /* 0x000fe40006800000 */
[----:B------:R-:W-:Y:S02]  /*14750*/  ISETP.GE.AND P5, PT, R6, R226, PT ;  /* 0x000000e20600720c */ /* 0x000fe40003fa6270 */
[----:B------:R-:W-:Y:S02]  /*14760*/  FSEL R241, R47, -INF , !P0 ;  /* 0xff8000002ff17808 */ /* 0x000fe40004000000 */
[----:B------:R-:W-:Y:S02]  /*14770*/  FMNMX3.FTZ R0, R0, R27, R28, !PT ;  /* 0x0000001b00007276 */ /* 0x000fe4000781001c */
[----:B------:R-:W-:Y:S02]  /*14780*/  FMNMX3.FTZ R8, R8, R200, R205, !PT ;  /* 0x000000c808087276 */ /* 0x000fe400078100cd */
[-C--:B------:R-:W-:Y:S02]  /*14790*/  ISETP.GE.AND P0, PT, R7, R226.reuse, PT ;  /* 0x000000e20700720c */ /* 0x080fe40003f06270 */
[----:B------:R-:W-:Y:S02]  /*147a0*/  FSEL R198, R18, -INF , !P6 ;  /* 0xff80000012c67808 */ /* 0x000fe40007000000 */
[----:B------:R-:W-:Y:S02]  /*147b0*/  FSEL R244, R40, -INF , !P2 ;  /* 0xff80000028f47808 */ /* 0x000fe40005000000 */
[----:B------:R-:W-:Y:S02]  /*147c0*/  ISETP.GE.AND P6, PT, R14, R227, PT ;  /* 0x000000e30e00720c */ /* 0x000fe40003fc6270 */
[----:B------:R-:W-:Y:S02]  /*147d0*/  ISETP.GE.AND P2, PT, R13, R226, PT ;  /* 0x000000e20d00720c */ /* 0x000fe40003f46270 */
[----:B------:R-:W-:Y:S02]  /*147e0*/  FSEL R251, R56, -INF , !P5 ;  /* 0xff80000038fb7808 */ /* 0x000fe40006800000 */
[----:B------:R-:W-:Y:S02]  /*147f0*/  FMNMX3.FTZ R0, R0, R206, R207, !PT ;  /* 0x000000ce00007276 */ /* 0x000fe400078100cf */
[----:B------:R-:W-:Y:S02]  /*14800*/  FMNMX3.FTZ R8, R8, R109, R192, !PT ;  /* 0x0000006d08087276 */ /* 0x000fe400078100c0 */
[-C--:B------:R-:W-:Y:S02]  /*14810*/  ISETP.GE.AND P5, PT, R6, R227.reuse, PT ;  /* 0x000000e30600720c */ /* 0x080fe40003fa6270 */
[----:B------:R-:W-:Y:S02]  /*14820*/  FSEL R252, R57, -INF , !P0 ;  /* 0xff80000039fc7808 */ /* 0x000fe40004000000 */
[----:B------:R-:W-:Y:S02]  /*14830*/  ISETP.GE.AND P0, PT, R7, R227, PT ;  /* 0x000000e30700720c */ /* 0x000fe40003f06270 */
[----:B------:R-:W-:Y:S02]  /*14840*/  FSEL R246, R43, -INF , !P6 ;  /* 0xff8000002bf67808 */ /* 0x000fe40007000000 */
[----:B------:R-:W-:Y:S02]  /*14850*/  FSEL R238, R44, -INF , !P2 ;  /* 0xff8000002cee7808 */ /* 0x000fe40005000000 */
[----:B------:R-:W-:Y:S02]  /*14860*/  FMNMX3.FTZ R0, R0, R196, R198, !PT ;  /* 0x000000c400007276 */ /* 0x000fe400078100c6 */
[----:B------:R-:W-:Y:S02]  /*14870*/  FMNMX3.FTZ R8, R8, R244, R243, !PT ;  /* 0x000000f408087276 */ /* 0x000fe400078100f3 */
[----:B------:R-:W-:Y:S02]  /*14880*/  FSEL R41, R58, -INF , !P5 ;  /* 0xff8000003a297808 */ /* 0x000fe40006800000 */
[-C--:B------:R-:W-:Y:S02]  /*14890*/  ISETP.GE.AND P5, PT, R5, R226.reuse, PT ;  /* 0x000000e20500720c */ /* 0x080fe40003fa6270 */
[----:B------:R-:W-:Y:S02]  /*148a0*/  FSEL R211, R59, -INF , !P0 ;  /* 0xff8000003bd37808 */ /* 0x000fe40004000000 */
[----:B------:R-:W-:Y:S02]  /*148b0*/  ISETP.GE.AND P0, PT, R4, R226, PT ;  /* 0x000000e20400720c */ /* 0x000fe40003f06270 */
[----:B------:R-:W-:Y:S02]  /*148c0*/  FMNMX3.FTZ R0, R0, R245, R246, !PT ;  /* 0x000000f500007276 */ /* 0x000fe400078100f6 */
[----:B------:R-:W-:Y:S02]  /*148d0*/  FMNMX3.FTZ R8, R8, R238, R239, !PT ;  /* 0x000000ee08087276 */ /* 0x000fe400078100ef */
[----:B------:R-:W-:Y:S02]  /*148e0*/  FSEL R180, R60, -INF , !P5 ;  /* 0xff8000003cb47808 */ /* 0x000fe40006800000 */
[-C--:B------:R-:W-:Y:S02]  /*148f0*/  ISETP.GE.AND P1, PT, R106, R228.reuse, PT ;  /* 0x000000e46a00720c */ /* 0x080fe40003f26270 */
[----:B------:R-:W-:Y:S02]  /*14900*/  ISETP.GE.AND P3, PT, R103, R228, PT ;  /* 0x000000e46700720c */ /* 0x000fe40003f66270 */
[-C--:B------:R-:W-:Y:S02]  /*14910*/  ISETP.GE.AND P5, PT, R5, R227.reuse, PT ;  /* 0x000000e30500720c */ /* 0x080fe40003fa6270 */
[----:B------:R-:W-:Y:S02]  /*14920*/  FSEL R179, R61, -INF , !P0 ;  /* 0xff8000003db37808 */ /* 0x000fe40004000000 */
[----:B------:R-:W-:Y:S02]  /*14930*/  ISETP.GE.AND P0, PT, R4, R227, PT ;  /* 0x000000e30400720c */ /* 0x000fe40003f06270 */
[----:B------:R-:W-:Y:S02]  /*14940*/  FMNMX3.FTZ R0, R0, R242, R241, !PT ;  /* 0x000000f200007276 */ /* 0x000fe400078100f1 */
[----:B------:R-:W-:Y:S02]  /*14950*/  FMNMX3.FTZ R8, R8, R251, R252, !PT ;  /* 0x000000fb08087276 */ /* 0x000fe400078100fc */
[----:B------:R-:W-:Y:S02]  /*14960*/  FSEL R29, R183, -INF , !P1 ;  /* 0xff800000b71d7808 */ /* 0x000fe40004800000 */
[----:B------:R-:W-:Y:S02]  /*14970*/  FSEL R30, R182, -INF , !P3 ;  /* 0xff800000b61e7808 */ /* 0x000fe40005800000 */
[----:B------:R-:W-:Y:S02]  /*14980*/  FSEL R106, R62, -INF , !P5 ;  /* 0xff8000003e6a7808 */ /* 0x000fe40006800000 */
[CC--:B------:R-:W-:Y:S02]  /*14990*/  ISETP.GE.AND P1, PT, R102.reuse, R228.reuse, PT ;  /* 0x000000e46600720c */ /* 0x0c0fe40003f26270 */
[-C--:B------:R-:W-:Y:S02]  /*149a0*/  ISETP.GE.AND P3, PT, R102, R229.reuse, PT ;  /* 0x000000e56600720c */ /* 0x080fe40003f66270 */
[CC--:B------:R-:W-:Y:S02]  /*149b0*/  ISETP.GE.AND P6, PT, R101.reuse, R228.reuse, PT ;  /* 0x000000e46500720c */ /* 0x0c0fe40003fc6270 */
[----:B------:R-:W-:Y:S02]  /*149c0*/  ISETP.GE.AND P2, PT, R101, R229, PT ;  /* 0x000000e56500720c */ /* 0x000fe40003f46270 */
[----:B------:R-:W-:Y:S02]  /*149d0*/  ISETP.GE.AND P5, PT, R16, R228, PT ;  /* 0x000000e41000720c */ /* 0x000fe40003fa6270 */
[----:B------:R-:W-:Y:S02]  /*149e0*/  FSEL R107, R63, -INF , !P0 ;  /* 0xff8000003f6b7808 */ /* 0x000fe40004000000 */
[----:B------:R-:W-:Y:S02]  /*149f0*/  FMNMX3.FTZ R0, R0, R41, R211, !PT ;  /* 0x0000002900007276 */ /* 0x000fe400078100d3 */
[----:B------:R-:W-:Y:S01]  /*14a00*/  FMNMX3.FTZ R103, R8, R180, R179, !PT ;  /* 0x000000b408677276 */ /* 0x000fe200078100b3 */
[----:B------:R-:W-:Y:S06]  /*14a10*/  BRA.U.ANY UP0, `(.L_x_932) ;  /* 0xffffffe500307547 */ /* 0x000fec000b93ffff */
.L_x_931:
[----:B------:R-:W-:Y:S01]  /*14a20*/  FSEL R204, R204, -INF , !P1 ;  /* 0xff800000cccc7808 */ /* 0x000fe20004800000 */
[----:B------:R-:W2:Y:S01]  /*14a30*/  LDL.64 R42, [R1+0x30] ;  /* 0x00003000012a7983 */ /* 0x000ea20000100a00 */
[-C--:B------:R-:W-:Y:S01]  /*14a40*/  ISETP.GE.AND P1, PT, R2, R228.reuse, PT ;  /* 0x000000e40200720c */ /* 0x080fe20003f26270 */
[----:B------:R-:W3:Y:S01]  /*14a50*/  LDC R186, c[0x0][0x4f8] ;  /* 0x00013e00ffba7b82 */ /* 0x000ee20000000800 */
[----:B------:R-:W-:Y:S01]  /*14a60*/  FSEL R201, R201, -INF , !P2 ;  /* 0xff800000c9c97808 */ /* 0x000fe20005000000 */
[----:B------:R-:W-:Y:S01]  /*14a70*/  UMOV UR5, UR11 ;  /* 0x0000000b00057c82 */ /* 0x000fe20008000000 */
[----:B------:R-:W-:Y:S01]  /*14a80*/  FSEL R193, R181, -INF , !P1 ;  /* 0xff800000b5c17808 */ /* 0x000fe20004800000 */
[----:B------:R-:W4:Y:S01]  /*14a90*/  LDL R46, [R1+0x28] ;  /* 0x00002800012e7983 */ /* 0x000f220000100800 */
[-C--:B------:R-:W-:Y:S01]  /*14aa0*/  ISETP.GE.AND P2, PT, R15, R229.reuse, PT ;  /* 0x000000e50f00720c */ /* 0x080fe20003f46270 */
[----:B------:R-:W-:Y:S01]  /*14ab0*/  UIADD3 UR21, UPT, UPT, UR29, 0x76cf5d0a, URZ ;  /* 0x76cf5d0a1d157890 */ /* 0x000fe2000fffe0ff */
[-C--:B------:R-:W-:Y:S01]  /*14ac0*/  ISETP.GE.AND P1, PT, R14, R229.reuse, PT ;  /* 0x000000e50e00720c */ /* 0x080fe20003f26270 */
[----:B------:R-:W5:Y:S01]  /*14ad0*/  LDL R59, [R1+0x20] ;  /* 0x00002000013b7983 */ /* 0x000f620000100800 */
[----:B------:R-:W-:Y:S01]  /*14ae0*/  FSEL R237, R38, -INF , !P2 ;  /* 0xff80000026ed7808 */ /* 0x000fe20005000000 */
[----:B------:R-:W-:Y:S01]  /*14af0*/  UIADD3 UR15, UPT, UPT, UR29, -0x56f99767, URZ ;  /* 0xa90668991d0f7890 */ /* 0x000fe2000fffe0ff */
[----:B------:R-:W-:Y:S01]  /*14b00*/  FSEL R240, R39, -INF , !P1 ;  /* 0xff80000027f07808 */ /* 0x000fe20004800000 */
[----:B------:R-:W5:Y:S01]  /*14b10*/  LDL R40, [R1+0x24] ;  /* 0x0000240001287983 */ /* 0x000f620000100800 */
[----:B------:R-:W-:Y:S01]  /*14b20*/  FSEL R203, R203, -INF , !P6 ;  /* 0xff800000cbcb7808 */ /* 0x000fe20007000000 */
[----:B------:R-:W-:Y:S01]  /*14b30*/  UIADD3 UR19, UPT, UPT, UR29, -0x126145ec, URZ ;  /* 0xed9eba141d137890 */ /* 0x000fe2000fffe0ff */
[----:B------:R-:W-:Y:S01]  /*14b40*/  FSEL R202, R202, -INF , !P3 ;  /* 0xff800000caca7808 */ /* 0x000fe20005800000 */
[----:B------:R-:W5:Y:S01]  /*14b50*/  LDL R234, [R1+0x2c] ;  /* 0x00002c0001ea7983 */ /* 0x000f620000100800 */
[-C--:B------:R-:W-:Y:S01]  /*14b60*/  ISETP.GE.AND P6, PT, R2, R229.reuse, PT ;  /* 0x000000e50200720c */ /* 0x080fe20003fc6270 */
[----:B------:R-:W-:Y:S01]  /*14b70*/  UIADD3 UR14, UPT, UPT, UR29, 0x646e171e, URZ ;  /* 0x646e171e1d0e7890 */ /* 0x000fe2000fffe0ff */
[----:B------:R-:W-:Y:S01]  /*14b80*/  ISETP.GE.AND P3, PT, R15, R228, PT ;  /* 0x000000e40f00720c */ /* 0x000fe20003f66270 */
[----:B------:R-:W5:Y:S01]  /*14b90*/  LDL.64 R38, [R1+0x50] ;  /* 0x0000500001267983 */ /* 0x000f620000100a00 */
[----:B------:R-:W-:Y:S01]  /*14ba0*/  FSEL R199, R177, -INF , !P6 ;  /* 0xff800000b1c77808 */ /* 0x000fe20007000000 */
[----:B------:R-:W-:Y:S01]  /*14bb0*/  USHF.L.U32 UR23, UR18, 0x1, URZ ;  /* 0x0000000112177899 */ /* 0x000fe200080006ff */
[----:B------:R-:W-:Y:S01]  /*14bc0*/  FSEL R235, R176, -INF , !P3 ;  /* 0xff800000b0eb7808 */ /* 0x000fe20005800000 */
[----:B------:R-:W-:Y:S01]  /*14bd0*/  IMAD.SHL.U32 R185, R220, 0x4, RZ ;  /* 0x00000004dcb97824 */ /* 0x000fe200078e00ff */
[----:B------:R-:W-:Y:S01]  /*14be0*/  FMNMX3.FTZ R0, R0, R106, R107, !PT ;  /* 0x0000006a00007276 */ /* 0x000fe2000781006b */
[----:B------:R-:W5:Y:S01]  /*14bf0*/  LDL.64 R176, [R1+0x48] ;  /* 0x0000480001b07983 */ /* 0x000f620000100a00 */
[CC--:B------:R-:W-:Y:S01]  /*14c00*/  ISETP.GE.AND P1, PT, R6.reuse, R229.reuse, PT ;  /* 0x000000e50600720c */ /* 0x0c0fe20003f26270 */
[----:B------:R-:W-:Y:S01]  /*14c10*/  UIADD3 UR20, UPT, UPT, UR29, 0x32370b8f, URZ ;  /* 0x32370b8f1d147890 */ /* 0x000fe2000fffe0ff */
[-C--:B------:R-:W-:Y:S01]  /*14c20*/  ISETP.GE.AND P2, PT, R6, R228.reuse, PT ;  /* 0x000000e40600720c */ /* 0x080fe20003f46270 */
[----:B------:R-:W-:Y:S01]  /*14c30*/  UISETP.GT.AND UP0, UPT, UR18, UR16, UPT ;  /* 0x000000101200728c */ /* 0x000fe2000bf04270 */
[-C--:B------:R-:W-:Y:S01]  /*14c40*/  ISETP.GE.AND P0, PT, R16, R229.reuse, PT ;  /* 0x000000e51000720c */ /* 0x080fe20003f06270 */
[----:B------:R-:W5:Y:S01]  /*14c50*/  LDL.64 R182, [R1+0x10] ;  /* 0x0000100001b67983 */ /* 0x000f620000100a00 */
[----:B------:R-:W-:Y:S01]  /*14c60*/  FSEL R231, R54, -INF , !P1 ;  /* 0xff80000036e77808 */ /* 0x000fe20004800000 */
[----:B------:R-:W-:Y:S01]  /*14c70*/  UIADD3 UR18, UPT, UPT, UR18, -0x1, URZ ;  /* 0xffffffff12127890 */ /* 0x000fe2000fffe0ff */
[----:B------:R-:W-:Y:S02]  /*14c80*/  FSEL R197, R178, -INF , !P0 ;  /* 0xff800000b2c57808 */ /* 0x000fe40004000000 */
[-C--:B------:R-:W-:Y:S01]  /*14c90*/  ISETP.GE.AND P0, PT, R13, R228.reuse, PT ;  /* 0x000000e40d00720c */ /* 0x080fe20003f06270 */
[----:B------:R-:W5:Y:S01]  /*14ca0*/  LDL.64 R56, [R1+0x18] ;  /* 0x0000180001387983 */ /* 0x000f620000100a00 */
[----:B------:R-:W-:Y:S02]  /*14cb0*/  FSEL R191, R184, -INF , !P5 ;  /* 0xff800000b8bf7808 */ /* 0x000fe40006800000 */
[----:B------:R-:W-:Y:S02]  /*14cc0*/  FSEL R214, R48, -INF , !P0 ;  /* 0xff80000030d67808 */ /* 0x000fe40004000000 */
[-C--:B------:R-:W-:Y:S01]  /*14cd0*/  ISETP.GE.AND P0, PT, R7, R228.reuse, PT ;  /* 0x000000e40700720c */ /* 0x080fe20003f06270 */
[----:B-1----:R-:W1:Y:S01]  /*14ce0*/  SHFL.BFLY PT, R8, R103, 0x2, 0x1f ;  /* 0x0c401f0067087f89 */ /* 0x002e6200000e0000 */
[----:B------:R-:W-:Y:S02]  /*14cf0*/  FSEL R48, R52, -INF , !P2 ;  /* 0xff80000034307808 */ /* 0x000fe40005000000 */
[----:B------:R-:W-:Y:S05]  /*14d00*/  FSEL R58, R53, -INF , !P0 ;  /* 0xff800000353a7808 */ /* 0x000fea0004000000 */
[----:B------:R-:W3:Y:S01]  /*14d10*/  SHFL.BFLY PT, R2, R0, 0x2, 0x1f ;  /* 0x0c401f0000027f89 */ /* 0x000ee200000e0000 */
[CC--:B------:R-:W-:Y:S02]  /*14d20*/  ISETP.GE.AND P0, PT, R4.reuse, R228.reuse, PT ;  /* 0x000000e40400720c */ /* 0x0c0fe40003f06270 */
[-C--:B------:R-:W-:Y:S02]  /*14d30*/  ISETP.GE.AND P2, PT, R5, R228.reuse, PT ;  /* 0x000000e40500720c */ /* 0x080fe40003f46270 */
[----:B------:R-:W-:Y:S02]  /*14d40*/  FSEL R250, R65, -INF , !P0 ;  /* 0xff80000041fa7808 */ /* 0x000fe40004000000 */
[----:B------:R-:W-:Y:S02]  /*14d50*/  ISETP.GE.AND P0, PT, R4, R229, PT ;  /* 0x000000e50400720c */ /* 0x000fe40003f06270 */
[----:B------:R-:W-:Y:S02]  /*14d60*/  FMNMX3.FTZ R4, R105, R35, R36, !PT ;  /* 0x0000002369047276 */ /* 0x000fe40007810024 */
[----:B------:R-:W-:Y:S02]  /*14d70*/  FSEL R248, R64, -INF , !P2 ;  /* 0xff80000040f87808 */ /* 0x000fe40005000000 */
[----:B------:R-:W-:Y:S02]  /*14d80*/  FMNMX3.FTZ R4, R4, R31, R32, !PT ;  /* 0x0000001f04047276 */ /* 0x000fe40007810020 */
[-C--:B------:R-:W-:Y:S02]  /*14d90*/  ISETP.GE.AND P2, PT, R5, R229.reuse, PT ;  /* 0x000000e50500720c */ /* 0x080fe40003f46270 */
[----:B------:R-:W-:Y:S02]  /*14da0*/  ISETP.GE.AND P5, PT, R14, R228, PT ;  /* 0x000000e40e00720c */ /* 0x000fe40003fa6270 */
[----:B------:R-:W-:Y:S02]  /*14db0*/  FMNMX3.FTZ R4, R4, R202, R201, !PT ;  /* 0x000000ca04047276 */ /* 0x000fe400078100c9 */
[----:B------:R-:W-:Y:S01]  /*14dc0*/  FSEL R236, R37, -INF , !P5 ;  /* 0xff80000025ec7808 */ /* 0x000fe20006800000 */
[----:B------:R-:W-:Y:S01]  /*14dd0*/  IMAD.MOV.U32 R37, RZ, RZ, R179 ;  /* 0x000000ffff257224 */ /* 0x000fe200078e00b3 */
[C---:B------:R-:W-:Y:S02]  /*14de0*/  ISETP.GE.AND P3, PT, R12.reuse, R228, PT ;  /* 0x000000e40c00720c */ /* 0x040fe40003f66270 */
[-C--:B------:R-:W-:Y:S02]  /*14df0*/  ISETP.GE.AND P6, PT, R13, R229.reuse, PT ;  /* 0x000000e50d00720c */ /* 0x080fe40003fc6270 */
[-C--:B------:R-:W-:Y:S02]  /*14e00*/  ISETP.GE.AND P5, PT, R12, R229.reuse, PT ;  /* 0x000000e50c00720c */ /* 0x080fe40003fa6270 */
[----:B------:R-:W-:Y:S01]  /*14e10*/  FSEL R215, R49, -INF , !P3 ;  /* 0xff80000031d77808 */ /* 0x000fe20005800000 */
[----:B------:R-:W-:Y:S01]  /*14e20*/  IMAD.MOV.U32 R49, RZ, RZ, R180 ;  /* 0x000000ffff317224 */ /* 0x000fe200078e00b4 */
[----:B------:R-:W-:Y:S02]  /*14e30*/  ISETP.GE.AND P3, PT, R7, R229, PT ;  /* 0x000000e50700720c */ /* 0x000fe40003f66270 */
[----:B------:R-:W-:Y:S02]  /*14e40*/  FSEL R210, R50, -INF , !P6 ;  /* 0xff80000032d27808 */ /* 0x000fe40007000000 */
[----:B------:R-:W-:Y:S01]  /*14e50*/  FSEL R213, R51, -INF , !P5 ;  /* 0xff80000033d57808 */ /* 0x000fe20006800000 */
[----:B------:R-:W-:Y:S01]  /*14e60*/  IMAD.MOV.U32 R51, RZ, RZ, R48 ;  /* 0x000000ffff337224 */ /* 0x000fe200078e0030 */
[----:B------:R-:W-:Y:S02]  /*14e70*/  FSEL R55, R55, -INF , !P3 ;  /* 0xff80000037377808 */ /* 0x000fe40005800000 */
[----:B------:R-:W-:Y:S02]  /*14e80*/  SHF.R.U32.HI R184, RZ, 0x1, R220 ;  /* 0x00000001ffb87819 */ /* 0x000fe400000116dc */
[----:B------:R-:W-:Y:S02]  /*14e90*/  LOP3.LUT R110, R185, 0x18, RZ, 0xc0, !PT ;  /* 0x00000018b96e7812 */ /* 0x000fe400078ec0ff */
[----:B------:R-:W-:Y:S02]  /*14ea0*/  FSEL R249, R67, -INF , !P0 ;  /* 0xff80000043f97808 */ /* 0x000fe40004000000 */
[----:B------:R-:W-:Y:S02]  /*14eb0*/  LOP3.LUT R110, R110, 0xc0, R221, 0xf8, !PT ;  /* 0x000000c06e6e7812 */ /* 0x000fe400078ef8dd */
[----:B------:R-:W-:Y:S02]  /*14ec0*/  FSEL R247, R66, -INF , !P2 ;  /* 0xff80000042f77808 */ /* 0x000fe40005000000 */
[----:B------:R-:W-:Y:S02]  /*14ed0*/  MOV R50, R211 ;  /* 0x000000d300327202 */ /* 0x000fe40000000f00 */
[----:B-1----:R-:W-:Y:S01]  /*14ee0*/  FMNMX.FTZ R103, R103, R8, !PT ;  /* 0x0000000867677209 */ /* 0x002fe20007810000 */
[----:B------:R-:W-:Y:S01]  /*14ef0*/  IMAD.U32 R8, RZ, RZ, UR29 ;  /* 0x0000001dff087e24 */ /* 0x000fe2000f8e00ff */
[----:B---3--:R-:W-:Y:S02]  /*14f00*/  FMNMX.FTZ R2, R0, R2, !PT ;  /* 0x0000000200027209 */ /* 0x008fe40007810000 */
[----:B------:R-:W-:Y:S03]  /*14f10*/  LOP3.LUT R186, R186, 0xff, RZ, 0xc0, !PT ;  /* 0x000000ffbaba7812 */ /* 0x000fe600078ec0ff */
[----:B------:R-:W1:Y:S02]  /*14f20*/  SHFL.BFLY PT, R0, R2, 0x1, 0x1f ;  /* 0x0c201f0002007f89 */ /* 0x000e6400000e0000 */
[----:B------:R-:W-:Y:S01]  /*14f30*/  IMAD R186, R186, 0x10000, R186 ;  /* 0x00010000baba7824 */ /* 0x000fe200078e02ba */
[----:B-1----:R-:W-:Y:S02]  /*14f40*/  FMNMX.FTZ R108, R2, R0, !PT ;  /* 0x00000000026c7209 */ /* 0x002fe40007810000 */
[----:B------:R-:W-:Y:S02]  /*14f50*/  FMNMX3.FTZ R0, R4, R197, R199, !PT ;  /* 0x000000c504007276 */ /* 0x000fe400078100c7 */
[C---:B------:R-:W-:Y:S01]  /*14f60*/  FSETP.NEU.FTZ.AND P0, PT, R108.reuse, -INF , PT ;  /* 0xff8000006c00780b */ /* 0x040fe20003f1d000 */
[----:B------:R-:W-:Y:S01]  /*14f70*/  FMUL.FTZ R190, R108, UR4 ;  /* 0x000000046cbe7c20 */ /* 0x000fe20008410000 */
[----:B------:R-:W-:Y:S04]  /*14f80*/  FMNMX3.FTZ R0, R0, R237, R240, !PT ;  /* 0x000000ed00007276 */ /* 0x000fe800078100f0 */
[----:B------:R-:W-:Y:S02]  /*14f90*/  FMNMX3.FTZ R0, R0, R210, R213, !PT ;  /* 0x000000d200007276 */ /* 0x000fe400078100d5 */
[----:B------:R-:W-:Y:S02]  /*14fa0*/  FSEL R190, R190, RZ, P0 ;  /* 0x000000ffbebe7208 */ /* 0x000fe40000000000 */
[----:B------:R-:W-:Y:S02]  /*14fb0*/  FMNMX3.FTZ R101, R0, R231, R55, !PT ;  /* 0x000000e700657276 */ /* 0x000fe40007810037 */
[----:B------:R-:W-:Y:S01]  /*14fc0*/  LOP3.LUT R0, R184, 0x8, RZ, 0xc0, !PT ;  /* 0x00000008b8007812 */ /* 0x000fe200078ec0ff */
[--C-:B------:R-:W-:Y:S01]  /*14fd0*/  FFMA.FTZ R21, R21, UR4, -R190.reuse ;  /* 0x0000000415157c23 */ /* 0x100fe200080108be */
[----:B------:R-:W-:Y:S01]  /*14fe0*/  FMNMX3.FTZ R101, R101, R247, R249, !PT ;  /* 0x000000f765657276 */ /* 0x000fe200078100f9 */
[----:B------:R-:W-:Y:S01]  /*14ff0*/  FFMA.FTZ R22, R22, UR4, -R190 ;  /* 0x0000000416167c23 */ /* 0x000fe200080108be */
[----:B------:R-:W-:Y:S01]  /*15000*/  LOP3.LUT R110, R110, R0, RZ, 0x3c, !PT ;  /* 0x000000006e6e7212 */ /* 0x000fe200078e3cff */
[----:B------:R-:W-:Y:S03]  /*15010*/  MUFU.EX2 R194, R21 ;  /* 0x0000001500c27308 */ /* 0x000fe60000000800 */
[----:B------:R-:W-:Y:S04]  /*15020*/  LOP3.LUT R110, R110, 0x120, R221, 0xf8, !PT ;  /* 0x000001206e6e7812 */ /* 0x000fe800078ef8dd */
[----:B------:R-:W-:Y:S03]  /*15030*/  LEA R110, R110, UR5, 0x1 ;  /* 0x000000056e6e7c11 */ /* 0x000fe6000f8e08ff */
[----:B------:R-:W1:Y:S01]  /*15040*/  MUFU.EX2 R18, R22 ;  /* 0x0000001600127308 */ /* 0x000e620000000800 */
[----:B------:R-:W-:Y:S02]  /*15050*/  IADD3 R111, PT, PT, R110, 0x9020, RZ ;  /* 0x000090206e6f7810 */ /* 0x000fe40007ffe0ff */
[----:B-1----:R-:W-:Y:S02]  /*15060*/  F2FP.BF16.F32.PACK_AB R181, R18, R194 ;  /* 0x000000c212b5723e */ /* 0x002fe400000010ff */
[----:B--2---:R-:W-:Y:S01]  /*15070*/  LOP3.LUT R6, R43, UR23, R8, 0x96, !PT ;  /* 0x000000172b067c12 */ /* 0x004fe2000f8e9608 */
[----:B------:R-:W-:Y:S01]  /*15080*/  UIADD3 UR23, UPT, UPT, UR23, 0x1, URZ ;  /* 0x0000000117177890 */ /* 0x000fe2000fffe0ff */
[----:B------:R-:W1:Y:S03]  /*15090*/  SHFL.BFLY PT, R8, R103, 0x1, 0x1f ;  /* 0x0c201f0067087f89 */ /* 0x000e6600000e0000 */
[----:B------:R-:W-:Y:S01]  /*150a0*/  IMAD.WIDE.U32 R10, R6, -0x326172a9, RZ ;  /* 0xcd9e8d57060a7825 */ /* 0x000fe200078e00ff */
[----:B------:R-:W-:Y:S04]  /*150b0*/  FMNMX3.FTZ R6, R104, R33, R34, !PT ;  /* 0x0000002168067276 */ /* 0x000fe80007810022 */
[----:B------:R-:W-:Y:S02]  /*150c0*/  FMNMX3.FTZ R5, R6, R29, R30, !PT ;  /* 0x0000001d06057276 */ /* 0x000fe4000781001e */
[----:B----4-:R-:W-:Y:S02]  /*150d0*/  LOP3.LUT R6, R11, R46, RZ, 0x3c, !PT ;  /* 0x0000002e0b067212 */ /* 0x010fe400078e3cff */
[----:B------:R-:W-:Y:S02]  /*150e0*/  FMNMX3.FTZ R5, R5, R204, R203, !PT ;  /* 0x000000cc05057276 */ /* 0x000fe400078100cb */
[----:B-----5:R-:W-:Y:S01]  /*150f0*/  LOP3.LUT R7, R10, R59, RZ, 0x3c, !PT ;  /* 0x0000003b0a077212 */ /* 0x020fe200078e3cff */
[----:B------:R-:W-:Y:S01]  /*15100*/  IMAD.WIDE.U32 R14, R6, -0x2daee0ad, RZ ;  /* 0xd2511f53060e7825 */ /* 0x000fe200078e00ff */
[----:B------:R-:W-:Y:S01]  /*15110*/  FMNMX3.FTZ R5, R5, R191, R193, !PT ;  /* 0x000000bf05057276 */ /* 0x000fe200078100c1 */
[----:B------:R-:W2:Y:S01]  /*15120*/  SHFL.BFLY PT, R6, R101, 0x2, 0x1f ;  /* 0x0c401f0065067f89 */ /* 0x000ea200000e0000 */
[----:B------:R-:W-:Y:S02]  /*15130*/  LOP3.LUT R10, R10, R40, RZ, 0x3c, !PT ;  /* 0x000000280a0a7212 */ /* 0x000fe400078e3cff */
[----:B------:R-:W-:Y:S02]  /*15140*/  FMNMX3.FTZ R102, R5, R235, R236, !PT ;  /* 0x000000eb05667276 */ /* 0x000fe400078100ec */
[----:B------:R-:W-:Y:S01]  /*15150*/  LOP3.LUT R9, R11, R234, RZ, 0x3c, !PT ;  /* 0x000000ea0b097212 */ /* 0x000fe200078e3cff */
[----:B------:R-:W-:Y:S01]  /*15160*/  IMAD.WIDE.U32 R10, R10, -0x2daee0ad, RZ ;  /* 0xd2511f530a0a7825 */ /* 0x000fe200078e00ff */
[----:B-1----:R-:W-:Y:S02]  /*15170*/  FMNMX.FTZ R103, R103, R8, !PT ;  /* 0x0000000867677209 */ /* 0x002fe40007810000 */
[----:B------:R-:W-:Y:S01]  /*15180*/  FMNMX3.FTZ R102, R102, R214, R215, !PT ;  /* 0x000000d666667276 */ /* 0x000fe200078100d7 */
[----:B------:R-:W-:Y:S01]  /*15190*/  IMAD.WIDE.U32 R12, R9, -0x2daee0ad, RZ ;  /* 0xd2511f53090c7825 */ /* 0x000fe200078e00ff */
[C---:B------:R-:W-:Y:S03]  /*151a0*/  FSETP.NEU.FTZ.AND P1, PT, R103.reuse, -INF , PT ;  /* 0xff8000006700780b */ /* 0x040fe60003f3d000 */
[----:B------:R-:W-:Y:S01]  /*151b0*/  FMUL.FTZ R187, R103, UR4 ;  /* 0x0000000467bb7c20 */ /* 0x000fe20008410000 */
[----:B------:R-:W-:Y:S01]  /*151c0*/  FMNMX3.FTZ R102, R102, R48, R58, !PT ;  /* 0x0000003066667276 */ /* 0x000fe2000781003a */
[----:B------:R-:W-:Y:S01]  /*151d0*/  IMAD.MOV.U32 R48, RZ, RZ, R37 ;  /* 0x000000ffff307224 */ /* 0x000fe200078e0025 */
[----:B------:R-:W-:Y:S02]  /*151e0*/  LOP3.LUT R2, R38, UR21, R15, 0x96, !PT ;  /* 0x0000001526027c12 */ /* 0x000fe4000f8e960f */
[----:B------:R-:W-:Y:S02]  /*151f0*/  FSEL R187, R187, RZ, P1 ;  /* 0x000000ffbbbb7208 */ /* 0x000fe40000800000 */
[----:B------:R-:W-:Y:S03]  /*15200*/  FMNMX3.FTZ R102, R102, R248, R250, !PT ;  /* 0x000000f866667276 */ /* 0x000fe600078100fa */
[--C-:B------:R-:W-:Y:S01]  /*15210*/  FFMA.FTZ R17, R17, UR4, -R187.reuse ;  /* 0x0000000411117c23 */ /* 0x100fe200080108bb */
[----:B--2---:R-:W-:Y:S01]  /*15220*/  FMNMX.FTZ R101, R101, R6, !PT ;  /* 0x0000000665657209 */ /* 0x004fe20007810000 */
[----:B------:R-:W1:Y:S01]  /*15230*/  SHFL.BFLY PT, R4, R102, 0x2, 0x1f ;  /* 0x0c401f0066047f89 */ /* 0x000e6200000e0000 */
[----:B------:R-:W-:Y:S01]  /*15240*/  FFMA.FTZ R20, R20, UR4, -R187 ;  /* 0x0000000414147c23 */ /* 0x000fe200080108bb */
[----:B------:R2:W-:Y:S06]  /*15250*/  MUFU.EX2 R195, R17 ;  /* 0x0000001100c37308 */ /* 0x0005ec0000000800 */
[----:B------:R-:W3:Y:S04]  /*15260*/  SHFL.BFLY PT, R6, R101, 0x1, 0x1f ;  /* 0x0c201f0065067f89 */ /* 0x000ee800000e0000 */
[----:B------:R-:W-:Y:S01]  /*15270*/  MUFU.EX2 R23, R20 ;  /* 0x0000001400177308 */ /* 0x000fe20000000800 */
[----:B--2---:R-:W-:Y:S05]  /*15280*/  IMAD.WIDE.U32 R16, R7, -0x2daee0ad, RZ ;  /* 0xd2511f5307107825 */ /* 0x004fea00078e00ff */
[----:B------:R-:W-:Y:S01]  /*15290*/  LOP3.LUT R0, R14, UR20, R17, 0x96, !PT ;  /* 0x000000140e007c12 */ /* 0x000fe2000f8e9611 */
[----:B------:R-:W-:Y:S01]  /*152a0*/  IMAD.WIDE.U32 R14, R2, -0x326172a9, RZ ;  /* 0xcd9e8d57020e7825 */ /* 0x000fe200078e00ff */
[----:B-1----:R-:W-:Y:S02]  /*152b0*/  FMNMX.FTZ R102, R102, R4, !PT ;  /* 0x0000000466667209 */ /* 0x002fe40007810000 */
[----:B------:R-:W-:Y:S01]  /*152c0*/  LOP3.LUT R2, R12, UR20, R11, 0x96, !PT ;  /* 0x000000140c027c12 */ /* 0x000fe2000f8e960b */
[----:B------:R-:W-:Y:S04]  /*152d0*/  IMAD.WIDE.U32 R62, R0, -0x326172a9, RZ ;  /* 0xcd9e8d57003e7825 */ /* 0x000fe800078e00ff */
[----:B------:R-:W-:Y:S01]  /*152e0*/  FFMA.FTZ R0, R25, UR4, -R187 ;  /* 0x0000000419007c23 */ /* 0x000fe200080108bb */
[----:B------:R-:W1:Y:S01]  /*152f0*/  SHFL.BFLY PT, R8, R102, 0x1, 0x1f ;  /* 0x0c201f0066087f89 */ /* 0x000e6200000e0000 */
[----:B------:R-:W-:Y:S01]  /*15300*/  LOP3.LUT R4, R176, UR21, R13, 0x96, !PT ;  /* 0x00000015b0047c12 */ /* 0x000fe2000f8e960d */
[----:B------:R-:W-:Y:S01]  /*15310*/  IMAD.WIDE.U32 R66, R2, -0x326172a9, RZ ;  /* 0xcd9e8d5702427825 */ /* 0x000fe200078e00ff */
[----:B------:R2:W4:Y:S03]  /*15320*/  MUFU.EX2 R45, R0 ;  /* 0x00000000002d7308 */ /* 0x0005260000000800 */
[----:B------:R-:W-:Y:S01]  /*15330*/  FFMA.FTZ R2, R26, UR4, -R187 ;  /* 0x000000041a027c23 */ /* 0x000fe200080108bb */
[----:B------:R-:W-:Y:S01]  /*15340*/  IMAD.WIDE.U32 R12, R4, -0x326172a9, RZ ;  /* 0xcd9e8d57040c7825 */ /* 0x000fe200078e00ff */
[----:B------:R-:W-:Y:S02]  /*15350*/  LOP3.LUT R5, R182, UR13, R15, 0x96, !PT ;  /* 0x0000000db6057c12 */ /* 0x000fe4000f8e960f */
[----:B------:R-:W-:Y:S03]  /*15360*/  LOP3.LUT R7, R14, UR12, R63, 0x96, !PT ;  /* 0x0000000c0e077c12 */ /* 0x000fe6000f8e963f */
[----:B------:R5:W-:Y:S01]  /*15370*/  MUFU.EX2 R212, R2 ;  /* 0x0000000200d47308 */ /* 0x000be20000000800 */
[----:B------:R-:W-:Y:S01]  /*15380*/  LOP3.LUT R4, R56, UR13, R13, 0x96, !PT ;  /* 0x0000000d38047c12 */ /* 0x000fe2000f8e960d */
[----:B------:R-:W-:Y:S01]  /*15390*/  IMAD.WIDE.U32 R14, R5, -0x2daee0ad, RZ ;  /* 0xd2511f53050e7825 */ /* 0x000fe200078e00ff */
[----:B---3--:R-:W-:Y:S02]  /*153a0*/  FMNMX.FTZ R101, R101, R6, !PT ;  /* 0x0000000665657209 */ /* 0x008fe40007810000 */
[----:B------:R-:W-:Y:S01]  /*153b0*/  MOV R26, R176 ;  /* 0x000000b0001a7202 */ /* 0x000fe20000000f00 */
[----:B------:R-:W-:Y:S01]  /*153c0*/  IMAD.WIDE.U32 R208, R7, -0x2daee0ad, RZ ;  /* 0xd2511f5307d07825 */ /* 0x000fe200078e00ff */
[C---:B------:R-:W-:Y:S03]  /*153d0*/  FSETP.NEU.FTZ.AND P2, PT, R101.reuse, -INF , PT ;  /* 0xff8000006500780b */ /* 0x040fe60003f5d000 */
[----:B------:R-:W-:Y:S01]  /*153e0*/  FMUL.FTZ R189, R101, UR4 ;  /* 0x0000000465bd7c20 */ /* 0x000fe20008410000 */
[----:B--2---:R-:W-:Y:S01]  /*153f0*/  VIADD R0, R110, 0x9000 ;  /* 0x000090006e007836 */ /* 0x004fe20000000000 */
[----:B-1----:R-:W-:Y:S03]  /*15400*/  FMNMX.FTZ R102, R102, R8, !PT ;  /* 0x0000000866667209 */ /* 0x002fe60007810000 */
[----:B------:R-:W-:Y:S02]  /*15410*/  @P4 VIADD R111, R0, 0xffffffe0 ;  /* 0xffffffe0006f4836 */ /* 0x000fe40000000000 */
[--C-:B------:R-:W-:Y:S01]  /*15420*/  FFMA.FTZ R0, R27, UR4, -R190.reuse ;  /* 0x000000041b007c23 */ /* 0x100fe200080108be */
[----:B------:R-:W-:Y:S01]  /*15430*/  LOP3.LUT R8, R16, UR19, R15, 0x96, !PT ;  /* 0x0000001310087c12 */ /* 0x000fe2000f8e960f */
[----:B------:R-:W-:Y:S02]  /*15440*/  IMAD.MOV.U32 R27, RZ, RZ, R177 ;  /* 0x000000ffff1b7224 */ /* 0x000fe400078e00b1 */
[C---:B------:R-:W-:Y:S01]  /*15450*/  FMUL.FTZ R188, R102.reuse, UR4 ;  /* 0x0000000466bc7c20 */ /* 0x040fe20008410000 */
[----:B------:R1:W-:Y:S01]  /*15460*/  MUFU.EX2 R44, R0 ;  /* 0x00000000002c7308 */ /* 0x0003e20000000800 */
[----:B------:R-:W-:Y:S01]  /*15470*/  FSETP.NEU.FTZ.AND P3, PT, R102, -INF , PT ;  /* 0xff8000006600780b */ /* 0x000fe20003f7d000 */
[----:B------:R-:W-:Y:S01]  /*15480*/  IMAD.WIDE.U32 R60, R8, -0x326172a9, RZ ;  /* 0xcd9e8d57083c7825 */ /* 0x000fe200078e00ff */
[----:B-----5:R-:W-:Y:S02]  /*15490*/  LOP3.LUT R2, R12, UR12, R67, 0x96, !PT ;  /* 0x0000000c0c027c12 */ /* 0x020fe4000f8e9643 */
[----:B------:R-:W-:Y:S01]  /*154a0*/  FSEL R188, R188, RZ, P3 ;  /* 0x000000ffbcbc7208 */ /* 0x000fe20001800000 */
[----:B------:R-:W-:Y:S01]  /*154b0*/  IMAD.WIDE.U32 R12, R4, -0x2daee0ad, RZ ;  /* 0xd2511f53040c7825 */ /* 0x000fe200078e00ff */
[----:B------:R-:W-:Y:S02]  /*154c0*/  LOP3.LUT R4, R14, UR15, R209, 0x96, !PT ;  /* 0x0000000f0e047c12 */ /* 0x000fe4000f8e96d1 */
[----:B------:R-:W-:Y:S01]  /*154d0*/  FSEL R189, R189, RZ, P2 ;  /* 0x000000ffbdbd7208 */ /* 0x000fe20001000000 */
[----:B------:R-:W-:Y:S01]  /*154e0*/  IMAD.WIDE.U32 R232, R2, -0x2daee0ad, RZ ;  /* 0xd2511f5302e87825 */ /* 0x000fe200078e00ff */
[----:B------:R-:W-:Y:S03]  /*154f0*/  LOP3.LUT R9, R10, UR19, R13, 0x96, !PT ;  /* 0x000000130a097c12 */ /* 0x000fe6000f8e960d */
[----:B------:R-:W-:Y:S01]  /*15500*/  IMAD.WIDE.U32 R4, R4, -0x326172a9, RZ ;  /* 0xcd9e8d5704047825 */ /* 0x000fe200078e00ff */
[----:B------:R-:W-:Y:S03]  /*15510*/  LOP3.LUT R7, R12, UR15, R233, 0x96, !PT ;  /* 0x0000000f0c077c12 */ /* 0x000fe6000f8e96e9 */
[----:B-1----:R-:W-:Y:S01]  /*15520*/  FFMA.FTZ R0, R28, UR4, -R190 ;  /* 0x000000041c007c23 */ /* 0x002fe200080108be */
[----:B------:R-:W-:Y:S01]  /*15530*/  IMAD.MOV.U32 R13, RZ, RZ, R4 ;  /* 0x000000ffff0d7224 */ /* 0x000fe200078e0004 */
[C---:B------:R-:W-:Y:S01]  /*15540*/  PRMT R14, R4.reuse, 0x7773, RZ ;  /* 0x00007773040e7816 */ /* 0x040fe200000000ff */
[----:B------:R-:W-:Y:S01]  /*15550*/  IMAD.WIDE.U32 R6, R7, -0x326172a9, RZ ;  /* 0xcd9e8d5707067825 */ /* 0x000fe200078e00ff */
[----:B------:R1:W-:Y:S02]  /*15560*/  MUFU.EX2 R19, R0 ;  /* 0x0000000000137308 */ /* 0x0003e40000000800 */
[C---:B------:R-:W-:Y:S01]  /*15570*/  PRMT R11, R4.reuse, 0x7772, RZ ;  /* 0x00007772040b7816 */ /* 0x040fe200000000ff */
[----:B------:R-:W-:Y:S01]  /*15580*/  IMAD.WIDE.U32 R64, R9, -0x326172a9, RZ ;  /* 0xcd9e8d5709407825 */ /* 0x000fe200078e00ff */
[----:B------:R-:W-:Y:S02]  /*15590*/  PRMT R12, R4, 0x7771, RZ ;  /* 0x00007771040c7816 */ /* 0x000fe400000000ff */
[C---:B------:R-:W-:Y:S01]  /*155a0*/  PRMT R10, R6.reuse, 0x7773, RZ ;  /* 0x00007773060a7816 */ /* 0x040fe200000000ff */
[----:B------:R-:W-:Y:S01]  /*155b0*/  FFMA.FTZ R2, R31, UR4, -R189 ;  /* 0x000000041f027c23 */ /* 0x000fe200080108bd */
[C---:B------:R-:W-:Y:S02]  /*155c0*/  PRMT R8, R6.reuse, 0x7772, RZ ;  /* 0x0000777206087816 */ /* 0x040fe400000000ff */
[----:B------:R-:W-:Y:S01]  /*155d0*/  PRMT R9, R6, 0x7771, RZ ;  /* 0x0000777106097816 */ /* 0x000fe200000000ff */
[----:B------:R2:W-:Y:S01]  /*155e0*/  MUFU.EX2 R211, R2 ;  /* 0x0000000200d37308 */ /* 0x0005e20000000800 */
[----:B------:R-:W-:Y:S02]  /*155f0*/  LOP3.LUT R4, R13, 0xff, RZ, 0xc0, !PT ;  /* 0x000000ff0d047812 */ /* 0x000fe400078ec0ff */
[----:B------:R-:W-:Y:S02]  /*15600*/  PRMT R15, R8, 0x5410, R10 ;  /* 0x00005410080f7816 */ /* 0x000fe4000000000a */
[----:B------:R-:W-:Y:S01]  /*15610*/  PRMT R12, R4, 0x5410, R12 ;  /* 0x00005410040c7816 */ /* 0x000fe2000000000c */
[--C-:B-1----:R-:W-:Y:S01]  /*15620*/  FFMA.FTZ R0, R29, UR4, -R188.reuse ;  /* 0x000000041d007c23 */ /* 0x102fe200080108bc */
[----:B------:R-:W-:Y:S01]  /*15630*/  FFMA.FTZ R4, R33, UR4, -R188 ;  /* 0x0000000421047c23 */ /* 0x000fe200080108bc */
[----:B------:R-:W-:Y:S01]  /*15640*/  PRMT R14, R11, 0x5410, R14 ;  /* 0x000054100b0e7816 */ /* 0x000fe2000000000e */
[----:B------:R-:W-:Y:S01]  /*15650*/  IMAD.MOV.U32 R29, RZ, RZ, R183 ;  /* 0x000000ffff1d7224 */ /* 0x000fe200078e00b7 */
[----:B------:R1:W-:Y:S01]  /*15660*/  MUFU.EX2 R24, R0 ;  /* 0x0000000000187308 */ /* 0x0003e20000000800 */
[----:B------:R-:W-:Y:S02]  /*15670*/  MOV R28, R182 ;  /* 0x000000b6001c7202 */ /* 0x000fe40000000f00 */
[----:B------:R-:W-:Y:S02]  /*15680*/  LOP3.LUT R183, R14, 0xff00ff, RZ, 0xc0, !PT ;  /* 0x00ff00ff0eb77812 */ /* 0x000fe400078ec0ff */
[--C-:B------:R-:W-:Y:S02]  /*15690*/  HSET2.LE.AND R182, R12, R186.reuse, PT ;  /* 0x000000ba0cb67233 */ /* 0x100fe40003803000 */
[----:B--2---:R-:W-:Y:S03]  /*156a0*/  LOP3.LUT R2, R64, UR8, R7, 0x96, !PT ;  /* 0x0000000840027c12 */ /* 0x004fe6000f8e9607 */
[----:B------:R-:W-:Y:S01]  /*156b0*/  MUFU.EX2 R17, R4 ;  /* 0x0000000400117308 */ /* 0x000fe20000000800 */
[----:B----4-:R-:W-:Y:S01]  /*156c0*/  IMAD.MOV.U32 R64, RZ, RZ, R45 ;  /* 0x000000ffff407224 */ /* 0x010fe200078e002d */
[--C-:B------:R-:W-:Y:S01]  /*156d0*/  HSET2.LE.AND R183, R183, R186.reuse, PT ;  /* 0x000000bab7b77233 */ /* 0x100fe20003803000 */
[----:B-1----:R-:W-:Y:S07]  /*156e0*/  FFMA.FTZ R0, R30, UR4, -R188 ;  /* 0x000000041e007c23 */ /* 0x002fee00080108bc */
[----:B------:R1:W2:Y:S02]  /*156f0*/  MUFU.EX2 R52, R0 ;  /* 0x0000000000347308 */ /* 0x0002a40000000800 */
[----:B-1----:R-:W-:Y:S01]  /*15700*/  LOP3.LUT R0, R60, UR8, R5, 0x96, !PT ;  /* 0x000000083c007c12 */ /* 0x002fe2000f8e9605 */
[----:B------:R-:W-:Y:S02]  /*15710*/  IMAD.MOV.U32 R5, RZ, RZ, R6 ;  /* 0x000000ffff057224 */ /* 0x000fe400078e0006 */
[----:B------:R-:W-:Y:S01]  /*15720*/  FFMA.FTZ R6, R32, UR4, -R189 ;  /* 0x0000000420067c23 */ /* 0x000fe200080108bd */
[----:B------:R-:W-:Y:S01]  /*15730*/  IMAD.MOV.U32 R60, RZ, RZ, R46 ;  /* 0x000000ffff3c7224 */ /* 0x000fe200078e002e */
[C---:B------:R-:W-:Y:S03]  /*15740*/  LOP3.LUT R8, R0.reuse, 0xff, RZ, 0xc0, !PT ;  /* 0x000000ff00087812 */ /* 0x040fe600078ec0ff */
[----:B------:R1:W3:Y:S01]  /*15750*/  MUFU.EX2 R47, R6 ;  /* 0x00000006002f7308 */ /* 0x0002e20000000800 */
[----:B------:R-:W-:Y:S02]  /*15760*/  LOP3.LUT R5, R5, 0xff, RZ, 0xc0, !PT ;  /* 0x000000ff05057812 */ /* 0x000fe400078ec0ff */
[----:B------:R-:W-:Y:S02]  /*15770*/  PRMT R7, R0, 0x7632, R7 ;  /* 0x0000763200077816 */ /* 0x000fe40000000007 */
[----:B------:R-:W-:Y:S01]  /*15780*/  PRMT R13, R5, 0x5410, R9 ;  /* 0x00005410050d7816 */ /* 0x000fe20000000009 */
[----:B------:R-:W-:Y:S01]  /*15790*/  FFMA.FTZ R5, R34, UR4, -R188 ;  /* 0x0000000422057c23 */ /* 0x000fe200080108bc */
[----:B------:R-:W-:Y:S02]  /*157a0*/  SHF.R.U32.HI R10, RZ, 0x18, R0 ;  /* 0x00000018ff0a7819 */ /* 0x000fe40000011600 */
[----:B------:R-:W-:Y:S01]  /*157b0*/  LOP3.LUT R9, R2, 0xff, RZ, 0xc0, !PT ;  /* 0x000000ff02097812 */ /* 0x000fe200078ec0ff */
[----:B------:R4:W5:Y:S01]  /*157c0*/  MUFU.EX2 R46, R5 ;  /* 0x00000005002e7308 */ /* 0x0009620000000800 */
[----:B--2---:R-:W-:Y:S02]  /*157d0*/  F2FP.BF16.F32.PACK_AB R178, R52, R24 ;  /* 0x0000001834b2723e */ /* 0x004fe400000010ff */
[----:B-1----:R-:W-:Y:S02]  /*157e0*/  LOP3.LUT R6, R0, 0xffff, RZ, 0xc0, !PT ;  /* 0x0000ffff00067812 */ /* 0x002fe400078ec0ff */
[----:B------:R-:W-:Y:S02]  /*157f0*/  LOP3.LUT R0, R2, 0xffff, RZ, 0xc0, !PT ;  /* 0x0000ffff02007812 */ /* 0x000fe400078ec0ff */
[----:B------:R-:W-:Y:S02]  /*15800*/  SHF.R.U32.HI R4, RZ, 0x8, R6 ;  /* 0x00000008ff047819 */ /* 0x000fe40000011606 */
[----:B------:R-:W-:Y:S02]  /*15810*/  LOP3.LUT R6, R7, 0xff, RZ, 0xc0, !PT ;  /* 0x000000ff07067812 */ /* 0x000fe400078ec0ff */
[----:B------:R-:W-:Y:S01]  /*15820*/  PRMT R8, R8, 0x5410, R4 ;  /* 0x0000541008087816 */ /* 0x000fe20000000004 */
[----:B------:R-:W-:Y:S01]  /*15830*/  FFMA.FTZ R4, R35, UR4, -R189 ;  /* 0x0000000423047c23 */ /* 0x000fe200080108bd */
[----:B----4-:R-:W-:Y:S01]  /*15840*/  SHF.R.U32.HI R5, RZ, 0x8, R0 ;  /* 0x00000008ff057819 */ /* 0x010fe20000011600 */
[----:B------:R-:W-:Y:S01]  /*15850*/  IMAD.MOV.U32 R35, RZ, RZ, R23 ;  /* 0x000000ffff237224 */ /* 0x000fe200078e0017 */
[----:B------:R-:W-:Y:S01]  /*15860*/  FSEL R0, R103, RZ, P1 ;  /* 0x000000ff67007208 */ /* 0x000fe20000800000 */
[----:B------:R1:W-:Y:S01]  /*15870*/  MUFU.EX2 R16, R4 ;  /* 0x0000000400107308 */ /* 0x0003e20000000800 */
[--C-:B------:R-:W-:Y:S01]  /*15880*/  PRMT R11, R9, 0x5410, R5.reuse ;  /* 0x00005410090b7816 */ /* 0x100fe20000000005 */
[----:B------:R-:W2:Y:S01]  /*15890*/  LDSM.16.MT88.4 R20, [R110+0x9000] ;  /* 0x009000006e14783b */ /* 0x000ea20000004200 */
[----:B------:R-:W-:Y:S01]  /*158a0*/  PRMT R5, R2, 0x7632, R5 ;  /* 0x0000763202057816 */ /* 0x000fe20000000005 */
[----:B------:R-:W-:Y:S01]  /*158b0*/  FADD.FTZ R0, -R0, R3 ;  /* 0x0000000300007221 */ /* 0x000fe20000010100 */
[----:B------:R-:W-:Y:S02]  /*158c0*/  FSEL R3, R102, RZ, P3 ;  /* 0x000000ff66037208 */ /* 0x000fe40001800000 */
[----:B------:R-:W-:Y:S01]  /*158d0*/  LOP3.LUT R5, R5, 0xff, RZ, 0xc0, !PT ;  /* 0x000000ff05057812 */ /* 0x000fe200078ec0ff */
[----:B------:R-:W-:Y:S01]  /*158e0*/  FMUL.FTZ R0, R0, UR4 ;  /* 0x0000000400007c20 */ /* 0x000fe20008410000 */
[----:B------:R-:W-:Y:S01]  /*158f0*/  PRMT R10, R6, 0x5410, R10 ;  /* 0x00005410060a7816 */ /* 0x000fe2000000000a */
[----:B------:R-:W-:Y:S01]  /*15900*/  FADD.FTZ R3, -R3, R104 ;  /* 0x0000006803037221 */ /* 0x000fe20000010100 */
[----:B------:R-:W-:Y:S01]  /*15910*/  FFMA.FTZ R6, R36, UR4, -R189 ;  /* 0x0000000424067c23 */ /* 0x000fe200080108bd */
[----:B------:R-:W-:Y:S01]  /*15920*/  F2FP.BF16.F32.PACK_AB R180, R35, R195 ;  /* 0x000000c323b4723e */ /* 0x000fe200000010ff */
[----:B------:R-:W-:Y:S01]  /*15930*/  IMAD.MOV.U32 R104, RZ, RZ, R38 ;  /* 0x000000ffff687224 */ /* 0x000fe200078e0026 */
[----:B------:R-:W-:Y:S01]  /*15940*/  LOP3.LUT R7, R15, 0xff00ff, RZ, 0xc0, !PT ;  /* 0x00ff00ff0f077812 */ /* 0x000fe200078ec0ff */
[----:B------:R4:W4:Y:S01]  /*15950*/  MUFU.EX2 R45, R6 ;  /* 0x00000006002d7308 */ /* 0x0009220000000800 */
[----:B---3--:R-:W-:Y:S02]  /*15960*/  F2FP.BF16.F32.PACK_AB R179, R47, R211 ;  /* 0x000000d32fb3723e */ /* 0x008fe400000010ff */
[----:B-1----:R-:W-:Y:S02]  /*15970*/  SHF.R.U32.HI R4, RZ, 0x18, R2 ;  /* 0x00000018ff047819 */ /* 0x002fe40000011602 */
[----:B------:R-:W-:Y:S02]  /*15980*/  FSEL R2, R108, RZ, P0 ;  /* 0x000000ff6c027208 */ /* 0x000fe40000000000 */
[----:B------:R-:W-:Y:S02]  /*15990*/  PRMT R9, R5, 0x5410, R4 ;  /* 0x0000541005097816 */ /* 0x000fe40000000004 */
[--C-:B------:R-:W-:Y:S01]  /*159a0*/  HSET2.LE.AND R5, R8, R186.reuse, PT ;  /* 0x000000ba08057233 */ /* 0x100fe20003803000 */
[----:B------:R-:W-:Y:S01]  /*159b0*/  FADD.FTZ R4, -R2, R100 ;  /* 0x0000006402047221 */ /* 0x000fe20000010100 */
[----:B------:R-:W-:Y:S01]  /*159c0*/  FSEL R2, R101, RZ, P2 ;  /* 0x000000ff65027208 */ /* 0x000fe20001000000 */
[----:B------:R1:W3:Y:S01]  /*159d0*/  MUFU.EX2 R100, R0 ;  /* 0x0000000000647308 */ /* 0x0002e20000000800 */
[----:B-----5:R-:W-:Y:S02]  /*159e0*/  F2FP.BF16.F32.PACK_AB R176, R46, R17 ;  /* 0x000000112eb0723e */ /* 0x020fe400000010ff */
[----:B------:R-:W-:Y:S02]  /*159f0*/  LOP3.LUT R180, R180, R5, RZ, 0xc0, !PT ;  /* 0x00000005b4b47212 */ /* 0x000fe400078ec0ff */
[--C-:B------:R-:W-:Y:S02]  /*15a00*/  HSET2.LE.AND R5, R10, R186.reuse, PT ;  /* 0x000000ba0a057233 */ /* 0x100fe40003803000 */
[--C-:B----4-:R-:W-:Y:S02]  /*15a10*/  HSET2.LE.AND R6, R13, R186.reuse, PT ;  /* 0x000000ba0d067233 */ /* 0x110fe40003803000 */
[----:B------:R-:W-:Y:S02]  /*15a20*/  F2FP.BF16.F32.PACK_AB R177, R45, R16 ;  /* 0x000000102db1723e */ /* 0x000fe400000010ff */
[----:B------:R-:W-:Y:S02]  /*15a30*/  LOP3.LUT R181, R181, R5, RZ, 0xc0, !PT ;  /* 0x00000005b5b57212 */ /* 0x000fe400078ec0ff */
[----:B------:R-:W-:Y:S02]  /*15a40*/  LOP3.LUT R178, R178, R6, RZ, 0xc0, !PT ;  /* 0x00000006b2b27212 */ /* 0x000fe400078ec0ff */
[--C-:B------:R-:W-:Y:S01]  /*15a50*/  HSET2.LE.AND R5, R7, R186.reuse, PT ;  /* 0x000000ba07057233 */ /* 0x100fe20003803000 */
[----:B-1----:R-:W-:Y:S01]  /*15a60*/  FADD.FTZ R0, -R2, R105 ;  /* 0x0000006902007221 */ /* 0x002fe20000010100 */
[----:B------:R-:W-:Y:S01]  /*15a70*/  FMUL.FTZ R2, R3, UR4 ;  /* 0x0000000403027c20 */ /* 0x000fe20008410000 */
[--C-:B------:R-:W-:Y:S01]  /*15a80*/  HSET2.LE.AND R6, R11, R186.reuse, PT ;  /* 0x000000ba0b067233 */ /* 0x100fe20003803000 */
[----:B------:R-:W-:Y:S02]  /*15a90*/  IMAD.MOV.U32 R105, RZ, RZ, R39 ;  /* 0x000000ffff697224 */ /* 0x000fe400078e0027 */
[----:B------:R-:W-:Y:S01]  /*15aa0*/  FMUL.FTZ R0, R0, UR4 ;  /* 0x0000000400007c20 */ /* 0x000fe20008410000 */
[----:B------:R-:W1:Y:S01]  /*15ab0*/  MUFU.EX2 R3, R2 ;  /* 0x0000000200037308 */ /* 0x000e620000000800 */
[--C-:B------:R-:W-:Y:S01]  /*15ac0*/  HSET2.LE.AND R7, R9, R186.reuse, PT ;  /* 0x000000ba09077233 */ /* 0x100fe20003803000 */
[----:B------:R-:W4:Y:S01]  /*15ad0*/  LDSM.16.MT88.4 R36, [R111] ;  /* 0x000000006f24783b */ /* 0x000f220000004200 */
[----:B------:R-:W-:Y:S01]  /*15ae0*/  LOP3.LUT R179, R179, R5, RZ, 0xc0, !PT ;  /* 0x00000005b3b37212 */ /* 0x000fe200078ec0ff */
[----:B---3--:R-:W-:Y:S01]  /*15af0*/  FMUL.FTZ R12, R100, R120 ;  /* 0x00000078640c7220 */ /* 0x008fe20000410000 */
[----:B------:R-:W-:Y:S01]  /*15b00*/  LOP3.LUT R176, R176, R6, RZ, 0xc0, !PT ;  /* 0x00000006b0b07212 */ /* 0x000fe200078ec0ff */
[----:B------:R-:W-:Y:S01]  /*15b10*/  FMUL.FTZ R13, R100, R121 ;  /* 0x00000079640d7220 */ /* 0x000fe20000410000 */
[----:B------:R-:W-:Y:S03]  /*15b20*/  LOP3.LUT R177, R177, R7, RZ, 0xc0, !PT ;  /* 0x00000007b1b17212 */ /* 0x000fe600078ec0ff */
[----:B------:R3:W5:Y:S01]  /*15b30*/  MUFU.EX2 R2, R0 ;  /* 0x0000000000027308 */ /* 0x0007620000000800 */
[----:B------:R-:W-:Y:S01]  /*15b40*/  F2FP.BF16.F32.PACK_AB R8, R212, R64 ;  /* 0x00000040d408723e */ /* 0x000fe200000010ff */
[----:B------:R-:W-:Y:S01]  /*15b50*/  IMAD.MOV.U32 R120, RZ, RZ, R24 ;  /* 0x000000ffff787224 */ /* 0x000fe200078e0018 */
[----:B------:R-:W-:Y:S01]  /*15b60*/  F2FP.BF16.F32.PACK_AB R9, R19, R44 ;  /* 0x0000002c1309723e */ /* 0x000fe200000010ff */
[----:B------:R-:W-:Y:S01]  /*15b70*/  FMUL.FTZ R25, R100, R133 ;  /* 0x0000008564197220 */ /* 0x000fe20000410000 */
[----:B------:R-:W-:Y:S01]  /*15b80*/  LOP3.LUT R182, R8, R182, RZ, 0xc0, !PT ;  /* 0x000000b608b67212 */ /* 0x000fe200078ec0ff */
[C---:B------:R-:W-:Y:S01]  /*15b90*/  FMUL.FTZ R8, R100.reuse, R116 ;  /* 0x0000007464087220 */ /* 0x040fe20000410000 */
[----:B------:R-:W-:Y:S01]  /*15ba0*/  LOP3.LUT R183, R9, R183, RZ, 0xc0, !PT ;  /* 0x000000b709b77212 */ /* 0x000fe200078ec0ff */
[C---:B------:R-:W-:Y:S01]  /*15bb0*/  FMUL.FTZ R9, R100.reuse, R117 ;  /* 0x0000007564097220 */ /* 0x040fe20000410000 */
[C---:B-1----:R-:W-:Y:S01]  /*15bc0*/  FMUL.FTZ R5, R3.reuse, R113 ;  /* 0x0000007103057220 */ /* 0x042fe20000410000 */
[----:B------:R-:W-:Y:S01]  /*15bd0*/  MOV R121, R19 ;  /* 0x0000001300797202 */ /* 0x000fe20000000f00 */
[----:B------:R-:W-:Y:S01]  /*15be0*/  IMAD.MOV.U32 R116, RZ, RZ, R52 ;  /* 0x000000ffff747224 */ /* 0x000fe200078e0034 */
[----:B------:R-:W-:Y:S01]  /*15bf0*/  MOV R117, R55 ;  /* 0x0000003700757202 */ /* 0x000fe20000000f00 */
[C---:B------:R-:W-:Y:S01]  /*15c00*/  FMUL.FTZ R24, R100.reuse, R132 ;  /* 0x0000008464187220 */ /* 0x040fe20000410000 */
[----:B------:R-:W1:Y:S01]  /*15c10*/  LDSM.16.MT88.4 R52, [R110+0xa000] ;  /* 0x00a000006e34783b */ /* 0x000e620000004200 */
[----:B------:R-:W-:Y:S01]  /*15c20*/  MOV R113, R29 ;  /* 0x0000001d00717202 */ /* 0x000fe20000000f00 */
[----:B------:R-:W-:Y:S01]  /*15c30*/  FMUL.FTZ R29, R100, R137 ;  /* 0x00000089641d7220 */ /* 0x000fe20000410000 */
[----:B---3--:R-:W-:Y:S01]  /*15c40*/  FMUL.FTZ R0, R4, UR4 ;  /* 0x0000000404007c20 */ /* 0x008fe20008410000 */
[C---:B------:R-:W-:Y:S01]  /*15c50*/  FMUL.FTZ R4, R3.reuse, R112 ;  /* 0x0000007003047220 */ /* 0x040fe20000410000 */
[C---:B-----5:R-:W-:Y:S01]  /*15c60*/  FMUL.FTZ R6, R2.reuse, R114 ;  /* 0x0000007202067220 */ /* 0x060fe20000410000 */
[----:B------:R-:W-:Y:S01]  /*15c70*/  FMUL.FTZ R7, R2, R115 ;  /* 0x0000007302077220 */ /* 0x000fe20000410000 */
[----:B------:R-:W-:Y:S01]  /*15c80*/  IMAD.MOV.U32 R114, RZ, RZ, R26 ;  /* 0x000000ffff727224 */ /* 0x000fe200078e001a */
[----:B------:R-:W-:Y:S01]  /*15c90*/  MOV R115, R27 ;  /* 0x0000001b00737202 */ /* 0x000fe20000000f00 */
[----:B------:R-:W3:Y:S01]  /*15ca0*/  MUFU.EX2 R0, R0 ;  /* 0x0000000000007308 */ /* 0x000ee20000000800 */
[----:B------:R-:W-:Y:S01]  /*15cb0*/  IMAD.MOV.U32 R112, RZ, RZ, R28 ;  /* 0x000000ffff707224 */ /* 0x000fe200078e001c */
[----:B------:R-:W-:Y:S01]  /*15cc0*/  MOV R132, R51 ;  /* 0x0000003300847202 */ /* 0x000fe20000000f00 */
[----:B------:R-:W-:Y:S01]  /*15cd0*/  FMUL.FTZ R28, R100, R136 ;  /* 0x00000088641c7220 */ /* 0x000fe20000410000 */
[-C--:B--2---:R-:W-:Y:S05]  /*15ce0*/  HMMA.16816.F32.BF16 R4, R176, R20.reuse, R4 ;  /* 0x00000014b004723c */ /* 0x084fea0000041804 */
[C---:B------:R-:W-:Y:S01]  /*15cf0*/  FMUL.FTZ R19, R2.reuse, R127 ;  /* 0x0000007f02137220 */ /* 0x040fe20000410000 */
[C---:B------:R-:W-:Y:S01]  /*15d00*/  FMUL.FTZ R34, R2.reuse, R142 ;  /* 0x0000008e02227220 */ /* 0x040fe20000410000 */
[----:B------:R-:W-:Y:S02]  /*15d10*/  IMAD.MOV.U32 R142, RZ, RZ, R35 ;  /* 0x000000ffff8e7224 */ /* 0x000fe400078e0023 */
[C---:B------:R-:W-:Y:S01]  /*15d20*/  FMUL.FTZ R32, R3.reuse, R140 ;  /* 0x0000008c03207220 */ /* 0x040fe20000410000 */
[C---:B------:R-:W-:Y:S01]  /*15d30*/  FMUL.FTZ R33, R3.reuse, R141 ;  /* 0x0000008d03217220 */ /* 0x040fe20000410000 */
[----:B------:R-:W-:Y:S01]  /*15d40*/  FMUL.FTZ R35, R2, R143 ;  /* 0x0000008f02237220 */ /* 0x000fe20000410000 */
[----:B------:R-:W-:Y:S01]  /*15d50*/  MOV R127, R121 ;  /* 0x00000079007f7202 */ /* 0x000fe20000000f00 */
[----:B------:R-:W-:Y:S02]  /*15d60*/  IMAD.MOV.U32 R121, RZ, RZ, R43 ;  /* 0x000000ffff797224 */ /* 0x000fe400078e002b */
[C---:B---3--:R-:W-:Y:S01]  /*15d70*/  FMUL.FTZ R10, R0.reuse, R118 ;  /* 0x00000076000a7220 */ /* 0x048fe20000410000 */
[C---:B------:R-:W-:Y:S01]  /*15d80*/  FMUL.FTZ R11, R0.reuse, R119 ;  /* 0x00000077000b7220 */ /* 0x040fe20000410000 */
[----:B------:R-:W-:Y:S02]  /*15d90*/  IMAD.MOV.U32 R137, RZ, RZ, R132 ;  /* 0x000000ffff897224 */ /* 0x000fe400078e0084 */
[C---:B------:R-:W-:Y:S01]  /*15da0*/  FMUL.FTZ R14, R0.reuse, R122 ;  /* 0x0000007a000e7220 */ /* 0x040fe20000410000 */
[C---:B------:R-:W-:Y:S01]  /*15db0*/  FMUL.FTZ R15, R0.reuse, R123 ;  /* 0x0000007b000f7220 */ /* 0x040fe20000410000 */
[----:B------:R-:W-:Y:S02]  /*15dc0*/  IMAD.MOV.U32 R118, RZ, RZ, R17 ;  /* 0x000000ffff767224 */ /* 0x000fe400078e0011 */
[C---:B------:R-:W-:Y:S01]  /*15dd0*/  FMUL.FTZ R26, R0.reuse, R134 ;  /* 0x00000086001a7220 */ /* 0x040fe20000410000 */
[----:B------:R-:W-:Y:S01]  /*15de0*/  IMAD.MOV.U32 R119, RZ, RZ, R16 ;  /* 0x000000ffff777224 */ /* 0x000fe200078e0010 */
[C---:B------:R-:W-:Y:S04]  /*15df0*/  HMMA.16816.F32.BF16 R8, R180.reuse, R20, R8 ;  /* 0x00000014b408723c */ /* 0x040fe80000041808 */
[C---:B------:R-:W-:Y:S01]  /*15e00*/  FMUL.FTZ R27, R0.reuse, R135 ;  /* 0x00000087001b7220 */ /* 0x040fe20000410000 */
[C---:B------:R-:W-:Y:S01]  /*15e10*/  FMUL.FTZ R30, R0.reuse, R138 ;  /* 0x0000008a001e7220 */ /* 0x040fe20000410000 */
[----:B------:R-:W-:Y:S01]  /*15e20*/  FMUL.FTZ R31, R0, R139 ;  /* 0x0000008b001f7220 */ /* 0x000fe20000410000 */
[----:B------:R-:W-:Y:S01]  /*15e30*/  IMAD.MOV.U32 R123, RZ, RZ, R116 ;  /* 0x000000ffff7b7224 */ /* 0x000fe200078e0074 */
[-C--:B------:R-:W-:Y:S03]  /*15e40*/  HMMA.16816.F32.BF16 R12, R180, R22.reuse, R12 ;  /* 0x00000016b40c723c */ /* 0x080fe6000004180c */
[----:B------:R-:W-:Y:S02]  /*15e50*/  IMAD.MOV.U32 R122, RZ, RZ, R18 ;  /* 0x000000ffff7a7224 */ /* 0x000fe400078e0012 */
[C---:B------:R-:W-:Y:S01]  /*15e60*/  FMUL.FTZ R16, R3.reuse, R124 ;  /* 0x0000007c03107220 */ /* 0x040fe20000410000 */
[C---:B------:R-:W-:Y:S01]  /*15e70*/  FMUL.FTZ R17, R3.reuse, R125 ;  /* 0x0000007d03117220 */ /* 0x040fe20000410000 */
[----:B------:R-:W-:Y:S01]  /*15e80*/  FMUL.FTZ R18, R2, R126 ;  /* 0x0000007e02127220 */ /* 0x000fe20000410000 */
[----:B------:R-:W-:Y:S02]  /*15e90*/  IMAD.MOV.U32 R116, RZ, RZ, R114 ;  /* 0x000000ffff747224 */ /* 0x000fe400078e0072 */
[C---:B------:R-:W-:Y:S01]  /*15ea0*/  FMUL.FTZ R43, R0.reuse, R151 ;  /* 0x00000097002b7220 */ /* 0x040fe20000410000 */
[----:B------:R-:W-:Y:S01]  /*15eb0*/  IMAD.MOV.U32 R125, RZ, RZ, R119 ;  /* 0x000000ffff7d7224 */ /* 0x000fe200078e0077 */
[----:B------:R-:W-:Y:S01]  /*15ec0*/  MOV R141, R231 ;  /* 0x000000e7008d7202 */ /* 0x000fe20000000f00 */
[----:B------:R-:W-:Y:S02]  /*15ed0*/  IMAD.MOV.U32 R119, RZ, RZ, R113 ;  /* 0x000000ffff777224 */ /* 0x000fe400078e0071 */
[----:B------:R-:W-:Y:S01]  /*15ee0*/  FMUL.FTZ R63, R0, R171 ;  /* 0x000000ab003f7220 */ /* 0x000fe20000410000 */
[C---:B------:R-:W-:Y:S04]  /*15ef0*/  HMMA.16816.F32.BF16 R16, R176.reuse, R22, R16 ;  /* 0x00000016b010723c */ /* 0x040fe80000041810 */
[C---:B------:R-:W-:Y:S01]  /*15f00*/  FMUL.FTZ R22, R2.reuse, R130 ;  /* 0x0000008202167220 */ /* 0x040fe20000410000 */
[----:B------:R-:W-:Y:S01]  /*15f10*/  FMUL.FTZ R23, R2, R131 ;  /* 0x0000008302177220 */ /* 0x000fe20000410000 */
[C---:B------:R-:W-:Y:S01]  /*15f20*/  FMUL.FTZ R20, R3.reuse, R128 ;  /* 0x0000008003147220 */ /* 0x040fe20000410000 */
[C---:B------:R-:W-:Y:S01]  /*15f30*/  FMUL.FTZ R21, R3.reuse, R129 ;  /* 0x0000008103157220 */ /* 0x040fe20000410000 */
[----:B------:R-:W-:Y:S01]  /*15f40*/  MOV R130, R104 ;  /* 0x0000006800827202 */ /* 0x000fe20000000f00 */
[----:B------:R-:W-:Y:S01]  /*15f50*/  IMAD.MOV.U32 R131, RZ, RZ, R105 ;  /* 0x000000ffff837224 */ /* 0x000fe200078e0069 */
[----:B------:R-:W-:Y:S01]  /*15f60*/  MOV R129, R57 ;  /* 0x0000003900817202 */ /* 0x000fe20000000f00 */
[----:B------:R-:W-:Y:S02]  /*15f70*/  IMAD.MOV.U32 R135, RZ, RZ, R119 ;  /* 0x000000ffff877224 */ /* 0x000fe400078e0077 */
[----:B------:R-:W-:Y:S01]  /*15f80*/  FMUL.FTZ R57, R100, R165 ;  /* 0x000000a564397220 */ /* 0x000fe20000410000 */
[----:B------:R-:W-:Y:S01]  /*15f90*/  IMAD.MOV.U32 R171, RZ, RZ, R131 ;  /* 0x000000ffffab7224 */ /* 0x000fe200078e0083 */
[-C--:B----4-:R-:W-:Y:S03]  /*15fa0*/  HMMA.16816.F32.BF16 R20, R176, R36.reuse, R20 ;  /* 0x00000024b014723c */ /* 0x090fe60000041814 */
[----:B------:R-:W-:Y:S02]  /*15fb0*/  IMAD.MOV.U32 R124, RZ, RZ, R118 ;  /* 0x000000ffff7c7224 */ /* 0x000fe400078e0076 */
[----:B------:R-:W-:Y:S01]  /*15fc0*/  FMUL.FTZ R67, R2, R175 ;  /* 0x000000af02437220 */ /* 0x000fe20000410000 */
[----:B------:R-:W-:Y:S02]  /*15fd0*/  IMAD.MOV.U32 R118, RZ, RZ, R112 ;  /* 0x000000ffff767224 */ /* 0x000fe400078e0070 */
[----:B------:R-:W-:Y:S01]  /*15fe0*/  FMUL.FTZ R72, R100, R72 ;  /* 0x0000004864487220 */ /* 0x000fe20000410000 */
[----:B------:R-:W-:Y:S01]  /*15ff0*/  IMAD.MOV.U32 R126, RZ, RZ, R120 ;  /* 0x000000ffff7e7224 */ /* 0x000fe200078e0078 */
[C---:B------:R-:W-:Y:S04]  /*16000*/  HMMA.16816.F32.BF16 R24, R180.reuse, R36, R24 ;  /* 0x00000024b418723c */ /* 0x040fe80000041818 */
[----:B------:R-:W-:Y:S01]  /*16010*/  IMAD.MOV.U32 R134, RZ, RZ, R118 ;  /* 0x000000ffff867224 */ /* 0x000fe200078e0076 */
[----:B------:R-:W-:Y:S01]  /*16020*/  MOV R120, R42 ;  /* 0x0000002a00787202 */ /* 0x000fe20000000f00 */
[----:B------:R-:W-:Y:S01]  /*16030*/  FMUL.FTZ R42, R0, R150 ;  /* 0x00000096002a7220 */ /* 0x000fe20000410000 */
[----:B------:R-:W-:Y:S01]  /*16040*/  IMAD.MOV.U32 R128, RZ, RZ, R56 ;  /* 0x000000ffff807224 */ /* 0x000fe200078e0038 */
[-C--:B------:R-:W-:Y:S03]  /*16050*/  HMMA.16816.F32.BF16 R28, R180, R38.reuse, R28 ;  /* 0x00000026b41c723c */ /* 0x080fe6000004181c */
[C---:B------:R-:W-:Y:S01]  /*16060*/  FMUL.FTZ R36, R3.reuse, R144 ;  /* 0x0000009003247220 */ /* 0x040fe20000410000 */
[----:B------:R-:W-:Y:S01]  /*16070*/  MOV R144, R117 ;  /* 0x0000007500907202 */ /* 0x000fe20000000f00 */
[----:B------:R-:W-:Y:S01]  /*16080*/  FMUL.FTZ R56, R100, R164 ;  /* 0x000000a464387220 */ /* 0x000fe20000410000 */
[----:B------:R-:W-:Y:S01]  /*16090*/  MOV R117, R115 ;  /* 0x0000007300757202 */ /* 0x000fe20000000f00 */
[----:B------:R-:W-:Y:S01]  /*160a0*/  IMAD.MOV.U32 R150, RZ, RZ, R126 ;  /* 0x000000ffff967224 */ /* 0x000fe200078e007e */
[C---:B------:R-:W-:Y:S01]  /*160b0*/  HMMA.16816.F32.BF16 R32, R176.reuse, R38, R32 ;  /* 0x00000026b020723c */ /* 0x040fe20000041820 */
[----:B------:R-:W2:Y:S03]  /*160c0*/  LDSM.16.MT88.4 R112, [R111+0x1000] ;  /* 0x001000006f70783b */ /* 0x000ea60000004200 */
[C---:B------:R-:W-:Y:S01]  /*160d0*/  FMUL.FTZ R37, R3.reuse, R145 ;  /* 0x0000009103257220 */ /* 0x040fe20000410000 */
[C---:B------:R-:W-:Y:S01]  /*160e0*/  FMUL.FTZ R38, R2.reuse, R146 ;  /* 0x0000009202267220 */ /* 0x040fe20000410000 */
[----:B------:R-:W-:Y:S01]  /*160f0*/  FMUL.FTZ R39, R2, R147 ;  /* 0x0000009302277220 */ /* 0x000fe20000410000 */
[----:B------:R-:W-:Y:S02]  /*16100*/  IMAD.MOV.U32 R143, RZ, RZ, R122 ;  /* 0x000000ffff8f7224 */ /* 0x000fe400078e007a */
[----:B------:R-:W-:Y:S01]  /*16110*/  FMUL.FTZ R73, R100, R73 ;  /* 0x0000004964497220 */ /* 0x000fe20000410000 */
[----:B------:R-:W-:Y:S02]  /*16120*/  IMAD.MOV.U32 R145, RZ, RZ, R64 ;  /* 0x000000ffff917224 */ /* 0x000fe400078e0040 */
[C---:B------:R-:W-:Y:S01]  /*16130*/  FMUL.FTZ R74, R0.reuse, R74 ;  /* 0x0000004a004a7220 */ /* 0x040fe20000410000 */
[----:B------:R-:W-:Y:S02]  /*16140*/  IMAD.MOV.U32 R126, RZ, RZ, R116 ;  /* 0x000000ffff7e7224 */ /* 0x000fe400078e0074 */
[----:B------:R-:W-:Y:S01]  /*16150*/  FMUL.FTZ R75, R0, R75 ;  /* 0x0000004b004b7220 */ /* 0x000fe20000410000 */
[-C--:B-1----:R-:W-:Y:S03]  /*16160*/  HMMA.16816.F32.BF16 R36, R176, R52.reuse, R36 ;  /* 0x00000034b024723c */ /* 0x082fe60000041824 */
[----:B------:R-:W-:Y:S02]  /*16170*/  IMAD.MOV.U32 R122, RZ, RZ, R41 ;  /* 0x000000ffff7a7224 */ /* 0x000fe400078e0029 */
[C---:B------:R-:W-:Y:S01]  /*16180*/  FMUL.FTZ R41, R100.reuse, R149 ;  /* 0x0000009564297220 */ /* 0x040fe20000410000 */
[----:B------:R-:W-:Y:S02]  /*16190*/  IMAD.MOV.U32 R64, RZ, RZ, R40 ;  /* 0x000000ffff407224 */ /* 0x000fe400078e0028 */
[----:B------:R-:W-:Y:S01]  /*161a0*/  FMUL.FTZ R40, R100, R148 ;  /* 0x0000009464287220 */ /* 0x000fe20000410000 */
[----:B------:R-:W-:Y:S02]  /*161b0*/  IMAD.MOV.U32 R148, RZ, RZ, R46 ;  /* 0x000000ffff947224 */ /* 0x000fe400078e002e */
[----:B------:R-:W-:Y:S01]  /*161c0*/  FMUL.FTZ R46, R0, R154 ;  /* 0x0000009a002e7220 */ /* 0x000fe20000410000 */
[----:B------:R-:W-:Y:S02]  /*161d0*/  IMAD.MOV.U32 R140, RZ, RZ, R212 ;  /* 0x000000ffff8c7224 */ /* 0x000fe400078e00d4 */
[C---:B------:R-:W-:Y:S01]  /*161e0*/  FMUL.FTZ R76, R100.reuse, R76 ;  /* 0x0000004c644c7220 */ /* 0x040fe20000410000 */
[----:B------:R-:W-:Y:S01]  /*161f0*/  FMUL.FTZ R77, R100, R77 ;  /* 0x0000004d644d7220 */ /* 0x000fe20000410000 */
[----:B------:R-:W-:Y:S01]  /*16200*/  FMUL.FTZ R78, R0, R78 ;  /* 0x0000004e004e7220 */ /* 0x000fe20000410000 */
[C---:B------:R-:W-:Y:S04]  /*16210*/  HMMA.16816.F32.BF16 R40, R180.reuse, R52, R40 ;  /* 0x00000034b428723c */ /* 0x040fe80000041828 */
[----:B------:R-:W-:Y:S01]  /*16220*/  IMAD.MOV.U32 R151, RZ, RZ, R44 ;  /* 0x000000ffff977224 */ /* 0x000fe200078e002c */
[----:B------:R-:W-:Y:S01]  /*16230*/  MOV R147, R45 ;  /* 0x0000002d00937202 */ /* 0x000fe20000000f00 */
[----:B------:R-:W-:Y:S02]  /*16240*/  IMAD.MOV.U32 R154, RZ, RZ, R47 ;  /* 0x000000ffff9a7224 */ /* 0x000fe400078e002f */
[C---:B------:R-:W-:Y:S01]  /*16250*/  FMUL.FTZ R44, R100.reuse, R152 ;  /* 0x00000098642c7220 */ /* 0x040fe20000410000 */
[----:B------:R-:W-:Y:S01]  /*16260*/  FMUL.FTZ R45, R100, R153 ;  /* 0x00000099642d7220 */ /* 0x000fe20000410000 */
[----:B------:R-:W-:Y:S01]  /*16270*/  FMUL.FTZ R47, R0, R155 ;  /* 0x0000009b002f7220 */ /* 0x000fe20000410000 */
[----:B------:R-:W-:Y:S01]  /*16280*/  MOV R155, R48 ;  /* 0x00000030009b7202 */ /* 0x000fe20000000f00 */
[C---:B------:R-:W-:Y:S01]  /*16290*/  FMUL.FTZ R48, R3.reuse, R156 ;  /* 0x0000009c03307220 */ /* 0x040fe20000410000 */
[----:B------:R-:W-:Y:S01]  /*162a0*/  IMAD.MOV.U32 R156, RZ, RZ, R49 ;  /* 0x000000ffff9c7224 */ /* 0x000fe200078e0031 */
[----:B------:R-:W-:Y:S01]  /*162b0*/  LOP3.LUT R104, R62, UR9, R61, 0x96, !PT ;  /* 0x000000093e687c12 */ /* 0x000fe2000f8e963d */
[----:B------:R-:W-:Y:S01]  /*162c0*/  FMUL.FTZ R49, R3, R157 ;  /* 0x0000009d03317220 */ /* 0x000fe20000410000 */
[----:B------:R-:W-:Y:S01]  /*162d0*/  MOV R152, R127 ;  /* 0x0000007f00987202 */ /* 0x000fe20000000f00 */
[-C--:B------:R-:W-:Y:S03]  /*162e0*/  HMMA.16816.F32.BF16 R44, R180, R54.reuse, R44 ;  /* 0x00000036b42c723c */ /* 0x080fe6000004182c */
[----:B------:R-:W-:Y:S02]  /*162f0*/  IMAD.MOV.U32 R157, RZ, RZ, R50 ;  /* 0x000000ffff9d7224 */ /* 0x000fe400078e0032 */
[C---:B------:R-:W-:Y:S01]  /*16300*/  FMUL.FTZ R50, R2.reuse, R158 ;  /* 0x0000009e02327220 */ /* 0x040fe20000410000 */
[----:B------:R-:W-:Y:S01]  /*16310*/  FMUL.FTZ R51, R2, R159 ;  /* 0x0000009f02337220 */ /* 0x000fe20000410000 */
[----:B------:R-:W-:Y:S04]  /*16320*/  IMAD.WIDE.U32 R104, R104, -0x2daee0ad, RZ ;  /* 0xd2511f5368687825 */ /* 0x000fe800078e00ff */
[----:B------:R-:W-:Y:S01]  /*16330*/  FMUL.FTZ R61, R100, R169 ;  /* 0x000000a9643d7220 */ /* 0x000fe20000410000 */
[----:B------:R-:W-:Y:S01]  /*16340*/  FMUL.FTZ R62, R0, R170 ;  /* 0x000000aa003e7220 */ /* 0x000fe20000410000 */
[----:B------:R-:W-:Y:S01]  /*16350*/  IMAD.MOV.U32 R153, RZ, RZ, R123 ;  /* 0x000000ffff997224 */ /* 0x000fe200078e007b */
[----:B------:R-:W-:Y:S01]  /*16360*/  MOV R170, R130 ;  /* 0x0000008200aa7202 */ /* 0x000fe20000000f00 */
[C---:B------:R-:W-:Y:S04]  /*16370*/  HMMA.16816.F32.BF16 R48, R176.reuse, R54, R48 ;  /* 0x00000036b030723c */ /* 0x040fe80000041830 */
[----:B------:R-:W-:Y:S02]  /*16380*/  IMAD.MOV.U32 R123, RZ, RZ, R60 ;  /* 0x000000ffff7b7224 */ /* 0x000fe400078e003c */
[----:B------:R-:W-:Y:S01]  /*16390*/  FFMA.FTZ R60, R109, UR4, -R187 ;  /* 0x000000046d3c7c23 */ /* 0x000fe200080108bb */
[----:B------:R-:W-:Y:S01]  /*163a0*/  LOP3.LUT R109, R208, UR14, R105, 0x96, !PT ;  /* 0x0000000ed06d7c12 */ /* 0x000fe2000f8e9669 */
[----:B------:R-:W-:Y:S02]  /*163b0*/  IMAD.MOV.U32 R158, RZ, RZ, R122 ;  /* 0x000000ffff9e7224 */ /* 0x000fe400078e007a */
[C---:B------:R-:W-:Y:S01]  /*163c0*/  FMUL.FTZ R52, R3.reuse, R160 ;  /* 0x000000a003347220 */ /* 0x040fe20000410000 */
[C---:B------:R-:W-:Y:S01]  /*163d0*/  FMUL.FTZ R53, R3.reuse, R161 ;  /* 0x000000a103357220 */ /* 0x040fe20000410000 */
[C---:B------:R-:W-:Y:S01]  /*163e0*/  FMUL.FTZ R54, R2.reuse, R162 ;  /* 0x000000a202367220 */ /* 0x040fe20000410000 */
[----:B------:R-:W-:Y:S01]  /*163f0*/  FMUL.FTZ R55, R2, R163 ;  /* 0x000000a302377220 */ /* 0x000fe20000410000 */
[----:B------:R-:W-:Y:S02]  /*16400*/  IMAD.MOV.U32 R146, RZ, RZ, R124 ;  /* 0x000000ffff927224 */ /* 0x000fe400078e007c */
[--C-:B------:R-:W-:Y:S01]  /*16410*/  FFMA.FTZ R105, R198, UR4, -R190.reuse ;  /* 0x00000004c6697c23 */ /* 0x100fe200080108be */
[----:B------:R-:W-:Y:S01]  /*16420*/  MOV R122, R64 ;  /* 0x00000040007a7202 */ /* 0x000fe20000000f00 */
[----:B------:R-:W-:Y:S02]  /*16430*/  IMAD.MOV.U32 R124, RZ, RZ, R59 ;  /* 0x000000ffff7c7224 */ /* 0x000fe400078e003b */
[----:B------:R-:W-:Y:S01]  /*16440*/  FMUL.FTZ R59, R0, R167 ;  /* 0x000000a7003b7220 */ /* 0x000fe20000410000 */
[----:B------:R-:W-:Y:S01]  /*16450*/  FFMA.FTZ R64, R196, UR4, -R190 ;  /* 0x00000004c4407c23 */ /* 0x000fe200080108be */
[-C--:B--2---:R-:W-:Y:S01]  /*16460*/  HMMA.16816.F32.BF16 R52, R176, R112.reuse, R52 ;  /* 0x00000070b034723c */ /* 0x084fe20000041834 */
[----:B------:R-:W-:Y:S02]  /*16470*/  MUFU.EX2 R167, R105 ;  /* 0x0000006900a77308 */ /* 0x000fe40000000800 */
[----:B------:R-:W-:Y:S02]  /*16480*/  IMAD.MOV.U32 R149, RZ, RZ, R125 ;  /* 0x000000ffff957224 */ /* 0x000fe400078e007d */
[C---:B------:R-:W-:Y:S01]  /*16490*/  FMUL.FTZ R68, R3.reuse, R68 ;  /* 0x0000004403447220 */ /* 0x040fe20000410000 */
[----:B------:R-:W-:Y:S02]  /*164a0*/  IMAD.MOV.U32 R125, RZ, RZ, R58 ;  /* 0x000000ffff7d7224 */ /* 0x000fe400078e003a */
[C---:B------:R-:W-:Y:S01]  /*164b0*/  FMUL.FTZ R58, R0.reuse, R166 ;  /* 0x000000a6003a7220 */ /* 0x040fe20000410000 */
[----:B------:R-:W-:Y:S02]  /*164c0*/  IMAD.MOV.U32 R127, RZ, RZ, R117 ;  /* 0x000000ffff7f7224 */ /* 0x000fe400078e0075 */
[----:B------:R-:W-:Y:S01]  /*164d0*/  FMUL.FTZ R79, R0, R79 ;  /* 0x0000004f004f7220 */ /* 0x000fe20000410000 */
[----:B------:R1:W-:Y:S01]  /*164e0*/  MUFU.EX2 R165, R64 ;  /* 0x0000004000a57308 */ /* 0x0003e20000000800 */
[----:B------:R-:W2:Y:S01]  /*164f0*/  LDSM.16.MT88.4 R116, [R110+0xb000] ;  /* 0x00b000006e74783b */ /* 0x000ea20000004200 */
[----:B------:R-:W-:Y:S02]  /*16500*/  IMAD.MOV.U32 R169, RZ, RZ, R135 ;  /* 0x000000ffffa97224 */ /* 0x000fe400078e0087 */
[C---:B------:R-:W-:Y:S01]  /*16510*/  FMUL.FTZ R84, R3.reuse, R84 ;  /* 0x0000005403547220 */ /* 0x040fe20000410000 */
[C---:B------:R-:W-:Y:S05]  /*16520*/  HMMA.16816.F32.BF16 R56, R180.reuse, R112, R56 ;  /* 0x00000070b438723c */ /* 0x040fea0000041838 */
[----:B------:R3:W-:Y:S01]  /*16530*/  MUFU.EX2 R164, R60 ;  /* 0x0000003c00a47308 */ /* 0x0007e20000000800 */
[----:B------:R-:W-:Y:S01]  /*16540*/  LOP3.LUT R112, R66, UR9, R65, 0x96, !PT ;  /* 0x0000000942707c12 */ /* 0x000fe2000f8e9641 */
[----:B------:R-:W-:Y:S01]  /*16550*/  FMUL.FTZ R66, R2, R174 ;  /* 0x000000ae02427220 */ /* 0x000fe20000410000 */
[----:B------:R-:W-:Y:S01]  /*16560*/  IMAD.MOV.U32 R138, RZ, RZ, R125 ;  /* 0x000000ffff8a7224 */ /* 0x000fe200078e007d */
[C---:B------:R-:W-:Y:S01]  /*16570*/  PRMT R125, R104.reuse, 0x7773, RZ ;  /* 0x00007773687d7816 */ /* 0x040fe200000000ff */
[----:B------:R-:W-:Y:S01]  /*16580*/  IMAD.MOV.U32 R174, RZ, RZ, R126 ;  /* 0x000000ffffae7224 */ /* 0x000fe200078e007e */
[C---:B------:R-:W-:Y:S01]  /*16590*/  PRMT R126, R104.reuse, 0x7771, RZ ;  /* 0x00007771687e7816 */ /* 0x040fe200000000ff */
[----:B------:R-:W-:Y:S01]  /*165a0*/  IMAD.MOV.U32 R159, RZ, RZ, R124 ;  /* 0x000000ffff9f7224 */ /* 0x000fe200078e007c */
[----:B------:R-:W-:Y:S01]  /*165b0*/  PRMT R124, R104, 0x7772, RZ ;  /* 0x00007772687c7816 */ /* 0x000fe200000000ff */
[----:B------:R-:W-:Y:S02]  /*165c0*/  IMAD.MOV.U32 R113, RZ, RZ, R104 ;  /* 0x000000ffff717224 */ /* 0x000fe400078e0068 */
[C---:B-1----:R-:W-:Y:S01]  /*165d0*/  FMUL.FTZ R64, R3.reuse, R172 ;  /* 0x000000ac03407220 */ /* 0x042fe20000410000 */
[----:B------:R-:W-:Y:S04]  /*165e0*/  IMAD.WIDE.U32 R104, R112, -0x2daee0ad, RZ ;  /* 0xd2511f5370687825 */ /* 0x000fe800078e00ff */
[----:B------:R-:W-:Y:S01]  /*165f0*/  FMUL.FTZ R65, R3, R173 ;  /* 0x000000ad03417220 */ /* 0x000fe20000410000 */
[----:B------:R-:W-:Y:S01]  /*16600*/  MOV R173, R129 ;  /* 0x0000008100ad7202 */ /* 0x000fe20000000f00 */
[----:B------:R-:W-:Y:S01]  /*16610*/  IMAD.MOV.U32 R172, RZ, RZ, R128 ;  /* 0x000000ffffac7224 */ /* 0x000fe200078e0080 */
[----:B------:R-:W-:Y:S01]  /*16620*/  MOV R129, R121 ;  /* 0x0000007900817202 */ /* 0x000fe20000000f00 */
[----:B---3--:R-:W-:Y:S01]  /*16630*/  FFMA.FTZ R60, R192, UR4, -R187 ;  /* 0x00000004c03c7c23 */ /* 0x008fe200080108bb */
[----:B------:R-:W-:Y:S01]  /*16640*/  IMAD.MOV.U32 R128, RZ, RZ, R120 ;  /* 0x000000ffff807224 */ /* 0x000fe200078e0078 */
[----:B------:R-:W-:Y:S01]  /*16650*/  MOV R192, R123 ;  /* 0x0000007b00c07202 */ /* 0x000fe20000000f00 */
[----:B------:R-:W-:Y:S01]  /*16660*/  IMAD.MOV.U32 R196, RZ, RZ, R122 ;  /* 0x000000ffffc47224 */ /* 0x000fe200078e007a */
[C---:B------:R-:W-:Y:S01]  /*16670*/  PRMT R123, R104.reuse, 0x7773, RZ ;  /* 0x00007773687b7816 */ /* 0x040fe200000000ff */
[----:B------:R-:W-:Y:S01]  /*16680*/  IMAD.MOV.U32 R120, RZ, RZ, R104 ;  /* 0x000000ffff787224 */ /* 0x000fe200078e0068 */
[C---:B------:R-:W-:Y:S01]  /*16690*/  PRMT R122, R104.reuse, 0x7772, RZ ;  /* 0x00007772687a7816 */ /* 0x040fe200000000ff */
[----:B------:R-:W-:Y:S01]  /*166a0*/  IMAD.MOV.U32 R198, RZ, RZ, R234 ;  /* 0x000000ffffc67224 */ /* 0x000fe200078e00ea */
[----:B------:R-:W-:Y:S01]  /*166b0*/  PRMT R121, R104, 0x7771, RZ ;  /* 0x0000777168797816 */ /* 0x000fe200000000ff */
[----:B------:R-:W-:Y:S01]  /*166c0*/  FFMA.FTZ R104, R193, UR4, -R188 ;  /* 0x00000004c1687c23 */ /* 0x000fe200080108bc */
[----:B------:R-:W-:Y:S01]  /*166d0*/  LOP3.LUT R105, R232, UR14, R105, 0x96, !PT ;  /* 0x0000000ee8697c12 */ /* 0x000fe2000f8e9669 */
[----:B------:R-:W-:Y:S01]  /*166e0*/  FFMA.FTZ R112, R200, UR4, -R187 ;  /* 0x00000004c8707c23 */ /* 0x000fe200080108bb */
[----:B------:R1:W-:Y:S01]  /*166f0*/  MUFU.EX2 R166, R60 ;  /* 0x0000003c00a67308 */ /* 0x0003e20000000800 */
[C---:B------:R-:W-:Y:S01]  /*16700*/  FMUL.FTZ R69, R3.reuse, R69 ;  /* 0x0000004503457220 */ /* 0x040fe20000410000 */
[C---:B------:R-:W-:Y:S01]  /*16710*/  FMUL.FTZ R70, R2.reuse, R70 ;  /* 0x0000004602467220 */ /* 0x040fe20000410000 */
[C---:B------:R-:W-:Y:S01]  /*16720*/  FMUL.FTZ R71, R2.reuse, R71 ;  /* 0x0000004702477220 */ /* 0x040fe20000410000 */
[----:B------:R-:W-:Y:S02]  /*16730*/  IMAD.MOV.U32 R139, RZ, RZ, R211 ;  /* 0x000000ffff8b7224 */ /* 0x000fe400078e00d3 */
[C---:B------:R-:W-:Y:S01]  /*16740*/  FMUL.FTZ R80, R3.reuse, R80 ;  /* 0x0000005003507220 */ /* 0x040fe20000410000 */
[C---:B------:R-:W-:Y:S01]  /*16750*/  FMUL.FTZ R81, R3.reuse, R81 ;  /* 0x0000005103517220 */ /* 0x040fe20000410000 */
[C---:B------:R-:W-:Y:S02]  /*16760*/  FMUL.FTZ R82, R2.reuse, R82 ;  /* 0x0000005202527220 */ /* 0x040fe40000410000 */
[----:B------:R3:W-:Y:S01]  /*16770*/  MUFU.EX2 R234, R104 ;  /* 0x0000006800ea7308 */ /* 0x0007e20000000800 */
[----:B------:R-:W-:Y:S01]  /*16780*/  FMUL.FTZ R83, R2, R83 ;  /* 0x0000005302537220 */ /* 0x000fe20000410000 */
[----:B------:R-:W-:Y:S01]  /*16790*/  PRMT R136, R124, 0x5410, R125 ;  /* 0x000054107c887816 */ /* 0x000fe2000000007d */
[----:B------:R-:W-:Y:S01]  /*167a0*/  IMAD.MOV.U32 R175, RZ, RZ, R127 ;  /* 0x000000ffffaf7224 */ /* 0x000fe200078e007f */
[----:B------:R-:W-:Y:S01]  /*167b0*/  PRMT R127, R122, 0x5410, R123 ;  /* 0x000054107a7f7816 */ /* 0x000fe2000000007b */
[----:B------:R-:W-:Y:S01]  /*167c0*/  FMUL.FTZ R85, R3, R85 ;  /* 0x0000005503557220 */ /* 0x000fe20000410000 */
[----:B------:R-:W-:Y:S01]  /*167d0*/  LOP3.LUT R122, R105, 0xff, RZ, 0xc0, !PT ;  /* 0x000000ff697a7812 */ /* 0x000fe200078ec0ff */
[----:B------:R-:W-:Y:S03]  /*167e0*/  FMUL.FTZ R86, R2, R86 ;  /* 0x0000005602567220 */ /* 0x000fe60000410000 */
[----:B------:R4:W-:Y:S01]  /*167f0*/  MUFU.EX2 R160, R112 ;  /* 0x0000007000a07308 */ /* 0x0009e20000000800 */
[----:B-1----:R-:W-:Y:S01]  /*16800*/  FMUL.FTZ R60, R100, R168 ;  /* 0x000000a8643c7220 */ /* 0x002fe20000410000 */
[----:B------:R-:W-:Y:S02]  /*16810*/  IMAD.MOV.U32 R168, RZ, RZ, R134 ;  /* 0x000000ffffa87224 */ /* 0x000fe400078e0086 */
[----:B------:R-:W-:Y:S01]  /*16820*/  FMUL.FTZ R87, R2, R87 ;  /* 0x0000005702577220 */ /* 0x000fe20000410000 */
[----:B------:R-:W-:Y:S01]  /*16830*/  LDSM.16.MT88.4 R132, [R110+0xa400] ;  /* 0x00a400006e84783b */ /* 0x000fe20000004200 */
[C---:B------:R-:W-:Y:S01]  /*16840*/  FMUL.FTZ R88, R100.reuse, R88 ;  /* 0x0000005864587220 */ /* 0x040fe20000410000 */
[----:B------:R-:W-:Y:S01]  /*16850*/  FMUL.FTZ R89, R100, R89 ;  /* 0x0000005964597220 */ /* 0x000fe20000410000 */
[C---:B------:R-:W-:Y:S01]  /*16860*/  FMUL.FTZ R90, R0.reuse, R90 ;  /* 0x0000005a005a7220 */ /* 0x040fe20000410000 */
[-C--:B------:R-:W-:Y:S03]  /*16870*/  HMMA.16816.F32.BF16 R60, R180, R114.reuse, R60 ;  /* 0x00000072b43c723c */ /* 0x080fe6000004183c */
[----:B---3--:R-:W-:Y:S01]  /*16880*/  FFMA.FTZ R104, R197, UR4, -R189 ;  /* 0x00000004c5687c23 */ /* 0x008fe200080108bd */
[----:B------:R-:W-:Y:S01]  /*16890*/  FMUL.FTZ R91, R0, R91 ;  /* 0x0000005b005b7220 */ /* 0x000fe20000410000 */
[C---:B------:R-:W-:Y:S01]  /*168a0*/  FMUL.FTZ R92, R100.reuse, R92 ;  /* 0x0000005c645c7220 */ /* 0x040fe20000410000 */
[----:B------:R-:W-:Y:S01]  /*168b0*/  FMUL.FTZ R93, R100, R93 ;  /* 0x0000005d645d7220 */ /* 0x000fe20000410000 */
[----:B------:R1:W-:Y:S01]  /*168c0*/  MUFU.EX2 R232, R104 ;  /* 0x0000006800e87308 */ /* 0x0003e20000000800 */
[C---:B------:R-:W-:Y:S04]  /*168d0*/  HMMA.16816.F32.BF16 R64, R176.reuse, R114, R64 ;  /* 0x00000072b040723c */ /* 0x040fe80000041840 */
[----:B----4-:R-:W-:Y:S01]  /*168e0*/  FFMA.FTZ R112, R205, UR4, -R187 ;  /* 0x00000004cd707c23 */ /* 0x010fe200080108bb */
[----:B------:R-:W-:Y:S02]  /*168f0*/  IMAD.MOV.U32 R205, RZ, RZ, R129 ;  /* 0x000000ffffcd7224 */ /* 0x000fe400078e0081 */
[C---:B------:R-:W-:Y:S01]  /*16900*/  FMUL.FTZ R94, R0.reuse, R94 ;  /* 0x0000005e005e7220 */ /* 0x040fe20000410000 */
[----:B------:R-:W-:Y:S01]  /*16910*/  FMUL.FTZ R95, R0, R95 ;  /* 0x0000005f005f7220 */ /* 0x000fe20000410000 */
[-C--:B--2---:R-:W-:Y:S01]  /*16920*/  HMMA.16816.F32.BF16 R68, R176, R116.reuse, R68 ;  /* 0x00000074b044723c */ /* 0x084fe20000041844 */
[----:B------:R2:W-:Y:S02]  /*16930*/  MUFU.EX2 R162, R112 ;  /* 0x0000007000a27308 */ /* 0x0005e40000000800 */
[C---:B------:R-:W-:Y:S01]  /*16940*/  FMUL.FTZ R96, R3.reuse, R96 ;  /* 0x0000006003607220 */ /* 0x040fe20000410000 */
[----:B------:R-:W-:Y:S01]  /*16950*/  FMUL.FTZ R97, R3, R97 ;  /* 0x0000006103617220 */ /* 0x000fe20000410000 */
[C---:B------:R-:W-:Y:S01]  /*16960*/  FMUL.FTZ R98, R2.reuse, R98 ;  /* 0x0000006202627220 */ /* 0x040fe20000410000 */
[----:B------:R-:W-:Y:S01]  /*16970*/  FMUL.FTZ R99, R2, R99 ;  /* 0x0000006302637220 */ /* 0x000fe20000410000 */
[----:B------:R-:W-:Y:S01]  /*16980*/  IMAD.MOV.U32 R171, RZ, RZ, R169 ;  /* 0x000000ffffab7224 */ /* 0x000fe200078e00a9 */
[C---:B------:R-:W-:Y:S04]  /*16990*/  HMMA.16816.F32.BF16 R72, R180.reuse, R116, R72 ;  /* 0x00000074b448723c */ /* 0x040fe80000041848 */
[----:B-1----:R-:W-:Y:S01]  /*169a0*/  FFMA.FTZ R104, R199, UR4, -R189 ;  /* 0x00000004c7687c23 */ /* 0x002fe200080108bd */
[----:B------:R-:W-:Y:S02]  /*169b0*/  LOP3.LUT R117, R113, 0xff, RZ, 0xc0, !PT ;  /* 0x000000ff71757812 */ /* 0x000fe400078ec0ff */
[----:B------:R-:W-:Y:S01]  /*169c0*/  LOP3.LUT R116, R120, 0xff, RZ, 0xc0, !PT ;  /* 0x000000ff78747812 */ /* 0x000fe200078ec0ff */
[-C--:B------:R-:W-:Y:S01]  /*169d0*/  HMMA.16816.F32.BF16 R76, R180, R118.reuse, R76 ;  /* 0x00000076b44c723c */ /* 0x080fe2000004184c */
[----:B------:R1:W-:Y:S02]  /*169e0*/  MUFU.EX2 R231, R104 ;  /* 0x0000006800e77308 */ /* 0x0003e40000000800 */
[----:B--2---:R-:W-:Y:S01]  /*169f0*/  FFMA.FTZ R112, R191, UR4, -R188 ;  /* 0x00000004bf707c23 */ /* 0x004fe200080108bc */
[----:B------:R-:W-:Y:S02]  /*16a00*/  PRMT R123, R116, 0x5410, R121 ;  /* 0x00005410747b7816 */ /* 0x000fe40000000079 */
[----:B------:R-:W-:Y:S02]  /*16a10*/  SHF.R.U32.HI R121, RZ, 0x18, R105 ;  /* 0x00000018ff797819 */ /* 0x000fe40000011669 */
[C---:B------:R-:W-:Y:S03]  /*16a20*/  HMMA.16816.F32.BF16 R80, R176.reuse, R118, R80 ;  /* 0x00000076b050723c */ /* 0x040fe60000041850 */
[----:B------:R2:W3:Y:S01]  /*16a30*/  MUFU.EX2 R233, R112 ;  /* 0x0000007000e97308 */ /* 0x0004e20000000800 */
[----:B------:R-:W-:Y:S02]  /*16a40*/  PRMT R119, R109, 0x7632, R119 ;  /* 0x000076326d777816 */ /* 0x000fe40000000077 */
[----:B------:R-:W-:Y:S02]  /*16a50*/  SHF.R.U32.HI R118, RZ, 0x18, R109 ;  /* 0x00000018ff767819 */ /* 0x000fe4000001166d */
[----:B------:R-:W-:Y:S01]  /*16a60*/  PRMT R126, R117, 0x5410, R126 ;  /* 0x00005410757e7816 */ /* 0x000fe2000000007e */
[----:B-1----:R-:W-:Y:S01]  /*16a70*/  FFMA.FTZ R104, R204, UR4, -R188 ;  /* 0x00000004cc687c23 */ /* 0x002fe200080108bc */
[C---:B------:R-:W-:Y:S01]  /*16a80*/  LOP3.LUT R116, R105.reuse, 0xffff, RZ, 0xc0, !PT ;  /* 0x0000ffff69747812 */ /* 0x040fe200078ec0ff */
[----:B------:R-:W-:Y:S01]  /*16a90*/  IMAD.MOV.U32 R204, RZ, RZ, R128 ;  /* 0x000000ffffcc7224 */ /* 0x000fe200078e0080 */
[----:B------:R-:W-:Y:S01]  /*16aa0*/  PRMT R117, R105, 0x7632, R117 ;  /* 0x0000763269757816 */ /* 0x000fe20000000075 */
[----:B------:R1:W-:Y:S01]  /*16ab0*/  MUFU.EX2 R212, R104 ;  /* 0x0000006800d47308 */ /* 0x0003e20000000800 */
[C---:B------:R-:W-:Y:S01]  /*16ac0*/  LOP3.LUT R120, R109.reuse, 0xff, RZ, 0xc0, !PT ;  /* 0x000000ff6d787812 */ /* 0x040fe200078ec0ff */
[----:B------:R-:W-:Y:S01]  /*16ad0*/  LDSM.16.MT88.4 R128, [R111+0x400] ;  /* 0x000400006f80783b */ /* 0x000fe20000004200 */
[----:B------:R-:W-:Y:S01]  /*16ae0*/  LOP3.LUT R105, R109, 0xffff, RZ, 0xc0, !PT ;  /* 0x0000ffff6d697812 */ /* 0x000fe200078ec0ff */
[----:B------:R-:W-:Y:S01]  /*16af0*/  FFMA.FTZ R109, R202, UR4, -R189 ;  /* 0x00000004ca6d7c23 */ /* 0x000fe200080108bd */
[----:B------:R-:W-:Y:S02]  /*16b00*/  SHF.R.U32.HI R116, RZ, 0x8, R116 ;  /* 0x00000008ff747819 */ /* 0x000fe40000011674 */
[----:B------:R-:W-:Y:S03]  /*16b10*/  SHF.R.U32.HI R105, RZ, 0x8, R105 ;  /* 0x00000008ff697819 */ /* 0x000fe60000011669 */
[----:B------:R4:W-:Y:S01]  /*16b20*/  MUFU.EX2 R209, R109 ;  /* 0x0000006d00d17308 */ /* 0x0009e20000000800 */
[----:B------:R-:W-:Y:S01]  /*16b30*/  LOP3.LUT R117, R117, 0xff, RZ, 0xc0, !PT ;  /* 0x000000ff75757812 */ /* 0x000fe200078ec0ff */
[----:B--2---:R-:W2:Y:S01]  /*16b40*/  LDSM.16.MT88.4 R112, [R111+0x2000] ;  /* 0x002000006f70783b */ /* 0x004ea20000004200 */
[----:B------:R-:W-:Y:S02]  /*16b50*/  PRMT R124, R120, 0x5410, R105 ;  /* 0x00005410787c7816 */ /* 0x000fe40000000069 */
[----:B------:R-:W-:Y:S02]  /*16b60*/  PRMT R116, R122, 0x5410, R116 ;  /* 0x000054107a747816 */ /* 0x000fe40000000074 */
[----:B------:R-:W-:Y:S01]  /*16b70*/  PRMT R117, R117, 0x5410, R121 ;  /* 0x0000541075757816 */ /* 0x000fe20000000079 */
[----:B-1----:R-:W-:Y:S01]  /*16b80*/  FFMA.FTZ R104, R203, UR4, -R188 ;  /* 0x00000004cb687c23 */ /* 0x002fe200080108bc */
[--C-:B------:R-:W-:Y:S02]  /*16b90*/  HSET2.LE.AND R105, R123, R186.reuse, PT ;  /* 0x000000ba7b697233 */ /* 0x100fe40003803000 */
[----:B------:R-:W1:Y:S01]  /*16ba0*/  LDSM.16.MT88.4 R120, [R110+0x9400] ;  /* 0x009400006e78783b */ /* 0x000e620000004200 */
[----:B------:R5:W2:Y:S01]  /*16bb0*/  MUFU.EX2 R211, R104 ;  /* 0x0000006800d37308 */ /* 0x000aa20000000800 */
[--C-:B------:R-:W-:Y:S02]  /*16bc0*/  HSET2.LE.AND R126, R126, R186.reuse, PT ;  /* 0x000000ba7e7e7233 */ /* 0x100fe40003803000 */
[--C-:B------:R-:W-:Y:S01]  /*16bd0*/  HSET2.LE.AND R124, R124, R186.reuse, PT ;  /* 0x000000ba7c7c7233 */ /* 0x100fe20003803000 */
[----:B----4-:R-:W-:Y:S06]  /*16be0*/  FFMA.FTZ R109, R206, UR4, -R190 ;  /* 0x00000004ce6d7c23 */ /* 0x010fec00080108be */
[----:B------:R4:W-:Y:S01]  /*16bf0*/  MUFU.EX2 R161, R109 ;  /* 0x0000006d00a17308 */ /* 0x0009e20000000800 */
[----:B-----5:R-:W-:Y:S02]  /*16c00*/  LOP3.LUT R104, R119, 0xff, RZ, 0xc0, !PT ;  /* 0x000000ff77687812 */ /* 0x020fe400078ec0ff */
[----:B------:R-:W-:Y:S02]  /*16c10*/  LOP3.LUT R119, R127, 0xff00ff, RZ, 0xc0, !PT ;  /* 0x00ff00ff7f777812 */ /* 0x000fe400078ec0ff */
[----:B------:R-:W-:Y:S01]  /*16c20*/  PRMT R125, R104, 0x5410, R118 ;  /* 0x00005410687d7816 */ /* 0x000fe20000000076 */
[----:B------:R-:W-:Y:S01]  /*16c30*/  FFMA.FTZ R104, R201, UR4, -R189 ;  /* 0x00000004c9687c23 */ /* 0x000fe200080108bd */
[----:B---3--:R-:W-:Y:S02]  /*16c40*/  F2FP.BF16.F32.PACK_AB R118, R234, R233 ;  /* 0x000000e9ea76723e */ /* 0x008fe400000010ff */
[--C-:B------:R-:W-:Y:S01]  /*16c50*/  HSET2.LE.AND R119, R119, R186.reuse, PT ;  /* 0x000000ba77777233 */ /* 0x100fe20003803000 */
[----:B------:R3:W5:Y:S01]  /*16c60*/  MUFU.EX2 R208, R104 ;  /* 0x0000006800d07308 */ /* 0x0007620000000800 */
[----:B------:R-:W-:Y:S01]  /*16c70*/  LOP3.LUT R118, R118, R105, RZ, 0xc0, !PT ;  /* 0x0000006976767212 */ /* 0x000fe200078ec0ff */
[-C--:B--2---:R-:W-:Y:S03]  /*16c80*/  HMMA.16816.F32.BF16 R84, R176, R112.reuse, R84 ;  /* 0x00000070b054723c */ /* 0x084fe60000041854 */
[--C-:B------:R-:W-:Y:S02]  /*16c90*/  HSET2.LE.AND R105, R116, R186.reuse, PT ;  /* 0x000000ba74697233 */ /* 0x100fe40003803000 */
[--C-:B----4-:R-:W-:Y:S02]  /*16ca0*/  HSET2.LE.AND R109, R117, R186.reuse, PT ;  /* 0x000000ba756d7233 */ /* 0x110fe40003803000 */
[----:B------:R-:W-:Y:S01]  /*16cb0*/  F2FP.BF16.F32.PACK_AB R116, R211, R212 ;  /* 0x000000d4d374723e */ /* 0x000fe200000010ff */
[C---:B------:R-:W-:Y:S04]  /*16cc0*/  HMMA.16816.F32.BF16 R88, R180.reuse, R112, R88 ;  /* 0x00000070b458723c */ /* 0x040fe80000041858 */
[----:B------:R-:W-:Y:S02]  /*16cd0*/  LOP3.LUT R116, R116, R105, RZ, 0xc0, !PT ;  /* 0x0000006974747212 */ /* 0x000fe400078ec0ff */
[----:B---3--:R-:W-:Y:S02]  /*16ce0*/  F2FP.BF16.F32.PACK_AB R104, R166, R164 ;  /* 0x000000a4a668723e */ /* 0x008fe400000010ff */
[-C--:B------:R-:W-:Y:S01]  /*16cf0*/  HMMA.16816.F32.BF16 R92, R180, R114.reuse, R92 ;  /* 0x00000072b45c723c */ /* 0x080fe2000004185c */
[----:B------:R-:W-:Y:S02]  /*16d00*/  LDSM.16.MT88.4 R180, [R110+0xbc00] ;  /* 0x00bc00006eb4783b */ /* 0x000fe40000004200 */
[----:B------:R-:W-:Y:S01]  /*16d10*/  LOP3.LUT R126, R104, R126, RZ, 0xc0, !PT ;  /* 0x0000007e687e7212 */ /* 0x000fe200078ec0ff */
[----:B------:R-:W-:Y:S01]  /*16d20*/  FFMA.FTZ R104, R207, UR4, -R190 ;  /* 0x00000004cf687c23 */ /* 0x000fe200080108be */
[----:B-----5:R-:W-:Y:S02]  /*16d30*/  F2FP.BF16.F32.PACK_AB R117, R208, R209 ;  /* 0x000000d1d075723e */ /* 0x020fe400000010ff */
[----:B------:R-:W-:Y:S01]  /*16d40*/  LOP3.LUT R127, R136, 0xff00ff, RZ, 0xc0, !PT ;  /* 0x00ff00ff887f7812 */ /* 0x000fe200078ec0ff */
[----:B------:R-:W-:Y:S01]  /*16d50*/  HMMA.16816.F32.BF16 R96, R176, R114, R96 ;  /* 0x00000072b060723c */ /* 0x000fe20000041860 */
[----:B------:R2:W3:Y:S01]  /*16d60*/  MUFU.EX2 R163, R104 ;  /* 0x0000006800a37308 */ /* 0x0004e20000000800 */
[----:B------:R-:W4:Y:S02]  /*16d70*/  LDSM.16.MT88.4 R112, [R111+0x1400] ;  /* 0x001400006f70783b */ /* 0x000f240000004200 */
[----:B------:R-:W-:Y:S02]  /*16d80*/  LOP3.LUT R117, R117, R109, RZ, 0xc0, !PT ;  /* 0x0000006d75757212 */ /* 0x000fe400078ec0ff */
[--C-:B------:R-:W-:Y:S02]  /*16d90*/  HSET2.LE.AND R127, R127, R186.reuse, PT ;  /* 0x000000ba7f7f7233 */ /* 0x100fe40003803000 */
[--C-:B------:R-:W-:Y:S02]  /*16da0*/  HSET2.LE.AND R125, R125, R186.reuse, PT ;  /* 0x000000ba7d7d7233 */ /* 0x100fe40003803000 */
[----:B------:R-:W-:Y:S04]  /*16db0*/  F2FP.BF16.F32.PACK_AB R105, R162, R160 ;  /* 0x000000a0a269723e */ /* 0x000fe800000010ff */
[----:B------:R-:W-:Y:S02]  /*16dc0*/  LOP3.LUT R124, R105, R124, RZ, 0xc0, !PT ;  /* 0x0000007c697c7212 */ /* 0x000fe400078ec0ff */
[----:B--2---:R-:W-:Y:S02]  /*16dd0*/  F2FP.BF16.F32.PACK_AB R104, R231, R232 ;  /* 0x000000e8e768723e */ /* 0x004fe400000010ff */
[----:B---3--:R-:W-:Y:S02]  /*16de0*/  F2FP.BF16.F32.PACK_AB R109, R163, R161 ;  /* 0x000000a1a36d723e */ /* 0x008fe400000010ff */
[----:B------:R-:W-:Y:S02]  /*16df0*/  LOP3.LUT R119, R104, R119, RZ, 0xc0, !PT ;  /* 0x0000007768777212 */ /* 0x000fe400078ec0ff */
[----:B------:R-:W-:Y:S02]  /*16e00*/  F2FP.BF16.F32.PACK_AB R104, R167, R165 ;  /* 0x000000a5a768723e */ /* 0x000fe400000010ff */
[----:B------:R-:W-:Y:S02]  /*16e10*/  LOP3.LUT R125, R109, R125, RZ, 0xc0, !PT ;  /* 0x0000007d6d7d7212 */ /* 0x000fe400078ec0ff */
[----:B------:R-:W-:Y:S01]  /*16e20*/  LOP3.LUT R127, R104, R127, RZ, 0xc0, !PT ;  /* 0x0000007f687f7212 */ /* 0x000fe200078ec0ff */
[-C--:B-1----:R-:W-:Y:S01]  /*16e30*/  HMMA.16816.F32.BF16 R4, R116, R120.reuse, R4 ;  /* 0x000000787404723c */ /* 0x082fe20000041804 */
[----:B------:R-:W-:Y:S04]  /*16e40*/  MOV R104, UR23 ;  /* 0x0000001700687c02 */ /* 0x000fe80008000f00 */
[----:B------:R-:W-:Y:S03]  /*16e50*/  LOP3.LUT R104, R205, UR29, R104, 0x96, !PT ;  /* 0x0000001dcd687c12 */ /* 0x000fe6000f8e9668 */
[C---:B------:R-:W-:Y:S04]  /*16e60*/  HMMA.16816.F32.BF16 R8, R124.reuse, R120, R8 ;  /* 0x000000787c08723c */ /* 0x040fe80000041808 */
[----:B------:R-:W-:Y:S04]  /*16e70*/  IMAD.WIDE.U32 R104, R104, -0x326172a9, RZ ;  /* 0xcd9e8d5768687825 */ /* 0x000fe800078e00ff */
[-C--:B------:R-:W-:Y:S03]  /*16e80*/  HMMA.16816.F32.BF16 R12, R124, R122.reuse, R12 ;  /* 0x0000007a7c0c723c */ /* 0x080fe6000004180c */
[C---:B------:R-:W-:Y:S01]  /*16e90*/  LOP3.LUT R109, R104.reuse, R196, RZ, 0x3c, !PT ;  /* 0x000000c4686d7212 */ /* 0x040fe200078e3cff */
[----:B------:R-:W-:Y:S01]  /*16ea0*/  IMAD.MOV.U32 R196, RZ, RZ, R157 ;  /* 0x000000ffffc47224 */ /* 0x000fe200078e009d */
[----:B------:R-:W-:Y:S01]  /*16eb0*/  LOP3.LUT R104, R104, R159, RZ, 0x3c, !PT ;  /* 0x0000009f68687212 */ /* 0x000fe200078e3cff */
[----:B------:R-:W-:Y:S01]  /*16ec0*/  IMAD.MOV.U32 R157, RZ, RZ, R153 ;  /* 0x000000ffff9d7224 */ /* 0x000fe200078e0099 */
[----:B------:R-:W-:Y:S01]  /*16ed0*/  MOV R159, R155 ;  /* 0x0000009b009f7202 */ /* 0x000fe20000000f00 */
[C---:B------:R-:W-:Y:S01]  /*16ee0*/  HMMA.16816.F32.BF16 R16, R116.reuse, R122, R16 ;  /* 0x0000007a7410723c */ /* 0x040fe20000041810 */
[----:B------:R-:W1:Y:S03]  /*16ef0*/  LDSM.16.MT88.4 R120, [R110+0xb400] ;  /* 0x00b400006e78783b */ /* 0x000e660000004200 */
[----:B------:R-:W-:Y:S01]  /*16f00*/  MOV R153, R143 ;  /* 0x0000008f00997202 */ /* 0x000fe20000000f00 */
[----:B------:R-:W-:Y:S02]  /*16f10*/  IMAD.MOV.U32 R143, RZ, RZ, R139 ;  /* 0x000000ffff8f7224 */ /* 0x000fe400078e008b */
[----:B------:R-:W-:Y:S01]  /*16f20*/  IMAD.MOV.U32 R155, RZ, RZ, R144 ;  /* 0x000000ffff9b7224 */ /* 0x000fe200078e0090 */
[-C--:B------:R-:W-:Y:S03]  /*16f30*/  HMMA.16816.F32.BF16 R20, R116, R128.reuse, R20 ;  /* 0x000000807414723c */ /* 0x080fe60000041814 */
[----:B------:R-:W-:Y:S05]  /*16f40*/  MOV R144, R140 ;  /* 0x0000008c00907202 */ /* 0x000fea0000000f00 */
[C---:B------:R-:W-:Y:S04]  /*16f50*/  HMMA.16816.F32.BF16 R24, R124.reuse, R128, R24 ;  /* 0x000000807c18723c */ /* 0x040fe80000041818 */
[C---:B------:R-:W-:Y:S02]  /*16f60*/  LOP3.LUT R128, R105.reuse, R198, RZ, 0x3c, !PT ;  /* 0x000000c669807212 */ /* 0x040fe400078e3cff */
[----:B------:R-:W-:Y:S01]  /*16f70*/  LOP3.LUT R105, R105, R192, RZ, 0x3c, !PT ;  /* 0x000000c069697212 */ /* 0x000fe200078e3cff */
[----:B------:R-:W-:Y:S01]  /*16f80*/  IMAD.MOV.U32 R192, RZ, RZ, R156 ;  /* 0x000000ffffc07224 */ /* 0x000fe200078e009c */
[-C--:B------:R-:W-:Y:S03]  /*16f90*/  HMMA.16816.F32.BF16 R28, R124, R130.reuse, R28 ;  /* 0x000000827c1c723c */ /* 0x080fe6000004181c */
[----:B------:R-:W-:Y:S01]  /*16fa0*/  MOV R156, R152 ;  /* 0x00000098009c7202 */ /* 0x000fe20000000f00 */
[----:B------:R-:W-:Y:S02]  /*16fb0*/  IMAD.MOV.U32 R152, RZ, RZ, R145 ;  /* 0x000000ffff987224 */ /* 0x000fe400078e0091 */
[----:B------:R-:W-:Y:S02]  /*16fc0*/  IMAD.MOV.U32 R145, RZ, RZ, R141 ;  /* 0x000000ffff917224 */ /* 0x000fe400078e008d */
[C---:B------:R-:W-:Y:S04]  /*16fd0*/  HMMA.16816.F32.BF16 R32, R116.reuse, R130, R32 ;  /* 0x000000827420723c */ /* 0x040fe80000041820 */
[----:B------:R-:W-:Y:S04]  /*16fe0*/  IMAD.WIDE.U32 R130, R128, -0x2daee0ad, RZ ;  /* 0xd2511f5380827825 */ /* 0x000fe800078e00ff */
[-C--:B------:R-:W-:Y:S03]  /*16ff0*/  HMMA.16816.F32.BF16 R36, R116, R132.reuse, R36 ;  /* 0x000000847424723c */ /* 0x080fe60000041824 */
[----:B------:R-:W-:Y:S04]  /*17000*/  IMAD.WIDE.U32 R128, R105, -0x2daee0ad, RZ ;  /* 0xd2511f5369807825 */ /* 0x000fe800078e00ff */
[----:B------:R-:W-:Y:S01]  /*17010*/  IMAD.MOV.U32 R171, RZ, RZ, R192 ;  /* 0x000000ffffab7224 */ /* 0x000fe200078e00c0 */
[C---:B------:R-:W-:Y:S04]  /*17020*/  HMMA.16816.F32.BF16 R40, R124.reuse, R132, R40 ;  /* 0x000000847c28723c */ /* 0x040fe80000041828 */
[----:B------:R-:W-:Y:S01]  /*17030*/  MOV R192, R137 ;  /* 0x0000008900c07202 */ /* 0x000fe20000000f00 */
[----:B------:R-:W-:Y:S01]  /*17040*/  IMAD.WIDE.U32 R132, R109, -0x2daee0ad, RZ ;  /* 0xd2511f536d847825 */ /* 0x000fe200078e00ff */
[----:B------:R-:W-:Y:S02]  /*17050*/  LOP3.LUT R105, R170, UR21, R129, 0x96, !PT ;  /* 0x00000015aa697c12 */ /* 0x000fe4000f8e9681 */
[-C--:B------:R-:W-:Y:S03]  /*17060*/  HMMA.16816.F32.BF16 R44, R124, R134.reuse, R44 ;  /* 0x000000867c2c723c */ /* 0x080fe6000004182c */
[----:B------:R-:W-:Y:S01]  /*17070*/  LOP3.LUT R109, R130, UR20, R133, 0x96, !PT ;  /* 0x00000014826d7c12 */ /* 0x000fe2000f8e9685 */
[----:B------:R-:W-:Y:S01]  /*17080*/  IMAD.MOV.U32 R170, RZ, RZ, R168 ;  /* 0x000000ffffaa7224 */ /* 0x000fe200078e00a8 */
[----:B------:R-:W-:Y:S01]  /*17090*/  MOV R168, R158 ;  /* 0x0000009e00a87202 */ /* 0x000fe20000000f00 */
[----:B------:R-:W-:Y:S02]  /*170a0*/  IMAD.MOV.U32 R158, RZ, RZ, R154 ;  /* 0x000000ffff9e7224 */ /* 0x000fe400078e009a */
[C---:B------:R-:W-:Y:S04]  /*170b0*/  HMMA.16816.F32.BF16 R48, R116.reuse, R134, R48 ;  /* 0x000000867430723c */ /* 0x040fe80000041830 */
[----:B------:R-:W-:Y:S01]  /*170c0*/  MOV R173, R168 ;  /* 0x000000a800ad7202 */ /* 0x000fe20000000f00 */
[----:B------:R-:W-:Y:S03]  /*170d0*/  IMAD.WIDE.U32 R134, R104, -0x2daee0ad, RZ ;  /* 0xd2511f5368867825 */ /* 0x000fe600078e00ff */
[-C--:B----4-:R-:W-:Y:S03]  /*170e0*/  HMMA.16816.F32.BF16 R52, R116, R112.reuse, R52 ;  /* 0x000000707434723c */ /* 0x090fe60000041834 */
[----:B------:R-:W-:Y:S01]  /*170f0*/  LOP3.LUT R104, R128, UR20, R135, 0x96, !PT ;  /* 0x0000001480687c12 */ /* 0x000fe2000f8e9687 */
[----:B------:R-:W-:Y:S02]  /*17100*/  IMAD.MOV.U32 R154, RZ, RZ, R142 ;  /* 0x000000ffff9a7224 */ /* 0x000fe400078e008e */
[----:B------:R-:W-:Y:S02]  /*17110*/  IMAD.MOV.U32 R142, RZ, RZ, R138 ;  /* 0x000000ffff8e7224 */ /* 0x000fe400078e008a */
[C---:B------:R-:W-:Y:S04]  /*17120*/  HMMA.16816.F32.BF16 R56, R124.reuse, R112, R56 ;  /* 0x000000707c38723c */ /* 0x040fe80000041838 */
[----:B------:R-:W-:Y:S01]  /*17130*/  LOP3.LUT R112, R174, UR21, R131, 0x96, !PT ;  /* 0x00000015ae707c12 */ /* 0x000fe2000f8e9683 */
[----:B------:R-:W-:Y:S03]  /*17140*/  IMAD.WIDE.U32 R138, R109, -0x326172a9, RZ ;  /* 0xcd9e8d576d8a7825 */ /* 0x000fe600078e00ff */
[-C--:B------:R-:W-:Y:S03]  /*17150*/  HMMA.16816.F32.BF16 R60, R124, R114.reuse, R60 ;  /* 0x000000727c3c723c */ /* 0x080fe6000004183c */
[----:B------:R-:W-:Y:S04]  /*17160*/  IMAD.WIDE.U32 R130, R105, -0x326172a9, RZ ;  /* 0xcd9e8d5769827825 */ /* 0x000fe800078e00ff */
[----:B------:R-:W-:Y:S01]  /*17170*/  IMAD.WIDE.U32 R128, R112, -0x326172a9, RZ ;  /* 0xcd9e8d5770807825 */ /* 0x000fe200078e00ff */
[C---:B------:R-:W-:Y:S04]  /*17180*/  HMMA.16816.F32.BF16 R64, R116.reuse, R114, R64 ;  /* 0x000000727440723c */ /* 0x040fe80000041840 */
[----:B------:R-:W-:Y:S01]  /*17190*/  IMAD.WIDE.U32 R140, R104, -0x326172a9, RZ ;  /* 0xcd9e8d57688c7825 */ /* 0x000fe200078e00ff */
[----:B------:R-:W-:Y:S02]  /*171a0*/  LOP3.LUT R112, R172, UR13, R129, 0x96, !PT ;  /* 0x0000000dac707c12 */ /* 0x000fe4000f8e9681 */
[----:B------:R-:W-:Y:S01]  /*171b0*/  LOP3.LUT R109, R128, UR12, R139, 0x96, !PT ;  /* 0x0000000c806d7c12 */ /* 0x000fe2000f8e968b */
[-C--:B-1----:R-:W-:Y:S03]  /*171c0*/  HMMA.16816.F32.BF16 R68, R116, R120.reuse, R68 ;  /* 0x000000787444723c */ /* 0x082fe60000041844 */
[----:B------:R-:W-:Y:S01]  /*171d0*/  LOP3.LUT R105, R170, UR13, R131, 0x96, !PT ;  /* 0x0000000daa697c12 */ /* 0x000fe2000f8e9683 */
[----:B------:R-:W-:Y:S01]  /*171e0*/  IMAD.MOV.U32 R172, RZ, RZ, R196 ;  /* 0x000000ffffac7224 */ /* 0x000fe200078e00c4 */
[----:B------:R-:W-:Y:S01]  /*171f0*/  LOP3.LUT R104, R130, UR12, R141, 0x96, !PT ;  /* 0x0000000c82687c12 */ /* 0x000fe2000f8e968d */
[----:B------:R-:W-:Y:S01]  /*17200*/  IMAD.MOV.U32 R168, RZ, RZ, R155 ;  /* 0x000000ffffa87224 */ /* 0x000fe200078e009b */
[----:B------:R-:W-:Y:S01]  /*17210*/  MOV R170, R159 ;  /* 0x0000009f00aa7202 */ /* 0x000fe20000000f00 */
[C---:B------:R-:W-:Y:S04]  /*17220*/  HMMA.16816.F32.BF16 R72, R124.reuse, R120, R72 ;  /* 0x000000787c48723c */ /* 0x040fe80000041848 */
[----:B------:R-:W-:Y:S02]  /*17230*/  IMAD.MOV.U32 R159, RZ, RZ, R158 ;  /* 0x000000ffff9f7224 */ /* 0x000fe400078e009e */
[----:B------:R-:W-:Y:S01]  /*17240*/  FFMA.FTZ R120, R215, UR4, -R188 ;  /* 0x00000004d7787c23 */ /* 0x000fe200080108bc */
[----:B------:R-:W-:Y:S01]  /*17250*/  IMAD.MOV.U32 R158, RZ, RZ, R157 ;  /* 0x000000ffff9e7224 */ /* 0x000fe200078e009d */
[----:B------:R-:W-:Y:S01]  /*17260*/  MOV R157, R156 ;  /* 0x0000009c009d7202 */ /* 0x000fe20000000f00 */
[-C--:B------:R-:W-:Y:S01]  /*17270*/  HMMA.16816.F32.BF16 R76, R124, R122.reuse, R76 ;  /* 0x0000007a7c4c723c */ /* 0x080fe2000004184c */
[----:B------:R1:W-:Y:S02]  /*17280*/  MUFU.EX2 R205, R120 ;  /* 0x0000007800cd7308 */ /* 0x0003e40000000800 */
[----:B------:R-:W-:Y:S01]  /*17290*/  IMAD.MOV.U32 R155, RZ, RZ, R143 ;  /* 0x000000ffff9b7224 */ /* 0x000fe200078e008f */
[----:B------:R-:W-:Y:S01]  /*172a0*/  MOV R156, R144 ;  /* 0x00000090009c7202 */ /* 0x000fe20000000f00 */
[----:B------:R-:W-:Y:S02]  /*172b0*/  IMAD.MOV.U32 R196, RZ, RZ, R142 ;  /* 0x000000ffffc47224 */ /* 0x000fe400078e008e */
[----:B------:R-:W-:Y:S01]  /*172c0*/  FFMA.FTZ R121, R214, UR4, -R188 ;  /* 0x00000004d6797c23 */ /* 0x000fe200080108bc */
[----:B------:R-:W-:Y:S01]  /*172d0*/  IMAD.WIDE.U32 R142, R109, -0x2daee0ad, RZ ;  /* 0xd2511f536d8e7825 */ /* 0x000fe200078e00ff */
[C---:B------:R-:W-:Y:S02]  /*172e0*/  HMMA.16816.F32.BF16 R80, R116.reuse, R122, R80 ;  /* 0x0000007a7450723c */ /* 0x040fe40000041850 */
[----:B------:R2:W-:Y:S02]  /*172f0*/  MUFU.EX2 R204, R121 ;  /* 0x0000007900cc7308 */ /* 0x0005e40000000800 */
[----:B------:R-:W-:Y:S04]  /*17300*/  IMAD.WIDE.U32 R112, R112, -0x2daee0ad, RZ ;  /* 0xd2511f5370707825 */ /* 0x000fe800078e00ff */
[----:B------:R-:W-:Y:S01]  /*17310*/  IMAD.MOV.U32 R169, RZ, RZ, R145 ;  /* 0x000000ffffa97224 */ /* 0x000fe200078e0091 */
[----:B------:R-:W-:Y:S01]  /*17320*/  LOP3.LUT R112, R112, UR15, R143, 0x96, !PT ;  /* 0x0000000f70707c12 */ /* 0x000fe2000f8e968f */
[----:B------:R-:W-:Y:S01]  /*17330*/  IMAD.WIDE.U32 R114, R105, -0x2daee0ad, RZ ;  /* 0xd2511f5369727825 */ /* 0x000fe200078e00ff */
[----:B------:R-:W-:Y:S03]  /*17340*/  LOP3.LUT R105, R132, UR19, R113, 0x96, !PT ;  /* 0x0000001384697c12 */ /* 0x000fe6000f8e9671 */
[----:B-1----:R-:W-:Y:S01]  /*17350*/  FFMA.FTZ R120, R213, UR4, -R189 ;  /* 0x00000004d5787c23 */ /* 0x002fe200080108bd */
[----:B------:R-:W-:Y:S03]  /*17360*/  IMAD.WIDE.U32 R144, R104, -0x2daee0ad, RZ ;  /* 0xd2511f5368907825 */ /* 0x000fe600078e00ff */
[----:B------:R1:W-:Y:S01]  /*17370*/  MUFU.EX2 R202, R120 ;  /* 0x0000007800ca7308 */ /* 0x0003e20000000800 */
[----:B------:R-:W-:Y:S01]  /*17380*/  IMAD.WIDE.U32 R112, R112, -0x326172a9, RZ ;  /* 0xcd9e8d5770707825 */ /* 0x000fe200078e00ff */
[----:B------:R-:W-:Y:S02]  /*17390*/  LOP3.LUT R104, R114, UR15, R145, 0x96, !PT ;  /* 0x0000000f72687c12 */ /* 0x000fe4000f8e9691 */
[----:B------:R-:W-:Y:S01]  /*173a0*/  LOP3.LUT R114, R134, UR19, R115, 0x96, !PT ;  /* 0x0000001386727c12 */ /* 0x000fe2000f8e9673 */
[----:B------:R-:W-:Y:S01]  /*173b0*/  IMAD.WIDE.U32 R134, R105, -0x326172a9, RZ ;  /* 0xcd9e8d5769867825 */ /* 0x000fe200078e00ff */
[C---:B------:R-:W-:Y:S02]  /*173c0*/  PRMT R132, R112.reuse, 0x7773, RZ ;  /* 0x0000777370847816 */ /* 0x040fe400000000ff */
[----:B------:R-:W-:Y:S01]  /*173d0*/  PRMT R131, R112, 0x7772, RZ ;  /* 0x0000777270837816 */ /* 0x000fe200000000ff */
[----:B------:R-:W-:Y:S01]  /*173e0*/  IMAD.WIDE.U32 R104, R104, -0x326172a9, RZ ;  /* 0xcd9e8d5768687825 */ /* 0x000fe200078e00ff */
[----:B------:R-:W-:Y:S02]  /*173f0*/  LOP3.LUT R109, R134, UR8, R113, 0x96, !PT ;  /* 0x00000008866d7c12 */ /* 0x000fe4000f8e9671 */
[----:B------:R-:W-:Y:S01]  /*17400*/  PRMT R133, R112, 0x7771, RZ ;  /* 0x0000777170857816 */ /* 0x000fe200000000ff */
[----:B------:R-:W-:Y:S01]  /*17410*/  IMAD.WIDE.U32 R136, R114, -0x326172a9, RZ ;  /* 0xcd9e8d5772887825 */ /* 0x000fe200078e00ff */
[C---:B------:R-:W-:Y:S02]  /*17420*/  PRMT R114, R104.reuse, 0x7773, RZ ;  /* 0x0000777368727816 */ /* 0x040fe400000000ff */
[C---:B------:R-:W-:Y:S01]  /*17430*/  PRMT R113, R104.reuse, 0x7772, RZ ;  /* 0x0000777268717816 */ /* 0x040fe200000000ff */
[----:B------:R-:W-:Y:S01]  /*17440*/  IMAD.MOV.U32 R128, RZ, RZ, R104 ;  /* 0x000000ffff807224 */ /* 0x000fe200078e0068 */
[----:B------:R-:W-:Y:S01]  /*17450*/  PRMT R129, R104, 0x7771, RZ ;  /* 0x0000777168817816 */ /* 0x000fe200000000ff */
[----:B------:R-:W-:Y:S01]  /*17460*/  IMAD.MOV.U32 R130, RZ, RZ, R112 ;  /* 0x000000ffff827224 */ /* 0x000fe200078e0070 */
[----:B------:R-:W-:Y:S01]  /*17470*/  LOP3.LUT R104, R136, UR8, R105, 0x96, !PT ;  /* 0x0000000888687c12 */ /* 0x000fe2000f8e9669 */
[--C-:B------:R-:W-:Y:S01]  /*17480*/  FFMA.FTZ R105, R239, UR4, -R187.reuse ;  /* 0x00000004ef697c23 */ /* 0x100fe200080108bb */
[----:B------:R-:W-:Y:S01]  /*17490*/  FFMA.FTZ R112, R238, UR4, -R187 ;  /* 0x00000004ee707c23 */ /* 0x000fe200080108bb */
[----:B------:R-:W-:Y:S02]  /*174a0*/  PRMT R134, R113, 0x5410, R114 ;  /* 0x0000541071867816 */ /* 0x000fe40000000072 */
[----:B------:R3:W4:Y:S01]  /*174b0*/  MUFU.EX2 R175, R105 ;  /* 0x0000006900af7308 */ /* 0x0007220000000800 */
[----:B--2---:R-:W-:Y:S02]  /*174c0*/  LOP3.LUT R121, R128, 0xff, RZ, 0xc0, !PT ;  /* 0x000000ff80797812 */ /* 0x004fe400078ec0ff */
[----:B------:R-:W-:Y:S02]  /*174d0*/  LOP3.LUT R123, R109, 0xff, RZ, 0xc0, !PT ;  /* 0x000000ff6d7b7812 */ /* 0x000fe400078ec0ff */
[----:B------:R-:W-:Y:S02]  /*174e0*/  PRMT R129, R121, 0x5410, R129 ;  /* 0x0000541079817816 */ /* 0x000fe40000000081 */
[----:B------:R-:W-:Y:S03]  /*174f0*/  PRMT R121, R109, 0x7632, R121 ;  /* 0x000076326d797816 */ /* 0x000fe60000000079 */
[----:B------:R2:W5:Y:S01]  /*17500*/  MUFU.EX2 R174, R112 ;  /* 0x0000007000ae7308 */ /* 0x0005620000000800 */
[----:B------:R-:W-:Y:S02]  /*17510*/  SHF.R.U32.HI R122, RZ, 0x18, R109 ;  /* 0x00000018ff7a7819 */ /* 0x000fe4000001166d */
[----:B-1----:R-:W-:Y:S02]  /*17520*/  LOP3.LUT R120, R104, 0xff, RZ, 0xc0, !PT ;  /* 0x000000ff68787812 */ /* 0x002fe400078ec0ff */
[----:B------:R-:W-:Y:S02]  /*17530*/  PRMT R132, R131, 0x5410, R132 ;  /* 0x0000541083847816 */ /* 0x000fe40000000084 */
[----:B------:R-:W-:Y:S01]  /*17540*/  LOP3.LUT R131, R134, 0xff00ff, RZ, 0xc0, !PT ;  /* 0x00ff00ff86837812 */ /* 0x000fe200078ec0ff */
[--C-:B---3--:R-:W-:Y:S04]  /*17550*/  FFMA.FTZ R105, R242, UR4, -R190.reuse ;  /* 0x00000004f2697c23 */ /* 0x108fe800080108be */
[--C-:B------:R-:W-:Y:S01]  /*17560*/  HSET2.LE.AND R131, R131, R186.reuse, PT ;  /* 0x000000ba83837233 */ /* 0x100fe20003803000 */
[----:B------:R1:W-:Y:S01]  /*17570*/  MUFU.EX2 R242, R105 ;  /* 0x0000006900f27308 */ /* 0x0003e20000000800 */
[----:B--2---:R-:W2:Y:S01]  /*17580*/  LDSM.16.MT88.4 R112, [R111+0x2400] ;  /* 0x002400006f70783b */ /* 0x004ea20000004200 */
[----:B-1----:R-:W-:Y:S08]  /*17590*/  FFMA.FTZ R105, R241, UR4, -R190 ;  /* 0x00000004f1697c23 */ /* 0x002ff000080108be */
[----:B------:R1:W3:Y:S02]  /*175a0*/  MUFU.EX2 R241, R105 ;  /* 0x0000006900f17308 */ /* 0x0002e40000000800 */
[--C-:B-1----:R-:W-:Y:S01]  /*175b0*/  FFMA.FTZ R105, R244, UR4, -R187.reuse ;  /* 0x00000004f4697c23 */ /* 0x102fe200080108bb */
[----:B----4-:R-:W-:Y:S07]  /*175c0*/  MOV R244, R175 ;  /* 0x000000af00f47202 */ /* 0x010fee0000000f00 */
[----:B------:R1:W-:Y:S01]  /*175d0*/  MUFU.EX2 R238, R105 ;  /* 0x0000006900ee7308 */ /* 0x0003e20000000800 */
[-C--:B--2---:R-:W-:Y:S08]  /*175e0*/  HMMA.16816.F32.BF16 R84, R116, R112.reuse, R84 ;  /* 0x000000707454723c */ /* 0x084ff00000041854 */
[C---:B------:R-:W-:Y:S04]  /*175f0*/  HMMA.16816.F32.BF16 R88, R124.reuse, R112, R88 ;  /* 0x000000707c58723c */ /* 0x040fe80000041858 */
[----:B------:R-:W-:Y:S01]  /*17600*/  FFMA.FTZ R113, R236, UR4, -R188 ;  /* 0x00000004ec717c23 */ /* 0x000fe200080108bc */
[----:B------:R-:W-:Y:S01]  /*17610*/  LOP3.LUT R112, R109, 0xffff, RZ, 0xc0, !PT ;  /* 0x0000ffff6d707812 */ /* 0x000fe200078ec0ff */
[----:B-1----:R-:W-:Y:S02]  /*17620*/  FFMA.FTZ R105, R243, UR4, -R187 ;  /* 0x00000004f3697c23 */ /* 0x002fe400080108bb */
[-C--:B------:R-:W-:Y:S01]  /*17630*/  HMMA.16816.F32.BF16 R92, R124, R114.reuse, R92 ;  /* 0x000000727c5c723c */ /* 0x080fe2000004185c */
[----:B------:R1:W-:Y:S01]  /*17640*/  MUFU.EX2 R201, R113 ;  /* 0x0000007100c97308 */ /* 0x0003e20000000800 */
[----:B------:R-:W2:Y:S01]  /*17650*/  LDSM.16.MT88.4 R124, [R110+0x9800] ;  /* 0x009800006e7c783b */ /* 0x000ea20000004200 */
[----:B------:R-:W-:Y:S01]  /*17660*/  SHF.R.U32.HI R112, RZ, 0x8, R112 ;  /* 0x00000008ff707819 */ /* 0x000fe20000011670 */
[----:B-----5:R-:W-:Y:S01]  /*17670*/  IMAD.MOV.U32 R243, RZ, RZ, R174 ;  /* 0x000000fffff37224 */ /* 0x020fe200078e00ae */
[----:B------:R-:W-:Y:S03]  /*17680*/  LOP3.LUT R109, R121, 0xff, RZ, 0xc0, !PT ;  /* 0x000000ff796d7812 */ /* 0x000fe600078ec0ff */
[----:B------:R-:W-:Y:S03]  /*17690*/  HMMA.16816.F32.BF16 R96, R116, R114, R96 ;  /* 0x000000727460723c */ /* 0x000fe60000041860 */
[----:B------:R4:W-:Y:S01]  /*176a0*/  MUFU.EX2 R239, R105 ;  /* 0x0000006900ef7308 */ /* 0x0009e20000000800 */
[----:B------:R-:W-:Y:S01]  /*176b0*/  LDSM.16.MT88.4 R116, [R110+0xa800] ;  /* 0x00a800006e74783b */ /* 0x000fe20000004200 */
[----:B------:R-:W-:Y:S02]  /*176c0*/  PRMT R121, R109, 0x5410, R122 ;  /* 0x000054106d797816 */ /* 0x000fe4000000007a */
[----:B------:R-:W-:Y:S03]  /*176d0*/  PRMT R109, R104, 0x7632, R109 ;  /* 0x00007632686d7816 */ /* 0x000fe6000000006d */
[--C-:B------:R-:W-:Y:S02]  /*176e0*/  HSET2.LE.AND R121, R121, R186.reuse, PT ;  /* 0x000000ba79797233 */ /* 0x100fe40003803000 */
[----:B-1----:R-:W-:Y:S01]  /*176f0*/  PRMT R113, R123, 0x5410, R112 ;  /* 0x000054107b717816 */ /* 0x002fe20000000070 */
[--C-:B------:R-:W-:Y:S01]  /*17700*/  FFMA.FTZ R112, R237, UR4, -R189.reuse ;  /* 0x00000004ed707c23 */ /* 0x100fe200080108bd */
[----:B------:R-:W-:Y:S02]  /*17710*/  LOP3.LUT R109, R109, 0xff, RZ, 0xc0, !PT ;  /* 0x000000ff6d6d7812 */ /* 0x000fe400078ec0ff */
[----:B------:R-:W-:Y:S01]  /*17720*/  LOP3.LUT R123, R132, 0xff00ff, RZ, 0xc0, !PT ;  /* 0x00ff00ff847b7812 */ /* 0x000fe200078ec0ff */
[----:B------:R1:W-:Y:S01]  /*17730*/  MUFU.EX2 R198, R112 ;  /* 0x0000007000c67308 */ /* 0x0003e20000000800 */
[--C-:B----4-:R-:W-:Y:S03]  /*17740*/  FFMA.FTZ R105, R210, UR4, -R189.reuse ;  /* 0x00000004d2697c23 */ /* 0x110fe600080108bd */
[--C-:B------:R-:W-:Y:S06]  /*17750*/  HSET2.LE.AND R123, R123, R186.reuse, PT ;  /* 0x000000ba7b7b7233 */ /* 0x100fec0003803000 */
[----:B------:R4:W5:Y:S01]  /*17760*/  MUFU.EX2 R203, R105 ;  /* 0x0000006900cb7308 */ /* 0x0009620000000800 */
[----:B-1----:R-:W-:Y:S01]  /*17770*/  FFMA.FTZ R112, R240, UR4, -R189 ;  /* 0x00000004f0707c23 */ /* 0x002fe200080108bd */
[----:B------:R-:W-:Y:S08]  /*17780*/  MOV R240, R167 ;  /* 0x000000a700f07202 */ /* 0x000ff00000000f00 */
[----:B------:R-:W1:Y:S01]  /*17790*/  MUFU.EX2 R199, R112 ;  /* 0x0000007000c77308 */ /* 0x000e620000000800 */
[----:B----4-:R-:W-:Y:S02]  /*177a0*/  LOP3.LUT R105, R130, 0xff, RZ, 0xc0, !PT ;  /* 0x000000ff82697812 */ /* 0x010fe400078ec0ff */
[--C-:B------:R-:W-:Y:S02]  /*177b0*/  HSET2.LE.AND R130, R129, R186.reuse, PT ;  /* 0x000000ba81827233 */ /* 0x100fe40003803000 */
[----:B------:R-:W-:Y:S01]  /*177c0*/  PRMT R128, R105, 0x5410, R133 ;  /* 0x0000541069807816 */ /* 0x000fe20000000085 */
[----:B------:R-:W-:Y:S04]  /*177d0*/  FFMA.FTZ R105, R235, UR4, -R188 ;  /* 0x00000004eb697c23 */ /* 0x000fe800080108bc */
[----:B------:R4:W2:Y:S01]  /*177e0*/  MUFU.EX2 R200, R105 ;  /* 0x0000006900c87308 */ /* 0x0008a20000000800 */
[--C-:B------:R-:W-:Y:S02]  /*177f0*/  HSET2.LE.AND R122, R128, R186.reuse, PT ;  /* 0x000000ba807a7233 */ /* 0x100fe40003803000 */
[----:B----4-:R-:W-:Y:S04]  /*17800*/  LOP3.LUT R105, R104, 0xffff, RZ, 0xc0, !PT ;  /* 0x0000ffff68697812 */ /* 0x010fe800078ec0ff */
[----:B------:R-:W-:Y:S04]  /*17810*/  SHF.R.U32.HI R105, RZ, 0x8, R105 ;  /* 0x00000008ff697819 */ /* 0x000fe80000011669 */
[----:B------:R-:W-:Y:S02]  /*17820*/  PRMT R133, R120, 0x5410, R105 ;  /* 0x0000541078857816 */ /* 0x000fe40000000069 */
[----:B------:R-:W-:Y:S02]  /*17830*/  SHF.R.U32.HI R105, RZ, 0x18, R104 ;  /* 0x00000018ff697819 */ /* 0x000fe40000011668 */
[----:B------:R-:W-:Y:S02]  /*17840*/  F2FP.BF16.F32.PACK_AB R104, R244, R243 ;  /* 0x000000f3f468723e */ /* 0x000fe400000010ff */
[----:B------:R-:W-:Y:S01]  /*17850*/  PRMT R129, R109, 0x5410, R105 ;  /* 0x000054106d817816 */ /* 0x000fe20000000069 */
[----:B------:R-:W-:Y:S01]  /*17860*/  FFMA.FTZ R105, R245, UR4, -R190 ;  /* 0x00000004f5697c23 */ /* 0x000fe200080108be */
[----:B------:R-:W-:Y:S01]  /*17870*/  LOP3.LUT R130, R104, R130, RZ, 0xc0, !PT ;  /* 0x0000008268827212 */ /* 0x000fe200078ec0ff */
[----:B------:R-:W-:Y:S01]  /*17880*/  IMAD.MOV.U32 R245, RZ, RZ, R166 ;  /* 0x000000fffff57224 */ /* 0x000fe200078e00a6 */
[----:B---3--:R-:W-:Y:S01]  /*17890*/  F2FP.BF16.F32.PACK_AB R104, R241, R242 ;  /* 0x000000f2f168723e */ /* 0x008fe200000010ff */
[----:B------:R3:W-:Y:S01]  /*178a0*/  MUFU.EX2 R237, R105 ;  /* 0x0000006900ed7308 */ /* 0x0007e20000000800 */
[--C-:B------:R-:W-:Y:S02]  /*178b0*/  HSET2.LE.AND R120, R113, R186.reuse, PT ;  /* 0x000000ba71787233 */ /* 0x100fe40003803000 */
[----:B------:R-:W-:Y:S01]  /*178c0*/  LOP3.LUT R131, R104, R131, RZ, 0xc0, !PT ;  /* 0x0000008368837212 */ /* 0x000fe200078ec0ff */
[----:B------:R-:W-:Y:S01]  /*178d0*/  FFMA.FTZ R104, R246, UR4, -R190 ;  /* 0x00000004f6687c23 */ /* 0x000fe200080108be */
[----:B-----5:R-:W-:Y:S01]  /*178e0*/  F2FP.BF16.F32.PACK_AB R109, R202, R203 ;  /* 0x000000cbca6d723e */ /* 0x020fe200000010ff */
[----:B------:R-:W4:Y:S01]  /*178f0*/  LDSM.16.MT88.4 R112, [R111+0x800] ;  /* 0x000800006f70783b */ /* 0x000f220000004200 */
[--C-:B------:R-:W-:Y:S03]  /*17900*/  HSET2.LE.AND R128, R133, R186.reuse, PT ;  /* 0x000000ba85807233 */ /* 0x100fe60003803000 */
[----:B------:R2:W5:Y:S01]  /*17910*/  MUFU.EX2 R236, R104 ;  /* 0x0000006800ec7308 */ /* 0x0005620000000800 */
[----:B------:R-:W-:Y:S01]  /*17920*/  LOP3.LUT R123, R109, R123, RZ, 0xc0, !PT ;  /* 0x0000007b6d7b7212 */ /* 0x000fe200078ec0ff */
[----:B------:R-:W-:Y:S01]  /*17930*/  FFMA.FTZ R109, R248, UR4, -R188 ;  /* 0x00000004f86d7c23 */ /* 0x000fe200080108bc */
[--C-:B------:R-:W-:Y:S01]  /*17940*/  HSET2.LE.AND R129, R129, R186.reuse, PT ;  /* 0x000000ba81817233 */ /* 0x100fe20003803000 */
[----:B------:R-:W-:Y:S01]  /*17950*/  IMAD.MOV.U32 R248, RZ, RZ, R162 ;  /* 0x000000fffff87224 */ /* 0x000fe200078e00a2 */
[----:B------:R-:W-:Y:S01]  /*17960*/  MOV R162, R158 ;  /* 0x0000009e00a27202 */ /* 0x000fe20000000f00 */
[----:B------:R-:W-:Y:S04]  /*17970*/  IMAD.MOV.U32 R246, RZ, RZ, R165 ;  /* 0x000000fffff67224 */ /* 0x000fe800078e00a5 */
[----:B------:R5:W-:Y:S01]  /*17980*/  MUFU.EX2 R197, R109 ;  /* 0x0000006d00c57308 */ /* 0x000be20000000800 */
[----:B---3--:R-:W-:Y:S04]  /*17990*/  F2FP.BF16.F32.PACK_AB R105, R205, R204 ;  /* 0x000000cccd69723e */ /* 0x008fe800000010ff */
[----:B------:R-:W-:Y:S02]  /*179a0*/  LOP3.LUT R122, R105, R122, RZ, 0xc0, !PT ;  /* 0x0000007a697a7212 */ /* 0x000fe400078ec0ff */
[----:B-1----:R-:W-:Y:S02]  /*179b0*/  F2FP.BF16.F32.PACK_AB R105, R199, R198 ;  /* 0x000000c6c769723e */ /* 0x002fe400000010ff */
[----:B--2---:R-:W-:Y:S02]  /*179c0*/  F2FP.BF16.F32.PACK_AB R104, R201, R200 ;  /* 0x000000c8c968723e */ /* 0x004fe400000010ff */
[----:B------:R-:W-:Y:S02]  /*179d0*/  LOP3.LUT R121, R105, R121, RZ, 0xc0, !PT ;  /* 0x0000007969797212 */ /* 0x000fe400078ec0ff */
[----:B------:R-:W-:Y:S02]  /*179e0*/  LOP3.LUT R120, R104, R120, RZ, 0xc0, !PT ;  /* 0x0000007868787212 */ /* 0x000fe400078ec0ff */
[----:B------:R-:W-:Y:S02]  /*179f0*/  F2FP.BF16.F32.PACK_AB R104, R239, R238 ;  /* 0x000000eeef68723e */ /* 0x000fe400000010ff */
[----:B------:R-:W-:Y:S01]  /*17a00*/  LOP3.LUT R105, R140, UR9, R137, 0x96, !PT ;  /* 0x000000098c697c12 */ /* 0x000fe2000f8e9689 */
[----:B-----5:R-:W-:Y:S01]  /*17a10*/  FFMA.FTZ R109, R250, UR4, -R188 ;  /* 0x00000004fa6d7c23 */ /* 0x020fe200080108bc */
[----:B------:R-:W-:Y:S01]  /*17a20*/  LOP3.LUT R128, R104, R128, RZ, 0xc0, !PT ;  /* 0x0000008068807212 */ /* 0x000fe200078ec0ff */
[-C--:B------:R-:W-:Y:S05]  /*17a30*/  HMMA.16816.F32.BF16 R4, R120, R124.reuse, R4 ;  /* 0x0000007c7804723c */ /* 0x080fea0000041804 */
[----:B------:R-:W-:Y:S02]  /*17a40*/  F2FP.BF16.F32.PACK_AB R104, R236, R237 ;  /* 0x000000edec68723e */ /* 0x000fe400000010ff */
[----:B------:R-:W-:Y:S01]  /*17a50*/  MOV R250, R161 ;  /* 0x000000a100fa7202 */ /* 0x000fe20000000f00 */
[----:B------:R-:W-:Y:S01]  /*17a60*/  IMAD.MOV.U32 R161, RZ, RZ, R157 ;  /* 0x000000ffffa17224 */ /* 0x000fe200078e009d */
[----:B------:R-:W-:Y:S01]  /*17a70*/  LOP3.LUT R129, R104, R129, RZ, 0xc0, !PT ;  /* 0x0000008168817212 */ /* 0x000fe200078ec0ff */
[--C-:B------:R-:W-:Y:S01]  /*17a80*/  FFMA.FTZ R104, R251, UR4, -R187.reuse ;  /* 0x00000004fb687c23 */ /* 0x100fe200080108bb */
[----:B------:R-:W-:Y:S03]  /*17a90*/  MOV R251, R164 ;  /* 0x000000a400fb7202 */ /* 0x000fe60000000f00 */
[----:B------:R1:W-:Y:S02]  /*17aa0*/  MUFU.EX2 R215, R104 ;  /* 0x0000006800d77308 */ /* 0x0003e40000000800 */
[C---:B------:R-:W-:Y:S08]  /*17ab0*/  HMMA.16816.F32.BF16 R8, R128.reuse, R124, R8 ;  /* 0x0000007c8008723c */ /* 0x040ff00000041808 */
[-C--:B------:R-:W-:Y:S03]  /*17ac0*/  HMMA.16816.F32.BF16 R12, R128, R126.reuse, R12 ;  /* 0x0000007e800c723c */ /* 0x080fe6000004180c */
[----:B-1----:R-:W-:Y:S05]  /*17ad0*/  FFMA.FTZ R104, R252, UR4, -R187 ;  /* 0x00000004fc687c23 */ /* 0x002fea00080108bb */
[C---:B------:R-:W-:Y:S01]  /*17ae0*/  HMMA.16816.F32.BF16 R16, R120.reuse, R126, R16 ;  /* 0x0000007e7810723c */ /* 0x040fe20000041810 */
[----:B------:R-:W1:Y:S01]  /*17af0*/  LDSM.16.MT88.4 R124, [R111+0x1800] ;  /* 0x001800006f7c783b */ /* 0x000e620000004200 */
[----:B------:R2:W3:Y:S02]  /*17b00*/  MUFU.EX2 R235, R104 ;  /* 0x0000006800eb7308 */ /* 0x0004e40000000800 */
[----:B------:R-:W-:Y:S04]  /*17b10*/  IMAD.MOV.U32 R252, RZ, RZ, R163 ;  /* 0x000000fffffc7224 */ /* 0x000fe800078e00a3 */
[-C--:B----4-:R-:W-:Y:S08]  /*17b20*/  HMMA.16816.F32.BF16 R20, R120, R112.reuse, R20 ;  /* 0x000000707814723c */ /* 0x090ff00000041814 */
[C---:B------:R-:W-:Y:S04]  /*17b30*/  HMMA.16816.F32.BF16 R24, R128.reuse, R112, R24 ;  /* 0x000000708018723c */ /* 0x040fe80000041818 */
[--C-:B--2---:R-:W-:Y:S01]  /*17b40*/  FFMA.FTZ R104, R173, UR4, -R190.reuse ;  /* 0x00000004ad687c23 */ /* 0x104fe200080108be */
[----:B---3--:R-:W-:Y:S03]  /*17b50*/  F2FP.BF16.F32.PACK_AB R176, R235, R215 ;  /* 0x000000d7ebb0723e */ /* 0x008fe600000010ff */
[-C--:B------:R-:W-:Y:S01]  /*17b60*/  HMMA.16816.F32.BF16 R28, R128, R114.reuse, R28 ;  /* 0x00000072801c723c */ /* 0x080fe2000004181c */
[----:B------:R2:W-:Y:S07]  /*17b70*/  MUFU.EX2 R213, R104 ;  /* 0x0000006800d57308 */ /* 0x0005ee0000000800 */
[C---:B------:R-:W-:Y:S01]  /*17b80*/  HMMA.16816.F32.BF16 R32, R120.reuse, R114, R32 ;  /* 0x000000727820723c */ /* 0x040fe20000041820 */
[----:B------:R-:W3:Y:S07]  /*17b90*/  LDSM.16.MT88.4 R112, [R110+0xb800] ;  /* 0x00b800006e70783b */ /* 0x000eee0000004200 */
[-C--:B------:R-:W-:Y:S03]  /*17ba0*/  HMMA.16816.F32.BF16 R36, R120, R116.reuse, R36 ;  /* 0x000000747824723c */ /* 0x080fe60000041824 */
[----:B--2---:R-:W-:Y:S02]  /*17bb0*/  FFMA.FTZ R104, R172, UR4, -R190 ;  /* 0x00000004ac687c23 */ /* 0x004fe400080108be */
[----:B------:R-:W-:Y:S02]  /*17bc0*/  LDSM.16.MT88.4 R172, [R111+0x1c00] ;  /* 0x001c00006fac783b */ /* 0x000fe40000004200 */
[----:B------:R2:W4:Y:S01]  /*17bd0*/  MUFU.EX2 R214, R104 ;  /* 0x0000006800d67308 */ /* 0x0005220000000800 */
[C---:B------:R-:W-:Y:S08]  /*17be0*/  HMMA.16816.F32.BF16 R40, R128.reuse, R116, R40 ;  /* 0x000000748028723c */ /* 0x040ff00000041828 */
[-C--:B------:R-:W-:Y:S08]  /*17bf0*/  HMMA.16816.F32.BF16 R44, R128, R118.reuse, R44 ;  /* 0x00000076802c723c */ /* 0x080ff0000004182c */
[C---:B------:R-:W-:Y:S01]  /*17c00*/  HMMA.16816.F32.BF16 R48, R120.reuse, R118, R48 ;  /* 0x000000767830723c */ /* 0x040fe20000041830 */
[----:B------:R-:W5:Y:S03]  /*17c10*/  LDSM.16.MT88.4 R116, [R111+0x2800] ;  /* 0x002800006f74783b */ /* 0x000f660000004200 */
[--C-:B--2---:R-:W-:Y:S01]  /*17c20*/  FFMA.FTZ R104, R171, UR4, -R187.reuse ;  /* 0x00000004ab687c23 */ /* 0x104fe200080108bb */
[----:B------:R-:W-:Y:S01]  /*17c30*/  FFMA.FTZ R187, R170, UR4, -R187 ;  /* 0x00000004aabb7c23 */ /* 0x000fe200080108bb */
[----:B------:R-:W-:Y:S01]  /*17c40*/  IMAD.MOV.U32 R170, RZ, RZ, R196 ;  /* 0x000000ffffaa7224 */ /* 0x000fe200078e00c4 */
[----:B------:R-:W-:Y:S01]  /*17c50*/  MOV R171, R192 ;  /* 0x000000c000ab7202 */ /* 0x000fe20000000f00 */
[-C--:B-1----:R-:W-:Y:S01]  /*17c60*/  HMMA.16816.F32.BF16 R52, R120, R124.reuse, R52 ;  /* 0x0000007c7834723c */ /* 0x082fe20000041834 */
[----:B------:R-:W-:Y:S02]  /*17c70*/  MUFU.EX2 R196, R109 ;  /* 0x0000006d00c47308 */ /* 0x000fe40000000800 */
[----:B----4-:R-:W-:Y:S05]  /*17c80*/  F2FP.BF16.F32.PACK_AB R177, R214, R213 ;  /* 0x000000d5d6b1723e */ /* 0x010fea00000010ff */
[C---:B------:R-:W-:Y:S03]  /*17c90*/  HMMA.16816.F32.BF16 R56, R128.reuse, R124, R56 ;  /* 0x0000007c8038723c */ /* 0x040fe60000041838 */
[----:B------:R1:W-:Y:S01]  /*17ca0*/  MUFU.EX2 R210, R104 ;  /* 0x0000006800d27308 */ /* 0x0003e20000000800 */
[----:B------:R-:W-:Y:S02]  /*17cb0*/  LOP3.LUT R124, R138, UR9, R135, 0x96, !PT ;  /* 0x000000098a7c7c12 */ /* 0x000fe4000f8e9687 */
[----:B------:R-:W2:Y:S02]  /*17cc0*/  LDL.LU R138, [R1+0x3c] ;  /* 0x00003c00018a7983 */ /* 0x000ea40000300800 */
[-C--:B------:R-:W-:Y:S05]  /*17cd0*/  HMMA.16816.F32.BF16 R60, R128, R126.reuse, R60 ;  /* 0x0000007e803c723c */ /* 0x080fea000004183c */
[----:B------:R-:W4:Y:S01]  /*17ce0*/  MUFU.EX2 R207, R187 ;  /* 0x000000bb00cf7308 */ /* 0x000f220000000800 */
[----:B------:R-:W2:Y:S01]  /*17cf0*/  LDL.LU R137, [R1+0x38] ;  /* 0x0000380001897983 */ /* 0x000ea20000300800 */
[----:B------:R-:W-:Y:S01]  /*17d00*/  IMAD.WIDE.U32 R124, R124, -0x2daee0ad, RZ ;  /* 0xd2511f537c7c7825 */ /* 0x000fe200078e00ff */
[C---:B------:R-:W-:Y:S04]  /*17d10*/  HMMA.16816.F32.BF16 R64, R120.reuse, R126, R64 ;  /* 0x0000007e7840723c */ /* 0x040fe80000041840 */
[----:B-1----:R-:W-:Y:S01]  /*17d20*/  FFMA.FTZ R104, R106, UR4, -R190 ;  /* 0x000000046a687c23 */ /* 0x002fe200080108be */
[----:B------:R-:W-:Y:S01]  /*17d30*/  LOP3.LUT R106, R142, UR14, R125, 0x96, !PT ;  /* 0x0000000e8e6a7c12 */ /* 0x000fe2000f8e967d */
[----:B------:R-:W-:Y:S01]  /*17d40*/  IMAD.MOV.U32 R127, RZ, RZ, R124 ;  /* 0x000000ffff7f7224 */ /* 0x000fe200078e007c */
[C---:B------:R-:W-:Y:S01]  /*17d50*/  PRMT R126, R124.reuse, 0x7773, RZ ;  /* 0x000077737c7e7816 */ /* 0x040fe200000000ff */
[-C--:B---3--:R-:W-:Y:S01]  /*17d60*/  HMMA.16816.F32.BF16 R68, R120, R112.reuse, R68 ;  /* 0x000000707844723c */ /* 0x088fe20000041844 */
[----:B------:R1:W-:Y:S01]  /*17d70*/  MUFU.EX2 R206, R104 ;  /* 0x0000006800ce7308 */ /* 0x0003e20000000800 */
[----:B------:R-:W-:Y:S01]  /*17d80*/  LDSM.16.MT88.4 R140, [R111+0xc00] ;  /* 0x000c00006f8c783b */ /* 0x000fe20000004200 */
[C---:B------:R-:W-:Y:S01]  /*17d90*/  PRMT R125, R124.reuse, 0x7772, RZ ;  /* 0x000077727c7d7816 */ /* 0x040fe200000000ff */
[----:B------:R-:W-:Y:S01]  /*17da0*/  FFMA.FTZ R190, R107, UR4, -R190 ;  /* 0x000000046bbe7c23 */ /* 0x000fe200080108be */
[----:B------:R-:W-:Y:S02]  /*17db0*/  PRMT R135, R124, 0x7771, RZ ;  /* 0x000077717c877816 */ /* 0x000fe400000000ff */
[C---:B------:R-:W-:Y:S01]  /*17dc0*/  LOP3.LUT R109, R106.reuse, 0xffff, RZ, 0xc0, !PT ;  /* 0x0000ffff6a6d7812 */ /* 0x040fe200078ec0ff */
[C---:B------:R-:W-:Y:S03]  /*17dd0*/  HMMA.16816.F32.BF16 R72, R128.reuse, R112, R72 ;  /* 0x000000708048723c */ /* 0x040fe60000041848 */
[----:B------:R-:W3:Y:S01]  /*17de0*/  MUFU.EX2 R190, R190 ;  /* 0x000000be00be7308 */ /* 0x000ee20000000800 */
[----:B------:R-:W-:Y:S02]  /*17df0*/  PRMT R136, R125, 0x5410, R126 ;  /* 0x000054107d887816 */ /* 0x000fe4000000007e */
[----:B------:R-:W-:Y:S02]  /*17e00*/  LOP3.LUT R125, R127, 0xff, RZ, 0xc0, !PT ;  /* 0x000000ff7f7d7812 */ /* 0x000fe400078ec0ff */
[-C--:B------:R-:W-:Y:S03]  /*17e10*/  HMMA.16816.F32.BF16 R76, R128, R114.reuse, R76 ;  /* 0x00000072804c723c */ /* 0x080fe6000004184c */
[----:B-1----:R-:W-:Y:S01]  /*17e20*/  IMAD.WIDE.U32 R104, R105, -0x2daee0ad, RZ ;  /* 0xd2511f5369687825 */ /* 0x002fe200078e00ff */
[----:B------:R-:W-:Y:S02]  /*17e30*/  LOP3.LUT R113, R106, 0xff, RZ, 0xc0, !PT ;  /* 0x000000ff6a717812 */ /* 0x000fe400078ec0ff */
[----:B------:R-:W-:Y:S01]  /*17e40*/  PRMT R135, R125, 0x5410, R135 ;  /* 0x000054107d877816 */ /* 0x000fe20000000087 */
[----:B------:R-:W-:Y:S01]  /*17e50*/  IMAD.MOV.U32 R124, RZ, RZ, R104 ;  /* 0x000000ffff7c7224 */ /* 0x000fe200078e0068 */
[C---:B------:R-:W-:Y:S04]  /*17e60*/  HMMA.16816.F32.BF16 R80, R120.reuse, R114, R80 ;  /* 0x000000727850723c */ /* 0x040fe80000041850 */
[C---:B------:R-:W-:Y:S02]  /*17e70*/  PRMT R134, R104.reuse, 0x7773, RZ ;  /* 0x0000777368867816 */ /* 0x040fe400000000ff */
[C---:B------:R-:W-:Y:S02]  /*17e80*/  PRMT R133, R104.reuse, 0x7772, RZ ;  /* 0x0000777268857816 */ /* 0x040fe400000000ff */
[-C--:B-----5:R-:W-:Y:S03]  /*17e90*/  HMMA.16816.F32.BF16 R84, R120, R116.reuse, R84 ;  /* 0x000000747854723c */ /* 0x0a0fe60000041854 */
[----:B------:R-:W-:Y:S01]  /*17ea0*/  PRMT R132, R104, 0x7771, RZ ;  /* 0x0000777168847816 */ /* 0x000fe200000000ff */
[----:B------:R-:W-:Y:S01]  /*17eb0*/  FFMA.FTZ R104, R247, UR4, -R189 ;  /* 0x00000004f7687c23 */ /* 0x000fe200080108bd */
[----:B------:R-:W-:Y:S01]  /*17ec0*/  LOP3.LUT R112, R124, 0xff, RZ, 0xc0, !PT ;  /* 0x000000ff7c707812 */ /* 0x000fe200078ec0ff */
[----:B------:R-:W-:Y:S01]  /*17ed0*/  IMAD.MOV.U32 R247, RZ, RZ, R160 ;  /* 0x000000fffff77224 */ /* 0x000fe200078e00a0 */
[----:B------:R-:W-:Y:S01]  /*17ee0*/  LOP3.LUT R105, R144, UR14, R105, 0x96, !PT ;  /* 0x0000000e90697c12 */ /* 0x000fe2000f8e9669 */
[C---:B------:R-:W-:Y:S01]  /*17ef0*/  HMMA.16816.F32.BF16 R88, R128.reuse, R116, R88 ;  /* 0x000000748058723c */ /* 0x040fe20000041858 */
[----:B------:R1:W-:Y:S01]  /*17f00*/  MUFU.EX2 R193, R104 ;  /* 0x0000006800c17308 */ /* 0x0003e20000000800 */
[----:B------:R-:W5:Y:S02]  /*17f10*/  LDSM.16.MT88.4 R124, [R110+0x9c00] ;  /* 0x009c00006e7c783b */ /* 0x000f640000004200 */
[----:B------:R-:W-:Y:S01]  /*17f20*/  PRMT R133, R133, 0x5410, R134 ;  /* 0x0000541085857816 */ /* 0x000fe20000000086 */
[----:B------:R-:W-:Y:S01]  /*17f30*/  IMAD.MOV.U32 R160, RZ, RZ, R156 ;  /* 0x000000ffffa07224 */ /* 0x000fe200078e009c */
[----:B------:R-:W-:Y:S02]  /*17f40*/  PRMT R132, R112, 0x5410, R132 ;  /* 0x0000541070847816 */ /* 0x000fe40000000084 */
[-C--:B------:R-:W-:Y:S03]  /*17f50*/  HMMA.16816.F32.BF16 R92, R128, R118.reuse, R92 ;  /* 0x00000076805c723c */ /* 0x080fe6000004185c */
[----:B------:R-:W-:Y:S02]  /*17f60*/  LOP3.LUT R112, R105, 0xffff, RZ, 0xc0, !PT ;  /* 0x0000ffff69707812 */ /* 0x000fe400078ec0ff */
[----:B------:R-:W-:Y:S02]  /*17f70*/  SHF.R.U32.HI R114, RZ, 0x18, R106 ;  /* 0x00000018ff727819 */ /* 0x000fe4000001166a */
[----:B------:R-:W-:Y:S01]  /*17f80*/  LOP3.LUT R107, R136, 0xff00ff, RZ, 0xc0, !PT ;  /* 0x00ff00ff886b7812 */ /* 0x000fe200078ec0ff */
[----:B------:R-:W-:Y:S04]  /*17f90*/  HMMA.16816.F32.BF16 R96, R120, R118, R96 ;  /* 0x000000767860723c */ /* 0x000fe80000041860 */
[----:B-1----:R-:W-:Y:S01]  /*17fa0*/  SHF.R.U32.HI R104, RZ, 0x8, R109 ;  /* 0x00000008ff687819 */ /* 0x002fe2000001166d */
[----:B------:R-:W-:Y:S01]  /*17fb0*/  FFMA.FTZ R109, R249, UR4, -R189 ;  /* 0x00000004f96d7c23 */ /* 0x000fe200080108bd */
[--C-:B------:R-:W-:Y:S01]  /*17fc0*/  HSET2.LE.AND R107, R107, R186.reuse, PT ;  /* 0x000000ba6b6b7233 */ /* 0x100fe20003803000 */
[----:B------:R-:W-:Y:S01]  /*17fd0*/  IMAD.MOV.U32 R249, RZ, RZ, R159 ;  /* 0x000000fffff97224 */ /* 0x000fe200078e009f */
[--C-:B------:R-:W-:Y:S01]  /*17fe0*/  PRMT R134, R113, 0x5410, R104.reuse ;  /* 0x0000541071867816 */ /* 0x100fe20000000068 */
[----:B------:R1:W-:Y:S01]  /*17ff0*/  MUFU.EX2 R192, R109 ;  /* 0x0000006d00c07308 */ /* 0x0003e20000000800 */
[----:B------:R-:W-:Y:S01]  /*18000*/  PRMT R104, R106, 0x7632, R104 ;  /* 0x000076326a687816 */ /* 0x000fe20000000068 */
[----:B------:R3:W5:Y:S01]  /*18010*/  LDSM.16.MT88.4 R156, [R110+0xac00] ;  /* 0x00ac00006e9c783b */ /* 0x0007620000004200 */
[----:B------:R-:W-:Y:S02]  /*18020*/  LOP3.LUT R106, R105, 0xff, RZ, 0xc0, !PT ;  /* 0x000000ff696a7812 */ /* 0x000fe400078ec0ff */
[----:B------:R-:W-:Y:S02]  /*18030*/  LOP3.LUT R113, R104, 0xff, RZ, 0xc0, !PT ;  /* 0x000000ff68717812 */ /* 0x000fe400078ec0ff */
[----:B------:R-:W-:Y:S02]  /*18040*/  SHF.R.U32.HI R104, RZ, 0x8, R112 ;  /* 0x00000008ff687819 */ /* 0x000fe40000011670 */
[----:B------:R-:W-:Y:S02]  /*18050*/  PRMT R115, R113, 0x5410, R114 ;  /* 0x0000541071737816 */ /* 0x000fe40000000072 */
[----:B------:R-:W-:Y:S01]  /*18060*/  PRMT R112, R106, 0x5410, R104 ;  /* 0x000054106a707816 */ /* 0x000fe20000000068 */
[--C-:B------:R-:W-:Y:S01]  /*18070*/  FFMA.FTZ R104, R169, UR4, -R189.reuse ;  /* 0x00000004a9687c23 */ /* 0x100fe200080108bd */
[----:B------:R-:W-:Y:S01]  /*18080*/  FFMA.FTZ R189, R168, UR4, -R189 ;  /* 0x00000004a8bd7c23 */ /* 0x000fe200080108bd */
[--C-:B------:R-:W-:Y:S02]  /*18090*/  HSET2.LE.AND R106, R135, R186.reuse, PT ;  /* 0x000000ba876a7233 */ /* 0x100fe40003803000 */
[----:B------:R3:W-:Y:S01]  /*180a0*/  MUFU.EX2 R187, R104 ;  /* 0x0000006800bb7308 */ /* 0x0007e20000000800 */
[--C-:B-1----:R-:W-:Y:S01]  /*180b0*/  FFMA.FTZ R109, R171, UR4, -R188.reuse ;  /* 0x00000004ab6d7c23 */ /* 0x102fe200080108bc */
[----:B------:R-:W-:Y:S01]  /*180c0*/  FFMA.FTZ R188, R170, UR4, -R188 ;  /* 0x00000004aabc7c23 */ /* 0x000fe200080108bc */
[----:B------:R-:W-:Y:S02]  /*180d0*/  LOP3.LUT R116, R133, 0xff00ff, RZ, 0xc0, !PT ;  /* 0x00ff00ff85747812 */ /* 0x000fe400078ec0ff */
[--C-:B------:R-:W-:Y:S02]  /*180e0*/  HSET2.LE.AND R114, R132, R186.reuse, PT ;  /* 0x000000ba84727233 */ /* 0x100fe40003803000 */
[--C-:B------:R-:W-:Y:S03]  /*180f0*/  HSET2.LE.AND R112, R112, R186.reuse, PT ;  /* 0x000000ba70707233 */ /* 0x100fe60003803000 */
[----:B------:R1:W-:Y:S01]  /*18100*/  MUFU.EX2 R191, R109 ;  /* 0x0000006d00bf7308 */ /* 0x0003e20000000800 */
[----:B----4-:R-:W-:Y:S01]  /*18110*/  F2FP.BF16.F32.PACK_AB R178, R207, R210 ;  /* 0x000000d2cfb2723e */ /* 0x010fe200000010ff */
[----:B---3--:R-:W-:Y:S01]  /*18120*/  IMAD.MOV.U32 R110, RZ, RZ, R160 ;  /* 0x000000ffff6e7224 */ /* 0x008fe200078e00a0 */
[--C-:B------:R-:W-:Y:S02]  /*18130*/  HSET2.LE.AND R116, R116, R186.reuse, PT ;  /* 0x000000ba74747233 */ /* 0x100fe40003803000 */
[----:B------:R-:W-:Y:S02]  /*18140*/  F2FP.BF16.F32.PACK_AB R179, R190, R206 ;  /* 0x000000cebeb3723e */ /* 0x000fe400000010ff */
[----:B------:R-:W-:Y:S03]  /*18150*/  LOP3.LUT R176, R176, R112, RZ, 0xc0, !PT ;  /* 0x00000070b0b07212 */ /* 0x000fe600078ec0ff */
[----:B------:R-:W3:Y:S01]  /*18160*/  MUFU.EX2 R188, R188 ;  /* 0x000000bc00bc7308 */ /* 0x000ee20000000800 */
[--C-:B------:R-:W-:Y:S02]  /*18170*/  HSET2.LE.AND R104, R134, R186.reuse, PT ;  /* 0x000000ba86687233 */ /* 0x100fe40003803000 */
[----:B------:R-:W-:Y:S02]  /*18180*/  LOP3.LUT R178, R178, R114, RZ, 0xc0, !PT ;  /* 0x00000072b2b27212 */ /* 0x000fe400078ec0ff */
[----:B------:R-:W-:Y:S05]  /*18190*/  LOP3.LUT R179, R179, R116, RZ, 0xc0, !PT ;  /* 0x00000074b3b37212 */ /* 0x000fea00078ec0ff */
[----:B------:R-:W4:Y:S01]  /*181a0*/  MUFU.EX2 R189, R189 ;  /* 0x000000bd00bd7308 */ /* 0x000f220000000800 */
[----:B-1----:R-:W-:Y:S02]  /*181b0*/  PRMT R109, R105, 0x7632, R109 ;  /* 0x00007632696d7816 */ /* 0x002fe4000000006d */
[----:B------:R-:W-:Y:S02]  /*181c0*/  SHF.R.U32.HI R105, RZ, 0x18, R105 ;  /* 0x00000018ff697819 */ /* 0x000fe40000011669 */
[----:B------:R-:W-:Y:S04]  /*181d0*/  LOP3.LUT R109, R109, 0xff, RZ, 0xc0, !PT ;  /* 0x000000ff6d6d7812 */ /* 0x000fe800078ec0ff */
[----:B------:R-:W-:Y:S02]  /*181e0*/  PRMT R113, R109, 0x5410, R105 ;  /* 0x000054106d717816 */ /* 0x000fe40000000069 */
[----:B---3--:R-:W-:Y:S02]  /*181f0*/  F2FP.BF16.F32.PACK_AB R105, R188, R191 ;  /* 0x000000bfbc69723e */ /* 0x008fe400000010ff */
[--C-:B------:R-:W-:Y:S02]  /*18200*/  HSET2.LE.AND R109, R115, R186.reuse, PT ;  /* 0x000000ba736d7233 */ /* 0x100fe40003803000 */
[----:B------:R-:W-:Y:S02]  /*18210*/  LOP3.LUT R104, R105, R104, RZ, 0xc0, !PT ;  /* 0x0000006869687212 */ /* 0x000fe400078ec0ff */
[----:B----4-:R-:W-:Y:S02]  /*18220*/  F2FP.BF16.F32.PACK_AB R105, R189, R187 ;  /* 0x000000bbbd69723e */ /* 0x010fe400000010ff */
[----:B------:R-:W-:Y:S02]  /*18230*/  HSET2.LE.AND R113, R113, R186, PT ;  /* 0x000000ba71717233 */ /* 0x000fe40003803000 */
[----:B------:R-:W-:Y:S02]  /*18240*/  LOP3.LUT R105, R105, R109, RZ, 0xc0, !PT ;  /* 0x0000006d69697212 */ /* 0x000fe400078ec0ff */
[----:B------:R-:W-:Y:S02]  /*18250*/  MOV R109, R155 ;  /* 0x0000009b006d7202 */ /* 0x000fe40000000f00 */
[----:B------:R-:W-:Y:S02]  /*18260*/  LOP3.LUT R177, R177, R113, RZ, 0xc0, !PT ;  /* 0x00000071b1b17212 */ /* 0x000fe400078ec0ff */
[----:B------:R-:W-:Y:S01]  /*18270*/  MOV R186, R162 ;  /* 0x000000a200ba7202 */ /* 0x000fe20000000f00 */
[----:B--2---:R-:W-:Y:S01]  /*18280*/  FFMA.FTZ R195, R100, R138, R195 ;  /* 0x0000008a64c37223 */ /* 0x004fe200000100c3 */
[----:B------:R-:W-:Y:S01]  /*18290*/  F2FP.BF16.F32.PACK_AB R100, R192, R193 ;  /* 0x000000c1c064723e */ /* 0x000fe200000010ff */
[----:B------:R-:W-:Y:S01]  /*182a0*/  FFMA.FTZ R194, R0, R137, R194 ;  /* 0x0000008900c27223 */ /* 0x000fe200000100c2 */
[----:B------:R-:W-:Y:S02]  /*182b0*/  F2FP.BF16.F32.PACK_AB R0, R196, R197 ;  /* 0x000000c5c400723e */ /* 0x000fe400000010ff */
[----:B------:R-:W-:Y:S01]  /*182c0*/  LOP3.LUT R107, R100, R107, RZ, 0xc0, !PT ;  /* 0x0000006b646b7212 */ /* 0x000fe200078ec0ff */
[----:B------:R-:W-:Y:S01]  /*182d0*/  IMAD.MOV.U32 R100, RZ, RZ, R161 ;  /* 0x000000ffff647224 */ /* 0x000fe200078e00a1 */
[----:B------:R-:W-:Y:S01]  /*182e0*/  LOP3.LUT R106, R0, R106, RZ, 0xc0, !PT ;  /* 0x0000006a006a7212 */ /* 0x000fe200078ec0ff */
[----:B------:R-:W-:Y:S04]  /*182f0*/  IMAD.MOV.U32 R0, RZ, RZ, R154 ;  /* 0x000000ffff007224 */ /* 0x000fe800078e009a */
[----:B------:R-:W-:Y:S02]  /*18300*/  FADD.FTZ R0, R0, R195 ;  /* 0x000000c300007221 */ /* 0x000fe40000010000 */
[-C--:B-----5:R-:W-:Y:S01]  /*18310*/  HMMA.16816.F32.BF16 R112, R104, R124.reuse, R4 ;  /* 0x0000007c6870723c */ /* 0x0a0fe20000041804 */
[----:B------:R-:W1:Y:S07]  /*18320*/  LDSM.16.MT88.4 R4, [R111+0x2c00] ;  /* 0x002c00006f04783b */ /* 0x000e6e0000004200 */
[C---:B------:R-:W-:Y:S04]  /*18330*/  HMMA.16816.F32.BF16 R116, R176.reuse, R124, R8 ;  /* 0x0000007cb074723c */ /* 0x040fe80000041808 */
[----:B------:R-:W-:Y:S01]  /*18340*/  MOV R9, R152 ;  /* 0x0000009800097202 */ /* 0x000fe20000000f00 */
[----:B------:R-:W-:Y:S02]  /*18350*/  IMAD.MOV.U32 R10, RZ, RZ, R151 ;  /* 0x000000ffff0a7224 */ /* 0x000fe400078e0097 */
[----:B------:R-:W-:Y:S01]  /*18360*/  IMAD.MOV.U32 R11, RZ, RZ, R150 ;  /* 0x000000ffff0b7224 */ /* 0x000fe200078e0096 */
[-C--:B------:R-:W-:Y:S01]  /*18370*/  HMMA.16816.F32.BF16 R120, R176, R126.reuse, R12 ;  /* 0x0000007eb078723c */ /* 0x080fe2000004180c */
[----:B------:R-:W2:Y:S02]  /*18380*/  LDL.LU R12, [R1+0x44] ;  /* 0x00004400010c7983 */ /* 0x000ea40000300800 */
[----:B------:R-:W-:Y:S01]  /*18390*/  FADD.FTZ R9, R9, R0 ;  /* 0x0000000009097221 */ /* 0x000fe20000010000 */
[----:B------:R-:W-:Y:S01]  /*183a0*/  IMAD.MOV.U32 R15, RZ, RZ, R147 ;  /* 0x000000ffff0f7224 */ /* 0x000fe200078e0093 */
[----:B------:R-:W-:Y:S01]  /*183b0*/  MOV R13, R149 ;  /* 0x00000095000d7202 */ /* 0x000fe20000000f00 */
[----:B------:R-:W-:Y:S02]  /*183c0*/  IMAD.MOV.U32 R8, RZ, RZ, R153 ;  /* 0x000000ffff087224 */ /* 0x000fe400078e0099 */
[C---:B------:R-:W-:Y:S01]  /*183d0*/  HMMA.16816.F32.BF16 R124, R104.reuse, R126, R16 ;  /* 0x0000007e687c723c */ /* 0x040fe20000041810 */
[----:B------:R-:W3:Y:S03]  /*183e0*/  LDL.LU R19, [R1+0x40] ;  /* 0x0000400001137983 */ /* 0x000ee60000300800 */
[----:B------:R-:W-:Y:S01]  /*183f0*/  FADD.FTZ R8, R8, R194 ;  /* 0x000000c208087221 */ /* 0x000fe20000010000 */
[----:B------:R-:W-:Y:S01]  /*18400*/  IMAD.MOV.U32 R14, RZ, RZ, R148 ;  /* 0x000000ffff0e7224 */ /* 0x000fe200078e0094 */
[----:B------:R-:W-:Y:S02]  /*18410*/  MOV R18, R146 ;  /* 0x0000009200127202 */ /* 0x000fe40000000f00 */
[-C--:B------:R-:W-:Y:S03]  /*18420*/  HMMA.16816.F32.BF16 R128, R104, R140.reuse, R20 ;  /* 0x0000008c6880723c */ /* 0x080fe60000041814 */
[----:B------:R-:W-:Y:S01]  /*18430*/  FADD.FTZ R0, R10, R8 ;  /* 0x000000080a007221 */ /* 0x000fe20000010000 */
[----:B------:R-:W-:Y:S03]  /*18440*/  FADD.FTZ R8, R110, R9 ;  /* 0x000000096e087221 */ /* 0x000fe60000010000 */
[----:B------:R-:W-:Y:S01]  /*18450*/  FADD.FTZ R0, R100, R0 ;  /* 0x0000000064007221 */ /* 0x000fe20000010000 */
[C---:B------:R-:W-:Y:S04]  /*18460*/  HMMA.16816.F32.BF16 R132, R176.reuse, R140, R24 ;  /* 0x0000008cb084723c */ /* 0x040fe80000041818 */
[----:B------:R-:W-:Y:S01]  /*18470*/  FADD.FTZ R0, R250, R0 ;  /* 0x00000000fa007221 */ /* 0x000fe20000010000 */
[----:B------:R-:W-:Y:S03]  /*18480*/  IMAD.MOV.U32 R100, RZ, RZ, R108 ;  /* 0x000000ffff647224 */ /* 0x000fe600078e006c */
        /* <DEDUP_REMOVED lines=16> */
[-C--:B-1----:R-:W-:Y:S08]  /*18590*/  HMMA.16816.F32.BF16 R84, R104, R4.reuse, R84 ;  /* 0x000000046854723c */ /* 0x082ff00000041854 */
[C---:B------:R-:W-:Y:S08]  /*185a0*/  HMMA.16816.F32.BF16 R88, R176.reuse, R4, R88 ;  /* 0x00000004b058723c */ /* 0x040ff00000041858 */
[-C--:B------:R-:W-:Y:S08]  /*185b0*/  HMMA.16816.F32.BF16 R92, R176, R6.reuse, R92 ;  /* 0x00000006b05c723c */ /* 0x080ff0000004185c */
[----:B------:R-:W-:Y:S04]  /*185c0*/  HMMA.16816.F32.BF16 R96, R104, R6, R96 ;  /* 0x000000066860723c */ /* 0x000fe80000041860 */
[----:B------:R-:W-:Y:S01]  /*185d0*/  MOV R105, R101 ;  /* 0x0000006500697202 */ /* 0x000fe20000000f00 */
[----:B------:R-:W-:Y:S02]  /*185e0*/  IMAD.MOV.U32 R104, RZ, RZ, R102 ;  /* 0x000000ffff687224 */ /* 0x000fe400078e0066 */
[----:B--2---:R-:W-:Y:S04]  /*185f0*/  FFMA.FTZ R2, R2, R12, R13 ;  /* 0x0000000c02027223 */ /* 0x004fe8000001000d */
[----:B------:R-:W-:Y:S04]  /*18600*/  FADD.FTZ R2, R15, R2 ;  /* 0x000000020f027221 */ /* 0x000fe80000010000 */
[----:B------:R-:W-:Y:S01]  /*18610*/  FADD.FTZ R2, R109, R2 ;  /* 0x000000026d027221 */ /* 0x000fe20000010000 */
[----:B---3--:R-:W-:Y:S03]  /*18620*/  FFMA.FTZ R3, R3, R19, R18 ;  /* 0x0000001303037223 */ /* 0x008fe60000010012 */
[----:B------:R-:W-:Y:S01]  /*18630*/  FADD.FTZ R9, R249, R2 ;  /* 0x00000002f9097221 */ /* 0x000fe20000010000 */
[----:B------:R-:W-:Y:S01]  /*18640*/  FADD.FTZ R2, R247, R8 ;  /* 0x00000008f7027221 */ /* 0x000fe20000010000 */
[----:B------:R-:W-:Y:S02]  /*18650*/  FADD.FTZ R3, R14, R3 ;  /* 0x000000030e037221 */ /* 0x000fe40000010000 */
[----:B------:R-:W-:Y:S01]  /*18660*/  FADD.FTZ R8, R209, R9 ;  /* 0x00000009d1087221 */ /* 0x000fe20000010000 */
[----:B------:R-:W-:Y:S01]  /*18670*/  FADD.FTZ R2, R248, R2 ;  /* 0x00000002f8027221 */ /* 0x000fe20000010000 */
[----:B------:R-:W-:Y:S03]  /*18680*/  FADD.FTZ R3, R11, R3 ;  /* 0x000000030b037221 */ /* 0x000fe60000010000 */
[----:B------:R-:W-:Y:S01]  /*18690*/  FADD.FTZ R2, R251, R2 ;  /* 0x00000002fb027221 */ /* 0x000fe20000010000 */
[----:B------:R-:W-:Y:S03]  /*186a0*/  FADD.FTZ R3, R186, R3 ;  /* 0x00000003ba037221 */ /* 0x000fe60000010000 */
[----:B------:R-:W-:Y:S01]  /*186b0*/  FADD.FTZ R9, R245, R2 ;  /* 0x00000002f5097221 */ /* 0x000fe20000010000 */
[----:B------:R-:W-:Y:S04]  /*186c0*/  FADD.FTZ R3, R212, R3 ;  /* 0x00000003d4037221 */ /* 0x000fe80000010000 */
        /* <DEDUP_REMOVED lines=39> */
[----:B------:R-:W-:Y:S04]  /*18940*/  STL [R1+0x3c], R4 ;  /* 0x00003c0401007387 */ /* 0x000fe80000100800 */
[----:B------:R1:W-:Y:S04]  /*18950*/  STL [R1+0x38], R3 ;  /* 0x0000380301007387 */ /* 0x0003e80000100800 */
[----:B------:R3:W-:Y:S04]  /*18960*/  STL [R1+0x40], R2 ;  /* 0x0000400201007387 */ /* 0x0007e80000100800 */
[----:B------:R3:W-:Y:S01]  /*18970*/  STL [R1+0x44], R0 ;  /* 0x0000440001007387 */ /* 0x0007e20000100800 */
[----:B-1----:R-:W-:Y:S01]  /*18980*/  IMAD.MOV.U32 R3, RZ, RZ, R103 ;  /* 0x000000ffff037224 */ /* 0x002fe200078e0067 */
[----:B------:R-:W-:Y:S06]  /*18990*/  BRA.U UP0, `(.L_x_930) ;  /* 0xffffffa500b47547 */ /* 0x000fec000b83ffff */
.L_x_929:
[----:B---3--:R-:W2:Y:S01]  /*189a0*/  LDL.LU R0, [R1+0x40] ;  /* 0x0000400001007983 */ /* 0x008ea20000300800 */
[----:B------:R-:W1:Y:S03]  /*189b0*/  LDCU UR4, c[0x0][0x4fc] ;  /* 0x00009f80ff0477ac */ /* 0x000e660008000800 */
[----:B------:R-:W3:Y:S04]  /*189c0*/  LDL.LU R8, [R1+0x44] ;  /* 0x0000440001087983 */ /* 0x000ee80000300800 */
[----:B------:R-:W4:Y:S04]  /*189d0*/  LDL.LU R7, [R1+0x3c] ;  /* 0x00003c0001077983 */ /* 0x000f280000300800 */
[----:B------:R-:W5:Y:S04]  /*189e0*/  LDL.LU R5, [R1+0x38] ;  /* 0x0000380001057983 */ /* 0x000f680000300800 */
[----:B------:R-:W5:Y:S01]  /*189f0*/  LDL.LU R6, [R1+0x58] ;  /* 0x0000580001067983 */ /* 0x000f620000300800 */
[----:B------:R-:W-:Y:S01]  /*18a00*/  SHF.L.U32 R52, R220, 0x3, RZ ;  /* 0x00000003dc347819 */ /* 0x000fe200000006ff */
[----:B------:R-:W-:Y:S01]  /*18a10*/  UISETP.NE.AND UP3, UPT, UR17, -0x1, UPT ;  /* 0xffffffff1100788c */ /* 0x000fe2000bf65270 */
[----:B------:R-:W1:Y:S01]  /*18a20*/  LDCU.U8 UR11, c[0x0][0x549] ;  /* 0x0000a920ff0b77ac */ /* 0x000e620008000000 */
[----:B------:R-:W-:-:S09]  /*18a30*/  UISETP.NE.AND UP2, UPT, UR17, -0x1, UPT ;  /* 0xffffffff1100788c */ /* 0x000fd2000bf45270 */
[----:B------:R-:W5:Y:S01]  /*18a40*/  @!UP3 LDCU.64 UR8, c[0x0][0x400] ;  /* 0x00008000ff08b7ac */ /* 0x000f620008000a00 */
[----:B------:R-:W1:Y:S02]  /*18a50*/  @UP3 LDCU.64 UR6, c[0x0][0x408] ;  /* 0x00008100ff0637ac */ /* 0x000e640008000a00 */
[----:B-1----:R-:W-:Y:S01]  /*18a60*/  UISETP.NE.AND UP1, UPT, UR11, URZ, UPT ;  /* 0x000000ff0b00728c */ /* 0x002fe2000bf25270 */
[----:B------:R-:W1:Y:S01]  /*18a70*/  LDCU UR11, c[0x0][0x434] ;  /* 0x00008680ff0b77ac */ /* 0x000e620008000800 */
[----:B------:R-:W-:-:S09]  /*18a80*/  @UP3 UIMAD.WIDE.U32 UR14, UR17, UR6, URZ ;  /* 0x00000006110e32a5 */ /* 0x000fd2000f8e00ff */
[----:B------:R-:W1:Y:S01]  /*18a90*/  @UP1 LDCU UR6, c[0x0][0x430] ;  /* 0x00008600ff0617ac */ /* 0x000e620008000800 */
[----:B--2---:R-:W2:Y:S04]  /*18aa0*/  SHFL.BFLY PT, R4, R0, 0x2, 0x1f ;  /* 0x0c401f0000047f89 */ /* 0x004ea800000e0000 */
[----:B---3--:R-:W3:Y:S04]  /*18ab0*/  SHFL.BFLY PT, R3, R8, 0x2, 0x1f ;  /* 0x0c401f0008037f89 */ /* 0x008ee800000e0000 */
[----:B----4-:R-:W4:Y:S01]  /*18ac0*/  SHFL.BFLY PT, R2, R7, 0x2, 0x1f ;  /* 0x0c401f0007027f89 */ /* 0x010f2200000e0000 */
[----:B--2---:R-:W-:-:S03]  /*18ad0*/  FADD.FTZ R4, R4, R0 ;  /* 0x0000000004047221 */ /* 0x004fc60000010000 */
[----:B-----5:R-:W2:Y:S01]  /*18ae0*/  SHFL.BFLY PT, R0, R5, 0x2, 0x1f ;  /* 0x0c401f0005007f89 */ /* 0x020ea200000e0000 */
[----:B---3--:R-:W-:-:S03]  /*18af0*/  FADD.FTZ R3, R3, R8 ;  /* 0x0000000803037221 */ /* 0x008fc60000010000 */
[----:B------:R-:W3:Y:S01]  /*18b00*/  SHFL.BFLY PT, R47, R4, 0x1, 0x1f ;  /* 0x0c201f00042f7f89 */ /* 0x000ee200000e0000 */
[----:B----4-:R-:W-:Y:S01]  /*18b10*/  FADD.FTZ R2, R2, R7 ;  /* 0x0000000702027221 */ /* 0x010fe20000010000 */
[----:B------:R-:W-:Y:S02]  /*18b20*/  LOP3.LUT R7, R52, 0xc0, RZ, 0xc0, !PT ;  /* 0x000000c034077812 */ /* 0x000fe400078ec0ff */
[----:B------:R-:W4:Y:S04]  /*18b30*/  SHFL.BFLY PT, R49, R3, 0x1, 0x1f ;  /* 0x0c201f0003317f89 */ /* 0x000f2800000e0000 */
[----:B------:R-:W5:Y:S01]  /*18b40*/  SHFL.BFLY PT, R48, R2, 0x1, 0x1f ;  /* 0x0c201f0002307f89 */ /* 0x000f6200000e0000 */
[----:B--2---:R-:W-:Y:S01]  /*18b50*/  FADD.FTZ R0, R0, R5 ;  /* 0x0000000500007221 */ /* 0x004fe20000010000 */
[----:B---3--:R-:W-:-:S04]  /*18b60*/  FADD.FTZ R47, R4, R47 ;  /* 0x0000002f042f7221 */ /* 0x008fc80000010000 */
[----:B------:R-:W2:Y:S01]  /*18b70*/  SHFL.BFLY PT, R50, R0, 0x1, 0x1f ;  /* 0x0c201f0000327f89 */ /* 0x000ea200000e0000 */
[----:B----4-:R-:W-:Y:S01]  /*18b80*/  FADD.FTZ R49, R3, R49 ;  /* 0x0000003103317221 */ /* 0x010fe20000010000 */
[----:B------:R-:W-:Y:S01]  /*18b90*/  SHF.L.U32 R3, R220, 0x4, RZ ;  /* 0x00000004dc037819 */ /* 0x000fe200000006ff */
[----:B------:R-:W3:Y:S01]  /*18ba0*/  MUFU.RCP R4, R47 ;  /* 0x0000002f00047308 */ /* 0x000ee20000001000 */
[----:B------:R-:W-:Y:S01]  /*18bb0*/  FSETP.NE.FTZ.AND P3, PT, R47, RZ, PT ;  /* 0x000000ff2f00720b */ /* 0x000fe20003f75000 */
[----:B-----5:R-:W-:Y:S01]  /*18bc0*/  FADD.FTZ R48, R2, R48 ;  /* 0x0000003002307221 */ /* 0x020fe20000010000 */
[----:B------:R-:W-:Y:S02]  /*18bd0*/  LOP3.LUT R3, R6, 0x3e00, R3, 0xf8, !PT ;  /* 0x00003e0006037812 */ /* 0x000fe400078ef803 */
[----:B------:R-:W-:Y:S02]  /*18be0*/  FSETP.NE.FTZ.AND P2, PT, R49, RZ, PT ;  /* 0x000000ff3100720b */ /* 0x000fe40003f55000 */
[----:B------:R-:W-:Y:S01]  /*18bf0*/  LOP3.LUT R6, R3, 0x20, R52, 0xf8, !PT ;  /* 0x0000002003067812 */ /* 0x000fe200078ef834 */
[----:B------:R-:W4:Y:S01]  /*18c00*/  MUFU.RCP R5, R49 ;  /* 0x0000003100057308 */ /* 0x000f220000001000 */
[----:B------:R-:W-:-:S02]  /*18c10*/  LOP3.LUT R3, R7, 0x18, R220, 0xf8, !PT ;  /* 0x0000001807037812 */ /* 0x000fc400078ef8dc */
[----:B------:R-:W-:Y:S02]  /*18c20*/  FSETP.NE.FTZ.AND P1, PT, R48, RZ, PT ;  /* 0x000000ff3000720b */ /* 0x000fe40003f35000 */
[----:B------:R-:W-:-:S03]  /*18c30*/  LOP3.LUT R51, R6, R3, RZ, 0xfc, !PT ;  /* 0x0000000306337212 */ /* 0x000fc600078efcff */
[----:B------:R-:W5:Y:S01]  /*18c40*/  MUFU.RCP R3, R48 ;  /* 0x0000003000037308 */ /* 0x000f620000001000 */
[----:B---3--:R-:W-:Y:S01]  /*18c50*/  FSEL R2, R4, 1, P3 ;  /* 0x3f80000004027808 */ /* 0x008fe20001800000 */
[----:B--2---:R-:W-:-:S04]  /*18c60*/  FADD.FTZ R50, R0, R50 ;  /* 0x0000003200327221 */ /* 0x004fc80000010000 */
[----:B------:R-:W-:Y:S02]  /*18c70*/  FMUL.FTZ R0, R2, UR4 ;  /* 0x0000000402007c20 */ /* 0x000fe40008410000 */
[----:B------:R-:W2:Y:S01]  /*18c80*/  MUFU.RCP R42, R50 ;  /* 0x00000032002a7308 */ /* 0x000ea20000001000 */
[----:B----4-:R-:W-:Y:S01]  /*18c90*/  FSEL R4, R5, 1, P2 ;  /* 0x3f80000005047808 */ /* 0x010fe20001000000 */
[----:B------:R-:W-:Y:S01]  /*18ca0*/  FMUL.FTZ R112, R0, R112 ;  /* 0x0000007000707220 */ /* 0x000fe20000410000 */
[----:B------:R-:W-:Y:S01]  /*18cb0*/  FSETP.NE.FTZ.AND P0, PT, R50, RZ, PT ;  /* 0x000000ff3200720b */ /* 0x000fe20003f15000 */
        /* <DEDUP_REMOVED lines=23> */
[----:B------:R-:W-:Y:S01]  /*18e30*/  FMUL.FTZ R2, R4, UR4 ;  /* 0x0000000404027c20 */ /* 0x000fe20008410000 */
[----:B-----5:R-:W-:-:S02]  /*18e40*/  FSEL R0, R3, 1, P1 ;  /* 0x3f80000003007808 */ /* 0x020fc40000800000 */
[----:B--2---:R-:W-:Y:S01]  /*18e50*/  FSEL R42, R42, 1, P0 ;  /* 0x3f8000002a2a7808 */ /* 0x004fe20000000000 */
[C---:B------:R-:W-:Y:S01]  /*18e60*/  FMUL.FTZ R114, R2.reuse, R114 ;  /* 0x0000007202727220 */ /* 0x040fe20000410000 */
[C---:B------:R-:W-:Y:S01]  /*18e70*/  FMUL.FTZ R44, R2.reuse, R115 ;  /* 0x00000073022c7220 */ /* 0x040fe20000410000 */
[C---:B------:R-:W-:Y:S01]  /*18e80*/  FMUL.FTZ R126, R2.reuse, R126 ;  /* 0x0000007e027e7220 */ /* 0x040fe20000410000 */
[----:B------:R-:W-:Y:S01]  /*18e90*/  FMUL.FTZ R127, R2, R127 ;  /* 0x0000007f027f7220 */ /* 0x000fe20000410000 */
[----:B------:R-:W-:Y:S01]  /*18ea0*/  FMUL.FTZ R0, R0, UR4 ;  /* 0x0000000400007c20 */ /* 0x000fe20008410000 */
[----:B------:R-:W-:Y:S01]  /*18eb0*/  FMUL.FTZ R42, R42, UR4 ;  /* 0x000000042a2a7c20 */ /* 0x000fe20008410000 */
[----:B------:R-:W-:Y:S01]  /*18ec0*/  LOP3.LUT R3, R185, 0x20, RZ, 0xc0, !PT ;  /* 0x00000020b9037812 */ /* 0x000fe200078ec0ff */
[----:B------:R-:W2:Y:S01]  /*18ed0*/  S2UR UR4, SR_CTAID.Y ;  /* 0x00000000000479c3 */ /* 0x000ea20000002600 */
        /* <DEDUP_REMOVED lines=57> */
[C---:B------:R-:W-:Y:S01]  /*19270*/  FMUL.FTZ R138, R42.reuse, R138 ;  /* 0x0000008a2a8a7220 */ /* 0x040fe20000410000 */
[----:B------:R-:W-:Y:S01]  /*19280*/  STS [R4+0x200], R44 ;  /* 0x0002002c04007388 */ /* 0x000fe20000000800 */
[----:B------:R-:W-:Y:S01]  /*19290*/  FMUL.FTZ R35, R42, R139 ;  /* 0x0000008b2a237220 */ /* 0x000fe20000410000 */
[----:B------:R-:W-:Y:S01]  /*192a0*/  F2FP.BF16.F32.PACK_AB R46, R46, R116 ;  /* 0x000000742e2e723e */ /* 0x000fe200000010ff */
[C---:B------:R-:W-:Y:S01]  /*192b0*/  FMUL.FTZ R150, R42.reuse, R150 ;  /* 0x000000962a967220 */ /* 0x040fe20000410000 */
[----:B------:R3:W-:Y:S01]  /*192c0*/  STS [R3+0x210], R0 ;  /* 0x0002100003007388 */ /* 0x0007e20000000800 */
[----:B------:R-:W-:Y:S01]  /*192d0*/  F2FP.BF16.F32.PACK_AB R118, R119, R118 ;  /* 0x000000767776723e */ /* 0x000fe200000010ff */
[C---:B------:R-:W-:Y:S01]  /*192e0*/  FMUL.FTZ R31, R42.reuse, R151 ;  /* 0x000000972a1f7220 */ /* 0x040fe20000410000 */
[----:B------:R-:W-:Y:S01]  /*192f0*/  F2FP.BF16.F32.PACK_AB R43, R43, R120 ;  /* 0x000000782b2b723e */ /* 0x000fe200000010ff */
[----:B------:R4:W-:Y:S01]  /*19300*/  STS [R3+0x10], R2 ;  /* 0x0000100203007388 */ /* 0x0009e20000000800 */
[----:B------:R-:W-:Y:S01]  /*19310*/  F2FP.BF16.F32.PACK_AB R122, R123, R122 ;  /* 0x0000007a7b7a723e */ /* 0x000fe200000010ff */
[C---:B------:R-:W-:Y:S01]  /*19320*/  FMUL.FTZ R154, R42.reuse, R154 ;  /* 0x0000009a2a9a7220 */ /* 0x040fe20000410000 */
        /* <DEDUP_REMOVED lines=18> */
[----:B---3--:R-:W-:Y:S01]  /*19450*/  LOP3.LUT R0, R185, 0x40, RZ, 0xc0, !PT ;  /* 0x00000040b9007812 */ /* 0x008fe200078ec0ff */
[C---:B------:R-:W-:Y:S01]  /*19460*/  FMUL.FTZ R74, R42.reuse, R74 ;  /* 0x0000004a2a4a7220 */ /* 0x040fe20000410000 */
[----:B------:R-:W-:Y:S01]  /*19470*/  F2FP.BF16.F32.PACK_AB R33, R33, R146 ;  /* 0x000000922121723e */ /* 0x000fe200000010ff */
[----:B------:R-:W-:Y:S01]  /*19480*/  FMUL.FTZ R15, R42, R75 ;  /* 0x0000004b2a0f7220 */ /* 0x000fe20000410000 */
[----:B----4-:R-:W-:Y:S01]  /*19490*/  IADD3 R2, PT, PT, R4, -R0, RZ ;  /* 0x8000000004027210 */ /* 0x010fe20007ffe0ff */
[C---:B------:R-:W-:Y:S01]  /*194a0*/  FMUL.FTZ R78, R42.reuse, R78 ;  /* 0x0000004e2a4e7220 */ /* 0x040fe20000410000 */
[----:B------:R-:W-:Y:S01]  /*194b0*/  IADD3 R0, PT, PT, R3, -R0, RZ ;  /* 0x8000000003007210 */ /* 0x000fe20007ffe0ff */
[----:B------:R-:W-:Y:S01]  /*194c0*/  FMUL.FTZ R11, R42, R79 ;  /* 0x0000004f2a0b7220 */ /* 0x000fe20000410000 */
[----:B------:R-:W-:Y:S01]  /*194d0*/  F2FP.BF16.F32.PACK_AB R30, R30, R156 ;  /* 0x0000009c1e1e723e */ /* 0x000fe200000010ff */
[----:B------:R-:W-:Y:S01]  /*194e0*/  STS [R2+0x20], R41 ;  /* 0x0000202902007388 */ /* 0x000fe20000000800 */
[----:B------:R-:W-:Y:S01]  /*194f0*/  F2FP.BF16.F32.PACK_AB R29, R29, R158 ;  /* 0x0000009e1d1d723e */ /* 0x000fe200000010ff */
[----:B--2---:R-:W-:Y:S01]  /*19500*/  @!UP3 UIMAD.WIDE.U32 UR12, UR4, UR8, URZ ;  /* 0x00000008040cb2a5 */ /* 0x004fe2000f8e00ff */
[----:B------:R-:W-:Y:S01]  /*19510*/  F2FP.BF16.F32.PACK_AB R32, R32, R148 ;  /* 0x000000942020723e */ /* 0x000fe200000010ff */
[----:B------:R-:W-:Y:S01]  /*19520*/  STS [R2+0x220], R40 ;  /* 0x0002202802007388 */ /* 0x000fe20000000800 */
[----:B------:R-:W-:Y:S01]  /*19530*/  F2FP.BF16.F32.PACK_AB R31, R31, R150 ;  /* 0x000000961f1f723e */ /* 0x000fe200000010ff */
[----:B------:R-:W-:Y:S01]  /*19540*/  @!UP3 UIMAD UR10, UR4, UR9, UR13 ;  /* 0x00000009040ab2a4 */ /* 0x000fe2000f8e020d */
[----:B------:R-:W-:Y:S01]  /*19550*/  F2FP.BF16.F32.PACK_AB R28, R28, R152 ;  /* 0x000000981c1c723e */ /* 0x000fe200000010ff */
[----:B------:R-:W-:Y:S01]  /*19560*/  STS [R0+0x30], R38 ;  /* 0x0000302600007388 */ /* 0x000fe20000000800 */
[----:B------:R-:W-:Y:S01]  /*19570*/  F2FP.BF16.F32.PACK_AB R27, R27, R154 ;  /* 0x0000009a1b1b723e */ /* 0x000fe200000010ff */
[----:B------:R-:W-:Y:S01]  /*19580*/  @UP3 UIMAD UR10, UR17, UR7, UR15 ;  /* 0x00000007110a32a4 */ /* 0x000fe2000f8e020f */
[----:B------:R-:W-:Y:S01]  /*19590*/  F2FP.BF16.F32.PACK_AB R26, R26, R160 ;  /* 0x000000a01a1a723e */ /* 0x000fe200000010ff */
[----:B------:R-:W-:Y:S01]  /*195a0*/  STS [R0+0x230], R37 ;  /* 0x0002302500007388 */ /* 0x000fe20000000800 */
[----:B------:R-:W-:Y:S01]  /*195b0*/  F2FP.BF16.F32.PACK_AB R25, R25, R162 ;  /* 0x000000a21919723e */ /* 0x000fe200000010ff */
[----:B------:R-:W-:Y:S01]  /*195c0*/  @!UP3 UMOV UR15, UR12 ;  /* 0x0000000c000fbc82 */ /* 0x000fe20008000000 */
[----:B------:R-:W-:Y:S01]  /*195d0*/  F2FP.BF16.F32.PACK_AB R22, R22, R172 ;  /* 0x000000ac1616723e */ /* 0x000fe200000010ff */
[----:B------:R-:W-:Y:S01]  /*195e0*/  STS [R2+0x1020], R39 ;  /* 0x0010202702007388 */ /* 0x000fe20000000800 */
[----:B------:R-:W-:Y:S01]  /*195f0*/  F2FP.BF16.F32.PACK_AB R21, R21, R174 ;  /* 0x000000ae1515723e */ /* 0x000fe200000010ff */
[----:B------:R-:W2:Y:S01]  /*19600*/  S2UR UR12, SR_CTAID.Z ;  /* 0x00000000000c79c3 */ /* 0x000ea20000002700 */
[----:B------:R-:W-:Y:S01]  /*19610*/  F2FP.BF16.F32.PACK_AB R24, R24, R164 ;  /* 0x000000a41818723e */ /* 0x000fe200000010ff */
[----:B------:R-:W-:Y:S01]  /*19620*/  STS [R2+0x1220], R135 ;  /* 0x0012208702007388 */ /* 0x000fe20000000800 */
[----:B------:R-:W-:Y:S01]  /*19630*/  F2FP.BF16.F32.PACK_AB R23, R23, R166 ;  /* 0x000000a61717723e */ /* 0x000fe200000010ff */
[----:B------:R-:W3:Y:S01]  /*19640*/  LDCU UR8, c[0x0][0x434] ;  /* 0x00008680ff0877ac */ /* 0x000ee20008000800 */
        /* <DEDUP_REMOVED lines=11> */
[----:B------:R-:W4:Y:S01]  /*19700*/  LDCU.U8 UR9, c[0x0][0x548] ;  /* 0x0000a900ff0977ac */ /* 0x000f220008000000 */
[----:B------:R-:W-:Y:S01]  /*19710*/  F2FP.BF16.F32.PACK_AB R16, R16, R72 ;  /* 0x000000481010723e */ /* 0x000fe200000010ff */
[----:B------:R-:W-:Y:S01]  /*19720*/  STS [R4+0x2200], R33 ;  /* 0x0022002104007388 */ /* 0x000fe20000000800 */
[----:B------:R-:W-:Y:S01]  /*19730*/  F2FP.BF16.F32.PACK_AB R15, R15, R74 ;  /* 0x0000004a0f0f723e */ /* 0x000fe200000010ff */
[----:B------:R-:W-:Y:S01]  /*19740*/  FMUL.FTZ R94, R42, R94 ;  /* 0x0000005e2a5e7220 */ /* 0x000fe20000410000 */
[----:B------:R-:W-:Y:S01]  /*19750*/  F2FP.BF16.F32.PACK_AB R12, R12, R76 ;  /* 0x0000004c0c0c723e */ /* 0x000fe200000010ff */
[----:B------:R-:W-:Y:S01]  /*19760*/  STS [R3+0x2010], R30 ;  /* 0x0020101e03007388 */ /* 0x000fe20000000800 */
[----:B------:R-:W-:Y:S01]  /*19770*/  F2FP.BF16.F32.PACK_AB R11, R11, R78 ;  /* 0x0000004e0b0b723e */ /* 0x000fe200000010ff */
[----:B---3--:R-:W-:Y:S01]  /*19780*/  @!UP2 UIMAD UR17, UR4, UR8, URZ ;  /* 0x000000080411a2a4 */ /* 0x008fe2000f8e02ff */
[----:B------:R-:W-:Y:S01]  /*19790*/  F2FP.BF16.F32.PACK_AB R10, R10, R84 ;  /* 0x000000540a0a723e */ /* 0x000fe200000010ff */
[----:B------:R-:W-:Y:S01]  /*197a0*/  STS [R3+0x2210], R29 ;  /* 0x0022101d03007388 */ /* 0x000fe20000000800 */
[----:B------:R-:W-:Y:S01]  /*197b0*/  F2FP.BF16.F32.PACK_AB R9, R9, R86 ;  /* 0x000000560909723e */ /* 0x000fe200000010ff */
[----:B-1----:R-:W-:Y:S01]  /*197c0*/  @UP1 UIMAD UR11, UR6, UR8, URZ ;  /* 0x00000008060b12a4 */ /* 0x002fe2000f8e02ff */
[----:B------:R-:W-:Y:S01]  /*197d0*/  F2FP.BF16.F32.PACK_AB R6, R6, R96 ;  /* 0x000000600606723e */ /* 0x000fe200000010ff */
[----:B------:R-:W-:Y:S01]  /*197e0*/  STS [R4+0x3000], R32 ;  /* 0x0030002004007388 */ /* 0x000fe20000000800 */
[----:B------:R-:W-:Y:S01]  /*197f0*/  F2FP.BF16.F32.PACK_AB R5, R5, R98 ;  /* 0x000000620505723e */ /* 0x000fe200000010ff */
[----:B------:R-:W1:Y:S01]  /*19800*/  @UP1 LDCU UR13, c[0x0][0x430] ;  /* 0x00008600ff0d17ac */ /* 0x000e620008000800 */
[----:B------:R-:W-:Y:S01]  /*19810*/  F2FP.BF16.F32.PACK_AB R8, R8, R88 ;  /* 0x000000580808723e */ /* 0x000fe200000010ff */
[----:B------:R-:W-:Y:S01]  /*19820*/  STS [R4+0x3200], R31 ;  /* 0x0032001f04007388 */ /* 0x000fe20000000800 */
[----:B------:R-:W-:Y:S01]  /*19830*/  F2FP.BF16.F32.PACK_AB R7, R7, R90 ;  /* 0x0000005a0707723e */ /* 0x000fe200000010ff */
[----:B----4-:R-:W-:-:S02]  /*19840*/  UISETP.NE.AND UP0, UPT, UR9, URZ, !UP1 ;  /* 0x000000ff0900728c */ /* 0x010fc4000cf05270 */
[----:B------:R-:W-:Y:S01]  /*19850*/  STS [R3+0x3010], R28 ;  /* 0x0030101c03007388 */ /* 0x000fe20000000800 */
[----:B------:R-:W-:Y:S01]  /*19860*/  @UP1 UMOV UR7, 0x1 ;  /* 0x0000000100071882 */ /* 0x000fe20000000000 */
[----:B------:R-:W-:Y:S01]  /*19870*/  @UP3 UMOV UR15, UR14 ;  /* 0x0000000e000f3c82 */ /* 0x000fe20008000000 */
[----:B------:R-:W-:Y:S01]  /*19880*/  USHF.R.S32.HI UR6, URZ, 0x1f, UR17 ;  /* 0x0000001fff067899 */ /* 0x000fe20008011411 */
        /* <DEDUP_REMOVED lines=17> */
[----:B------:R5:W-:Y:S04]  /*199a0*/  STS [R2+0x4020], R10 ;  /* 0x0040200a02007388 */ /* 0x000be80000000800 */
[----:B------:R2:W-:Y:S04]  /*199b0*/  STS [R2+0x4220], R9 ;  /* 0x0042200902007388 */ /* 0x0005e80000000800 */
[----:B------:R-:W-:Y:S04]  /*199c0*/  STS [R0+0x4030], R6 ;  /* 0x0040300600007388 */ /* 0x000fe80000000800 */
[----:B------:R-:W-:Y:S01]  /*199d0*/  STS [R0+0x4230], R5 ;  /* 0x0042300500007388 */ /* 0x000fe20000000800 */
[----:B---3--:R-:W-:-:S03]  /*199e0*/  LOP3.LUT R4, R220, 0x18, RZ, 0xc0, !PT ;  /* 0x00000018dc047812 */ /* 0x008fc600078ec0ff */
[----:B------:R3:W-:Y:S01]  /*199f0*/  STS [R2+0x5020], R8 ;  /* 0x0050200802007388 */ /* 0x0007e20000000800 */
[----:B------:R-:W-:-:S03]  /*19a00*/  LOP3.LUT R4, R4, 0xd8, R52, 0x78, !PT ;  /* 0x000000d804047812 */ /* 0x000fc600078e7834 */
[----:B------:R1:W-:Y:S01]  /*19a10*/  STS [R2+0x5220], R7 ;  /* 0x0052200702007388 */ /* 0x0003e20000000800 */
[----:B----4-:R-:W-:Y:S02]  /*19a20*/  F2FP.BF16.F32.PACK_AB R3, R93, R92 ;  /* 0x0000005c5d03723e */ /* 0x010fe400000010ff */
[----:B------:R-:W-:Y:S01]  /*19a30*/  LOP3.LUT R4, R4, 0x1f20, R52, 0xf8, !PT ;  /* 0x00001f2004047812 */ /* 0x000fe200078ef834 */
[----:B-----5:R-:W4:Y:S01]  /*19a40*/  @P3 LDC R10, c[0x0][0x458] ;  /* 0x00011600ff0a3b82 */ /* 0x020f220000000800 */
[----:B--2---:R2:W2:Y:S08]  /*19a50*/  @P3 MUFU.LG2 R9, R47 ;  /* 0x0000002f00093308 */ /* 0x0044b00000000c00 */
[----:B---3--:R3:W2:Y:S01]  /*19a60*/  @P2 MUFU.LG2 R8, R49 ;  /* 0x0000003100082308 */ /* 0x0086a20000000c00 */
[----:B-1----:R-:W-:-:S05]  /*19a70*/  FMUL.FTZ R2, R42, R95 ;  /* 0x0000005f2a027220 */ /* 0x002fca0000410000 */
[----:B------:R-:W-:Y:S01]  /*19a80*/  F2FP.BF16.F32.PACK_AB R2, R2, R94 ;  /* 0x0000005e0202723e */ /* 0x000fe200000010ff */
[----:B------:R-:W-:Y:S06]  /*19a90*/  BRA.U UP1, `(.L_x_933) ;  /* 0x0000000101207547 */ /* 0x000fec000b800000 */
[----:B------:R-:W-:Y:S01]  /*19aa0*/  UISETP.NE.AND UP1, UPT, UR9, URZ, UPT ;  /* 0x000000ff0900728c */ /* 0x000fe2000bf25270 */
[----:B------:R-:W1:Y:S10]  /*19ab0*/  LDCU UR9, c[0x0][0x3e0] ;  /* 0x00007c00ff0977ac */ /* 0x000e740008000800 */
[----:B------:R-:W1:Y:S01]  /*19ac0*/  @UP1 LDCU UR7, c[0x0][0x454] ;  /* 0x00008a80ff0717ac */ /* 0x000e620008000800 */
[----:B------:R-:W-:Y:S01]  /*19ad0*/  @UP1 UMOV UR13, 0x1 ;  /* 0x00000001000d1882 */ /* 0x000fe20000000000 */
[----:B------:R-:W2:Y:S01]  /*19ae0*/  @UP1 LDCU UR11, c[0x0][0x454] ;  /* 0x00008a80ff0b17ac */ /* 0x000ea20008000800 */
[----:B------:R-:W-:Y:S01]  /*19af0*/  @!UP1 UMOV UR13, 0x1 ;  /* 0x00000001000d9882 */ /* 0x000fe20000000000 */
[----:B-1----:R-:W-:-:S02]  /*19b00*/  @UP1 UIMAD UR7, UR7, UR9, URZ ;  /* 0x00000009070712a4 */ /* 0x002fc4000f8e02ff */
[----:B--2---:R-:W-:-:S12]  /*19b10*/  @!UP1 UIMAD UR7, UR8, UR9, URZ ;  /* 0x00000009080792a4 */ /* 0x004fd8000f8e02ff */
.L_x_933:
[----:B------:R2:W-:Y:S01]  /*19b20*/  STS [R0+0x5030], R3 ;  /* 0x0050300300007388 */ /* 0x0005e20000000800 */
[----:B------:R-:W-:Y:S01]  /*19b30*/  LEA R24, R4, UR5, 0x1 ;  /* 0x0000000504187c11 */ /* 0x000fe2000f8e08ff */
[----:B------:R-:W1:Y:S01]  /*19b40*/  S2UR UR5, SR_CTAID.X ;  /* 0x00000000000579c3 */ /* 0x000e620000002500 */
[----:B------:R-:W5:Y:S01]  /*19b50*/  @P0 MUFU.LG2 R4, R50 ;  /* 0x0000003200040308 */ /* 0x000f620000000c00 */
[----:B------:R3:W-:Y:S01]  /*19b60*/  STS [R0+0x5230], R2 ;  /* 0x0052300200007388 */ /* 0x0007e20000000800 */
[----:B------:R-:W-:Y:S01]  /*19b70*/  MOV R19, 0x7f800000 ;  /* 0x7f80000000137802 */ /* 0x000fe20000000f00 */
[----:B------:R-:W-:Y:S01]  /*19b80*/  UIMAD UR11, UR12, UR11, URZ ;  /* 0x0000000b0c0b72a4 */ /* 0x000fe2000f8e02ff */
[----:B------:R-:W-:Y:S03]  /*19b90*/  BSSY.RECONVERGENT B0, `(.L_x_934) ;  /* 0x0000044000007945 */ /* 0x000fe60003800200 */
[----:B------:R-:W-:Y:S01]  /*19ba0*/  BAR.SYNC.DEFER_BLOCKING 0x0 ;  /* 0x0000000000007b1d */ /* 0x000fe20000010000 */
[----:B------:R-:W-:Y:S01]  /*19bb0*/  USEL UR17, UR17, URZ, UP0 ;  /* 0x000000ff11117287 */ /* 0x000fe20008000000 */
[----:B------:R-:W-:Y:S01]  /*19bc0*/  MOV R17, 0x7f800000 ;  /* 0x7f80000000117802 */ /* 0x000fe20000000f00 */
[----:B------:R-:W-:Y:S01]  /*19bd0*/  @!UP0 UIMAD UR11, UR4, UR7, UR11 ;  /* 0x00000007040b82a4 */ /* 0x000fe2000f8e020b */
[----:B------:R-:W-:Y:S01]  /*19be0*/  MOV R18, 0x7f800000 ;  /* 0x7f80000000127802 */ /* 0x000fe20000000f00 */
[----:B------:R-:W-:-:S03]  /*19bf0*/  USEL UR6, UR6, URZ, UP0 ;  /* 0x000000ff06067287 */ /* 0x000fc60008000000 */
[----:B------:R-:W5:Y:S01]  /*19c00*/  @P1 LDC R6, c[0x0][0x458] ;  /* 0x00011600ff061b82 */ /* 0x000f620000000800 */
[----:B------:R-:W-:Y:S01]  /*19c10*/  USHF.R.S32.HI UR7, URZ, 0x1f, UR11 ;  /* 0x0000001fff077899 */ /* 0x000fe2000801140b */
[----:B------:R-:W5:Y:S01]  /*19c20*/  S2R R22, SR_CTAID.X ;  /* 0x0000000000167919 */ /* 0x000f620000002500 */
[----:B------:R-:W-:-:S05]  /*19c30*/  MOV R16, 0x7f800000 ;  /* 0x7f80000000107802 */ /* 0x000fca0000000f00 */
[----:B------:R-:W5:Y:S01]  /*19c40*/  @P2 LDC R7, c[0x0][0x458] ;  /* 0x00011600ff072b82 */ /* 0x000f620000000800 */
[----:B--2---:R-:W-:Y:S01]  /*19c50*/  @P2 FMUL.FTZ R3, R8, 0.69314718246459960938 ;  /* 0x3f31721808032820 */ /* 0x004fe20000410000 */
[----:B-1----:R-:W-:Y:S01]  /*19c60*/  UIMAD UR8, UR5, UR13, URZ ;  /* 0x0000000d050872a4 */ /* 0x002fe2000f8e02ff */
[----:B---3--:R-:W1:Y:S05]  /*19c70*/  @P1 MUFU.LG2 R2, R48 ;  /* 0x0000003000021308 */ /* 0x008e6a0000000c00 */
[----:B------:R-:W2:Y:S01]  /*19c80*/  @P0 LDC R5, c[0x0][0x458] ;  /* 0x00011600ff050b82 */ /* 0x000ea20000000800 */
[----:B------:R-:W-:Y:S01]  /*19c90*/  @P3 FMUL.FTZ R0, R9, 0.69314718246459960938 ;  /* 0x3f31721809003820 */ /* 0x000fe20000410000 */
[----:B------:R3:W2:Y:S01]  /*19ca0*/  LDS.128 R28, [R24+0x1800] ;  /* 0x00180000181c7984 */ /* 0x0006a20000000c00 */
[----:B------:R-:W-:-:S02]  /*19cb0*/  USHF.L.U32 UR8, UR8, 0x7, URZ ;  /* 0x0000000708087899 */ /* 0x000fc400080006ff */
[----:B----4-:R-:W-:Y:S01]  /*19cc0*/  @P3 FFMA.FTZ R19, R102, R10, R0 ;  /* 0x0000000a66133223 */ /* 0x010fe20000010000 */
[----:B------:R-:W-:Y:S01]  /*19cd0*/  LOP3.LUT P3, RZ, R220, 0x3, RZ, 0xc0, !PT ;  /* 0x00000003dcff7812 */ /* 0x000fe2000786c0ff */
[----:B------:R-:W-:Y:S01]  /*19ce0*/  USHF.R.S32.HI UR4, URZ, 0x1f, UR8 ;  /* 0x0000001fff047899 */ /* 0x000fe20008011408 */
[----:B-----5:R-:W-:Y:S01]  /*19cf0*/  @P0 FMUL.FTZ R0, R4, 0.69314718246459960938 ;  /* 0x3f31721804000820 */ /* 0x020fe20000410000 */
[----:B------:R-:W-:-:S04]  /*19d00*/  UIADD3 UR17, UP1, UP0, UR8, UR17, UR11 ;  /* 0x0000001108117290 */ /* 0x000fc8000f83e00b */
[----:B------:R-:W-:Y:S01]  /*19d10*/  UIADD3.X UR4, UPT, UPT, UR4, UR6, UR7, UP1, UP0 ;  /* 0x0000000604047290 */ /* 0x000fe20008fe0407 */
[----:B-1----:R-:W-:Y:S01]  /*19d20*/  @P1 FMUL.FTZ R2, R2, 0.69314718246459960938 ;  /* 0x3f31721802021820 */ /* 0x002fe20000410000 */
[----:B------:R-:W-:-:S03]  /*19d30*/  @P2 FFMA.FTZ R18, R101, R7, R3 ;  /* 0x0000000765122223 */ /* 0x000fc60000010003 */
[----:B------:R-:W-:Y:S01]  /*19d40*/  @P1 FFMA.FTZ R17, R103, R6, R2 ;  /* 0x0000000667111223 */ /* 0x000fe20000010002 */
[----:B------:R-:W-:Y:S01]  /*19d50*/  SHF.R.U32.HI R2, RZ, 0x2, R220 ;  /* 0x00000002ff027819 */ /* 0x000fe200000116dc */
[----:B--2---:R-:W-:Y:S01]  /*19d60*/  @P0 FFMA.FTZ R16, R108, R5, R0 ;  /* 0x000000056c100223 */ /* 0x004fe20000010000 */
[----:B---3--:R-:W-:Y:S06]  /*19d70*/  @P3 BRA `(.L_x_935) ;  /* 0x0000000000943947 */ /* 0x008fec0003800000 */
        /* <DEDUP_REMOVED lines=37> */
.L_x_935:
[----:B------:R-:W-:Y:S05]  /*19fd0*/  BSYNC.RECONVERGENT B0 ;  /* 0x0000000000007941 */ /* 0x000fea0003800200 */
.L_x_934:
[----:B------:R-:W-:Y:S01]  /*19fe0*/  IMAD.MOV.U32 R3, RZ, RZ, RZ ;  /* 0x000000ffff037224 */ /* 0x000fe200078e00ff */
[----:B-1----:R1:W2:Y:S01]  /*19ff0*/  LDS.128 R16, [R24+0x2000] ;  /* 0x0020000018107984 */ /* 0x0022a20000000c00 */
[----:B------:R-:W3:Y:S01]  /*1a000*/  LDCU.64 UR4, c[0x0][0x410] ;  /* 0x00008200ff0477ac */ /* 0x000ee20008000a00 */
[----:B------:R-:W-:Y:S01]  /*1a010*/  LOP3.LUT R4, R52, 0x18, RZ, 0xc0, !PT ;  /* 0x0000001834047812 */ /* 0x000fe200078ec0ff */
[----:B------:R-:W-:Y:S01]  /*1a020*/  IMAD.WIDE.U32 R6, R22, 0x80, R2 ;  /* 0x0000008016067825 */ /* 0x000fe200078e0002 */
[----:B------:R1:W4:Y:S01]  /*1a030*/  LDS.128 R12, [R24+0x4000] ;  /* 0x00400000180c7984 */ /* 0x0003220000000c00 */
[C---:B------:R-:W-:Y:S01]  /*1a040*/  ISETP.GE.AND P3, PT, R2.reuse, UR30, PT ;  /* 0x0000001e02007c0c */ /* 0x040fe2000bf66270 */
[----:B------:R-:W-:Y:S01]  /*1a050*/  BSSY.RECONVERGENT B0, `(.L_x_936) ;  /* 0x000001b000007945 */ /* 0x000fe20003800200 */
[----:B------:R-:W-:Y:S01]  /*1a060*/  VIADD R0, R2, 0x20 ;  /* 0x0000002002007836 */ /* 0x000fe20000000000 */
[----:B------:R1:W1:Y:S01]  /*1a070*/  LDS.128 R20, [R24] ;  /* 0x0000000018147984 */ /* 0x0002620000000c00 */
[----:B------:R-:W-:-:S02]  /*1a080*/  IADD3 R4, P0, PT, R4, UR15, RZ ;  /* 0x0000000f04047c10 */ /* 0x000fc4000ff1e0ff */
[C---:B------:R-:W-:Y:S01]  /*1a090*/  IADD3 R3, PT, PT, R2.reuse, 0x40, RZ ;  /* 0x0000004002037810 */ /* 0x040fe20007ffe0ff */
[----:B------:R-:W-:Y:S01]  /*1a0a0*/  VIADD R2, R2, 0x60 ;  /* 0x0000006002027836 */ /* 0x000fe20000000000 */
[----:B------:R-:W-:Y:S02]  /*1a0b0*/  ISETP.GE.AND P2, PT, R0, UR30, PT ;  /* 0x0000001e00007c0c */ /* 0x000fe4000bf46270 */
[----:B------:R-:W-:Y:S02]  /*1a0c0*/  IADD3.X R5, PT, PT, RZ, UR10, RZ, P0, !PT ;  /* 0x0000000aff057c10 */ /* 0x000fe400087fe4ff */
[----:B------:R-:W-:Y:S01]  /*1a0d0*/  ISETP.GE.AND P0, PT, R2, UR30, PT ;  /* 0x0000001e02007c0c */ /* 0x000fe2000bf06270 */
[----:B---3--:R-:W-:Y:S01]  /*1a0e0*/  IMAD.U32 R0, RZ, RZ, UR4 ;  /* 0x00000004ff007e24 */ /* 0x008fe2000f8e00ff */
[----:B------:R-:W-:Y:S02]  /*1a0f0*/  MOV R2, UR5 ;  /* 0x0000000500027c02 */ /* 0x000fe40008000f00 */
[----:B------:R-:W-:Y:S01]  /*1a100*/  ISETP.GE.AND P1, PT, R3, UR30, PT ;  /* 0x0000001e03007c0c */ /* 0x000fe2000bf26270 */
[----:B------:R-:W-:-:S04]  /*1a110*/  IMAD.WIDE.U32 R10, R0, UR12, R4 ;  /* 0x0000000c000a7c25 */ /* 0x000fc8000f8e0004 */
[----:B------:R-:W-:Y:S01]  /*1a120*/  IMAD R9, R2, UR12, R11 ;  /* 0x0000000c02097c24 */ /* 0x000fe2000f8e020b */
[----:B------:R-:W-:Y:S07]  /*1a130*/  @P3 BRA `(.L_x_937) ;  /* 0x0000000000303947 */ /* 0x000fee0003800000 */
        /* <DEDUP_REMOVED lines=9> */
[----:B-1----:R3:W-:Y:S04]  /*1a1d0*/  STG.E.128 desc[UR24][R2.64], R20 ;  /* 0x0000001402007986 */ /* 0x0027e8000c101d18 */
[----:B--2---:R3:W-:Y:S04]  /*1a1e0*/  STG.E.128 desc[UR24][R2.64+0x40], R16 ;  /* 0x0000401002007986 */ /* 0x0047e8000c101d18 */
[----:B----4-:R3:W-:Y:S02]  /*1a1f0*/  STG.E.128 desc[UR24][R2.64+0x80], R12 ;  /* 0x0000800c02007986 */ /* 0x0107e4000c101d18 */
.L_x_937:
[----:B------:R-:W-:Y:S05]  /*1a200*/  BSYNC.RECONVERGENT B0 ;  /* 0x0000000000007941 */ /* 0x000fea0003800200 */
.L_x_936:
        /* <DEDUP_REMOVED lines=20> */
.L_x_939:
[----:B------:R-:W-:Y:S05]  /*1a350*/  BSYNC.RECONVERGENT B0 ;  /* 0x0000000000007941 */ /* 0x000fea0003800200 */
.L_x_938:
        /* <DEDUP_REMOVED lines=20> */
.L_x_941:
[----:B------:R-:W-:Y:S05]  /*1a4a0*/  BSYNC.RECONVERGENT B0 ;  /* 0x0000000000007941 */ /* 0x000fea0003800200 */
.L_x_940:
        /* <DEDUP_REMOVED lines=19> */
.L_x_942:
        /* <DEDUP_REMOVED lines=10> */
.L_x_1365:


//--------------------- .text._ZN5flash16flash_fwd_kernelI23Flash_fwd_kernel_traitsILi96ELi128ELi64ELi4ELb0ELb0EN7cutlass10bfloat16_tE19Flash_kernel_traitsILi96ELi128ELi64ELi4ES3_EELb0ELb0ELb1ELb0ELb0ELb1ELb1ELb0EEEvNS_16Flash_fwd_paramsE --------------------------
	.section	.text._ZN5flash16flash_fwd_kernelI23Flash_fwd_kernel_traitsILi96ELi128ELi64ELi4ELb0ELb0EN7cutlass10bfloat16_tE19Flash_kernel_traitsILi96ELi128ELi64ELi4ES3_EELb0ELb0ELb1ELb0ELb0ELb1ELb1ELb0EEEvNS_16Flash_fwd_paramsE,"ax",@progbits
	.align	128
        .global         _ZN5flash16flash_fwd_kernelI23Flash_fwd_kernel_traitsILi96ELi128ELi64ELi4ELb0ELb0EN7cutlass10bfloat16_tE19Flash_kernel_traitsILi96ELi128ELi64ELi4ES3_EELb0ELb0ELb1ELb0ELb0ELb1ELb1ELb0EEEvNS_16Flash_fwd_paramsE
        .type           _ZN5flash16flash_fwd_kernelI23Flash_fwd_kernel_traitsILi96ELi128ELi64ELi4ELb0ELb0EN7cutlass10bfloat16_tE19Flash_kernel_traitsILi96ELi128ELi64ELi4ES3_EELb0ELb0ELb1ELb0ELb0ELb1ELb1ELb0EEEvNS_16Flash_fwd_paramsE,@function
        .size           _ZN5flash16flash_fwd_kernelI23Flash_fwd_kernel_traitsILi96ELi128ELi64ELi4ELb0ELb0EN7cutlass10bfloat16_tE19Flash_kernel_traitsILi96ELi128ELi64ELi4ES3_EELb0ELb0ELb1ELb0ELb0ELb1ELb1ELb0EEEvNS_16Flash_fwd_paramsE,(.L_x_1366 - _ZN5flash16flash_fwd_kernelI23Flash_fwd_kernel_traitsILi96ELi128ELi64ELi4ELb0ELb0EN7cutlass10bfloat16_tE19Flash_kernel_traitsILi96ELi128ELi64ELi4ES3_EELb0ELb0ELb1ELb0ELb0ELb1ELb1ELb0EEEvNS_16Flash_fwd_paramsE)
        .other          _ZN5flash16flash_fwd_kernelI23Flash_fwd_kernel_traitsILi96ELi128ELi64ELi4ELb0ELb0EN7cutlass10bfloat16_tE19Flash_kernel_traitsILi96ELi128ELi64ELi4ES3_EELb0ELb0ELb1ELb0ELb0ELb1ELb1ELb0EEEvNS_16Flash_fwd_paramsE,@"STO_CUDA_ENTRY STV_DEFAULT"
_ZN5flash16flash_fwd_kernelI23Flash_fwd_kernel_traitsILi96ELi128ELi64ELi4ELb0ELb0EN7cutlass10bfloat16_tE19Flash_kernel_traitsILi96ELi128ELi64ELi4ES3_EELb0ELb0ELb1ELb0ELb0ELb1ELb1ELb0EEEvNS_16Flash_fwd_paramsE:
.text._ZN5flash16flash_fwd_kernelI23Flash_fwd_kernel_traitsILi96ELi128ELi64ELi4ELb0ELb0EN7cutlass10bfloat16_tE19Flash_kernel_traitsILi96ELi128ELi64ELi4ES3_EELb0ELb0ELb1ELb0ELb0ELb1ELb1ELb0EEEvNS_16Flash_fwd_paramsE:
        /* <DEDUP_REMOVED lines=53> */
.L_x_943:
        /* <DEDUP_REMOVED lines=59> */
.L_x_945:
[----:B------:R-:W-:Y:S01]  /*0700*/  IMAD R4, R12, R10, RZ ;  /* 0x0000000a0c047224 */ /* 0x000fe200078e02ff */
[----:B------:R-:W-:Y:S01]  /*0710*/  SHF.R.U32.HI R10, RZ, 0x2, R180 ;  /* 0x00000002ff0a7819 */ /* 0x000fe200000116b4 */
[----:B------:R-:W-:Y:S01]  /*0720*/  IMAD.SHL.U32 R6, R180, 0x8, RZ ;  /* 0x00000008b4067824 */ /* 0x000fe200078e00ff */
[----:B------:R-:W2:Y:S01]  /*0730*/  LDCU.64 UR4, c[0x0][0x410] ;  /* 0x00008200ff0477ac */ /* 0x000ea20008000a00 */
        /* <DEDUP_REMOVED lines=23> */
[----:B--2---:R-:W-:Y:S01]  /*08b0*/  IMAD.WIDE.U32 R12, R22, UR4, R2 ;  /* 0x00000004160c7c25 */ /* 0x004fe2000f8e0002 */
[----:B------:R-:W-:-:S03]  /*08c0*/  ISETP.NE.OR P4, PT, R14, RZ, P2 ;  /* 0x000000ff0e00720c */ /* 0x000fc60001785670 */
[----:B------:R-:W-:Y:S02]  /*08d0*/  IMAD R9, R22, UR5, R13 ;  /* 0x0000000516097c24 */ /* 0x000fe4000f8e020d */
[----:B------:R-:W-:Y:S01]  /*08e0*/  IMAD.WIDE.U32 R4, R23, 0x80, R10 ;  /* 0x0000008017047825 */ /* 0x000fe200078e000a */
        /* <DEDUP_REMOVED lines=13> */
.L_x_947:
[----:B------:R-:W-:Y:S05]  /*09c0*/  BSYNC.RECONVERGENT B0 ;  /* 0x0000000000007941 */ /* 0x000fea0003800200 */
.L_x_946:
        /* <DEDUP_REMOVED lines=19> */
.L_x_949:
[----:B------:R-:W-:Y:S05]  /*0b00*/  BSYNC.RECONVERGENT B0 ;  /* 0x0000000000007941 */ /* 0x000fea0003800200 */
.L_x_948:
        /* <DEDUP_REMOVED lines=17> */
.L_x_951:
[----:B------:R-:W-:Y:S05]  /*0c20*/  BSYNC.RECONVERGENT B0 ;  /* 0x0000000000007941 */ /* 0x000fea0003800200 */
.L_x_950:
        /* <DEDUP_REMOVED lines=20> */
.L_x_953:
[----:B------:R-:W-:Y:S05]  /*0d70*/  BSYNC.RECONVERGENT B0 ;  /* 0x0000000000007941 */ /* 0x000fea0003800200 */
.L_x_952:
        /* <DEDUP_REMOVED lines=11> */
.L_x_955:
[----:B------:R-:W-:Y:S05]  /*0e30*/  BSYNC.RECONVERGENT B0 ;  /* 0x0000000000007941 */ /* 0x000fea0003800200 */
.L_x_954:
        /* <DEDUP_REMOVED lines=10> */
.L_x_957:
[----:B------:R-:W-:Y:S05]  /*0ee0*/  BSYNC.RECONVERGENT B0 ;  /* 0x0000000000007941 */ /* 0x000fea0003800200 */
.L_x_956:
        /* <DEDUP_REMOVED lines=10> */
.L_x_959:
[----:B------:R-:W-:Y:S05]  /*0f90*/  BSYNC.RECONVERGENT B0 ;  /* 0x0000000000007941 */ /* 0x000fea0003800200 */
.L_x_958:
        /* <DEDUP_REMOVED lines=10> */
.L_x_944:
        /* <DEDUP_REMOVED lines=26> */
.L_x_960:
        /* <DEDUP_REMOVED lines=9> */
.L_x_961:
        /* <DEDUP_REMOVED lines=39> */
.L_x_962:
[----:B------:R-:W2:Y:S01]  /*14e0*/  LDC.64 R16, c[0x0][0x3c0] ;  /* 0x0000f000ff107b82 */ /* 0x000ea20000000a00 */
[----:B------:R-:W-:-:S05]  /*14f0*/  IADD3 R0, PT, PT, R10, R11, RZ ;  /* 0x0000000b0a007210 */ /* 0x000fca0007ffe0ff */
[C---:B--2---:R-:W-:Y:S02]  /*1500*/  IMAD R4, R0.reuse, R17, RZ ;  /* 0x0000001100047224 */ /* 0x044fe400078e02ff */
[----:B------:R-:W-:-:S05]  /*1510*/  IMAD.WIDE.U32 R2, R0, R16, RZ ;  /* 0x0000001000027225 */ /* 0x000fca00078e00ff */
[----:B------:R-:W-:-:S07]  /*1520*/  IADD3 R0, PT, PT, R3, R4, RZ ;  /* 0x0000000403007210 */ /* 0x000fce0007ffe0ff */
.L_x_963:
        /* <DEDUP_REMOVED lines=10> */
[CC--:B------:R-:W-:Y:S01]  /*15d0*/  ISETP.GE.AND P3, PT, R173.reuse, R9.reuse, PT ;  /* 0x00000009ad00720c */ /* 0x0c0fe20003f66270 */
        /* <DEDUP_REMOVED lines=14> */
[C---:B------:R-:W-:Y:S01]  /*16c0*/  VIADD R7, R173.reuse, 0x60 ;  /* 0x00000060ad077836 */ /* 0x040fe20000000000 */
[----:B------:R-:W-:Y:S01]  /*16d0*/  LOP3.LUT R233, R6, 0x1f20, R233, 0xf8, !PT ;  /* 0x00001f2006e97812 */ /* 0x000fe200078ef8e9 */
[C---:B----4-:R-:W-:Y:S02]  /*16e0*/  IMAD R6, R0.reuse, UR4, RZ ;  /* 0x0000000400067c24 */ /* 0x050fe4000f8e02ff */
        /* <DEDUP_REMOVED lines=14> */
[----:B------:R-:W-:Y:S01]  /*17d0*/  IMAD.SHL.U32 R221, R180, 0x4, RZ ;  /* 0x00000004b4dd7824 */ /* 0x000fe200078e00ff */
[----:B------:R-:W-:Y:S01]  /*17e0*/  SHF.R.U32.HI R175, RZ, 0x1, R180 ;  /* 0x00000001ffaf7819 */ /* 0x000fe200000116b4 */
[----:B--2---:R-:W-:-:S04]  /*17f0*/  IMAD.WIDE.U32 R4, R173, R31, R4 ;  /* 0x0000001fad047225 */ /* 0x004fc800078e0004 */
[----:B---3--:R-:W-:Y:S02]  /*1800*/  IMAD R5, R173, R32, R5 ;  /* 0x00000020ad057224 */ /* 0x008fe400078e0205 */
[----:B------:R-:W-:-:S04]  /*1810*/  IMAD.WIDE.U32 R6, R8, UR4, R4 ;  /* 0x0000000408067c25 */ /* 0x000fc8000f8e0004 */
[----:B------:R-:W-:Y:S01]  /*1820*/  IMAD.WIDE.U32 R4, R8, UR6, R2 ;  /* 0x0000000608047c25 */ /* 0x000fe2000f8e0002 */
[----:B------:R-:W-:Y:S01]  /*1830*/  @!P2 IADD3 R8, P0, PT, R13, 0x20, RZ ;  /* 0x000000200d08a810 */ /* 0x000fe20007f1e0ff */
[----:B------:R-:W-:Y:S01]  /*1840*/  UMOV UR4, 0x400 ;  /* 0x0000040000047882 */ /* 0x000fe20000000000 */
[----:B-----5:R-:W-:Y:S01]  /*1850*/  LEA R188, P1, R6, UR12, 0x1 ;  /* 0x0000000c06bc7c11 */ /* 0x020fe2000f8208ff */
[----:B------:R-:W-:Y:S01]  /*1860*/  IMAD.IADD R0, R7, 0x1, R9 ;  /* 0x0000000107007824 */ /* 0x000fe200078e0209 */
[----:B------:R-:W-:Y:S01]  /*1870*/  SHF.L.U64.HI R179, R31, 0x6, R32 ;  /* 0x000000061fb37819 */ /* 0x000fe20000010220 */
[----:B-1----:R-:W-:-:S04]  /*1880*/  IMAD.WIDE.U32 R2, R22, UR8, R10 ;  /* 0x0000000816027c25 */ /* 0x002fc8000f8e000a */
[C---:B------:R-:W-:Y:S01]  /*1890*/  IMAD.SHL.U32 R183, R31.reuse, 0x40, RZ ;  /* 0x000000401fb77824 */ /* 0x040fe200078e00ff */
[----:B------:R-:W-:Y:S01]  /*18a0*/  LEA.HI.X R187, R6, UR13, R0, 0x1, P1 ;  /* 0x0000000d06bb7c11 */ /* 0x000fe200088f0c00 */
[----:B------:R-:W-:Y:S02]  /*18b0*/  @!P2 IMAD.X R0, RZ, RZ, R12, P0 ;  /* 0x000000ffff00a224 */ /* 0x000fe400000e060c */
[C---:B------:R-:W-:Y:S01]  /*18c0*/  IMAD.SHL.U32 R177, R31.reuse, 0x20, RZ ;  /* 0x000000201fb17824 */ /* 0x040fe200078e00ff */
[----:B------:R-:W-:Y:S01]  /*18d0*/  SHF.L.U64.HI R178, R31, 0x5, R32 ;  /* 0x000000051fb27819 */ /* 0x000fe20000010220 */
[----:B------:R-:W-:Y:S01]  /*18e0*/  @!P3 IMAD R7, R12, R18, RZ ;  /* 0x000000120c07b224 */ /* 0x000fe200078e02ff */
[----:B------:R-:W1:Y:S01]  /*18f0*/  LDCU UR6, c[0x0][0x50c] ;  /* 0x0000a180ff0677ac */ /* 0x000e620008000800 */
[----:B------:R-:W-:Y:S01]  /*1900*/  IMAD R3, R22, UR9, R3 ;  /* 0x0000000916037c24 */ /* 0x000fe2000f8e0203 */
[----:B------:R-:W-:Y:S01]  /*1910*/  LEA R30, P0, R4, UR10, 0x1 ;  /* 0x0000000a041e7c11 */ /* 0x000fe2000f8008ff */
[----:B------:R-:W-:Y:S01]  /*1920*/  IMAD.IADD R5, R5, 0x1, R14 ;  /* 0x0000000105057824 */ /* 0x000fe200078e020e */
[----:B------:R-:W2:Y:S01]  /*1930*/  @!P6 LDC.64 R22, c[0x0][0x3b0] ;  /* 0x0000ec00ff16eb82 */ /* 0x000ea20000000a00 */
[----:B------:R-:W-:-:S02]  /*1940*/  @!P2 IMAD R0, R0, R20, RZ ;  /* 0x000000140000a224 */ /* 0x000fc400078e02ff */
[C---:B------:R-:W-:Y:S02]  /*1950*/  @!P3 IMAD R6, R13.reuse, R19, R7 ;  /* 0x000000130d06b224 */ /* 0x040fe400078e0207 */
[----:B------:R-:W-:Y:S01]  /*1960*/  @!P3 IMAD.WIDE.U32 R10, R13, R18, R2 ;  /* 0x000000120d0ab225 */ /* 0x000fe200078e0002 */
[----:B------:R-:W-:Y:S02]  /*1970*/  LEA.HI.X R29, R4, UR11, R5, 0x1, P0 ;  /* 0x0000000b041d7c11 */ /* 0x000fe400080f0c05 */
[----:B------:R-:W3:Y:S01]  /*1980*/  @!P5 LDC.64 R18, c[0x0][0x3b0] ;  /* 0x0000ec00ff12db82 */ /* 0x000ee20000000a00 */
[----:B------:R-:W-:Y:S02]  /*1990*/  @!P2 IMAD R4, R8, R21, R0 ;  /* 0x000000150804a224 */ /* 0x000fe400078e0200 */
[----:B------:R-:W-:Y:S01]  /*19a0*/  @!P3 IMAD.IADD R0, R11, 0x1, R6 ;  /* 0x000000010b00b824 */ /* 0x000fe200078e0206 */
[----:B------:R-:W-:Y:S01]  /*19b0*/  @!P3 LEA R6, P0, R10, R24, 0x1 ;  /* 0x000000180a06b211 */ /* 0x000fe200078008ff */
[----:B------:R-:W-:-:S03]  /*19c0*/  @!P2 IMAD.WIDE.U32 R8, R8, R20, R2 ;  /* 0x000000140808a225 */ /* 0x000fc600078e0002 */
[----:B------:R-:W-:Y:S01]  /*19d0*/  @!P3 LEA.HI.X R7, R10, R25, R0, 0x1, P0 ;  /* 0x000000190a07b211 */ /* 0x000fe200000f0c00 */
[----:B------:R-:W-:Y:S01]  /*19e0*/  @!P2 IMAD.IADD R0, R9, 0x1, R4 ;  /* 0x000000010900a824 */ /* 0x000fe200078e0204 */
[C---:B------:R-:W-:Y:S01]  /*19f0*/  @!P2 LEA R4, P1, R8.reuse, R26, 0x1 ;  /* 0x0000001a0804a211 */ /* 0x040fe200078208ff */
[----:B----4-:R-:W-:Y:S01]  /*1a00*/  ULEA UR5, UR5, UR4, 0x18 ;  /* 0x0000000405057291 */ /* 0x010fe2000f8ec0ff */
[----:B------:R-:W-:Y:S01]  /*1a10*/  @!P6 IADD3 R11, P0, PT, R13, 0x40, RZ ;  /* 0x000000400d0be810 */ /* 0x000fe20007f1e0ff */
[----:B------:R-:W4:Y:S01]  /*1a20*/  @!P5 LDC.64 R20, c[0x0][0x380] ;  /* 0x0000e000ff14db82 */ /* 0x000f220000000a00 */
[----:B------:R-:W-:-:S03]  /*1a30*/  @!P2 LEA.HI.X R5, R8, R27, R0, 0x1, P1 ;  /* 0x0000001b0805a211 */ /* 0x000fc600008f0c00 */
[----:B------:R-:W-:-:S04]  /*1a40*/  LEA R233, R233, UR5, 0x1 ;  /* 0x00000005e9e97c11 */ /* 0x000fc8000f8e08ff */
[----:B------:R-:W5:Y:S01]  /*1a50*/  @!P6 LDC.64 R8, c[0x0][0x380] ;  /* 0x0000e000ff08eb82 */ /* 0x000f620000000a00 */
[----:B------:R-:W-:Y:S01]  /*1a60*/  @!P6 IMAD.X R0, RZ, RZ, R12, P0 ;  /* 0x000000ffff00e224 */ /* 0x000fe200000e060c */
[----:B------:R-:W-:Y:S01]  /*1a70*/  @!P5 IADD3 R10, P0, PT, R13, 0x60, RZ ;  /* 0x000000600d0ad810 */ /* 0x000fe20007f1e0ff */
[----:B------:R-:W-:Y:S01]  /*1a80*/  IMAD R13, R172, -0x40, R80 ;  /* 0xffffffc0ac0d7824 */ /* 0x000fe200078e0250 */
[----:B------:R-:W-:Y:S01]  /*1a90*/  @!PT LDS RZ, [RZ] ;  /* 0x00000000fffff984 */ /* 0x000fe20000000800 */
[----:B------:R-:W-:Y:S01]  /*1aa0*/  @!PT LDS RZ, [RZ] ;  /* 0x00000000fffff984 */ /* 0x000fe20000000800 */
[----:B------:R-:W-:Y:S01]  /*1ab0*/  @!PT LDS RZ, [RZ] ;  /* 0x00000000fffff984 */ /* 0x000fe20000000800 */
[----:B------:R-:W-:Y:S01]  /*1ac0*/  @!P3 LDGSTS.E.BYPASS.LTC128B.128 [R233], desc[UR14][R6.64] ;  /* 0x0000000006e9bfae */ /* 0x000fe2000b981a0e */
[----:B--2---:R-:W-:-:S03]  /*1ad0*/  @!P6 IMAD R0, R0, R22, RZ ;  /* 0x000000160000e224 */ /* 0x004fc600078e02ff */
[----:B------:R-:W-:Y:S01]  /*1ae0*/  @!P3 LDGSTS.E.BYPASS.LTC128B.128 [R233+0x2000], desc[UR14][R6.64+0x40] ;  /* 0x0200004006e9bfae */ /* 0x000fe2000b981a0e */
[----:B------:R-:W-:-:S03]  /*1af0*/  ISETP.GE.AND P4, PT, R173, R13, PT ;  /* 0x0000000dad00720c */ /* 0x000fc60003f86270 */
[----:B------:R2:W-:Y:S01]  /*1b00*/  @!P3 LDGSTS.E.BYPASS.LTC128B.128 [R233+0x4000], desc[UR14][R6.64+0x80] ;  /* 0x0400008006e9bfae */ /* 0x0005e2000b981a0e */
[----:B------:R-:W-:-:S03]  /*1b10*/  ISETP.GE.AND P3, PT, R28, R13, PT ;  /* 0x0000000d1c00720c */ /* 0x000fc60003f66270 */
[----:B------:R-:W-:Y:S01]  /*1b20*/  @!P2 LDGSTS.E.BYPASS.LTC128B.128 [R233+0x800], desc[UR14][R4.64] ;  /* 0x0080000004e9afae */ /* 0x000fe2000b981a0e */
[----:B------:R-:W-:-:S03]  /*1b30*/  @!P5 IMAD.MOV.U32 R14, RZ, RZ, R2 ;  /* 0x000000ffff0ed224 */ /* 0x000fc600078e0002 */
[----:B------:R-:W-:Y:S01]  /*1b40*/  @!P2 LDGSTS.E.BYPASS.LTC128B.128 [R233+0x2800], desc[UR14][R4.64+0x40] ;  /* 0x0280004004e9afae */ /* 0x000fe2000b981a0e */
[----:B------:R-:W-:-:S03]  /*1b50*/  @!P5 IMAD.MOV.U32 R15, RZ, RZ, R3 ;  /* 0x000000ffff0fd224 */ /* 0x000fc600078e0003 */
[----:B------:R1:W-:Y:S01]  /*1b60*/  @!P2 LDGSTS.E.BYPASS.LTC128B.128 [R233+0x4800], desc[UR14][R4.64+0x80] ;  /* 0x0480008004e9afae */ /* 0x0003e2000b981a0e */
[----:B--2---:R-:W-:Y:S02]  /*1b70*/  @!P6 IMAD R7, R11, R23, R0 ;  /* 0x000000170b07e224 */ /* 0x004fe400078e0200 */
[----:B------:R-:W-:-:S04]  /*1b80*/  @!P5 IMAD.X R0, RZ, RZ, R12, P0 ;  /* 0x000000ffff00d224 */ /* 0x000fc800000e060c */
[----:B---3--:R-:W-:Y:S02]  /*1b90*/  @!P5 IMAD R6, R0, R18, RZ ;  /* 0x000000120006d224 */ /* 0x008fe400078e02ff */
[----:B------:R-:W-:Y:S02]  /*1ba0*/  IMAD R0, R179, R172, RZ ;  /* 0x000000acb3007224 */ /* 0x000fe400078e02ff */
[----:B-1----:R-:W-:-:S04]  /*1bb0*/  @!P6 IMAD.WIDE.U32 R4, R11, R22, R2 ;  /* 0x000000160b04e225 */ /* 0x002fc800078e0002 */
[----:B------:R-:W-:Y:S01]  /*1bc0*/  IMAD.WIDE.U32 R2, R183, R172, RZ ;  /* 0x000000acb7027225 */ /* 0x000fe200078e00ff */
[----:B-----5:R-:W-:-:S03]  /*1bd0*/  @!P6 LEA R8, P2, R4, R8, 0x1 ;  /* 0x000000080408e211 */ /* 0x020fc600078408ff */
[----:B------:R-:W-:Y:S01]  /*1be0*/  IMAD.IADD R0, R3, 0x1, R0 ;  /* 0x0000000103007824 */ /* 0x000fe200078e0200 */
[----:B------:R-:W-:Y:S01]  /*1bf0*/  @!P3 IADD3 R3, P0, PT, R177, R2, RZ ;  /* 0x00000002b103b210 */ /* 0x000fe20007f1e0ff */
[----:B------:R-:W-:Y:S02]  /*1c00*/  @!P6 IMAD.IADD R5, R5, 0x1, R7 ;  /* 0x000000010505e824 */ /* 0x000fe400078e0207 */
[----:B------:R-:W-:Y:S01]  /*1c10*/  @!P5 IMAD R12, R10, R19, R6 ;  /* 0x000000130a0cd224 */ /* 0x000fe200078e0206 */
[----:B------:R-:W-:Y:S01]  /*1c20*/  @!P4 LEA R6, P1, R2, R188, 0x1 ;  /* 0x000000bc0206c211 */ /* 0x000fe200078208ff */
[----:B------:R-:W-:Y:S01]  /*1c30*/  @!P5 IMAD.WIDE.U32 R10, R10, R18, R14 ;  /* 0x000000120a0ad225 */ /* 0x000fe200078e000e */
[----:B------:R-:W-:Y:S02]  /*1c40*/  @!P6 LEA.HI.X R9, R4, R9, R5, 0x1, P2 ;  /* 0x000000090409e211 */ /* 0x000fe400010f0c05 */
[-CC-:B------:R-:W-:Y:S01]  /*1c50*/  @!P4 LEA.HI.X R7, R2, R187.reuse, R0.reuse, 0x1, P1 ;  /* 0x000000bb0207c211 */ /* 0x180fe200008f0c00 */
[----:B------:R-:W-:Y:S01]  /*1c60*/  @!P3 IMAD.X R5, R178, 0x1, R0, P0 ;  /* 0x00000001b205b824 */ /* 0x000fe200000e0600 */
[----:B------:R-:W-:Y:S01]  /*1c70*/  @!P3 LEA R4, P0, R3, R188, 0x1 ;  /* 0x000000bc0304b211 */ /* 0x000fe200078008ff */
[----:B------:R-:W-:Y:S01]  /*1c80*/  @!P5 IMAD.IADD R0, R11, 0x1, R12 ;  /* 0x000000010b00d824 */ /* 0x000fe200078e020c */
[----:B----4-:R-:W-:Y:S01]  /*1c90*/  @!P5 LEA R2, P1, R10, R20, 0x1 ;  /* 0x000000140a02d211 */ /* 0x010fe200078208ff */
[----:B------:R-:W-:Y:S01]  /*1ca0*/  @!P6 LDGSTS.E.BYPASS.LTC128B.128 [R233+0x1000], desc[UR14][R8.64] ;  /* 0x0100000008e9efae */ /* 0x000fe2000b981a0e */
[----:B------:R-:W-:-:S02]  /*1cb0*/  @!P3 LEA.HI.X R5, R3, R187, R5, 0x1, P0 ;  /* 0x000000bb0305b211 */ /* 0x000fc400000f0c05 */
        /* <DEDUP_REMOVED lines=8> */
[----:B------:R-:W-:Y:S04]  /*1d40*/  @!P4 LDGSTS.E.BYPASS.LTC128B.128 [R233+0x8000], desc[UR14][R6.64+0x80] ;  /* 0x0800008006e9cfae */ /* 0x000fe8000b981a0e */
        /* <DEDUP_REMOVED lines=9> */
[----:B------:R-:W-:-:S04]  /*1de0*/  IMAD R0, R0, R172, RZ ;  /* 0x000000ac00007224 */ /* 0x000fc800078e02ff */
[----:B------:R-:W-:Y:S01]  /*1df0*/  IMAD.IADD R0, R3, 0x1, R0 ;  /* 0x0000000103007824 */ /* 0x000fe200078e0200 */
[----:B------:R-:W-:Y:S01]  /*1e00*/  @!P2 LEA R3, P0, R16, R2, 0x5 ;  /* 0x000000021003a211 */ /* 0x000fe200078028ff */
[----:B------:R-:W-:-:S04]  /*1e10*/  DEPBAR.LE SB0, 0x0 ;  /* 0x000080000000791a */ /* 0x000fc80000000000 */
[----:B--2---:R-:W-:Y:S01]  /*1e20*/  LOP3.LUT R5, R15, 0xc0, RZ, 0xc0, !PT ;  /* 0x000000c00f057812 */ /* 0x004fe200078ec0ff */
[----:B------:R-:W-:Y:S01]  /*1e30*/  BAR.SYNC.DEFER_BLOCKING 0x0 ;  /* 0x0000000000007b1d */ /* 0x000fe20000010000 */
[----:B------:R-:W-:Y:S01]  /*1e40*/  @!P4 LEA R4, P1, R2, R30, 0x1 ;  /* 0x0000001e0204c211 */ /* 0x000fe200078208ff */
[----:B------:R-:W-:Y:S01]  /*1e50*/  IMAD.SHL.U32 R14, R180, 0x10, RZ ;  /* 0x00000010b40e7824 */ /* 0x000fe200078e00ff */
[----:B------:R-:W-:Y:S02]  /*1e60*/  LOP3.LUT R221, R5, 0x18, R221, 0xf8, !PT ;  /* 0x0000001805dd7812 */ /* 0x000fe400078ef8dd */
[----:B------:R-:W-:Y:S02]  /*1e70*/  @!P2 LEA.HI.X R6, R16, R0, R17, 0x5, P0 ;  /* 0x000000001006a211 */ /* 0x000fe400000f2c11 */
[----:B------:R-:W-:Y:S02]  /*1e80*/  @!P4 LEA.HI.X R5, R2, R29, R0, 0x1, P1 ;  /* 0x0000001d0205c211 */ /* 0x000fe400008f0c00 */
[----:B------:R-:W-:-:S02]  /*1e90*/  LOP3.LUT R0, R15, 0x20, RZ, 0xc0, !PT ;  /* 0x000000200f007812 */ /* 0x000fc400078ec0ff */
[----:B------:R-:W-:Y:S01]  /*1ea0*/  LOP3.LUT R8, R180, 0x8, RZ, 0xc0, !PT ;  /* 0x00000008b4087812 */ /* 0x000fe200078ec0ff */
[----:B------:R-:W-:Y:S01]  /*1eb0*/  STL [R1+0x34], R188 ;  /* 0x000034bc01007387 */ /* 0x000fe20000100800 */
[----:B------:R-:W-:Y:S02]  /*1ec0*/  LOP3.LUT R0, R0, 0x100, R14, 0xf8, !PT ;  /* 0x0000010000007812 */ /* 0x000fe400078ef80e */
[----:B------:R-:W-:Y:S01]  /*1ed0*/  LOP3.LUT R241, R221, R8, RZ, 0x3c, !PT ;  /* 0x00000008ddf17212 */ /* 0x000fe200078e3cff */
[----:B------:R-:W-:Y:S01]  /*1ee0*/  STL [R1+0x30], R187 ;  /* 0x000030bb01007387 */ /* 0x000fe20000100800 */
[----:B------:R-:W-:Y:S02]  /*1ef0*/  @!P2 LEA R2, P0, R3, R30, 0x1 ;  /* 0x0000001e0302a211 */ /* 0x000fe400078008ff */
[----:B------:R-:W-:Y:S01]  /*1f00*/  LOP3.LUT R7, R14, 0x3e00, RZ, 0xc0, !PT ;  /* 0x00003e000e077812 */ /* 0x000fe200078ec0ff */
[----:B------:R-:W-:Y:S01]  /*1f10*/  STL [R1+0x40], R30 ;  /* 0x0000401e01007387 */ /* 0x000fe20000100800 */
[----:B------:R-:W-:-:S02]  /*1f20*/  LOP3.LUT R185, R15, 0x120, RZ, 0xc0, !PT ;  /* 0x000001200fb97812 */ /* 0x000fc400078ec0ff */
[----:B------:R-:W-:Y:S01]  /*1f30*/  LOP3.LUT R184, R221, 0x8, R175, 0x78, !PT ;  /* 0x00000008ddb87812 */ /* 0x000fe200078e78af */
[----:B------:R-:W-:Y:S01]  /*1f40*/  STL [R1+0x3c], R29 ;  /* 0x00003c1d01007387 */ /* 0x000fe20000100800 */
[----:B------:R-:W-:-:S03]  /*1f50*/  @!P2 LEA.HI.X R3, R3, R29, R6, 0x1, P0 ;  /* 0x0000001d0303a211 */ /* 0x000fc600000f0c06 */
[----:B------:R-:W-:Y:S01]  /*1f60*/  STL [R1+0x14], R15 ;  /* 0x0000140f01007387 */ /* 0x000fe20000100800 */
[----:B------:R-:W-:-:S03]  /*1f70*/  IADD3 R6, PT, PT, R184, R185, R7 ;  /* 0x000000b9b8067210 */ /* 0x000fc60007ffe007 */
[----:B------:R1:W-:Y:S01]  /*1f80*/  STL [R1+0x18], R0 ;  /* 0x0000180001007387 */ /* 0x0003e20000100800 */
[----:B------:R-:W-:-:S03]  /*1f90*/  LEA R45, R6, UR5, 0x1 ;  /* 0x00000005062d7c11 */ /* 0x000fc6000f8e08ff */
[----:B------:R-:W-:Y:S01]  /*1fa0*/  @!PT LDS RZ, [RZ] ;  /* 0x00000000fffff984 */ /* 0x000fe20000000800 */
[----:B------:R-:W-:Y:S01]  /*1fb0*/  @!PT LDS RZ, [RZ] ;  /* 0x00000000fffff984 */ /* 0x000fe20000000800 */
[----:B------:R-:W-:Y:S01]  /*1fc0*/  @!PT LDS RZ, [RZ] ;  /* 0x00000000fffff984 */ /* 0x000fe20000000800 */
[----:B------:R-:W-:Y:S04]  /*1fd0*/  @!P4 LDGSTS.E.BYPASS.LTC128B.128 [R233+0x9000], desc[UR14][R4.64] ;  /* 0x0900000004e9cfae */ /* 0x000fe8000b981a0e */
[----:B------:R-:W-:Y:S04]  /*1fe0*/  @!P4 LDGSTS.E.BYPASS.LTC128B.128 [R233+0xa000], desc[UR14][R4.64+0x40] ;  /* 0x0a00004004e9cfae */ /* 0x000fe8000b981a0e */
[----:B------:R-:W-:Y:S04]  /*1ff0*/  @!P4 LDGSTS.E.BYPASS.LTC128B.128 [R233+0xb000], desc[UR14][R4.64+0x80] ;  /* 0x0b00008004e9cfae */ /* 0x000fe8000b981a0e */
[----:B------:R-:W-:Y:S01]  /*2000*/  @P4 STS.128 [R233+0x9000], RZ ;  /* 0x009000ffe9004388 */ /* 0x000fe20000000c00 */
[----:B-1----:R-:W-:-:S03]  /*2010*/  IMAD.IADD R0, R241, 0x1, R0 ;  /* 0x00000001f1007824 */ /* 0x002fc600078e0200 */
[----:B------:R-:W-:Y:S02]  /*2020*/  @P4 STS.128 [R233+0xa000], RZ ;  /* 0x00a000ffe9004388 */ /* 0x000fe40000000c00 */
[----:B------:R-:W-:Y:S02]  /*2030*/  LEA R0, R0, UR5, 0x1 ;  /* 0x0000000500007c11 */ /* 0x000fe4000f8e08ff */
        /* <DEDUP_REMOVED lines=16> */
[----:B------:R-:W-:Y:S01]  /*2140*/  LOP3.LUT P2, RZ, R180, 0x4, RZ, 0xc0, !PT ;  /* 0x00000004b4ff7812 */ /* 0x000fe2000784c0ff */
[----:B-1----:R-:W-:-:S02]  /*2150*/  IMAD.MOV.U32 R2, RZ, RZ, 0x20 ;  /* 0x00000020ff027424 */ /* 0x002fc400078e00ff */
[----:B------:R-:W-:Y:S03]  /*2160*/  LDSM.16.M88.4 R40, [R0+0x7000] ;  /* 0x007000000028783b */ /* 0x000fe60000000200 */
[----:B------:R-:W-:Y:S01]  /*2170*/  SEL R2, R2, 0xffffffe0, !P2 ;  /* 0xffffffe002027807 */ /* 0x000fe20005000000 */
[----:B------:R-:W0:Y:S04]  /*2180*/  LDGDEPBAR ;  /* 0x00000000000079af */ /* 0x000e280000000000 */
[--C-:B------:R-:W-:Y:S02]  /*2190*/  IMAD.IADD R3, R0, 0x1, R2.reuse ;  /* 0x0000000100037824 */ /* 0x100fe400078e0202 */
[----:B------:R-:W-:-:S03]  /*21a0*/  IMAD.IADD R44, R45, 0x1, R2 ;  /* 0x000000012d2c7824 */ /* 0x000fc600078e0202 */
[----:B------:R-:W-:Y:S04]  /*21b0*/  LDSM.16.M88.4 R48, [R3+0x6000] ;  /* 0x006000000330783b */ /* 0x000fe80000000200 */
[----:B------:R-:W1:Y:S04]  /*21c0*/  LDSM.16.M88.4 R4, [R44+0x1000] ;  /* 0x001000002c04783b */ /* 0x000e680000000200 */
[----:B------:R-:W1:Y:S04]  /*21d0*/  LDSM.16.M88.4 R56, [R3+0x6400] ;  /* 0x006400000338783b */ /* 0x000e680000000200 */
[----:B------:R-:W1:Y:S04]  /*21e0*/  LDSM.16.M88.4 R52, [R3+0x6800] ;  /* 0x006800000334783b */ /* 0x000e680000000200 */
[----:B------:R-:W1:Y:S04]  /*21f0*/  LDSM.16.M88.4 R60, [R3+0x6c00] ;  /* 0x006c0000033c783b */ /* 0x000e680000000200 */
[----:B------:R-:W1:Y:S01]  /*2200*/  LDSM.16.M88.4 R16, [R44] ;  /* 0x000000002c10783b */ /* 0x000e620000000200 */
[-C--:B--2---:R-:W-:Y:S08]  /*2210*/  HMMA.16816.F32.BF16 R88, R12, R32.reuse, RZ ;  /* 0x000000200c58723c */ /* 0x084ff000000418ff */
        /* <DEDUP_REMOVED lines=10> */
[C---:B------:R-:W-:Y:S01]  /*22c0*/  HMMA.16816.F32.BF16 R108, R12.reuse, R30, RZ ;  /* 0x0000001e0c6c723c */ /* 0x040fe200000418ff */
[----:B------:R-:W2:Y:S07]  /*22d0*/  LDSM.16.M88.4 R28, [R45+0x2000] ;  /* 0x002000002d1c783b */ /* 0x000eae0000000200 */
[C---:B------:R-:W-:Y:S08]  /*22e0*/  HMMA.16816.F32.BF16 R96, R12.reuse, R24, RZ ;  /* 0x000000180c60723c */ /* 0x040ff000000418ff */
[C---:B------:R-:W-:Y:S08]  /*22f0*/  HMMA.16816.F32.BF16 R92, R12.reuse, R20, RZ ;  /* 0x000000140c5c723c */ /* 0x040ff000000418ff */
[C---:B------:R-:W-:Y:S01]  /*2300*/  HMMA.16816.F32.BF16 R104, R12.reuse, R26, RZ ;  /* 0x0000001a0c68723c */ /* 0x040fe200000418ff */
[----:B------:R-:W3:Y:S07]  /*2310*/  LDSM.16.M88.4 R24, [R45+0x3000] ;  /* 0x003000002d18783b */ /* 0x000eee0000000200 */
[----:B------:R-:W-:Y:S01]  /*2320*/  HMMA.16816.F32.BF16 R124, R12, R22, RZ ;  /* 0x000000160c7c723c */ /* 0x000fe200000418ff */
[----:B------:R-:W-:Y:S04]  /*2330*/  LDSM.16.M88.4 R20, [R44+0x2000] ;  /* 0x002000002c14783b */ /* 0x000fe80000000200 */
[----:B------:R-:W-:Y:S03]  /*2340*/  LDSM.16.M88.4 R12, [R45+0x4000] ;  /* 0x004000002d0c783b */ /* 0x000fe60000000200 */
[C---:B-1----:R-:W-:Y:S08]  /*2350*/  HMMA.16816.F32.BF16 R120, R4.reuse, R48, R84 ;  /* 0x000000300478723c */ /* 0x042ff00000041854 */
[C---:B------:R-:W-:Y:S01]  /*2360*/  HMMA.16816.F32.BF16 R112, R4.reuse, R56, R72 ;  /* 0x000000380470723c */ /* 0x040fe20000041848 */
[----:B------:R-:W-:Y:S07]  /*2370*/  LDSM.16.M88.4 R72, [R0+0x8000] ;  /* 0x008000000048783b */ /* 0x000fee0000000200 */
[C---:B------:R-:W-:Y:S01]  /*2380*/  HMMA.16816.F32.BF16 R84, R4.reuse, R52, R64 ;  /* 0x000000340454723c */ /* 0x040fe20000041840 */
[----:B------:R-:W-:Y:S07]  /*2390*/  LDSM.16.M88.4 R64, [R0+0x7c00] ;  /* 0x007c00000040783b */ /* 0x000fee0000000200 */
[C---:B------:R-:W-:Y:S01]  /*23a0*/  HMMA.16816.F32.BF16 R152, R4.reuse, R60, R32 ;  /* 0x0000003c0498723c */ /* 0x040fe20000041820 */
[----:B------:R-:W1:Y:S07]  /*23b0*/  LDSM.16.M88.4 R32, [R0+0x7800] ;  /* 0x007800000020783b */ /* 0x000e6e0000000200 */
[C---:B------:R-:W-:Y:S08]  /*23c0*/  HMMA.16816.F32.BF16 R168, R4.reuse, R50, R76 ;  /* 0x0000003204a8723c */ /* 0x040ff0000004184c */
[C---:B------:R-:W-:Y:S01]  /*23d0*/  HMMA.16816.F32.BF16 R164, R4.reuse, R58, R68 ;  /* 0x0000003a04a4723c */ /* 0x040fe20000041844 */
[----:B------:R-:W4:Y:S07]  /*23e0*/  LDSM.16.M88.4 R68, [R3+0x7000] ;  /* 0x007000000344783b */ /* 0x000f2e0000000200 */
[C---:B------:R-:W-:Y:S01]  /*23f0*/  HMMA.16816.F32.BF16 R160, R4.reuse, R54, R36 ;  /* 0x0000003604a0723c */ /* 0x040fe20000041824 */
[----:B------:R-:W5:Y:S07]  /*2400*/  LDSM.16.M88.4 R36, [R0+0x7400] ;  /* 0x007400000024783b */ /* 0x000f6e0000000200 */
[----:B------:R-:W-:Y:S01]  /*2410*/  HMMA.16816.F32.BF16 R148, R4, R62, R8 ;  /* 0x0000003e0494723c */ /* 0x000fe20000041808 */
[----:B------:R-:W-:Y:S07]  /*2420*/  LDSM.16.M88.4 R8, [R45+0x5000] ;  /* 0x005000002d08783b */ /* 0x000fee0000000200 */
[C---:B------:R-:W-:Y:S08]  /*2430*/  HMMA.16816.F32.BF16 R4, R16.reuse, R48, R88 ;  /* 0x000000301004723c */ /* 0x040ff00000041858 */
        /* <DEDUP_REMOVED lines=10> */
[----:B------:R-:W5:Y:S07]  /*24e0*/  LDSM.16.M88.4 R16, [R44+0x3000] ;  /* 0x003000002c10783b */ /* 0x000f6e0000000200 */
[-C--:B--2---:R-:W-:Y:S08]  /*24f0*/  HMMA.16816.F32.BF16 R4, R28, R40.reuse, R4 ;  /* 0x000000281c04723c */ /* 0x084ff00000041804 */
[C---:B---3--:R-:W-:Y:S08]  /*2500*/  HMMA.16816.F32.BF16 R76, R24.reuse, R40, R120 ;  /* 0x00000028184c723c */ /* 0x048ff00000041878 */
[----:B-1----:R-:W-:Y:S01]  /*2510*/  HMMA.16816.F32.BF16 R132, R24, R32, R84 ;  /* 0x000000201884723c */ /* 0x002fe20000041854 */
[----:B------:R-:W-:Y:S07]  /*2520*/  LDSM.16.M88.4 R84, [R3+0x8000] ;  /* 0x008000000354783b */ /* 0x000fee0000000200 */
[----:B----4-:R-:W-:Y:S01]  /*2530*/  HMMA.16816.F32.BF16 R60, R20, R68, R4 ;  /* 0x00000044143c723c */ /* 0x010fe20000041804 */
[----:B------:R-:W1:Y:S07]  /*2540*/  LDSM.16.M88.4 R4, [R44+0x4000] ;  /* 0x004000002c04783b */ /* 0x000e6e0000000200 */
[----:B-----5:R-:W-:Y:S08]  /*2550*/  HMMA.16816.F32.BF16 R136, R24, R36, R112 ;  /* 0x000000241888723c */ /* 0x020ff00000041870 */
[----:B------:R-:W-:Y:S08]  /*2560*/  HMMA.16816.F32.BF16 R120, R28, R42, R116 ;  /* 0x0000002a1c78723c */ /* 0x000ff00000041874 */
[C---:B------:R-:W-:Y:S08]  /*2570*/  HMMA.16816.F32.BF16 R104, R24.reuse, R64, R152 ;  /* 0x000000401868723c */ /* 0x040ff00000041898 */
[C---:B------:R-:W-:Y:S08]  /*2580*/  HMMA.16816.F32.BF16 R100, R24.reuse, R42, R168 ;  /* 0x0000002a1864723c */ /* 0x040ff000000418a8 */
[C---:B------:R-:W-:Y:S08]  /*2590*/  HMMA.16816.F32.BF16 R112, R24.reuse, R38, R164 ;  /* 0x000000261870723c */ /* 0x040ff000000418a4 */
[C---:B------:R-:W-:Y:S08]  /*25a0*/  HMMA.16816.F32.BF16 R108, R24.reuse, R34, R160 ;  /* 0x00000022186c723c */ /* 0x040ff000000418a0 */
[----:B------:R-:W-:Y:S01]  /*25b0*/  HMMA.16816.F32.BF16 R88, R24, R66, R148 ;  /* 0x000000421858723c */ /* 0x000fe20000041894 */
[----:B------:R-:W2:Y:S07]  /*25c0*/  LDSM.16.M88.4 R24, [R44+0x5000] ;  /* 0x005000002c18783b */ /* 0x000eae0000000200 */
[C---:B------:R-:W-:Y:S08]  /*25d0*/  HMMA.16816.F32.BF16 R128, R28.reuse, R36, R128 ;  /* 0x000000241c80723c */ /* 0x040ff00000041880 */
[----:B------:R-:W-:Y:S08]  /*25e0*/  HMMA.16816.F32.BF16 R116, R28, R38, R96 ;  /* 0x000000261c74723c */ /* 0x000ff00000041860 */
[----:B------:R-:W-:Y:S08]  /*25f0*/  HMMA.16816.F32.BF16 R36, R16, R68, R76 ;  /* 0x000000441024723c */ /* 0x000ff0000004184c */
[C---:B------:R-:W-:Y:S08]  /*2600*/  HMMA.16816.F32.BF16 R124, R28.reuse, R32, R144 ;  /* 0x000000201c7c723c */ /* 0x040ff00000041890 */
[----:B------:R-:W-:Y:S08]  /*2610*/  HMMA.16816.F32.BF16 R96, R28, R34, R92 ;  /* 0x000000221c60723c */ /* 0x000ff0000004185c */
[----:B------:R-:W-:Y:S08]  /*2620*/  HMMA.16816.F32.BF16 R32, R12, R72, R60 ;  /* 0x000000480c20723c */ /* 0x000ff0000004183c */
[C---:B------:R-:W-:Y:S08]  /*2630*/  HMMA.16816.F32.BF16 R92, R28.reuse, R64, R156 ;  /* 0x000000401c5c723c */ /* 0x040ff0000004189c */
[----:B------:R-:W-:Y:S01]  /*2640*/  HMMA.16816.F32.BF16 R64, R28, R66, R140 ;  /* 0x000000421c40723c */ /* 0x000fe2000004188c */
[----:B------:R-:W3:Y:S07]  /*2650*/  LDSM.16.M88.4 R28, [R0+0x8400] ;  /* 0x00840000001c783b */ /* 0x000eee0000000200 */
        /* <DEDUP_REMOVED lines=8> */
[----:B-1----:R-:W-:Y:S08]  /*26e0*/  HMMA.16816.F32.BF16 R60, R4, R84, R32 ;  /* 0x00000054043c723c */ /* 0x002ff00000041820 */
[C---:B------:R-:W-:Y:S08]  /*26f0*/  HMMA.16816.F32.BF16 R32, R20.reuse, R70, R120 ;  /* 0x000000461420723c */ /* 0x040ff00000041878 */
[----:B------:R-:W-:Y:S08]  /*2700*/  HMMA.16816.F32.BF16 R36, R20, R56, R128 ;  /* 0x000000381424723c */ /* 0x000ff00000041880 */
[----:B--2---:R-:W-:Y:S01]  /*2710*/  HMMA.16816.F32.BF16 R44, R24, R84, R16 ;  /* 0x00000054182c723c */ /* 0x004fe20000041810 */
[----:B------:R-:W-:-:S07]  /*2720*/  FMUL.FTZ R16, R61, UR6 ;  /* 0x000000063d107c20 */ /* 0x000fce0008410000 */
[----:B------:R-:W-:Y:S01]  /*2730*/  HMMA.16816.F32.BF16 R32, R12, R74, R32 ;  /* 0x0000004a0c20723c */ /* 0x000fe20000041820 */
[----:B------:R1:W-:Y:S07]  /*2740*/  MUFU.TANH R100, R16 ;  /* 0x0000001000647308 */ /* 0x0003ee0000002400 */
[----:B------:R-:W-:Y:S01]  /*2750*/  HMMA.16816.F32.BF16 R56, R20, R58, R116 ;  /* 0x0000003a1438723c */ /* 0x000fe20000041874 */
[----:B-1----:R-:W-:-:S07]  /*2760*/  FMUL.FTZ R16, R62, UR6 ;  /* 0x000000063e107c20 */ /* 0x002fce0008410000 */
[C---:B------:R-:W-:Y:S01]  /*2770*/  HMMA.16816.F32.BF16 R124, R20.reuse, R52, R124 ;  /* 0x00000034147c723c */ /* 0x040fe2000004187c */
[----:B------:R1:W-:Y:S07]  /*2780*/  MUFU.TANH R117, R16 ;  /* 0x0000001000757308 */ /* 0x0003ee0000002400 */
[C---:B------:R-:W-:Y:S08]  /*2790*/  HMMA.16816.F32.BF16 R96, R20.reuse, R54, R96 ;  /* 0x000000361460723c */ /* 0x040ff00000041860 */
[----:B------:R-:W-:Y:S01]  /*27a0*/  HMMA.16816.F32.BF16 R92, R20, R48, R92 ;  /* 0x00000030145c723c */ /* 0x000fe2000004185c */
[----:B-1----:R-:W-:-:S07]  /*27b0*/  FMUL.FTZ R16, R63, UR6 ;  /* 0x000000063f107c20 */ /* 0x002fce0008410000 */
[----:B------:R-:W-:Y:S01]  /*27c0*/  HMMA.16816.F32.BF16 R68, R20, R50, R64 ;  /* 0x000000321444723c */ /* 0x000fe20000041840 */
[----:B------:R-:W-:Y:S01]  /*27d0*/  FMUL.FTZ R20, R60, UR6 ;  /* 0x000000063c147c20 */ /* 0x000fe20008410000 */
[----:B------:R1:W-:Y:S06]  /*27e0*/  MUFU.TANH R116, R16 ;  /* 0x0000001000747308 */ /* 0x0003ec0000002400 */
[----:B---3--:R-:W-:Y:S01]  /*27f0*/  HMMA.16816.F32.BF16 R48, R12, R28, R36 ;  /* 0x0000001c0c30723c */ /* 0x008fe20000041824 */
[----:B------:R-:W-:Y:S01]  /*2800*/  FMUL.FTZ R36, R44, UR6 ;  /* 0x000000062c247c20 */ /* 0x000fe20008410000 */
[----:B------:R2:W3:Y:S06]  /*2810*/  MUFU.TANH R101, R20 ;  /* 0x0000001400657308 */ /* 0x0004ec0000002400 */
[----:B------:R-:W-:Y:S02]  /*2820*/  HMMA.16816.F32.BF16 R40, R8, R74, R40 ;  /* 0x0000004a0828723c */ /* 0x000fe40000041828 */
[----:B------:R4:W-:Y:S01]  /*2830*/  MUFU.TANH R120, R36 ;  /* 0x0000002400787308 */ /* 0x0009e20000002400 */
[----:B-1----:R-:W-:Y:S04]  /*2840*/  LDSM.16.M88.4 R16, [R0+0x8c00] ;  /* 0x008c00000010783b */ /* 0x002fe80000000200 */
[----:B--2---:R1:W2:Y:S01]  /*2850*/  LDSM.16.M88.4 R20, [R0+0x8800] ;  /* 0x008800000014783b */ /* 0x0042a20000000200 */
[----:B----4-:R-:W-:Y:S03]  /*2860*/  HMMA.16816.F32.BF16 R36, R4, R86, R32 ;  /* 0x000000560424723c */ /* 0x010fe60000041820 */
[----:B------:R-:W4:Y:S01]  /*2870*/  LDSM.16.M88.4 R32, [R3+0x8400] ;  /* 0x008400000320783b */ /* 0x000f220000000200 */
[----:B-1----:R-:W-:-:S04]  /*2880*/  FMUL.FTZ R0, R45, UR6 ;  /* 0x000000062d007c20 */ /* 0x002fc80008410000 */
[----:B------:R1:W-:Y:S04]  /*2890*/  MUFU.TANH R119, R0 ;  /* 0x0000000000777308 */ /* 0x0003e80000002400 */
[----:B------:R-:W-:Y:S01]  /*28a0*/  HMMA.16816.F32.BF16 R40, R24, R86, R40 ;  /* 0x000000561828723c */ /* 0x000fe20000041828 */
[----:B-1----:R-:W-:-:S04]  /*28b0*/  FMUL.FTZ R0, R46, UR6 ;  /* 0x000000062e007c20 */ /* 0x002fc80008410000 */
[----:B------:R1:W-:Y:S02]  /*28c0*/  MUFU.TANH R118, R0 ;  /* 0x0000000000767308 */ /* 0x0003e40000002400 */
[----:B-1----:R-:W-:-:S06]  /*28d0*/  FMUL.FTZ R0, R47, UR6 ;  /* 0x000000062f007c20 */ /* 0x002fcc0008410000 */
[----:B------:R1:W-:Y:S02]  /*28e0*/  MUFU.TANH R121, R0 ;  /* 0x0000000000797308 */ /* 0x0003e40000002400 */
[----:B-1----:R-:W-:-:S06]  /*28f0*/  FMUL.FTZ R0, R36, UR6 ;  /* 0x0000000624007c20 */ /* 0x002fcc0008410000 */
[----:B------:R1:W5:Y:S01]  /*2900*/  MUFU.TANH R75, R0 ;  /* 0x00000000004b7308 */ /* 0x0003620000002400 */
[----:B------:R-:W-:Y:S01]  /*2910*/  HMMA.16816.F32.BF16 R52, R8, R28, R136 ;  /* 0x0000001c0834723c */ /* 0x000fe20000041888 */
[----:B-1----:R-:W-:-:S06]  /*2920*/  FMUL.FTZ R0, R37, UR6 ;  /* 0x0000000625007c20 */ /* 0x002fcc0008410000 */
[----:B------:R1:W5:Y:S01]  /*2930*/  MUFU.TANH R74, R0 ;  /* 0x00000000004a7308 */ /* 0x0003620000002400 */
[----:B------:R-:W-:Y:S01]  /*2940*/  HMMA.16816.F32.BF16 R60, R8, R30, R112 ;  /* 0x0000001e083c723c */ /* 0x000fe20000041870 */
[----:B-1----:R-:W-:-:S06]  /*2950*/  FMUL.FTZ R0, R38, UR6 ;  /* 0x0000000626007c20 */ /* 0x002fcc0008410000 */
[----:B------:R1:W-:Y:S01]  /*2960*/  MUFU.TANH R76, R0 ;  /* 0x00000000004c7308 */ /* 0x0003e20000002400 */
[C---:B--2---:R-:W-:Y:S08]  /*2970*/  HMMA.16816.F32.BF16 R64, R8.reuse, R20, R132 ;  /* 0x000000140840723c */ /* 0x044ff00000041884 */
[----:B------:R-:W-:Y:S01]  /*2980*/  HMMA.16816.F32.BF16 R108, R8, R22, R108 ;  /* 0x00000016086c723c */ /* 0x000fe2000004186c */
[----:B-1----:R-:W-:-:S07]  /*2990*/  FMUL.FTZ R0, R39, UR6 ;  /* 0x0000000627007c20 */ /* 0x002fce0008410000 */
[C---:B------:R-:W-:Y:S01]  /*29a0*/  HMMA.16816.F32.BF16 R84, R8.reuse, R16, R104 ;  /* 0x000000100854723c */ /* 0x040fe20000041868 */
[----:B------:R1:W-:Y:S07]  /*29b0*/  MUFU.TANH R79, R0 ;  /* 0x00000000004f7308 */ /* 0x0003ee0000002400 */
[----:B------:R-:W-:Y:S08]  /*29c0*/  HMMA.16816.F32.BF16 R88, R8, R18, R88 ;  /* 0x000000120858723c */ /* 0x000ff00000041858 */
[----:B----4-:R-:W-:Y:S01]  /*29d0*/  HMMA.16816.F32.BF16 R8, R4, R32, R48 ;  /* 0x000000200408723c */ /* 0x010fe20000041830 */
[----:B------:R-:W2:Y:S01]  /*29e0*/  LDSM.16.M88.4 R48, [R3+0x8800] ;  /* 0x008800000330783b */ /* 0x000ea20000000200 */
[----:B-1----:R-:W-:-:S04]  /*29f0*/  FMUL.FTZ R0, R40, UR6 ;  /* 0x0000000628007c20 */ /* 0x002fc80008410000 */
[----:B------:R1:W-:Y:S02]  /*2a00*/  MUFU.TANH R105, R0 ;  /* 0x0000000000697308 */ /* 0x0003e40000002400 */
[----:B------:R-:W-:Y:S01]  /*2a10*/  HMMA.16816.F32.BF16 R28, R12, R30, R56 ;  /* 0x0000001e0c1c723c */ /* 0x000fe20000041838 */
[----:B------:R-:W4:Y:S07]  /*2a20*/  LDSM.16.M88.4 R56, [R3+0x8c00] ;  /* 0x008c00000338783b */ /* 0x000f2e0000000200 */
[----:B------:R-:W-:Y:S08]  /*2a30*/  HMMA.16816.F32.BF16 R44, R24, R32, R52 ;  /* 0x00000020182c723c */ /* 0x000ff00000041834 */
[----:B------:R-:W-:Y:S01]  /*2a40*/  HMMA.16816.F32.BF16 R36, R12, R20, R124 ;  /* 0x000000140c24723c */ /* 0x000fe2000004187c */
[----:B-1----:R-:W-:Y:S01]  /*2a50*/  FMUL.FTZ R0, R41, UR6 ;  /* 0x0000000629007c20 */ /* 0x002fe20008410000 */
[----:B------:R-:W-:Y:S01]  /*2a60*/  IMAD.MOV.U32 R107, RZ, RZ, R172 ;  /* 0x000000ffff6b7224 */ /* 0x000fe200078e00ac */
[----:B------:R-:W-:-:S04]  /*2a70*/  DEPBAR.LE SB0, 0x0 ;  /* 0x000080000000791a */ /* 0x000fc80000000000 */
[----:B------:R1:W-:Y:S02]  /*2a80*/  MUFU.TANH R104, R0 ;  /* 0x0000000000687308 */ /* 0x0003e40000002400 */
[----:B-1----:R-:W-:-:S06]  /*2a90*/  FMUL.FTZ R0, R42, UR6 ;  /* 0x000000062a007c20 */ /* 0x002fcc0008410000 */
[----:B------:R1:W-:Y:S02]  /*2aa0*/  MUFU.TANH R103, R0 ;  /* 0x0000000000677308 */ /* 0x0003e40000002400 */
[----:B-1----:R-:W-:-:S06]  /*2ab0*/  FMUL.FTZ R0, R43, UR6 ;  /* 0x000000062b007c20 */ /* 0x002fcc0008410000 */
[----:B------:R1:W-:Y:S01]  /*2ac0*/  MUFU.TANH R102, R0 ;  /* 0x0000000000667308 */ /* 0x0003e20000002400 */
[----:B------:R-:W-:Y:S01]  /*2ad0*/  HMMA.16816.F32.BF16 R40, R12, R22, R96 ;  /* 0x000000160c28723c */ /* 0x000fe20000041860 */
        /* <DEDUP_REMOVED lines=8> */
[----:B--2---:R-:W-:Y:S01]  /*2b60*/  HMMA.16816.F32.BF16 R16, R4, R50, R40 ;  /* 0x000000320410723c */ /* 0x004fe20000041828 */
[----:B-1----:R-:W-:-:S07]  /*2b70*/  FMUL.FTZ R0, R11, UR6 ;  /* 0x000000060b007c20 */ /* 0x002fce0008410000 */
[C---:B------:R-:W-:Y:S01]  /*2b80*/  HMMA.16816.F32.BF16 R8, R4.reuse, R34, R28 ;  /* 0x000000220408723c */ /* 0x040fe2000004181c */
[----:B------:R1:W-:Y:S07]  /*2b90*/  MUFU.TANH R77, R0 ;  /* 0x00000000004d7308 */ /* 0x0003ee0000002400 */
[----:B------:R-:W-:Y:S01]  /*2ba0*/  HMMA.16816.F32.BF16 R28, R4, R48, R36 ;  /* 0x00000030041c723c */ /* 0x000fe20000041824 */
[----:B-1----:R-:W-:-:S04]  /*2bb0*/  FMUL.FTZ R0, R44, UR6 ;  /* 0x000000062c007c20 */ /* 0x002fc80008410000 */
[----:B------:R1:W-:Y:S03]  /*2bc0*/  MUFU.TANH R92, R0 ;  /* 0x00000000005c7308 */ /* 0x0003e60000002400 */
[----:B----4-:R-:W-:Y:S01]  /*2bd0*/  HMMA.16816.F32.BF16 R20, R4, R56, R20 ;  /* 0x000000380414723c */ /* 0x010fe20000041814 */
[----:B------:R-:W-:Y:S01]  /*2be0*/  LOP3.LUT R3, R173, 0x7, RZ, 0xc0, !PT ;  /* 0x00000007ad037812 */ /* 0x000fe200078ec0ff */
[----:B-1----:R-:W-:-:S04]  /*2bf0*/  FMUL.FTZ R0, R45, UR6 ;  /* 0x000000062d007c20 */ /* 0x002fc80008410000 */
[----:B------:R1:W-:Y:S02]  /*2c00*/  MUFU.TANH R83, R0 ;  /* 0x0000000000537308 */ /* 0x0003e40000002400 */
[----:B------:R-:W-:Y:S01]  /*2c10*/  HMMA.16816.F32.BF16 R52, R4, R58, R12 ;  /* 0x0000003a0434723c */ /* 0x000fe2000004180c */
[----:B------:R-:W-:Y:S02]  /*2c20*/  IMAD.SHL.U32 R5, R180, 0x2, RZ ;  /* 0x00000002b4057824 */ /* 0x000fe400078e00ff */
[----:B------:R-:W-:Y:S01]  /*2c30*/  FMUL.FTZ R4, R9, UR6 ;  /* 0x0000000609047c20 */ /* 0x000fe20008410000 */
[----:B-1----:R-:W-:-:S04]  /*2c40*/  FMUL.FTZ R0, R46, UR6 ;  /* 0x000000062e007c20 */ /* 0x002fc80008410000 */
[----:B------:R1:W-:Y:S01]  /*2c50*/  MUFU.TANH R82, R0 ;  /* 0x0000000000527308 */ /* 0x0003e20000002400 */
[----:B------:R-:W-:-:S07]  /*2c60*/  LOP3.LUT R6, R5, 0x6, RZ, 0xc0, !PT ;  /* 0x0000000605067812 */ /* 0x000fce00078ec0ff */
[----:B------:R2:W-:Y:S01]  /*2c70*/  MUFU.TANH R68, R4 ;  /* 0x0000000400447308 */ /* 0x0005e20000002400 */
[----:B-1----:R-:W-:Y:S01]  /*2c80*/  FMUL.FTZ R0, R8, UR6 ;  /* 0x0000000608007c20 */ /* 0x002fe20008410000 */
[----:B------:R-:W-:-:S06]  /*2c90*/  LOP3.LUT R8, R175, 0x1f0, RZ, 0xc0, !PT ;  /* 0x000001f0af087812 */ /* 0x000fcc00078ec0ff */
[----:B------:R1:W4:Y:S01]  /*2ca0*/  MUFU.TANH R69, R0 ;  /* 0x0000000000457308 */ /* 0x0003220000002400 */
[----:B------:R-:W-:Y:S01]  /*2cb0*/  IADD3 R3, PT, PT, R3, R8, R174 ;  /* 0x0000000803037210 */ /* 0x000fe20007ffe0ae */
[----:B--2---:R-:W-:Y:S01]  /*2cc0*/  FMUL.FTZ R4, R29, UR6 ;  /* 0x000000061d047c20 */ /* 0x004fe20008410000 */
[----:B------:R-:W-:Y:S01]  /*2cd0*/  FMUL.FTZ R29, R16, UR6 ;  /* 0x00000006101d7c20 */ /* 0x000fe20008410000 */
[----:B------:R-:W-:Y:S01]  /*2ce0*/  IMAD R16, R107, 0x40, R6 ;  /* 0x000000406b107824 */ /* 0x000fe200078e0206 */
[----:B------:R-:W-:Y:S02]  /*2cf0*/  IADD3 R225, PT, PT, R3, R80, -R225 ;  /* 0x0000005003e17210 */ /* 0x000fe40007ffe8e1 */
[----:B-1----:R-:W-:-:S04]  /*2d00*/  IADD3 R0, PT, PT, R80, R176, -R81 ;  /* 0x000000b050007210 */ /* 0x002fc80007ffe851 */
[----:B------:R-:W-:-:S04]  /*2d10*/  IADD3 R0, PT, PT, R3, 0x1, R0 ;  /* 0x0000000103007810 */ /* 0x000fc80007ffe000 */
[C---:B------:R-:W-:Y:S02]  /*2d20*/  VIMNMX R227, PT, PT, R0.reuse, R80, PT ;  /* 0x0000005000e37248 */ /* 0x040fe40003fe0100 */
[C-C-:B------:R-:W-:Y:S02]  /*2d30*/  VIADDMNMX R229, R0.reuse, 0x8, R80.reuse, PT ;  /* 0x0000000800e57846 */ /* 0x140fe40003800150 */
[C-C-:B------:R-:W-:Y:S02]  /*2d40*/  VIADDMNMX R226, R0.reuse, 0x40, R80.reuse, PT ;  /* 0x0000004000e27846 */ /* 0x140fe40003800150 */
[----:B------:R-:W-:Y:S01]  /*2d50*/  VIADDMNMX R228, R0, 0x48, R80, PT ;  /* 0x0000004800e47846 */ /* 0x000fe20003800150 */
[----:B------:R-:W-:Y:S01]  /*2d60*/  FMUL.FTZ R0, R28, UR6 ;  /* 0x000000061c007c20 */ /* 0x000fe20008410000 */
[C---:B------:R-:W-:Y:S01]  /*2d70*/  VIADD R28, R16.reuse, 0x1 ;  /* 0x00000001101c7836 */ /* 0x040fe20000000000 */
[----:B------:R-:W-:Y:S01]  /*2d80*/  ISETP.GT.AND P5, PT, R225, R16, PT ;  /* 0x00000010e100720c */ /* 0x000fe20003fa4270 */
[----:B------:R-:W-:-:S02]  /*2d90*/  VIADD R9, R16, 0x8 ;  /* 0x0000000810097836 */ /* 0x000fc40000000000 */
[----:B------:R-:W-:Y:S01]  /*2da0*/  FMUL.FTZ R3, R10, UR6 ;  /* 0x000000060a037c20 */ /* 0x000fe20008410000 */
[----:B------:R-:W-:Y:S01]  /*2db0*/  VIADD R8, R16, 0x9 ;  /* 0x0000000910087836 */ /* 0x000fe20000000000 */
[----:B------:R-:W-:Y:S01]  /*2dc0*/  ISETP.GT.AND P0, PT, R225, R28, PT ;  /* 0x0000001ce100720c */ /* 0x000fe20003f04270 */
[----:B------:R-:W-:Y:S01]  /*2dd0*/  FMUL.FTZ R10, R30, UR6 ;  /* 0x000000061e0a7c20 */ /* 0x000fe20008410000 */
[----:B------:R-:W-:Y:S01]  /*2de0*/  FMUL.FTZ R45, R18, UR6 ;  /* 0x00000006122d7c20 */ /* 0x000fe20008410000 */
[----:B------:R-:W-:Y:S01]  /*2df0*/  FMUL.FTZ R30, R17, UR6 ;  /* 0x00000006111e7c20 */ /* 0x000fe20008410000 */
[C---:B------:R-:W-:Y:S02]  /*2e00*/  ISETP.GE.AND P3, PT, R16.reuse, R227, PT ;  /* 0x000000e31000720c */ /* 0x040fe40003f66270 */
[----:B---3--:R-:W-:Y:S01]  /*2e10*/  FSEL R18, R101, -INF , !P5 ;  /* 0xff80000065127808 */ /* 0x008fe20006800000 */
[----:B------:R1:W-:Y:S01]  /*2e20*/  STL [R1+0x1c], R6 ;  /* 0x00001c0601007387 */ /* 0x0003e20000100800 */
[----:B------:R-:W-:Y:S01]  /*2e30*/  ISETP.GT.AND P1, PT, R225, R9, PT ;  /* 0x00000009e100720c */ /* 0x000fe20003f24270 */
[----:B------:R-:W-:Y:S01]  /*2e40*/  VIADD R7, R16, 0x10 ;  /* 0x0000001010077836 */ /* 0x000fe20000000000 */
[----:B------:R-:W-:-:S02]  /*2e50*/  ISETP.GE.AND P5, PT, R28, R227, PT ;  /* 0x000000e31c00720c */ /* 0x000fc40003fa6270 */
[----:B------:R-:W-:Y:S01]  /*2e60*/  FSEL R17, R100, -INF , !P0 ;  /* 0xff80000064117808 */ /* 0x000fe20004000000 */
[----:B------:R-:W-:Y:S01]  /*2e70*/  HMMA.16816.F32.BF16 R36, R24, R34, R60 ;  /* 0x000000221824723c */ /* 0x000fe2000004183c */
[----:B------:R-:W-:Y:S01]  /*2e80*/  ISETP.GT.AND P4, PT, R225, R8, PT ;  /* 0x00000008e100720c */ /* 0x000fe20003f84270 */
[----:B------:R-:W2:Y:S01]  /*2e90*/  MUFU.TANH R33, R0 ;  /* 0x0000000000217308 */ /* 0x000ea20000002400 */
[----:B------:R-:W-:Y:S02]  /*2ea0*/  FSEL R60, R18, -INF , !P3 ;  /* 0xff800000123c7808 */ /* 0x000fe40005800000 */
[----:B------:R-:W-:Y:S02]  /*2eb0*/  FSEL R62, R17, -INF , !P5 ;  /* 0xff800000113e7808 */ /* 0x000fe40006800000 */
[----:B-----5:R-:W-:Y:S01]  /*2ec0*/  FSEL R18, R75, -INF , !P1 ;  /* 0xff8000004b127808 */ /* 0x020fe20004800000 */
[----:B------:R-:W-:Y:S01]  /*2ed0*/  VIADD R5, R16, 0x18 ;  /* 0x0000001810057836 */ /* 0x000fe20000000000 */
[-C--:B------:R-:W-:Y:S01]  /*2ee0*/  ISETP.GE.AND P5, PT, R9, R227.reuse, PT ;  /* 0x000000e30900720c */ /* 0x080fe20003fa6270 */
[----:B------:R3:W-:Y:S01]  /*2ef0*/  MUFU.TANH R61, R3 ;  /* 0x00000003003d7308 */ /* 0x0007e20000002400 */
[----:B------:R-:W-:-:S02]  /*2f00*/  ISETP.GE.AND P1, PT, R8, R227, PT ;  /* 0x000000e30800720c */ /* 0x000fc40003f26270 */
[----:B------:R-:W-:Y:S02]  /*2f10*/  FSEL R17, R74, -INF , !P4 ;  /* 0xff8000004a117808 */ /* 0x000fe40006000000 */
[C---:B------:R-:W-:Y:S01]  /*2f20*/  ISETP.GT.AND P6, PT, R225.reuse, R7, PT ;  /* 0x00000007e100720c */ /* 0x040fe20003fc4270 */
[----:B-1----:R-:W-:Y:S02]  /*2f30*/  VIADD R6, R16, 0x11 ;  /* 0x0000001110067836 */ /* 0x002fe40000000000 */
[----:B------:R1:W5:Y:S01]  /*2f40*/  MUFU.TANH R32, R4 ;  /* 0x0000000400207308 */ /* 0x0003620000002400 */
[----:B------:R-:W-:Y:S01]  /*2f50*/  HMMA.16816.F32.BF16 R40, R24, R48, R64 ;  /* 0x000000301828723c */ /* 0x000fe20000041840 */
[----:B------:R-:W-:Y:S02]  /*2f60*/  FSEL R63, R18, -INF , !P5 ;  /* 0xff800000123f7808 */ /* 0x000fe40006800000 */
[----:B------:R-:W-:Y:S01]  /*2f70*/  ISETP.GT.AND P0, PT, R225, R6, PT ;  /* 0x00000006e100720c */ /* 0x000fe20003f04270 */
[----:B---3--:R-:W-:Y:S01]  /*2f80*/  FMUL.FTZ R3, R11, UR6 ;  /* 0x000000060b037c20 */ /* 0x008fe20008410000 */
[----:B------:R-:W-:Y:S01]  /*2f90*/  FSEL R70, R17, -INF , !P1 ;  /* 0xff80000011467808 */ /* 0x000fe20004800000 */
[----:B------:R-:W-:Y:S01]  /*2fa0*/  FMUL.FTZ R48, R47, UR6 ;  /* 0x000000062f307c20 */ /* 0x000fe20008410000 */
[----:B------:R-:W-:Y:S01]  /*2fb0*/  FMUL.FTZ R46, R19, UR6 ;  /* 0x00000006132e7c20 */ /* 0x000fe20008410000 */
[----:B------:R-:W-:Y:S01]  /*2fc0*/  ISETP.GE.AND P1, PT, R7, R227, PT ;  /* 0x000000e30700720c */ /* 0x000fe20003f26270 */
[----:B------:R3:W-:Y:S01]  /*2fd0*/  MUFU.TANH R47, R3 ;  /* 0x00000003002f7308 */ /* 0x0007e20000002400 */
[----:B------:R-:W-:Y:S01]  /*2fe0*/  FSEL R18, R73, -INF , !P6 ;  /* 0xff80000049127808 */ /* 0x000fe20007000000 */
[----:B-1----:R-:W-:-:S02]  /*2ff0*/  VIADD R4, R16, 0x19 ;  /* 0x0000001910047836 */ /* 0x002fc40000000000 */
[----:B------:R-:W-:Y:S01]  /*3000*/  FMUL.FTZ R19, R20, UR6 ;  /* 0x0000000614137c20 */ /* 0x000fe20008410000 */
[----:B------:R-:W-:-:S03]  /*3010*/  ISETP.GT.AND P3, PT, R225, R5, PT ;  /* 0x00000005e100720c */ /* 0x000fc60003f64270 */
[----:B------:R-:W1:Y:S01]  /*3020*/  MUFU.TANH R20, R29 ;  /* 0x0000001d00147308 */ /* 0x000e620000002400 */
[----:B------:R-:W-:Y:S02]  /*3030*/  ISETP.GE.AND P6, PT, R6, R227, PT ;  /* 0x000000e30600720c */ /* 0x000fe40003fc6270 */
[----:B------:R-:W-:Y:S02]  /*3040*/  FSEL R17, R72, -INF , !P0 ;  /* 0xff80000048117808 */ /* 0x000fe40004000000 */
[----:B------:R-:W-:Y:S01]  /*3050*/  ISETP.GT.AND P4, PT, R225, R4, PT ;  /* 0x00000004e100720c */ /* 0x000fe20003f84270 */
[----:B------:R-:W-:Y:S01]  /*3060*/  VIADD R0, R16, 0x21 ;  /* 0x0000002110007836 */ /* 0x000fe20000000000 */
[----:B------:R-:W-:Y:S01]  /*3070*/  FSEL R128, R18, -INF , !P1 ;  /* 0xff80000012807808 */ /* 0x000fe20004800000 */
[----:B---3--:R-:W-:Y:S01]  /*3080*/  VIADD R3, R16, 0x20 ;  /* 0x0000002010037836 */ /* 0x008fe20000000000 */
[----:B------:R-:W-:Y:S02]  /*3090*/  FSEL R137, R17, -INF , !P6 ;  /* 0xff80000011897808 */ /* 0x000fe40007000000 */
[----:B----4-:R-:W-:-:S02]  /*30a0*/  FSEL R18, R69, -INF , !P3 ;  /* 0xff80000045127808 */ /* 0x010fc40005800000 */
[-C--:B------:R-:W-:Y:S02]  /*30b0*/  ISETP.GE.AND P6, PT, R5, R227.reuse, PT ;  /* 0x000000e30500720c */ /* 0x080fe40003fc6270 */
[----:B------:R-:W-:Y:S02]  /*30c0*/  ISETP.GE.AND P3, PT, R4, R227, PT ;  /* 0x000000e30400720c */ /* 0x000fe40003f66270 */
[----:B------:R-:W-:Y:S02]  /*30d0*/  FSEL R17, R68, -INF , !P4 ;  /* 0xff80000044117808 */ /* 0x000fe40006000000 */
[C---:B------:R-:W-:Y:S01]  /*30e0*/  ISETP.GT.AND P5, PT, R225.reuse, R3, PT ;  /* 0x00000003e100720c */ /* 0x040fe20003fa4270 */
[----:B------:R-:W-:Y:S01]  /*30f0*/  VIADD R13, R16, 0x28 ;  /* 0x00000028100d7836 */ /* 0x000fe20000000000 */
[----:B------:R-:W3:Y:S01]  /*3100*/  MUFU.TANH R29, R30 ;  /* 0x0000001e001d7308 */ /* 0x000ee20000002400 */
[----:B------:R-:W-:Y:S01]  /*3110*/  ISETP.GT.AND P1, PT, R225, R0, PT ;  /* 0x00000000e100720c */ /* 0x000fe20003f24270 */
[----:B------:R-:W-:Y:S01]  /*3120*/  FMUL.FTZ R21, R21, UR6 ;  /* 0x0000000615157c20 */ /* 0x000fe20008410000 */
[----:B------:R-:W-:-:S02]  /*3130*/  FSEL R136, R18, -INF , !P6 ;  /* 0xff80000012887808 */ /* 0x000fc40007000000 */
[----:B------:R-:W-:Y:S02]  /*3140*/  FSEL R138, R17, -INF , !P3 ;  /* 0xff800000118a7808 */ /* 0x000fe40005800000 */
[-C--:B------:R-:W-:Y:S02]  /*3150*/  ISETP.GE.AND P3, PT, R3, R227.reuse, PT ;  /* 0x000000e30300720c */ /* 0x080fe40003f66270 */
[----:B--2---:R-:W-:Y:S01]  /*3160*/  FSEL R18, R33, -INF , !P5 ;  /* 0xff80000021127808 */ /* 0x004fe20006800000 */
[----:B------:R-:W-:Y:S01]  /*3170*/  FMUL.FTZ R44, R22, UR6 ;  /* 0x00000006162c7c20 */ /* 0x000fe20008410000 */
[----:B------:R-:W-:Y:S01]  /*3180*/  FMUL.FTZ R35, R23, UR6 ;  /* 0x0000000617237c20 */ /* 0x000fe20008410000 */
[----:B------:R-:W-:Y:S01]  /*3190*/  ISETP.GE.AND P5, PT, R0, R227, PT ;  /* 0x000000e30000720c */ /* 0x000fe20003fa6270 */
[----:B------:R2:W4:Y:S01]  /*31a0*/  MUFU.TANH R23, R19 ;  /* 0x0000001300177308 */ /* 0x0005220000002400 */
[----:B-----5:R-:W-:Y:S02]  /*31b0*/  FSEL R17, R32, -INF , !P1 ;  /* 0xff80000020117808 */ /* 0x020fe40004800000 */
[----:B------:R-:W-:-:S02]  /*31c0*/  ISETP.GT.AND P0, PT, R225, R13, PT ;  /* 0x0000000de100720c */ /* 0x000fc40003f04270 */
[----:B------:R-:W-:Y:S01]  /*31d0*/  FSEL R176, R18, -INF , !P3 ;  /* 0xff80000012b07808 */ /* 0x000fe20005800000 */
[----:B------:R-:W-:Y:S02]  /*31e0*/  FMUL.FTZ R18, R53, UR6 ;  /* 0x0000000635127c20 */ /* 0x000fe40008410000 */
[----:B------:R-:W5:Y:S01]  /*31f0*/  MUFU.TANH R22, R21 ;  /* 0x0000001500167308 */ /* 0x000f620000002400 */
[----:B------:R-:W-:Y:S01]  /*3200*/  VIADD R15, R16, 0x29 ;  /* 0x00000029100f7836 */ /* 0x000fe20000000000 */
[----:B------:R-:W-:Y:S02]  /*3210*/  FSEL R181, R17, -INF , !P5 ;  /* 0xff80000011b57808 */ /* 0x000fe40006800000 */
[----:B-1----:R-:W-:Y:S01]  /*3220*/  FSEL R17, R20, -INF , !P0 ;  /* 0xff80000014117808 */ /* 0x002fe20004000000 */
[----:B------:R-:W-:-:S03]  /*3230*/  VIADD R14, R16, 0x30 ;  /* 0x00000030100e7836 */ /* 0x000fc60000000000 */
[----:B------:R3:W1:Y:S01]  /*3240*/  MUFU.TANH R20, R18 ;  /* 0x0000001200147308 */ /* 0x0006620000002400 */
[----:B--2---:R-:W-:Y:S01]  /*3250*/  FMUL.FTZ R19, R52, UR6 ;  /* 0x0000000634137c20 */ /* 0x004fe20008410000 */
[----:B------:R-:W-:Y:S01]  /*3260*/  VIADD R12, R16, 0x31 ;  /* 0x00000031100c7836 */ /* 0x000fe20000000000 */
[----:B------:R-:W-:Y:S02]  /*3270*/  ISETP.GT.AND P4, PT, R225, R15, PT ;  /* 0x0000000fe100720c */ /* 0x000fe40003f84270 */
[----:B------:R-:W-:-:S03]  /*3280*/  ISETP.GE.AND P5, PT, R13, R227, PT ;  /* 0x000000e30d00720c */ /* 0x000fc60003fa6270 */
[----:B------:R4:W2:Y:S01]  /*3290*/  MUFU.TANH R21, R19 ;  /* 0x0000001300157308 */ /* 0x0008a20000002400 */
[----:B------:R-:W-:Y:S02]  /*32a0*/  ISETP.GE.AND P0, PT, R15, R227, PT ;  /* 0x000000e30f00720c */ /* 0x000fe40003f06270 */
[C---:B------:R-:W-:Y:S02]  /*32b0*/  ISETP.GT.AND P6, PT, R225.reuse, R14, PT ;  /* 0x0000000ee100720c */ /* 0x040fe40003fc4270 */
[----:B------:R-:W-:-:S03]  /*32c0*/  ISETP.GT.AND P1, PT, R225, R12, PT ;  /* 0x0000000ce100720c */ /* 0x000fc60003f24270 */
[----:B------:R1:W2:Y:S01]  /*32d0*/  MUFU.TANH R34, R10 ;  /* 0x0000000a00227308 */ /* 0x0002a20000002400 */
[----:B---3--:R-:W-:Y:S01]  /*32e0*/  FSEL R18, R29, -INF , !P4 ;  /* 0xff8000001d127808 */ /* 0x008fe20006000000 */
[----:B------:R-:W-:Y:S01]  /*32f0*/  FMUL.FTZ R31, R31, UR6 ;  /* 0x000000061f1f7c20 */ /* 0x000fe20008410000 */
[----:B------:R-:W-:Y:S02]  /*3300*/  FSEL R180, R17, -INF , !P5 ;  /* 0xff80000011b47808 */ /* 0x000fe40006800000 */
[----:B------:R-:W-:Y:S01]  /*3310*/  FSEL R182, R18, -INF , !P0 ;  /* 0xff80000012b67808 */ /* 0x000fe20004000000 */
[----:B------:R-:W-:Y:S01]  /*3320*/  VIADD R11, R16, 0x38 ;  /* 0x00000038100b7836 */ /* 0x000fe20000000000 */
[-C--:B------:R-:W-:Y:S02]  /*3330*/  ISETP.GE.AND P5, PT, R14, R227.reuse, PT ;  /* 0x000000e30e00720c */ /* 0x080fe40003fa6270 */
[----:B------:R-:W-:Y:S02]  /*3340*/  ISETP.GE.AND P0, PT, R12, R227, PT ;  /* 0x000000e30c00720c */ /* 0x000fe40003f06270 */
[----:B----4-:R-:W-:-:S02]  /*3350*/  FSEL R19, R23, -INF , !P6 ;  /* 0xff80000017137808 */ /* 0x010fc40007000000 */
[----:B-----5:R-:W-:Y:S01]  /*3360*/  FSEL R18, R22, -INF , !P1 ;  /* 0xff80000016127808 */ /* 0x020fe20004800000 */
[----:B-1----:R-:W-:Y:S01]  /*3370*/  VIADD R10, R16, 0x39 ;  /* 0x00000039100a7836 */ /* 0x002fe20000000000 */
[----:B------:R-:W1:Y:S01]  /*3380*/  MUFU.TANH R31, R31 ;  /* 0x0000001f001f7308 */ /* 0x000e620000002400 */
[----:B------:R-:W-:-:S03]  /*3390*/  FSEL R213, R19, -INF , !P5 ;  /* 0xff80000013d57808 */ /* 0x000fc60006800000 */
[C---:B------:R-:W-:Y:S02]  /*33a0*/  ISETP.GT.AND P4, PT, R225.reuse, R10, PT ;  /* 0x0000000ae100720c */ /* 0x040fe40003f84270 */
[----:B------:R-:W-:Y:S02]  /*33b0*/  FSEL R214, R18, -INF , !P0 ;  /* 0xff80000012d67808 */ /* 0x000fe40004000000 */
[----:B------:R-:W-:Y:S02]  /*33c0*/  ISETP.GE.AND P5, PT, R10, R227, PT ;  /* 0x000000e30a00720c */ /* 0x000fe40003fa6270 */
[----:B------:R-:W-:Y:S01]  /*33d0*/  FSEL R18, R20, -INF , !P4 ;  /* 0xff80000014127808 */ /* 0x000fe20006000000 */
[C---:B------:R-:W-:Y:S01]  /*33e0*/  VIADD R17, R225.reuse, 0x8 ;  /* 0x00000008e1117836 */ /* 0x040fe20000000000 */
[----:B------:R-:W-:Y:S02]  /*33f0*/  ISETP.GT.AND P3, PT, R225, R11, PT ;  /* 0x0000000be100720c */ /* 0x000fe40003f64270 */
[----:B------:R-:W-:Y:S01]  /*3400*/  FSEL R216, R18, -INF , !P5 ;  /* 0xff80000012d87808 */ /* 0x000fe20006800000 */
[----:B------:R-:W-:Y:S01]  /*3410*/  FMUL.FTZ R18, R54, UR6 ;  /* 0x0000000636127c20 */ /* 0x000fe20008410000 */
[----:B--2---:R-:W-:Y:S01]  /*3420*/  FSEL R19, R21, -INF , !P3 ;  /* 0xff80000015137808 */ /* 0x004fe20005800000 */
[----:B------:R-:W2:Y:S01]  /*3430*/  MUFU.TANH R23, R46 ;  /* 0x0000002e00177308 */ /* 0x000ea20000002400 */
[----:B------:R-:W-:-:S02]  /*3440*/  ISETP.GE.AND P6, PT, R11, R227, PT ;  /* 0x000000e30b00720c */ /* 0x000fc40003fc6270 */
[C---:B------:R-:W-:Y:S02]  /*3450*/  ISETP.GT.AND P1, PT, R17.reuse, R16, PT ;  /* 0x000000101100720c */ /* 0x040fe40003f24270 */
[C---:B------:R-:W-:Y:S02]  /*3460*/  ISETP.GT.AND P0, PT, R17.reuse, R28, PT ;  /* 0x0000001c1100720c */ /* 0x040fe40003f04270 */
[C---:B------:R-:W-:Y:S01]  /*3470*/  ISETP.GT.AND P3, PT, R17.reuse, R9, PT ;  /* 0x000000091100720c */ /* 0x040fe20003f64270 */
[----:B------:R-:W3:Y:S01]  /*3480*/  MUFU.TANH R21, R35 ;  /* 0x0000002300157308 */ /* 0x000ee20000002400 */
[----:B------:R-:W-:Y:S02]  /*3490*/  ISETP.GT.AND P4, PT, R17, R8, PT ;  /* 0x000000081100720c */ /* 0x000fe40003f84270 */
[----:B------:R-:W-:Y:S02]  /*34a0*/  FSEL R215, R19, -INF , !P6 ;  /* 0xff80000013d77808 */ /* 0x000fe40007000000 */
[----:B------:R-:W-:-:S03]  /*34b0*/  FSEL R64, R117, -INF , !P1 ;  /* 0xff80000075407808 */ /* 0x000fc60004800000 */
[----:B------:R-:W4:Y:S01]  /*34c0*/  MUFU.TANH R29, R45 ;  /* 0x0000002d001d7308 */ /* 0x000f220000002400 */
[----:B------:R-:W-:Y:S02]  /*34d0*/  FSEL R65, R116, -INF , !P0 ;  /* 0xff80000074417808 */ /* 0x000fe40004000000 */
[----:B------:R-:W-:Y:S02]  /*34e0*/  FSEL R66, R76, -INF , !P3 ;  /* 0xff8000004c427808 */ /* 0x000fe40005800000 */
[----:B------:R-:W-:-:S03]  /*34f0*/  FSEL R79, R79, -INF , !P4 ;  /* 0xff8000004f4f7808 */ /* 0x000fc60006000000 */
[----:B------:R-:W5:Y:S01]  /*3500*/  MUFU.TANH R22, R44 ;  /* 0x0000002c00167308 */ /* 0x000f620000002400 */
[C---:B------:R-:W-:Y:S02]  /*3510*/  ISETP.GT.AND P6, PT, R17.reuse, R7, PT ;  /* 0x000000071100720c */ /* 0x040fe40003fc4270 */
[C---:B------:R-:W-:Y:S02]  /*3520*/  ISETP.GT.AND P5, PT, R17.reuse, R6, PT ;  /* 0x000000061100720c */ /* 0x040fe40003fa4270 */
[----:B------:R-:W-:-:S03]  /*3530*/  ISETP.GT.AND P1, PT, R17, R5, PT ;  /* 0x000000051100720c */ /* 0x000fc60003f24270 */
[----:B------:R2:W5:Y:S01]  /*3540*/  MUFU.TANH R20, R18 ;  /* 0x0000001200147308 */ /* 0x0005620000002400 */
[C---:B------:R-:W-:Y:S02]  /*3550*/  ISETP.GT.AND P0, PT, R17.reuse, R4, PT ;  /* 0x000000041100720c */ /* 0x040fe40003f04270 */
[C---:B------:R-:W-:Y:S02]  /*3560*/  ISETP.GT.AND P3, PT, R17.reuse, R3, PT ;  /* 0x000000031100720c */ /* 0x040fe40003f64270 */
[----:B------:R-:W-:Y:S02]  /*3570*/  ISETP.GT.AND P4, PT, R17, R0, PT ;  /* 0x000000001100720c */ /* 0x000fe40003f84270 */
[----:B------:R-:W-:Y:S02]  /*3580*/  FSEL R78, R78, -INF , !P6 ;  /* 0xff8000004e4e7808 */ /* 0x000fe40007000000 */
[----:B------:R-:W-:Y:S02]  /*3590*/  FSEL R77, R77, -INF , !P5 ;  /* 0xff8000004d4d7808 */ /* 0x000fe40006800000 */
[----:B------:R-:W-:-:S02]  /*35a0*/  FSEL R76, R61, -INF , !P1 ;  /* 0xff8000003d4c7808 */ /* 0x000fc40004800000 */
[----:B------:R-:W-:Y:S02]  /*35b0*/  FSEL R74, R47, -INF , !P0 ;  /* 0xff8000002f4a7808 */ /* 0x000fe40004000000 */
[----:B------:R-:W-:Y:S02]  /*35c0*/  FSEL R75, R34, -INF , !P3 ;  /* 0xff800000224b7808 */ /* 0x000fe40005800000 */
[----:B-1----:R-:W-:Y:S02]  /*35d0*/  FSEL R73, R31, -INF , !P4 ;  /* 0xff8000001f497808 */ /* 0x002fe40006000000 */
[C---:B------:R-:W-:Y:S02]  /*35e0*/  ISETP.GT.AND P6, PT, R17.reuse, R13, PT ;  /* 0x0000000d1100720c */ /* 0x040fe40003fc4270 */
[C---:B------:R-:W-:Y:S02]  /*35f0*/  ISETP.GT.AND P5, PT, R17.reuse, R15, PT ;  /* 0x0000000f1100720c */ /* 0x040fe40003fa4270 */
[----:B------:R-:W-:-:S02]  /*3600*/  ISETP.GT.AND P1, PT, R17, R14, PT ;  /* 0x0000000e1100720c */ /* 0x000fc40003f24270 */
[C---:B------:R-:W-:Y:S02]  /*3610*/  ISETP.GT.AND P0, PT, R17.reuse, R12, PT ;  /* 0x0000000c1100720c */ /* 0x040fe40003f04270 */
[C---:B------:R-:W-:Y:S02]  /*3620*/  ISETP.GT.AND P3, PT, R17.reuse, R11, PT ;  /* 0x0000000b1100720c */ /* 0x040fe40003f64270 */
[----:B------:R-:W-:Y:S01]  /*3630*/  ISETP.GT.AND P4, PT, R17, R10, PT ;  /* 0x0000000a1100720c */ /* 0x000fe20003f84270 */
[----:B------:R-:W-:Y:S01]  /*3640*/  FMUL.FTZ R17, R36, UR6 ;  /* 0x0000000624117c20 */ /* 0x000fe20008410000 */
[C---:B--2---:R-:W-:Y:S02]  /*3650*/  VIADD R18, R225.reuse, 0x40 ;  /* 0x00000040e1127836 */ /* 0x044fe40000000000 */
[----:B------:R-:W-:Y:S01]  /*3660*/  VIADD R19, R225, 0x48 ;  /* 0x00000048e1137836 */ /* 0x000fe20000000000 */
[----:B------:R1:W-:Y:S01]  /*3670*/  MUFU.TANH R52, R17 ;  /* 0x0000001100347308 */ /* 0x0003e20000002400 */
[----:B------:R-:W-:-:S02]  /*3680*/  FSEL R71, R23, -INF , !P5 ;  /* 0xff80000017477808 */ /* 0x000fc40006800000 */
[----:B---3--:R-:W-:Y:S02]  /*3690*/  FSEL R68, R21, -INF , !P0 ;  /* 0xff80000015447808 */ /* 0x008fe40004000000 */
[-C--:B------:R-:W-:Y:S02]  /*36a0*/  ISETP.GT.AND P5, PT, R18, R16.reuse, PT ;  /* 0x000000101200720c */ /* 0x080fe40003fa4270 */
[----:B------:R-:W-:Y:S01]  /*36b0*/  ISETP.GT.AND P0, PT, R19, R16, PT ;  /* 0x000000101300720c */ /* 0x000fe20003f04270 */
[----:B------:R-:W-:Y:S01]  /*36c0*/  HMMA.16816.F32.BF16 R32, R24, R50, R108 ;  /* 0x000000321820723c */ /* 0x000fe2000004186c */
[----:B----4-:R-:W-:Y:S02]  /*36d0*/  FSEL R72, R29, -INF , !P6 ;  /* 0xff8000001d487808 */ /* 0x010fe40007000000 */
[----:B-----5:R-:W-:Y:S02]  /*36e0*/  FSEL R69, R22, -INF , !P1 ;  /* 0xff80000016457808 */ /* 0x020fe40004800000 */
[----:B------:R-:W-:Y:S01]  /*36f0*/  FSEL R61, R20, -INF , !P3 ;  /* 0xff800000143d7808 */ /* 0x000fe20005800000 */
[----:B-1----:R-:W-:Y:S01]  /*3700*/  FMUL.FTZ R17, R37, UR6 ;  /* 0x0000000625117c20 */ /* 0x002fe20008410000 */
[----:B------:R-:W-:-:S02]  /*3710*/  ISETP.GE.AND P6, PT, R16, R229, PT ;  /* 0x000000e51000720c */ /* 0x000fc40003fc6270 */
[C---:B------:R-:W-:Y:S01]  /*3720*/  ISETP.GE.AND P1, PT, R16.reuse, R226, PT ;  /* 0x000000e21000720c */ /* 0x040fe20003f26270 */
[----:B------:R1:W-:Y:S01]  /*3730*/  MUFU.TANH R51, R17 ;  /* 0x0000001100337308 */ /* 0x0003e20000002400 */
[----:B------:R-:W-:Y:S01]  /*3740*/  BAR.SYNC.DEFER_BLOCKING 0x0 ;  /* 0x0000000000007b1d */ /* 0x000fe20000010000 */
[----:B------:R-:W-:Y:S02]  /*3750*/  ISETP.GE.AND P3, PT, R16, R228, PT ;  /* 0x000000e41000720c */ /* 0x000fe40003f66270 */
[----:B------:R-:W-:Y:S02]  /*3760*/  FSEL R16, R118, -INF , !P0 ;  /* 0xff80000076107808 */ /* 0x000fe40004000000 */
[----:B------:R-:W-:Y:S02]  /*3770*/  ISETP.GT.AND P0, PT, R18, R28, PT ;  /* 0x0000001c1200720c */ /* 0x000fe40003f04270 */
[----:B------:R2:W3:Y:S01]  /*3780*/  MUFU.TANH R53, R48 ;  /* 0x0000003000357308 */ /* 0x0004e20000002400 */
[----:B------:R-:W-:Y:S01]  /*3790*/  FMUL.FTZ R29, R38, UR6 ;  /* 0x00000006261d7c20 */ /* 0x000fe20008410000 */
[----:B-1----:R-:W-:-:S04]  /*37a0*/  FSEL R17, R120, -INF , !P5 ;  /* 0xff80000078117808 */ /* 0x002fc80006800000 */
[----:B------:R-:W-:Y:S02]  /*37b0*/  FSEL R45, R17, -INF , !P1 ;  /* 0xff800000112d7808 */ /* 0x000fe40004800000 */
[----:B------:R-:W-:Y:S02]  /*37c0*/  ISETP.GE.AND P1, PT, R28, R226, PT ;  /* 0x000000e21c00720c */ /* 0x000fe40003f26270 */
[----:B--2---:R-:W-:Y:S02]  /*37d0*/  FSEL R48, R16, -INF , !P3 ;  /* 0xff80000010307808 */ /* 0x004fe40005800000 */
[----:B------:R-:W-:Y:S01]  /*37e0*/  FSEL R16, R119, -INF , !P0 ;  /* 0xff80000077107808 */ /* 0x000fe20004000000 */
[----:B------:R-:W-:Y:S01]  /*37f0*/  FMUL.FTZ R17, R40, UR6 ;  /* 0x0000000628117c20 */ /* 0x000fe20008410000 */
[----:B------:R-:W-:Y:S01]  /*3800*/  ISETP.GT.AND P3, PT, R19, R28, PT ;  /* 0x0000001c1300720c */ /* 0x000fe20003f64270 */
[----:B------:R1:W2:Y:S01]  /*3810*/  MUFU.TANH R50, R29 ;  /* 0x0000001d00327308 */ /* 0x0002a20000002400 */
[----:B------:R-:W-:Y:S01]  /*3820*/  FSEL R37, R16, -INF , !P1 ;  /* 0xff80000010257808 */ /* 0x000fe20004800000 */
[----:B------:R-:W-:Y:S01]  /*3830*/  HMMA.16816.F32.BF16 R20, R24, R56, R84 ;  /* 0x000000381814723c */ /* 0x000fe20000041854 */
[----:B------:R-:W-:-:S02]  /*3840*/  ISETP.GE.AND P5, PT, R28, R229, PT ;  /* 0x000000e51c00720c */ /* 0x000fc40003fa6270 */
[----:B------:R-:W-:Y:S02]  /*3850*/  ISETP.GE.AND P0, PT, R28, R228, PT ;  /* 0x000000e41c00720c */ /* 0x000fe40003f06270 */
[----:B------:R-:W-:-:S04]  /*3860*/  ISETP.GT.AND P1, PT, R18, R9, PT ;  /* 0x000000091200720c */ /* 0x000fc80003f24270 */
[----:B------:R-:W-:Y:S01]  /*3870*/  FSEL R16, R105, -INF , !P1 ;  /* 0xff80000069107808 */ /* 0x000fe20004800000 */
[----:B-1----:R-:W-:Y:S01]  /*3880*/  HMMA.16816.F32.BF16 R28, R24, R58, R88 ;  /* 0x0000003a181c723c */ /* 0x002fe20000041858 */
[----:B------:R1:W-:Y:S01]  /*3890*/  MUFU.TANH R27, R17 ;  /* 0x00000011001b7308 */ /* 0x0003e20000002400 */
[----:B------:R-:W-:Y:S01]  /*38a0*/  FMUL.FTZ R26, R43, UR6 ;  /* 0x000000062b1a7c20 */ /* 0x000fe20008410000 */
[----:B------:R-:W-:Y:S01]  /*38b0*/  FMUL.FTZ R43, R35, UR6 ;  /* 0x00000006232b7c20 */ /* 0x000fe20008410000 */
[----:B------:R-:W-:Y:S02]  /*38c0*/  ISETP.GT.AND P1, PT, R19, R9, PT ;  /* 0x000000091300720c */ /* 0x000fe40003f24270 */
[----:B-1----:R-:W-:Y:S02]  /*38d0*/  FSEL R17, R121, -INF , !P3 ;  /* 0xff80000079117808 */ /* 0x002fe40005800000 */
[----:B------:R-:W-:-:S04]  /*38e0*/  ISETP.GE.AND P3, PT, R9, R226, PT ;  /* 0x000000e20900720c */ /* 0x000fc80003f66270 */
[----:B------:R-:W-:Y:S02]  /*38f0*/  FSEL R35, R16, -INF , !P3 ;  /* 0xff80000010237808 */ /* 0x000fe40005800000 */
[----:B------:R-:W-:Y:S02]  /*3900*/  ISETP.GT.AND P3, PT, R18, R8, PT ;  /* 0x000000081200720c */ /* 0x000fe40003f64270 */
[----:B------:R-:W-:Y:S02]  /*3910*/  FSEL R40, R17, -INF , !P0 ;  /* 0xff80000011287808 */ /* 0x000fe40004000000 */
[----:B------:R-:W-:Y:S02]  /*3920*/  FSEL R16, R103, -INF , !P1 ;  /* 0xff80000067107808 */ /* 0x000fe40004800000 */
[----:B------:R-:W-:Y:S02]  /*3930*/  ISETP.GE.AND P1, PT, R8, R226, PT ;  /* 0x000000e20800720c */ /* 0x000fe40003f26270 */
[----:B------:R-:W-:-:S02]  /*3940*/  FSEL R17, R104, -INF , !P3 ;  /* 0xff80000068117808 */ /* 0x000fc40005800000 */
[----:B------:R-:W-:Y:S02]  /*3950*/  ISETP.GE.AND P0, PT, R9, R228, PT ;  /* 0x000000e40900720c */ /* 0x000fe40003f06270 */
[----:B------:R-:W-:Y:S02]  /*3960*/  ISETP.GT.AND P3, PT, R19, R8, PT ;  /* 0x000000081300720c */ /* 0x000fe40003f64270 */
[----:B------:R-:W-:Y:S01]  /*3970*/  FSEL R38, R17, -INF , !P1 ;  /* 0xff80000011267808 */ /* 0x000fe20004800000 */
[----:B------:R-:W-:Y:S01]  /*3980*/  FMUL.FTZ R25, R42, UR6 ;  /* 0x000000062a197c20 */ /* 0x000fe20008410000 */
[----:B------:R-:W-:Y:S02]  /*3990*/  ISETP.GT.AND P1, PT, R18, R7, PT ;  /* 0x000000071200720c */ /* 0x000fe40003f24270 */
[----:B------:R-:W-:Y:S02]  /*39a0*/  FSEL R42, R16, -INF , !P0 ;  /* 0xff800000102a7808 */ /* 0x000fe40004000000 */
[----:B------:R-:W-:-:S02]  /*39b0*/  FSEL R16, R102, -INF , !P3 ;  /* 0xff80000066107808 */ /* 0x000fc40005800000 */
[----:B------:R-:W-:Y:S02]  /*39c0*/  ISETP.GE.AND P3, PT, R7, R226, PT ;  /* 0x000000e20700720c */ /* 0x000fe40003f66270 */
[----:B------:R-:W-:Y:S02]  /*39d0*/  FSEL R17, R92, -INF , !P1 ;  /* 0xff8000005c117808 */ /* 0x000fe40004800000 */
[----:B------:R-:W-:Y:S02]  /*39e0*/  ISETP.GE.AND P0, PT, R8, R228, PT ;  /* 0x000000e40800720c */ /* 0x000fe40003f06270 */
[----:B------:R-:W-:Y:S02]  /*39f0*/  ISETP.GT.AND P1, PT, R19, R7, PT ;  /* 0x000000071300720c */ /* 0x000fe40003f24270 */
[----:B------:R-:W-:Y:S02]  /*3a00*/  FSEL R56, R17, -INF , !P3 ;  /* 0xff80000011387808 */ /* 0x000fe40005800000 */
[----:B------:R-:W-:-:S02]  /*3a10*/  ISETP.GT.AND P3, PT, R18, R6, PT ;  /* 0x000000061200720c */ /* 0x000fc40003f64270 */
[----:B------:R-:W-:Y:S02]  /*3a20*/  FSEL R46, R16, -INF , !P0 ;  /* 0xff800000102e7808 */ /* 0x000fe40004000000 */
[----:B------:R-:W-:Y:S02]  /*3a30*/  FSEL R16, R82, -INF , !P1 ;  /* 0xff80000052107808 */ /* 0x000fe40004800000 */
[----:B------:R-:W-:Y:S02]  /*3a40*/  ISETP.GE.AND P1, PT, R6, R226, PT ;  /* 0x000000e20600720c */ /* 0x000fe40003f26270 */
[----:B------:R-:W-:Y:S02]  /*3a50*/  FSEL R17, R83, -INF , !P3 ;  /* 0xff80000053117808 */ /* 0x000fe40005800000 */
[----:B------:R-:W-:Y:S01]  /*3a60*/  ISETP.GE.AND P0, PT, R7, R228, PT ;  /* 0x000000e40700720c */ /* 0x000fe20003f06270 */
[----:B------:R-:W-:Y:S01]  /*3a70*/  FMUL.FTZ R36, R39, UR6 ;  /* 0x0000000627247c20 */ /* 0x000fe20008410000 */
[----:B------:R-:W-:-:S02]  /*3a80*/  ISETP.GT.AND P3, PT, R19, R6, PT ;  /* 0x000000061300720c */ /* 0x000fc40003f64270 */
[----:B------:R-:W-:Y:S02]  /*3a90*/  FSEL R54, R17, -INF , !P1 ;  /* 0xff80000011367808 */ /* 0x000fe40004800000 */
[----:B------:R-:W-:Y:S01]  /*3aa0*/  ISETP.GT.AND P1, PT, R18, R5, PT ;  /* 0x000000051200720c */ /* 0x000fe20003f24270 */
[----:B------:R-:W-:Y:S01]  /*3ab0*/  FMUL.FTZ R24, R41, UR6 ;  /* 0x0000000629187c20 */ /* 0x000fe20008410000 */
[----:B------:R-:W-:Y:S01]  /*3ac0*/  FSEL R100, R16, -INF , !P0 ;  /* 0xff80000010647808 */ /* 0x000fe20004000000 */
[----:B------:R1:W4:Y:S01]  /*3ad0*/  MUFU.TANH R41, R36 ;  /* 0x0000002400297308 */ /* 0x0003220000002400 */
[----:B---3--:R-:W-:Y:S02]  /*3ae0*/  FSEL R16, R53, -INF , !P3 ;  /* 0xff80000035107808 */ /* 0x008fe40005800000 */
[----:B------:R-:W-:Y:S02]  /*3af0*/  ISETP.GE.AND P3, PT, R5, R226, PT ;  /* 0x000000e20500720c */ /* 0x000fe40003f66270 */
[----:B------:R-:W-:-:S02]  /*3b00*/  FSEL R17, R52, -INF , !P1 ;  /* 0xff80000034117808 */ /* 0x000fc40004800000 */
[----:B------:R-:W-:Y:S02]  /*3b10*/  ISETP.GE.AND P0, PT, R6, R228, PT ;  /* 0x000000e40600720c */ /* 0x000fe40003f06270 */
[----:B------:R-:W-:Y:S02]  /*3b20*/  ISETP.GT.AND P1, PT, R19, R5, PT ;  /* 0x000000051300720c */ /* 0x000fe40003f24270 */
[----:B------:R-:W-:Y:S02]  /*3b30*/  FSEL R52, R17, -INF , !P3 ;  /* 0xff80000011347808 */ /* 0x000fe40005800000 */
[----:B------:R-:W-:Y:S01]  /*3b40*/  ISETP.GT.AND P3, PT, R18, R4, PT ;  /* 0x000000041200720c */ /* 0x000fe20003f64270 */
[----:B------:R-:W-:Y:S01]  /*3b50*/  FMUL.FTZ R47, R21, UR6 ;  /* 0x00000006152f7c20 */ /* 0x000fe20008410000 */
[----:B------:R-:W-:Y:S01]  /*3b60*/  FSEL R67, R16, -INF , !P0 ;  /* 0xff80000010437808 */ /* 0x000fe20004000000 */
[----:B------:R-:W3:Y:S01]  /*3b70*/  MUFU.TANH R21, R25 ;  /* 0x0000001900157308 */ /* 0x000ee20000002400 */
[----:B--2---:R-:W-:Y:S01]  /*3b80*/  FSEL R16, R50, -INF , !P1 ;  /* 0xff80000032107808 */ /* 0x004fe20004800000 */
[----:B-1----:R-:W-:Y:S01]  /*3b90*/  FMUL.FTZ R36, R33, UR6 ;  /* 0x0000000621247c20 */ /* 0x002fe20008410000 */
[----:B------:R-:W-:-:S02]  /*3ba0*/  ISETP.GE.AND P1, PT, R4, R226, PT ;  /* 0x000000e20400720c */ /* 0x000fc40003f26270 */
[----:B------:R-:W-:-:S03]  /*3bb0*/  FSEL R17, R51, -INF , !P3 ;  /* 0xff80000033117808 */ /* 0x000fc60005800000 */
[----:B------:R-:W1:Y:S01]  /*3bc0*/  MUFU.TANH R33, R24 ;  /* 0x0000001800217308 */ /* 0x000e620000002400 */
[----:B------:R-:W-:Y:S02]  /*3bd0*/  ISETP.GE.AND P0, PT, R5, R228, PT ;  /* 0x000000e40500720c */ /* 0x000fe40003f06270 */
[----:B------:R-:W-:Y:S02]  /*3be0*/  ISETP.GT.AND P3, PT, R19, R4, PT ;  /* 0x000000041300720c */ /* 0x000fe40003f64270 */
[----:B------:R-:W-:Y:S01]  /*3bf0*/  FSEL R50, R17, -INF , !P1 ;  /* 0xff80000011327808 */ /* 0x000fe20004800000 */
[----:B------:R-:W-:Y:S01]  /*3c00*/  FMUL.FTZ R32, R32, UR6 ;  /* 0x0000000620207c20 */ /* 0x000fe20008410000 */
[----:B------:R-:W-:Y:S02]  /*3c10*/  ISETP.GT.AND P1, PT, R18, R3, PT ;  /* 0x000000031200720c */ /* 0x000fe40003f24270 */
[----:B------:R-:W-:Y:S01]  /*3c20*/  FSEL R106, R16, -INF , !P0 ;  /* 0xff800000106a7808 */ /* 0x000fe20004000000 */
[----:B------:R-:W-:Y:S01]  /*3c30*/  FMUL.FTZ R49, R22, UR6 ;  /* 0x0000000616317c20 */ /* 0x000fe20008410000 */
[----:B----4-:R-:W-:Y:S01]  /*3c40*/  FSEL R16, R41, -INF , !P3 ;  /* 0xff80000029107808 */ /* 0x010fe20005800000 */
[----:B------:R-:W2:Y:S01]  /*3c50*/  MUFU.TANH R24, R26 ;  /* 0x0000001a00187308 */ /* 0x000ea20000002400 */
[----:B------:R-:W-:-:S02]  /*3c60*/  ISETP.GE.AND P3, PT, R3, R226, PT ;  /* 0x000000e20300720c */ /* 0x000fc40003f66270 */
[----:B------:R-:W-:Y:S01]  /*3c70*/  FSEL R17, R27, -INF , !P1 ;  /* 0xff8000001b117808 */ /* 0x000fe20004800000 */
[----:B------:R-:W-:Y:S01]  /*3c80*/  FMUL.FTZ R39, R34, UR6 ;  /* 0x0000000622277c20 */ /* 0x000fe20008410000 */
[----:B------:R-:W-:-:S03]  /*3c90*/  ISETP.GE.AND P0, PT, R4, R228, PT ;  /* 0x000000e40400720c */ /* 0x000fc60003f06270 */
[----:B------:R-:W4:Y:S01]  /*3ca0*/  MUFU.TANH R22, R32 ;  /* 0x0000002000167308 */ /* 0x000f220000002400 */
[----:B------:R-:W-:Y:S01]  /*3cb0*/  ISETP.GT.AND P1, PT, R19, R3, PT ;  /* 0x000000031300720c */ /* 0x000fe20003f24270 */
[----:B------:R-:W-:Y:S01]  /*3cc0*/  FMUL.FTZ R44, R20, UR6 ;  /* 0x00000006142c7c20 */ /* 0x000fe20008410000 */
[----:B------:R-:W-:Y:S02]  /*3cd0*/  FSEL R171, R17, -INF , !P3 ;  /* 0xff80000011ab7808 */ /* 0x000fe40005800000 */
[----:B------:R-:W-:Y:S02]  /*3ce0*/  ISETP.GT.AND P3, PT, R18, R0, PT ;  /* 0x000000001200720c */ /* 0x000fe40003f64270 */
[----:B------:R-:W-:Y:S01]  /*3cf0*/  FSEL R105, R16, -INF , !P0 ;  /* 0xff80000010697808 */ /* 0x000fe20004000000 */
[----:B------:R-:W5:Y:S01]  /*3d00*/  MUFU.TANH R20, R39 ;  /* 0x0000002700147308 */ /* 0x000f620000002400 */
[----:B---3--:R-:W-:Y:S02]  /*3d10*/  FSEL R16, R21, -INF , !P1 ;  /* 0xff80000015107808 */ /* 0x008fe40004800000 */
[----:B------:R-:W-:-:S02]  /*3d20*/  ISETP.GE.AND P1, PT, R0, R226, PT ;  /* 0x000000e20000720c */ /* 0x000fc40003f26270 */
[----:B-1----:R-:W-:Y:S02]  /*3d30*/  FSEL R17, R33, -INF , !P3 ;  /* 0xff80000021117808 */ /* 0x002fe40005800000 */
[----:B------:R-:W-:Y:S02]  /*3d40*/  ISETP.GE.AND P0, PT, R3, R228, PT ;  /* 0x000000e40300720c */ /* 0x000fe40003f06270 */
[----:B------:R-:W-:Y:S02]  /*3d50*/  FSEL R170, R17, -INF , !P1 ;  /* 0xff80000011aa7808 */ /* 0x000fe40004800000 */
[----:B------:R-:W-:Y:S02]  /*3d60*/  ISETP.GT.AND P3, PT, R19, R0, PT ;  /* 0x000000001300720c */ /* 0x000fe40003f64270 */
[----:B------:R-:W-:Y:S02]  /*3d70*/  ISETP.GT.AND P1, PT, R18, R13, PT ;  /* 0x0000000d1200720c */ /* 0x000fe40003f24270 */
[----:B------:R-:W-:-:S02]  /*3d80*/  FSEL R174, R16, -INF , !P0 ;  /* 0xff80000010ae7808 */ /* 0x000fc40004000000 */
[-C--:B------:R-:W-:Y:S02]  /*3d90*/  ISETP.GE.AND P0, PT, R0, R228.reuse, PT ;  /* 0x000000e40000720c */ /* 0x080fe40003f06270 */
[----:B--2---:R-:W-:Y:S02]  /*3da0*/  FSEL R16, R24, -INF , !P3 ;  /* 0xff80000018107808 */ /* 0x004fe40005800000 */
[----:B----4-:R-:W-:Y:S02]  /*3db0*/  FSEL R17, R22, -INF , !P1 ;  /* 0xff80000016117808 */ /* 0x010fe40004800000 */
[----:B------:R-:W-:Y:S01]  /*3dc0*/  ISETP.GT.AND P1, PT, R19, R13, PT ;  /* 0x0000000d1300720c */ /* 0x000fe20003f24270 */
[----:B------:R-:W1:Y:S01]  /*3dd0*/  MUFU.TANH R32, R36 ;  /* 0x0000002400207308 */ /* 0x000e620000002400 */
[----:B------:R-:W-:Y:S02]  /*3de0*/  FSEL R173, R16, -INF , !P0 ;  /* 0xff80000010ad7808 */ /* 0x000fe40004000000 */
[----:B------:R-:W-:-:S02]  /*3df0*/  ISETP.GE.AND P0, PT, R13, R228, PT ;  /* 0x000000e40d00720c */ /* 0x000fc40003f06270 */
[----:B-----5:R-:W-:Y:S01]  /*3e00*/  FSEL R16, R20, -INF , !P1 ;  /* 0xff80000014107808 */ /* 0x020fe20004800000 */
[----:B------:R-:W-:Y:S02]  /*3e10*/  FMUL.FTZ R34, R23, UR6 ;  /* 0x0000000617227c20 */ /* 0x000fe40008410000 */
[----:B------:R-:W2:Y:S01]  /*3e20*/  MUFU.TANH R23, R43 ;  /* 0x0000002b00177308 */ /* 0x000ea20000002400 */
[----:B------:R-:W-:Y:S01]  /*3e30*/  FSEL R175, R16, -INF , !P0 ;  /* 0xff80000010af7808 */ /* 0x000fe20004000000 */
[----:B------:R-:W-:Y:S01]  /*3e40*/  FMUL.FTZ R16, R28, UR6 ;  /* 0x000000061c107c20 */ /* 0x000fe20008410000 */
[----:B------:R-:W-:Y:S02]  /*3e50*/  ISETP.GE.AND P3, PT, R13, R226, PT ;  /* 0x000000e20d00720c */ /* 0x000fe40003f66270 */
[----:B------:R-:W-:Y:S02]  /*3e60*/  ISETP.GT.U32.AND P0, PT, R107, R186, PT ;  /* 0x000000ba6b00720c */ /* 0x000fe40003f04070 */
[----:B------:R-:W-:Y:S01]  /*3e70*/  FSEL R169, R17, -INF , !P3 ;  /* 0xff80000011a97808 */ /* 0x000fe20005800000 */
[----:B------:R3:W4:Y:S01]  /*3e80*/  MUFU.TANH R27, R44 ;  /* 0x0000002c001b7308 */ /* 0x0007220000002400 */
[----:B------:R-:W-:Y:S01]  /*3e90*/  ISETP.GT.AND P3, PT, R18, R15, PT ;  /* 0x0000000f1200720c */ /* 0x000fe20003f64270 */
[----:B------:R-:W-:-:S06]  /*3ea0*/  FMUL.FTZ R24, R29, UR6 ;  /* 0x000000061d187c20 */ /* 0x000fcc0008410000 */
[----:B------:R3:W2:Y:S01]  /*3eb0*/  MUFU.TANH R26, R47 ;  /* 0x0000002f001a7308 */ /* 0x0006a20000002400 */
[----:B-1----:R-:W-:-:S07]  /*3ec0*/  FSEL R17, R32, -INF , !P3 ;  /* 0xff80000020117808 */ /* 0x002fce0005800000 */
[----:B------:R3:W1:Y:S01]  /*3ed0*/  MUFU.TANH R25, R49 ;  /* 0x0000003100197308 */ /* 0x0006620000002400 */
[----:B------:R-:W-:-:S07]  /*3ee0*/  ISETP.GE.AND P1, PT, R15, R226, PT ;  /* 0x000000e20f00720c */ /* 0x000fce0003f26270 */
[----:B------:R3:W1:Y:S01]  /*3ef0*/  MUFU.TANH R28, R16 ;  /* 0x00000010001c7308 */ /* 0x0006620000002400 */
[----:B------:R-:W-:Y:S01]  /*3f00*/  ISETP.GT.AND P3, PT, R19, R15, PT ;  /* 0x0000000f1300720c */ /* 0x000fe20003f64270 */
[----:B------:R-:W-:Y:S01]  /*3f10*/  FMUL.FTZ R29, R30, UR6 ;  /* 0x000000061e1d7c20 */ /* 0x000fe20008410000 */
[----:B------:R-:W-:Y:S01]  /*3f20*/  FMUL.FTZ R30, R31, UR6 ;  /* 0x000000061f1e7c20 */ /* 0x000fe20008410000 */
[----:B------:R-:W-:Y:S01]  /*3f30*/  FMUL.FTZ R31, R55, UR6 ;  /* 0x00000006371f7c20 */ /* 0x000fe20008410000 */
[----:B------:R-:W-:Y:S02]  /*3f40*/  FSEL R168, R17, -INF , !P1 ;  /* 0xff80000011a87808 */ /* 0x000fe40004800000 */
[----:B--2---:R-:W-:Y:S02]  /*3f50*/  FSEL R23, R23, -INF , !P3 ;  /* 0xff80000017177808 */ /* 0x004fe40005800000 */
[----:B------:R-:W-:Y:S02]  /*3f60*/  ISETP.GE.AND P1, PT, R15, R228, PT ;  /* 0x000000e40f00720c */ /* 0x000fe40003f26270 */
[----:B------:R-:W-:Y:S01]  /*3f70*/  ISETP.GT.AND P3, PT, R18, R14, PT ;  /* 0x0000000e1200720c */ /* 0x000fe20003f64270 */
[----:B----4-:R-:W-:-:S12]  /*3f80*/  @!P0 BRA `(.L_x_964) ;  /* 0x0000000000508947 */ /* 0x010fd80003800000 */
[----:B---3--:R-:W-:-:S04]  /*3f90*/  VIADD R16, R189, 0xfffffffe ;  /* 0xfffffffebd107836 */ /* 0x008fc80000000000 */
        /* <DEDUP_REMOVED lines=19> */
.L_x_964:
[----:B------:R-:W-:Y:S01]  /*40d0*/  ISETP.GE.AND P0, PT, R14, R226, PT ;  /* 0x000000e20e00720c */ /* 0x000fe20003f06270 */
[----:B--2---:R-:W2:Y:S01]  /*40e0*/  MUFU.TANH R21, R24 ;  /* 0x0000001800157308 */ /* 0x004ea20000002400 */
[----:B---3--:R-:W-:Y:S01]  /*40f0*/  FSEL R16, R27, -INF , !P3 ;  /* 0xff8000001b107808 */ /* 0x008fe20005800000 */
[----:B------:R-:W3:Y:S01]  /*4100*/  LDCU UR6, c[0x0][0x45c] ;  /* 0x00008b80ff0677ac */ /* 0x000ee20008000800 */
[----:B------:R-:W-:Y:S02]  /*4110*/  FSEL R172, R23, -INF , !P1 ;  /* 0xff80000017ac7808 */ /* 0x000fe40004800000 */
[----:B------:R-:W-:Y:S02]  /*4120*/  FSEL R199, R16, -INF , !P0 ;  /* 0xff80000010c77808 */ /* 0x000fe40004000000 */
[----:B------:R-:W-:Y:S01]  /*4130*/  FMNMX3.FTZ R16, R45, R37, R35, !PT ;  /* 0x000000252d107276 */ /* 0x000fe20007810023 */
[----:B------:R-:W-:Y:S01]  /*4140*/  MUFU.TANH R24, R30 ;  /* 0x0000001e00187308 */ /* 0x000fe20000002400 */
[----:B------:R-:W-:-:S02]  /*4150*/  ISETP.GT.AND P1, PT, R19, R14, PT ;  /* 0x0000000e1300720c */ /* 0x000fc40003f24270 */
[----:B------:R-:W-:Y:S02]  /*4160*/  FMNMX3.FTZ R16, R16, R38, R56, !PT ;  /* 0x0000002610107276 */ /* 0x000fe40007810038 */
[----:B------:R-:W-:Y:S02]  /*4170*/  ISETP.GT.AND P3, PT, R18, R12, PT ;  /* 0x0000000c1200720c */ /* 0x000fe40003f64270 */
[----:B------:R-:W-:Y:S01]  /*4180*/  FMNMX3.FTZ R17, R60, R62, R63, !PT ;  /* 0x0000003e3c117276 */ /* 0x000fe2000781003f */
[----:B------:R-:W-:Y:S01]  /*4190*/  MUFU.TANH R22, R31 ;  /* 0x0000001f00167308 */ /* 0x000fe20000002400 */
[----:B------:R-:W-:Y:S02]  /*41a0*/  FMNMX3.FTZ R16, R16, R54, R52, !PT ;  /* 0x0000003610107276 */ /* 0x000fe40007810034 */
[----:B-1----:R-:W-:Y:S02]  /*41b0*/  FSEL R27, R25, -INF , !P1 ;  /* 0xff800000191b7808 */ /* 0x002fe40004800000 */
[----:B------:R-:W-:-:S02]  /*41c0*/  ISETP.GE.AND P1, PT, R12, R226, PT ;  /* 0x000000e20c00720c */ /* 0x000fc40003f26270 */
[----:B------:R-:W-:Y:S01]  /*41d0*/  FSEL R20, R26, -INF , !P3 ;  /* 0xff8000001a147808 */ /* 0x000fe20005800000 */
[----:B------:R-:W1:Y:S01]  /*41e0*/  MUFU.TANH R25, R34 ;  /* 0x0000002200197308 */ /* 0x000e620000002400 */
[----:B------:R-:W-:Y:S02]  /*41f0*/  FMNMX3.FTZ R17, R17, R70, R128, !PT ;  /* 0x0000004611117276 */ /* 0x000fe40007810080 */
[----:B------:R-:W-:Y:S02]  /*4200*/  ISETP.GT.AND P3, PT, R18, R11, PT ;  /* 0x0000000b1200720c */ /* 0x000fe40003f64270 */
[----:B------:R-:W-:Y:S02]  /*4210*/  FMNMX3.FTZ R16, R16, R50, R171, !PT ;  /* 0x0000003210107276 */ /* 0x000fe400078100ab */
[----:B------:R-:W-:Y:S02]  /*4220*/  FSEL R198, R20, -INF , !P1 ;  /* 0xff80000014c67808 */ /* 0x000fe40004800000 */
[----:B------:R-:W-:Y:S01]  /*4230*/  FMNMX3.FTZ R103, R17, R137, R136, !PT ;  /* 0x0000008911677276 */ /* 0x000fe20007810088 */
[----:B------:R-:W4:Y:S01]  /*4240*/  MUFU.TANH R20, R29 ;  /* 0x0000001d00147308 */ /* 0x000f220000002400 */
[----:B------:R-:W-:-:S02]  /*4250*/  ISETP.GE.AND P1, PT, R11, R226, PT ;  /* 0x000000e20b00720c */ /* 0x000fc40003f26270 */
[----:B------:R-:W-:Y:S02]  /*4260*/  FSEL R17, R28, -INF , !P3 ;  /* 0xff8000001c117808 */ /* 0x000fe40005800000 */
[----:B------:R-:W-:Y:S02]  /*4270*/  ISETP.GT.AND P3, PT, R18, R10, PT ;  /* 0x0000000a1200720c */ /* 0x000fe40003f64270 */
[----:B------:R-:W-:Y:S02]  /*4280*/  FMNMX3.FTZ R16, R16, R170, R169, !PT ;  /* 0x000000aa10107276 */ /* 0x000fe400078100a9 */
[----:B------:R-:W-:Y:S02]  /*4290*/  FMNMX3.FTZ R103, R103, R138, R176, !PT ;  /* 0x0000008a67677276 */ /* 0x000fe400078100b0 */
[----:B------:R-:W-:Y:S02]  /*42a0*/  FSEL R197, R17, -INF , !P1 ;  /* 0xff80000011c57808 */ /* 0x000fe40004800000 */
[----:B------:R-:W-:-:S02]  /*42b0*/  ISETP.GE.AND P1, PT, R10, R226, PT ;  /* 0x000000e20a00720c */ /* 0x000fc40003f26270 */
[----:B--2---:R-:W-:Y:S02]  /*42c0*/  FSEL R17, R21, -INF , !P3 ;  /* 0xff80000015117808 */ /* 0x004fe40005800000 */
[----:B------:R-:W-:Y:S02]  /*42d0*/  FMNMX3.FTZ R16, R16, R168, R199, !PT ;  /* 0x000000a810107276 */ /* 0x000fe400078100c7 */
[----:B------:R-:W-:Y:S02]  /*42e0*/  FMNMX3.FTZ R103, R103, R181, R180, !PT ;  /* 0x000000b567677276 */ /* 0x000fe400078100b4 */
[----:B------:R-:W-:Y:S02]  /*42f0*/  FSEL R179, R17, -INF , !P1 ;  /* 0xff80000011b37808 */ /* 0x000fe40004800000 */
[----:B------:R-:W-:Y:S02]  /*4300*/  FMNMX3.FTZ R16, R16, R198, R197, !PT ;  /* 0x000000c610107276 */ /* 0x000fe400078100c5 */
[----:B------:R-:W-:-:S02]  /*4310*/  FMNMX3.FTZ R17, R48, R40, R42, !PT ;  /* 0x0000002830117276 */ /* 0x000fc4000781002a */
[----:B------:R-:W-:Y:S02]  /*4320*/  FMNMX3.FTZ R103, R103, R182, R213, !PT ;  /* 0x000000b667677276 */ /* 0x000fe400078100d5 */
[----:B------:R-:W-:Y:S02]  /*4330*/  FMNMX.FTZ R104, R179, R16, !PT ;  /* 0x00000010b3687209 */ /* 0x000fe40007810000 */
[----:B------:R-:W-:Y:S02]  /*4340*/  FMNMX3.FTZ R16, R17, R46, R100, !PT ;  /* 0x0000002e11107276 */ /* 0x000fe40007810064 */
[----:B------:R-:W-:Y:S01]  /*4350*/  FMNMX3.FTZ R103, R103, R214, R215, !PT ;  /* 0x000000d667677276 */ /* 0x000fe200078100d7 */
[----:B------:R-:W-:Y:S01]  /*4360*/  SHFL.BFLY PT, R23, R104, 0x2, 0x1f ;  /* 0x0c401f0068177f89 */ /* 0x000fe200000e0000 */
[----:B------:R-:W-:Y:S02]  /*4370*/  ISETP.GT.AND P3, PT, R19, R12, PT ;  /* 0x0000000c1300720c */ /* 0x000fe40003f64270 */
[----:B------:R-:W-:-:S02]  /*4380*/  FMNMX3.FTZ R16, R16, R67, R106, !PT ;  /* 0x0000004310107276 */ /* 0x000fc4000781006a */
[----:B------:R-:W-:Y:S02]  /*4390*/  FMNMX.FTZ R103, R216, R103, !PT ;  /* 0x00000067d8677209 */ /* 0x000fe40007810000 */
[-C--:B------:R-:W-:Y:S02]  /*43a0*/  ISETP.GE.AND P0, PT, R14, R228.reuse, PT ;  /* 0x000000e40e00720c */ /* 0x080fe40003f06270 */
[----:B------:R-:W-:Y:S01]  /*43b0*/  ISETP.GE.AND P1, PT, R12, R228, PT ;  /* 0x000000e40c00720c */ /* 0x000fe20003f26270 */
[----:B------:R-:W2:Y:S01]  /*43c0*/  SHFL.BFLY PT, R21, R103, 0x2, 0x1f ;  /* 0x0c401f0067157f89 */ /* 0x000ea200000e0000 */
[----:B-1----:R-:W-:Y:S02]  /*43d0*/  FSEL R17, R25, -INF , !P3 ;  /* 0xff80000019117808 */ /* 0x002fe40005800000 */
[----:B------:R-:W-:Y:S02]  /*43e0*/  ISETP.GT.AND P3, PT, R19, R11, PT ;  /* 0x0000000b1300720c */ /* 0x000fe40003f64270 */
[----:B------:R-:W-:-:S02]  /*43f0*/  FMNMX3.FTZ R16, R16, R105, R174, !PT ;  /* 0x0000006910107276 */ /* 0x000fc400078100ae */
[----:B------:R-:W-:Y:S02]  /*4400*/  FSEL R178, R27, -INF , !P0 ;  /* 0xff8000001bb27808 */ /* 0x000fe40004000000 */
[----:B------:R-:W-:Y:S02]  /*4410*/  FSEL R196, R17, -INF , !P1 ;  /* 0xff80000011c47808 */ /* 0x000fe40004800000 */
[----:B------:R-:W-:Y:S02]  /*4420*/  ISETP.GE.AND P0, PT, R11, R228, PT ;  /* 0x000000e40b00720c */ /* 0x000fe40003f06270 */
[----:B------:R-:W-:Y:S02]  /*4430*/  ISETP.GT.AND P1, PT, R19, R10, PT ;  /* 0x0000000a1300720c */ /* 0x000fe40003f24270 */
[----:B----4-:R-:W-:Y:S02]  /*4440*/  FSEL R20, R20, -INF , !P3 ;  /* 0xff80000014147808 */ /* 0x010fe40005800000 */
[----:B------:R-:W-:-:S02]  /*4450*/  FMNMX3.FTZ R16, R16, R173, R175, !PT ;  /* 0x000000ad10107276 */ /* 0x000fc400078100af */
[----:B------:R-:W-:Y:S02]  /*4460*/  ISETP.GE.AND P3, PT, R10, R228, PT ;  /* 0x000000e40a00720c */ /* 0x000fe40003f66270 */
[----:B------:R-:W-:Y:S02]  /*4470*/  FSEL R17, R24, -INF , !P1 ;  /* 0xff80000018117808 */ /* 0x000fe40004800000 */
[----:B------:R-:W-:Y:S02]  /*4480*/  FSEL R203, R20, -INF , !P0 ;  /* 0xff80000014cb7808 */ /* 0x000fe40004000000 */
[----:B------:R-:W-:Y:S02]  /*4490*/  FMNMX3.FTZ R16, R16, R172, R178, !PT ;  /* 0x000000ac10107276 */ /* 0x000fe400078100b2 */
[----:B------:R-:W-:Y:S02]  /*44a0*/  ISETP.GE.AND P0, PT, R8, R229, PT ;  /* 0x000000e50800720c */ /* 0x000fe40003f06270 */
[----:B------:R-:W-:-:S02]  /*44b0*/  FSEL R206, R17, -INF , !P3 ;  /* 0xff80000011ce7808 */ /* 0x000fc40005800000 */
[----:B------:R-:W-:Y:S02]  /*44c0*/  FMNMX3.FTZ R8, R16, R196, R203, !PT ;  /* 0x000000c410087276 */ /* 0x000fe400078100cb */
[-C--:B------:R-:W-:Y:S02]  /*44d0*/  ISETP.GE.AND P3, PT, R6, R229.reuse, PT ;  /* 0x000000e50600720c */ /* 0x080fe40003f66270 */
[----:B------:R-:W-:Y:S02]  /*44e0*/  FMNMX.FTZ R6, R206, R8, !PT ;  /* 0x00000008ce067209 */ /* 0x000fe40007810000 */
[----:B------:R-:W-:Y:S02]  /*44f0*/  FSEL R44, R64, -INF , !P6 ;  /* 0xff800000402c7808 */ /* 0x000fe40007000000 */
[-C--:B------:R-:W-:Y:S02]  /*4500*/  ISETP.GE.AND P6, PT, R5, R229.reuse, PT ;  /* 0x000000e50500720c */ /* 0x080fe40003fc6270 */
[----:B------:R-:W1:Y:S01]  /*4510*/  SHFL.BFLY PT, R5, R6, 0x2, 0x1f ;  /* 0x0c401f0006057f89 */ /* 0x000e6200000e0000 */
[----:B------:R-:W-:-:S02]  /*4520*/  ISETP.GE.AND P1, PT, R9, R229, PT ;  /* 0x000000e50900720c */ /* 0x000fc40003f26270 */
[----:B------:R-:W-:Y:S02]  /*4530*/  FSEL R22, R22, -INF , !P4 ;  /* 0xff80000016167808 */ /* 0x000fe40006000000 */
[----:B------:R-:W-:Y:S02]  /*4540*/  ISETP.GE.AND P4, PT, R7, R229, PT ;  /* 0x000000e50700720c */ /* 0x000fe40003f86270 */
[----:B--2---:R-:W-:Y:S02]  /*4550*/  FMNMX.FTZ R103, R103, R21, !PT ;  /* 0x0000001567677209 */ /* 0x004fe40007810000 */
[----:B------:R-:W-:Y:S02]  /*4560*/  FSEL R17, R65, -INF , !P5 ;  /* 0xff80000041117808 */ /* 0x000fe40006800000 */
[----:B------:R-:W-:Y:S01]  /*4570*/  FSEL R16, R66, -INF , !P1 ;  /* 0xff80000042107808 */ /* 0x000fe20004800000 */
[----:B------:R-:W2:Y:S01]  /*4580*/  SHFL.BFLY PT, R7, R103, 0x1, 0x1f ;  /* 0x0c201f0067077f89 */ /* 0x000ea200000e0000 */
[----:B------:R-:W-:-:S02]  /*4590*/  FSEL R9, R79, -INF , !P0 ;  /* 0xff8000004f097808 */ /* 0x000fc40004000000 */
[----:B------:R-:W-:Y:S02]  /*45a0*/  ISETP.GE.AND P0, PT, R0, R229, PT ;  /* 0x000000e50000720c */ /* 0x000fe40003f06270 */
[----:B------:R-:W-:Y:S02]  /*45b0*/  FSEL R66, R78, -INF , !P4 ;  /* 0xff8000004e427808 */ /* 0x000fe40006000000 */
[----:B------:R-:W-:Y:S02]  /*45c0*/  FMNMX3.FTZ R0, R44, R17, R16, !PT ;  /* 0x000000112c007276 */ /* 0x000fe40007810010 */
[----:B------:R-:W-:Y:S02]  /*45d0*/  FMNMX.FTZ R104, R104, R23, !PT ;  /* 0x0000001768687209 */ /* 0x000fe40007810000 */
[-C--:B------:R-:W-:Y:S02]  /*45e0*/  ISETP.GE.AND P5, PT, R4, R229.reuse, PT ;  /* 0x000000e50400720c */ /* 0x080fe40003fa6270 */
[----:B------:R-:W-:Y:S01]  /*45f0*/  ISETP.GE.AND P1, PT, R3, R229, PT ;  /* 0x000000e50300720c */ /* 0x000fe20003f26270 */
[----:B------:R-:W4:Y:S01]  /*4600*/  SHFL.BFLY PT, R8, R104, 0x1, 0x1f ;  /* 0x0c201f0068087f89 */ /* 0x000f2200000e0000 */
[----:B------:R-:W-:-:S02]  /*4610*/  FSEL R65, R77, -INF , !P3 ;  /* 0xff8000004d417808 */ /* 0x000fc40005800000 */
[----:B------:R-:W-:Y:S02]  /*4620*/  FSEL R64, R76, -INF , !P6 ;  /* 0xff8000004c407808 */ /* 0x000fe40007000000 */
[----:B------:R-:W-:Y:S02]  /*4630*/  FMNMX3.FTZ R0, R0, R9, R66, !PT ;  /* 0x0000000900007276 */ /* 0x000fe40007810042 */
[-C--:B------:R-:W-:Y:S02]  /*4640*/  ISETP.GE.AND P6, PT, R14, R229.reuse, PT ;  /* 0x000000e50e00720c */ /* 0x080fe40003fc6270 */
[----:B------:R-:W-:Y:S02]  /*4650*/  ISETP.GE.AND P4, PT, R13, R229, PT ;  /* 0x000000e50d00720c */ /* 0x000fe40003f86270 */
[----:B------:R-:W-:Y:S02]  /*4660*/  FSEL R14, R74, -INF , !P5 ;  /* 0xff8000004a0e7808 */ /* 0x000fe40006800000 */
[----:B------:R-:W-:-:S02]  /*4670*/  FSEL R151, R75, -INF , !P1 ;  /* 0xff8000004b977808 */ /* 0x000fc40004800000 */
[----:B------:R-:W-:Y:S02]  /*4680*/  FMNMX3.FTZ R0, R0, R65, R64, !PT ;  /* 0x0000004100007276 */ /* 0x000fe40007810040 */
[----:B------:R-:W-:Y:S02]  /*4690*/  ISETP.GE.AND P3, PT, R15, R229, PT ;  /* 0x000000e50f00720c */ /* 0x000fe40003f66270 */
[----:B------:R-:W-:Y:S02]  /*46a0*/  FSEL R150, R73, -INF , !P0 ;  /* 0xff80000049967808 */ /* 0x000fe40004000000 */
[----:B------:R-:W-:Y:S02]  /*46b0*/  FSEL R149, R72, -INF , !P4 ;  /* 0xff80000048957808 */ /* 0x000fe40006000000 */
[----:B------:R-:W-:Y:S02]  /*46c0*/  FMNMX3.FTZ R0, R0, R14, R151, !PT ;  /* 0x0000000e00007276 */ /* 0x000fe40007810097 */
[----:B-1----:R-:W-:-:S02]  /*46d0*/  FMNMX.FTZ R6, R6, R5, !PT ;  /* 0x0000000506067209 */ /* 0x002fc40007810000 */
[-C--:B------:R-:W-:Y:S02]  /*46e0*/  ISETP.GE.AND P5, PT, R12, R229.reuse, PT ;  /* 0x000000e50c00720c */ /* 0x080fe40003fa6270 */
[-C--:B------:R-:W-:Y:S01]  /*46f0*/  ISETP.GE.AND P1, PT, R11, R229.reuse, PT ;  /* 0x000000e50b00720c */ /* 0x080fe20003f26270 */
[----:B------:R-:W1:Y:S01]  /*4700*/  SHFL.BFLY PT, R101, R6, 0x1, 0x1f ;  /* 0x0c201f0006657f89 */ /* 0x000e6200000e0000 */
[----:B------:R-:W-:Y:S02]  /*4710*/  FSEL R148, R71, -INF , !P3 ;  /* 0xff80000047947808 */ /* 0x000fe40005800000 */
[----:B------:R-:W-:Y:S02]  /*4720*/  FSEL R205, R69, -INF , !P6 ;  /* 0xff80000045cd7808 */ /* 0x000fe40007000000 */
[----:B------:R-:W-:Y:S02]  /*4730*/  FMNMX3.FTZ R0, R0, R150, R149, !PT ;  /* 0x0000009600007276 */ /* 0x000fe40007810095 */
[----:B------:R-:W-:-:S02]  /*4740*/  ISETP.GE.AND P0, PT, R10, R229, PT ;  /* 0x000000e50a00720c */ /* 0x000fc40003f06270 */
[----:B------:R-:W-:Y:S02]  /*4750*/  FSEL R207, R68, -INF , !P5 ;  /* 0xff80000044cf7808 */ /* 0x000fe40006800000 */
[----:B------:R-:W-:Y:S02]  /*4760*/  FSEL R208, R61, -INF , !P1 ;  /* 0xff8000003dd07808 */ /* 0x000fe40004800000 */
[----:B------:R-:W-:Y:S02]  /*4770*/  FMNMX3.FTZ R0, R0, R148, R205, !PT ;  /* 0x0000009400007276 */ /* 0x000fe400078100cd */
[----:B------:R-:W-:Y:S02]  /*4780*/  FSEL R236, R22, -INF , !P0 ;  /* 0xff80000016ec7808 */ /* 0x000fe40004000000 */
[----:B------:R-:W-:Y:S02]  /*4790*/  FMNMX3.FTZ R4, R0, R207, R208, !PT ;  /* 0x000000cf00047276 */ /* 0x000fe400078100d0 */
[----:B--2---:R-:W-:-:S02]  /*47a0*/  FMNMX.FTZ R103, R103, R7, !PT ;  /* 0x0000000767677209 */ /* 0x004fc40007810000 */
[----:B------:R-:W-:Y:S02]  /*47b0*/  FMNMX.FTZ R4, R236, R4, !PT ;  /* 0x00000004ec047209 */ /* 0x000fe40007810000 */
[----:B----4-:R-:W-:Y:S01]  /*47c0*/  FMNMX.FTZ R104, R104, R8, !PT ;  /* 0x0000000868687209 */ /* 0x010fe20007810000 */
[C---:B---3--:R-:W-:Y:S01]  /*47d0*/  FMUL.FTZ R13, R103.reuse, UR6 ;  /* 0x00000006670d7c20 */ /* 0x048fe20008410000 */
[----:B------:R-:W-:Y:S01]  /*47e0*/  FSETP.NEU.FTZ.AND P3, PT, R103, -INF , PT ;  /* 0xff8000006700780b */ /* 0x000fe20003f7d000 */
[----:B------:R-:W2:Y:S01]  /*47f0*/  SHFL.BFLY PT, R5, R4, 0x2, 0x1f ;  /* 0x0c401f0004057f89 */ /* 0x000ea200000e0000 */
[C---:B------:R-:W-:Y:S01]  /*4800*/  FSETP.NEU.FTZ.AND P1, PT, R104.reuse, -INF , PT ;  /* 0xff8000006800780b */ /* 0x040fe20003f3d000 */
[----:B------:R-:W-:Y:S01]  /*4810*/  FMUL.FTZ R12, R104, UR6 ;  /* 0x00000006680c7c20 */ /* 0x000fe20008410000 */
[----:B------:R-:W-:Y:S02]  /*4820*/  FSEL R13, R13, RZ, P3 ;  /* 0x000000ff0d0d7208 */ /* 0x000fe40001800000 */
[----:B-1----:R-:W-:-:S02]  /*4830*/  FMNMX.FTZ R101, R6, R101, !PT ;  /* 0x0000006506657209 */ /* 0x002fc40007810000 */
[----:B------:R-:W-:Y:S01]  /*4840*/  FSEL R12, R12, RZ, P1 ;  /* 0x000000ff0c0c7208 */ /* 0x000fe20000800000 */
[----:B------:R-:W-:Y:S01]  /*4850*/  FFMA.FTZ R0, R60, UR6, -R13 ;  /* 0x000000063c007c23 */ /* 0x000fe2000801080d */
[C---:B------:R-:W-:Y:S01]  /*4860*/  FSETP.NEU.FTZ.AND P0, PT, R101.reuse, -INF , PT ;  /* 0xff8000006500780b */ /* 0x040fe20003f1d000 */
[----:B------:R-:W-:Y:S02]  /*4870*/  FMUL.FTZ R3, R101, UR6 ;  /* 0x0000000665037c20 */ /* 0x000fe40008410000 */
[----:B------:R1:W-:Y:S03]  /*4880*/  MUFU.EX2 R47, R0 ;  /* 0x00000000002f7308 */ /* 0x0003e60000000800 */
[----:B------:R-:W-:Y:S02]  /*4890*/  FSEL R3, R3, RZ, P0 ;  /* 0x000000ff03037208 */ /* 0x000fe40000000000 */
[----:B--2---:R-:W-:-:S03]  /*48a0*/  FMNMX.FTZ R4, R4, R5, !PT ;  /* 0x0000000504047209 */ /* 0x004fc60007810000 */
[----:B------:R-:W-:Y:S01]  /*48b0*/  FFMA.FTZ R5, R48, UR6, -R3 ;  /* 0x0000000630057c23 */ /* 0x000fe20008010803 */
[----:B-1----:R-:W-:-:S03]  /*48c0*/  FFMA.FTZ R0, R45, UR6, -R12 ;  /* 0x000000062d007c23 */ /* 0x002fc6000801080c */
[----:B------:R1:W-:Y:S08]  /*48d0*/  MUFU.EX2 R190, R5 ;  /* 0x0000000500be7308 */ /* 0x0003f00000000800 */
[----:B------:R2:W-:Y:S01]  /*48e0*/  MUFU.EX2 R217, R0 ;  /* 0x0000000000d97308 */ /* 0x0005e20000000800 */
[----:B-1----:R-:W1:Y:S01]  /*48f0*/  SHFL.BFLY PT, R5, R4, 0x1, 0x1f ;  /* 0x0c201f0004057f89 */ /* 0x002e6200000e0000 */
[----:B--2---:R-:W-:-:S06]  /*4900*/  FFMA.FTZ R0, R37, UR6, -R12 ;  /* 0x0000000625007c23 */ /* 0x004fcc000801080c */
[----:B------:R2:W3:Y:S01]  /*4910*/  MUFU.EX2 R218, R0 ;  /* 0x0000000000da7308 */ /* 0x0004e20000000800 */
[----:B-1----:R-:W-:-:S04]  /*4920*/  FMNMX.FTZ R102, R4, R5, !PT ;  /* 0x0000000504667209 */ /* 0x002fc80007810000 */
[C---:B------:R-:W-:Y:S01]  /*4930*/  FSETP.NEU.FTZ.AND P0, PT, R102.reuse, -INF , PT ;  /* 0xff8000006600780b */ /* 0x040fe20003f1d000 */
[--C-:B--2---:R-:W-:Y:S01]  /*4940*/  FFMA.FTZ R0, R35, UR6, -R12.reuse ;  /* 0x0000000623007c23 */ /* 0x104fe2000801080c */
[----:B------:R-:W-:Y:S01]  /*4950*/  FMUL.FTZ R8, R102, UR6 ;  /* 0x0000000666087c20 */ /* 0x000fe20008410000 */
[----:B---3--:R-:W-:Y:S02]  /*4960*/  F2FP.BF16.F32.PACK_AB R4, R218, R217 ;  /* 0x000000d9da04723e */ /* 0x008fe400000010ff */
[----:B------:R1:W-:Y:S02]  /*4970*/  MUFU.EX2 R189, R0 ;  /* 0x0000000000bd7308 */ /* 0x0003e40000000800 */
[----:B-1----:R-:W-:-:S06]  /*4980*/  FFMA.FTZ R0, R38, UR6, -R12 ;  /* 0x0000000626007c23 */ /* 0x002fcc000801080c */
[----:B------:R1:W2:Y:S02]  /*4990*/  MUFU.EX2 R183, R0 ;  /* 0x0000000000b77308 */ /* 0x0002a40000000800 */
[----:B-1----:R-:W-:Y:S02]  /*49a0*/  LOP3.LUT R0, R184, R185, RZ, 0xfc, !PT ;  /* 0x000000b9b8007212 */ /* 0x002fe400078efcff */
[----:B--2---:R-:W-:Y:S02]  /*49b0*/  F2FP.BF16.F32.PACK_AB R6, R183, R189 ;  /* 0x000000bdb706723e */ /* 0x004fe400000010ff */
[----:B------:R-:W-:Y:S01]  /*49c0*/  LEA R220, R0, UR5, 0x1 ;  /* 0x0000000500dc7c11 */ /* 0x000fe2000f8e08ff */
[----:B------:R-:W-:-:S04]  /*49d0*/  FFMA.FTZ R0, R40, UR6, -R3 ;  /* 0x0000000628007c23 */ /* 0x000fc80008010803 */
[----:B------:R-:W-:Y:S01]  /*49e0*/  IMAD.IADD R15, R2, 0x1, R220 ;  /* 0x00000001020f7824 */ /* 0x000fe200078e02dc */
[----:B------:R1:W2:Y:S01]  /*49f0*/  MUFU.EX2 R191, R0 ;  /* 0x0000000000bf7308 */ /* 0x0002a20000000800 */
[----:B------:R-:W3:Y:S04]  /*4a00*/  LDSM.16.MT88.4 R28, [R220+0x9000] ;  /* 0x00900000dc1c783b */ /* 0x000ee80000004200 */
[----:B------:R-:W4:Y:S04]  /*4a10*/  LDSM.16.MT88.4 R24, [R15+0x9000] ;  /* 0x009000000f18783b */ /* 0x000f280000004200 */
[----:B------:R-:W5:Y:S04]  /*4a20*/  LDSM.16.MT88.4 R20, [R220+0xa000] ;  /* 0x00a00000dc14783b */ /* 0x000f680000004200 */
[----:B------:R-:W5:Y:S01]  /*4a30*/  LDSM.16.MT88.4 R32, [R15+0xa000] ;  /* 0x00a000000f20783b */ /* 0x000f620000004200 */
[----:B-1----:R-:W-:-:S03]  /*4a40*/  FFMA.FTZ R0, R42, UR6, -R3 ;  /* 0x000000062a007c23 */ /* 0x002fc60008010803 */
[----:B------:R-:W1:Y:S01]  /*4a50*/  LDSM.16.MT88.4 R36, [R220+0xb000] ;  /* 0x00b00000dc24783b */ /* 0x000e620000004200 */
[----:B--2---:R-:W-:Y:S01]  /*4a60*/  F2FP.BF16.F32.PACK_AB R5, R191, R190 ;  /* 0x000000bebf05723e */ /* 0x004fe200000010ff */
[----:B------:R2:W-:Y:S02]  /*4a70*/  MUFU.EX2 R188, R0 ;  /* 0x0000000000bc7308 */ /* 0x0005e40000000800 */
[----:B------:R-:W1:Y:S01]  /*4a80*/  LDSM.16.MT88.4 R40, [R15+0xb000] ;  /* 0x00b000000f28783b */ /* 0x000e620000004200 */
[----:B--2---:R-:W-:-:S05]  /*4a90*/  FFMA.FTZ R0, R46, UR6, -R3 ;  /* 0x000000062e007c23 */ /* 0x004fca0008010803 */
[----:B------:R2:W3:Y:S02]  /*4aa0*/  MUFU.EX2 R177, R0 ;  /* 0x0000000000b17308 */ /* 0x0004e40000000800 */
[----:B--2---:R-:W-:Y:S01]  /*4ab0*/  FFMA.FTZ R0, R62, UR6, -R13 ;  /* 0x000000063e007c23 */ /* 0x004fe2000801080d */
[----:B---3--:R-:W-:-:S05]  /*4ac0*/  F2FP.BF16.F32.PACK_AB R7, R177, R188 ;  /* 0x000000bcb107723e */ /* 0x008fca00000010ff */
[----:B------:R2:W-:Y:S02]  /*4ad0*/  MUFU.EX2 R250, R0 ;  /* 0x0000000000fa7308 */ /* 0x0005e40000000800 */
[C---:B------:R-:W-:Y:S08]  /*4ae0*/  HMMA.16816.F32.BF16 R124, R4.reuse, R28, RZ ;  /* 0x0000001c047c723c */ /* 0x040ff000000418ff */
[----:B----4-:R-:W-:Y:S01]  /*4af0*/  HMMA.16816.F32.BF16 R120, R4, R24, RZ ;  /* 0x000000180478723c */ /* 0x010fe200000418ff */
[----:B--2---:R-:W-:-:S07]  /*4b00*/  FFMA.FTZ R0, R63, UR6, -R13 ;  /* 0x000000063f007c23 */ /* 0x004fce000801080d */
[C---:B-----5:R-:W-:Y:S01]  /*4b10*/  HMMA.16816.F32.BF16 R116, R4.reuse, R20, RZ ;  /* 0x000000140474723c */ /* 0x060fe200000418ff */
        /* <DEDUP_REMOVED lines=22> */
[----:B------:R-:W-:-:S06]  /*4c80*/  IMAD.MOV.U32 R16, RZ, RZ, R186 ;  /* 0x000000ffff107224 */ /* 0x000fcc00078e00ba */
[----:B------:R1:W-:Y:S01]  /*4c90*/  MUFU.EX2 R211, R8 ;  /* 0x0000000800d37308 */ /* 0x0003e20000000800 */
[----:B---3--:R-:W-:-:S07]  /*4ca0*/  FFMA.FTZ R4, R56, UR6, -R12 ;  /* 0x0000000638047c23 */ /* 0x008fce000801080c */
        /* <DEDUP_REMOVED lines=16> */
[----:B------:R-:W1:Y:S01]  /*4db0*/  LDSM.16.MT88.4 R28, [R220+0xa400] ;  /* 0x00a40000dc1c783b */ /* 0x000e620000004200 */
[----:B------:R3:W4:Y:S06]  /*4dc0*/  MUFU.EX2 R247, R4 ;  /* 0x0000000400f77308 */ /* 0x00072c0000000800 */
[C---:B------:R-:W-:Y:S08]  /*4dd0*/  HMMA.16816.F32.BF16 R52, R8.reuse, R32, RZ ;  /* 0x000000200834723c */ /* 0x040ff000000418ff */
[----:B------:R-:W-:Y:S01]  /*4de0*/  HMMA.16816.F32.BF16 R140, R8, R34, RZ ;  /* 0x00000022088c723c */ /* 0x000fe200000418ff */
[----:B------:R-:W5:Y:S01]  /*4df0*/  LDSM.16.MT88.4 R32, [R15+0xa400] ;  /* 0x00a400000f20783b */ /* 0x000f620000004200 */
[----:B---3--:R-:W-:Y:S01]  /*4e00*/  FFMA.FTZ R4, R100, UR6, -R3 ;  /* 0x0000000664047c23 */ /* 0x008fe20008010803 */
[----:B----4-:R-:W-:-:S03]  /*4e10*/  F2FP.BF16.F32.PACK_AB R6, R247, R248 ;  /* 0x000000f8f706723e */ /* 0x010fc600000010ff */
[----:B------:R3:W-:Y:S02]  /*4e20*/  MUFU.EX2 R240, R4 ;  /* 0x0000000400f07308 */ /* 0x0007e40000000800 */
[C---:B------:R-:W-:Y:S08]  /*4e30*/  HMMA.16816.F32.BF16 R60, R8.reuse, R24, RZ ;  /* 0x00000018083c723c */ /* 0x040ff000000418ff */
[----:B------:R-:W-:Y:S01]  /*4e40*/  HMMA.16816.F32.BF16 R128, R8, R26, RZ ;  /* 0x0000001a0880723c */ /* 0x000fe200000418ff */
[----:B------:R-:W4:Y:S01]  /*4e50*/  LDSM.16.MT88.4 R24, [R220+0x9400] ;  /* 0x00940000dc18783b */ /* 0x000f220000004200 */
[----:B---3--:R-:W-:-:S06]  /*4e60*/  FFMA.FTZ R4, R67, UR6, -R3 ;  /* 0x0000000643047c23 */ /* 0x008fcc0008010803 */
[C---:B------:R-:W-:Y:S01]  /*4e70*/  HMMA.16816.F32.BF16 R48, R8.reuse, R36, RZ ;  /* 0x000000240830723c */ /* 0x040fe200000418ff */
[----:B------:R3:W2:Y:S07]  /*4e80*/  MUFU.EX2 R244, R4 ;  /* 0x0000000400f47308 */ /* 0x0006ae0000000800 */
[C---:B------:R-:W-:Y:S01]  /*4e90*/  HMMA.16816.F32.BF16 R156, R8.reuse, R38, RZ ;  /* 0x00000026089c723c */ /* 0x040fe200000418ff */
[----:B------:R-:W4:Y:S07]  /*4ea0*/  LDSM.16.MT88.4 R36, [R220+0xb400] ;  /* 0x00b40000dc24783b */ /* 0x000f2e0000004200 */
[----:B------:R-:W-:Y:S01]  /*4eb0*/  HMMA.16816.F32.BF16 R44, R8, R40, RZ ;  /* 0x00000028082c723c */ /* 0x000fe200000418ff */
[----:B---3--:R-:W-:Y:S01]  /*4ec0*/  FFMA.FTZ R4, R106, UR6, -R3 ;  /* 0x000000066a047c23 */ /* 0x008fe20008010803 */
[----:B--2---:R-:W-:-:S06]  /*4ed0*/  F2FP.BF16.F32.PACK_AB R5, R244, R240 ;  /* 0x000000f0f405723e */ /* 0x004fcc00000010ff */
[----:B------:R-:W-:Y:S01]  /*4ee0*/  HMMA.16816.F32.BF16 R152, R8, R42, RZ ;  /* 0x0000002a0898723c */ /* 0x000fe200000418ff */
[----:B------:R-:W2:Y:S01]  /*4ef0*/  LDSM.16.MT88.4 R40, [R15+0xb400] ;  /* 0x00b400000f28783b */ /* 0x000ea20000004200 */
[----:B------:R-:W-:Y:S01]  /*4f00*/  FFMA.FTZ R8, R138, UR6, -R13 ;  /* 0x000000068a087c23 */ /* 0x000fe2000801080d */
[----:B------:R3:W-:Y:S08]  /*4f10*/  MUFU.EX2 R243, R4 ;  /* 0x0000000400f37308 */ /* 0x0007f00000000800 */
[----:B------:R1:W-:Y:S01]  /*4f20*/  MUFU.EX2 R237, R8 ;  /* 0x0000000800ed7308 */ /* 0x0003e20000000800 */
[----:B---3--:R-:W-:-:S07]  /*4f30*/  FFMA.FTZ R4, R105, UR6, -R3 ;  /* 0x0000000669047c23 */ /* 0x008fce0008010803 */
[----:B------:R3:W5:Y:S01]  /*4f40*/  MUFU.EX2 R242, R4 ;  /* 0x0000000400f27308 */ /* 0x0007620000000800 */
[----:B-1----:R-:W-:-:S07]  /*4f50*/  FFMA.FTZ R8, R66, UR6, -R0 ;  /* 0x0000000642087c23 */ /* 0x002fce0008010800 */
[----:B------:R1:W-:Y:S01]  /*4f60*/  MUFU.EX2 R202, R8 ;  /* 0x0000000800ca7308 */ /* 0x0003e20000000800 */
[----:B---3--:R-:W-:Y:S01]  /*4f70*/  FFMA.FTZ R4, R137, UR6, -R13 ;  /* 0x0000000689047c23 */ /* 0x008fe2000801080d */
[----:B-----5:R-:W-:-:S06]  /*4f80*/  F2FP.BF16.F32.PACK_AB R7, R242, R243 ;  /* 0x000000f3f207723e */ /* 0x020fcc00000010ff */
[----:B------:R3:W5:Y:S01]  /*4f90*/  MUFU.EX2 R239, R4 ;  /* 0x0000000400ef7308 */ /* 0x0007620000000800 */
[----:B-1----:R-:W-:-:S07]  /*4fa0*/  FFMA.FTZ R8, R65, UR6, -R0 ;  /* 0x0000000641087c23 */ /* 0x002fce0008010800 */
[----:B------:R1:W5:Y:S01]  /*4fb0*/  MUFU.EX2 R204, R8 ;  /* 0x0000000800cc7308 */ /* 0x0003620000000800 */
[----:B---3--:R-:W-:-:S07]  /*4fc0*/  FFMA.FTZ R4, R136, UR6, -R13 ;  /* 0x0000000688047c23 */ /* 0x008fce000801080d */
[----:B------:R3:W5:Y:S01]  /*4fd0*/  MUFU.EX2 R238, R4 ;  /* 0x0000000400ee7308 */ /* 0x0007620000000800 */
[----:B-1----:R-:W-:-:S07]  /*4fe0*/  FFMA.FTZ R8, R64, UR6, -R0 ;  /* 0x0000000640087c23 */ /* 0x002fce0008010800 */
[----:B------:R1:W-:Y:S01]  /*4ff0*/  MUFU.EX2 R201, R8 ;  /* 0x0000000800c97308 */ /* 0x0003e20000000800 */
[----:B---3--:R-:W-:-:S07]  /*5000*/  F2FP.BF16.F32.PACK_AB R4, R249, R245 ;  /* 0x000000f5f904723e */ /* 0x008fce00000010ff */
[C---:B------:R-:W-:Y:S01]  /*5010*/  HMMA.16816.F32.BF16 R136, R4.reuse, R22, R92 ;  /* 0x000000160488723c */ /* 0x040fe2000004185c */
[----:B-1----:R-:W-:Y:S01]  /*5020*/  FFMA.FTZ R8, R14, UR6, -R0 ;  /* 0x000000060e087c23 */ /* 0x002fe20008010800 */
[----:B------:R-:W-:Y:S01]  /*5030*/  FFMA.FTZ R14, R175, UR6, -R3 ;  /* 0x00000006af0e7c23 */ /* 0x000fe20008010803 */
[----:B------:R-:W-:Y:S02]  /*5040*/  MOV R175, R191 ;  /* 0x000000bf00af7202 */ /* 0x000fe40000000f00 */
[----:B------:R1:W3:Y:S03]  /*5050*/  MUFU.EX2 R200, R8 ;  /* 0x0000000800c87308 */ /* 0x0002e60000000800 */
[C---:B------:R-:W-:Y:S05]  /*5060*/  HMMA.16816.F32.BF16 R160, R4.reuse, R20, R120 ;  /* 0x0000001404a0723c */ /* 0x040fea0000041878 */
[----:B------:R4:W-:Y:S03]  /*5070*/  MUFU.EX2 R222, R14 ;  /* 0x0000000e00de7308 */ /* 0x0009e60000000800 */
[----:B------:R-:W-:Y:S01]  /*5080*/  HMMA.16816.F32.BF16 R92, R4, R30, R88 ;  /* 0x0000001e045c723c */ /* 0x000fe20000041858 */
[----:B-1----:R-:W-:-:S07]  /*5090*/  FFMA.FTZ R8, R176, UR6, -R13 ;  /* 0x00000006b0087c23 */ /* 0x002fce000801080d */
[----:B------:R-:W-:Y:S01]  /*50a0*/  HMMA.16816.F32.BF16 R120, R4, R32, R112 ;  /* 0x000000200478723c */ /* 0x000fe20000041870 */
[----:B------:R1:W-:Y:S01]  /*50b0*/  MUFU.EX2 R235, R8 ;  /* 0x0000000800eb7308 */ /* 0x0003e20000000800 */
[----:B----4-:R-:W-:-:S06]  /*50c0*/  FFMA.FTZ R14, R172, UR6, -R3 ;  /* 0x00000006ac0e7c23 */ /* 0x010fcc0008010803 */
        /* <DEDUP_REMOVED lines=9> */
[C---:B--2---:R-:W-:Y:S08]  /*5160*/  HMMA.16816.F32.BF16 R108, R4.reuse, R40, R76 ;  /* 0x00000028046c723c */ /* 0x044ff0000004184c */
[----:B------:R-:W-:Y:S01]  /*5170*/  HMMA.16816.F32.BF16 R96, R4, R26, R96 ;  /* 0x0000001a0460723c */ /* 0x000fe20000041860 */
[----:B-1----:R-:W-:-:S07]  /*5180*/  FFMA.FTZ R8, R169, UR6, -R12 ;  /* 0x00000006a9087c23 */ /* 0x002fce000801080c */
[----:B------:R-:W-:Y:S01]  /*5190*/  HMMA.16816.F32.BF16 R80, R4, R42, R68 ;  /* 0x0000002a0450723c */ /* 0x000fe20000041844 */
[----:B-----5:R-:W-:Y:S01]  /*51a0*/  F2FP.BF16.F32.PACK_AB R4, R239, R246 ;  /* 0x000000f6ef04723e */ /* 0x020fe200000010ff */
[----:B------:R1:W-:Y:S01]  /*51b0*/  MUFU.EX2 R231, R8 ;  /* 0x0000000800e77308 */ /* 0x0003e20000000800 */
[----:B------:R-:W-:Y:S02]  /*51c0*/  F2FP.BF16.F32.PACK_AB R5, R204, R202 ;  /* 0x000000cacc05723e */ /* 0x000fe400000010ff */
[----:B------:R-:W-:Y:S02]  /*51d0*/  F2FP.BF16.F32.PACK_AB R6, R237, R238 ;  /* 0x000000eeed06723e */ /* 0x000fe400000010ff */
[----:B---3--:R-:W-:-:S07]  /*51e0*/  F2FP.BF16.F32.PACK_AB R7, R200, R201 ;  /* 0x000000c9c807723e */ /* 0x008fce00000010ff */
[----:B------:R-:W-:Y:S01]  /*51f0*/  HMMA.16816.F32.BF16 R76, R4, R24, R72 ;  /* 0x00000018044c723c */ /* 0x000fe20000041848 */
[----:B-1----:R-:W-:-:S07]  /*5200*/  FFMA.FTZ R8, R168, UR6, -R12 ;  /* 0x00000006a8087c23 */ /* 0x002fce000801080c */
[C---:B------:R-:W-:Y:S01]  /*5210*/  HMMA.16816.F32.BF16 R72, R4.reuse, R20, R60 ;  /* 0x000000140448723c */ /* 0x040fe2000004183c */
[----:B------:R1:W2:Y:S07]  /*5220*/  MUFU.EX2 R230, R8 ;  /* 0x0000000800e67308 */ /* 0x0002ae0000000800 */
[----:B------:R-:W-:Y:S01]  /*5230*/  HMMA.16816.F32.BF16 R60, R4, R26, R144 ;  /* 0x0000001a043c723c */ /* 0x000fe20000041890 */
[----:B------:R-:W-:Y:S01]  /*5240*/  MOV R144, R177 ;  /* 0x000000b100907202 */ /* 0x000fe20000000f00 */
[----:B------:R-:W-:Y:S01]  /*5250*/  LDSM.16.MT88.4 R24, [R220+0xa800] ;  /* 0x00a80000dc18783b */ /* 0x000fe20000004200 */
[----:B------:R3:W-:Y:S01]  /*5260*/  MUFU.EX2 R177, R14 ;  /* 0x0000000e00b17308 */ /* 0x0007e20000000800 */
[----:B------:R-:W-:-:S02]  /*5270*/  IMAD.MOV.U32 R147, RZ, RZ, R189 ;  /* 0x000000ffff937224 */ /* 0x000fc400078e00bd */
[----:B------:R-:W-:Y:S02]  /*5280*/  IMAD.MOV.U32 R146, RZ, RZ, R188 ;  /* 0x000000ffff927224 */ /* 0x000fe400078e00bc */
[----:B------:R-:W-:Y:S01]  /*5290*/  HMMA.16816.F32.BF16 R192, R4, R40, R44 ;  /* 0x0000002804c0723c */ /* 0x000fe2000004182c */
[----:B------:R-:W-:Y:S02]  /*52a0*/  IMAD.MOV.U32 R145, RZ, RZ, R183 ;  /* 0x000000ffff917224 */ /* 0x000fe400078e00b7 */
[----:B-1----:R-:W-:Y:S01]  /*52b0*/  FFMA.FTZ R8, R174, UR6, -R3 ;  /* 0x00000006ae087c23 */ /* 0x002fe20008010803 */
[----:B------:R-:W-:-:S03]  /*52c0*/  IMAD.MOV.U32 R174, RZ, RZ, R218 ;  /* 0x000000ffffae7224 */ /* 0x000fc600078e00da */
[----:B------:R1:W-:Y:S01]  /*52d0*/  MUFU.EX2 R224, R8 ;  /* 0x0000000800e07308 */ /* 0x0003e20000000800 */
[----:B------:R-:W-:Y:S01]  /*52e0*/  HMMA.16816.F32.BF16 R64, R4, R32, R52 ;  /* 0x000000200440723c */ /* 0x000fe20000041834 */
[----:B---3--:R-:W-:-:S06]  /*52f0*/  FFMA.FTZ R14, R181, UR6, -R13 ;  /* 0x00000006b50e7c23 */ /* 0x008fcc000801080d */
[----:B------:R3:W-:Y:S01]  /*5300*/  MUFU.EX2 R219, R14 ;  /* 0x0000000e00db7308 */ /* 0x0007e20000000800 */
[----:B------:R-:W-:Y:S01]  /*5310*/  HMMA.16816.F32.BF16 R184, R4, R36, R48 ;  /* 0x0000002404b8723c */ /* 0x000fe20000041830 */
[----:B-1----:R-:W-:Y:S01]  /*5320*/  FFMA.FTZ R8, R173, UR6, -R3 ;  /* 0x00000006ad087c23 */ /* 0x002fe20008010803 */
[----:B------:R-:W-:-:S06]  /*5330*/  IMAD.MOV.U32 R173, RZ, RZ, R217 ;  /* 0x000000ffffad7224 */ /* 0x000fcc00078e00d9 */
[----:B------:R-:W-:Y:S01]  /*5340*/  HMMA.16816.F32.BF16 R44, R4, R34, R140 ;  /* 0x00000022042c723c */ /* 0x000fe2000004188c */
[----:B------:R-:W1:Y:S01]  /*5350*/  LDSM.16.MT88.4 R32, [R15+0xa800] ;  /* 0x00a800000f20783b */ /* 0x000e620000004200 */
[----:B------:R5:W2:Y:S01]  /*5360*/  MUFU.EX2 R223, R8 ;  /* 0x0000000800df7308 */ /* 0x000aa20000000800 */
[----:B------:R-:W-:Y:S02]  /*5370*/  IMAD.MOV.U32 R143, RZ, RZ, R190 ;  /* 0x000000ffff8f7224 */ /* 0x000fe400078e00be */
[----:B---3--:R-:W-:-:S03]  /*5380*/  FFMA.FTZ R14, R180, UR6, -R13 ;  /* 0x00000006b40e7c23 */ /* 0x008fc6000801080d */
[C---:B------:R-:W-:Y:S02]  /*5390*/  HMMA.16816.F32.BF16 R68, R4.reuse, R28, R56 ;  /* 0x0000001c0444723c */ /* 0x040fe40000041838 */
[----:B------:R3:W-:Y:S06]  /*53a0*/  MUFU.EX2 R218, R14 ;  /* 0x0000000e00da7308 */ /* 0x0007ec0000000800 */
[C---:B------:R-:W-:Y:S01]  /*53b0*/  HMMA.16816.F32.BF16 R52, R4.reuse, R22, R128 ;  /* 0x000000160434723c */ /* 0x040fe20000041880 */
[----:B------:R-:W1:Y:S04]  /*53c0*/  LDSM.16.MT88.4 R20, [R220+0x9800] ;  /* 0x00980000dc14783b */ /* 0x000e680000004200 */
[----:B-----5:R-:W-:Y:S03]  /*53d0*/  LDSM.16.MT88.4 R8, [R15+0x9800] ;  /* 0x009800000f08783b */ /* 0x020fe60000004200 */
[----:B------:R-:W-:Y:S01]  /*53e0*/  HMMA.16816.F32.BF16 R48, R4, R30, R132 ;  /* 0x0000001e0430723c */ /* 0x000fe20000041884 */
[----:B------:R-:W5:Y:S01]  /*53f0*/  LDSM.16.MT88.4 R28, [R15+0xb800] ;  /* 0x00b800000f1c783b */ /* 0x000f620000004200 */
[----:B---3--:R-:W-:-:S06]  /*5400*/  FFMA.FTZ R14, R182, UR6, -R13 ;  /* 0x00000006b60e7c23 */ /* 0x008fcc000801080d */
[C---:B------:R-:W-:Y:S01]  /*5410*/  HMMA.16816.F32.BF16 R56, R4.reuse, R38, R156 ;  /* 0x000000260438723c */ /* 0x040fe2000004189c */
[----:B------:R-:W3:Y:S01]  /*5420*/  LDSM.16.MT88.4 R36, [R220+0xb800] ;  /* 0x00b80000dc24783b */ /* 0x000ee20000004200 */
[----:B------:R1:W-:Y:S03]  /*5430*/  MUFU.EX2 R217, R14 ;  /* 0x0000000e00d97308 */ /* 0x0003e60000000800 */
[----:B------:R-:W3:Y:S03]  /*5440*/  LDSM.16.MT88.4 R156, [R220+0xac00] ;  /* 0x00ac0000dc9c783b */ /* 0x000ee60000004200 */
[----:B------:R-:W-:Y:S01]  /*5450*/  HMMA.16816.F32.BF16 R40, R4, R42, R152 ;  /* 0x0000002a0428723c */ /* 0x000fe20000041898 */
[----:B----4-:R-:W-:Y:S02]  /*5460*/  F2FP.BF16.F32.PACK_AB R4, R232, R234 ;  /* 0x000000eae804723e */ /* 0x010fe400000010ff */
[----:B--2---:R-:W-:-:S02]  /*5470*/  F2FP.BF16.F32.PACK_AB R6, R230, R231 ;  /* 0x000000e7e606723e */ /* 0x004fc400000010ff */
[----:B------:R-:W-:Y:S02]  /*5480*/  F2FP.BF16.F32.PACK_AB R5, R223, R224 ;  /* 0x000000e0df05723e */ /* 0x000fe400000010ff */
[----:B------:R-:W-:Y:S01]  /*5490*/  F2FP.BF16.F32.PACK_AB R7, R177, R222 ;  /* 0x000000deb107723e */ /* 0x000fe200000010ff */
[----:B-1----:R-:W-:-:S06]  /*54a0*/  FFMA.FTZ R14, R151, UR6, -R0 ;  /* 0x00000006970e7c23 */ /* 0x002fcc0008010800 */
[C---:B------:R-:W-:Y:S01]  /*54b0*/  HMMA.16816.F32.BF16 R168, R4.reuse, R32, R120 ;  /* 0x0000002004a8723c */ /* 0x040fe20000041878 */
[----:B------:R1:W-:Y:S07]  /*54c0*/  MUFU.EX2 R105, R14 ;  /* 0x0000000e00697308 */ /* 0x0003ee0000000800 */
[C---:B------:R-:W-:Y:S08]  /*54d0*/  HMMA.16816.F32.BF16 R116, R4.reuse, R20, R164 ;  /* 0x000000140474723c */ /* 0x040ff000000418a4 */
[----:B-----5:R-:W-:Y:S01]  /*54e0*/  HMMA.16816.F32.BF16 R188, R4, R28, R108 ;  /* 0x0000001c04bc723c */ /* 0x020fe2000004186c */
        /* <DEDUP_REMOVED lines=8> */
[C---:B---3--:R-:W-:Y:S08]  /*5570*/  HMMA.16816.F32.BF16 R180, R4.reuse, R36, R112 ;  /* 0x0000002404b4723c */ /* 0x048ff00000041870 */
[----:B------:R-:W-:Y:S01]  /*5580*/  HMMA.16816.F32.BF16 R136, R4, R10, R136 ;  /* 0x0000000a0488723c */ /* 0x000fe20000041888 */
[----:B-1----:R-:W-:-:S04]  /*5590*/  FFMA.FTZ R14, R148, UR6, -R0 ;  /* 0x00000006940e7c23 */ /* 0x002fc80008010800 */
[----:B------:R1:W3:Y:S03]  /*55a0*/  MUFU.EX2 R100, R14 ;  /* 0x0000000e00647308 */ /* 0x0002e60000000800 */
[C---:B------:R-:W-:Y:S08]  /*55b0*/  HMMA.16816.F32.BF16 R152, R4.reuse, R26, R92 ;  /* 0x0000001a0498723c */ /* 0x040ff0000004185c */
[C---:B------:R-:W-:Y:S08]  /*55c0*/  HMMA.16816.F32.BF16 R88, R4.reuse, R34, R88 ;  /* 0x000000220458723c */ /* 0x040ff00000041858 */
[----:B------:R-:W-:Y:S01]  /*55d0*/  HMMA.16816.F32.BF16 R108, R4, R38, R84 ;  /* 0x00000026046c723c */ /* 0x000fe20000041854 */
[----:B-1----:R-:W-:Y:S01]  /*55e0*/  FFMA.FTZ R14, R213, UR6, -R13 ;  /* 0x00000006d50e7c23 */ /* 0x002fe2000801080d */
[----:B------:R-:W-:-:S06]  /*55f0*/  IMAD.MOV.U32 R213, RZ, RZ, R145 ;  /* 0x000000ffffd57224 */ /* 0x000fcc00078e0091 */
[----:B------:R-:W-:Y:S01]  /*5600*/  HMMA.16816.F32.BF16 R96, R4, R30, R80 ;  /* 0x0000001e0460723c */ /* 0x000fe20000041850 */
[----:B------:R-:W-:Y:S01]  /*5610*/  F2FP.BF16.F32.PACK_AB R4, R219, R235 ;  /* 0x000000ebdb04723e */ /* 0x000fe200000010ff */
[----:B------:R-:W-:Y:S01]  /*5620*/  LDSM.16.MT88.4 R80, [R220+0xbc00] ;  /* 0x00bc0000dc50783b */ /* 0x000fe20000004200 */
[----:B--2---:R-:W-:Y:S02]  /*5630*/  F2FP.BF16.F32.PACK_AB R5, R176, R105 ;  /* 0x00000069b005723e */ /* 0x004fe400000010ff */
[----:B------:R-:W-:Y:S02]  /*5640*/  F2FP.BF16.F32.PACK_AB R6, R217, R218 ;  /* 0x000000dad906723e */ /* 0x000fe400000010ff */
[----:B---3--:R-:W-:-:S07]  /*5650*/  F2FP.BF16.F32.PACK_AB R7, R100, R106 ;  /* 0x0000006a6407723e */ /* 0x008fce00000010ff */
[----:B------:R-:W-:Y:S01]  /*5660*/  HMMA.16816.F32.BF16 R128, R4, R8, R72 ;  /* 0x000000080480723c */ /* 0x000fe20000041848 */
[----:B------:R-:W-:Y:S01]  /*5670*/  FFMA.FTZ R8, R199, UR6, -R12 ;  /* 0x00000006c7087c23 */ /* 0x000fe2000801080c */
[----:B------:R-:W-:-:S06]  /*5680*/  IMAD.MOV.U32 R199, RZ, RZ, R146 ;  /* 0x000000ffffc77224 */ /* 0x000fcc00078e0092 */
[----:B------:R-:W-:Y:S01]  /*5690*/  HMMA.16816.F32.BF16 R160, R4, R22, R60 ;  /* 0x0000001604a0723c */ /* 0x000fe2000004183c */
[----:B------:R1:W-:Y:S01]  /*56a0*/  MUFU.EX2 R60, R8 ;  /* 0x00000008003c7308 */ /* 0x0003e20000000800 */
[----:B------:R-:W-:Y:S02]  /*56b0*/  IMAD.MOV.U32 R63, RZ, RZ, R16 ;  /* 0x000000ffff3f7224 */ /* 0x000fe400078e0010 */
[----:B------:R-:W-:-:S04]  /*56c0*/  IMAD.MOV.U32 R62, RZ, RZ, R144 ;  /* 0x000000ffff3e7224 */ /* 0x000fc800078e0090 */
[C---:B------:R-:W-:Y:S01]  /*56d0*/  HMMA.16816.F32.BF16 R112, R4.reuse, R20, R76 ;  /* 0x000000140470723c */ /* 0x040fe2000004184c */
[----:B------:R-:W-:Y:S07]  /*56e0*/  MUFU.EX2 R61, R14 ;  /* 0x0000000e003d7308 */ /* 0x000fee0000000800 */
[----:B------:R-:W-:Y:S01]  /*56f0*/  HMMA.16816.F32.BF16 R48, R4, R26, R48 ;  /* 0x0000001a0430723c */ /* 0x000fe20000041830 */
[----:B------:R-:W-:Y:S02]  /*5700*/  IMAD.MOV.U32 R27, RZ, RZ, R175 ;  /* 0x000000ffff1b7224 */ /* 0x000fe400078e00af */
[----:B-1----:R-:W-:Y:S01]  /*5710*/  FFMA.FTZ R8, R198, UR6, -R12 ;  /* 0x00000006c6087c23 */ /* 0x002fe2000801080c */
[----:B------:R-:W-:-:S02]  /*5720*/  IMAD.MOV.U32 R198, RZ, RZ, R147 ;  /* 0x000000ffffc67224 */ /* 0x000fc400078e0093 */
[----:B------:R-:W-:Y:S01]  /*5730*/  IMAD.MOV.U32 R26, RZ, RZ, R173 ;  /* 0x000000ffff1a7224 */ /* 0x000fe200078e00ad */
[----:B------:R1:W2:Y:S01]  /*5740*/  MUFU.EX2 R23, R8 ;  /* 0x0000000800177308 */ /* 0x0002a20000000800 */
[C---:B------:R-:W-:Y:S08]  /*5750*/  HMMA.16816.F32.BF16 R144, R4.reuse, R24, R68 ;  /* 0x000000180490723c */ /* 0x040ff00000041844 */
[----:B------:R-:W-:Y:S01]  /*5760*/  HMMA.16816.F32.BF16 R52, R4, R10, R52 ;  /* 0x0000000a0434723c */ /* 0x000fe20000041834 */
[----:B-1----:R-:W-:Y:S01]  /*5770*/  FFMA.FTZ R8, R197, UR6, -R12 ;  /* 0x00000006c5087c23 */ /* 0x002fe2000801080c */
[----:B------:R-:W-:-:S06]  /*5780*/  MOV R197, R143 ;  /* 0x0000008f00c57202 */ /* 0x000fcc0000000f00 */
[----:B------:R-:W-:Y:S01]  /*5790*/  HMMA.16816.F32.BF16 R64, R4, R32, R64 ;  /* 0x000000200440723c */ /* 0x000fe20000041840 */
[----:B------:R-:W-:Y:S01]  /*57a0*/  LDSM.16.MT88.4 R140, [R15+0x9c00] ;  /* 0x009c00000f8c783b */ /* 0x000fe20000004200 */
[----:B------:R1:W-:Y:S01]  /*57b0*/  MUFU.EX2 R22, R8 ;  /* 0x0000000800167308 */ /* 0x0003e20000000800 */
[----:B--2---:R-:W-:-:S05]  /*57c0*/  F2FP.BF16.F32.PACK_AB R92, R23, R60 ;  /* 0x0000003c175c723e */ /* 0x004fca00000010ff */
[C---:B------:R-:W-:Y:S08]  /*57d0*/  HMMA.16816.F32.BF16 R44, R4.reuse, R34, R44 ;  /* 0x00000022042c723c */ /* 0x040ff0000004182c */
[C---:B------:R-:W-:Y:S01]  /*57e0*/  HMMA.16816.F32.BF16 R68, R4.reuse, R36, R184 ;  /* 0x000000240444723c */ /* 0x040fe200000418b8 */
[----:B-1----:R-:W-:Y:S01]  /*57f0*/  FFMA.FTZ R8, R179, UR6, -R12 ;  /* 0x00000006b3087c23 */ /* 0x002fe2000801080c */
[----:B------:R-:W-:Y:S01]  /*5800*/  IMAD.MOV.U32 R12, RZ, RZ, R174 ;  /* 0x000000ffff0c7224 */ /* 0x000fe200078e00ae */
[----:B------:R-:W-:Y:S01]  /*5810*/  MOV R179, R17 ;  /* 0x0000001100b37202 */ /* 0x000fe20000000f00 */
[----:B------:R-:W1:Y:S01]  /*5820*/  LDSM.16.MT88.4 R172, [R15+0xac00] ;  /* 0x00ac00000fac783b */ /* 0x000e620000004200 */
[----:B------:R2:W3:Y:S03]  /*5830*/  MUFU.EX2 R21, R8 ;  /* 0x0000000800157308 */ /* 0x0004e60000000800 */
[----:B------:R-:W-:Y:S01]  /*5840*/  HMMA.16816.F32.BF16 R56, R4, R38, R56 ;  /* 0x000000260438723c */ /* 0x000fe20000041838 */
[----:B------:R-:W-:-:S04]  /*5850*/  FADD.FTZ R12, R26, R12 ;  /* 0x0000000c1a0c7221 */ /* 0x000fc80000010000 */
[----:B------:R-:W-:-:S03]  /*5860*/  FADD.FTZ R12, R198, R12 ;  /* 0x0000000cc60c7221 */ /* 0x000fc60000010000 */
[----:B------:R-:W-:Y:S01]  /*5870*/  HMMA.16816.F32.BF16 R84, R4, R28, R192 ;  /* 0x0000001c0454723c */ /* 0x000fe200000418c0 */
[----:B--2---:R-:W-:-:S07]  /*5880*/  FFMA.FTZ R8, R178, UR6, -R3 ;  /* 0x00000006b2087c23 */ /* 0x004fce0008010803 */
[----:B------:R-:W-:Y:S01]  /*5890*/  HMMA.16816.F32.BF16 R40, R4, R30, R40 ;  /* 0x0000001e0428723c */ /* 0x000fe20000041828 */
[----:B------:R2:W4:Y:S01]  /*58a0*/  LDSM.16.MT88.4 R4, [R15+0xbc00] ;  /* 0x00bc00000f04783b */ /* 0x0005220000004200 */
[----:B---3--:R-:W-:Y:S01]  /*58b0*/  F2FP.BF16.F32.PACK_AB R94, R21, R22 ;  /* 0x00000016155e723e */ /* 0x008fe200000010ff */
[----:B------:R3:W-:Y:S02]  /*58c0*/  MUFU.EX2 R20, R8 ;  /* 0x0000000800147308 */ /* 0x0007e40000000800 */
[----:B---3--:R-:W-:-:S06]  /*58d0*/  FFMA.FTZ R8, R196, UR6, -R3 ;  /* 0x00000006c4087c23 */ /* 0x008fcc0008010803 */
[----:B------:R3:W5:Y:S02]  /*58e0*/  MUFU.EX2 R16, R8 ;  /* 0x0000000800107308 */ /* 0x0007640000000800 */
[--C-:B---3--:R-:W-:Y:S01]  /*58f0*/  FFMA.FTZ R8, R203, UR6, -R3.reuse ;  /* 0x00000006cb087c23 */ /* 0x108fe20008010803 */
[----:B------:R-:W-:Y:S01]  /*5900*/  FFMA.FTZ R3, R206, UR6, -R3 ;  /* 0x00000006ce037c23 */ /* 0x000fe20008010803 */
[----:B-----5:R-:W-:-:S04]  /*5910*/  F2FP.BF16.F32.PACK_AB R93, R16, R20 ;  /* 0x00000014105d723e */ /* 0x020fc800000010ff */
[----:B------:R-:W-:Y:S08]  /*5920*/  MUFU.EX2 R17, R8 ;  /* 0x0000000800117308 */ /* 0x000ff00000000800 */
[----:B------:R3:W5:Y:S02]  /*5930*/  MUFU.EX2 R14, R3 ;  /* 0x00000003000e7308 */ /* 0x0007640000000800 */
[----:B---3--:R-:W-:Y:S01]  /*5940*/  FFMA.FTZ R3, R214, UR6, -R13 ;  /* 0x00000006d6037c23 */ /* 0x008fe2000801080d */
[----:B-----5:R-:W-:-:S05]  /*5950*/  F2FP.BF16.F32.PACK_AB R95, R14, R17 ;  /* 0x000000110e5f723e */ /* 0x020fca00000010ff */
[----:B------:R3:W5:Y:S02]  /*5960*/  MUFU.EX2 R25, R3 ;  /* 0x0000000300197308 */ /* 0x0007640000000800 */
[C---:B------:R-:W-:Y:S08]  /*5970*/  HMMA.16816.F32.BF16 R148, R92.reuse, R156, R164 ;  /* 0x0000009c5c94723c */ /* 0x040ff000000418a4 */
[----:B-1----:R-:W-:Y:S01]  /*5980*/  HMMA.16816.F32.BF16 R164, R92, R172, R168 ;  /* 0x000000ac5ca4723c */ /* 0x002fe200000418a8 */
[----:B---3--:R-:W-:-:S07]  /*5990*/  FFMA.FTZ R3, R215, UR6, -R13 ;  /* 0x00000006d7037c23 */ /* 0x008fce000801080d */
[C---:B------:R-:W-:Y:S01]  /*59a0*/  HMMA.16816.F32.BF16 R168, R92.reuse, R174, R88 ;  /* 0x000000ae5ca8723c */ /* 0x040fe20000041858 */
[----:B------:R1:W-:Y:S07]  /*59b0*/  MUFU.EX2 R24, R3 ;  /* 0x0000000300187308 */ /* 0x0003ee0000000800 */
[C---:B------:R-:W-:Y:S08]  /*59c0*/  HMMA.16816.F32.BF16 R116, R92.reuse, R124, R116 ;  /* 0x0000007c5c74723c */ /* 0x040ff00000041874 */
[----:B------:R-:W-:Y:S01]  /*59d0*/  HMMA.16816.F32.BF16 R120, R92, R126, R120 ;  /* 0x0000007e5c78723c */ /* 0x000fe20000041878 */
[----:B-1----:R-:W-:Y:S01]  /*59e0*/  FFMA.FTZ R3, R216, UR6, -R13 ;  /* 0x00000006d8037c23 */ /* 0x002fe2000801080d */
[----:B------:R-:W-:-:S03]  /*59f0*/  FADD.FTZ R13, R197, R27 ;  /* 0x0000001bc50d7221 */ /* 0x000fc60000010000 */
[----:B--2---:R1:W2:Y:S01]  /*5a00*/  MUFU.EX2 R15, R3 ;  /* 0x00000003000f7308 */ /* 0x0042a20000000800 */
        /* <DEDUP_REMOVED lines=9> */
[----:B------:R1:W3:Y:S03]  /*5aa0*/  MUFU.EX2 R9, R3 ;  /* 0x0000000300097308 */ /* 0x0002e60000000800 */
[C---:B----4-:R-:W-:Y:S08]  /*5ab0*/  HMMA.16816.F32.BF16 R88, R92.reuse, R4, R188 ;  /* 0x000000045c58723c */ /* 0x050ff000000418bc */
[----:B------:R-:W-:Y:S01]  /*5ac0*/  HMMA.16816.F32.BF16 R92, R92, R6, R96 ;  /* 0x000000065c5c723c */ /* 0x000fe20000041860 */
[----:B-----5:R-:W-:-:S02]  /*5ad0*/  F2FP.BF16.F32.PACK_AB R96, R25, R61 ;  /* 0x0000003d1960723e */ /* 0x020fc400000010ff */
[----:B--2---:R-:W-:Y:S01]  /*5ae0*/  F2FP.BF16.F32.PACK_AB R98, R15, R24 ;  /* 0x000000180f62723e */ /* 0x004fe200000010ff */
[--C-:B-1----:R-:W-:Y:S01]  /*5af0*/  FFMA.FTZ R3, R208, UR6, -R0.reuse ;  /* 0x00000006d0037c23 */ /* 0x102fe20008010800 */
[----:B------:R-:W-:Y:S01]  /*5b00*/  FFMA.FTZ R0, R236, UR6, -R0 ;  /* 0x00000006ec007c23 */ /* 0x000fe20008010800 */
[----:B---3--:R-:W-:Y:S02]  /*5b10*/  F2FP.BF16.F32.PACK_AB R97, R9, R8 ;  /* 0x000000080961723e */ /* 0x008fe400000010ff */
        /* <DEDUP_REMOVED lines=70> */
[----:B------:R-:W-:-:S02]  /*5f80*/  VIADD R235, R220, 0x9000 ;  /* 0x00009000dceb7836 */ /* 0x000fc40000000000 */
[----:B------:R-:W-:Y:S01]  /*5f90*/  FADD.FTZ R234, R14, R0 ;  /* 0x000000000eea7221 */ /* 0x000fe20000010000 */
[----:B------:R1:W-:Y:S01]  /*5fa0*/  STL [R1+0x28], R5 ;  /* 0x0000280501007387 */ /* 0x0003e20000100800 */
[----:B------:R-:W-:-:S03]  /*5fb0*/  IMAD.MOV.U32 R105, RZ, RZ, R63 ;  /* 0x000000ffff697224 */ /* 0x000fc600078e003f */
[----:B------:R1:W-:Y:S02]  /*5fc0*/  STL [R1+0x2c], R4 ;  /* 0x00002c0401007387 */ /* 0x0003e40000100800 */
[----:B------:R-:W-:Y:S02]  /*5fd0*/  ISETP.GT.U32.AND P0, PT, R107, R105, PT ;  /* 0x000000696b00720c */ /* 0x000fe40003f04070 */
[----:B------:R1:W-:Y:S04]  /*5fe0*/  STL [R1+0x24], R3 ;  /* 0x0000240301007387 */ /* 0x0003e80000100800 */
[----:B------:R1:W-:Y:S04]  /*5ff0*/  STL [R1+0x44], R235 ;  /* 0x000044eb01007387 */ /* 0x0003e80000100800 */
[----:B------:R1:W-:Y:S03]  /*6000*/  STL [R1+0x20], R234 ;  /* 0x000020ea01007387 */ /* 0x0003e60000100800 */
[----:B------:R-:W-:Y:S05]  /*6010*/  @!P0 BRA `(.L_x_965) ;  /* 0x0000009800c88947 */ /* 0x000fea0003800000 */
[----:B------:R-:W2:Y:S01]  /*6020*/  LDL R232, [R1+0x10] ;  /* 0x0000100001e87983 */ /* 0x000ea20000100800 */
[----:B-1----:R-:W1:Y:S01]  /*6030*/  LDC.64 R4, c[0x0][0x3c0] ;  /* 0x0000f000ff047b82 */ /* 0x002e620000000a00 */
[----:B------:R-:W-:-:S04]  /*6040*/  DEPBAR.LE SB0, 0x0 ;  /* 0x000080000000791a */ /* 0x000fc80000000000 */
[----:B------:R-:W3:Y:S04]  /*6050*/  LDL R27, [R1+0x14] ;  /* 0x00001400011b7983 */ /* 0x000ee80000100800 */
[----:B------:R-:W4:Y:S04]  /*6060*/  LDL R199, [R1+0x40] ;  /* 0x0000400001c77983 */ /* 0x000f280000100800 */
[----:B------:R-:W5:Y:S04]  /*6070*/  LDL R213, [R1+0x3c] ;  /* 0x00003c0001d57983 */ /* 0x000f680000100800 */
[----:B------:R-:W5:Y:S04]  /*6080*/  LDL R62, [R1+0x18] ;  /* 0x00001800013e7983 */ /* 0x000f680000100800 */
[----:B------:R-:W5:Y:S01]  /*6090*/  LDL R63, [R1+0x1c] ;  /* 0x00001c00013f7983 */ /* 0x000f620000100800 */
[----:B------:R-:W1:Y:S01]  /*60a0*/  S2R R198, SR_TID.X ;  /* 0x0000000000c67919 */ /* 0x000e620000002100 */
[----:B------:R-:W1:Y:S01]  /*60b0*/  S2R R197, SR_TID.X ;  /* 0x0000000000c57919 */ /* 0x000e620000002100 */
[----:B------:R-:W1:Y:S02]  /*60c0*/  S2UR UR5, SR_CgaCtaId ;  /* 0x00000000000579c3 */ /* 0x000e640000008800 */
[----:B-1----:R-:W-:-:S05]  /*60d0*/  IMAD.SHL.U32 R233, R198, 0x8, RZ ;  /* 0x00000008c6e97824 */ /* 0x002fca00078e00ff */
[----:B------:R-:W-:Y:S01]  /*60e0*/  LOP3.LUT R11, R233, 0xd8, RZ, 0xc0, !PT ;  /* 0x000000d8e90b7812 */ /* 0x000fe200078ec0ff */
[----:B------:R-:W-:Y:S01]  /*60f0*/  IMAD.SHL.U32 R197, R197, 0x10, RZ ;  /* 0x00000010c5c57824 */ /* 0x000fe200078e00ff */
[----:B------:R-:W-:Y:S01]  /*6100*/  SHF.R.U32.HI R10, RZ, 0x1, R198 ;  /* 0x00000001ff0a7819 */ /* 0x000fe200000116c6 */
[----:B------:R-:W-:Y:S01]  /*6110*/  ULEA UR5, UR5, UR4, 0x18 ;  /* 0x0000000405057291 */ /* 0x000fe2000f8ec0ff */
[----:B------:R-:W1:Y:S02]  /*6120*/  LDCU UR4, c[0x0][0x50c] ;  /* 0x0000a180ff0477ac */ /* 0x000e640008000800 */
[----:B------:R-:W-:Y:S01]  /*6130*/  LOP3.LUT R10, R221, 0x8, R10, 0x78, !PT ;  /* 0x00000008dd0a7812 */ /* 0x000fe200078e780a */
        /* <DEDUP_REMOVED lines=8> */
[----:B------:R-:W-:Y:S02]  /*61c0*/  LOP3.LUT R5, R11, 0x18, R198, 0x78, !PT ;  /* 0x000000180b057812 */ /* 0x000fe400078e78c6 */
[----:B---3--:R-:W-:Y:S02]  /*61d0*/  LOP3.LUT R6, R27, 0x120, RZ, 0xc0, !PT ;  /* 0x000001201b067812 */ /* 0x008fe400078ec0ff */
[----:B----4-:R-:W-:Y:S02]  /*61e0*/  LEA R4, P1, R8, R199, 0x7 ;  /* 0x000000c708047211 */ /* 0x010fe400078238ff */
[----:B------:R-:W-:Y:S02]  /*61f0*/  LOP3.LUT R233, R5, 0x1f20, R233, 0xf8, !PT ;  /* 0x00001f2005e97812 */ /* 0x000fe400078ef8e9 */
[----:B------:R-:W-:-:S02]  /*6200*/  LOP3.LUT R7, R6, 0x3e00, R197, 0xf8, !PT ;  /* 0x00003e0006077812 */ /* 0x000fc400078ef8c5 */
[----:B------:R-:W-:Y:S02]  /*6210*/  LEA R6, P0, R3, R199, 0x1 ;  /* 0x000000c703067211 */ /* 0x000fe400078008ff */
[----:B-----5:R-:W-:Y:S02]  /*6220*/  LEA.HI.X R5, R8, R213, R0, 0x7, P1 ;  /* 0x000000d508057211 */ /* 0x020fe400008f3c00 */
[----:B------:R-:W-:Y:S02]  /*6230*/  LEA R233, R233, UR5, 0x1 ;  /* 0x00000005e9e97c11 */ /* 0x000fe4000f8e08ff */
[----:B------:R-:W-:Y:S02]  /*6240*/  LOP3.LUT R0, R62, R241, RZ, 0xfc, !PT ;  /* 0x000000f13e007212 */ /* 0x000fe400078efcff */
[----:B------:R-:W-:Y:S01]  /*6250*/  LOP3.LUT R10, R7, R10, RZ, 0xfc, !PT ;  /* 0x0000000a070a7212 */ /* 0x000fe200078efcff */
[----:B------:R-:W-:Y:S01]  /*6260*/  @!PT LDS RZ, [RZ] ;  /* 0x00000000fffff984 */ /* 0x000fe20000000800 */
[----:B------:R-:W-:Y:S01]  /*6270*/  @!PT LDS RZ, [RZ] ;  /* 0x00000000fffff984 */ /* 0x000fe20000000800 */
[----:B------:R-:W-:Y:S01]  /*6280*/  @!PT LDS RZ, [RZ] ;  /* 0x00000000fffff984 */ /* 0x000fe20000000800 */
[----:B------:R-:W-:Y:S01]  /*6290*/  LDGSTS.E.BYPASS.LTC128B.128 [R233+0x9000], desc[UR14][R4.64] ;  /* 0x0900000004e97fae */ /* 0x000fe2000b981a0e */
[----:B------:R-:W-:-:S02]  /*62a0*/  LEA.HI.X R7, R3, R213, R9, 0x1, P0 ;  /* 0x000000d503077211 */ /* 0x000fc400000f0c09 */
[----:B------:R-:W-:Y:S01]  /*62b0*/  LEA R17, R0, UR5, 0x1 ;  /* 0x0000000500117c11 */ /* 0x000fe2000f8e08ff */
[----:B------:R-:W-:Y:S01]  /*62c0*/  LDGSTS.E.BYPASS.LTC128B.128 [R233+0xa000], desc[UR14][R4.64+0x40] ;  /* 0x0a00004004e97fae */ /* 0x000fe2000b981a0e */
[----:B------:R-:W-:-:S03]  /*62d0*/  LEA R0, R10, UR5, 0x1 ;  /* 0x000000050a007c11 */ /* 0x000fc6000f8e08ff */
[----:B------:R-:W-:Y:S04]  /*62e0*/  LDGSTS.E.BYPASS.LTC128B.128 [R233+0xb000], desc[UR14][R4.64+0x80] ;  /* 0x0b00008004e97fae */ /* 0x000fe8000b981a0e */
[----:B------:R-:W-:Y:S04]  /*62f0*/  LDGSTS.E.BYPASS.LTC128B.128 [R233+0x9800], desc[UR14][R6.64] ;  /* 0x0980000006e97fae */ /* 0x000fe8000b981a0e */
[----:B------:R-:W-:Y:S04]  /*6300*/  LDGSTS.E.BYPASS.LTC128B.128 [R233+0xa800], desc[UR14][R6.64+0x40] ;  /* 0x0a80004006e97fae */ /* 0x000fe8000b981a0e */
[----:B------:R2:W-:Y:S04]  /*6310*/  LDGSTS.E.BYPASS.LTC128B.128 [R233+0xb800], desc[UR14][R6.64+0x80] ;  /* 0x0b80008006e97fae */ /* 0x0005e8000b981a0e */
[----:B------:R-:W-:Y:S04]  /*6320*/  LDSM.16.M88.4 R12, [R0] ;  /* 0x00000000000c783b */ /* 0x000fe80000000200 */
[----:B------:R-:W3:Y:S04]  /*6330*/  LDSM.16.M88.4 R36, [R17+0x6000] ;  /* 0x006000001124783b */ /* 0x000ee80000000200 */
[----:B------:R-:W4:Y:S04]  /*6340*/  LDSM.16.M88.4 R8, [R0+0x1000] ;  /* 0x001000000008783b */ /* 0x000f280000000200 */
[----:B------:R-:W5:Y:S04]  /*6350*/  LDSM.16.M88.4 R32, [R17+0x6400] ;  /* 0x006400001120783b */ /* 0x000f680000000200 */
[----:B------:R-:W1:Y:S04]  /*6360*/  LDSM.16.M88.4 R28, [R17+0x6800] ;  /* 0x00680000111c783b */ /* 0x000e680000000200 */
[----:B------:R-:W1:Y:S01]  /*6370*/  LDSM.16.M88.4 R24, [R17+0x6c00] ;  /* 0x006c00001118783b */ /* 0x000e620000000200 */
[----:B------:R-:W-:-:S02]  /*6380*/  IMAD.IADD R3, R2, 0x1, R17 ;  /* 0x0000000102037824 */ /* 0x000fc400078e0211 */
[----:B------:R-:W-:Y:S01]  /*6390*/  IMAD.IADD R16, R2, 0x1, R0 ;  /* 0x0000000102107824 */ /* 0x000fe200078e0200 */
[----:B------:R-:W0:Y:S04]  /*63a0*/  LDGDEPBAR ;  /* 0x00000000000079af */ /* 0x000e280000000000 */
[----:B------:R-:W-:Y:S04]  /*63b0*/  LDSM.16.M88.4 R44, [R3+0x6000] ;  /* 0x00600000032c783b */ /* 0x000fe80000000200 */
[----:B--2---:R-:W2:Y:S04]  /*63c0*/  LDSM.16.M88.4 R4, [R16+0x1000] ;  /* 0x001000001004783b */ /* 0x004ea80000000200 */
[----:B------:R-:W2:Y:S04]  /*63d0*/  LDSM.16.M88.4 R40, [R3+0x6400] ;  /* 0x006400000328783b */ /* 0x000ea80000000200 */
[----:B------:R-:W2:Y:S04]  /*63e0*/  LDSM.16.M88.4 R52, [R3+0x6800] ;  /* 0x006800000334783b */ /* 0x000ea80000000200 */
[----:B------:R-:W2:Y:S04]  /*63f0*/  LDSM.16.M88.4 R48, [R3+0x6c00] ;  /* 0x006c00000330783b */ /* 0x000ea80000000200 */
[----:B------:R-:W2:Y:S01]  /*6400*/  LDSM.16.M88.4 R20, [R16] ;  /* 0x000000001014783b */ /* 0x000ea20000000200 */
[----:B------:R-:W-:Y:S01]  /*6410*/  IMAD.MOV.U32 R224, RZ, RZ, R63 ;  /* 0x000000ffffe07224 */ /* 0x000fe200078e003f */
[-C--:B---3--:R-:W-:Y:S08]  /*6420*/  HMMA.16816.F32.BF16 R196, R12, R36.reuse, RZ ;  /* 0x000000240cc4723c */ /* 0x088ff000000418ff */
[C---:B----4-:R-:W-:Y:S08]  /*6430*/  HMMA.16816.F32.BF16 R176, R8.reuse, R36, RZ ;  /* 0x0000002408b0723c */ /* 0x050ff000000418ff */
[-C--:B------:R-:W-:Y:S08]  /*6440*/  HMMA.16816.F32.BF16 R108, R8, R38.reuse, RZ ;  /* 0x00000026086c723c */ /* 0x080ff000000418ff */
[----:B------:R-:W-:Y:S08]  /*6450*/  HMMA.16816.F32.BF16 R248, R12, R38, RZ ;  /* 0x000000260cf8723c */ /* 0x000ff000000418ff */
[C---:B-----5:R-:W-:Y:S08]  /*6460*/  HMMA.16816.F32.BF16 R64, R8.reuse, R32, RZ ;  /* 0x000000200840723c */ /* 0x060ff000000418ff */
[C---:B-1----:R-:W-:Y:S08]  /*6470*/  HMMA.16816.F32.BF16 R56, R8.reuse, R28, RZ ;  /* 0x0000001c0838723c */ /* 0x042ff000000418ff */
[C---:B------:R-:W-:Y:S08]  /*6480*/  HMMA.16816.F32.BF16 R36, R8.reuse, R24, RZ ;  /* 0x000000180824723c */ /* 0x040ff000000418ff */
[C---:B------:R-:W-:Y:S08]  /*6490*/  HMMA.16816.F32.BF16 R60, R8.reuse, R34, RZ ;  /* 0x00000022083c723c */ /* 0x040ff000000418ff */
[C---:B------:R-:W-:Y:S08]  /*64a0*/  HMMA.16816.F32.BF16 R180, R8.reuse, R30, RZ ;  /* 0x0000001e08b4723c */ /* 0x040ff000000418ff */
[----:B------:R-:W-:Y:S08]  /*64b0*/  HMMA.16816.F32.BF16 R8, R8, R26, RZ ;  /* 0x0000001a0808723c */ /* 0x000ff000000418ff */
[----:B------:R-:W-:Y:S08]  /*64c0*/  HMMA.16816.F32.BF16 R212, R12, R24, RZ ;  /* 0x000000180cd4723c */ /* 0x000ff000000418ff */
[C---:B--2---:R-:W-:Y:S08]  /*64d0*/  HMMA.16816.F32.BF16 R188, R4.reuse, R46, R108 ;  /* 0x0000002e04bc723c */ /* 0x044ff0000004186c */
[C---:B------:R-:W-:Y:S08]  /*64e0*/  HMMA.16816.F32.BF16 R204, R4.reuse, R40, R64 ;  /* 0x0000002804cc723c */ /* 0x040ff00000041840 */
[----:B------:R-:W-:Y:S08]  /*64f0*/  HMMA.16816.F32.BF16 R108, R4, R42, R60 ;  /* 0x0000002a046c723c */ /* 0x000ff0000004183c */
[C---:B------:R-:W-:Y:S08]  /*6500*/  HMMA.16816.F32.BF16 R184, R12.reuse, R32, RZ ;  /* 0x000000200cb8723c */ /* 0x040ff000000418ff */
[C---:B------:R-:W-:Y:S01]  /*6510*/  HMMA.16816.F32.BF16 R244, R12.reuse, R34, RZ ;  /* 0x000000220cf4723c */ /* 0x040fe200000418ff */
[----:B------:R-:W-:Y:S07]  /*6520*/  LDSM.16.M88.4 R32, [R17+0x7800] ;  /* 0x007800001120783b */ /* 0x000fee0000000200 */
[C---:B------:R-:W-:Y:S08]  /*6530*/  HMMA.16816.F32.BF16 R236, R12.reuse, R28, RZ ;  /* 0x0000001c0cec723c */ /* 0x040ff000000418ff */
[C---:B------:R-:W-:Y:S01]  /*6540*/  HMMA.16816.F32.BF16 R240, R12.reuse, R30, RZ ;  /* 0x0000001e0cf0723c */ /* 0x040fe200000418ff */
[----:B------:R-:W-:Y:S07]  /*6550*/  LDSM.16.M88.4 R28, [R17+0x7c00] ;  /* 0x007c0000111c783b */ /* 0x000fee0000000200 */
[----:B------:R-:W-:Y:S01]  /*6560*/  HMMA.16816.F32.BF16 R216, R12, R26, RZ ;  /* 0x0000001a0cd8723c */ /* 0x000fe200000418ff */
[----:B------:R-:W-:Y:S04]  /*6570*/  LDSM.16.M88.4 R12, [R17+0x7000] ;  /* 0x00700000110c783b */ /* 0x000fe80000000200 */
[----:B------:R-:W-:Y:S03]  /*6580*/  LDSM.16.M88.4 R24, [R17+0x7400] ;  /* 0x007400001118783b */ /* 0x000fe60000000200 */
[C---:B------:R-:W-:Y:S08]  /*6590*/  HMMA.16816.F32.BF16 R208, R4.reuse, R44, R176 ;  /* 0x0000002c04d0723c */ /* 0x040ff000000418b0 */
[C---:B------:R-:W-:Y:S08]  /*65a0*/  HMMA.16816.F32.BF16 R200, R4.reuse, R52, R56 ;  /* 0x0000003404c8723c */ /* 0x040ff00000041838 */
[C---:B------:R-:W-:Y:S08]  /*65b0*/  HMMA.16816.F32.BF16 R192, R4.reuse, R48, R36 ;  /* 0x0000003004c0723c */ /* 0x040ff00000041824 */
[C---:B------:R-:W-:Y:S08]  /*65c0*/  HMMA.16816.F32.BF16 R64, R4.reuse, R54, R180 ;  /* 0x000000360440723c */ /* 0x040ff000000418b4 */
[----:B------:R-:W-:Y:S01]  /*65d0*/  HMMA.16816.F32.BF16 R60, R4, R50, R8 ;  /* 0x00000032043c723c */ /* 0x000fe20000041808 */
[----:B------:R-:W1:Y:S04]  /*65e0*/  LDSM.16.M88.4 R4, [R0+0x3000] ;  /* 0x003000000004783b */ /* 0x000e680000000200 */
[----:B------:R-:W2:Y:S03]  /*65f0*/  LDSM.16.M88.4 R8, [R0+0x2000] ;  /* 0x002000000008783b */ /* 0x000ea60000000200 */
[C---:B------:R-:W-:Y:S08]  /*6600*/  HMMA.16816.F32.BF16 R176, R20.reuse, R48, R212 ;  /* 0x0000003014b0723c */ /* 0x040ff000000418d4 */
[C---:B------:R-:W-:Y:S08]  /*6610*/  HMMA.16816.F32.BF16 R236, R20.reuse, R52, R236 ;  /* 0x0000003414ec723c */ /* 0x040ff000000418ec */
[----:B------:R-:W-:Y:S03]  /*6620*/  HMMA.16816.F32.BF16 R36, R20, R40, R184 ;  /* 0x000000281424723c */ /* 0x000fe600000418b8 */
[----:B------:R-:W-:-:S02]  /*6630*/  IMAD.MOV.U32 R49, RZ, RZ, R176 ;  /* 0x000000ffff317224 */ /* 0x000fc400078e00b0 */
[----:B------:R-:W-:Y:S02]  /*6640*/  IMAD.MOV.U32 R48, RZ, RZ, R177 ;  /* 0x000000ffff307224 */ /* 0x000fe400078e00b1 */
[----:B------:R-:W-:Y:S02]  /*6650*/  IMAD.MOV.U32 R41, RZ, RZ, R178 ;  /* 0x000000ffff297224 */ /* 0x000fe400078e00b2 */
[----:B------:R-:W-:Y:S02]  /*6660*/  IMAD.MOV.U32 R40, RZ, RZ, R179 ;  /* 0x000000ffff287224 */ /* 0x000fe400078e00b3 */
        /* <DEDUP_REMOVED lines=8> */
[----:B------:R-:W-:Y:S01]  /*66f0*/  IMAD.MOV.U32 R244, RZ, RZ, R49 ;  /* 0x000000fffff47224 */ /* 0x000fe200078e0031 */
[----:B------:R-:W-:Y:S02]  /*6700*/  LDSM.16.M88.4 R40, [R3+0x7400] ;  /* 0x007400000328783b */ /* 0x000fe40000000200 */
[----:B------:R-:W-:Y:S01]  /*6710*/  HMMA.16816.F32.BF16 R236, R20, R54, R240 ;  /* 0x0000003614ec723c */ /* 0x000fe200000418f0 */
[----:B------:R-:W-:-:S02]  /*6720*/  IMAD.MOV.U32 R245, RZ, RZ, R48 ;  /* 0x000000fffff57224 */ /* 0x000fc400078e0030 */
[----:B------:R-:W-:Y:S05]  /*6730*/  LDSM.16.M88.4 R48, [R3+0x7c00] ;  /* 0x007c00000330783b */ /* 0x000fea0000000200 */
[C---:B-1----:R-:W-:Y:S08]  /*6740*/  HMMA.16816.F32.BF16 R216, R4.reuse, R12, R208 ;  /* 0x0000000c04d8723c */ /* 0x042ff000000418d0 */
[----:B------:R-:W-:Y:S08]  /*6750*/  HMMA.16816.F32.BF16 R240, R4, R24, R204 ;  /* 0x0000001804f0723c */ /* 0x000ff000000418cc */
[----:B------:R-:W-:Y:S08]  /*6760*/  HMMA.16816.F32.BF16 R56, R20, R44, R196 ;  /* 0x0000002c1438723c */ /* 0x000ff000000418c4 */
[C---:B------:R-:W-:Y:S08]  /*6770*/  HMMA.16816.F32.BF16 R208, R4.reuse, R32, R200 ;  /* 0x0000002004d0723c */ /* 0x040ff000000418c8 */
[C---:B------:R-:W-:Y:S08]  /*6780*/  HMMA.16816.F32.BF16 R204, R4.reuse, R28, R192 ;  /* 0x0000001c04cc723c */ /* 0x040ff000000418c0 */
[C---:B------:R-:W-:Y:S08]  /*6790*/  HMMA.16816.F32.BF16 R196, R4.reuse, R14, R188 ;  /* 0x0000000e04c4723c */ /* 0x040ff000000418bc */
[C---:B------:R-:W-:Y:S08]  /*67a0*/  HMMA.16816.F32.BF16 R200, R4.reuse, R26, R108 ;  /* 0x0000001a04c8723c */ /* 0x040ff0000004186c */
[C---:B------:R-:W-:Y:S08]  /*67b0*/  HMMA.16816.F32.BF16 R192, R4.reuse, R34, R64 ;  /* 0x0000002204c0723c */ /* 0x040ff00000041840 */
[----:B------:R-:W-:Y:S01]  /*67c0*/  HMMA.16816.F32.BF16 R180, R4, R30, R60 ;  /* 0x0000001e04b4723c */ /* 0x000fe2000004183c */
[----:B------:R-:W1:Y:S07]  /*67d0*/  LDSM.16.M88.4 R4, [R16+0x3000] ;  /* 0x003000001004783b */ /* 0x000e6e0000000200 */
[----:B------:R-:W-:Y:S01]  /*67e0*/  HMMA.16816.F32.BF16 R44, R20, R46, R248 ;  /* 0x0000002e142c723c */ /* 0x000fe200000418f8 */
[----:B------:R-:W3:Y:S07]  /*67f0*/  LDSM.16.M88.4 R20, [R3+0x7000] ;  /* 0x007000000314783b */ /* 0x000eee0000000200 */
[C---:B--2---:R-:W-:Y:S01]  /*6800*/  HMMA.16816.F32.BF16 R184, R8.reuse, R24, R36 ;  /* 0x0000001808b8723c */ /* 0x044fe20000041824 */
[----:B------:R-:W2:Y:S07]  /*6810*/  LDSM.16.M88.4 R36, [R3+0x7800] ;  /* 0x007800000324783b */ /* 0x000eae0000000200 */
[C---:B------:R-:W-:Y:S01]  /*6820*/  HMMA.16816.F32.BF16 R60, R8.reuse, R26, R176 ;  /* 0x0000001a083c723c */ /* 0x040fe200000418b0 */
[----:B------:R-:W4:Y:S07]  /*6830*/  LDSM.16.M88.4 R24, [R16+0x2000] ;  /* 0x002000001018783b */ /* 0x000f2e0000000200 */
[C---:B------:R-:W-:Y:S08]  /*6840*/  HMMA.16816.F32.BF16 R56, R8.reuse, R12, R56 ;  /* 0x0000000c0838723c */ /* 0x040ff00000041838 */
[----:B------:R-:W-:Y:S01]  /*6850*/  HMMA.16816.F32.BF16 R64, R8, R14, R44 ;  /* 0x0000000e0840723c */ /* 0x000fe2000004182c */
[----:B------:R-:W-:Y:S04]  /*6860*/  LDSM.16.M88.4 R44, [R17+0x8000] ;  /* 0x00800000112c783b */ /* 0x000fe80000000200 */
[----:B------:R-:W5:Y:S01]  /*6870*/  LDSM.16.M88.4 R12, [R0+0x4000] ;  /* 0x00400000000c783b */ /* 0x000f620000000200 */
[----:B------:R-:W-:-:S02]  /*6880*/  IMAD.MOV.U32 R248, RZ, RZ, R106 ;  /* 0x000000fffff87224 */ /* 0x000fc400078e006a */
[----:B------:R-:W-:Y:S02]  /*6890*/  IMAD.MOV.U32 R249, RZ, RZ, R100 ;  /* 0x000000fffff97224 */ /* 0x000fe400078e0064 */
[----:B------:R-:W-:Y:S02]  /*68a0*/  IMAD.MOV.U32 R250, RZ, RZ, R53 ;  /* 0x000000fffffa7224 */ /* 0x000fe400078e0035 */
[----:B------:R-:W-:Y:S01]  /*68b0*/  IMAD.MOV.U32 R251, RZ, RZ, R52 ;  /* 0x000000fffffb7224 */ /* 0x000fe200078e0034 */
[C---:B------:R-:W-:Y:S08]  /*68c0*/  HMMA.16816.F32.BF16 R188, R8.reuse, R28, R244 ;  /* 0x0000001c08bc723c */ /* 0x040ff000000418f4 */
[----:B------:R-:W-:Y:S08]  /*68d0*/  HMMA.16816.F32.BF16 R52, R8, R32, R248 ;  /* 0x000000200834723c */ /* 0x000ff000000418f8 */
[C---:B-1----:R-:W-:Y:S08]  /*68e0*/  HMMA.16816.F32.BF16 R244, R4.reuse, R40, R240 ;  /* 0x0000002804f4723c */ /* 0x042ff000000418f0 */
[C---:B------:R-:W-:Y:S08]  /*68f0*/  HMMA.16816.F32.BF16 R240, R4.reuse, R42, R200 ;  /* 0x0000002a04f0723c */ /* 0x040ff000000418c8 */
[C---:B------:R-:W-:Y:S08]  /*6900*/  HMMA.16816.F32.BF16 R248, R4.reuse, R48, R204 ;  /* 0x0000003004f8723c */ /* 0x040ff000000418cc */
[C---:B---3--:R-:W-:Y:S08]  /*6910*/  HMMA.16816.F32.BF16 R108, R4.reuse, R20, R216 ;  /* 0x00000014046c723c */ /* 0x048ff000000418d8 */
[C---:B------:R-:W-:Y:S08]  /*6920*/  HMMA.16816.F32.BF16 R196, R4.reuse, R22, R196 ;  /* 0x0000001604c4723c */ /* 0x040ff000000418c4 */
[C---:B--2---:R-:W-:Y:S08]  /*6930*/  HMMA.16816.F32.BF16 R200, R4.reuse, R36, R208 ;  /* 0x0000002404c8723c */ /* 0x044ff000000418d0 */
[C---:B------:R-:W-:Y:S08]  /*6940*/  HMMA.16816.F32.BF16 R192, R4.reuse, R38, R192 ;  /* 0x0000002604c0723c */ /* 0x040ff000000418c0 */
[----:B------:R-:W-:Y:S08]  /*6950*/  HMMA.16816.F32.BF16 R204, R4, R50, R180 ;  /* 0x0000003204cc723c */ /* 0x000ff000000418b4 */
[C---:B------:R-:W-:Y:S08]  /*6960*/  HMMA.16816.F32.BF16 R32, R8.reuse, R34, R236 ;  /* 0x000000220820723c */ /* 0x040ff000000418ec */
[----:B------:R-:W-:Y:S01]  /*6970*/  HMMA.16816.F32.BF16 R176, R8, R30, R212 ;  /* 0x0000001e08b0723c */ /* 0x000fe200000418d4 */
[----:B------:R-:W1:Y:S04]  /*6980*/  LDSM.16.M88.4 R8, [R0+0x5000] ;  /* 0x005000000008783b */ /* 0x000e680000000200 */
[----:B------:R-:W-:Y:S03]  /*6990*/  LDSM.16.M88.4 R28, [R3+0x8000] ;  /* 0x00800000031c783b */ /* 0x000fe60000000200 */
[C---:B----4-:R-:W-:Y:S08]  /*69a0*/  HMMA.16816.F32.BF16 R4, R24.reuse, R20, R56 ;  /* 0x000000141804723c */ /* 0x050ff00000041838 */
[C---:B------:R-:W-:Y:S01]  /*69b0*/  HMMA.16816.F32.BF16 R64, R24.reuse, R22, R64 ;  /* 0x000000161840723c */ /* 0x040fe20000041840 */
[----:B------:R-:W2:Y:S07]  /*69c0*/  LDSM.16.M88.4 R20, [R16+0x4000] ;  /* 0x004000001014783b */ /* 0x000eae0000000200 */
[----:B------:R-:W-:Y:S08]  /*69d0*/  HMMA.16816.F32.BF16 R208, R24, R36, R52 ;  /* 0x0000002418d0723c */ /* 0x000ff00000041834 */
[----:B-----5:R-:W-:Y:S01]  /*69e0*/  HMMA.16816.F32.BF16 R52, R12, R44, R4 ;  /* 0x0000002c0c34723c */ /* 0x020fe20000041804 */
[----:B------:R-:W3:Y:S07]  /*69f0*/  LDSM.16.M88.4 R4, [R16+0x5000] ;  /* 0x005000001004783b */ /* 0x000eee0000000200 */
[C---:B------:R-:W-:Y:S08]  /*6a00*/  HMMA.16816.F32.BF16 R184, R24.reuse, R40, R184 ;  /* 0x0000002818b8723c */ /* 0x040ff000000418b8 */
[C---:B------:R-:W-:Y:S01]  /*6a10*/  HMMA.16816.F32.BF16 R180, R24.reuse, R42, R60 ;  /* 0x0000002a18b4723c */ /* 0x040fe2000004183c */
[----:B------:R-:W4:Y:S07]  /*6a20*/  LDSM.16.M88.4 R40, [R17+0x8800] ;  /* 0x008800001128783b */ /* 0x000f2e0000000200 */
[C---:B------:R-:W-:Y:S01]  /*6a30*/  HMMA.16816.F32.BF16 R236, R24.reuse, R38, R32 ;  /* 0x0000002618ec723c */ /* 0x040fe20000041820 */
[----:B------:R-:W5:Y:S04]  /*6a40*/  LDSM.16.M88.4 R32, [R17+0x8400] ;  /* 0x008400001120783b */ /* 0x000f680000000200 */
[----:B------:R-:W5:Y:S03]  /*6a50*/  LDSM.16.M88.4 R36, [R17+0x8c00] ;  /* 0x008c00001124783b */ /* 0x000f660000000200 */
[C---:B------:R-:W-:Y:S08]  /*6a60*/  HMMA.16816.F32.BF16 R212, R24.reuse, R48, R188 ;  /* 0x0000003018d4723c */ /* 0x040ff000000418bc */
[----:B------:R-:W-:Y:S08]  /*6a70*/  HMMA.16816.F32.BF16 R216, R24, R50, R176 ;  /* 0x0000003218d8723c */ /* 0x000ff000000418b0 */
[----:B-1----:R-:W-:Y:S08]  /*6a80*/  HMMA.16816.F32.BF16 R24, R8, R44, R108 ;  /* 0x0000002c0818723c */ /* 0x002ff0000004186c */
[----:B--2---:R-:W-:Y:S08]  /*6a90*/  HMMA.16816.F32.BF16 R48, R20, R28, R52 ;  /* 0x0000001c1430723c */ /* 0x004ff00000041834 */
[-C--:B------:R-:W-:Y:S08]  /*6aa0*/  HMMA.16816.F32.BF16 R56, R8, R46.reuse, R196 ;  /* 0x0000002e0838723c */ /* 0x080ff000000418c4 */
[----:B------:R-:W-:Y:S08]  /*6ab0*/  HMMA.16816.F32.BF16 R52, R12, R46, R64 ;  /* 0x0000002e0c34723c */ /* 0x000ff00000041840 */
[----:B---3--:R-:W-:Y:S01]  /*6ac0*/  HMMA.16816.F32.BF16 R44, R4, R28, R24 ;  /* 0x0000001c042c723c */ /* 0x008fe20000041818 */
[----:B------:R-:W1:Y:S07]  /*6ad0*/  LDSM.16.M88.4 R24, [R3+0x8400] ;  /* 0x008400000318783b */ /* 0x000e6e0000000200 */
[C---:B----4-:R-:W-:Y:S08]  /*6ae0*/  HMMA.16816.F32.BF16 R188, R8.reuse, R40, R200 ;  /* 0x0000002808bc723c */ /* 0x050ff000000418c8 */
[C---:B-----5:R-:W-:Y:S08]  /*6af0*/  HMMA.16816.F32.BF16 R60, R8.reuse, R32, R244 ;  /* 0x00000020083c723c */ /* 0x060ff000000418f4 */
[C---:B------:R-:W-:Y:S08]  /*6b00*/  HMMA.16816.F32.BF16 R108, R8.reuse, R34, R240 ;  /* 0x00000022086c723c */ /* 0x040ff000000418f0 */
[C---:B------:R-:W-:Y:S08]  /*6b10*/  HMMA.16816.F32.BF16 R192, R8.reuse, R42, R192 ;  /* 0x0000002a08c0723c */ /* 0x040ff000000418c0 */
[C---:B------:R-:W-:Y:S08]  /*6b20*/  HMMA.16816.F32.BF16 R200, R8.reuse, R36, R248 ;  /* 0x0000002408c8723c */ /* 0x040ff000000418f8 */
[----:B------:R-:W-:Y:S08]  /*6b30*/  HMMA.16816.F32.BF16 R204, R8, R38, R204 ;  /* 0x0000002608cc723c */ /* 0x000ff000000418cc */
[C---:B------:R-:W-:Y:S08]  /*6b40*/  HMMA.16816.F32.BF16 R8, R12.reuse, R32, R184 ;  /* 0x000000200c08723c */ /* 0x040ff000000418b8 */
[----:B------:R-:W-:Y:S08]  /*6b50*/  HMMA.16816.F32.BF16 R32, R12, R34, R180 ;  /* 0x000000220c20723c */ /* 0x000ff000000418b4 */
[C---:B------:R-:W-:Y:S08]  /*6b60*/  HMMA.16816.F32.BF16 R196, R20.reuse, R30, R52 ;  /* 0x0000001e14c4723c */ /* 0x040ff00000041834 */
[----:B-1----:R-:W-:Y:S01]  /*6b70*/  HMMA.16816.F32.BF16 R180, R20, R24, R8 ;  /* 0x0000001814b4723c */ /* 0x002fe20000041808 */
[----:B------:R-:W1:Y:S07]  /*6b80*/  LDSM.16.M88.4 R8, [R3+0x8800] ;  /* 0x008800000308783b */ /* 0x000e6e0000000200 */
[C---:B------:R-:W-:Y:S01]  /*6b90*/  HMMA.16816.F32.BF16 R184, R4.reuse, R30, R56 ;  /* 0x0000001e04b8723c */ /* 0x040fe20000041838 */
[----:B------:R-:W2:Y:S01]  /*6ba0*/  LDSM.16.M88.4 R28, [R3+0x8c00] ;  /* 0x008c0000031c783b */ /* 0x000ea20000000200 */
[----:B------:R-:W-:Y:S01]  /*6bb0*/  FMUL.FTZ R44, R44, UR4 ;  /* 0x000000042c2c7c20 */ /* 0x000fe20008410000 */
[----:B------:R-:W-:Y:S01]  /*6bc0*/  FMUL.FTZ R45, R45, UR4 ;  /* 0x000000042d2d7c20 */ /* 0x000fe20008410000 */
[----:B------:R-:W-:Y:S01]  /*6bd0*/  FMUL.FTZ R46, R46, UR4 ;  /* 0x000000042e2e7c20 */ /* 0x000fe20008410000 */
[----:B------:R-:W-:Y:S01]  /*6be0*/  FMUL.FTZ R47, R47, UR4 ;  /* 0x000000042f2f7c20 */ /* 0x000fe20008410000 */
[----:B------:R-:W-:Y:S02]  /*6bf0*/  MUFU.TANH R221, R44 ;  /* 0x0000002c00dd7308 */ /* 0x000fe40000002400 */
[----:B------:R-:W-:Y:S01]  /*6c00*/  HMMA.16816.F32.BF16 R176, R4, R24, R60 ;  /* 0x0000001804b0723c */ /* 0x000fe2000004183c */
[----:B------:R-:W-:Y:S01]  /*6c10*/  FMUL.FTZ R48, R48, UR4 ;  /* 0x0000000430307c20 */ /* 0x000fe20008410000 */
[----:B------:R-:W-:Y:S01]  /*6c20*/  FMUL.FTZ R49, R49, UR4 ;  /* 0x0000000431317c20 */ /* 0x000fe20008410000 */
[----:B------:R-:W-:Y:S01]  /*6c30*/  FMUL.FTZ R50, R50, UR4 ;  /* 0x0000000432327c20 */ /* 0x000fe20008410000 */
[----:B------:R-:W-:-:S04]  /*6c40*/  FMUL.FTZ R51, R51, UR4 ;  /* 0x0000000433337c20 */ /* 0x000fc80008410000 */
[----:B------:R-:W-:Y:S01]  /*6c50*/  HMMA.16816.F32.BF16 R64, R20, R26, R32 ;  /* 0x0000001a1440723c */ /* 0x000fe20000041820 */
[----:B------:R-:W-:Y:S01]  /*6c60*/  MUFU.TANH R222, R45 ;  /* 0x0000002d00de7308 */ /* 0x000fe20000002400 */
[----:B------:R-:W-:-:S06]  /*6c70*/  IMAD.MOV.U32 R243, RZ, RZ, R232 ;  /* 0x000000fffff37224 */ /* 0x000fcc00078e00e8 */
[----:B------:R-:W-:Y:S01]  /*6c80*/  HMMA.16816.F32.BF16 R52, R12, R38, R216 ;  /* 0x000000260c34723c */ /* 0x000fe200000418d8 */
[----:B------:R-:W-:Y:S07]  /*6c90*/  MUFU.TANH R107, R46 ;  /* 0x0000002e006b7308 */ /* 0x000fee0000002400 */
[----:B-1----:R-:W-:Y:S01]  /*6ca0*/  HMMA.16816.F32.BF16 R56, R4, R10, R192 ;  /* 0x0000000a0438723c */ /* 0x002fe200000418c0 */
[----:B------:R1:W-:Y:S01]  /*6cb0*/  MUFU.TANH R230, R47 ;  /* 0x0000002f00e67308 */ /* 0x0003e20000002400 */
[----:B------:R-:W-:-:S02]  /*6cc0*/  IMAD.MOV.U32 R100, RZ, RZ, R224 ;  /* 0x000000ffff647224 */ /* 0x000fc400078e00e0 */
[----:B------:R-:W-:Y:S01]  /*6cd0*/  FMUL.FTZ R198, R198, UR4 ;  /* 0x00000004c6c67c20 */ /* 0x000fe20008410000 */
[----:B------:R-:W-:Y:S01]  /*6ce0*/  FMUL.FTZ R183, R183, UR4 ;  /* 0x00000004b7b77c20 */ /* 0x000fe20008410000 */
[----:B------:R-:W-:Y:S01]  /*6cf0*/  FMUL.FTZ R184, R184, UR4 ;  /* 0x00000004b8b87c20 */ /* 0x000fe20008410000 */
[----:B------:R-:W-:Y:S01]  /*6d00*/  FMUL.FTZ R185, R185, UR4 ;  /* 0x00000004b9b97c20 */ /* 0x000fe20008410000 */
[----:B------:R-:W-:Y:S01]  /*6d10*/  FMUL.FTZ R199, R199, UR4 ;  /* 0x00000004c7c77c20 */ /* 0x000fe20008410000 */
[----:B------:R-:W-:Y:S01]  /*6d20*/  FMUL.FTZ R182, R182, UR4 ;  /* 0x00000004b6b67c20 */ /* 0x000fe20008410000 */
[----:B------:R-:W-:Y:S02]  /*6d30*/  IMAD.MOV.U32 R247, RZ, RZ, R105 ;  /* 0x000000fffff77224 */ /* 0x000fe400078e0069 */
[----:B------:R-:W-:Y:S01]  /*6d40*/  FMUL.FTZ R197, R197, UR4 ;  /* 0x00000004c5c57c20 */ /* 0x000fe20008410000 */
[----:B------:R-:W-:Y:S01]  /*6d50*/  FMUL.FTZ R187, R187, UR4 ;  /* 0x00000004bbbb7c20 */ /* 0x000fe20008410000 */
[----:B------:R-:W-:Y:S01]  /*6d60*/  FMUL.FTZ R180, R180, UR4 ;  /* 0x00000004b4b47c20 */ /* 0x000fe20008410000 */
[----:B------:R-:W-:Y:S01]  /*6d70*/  FMUL.FTZ R181, R181, UR4 ;  /* 0x00000004b5b57c20 */ /* 0x000fe20008410000 */
[----:B------:R-:W-:-:S04]  /*6d80*/  DEPBAR.LE SB0, 0x0 ;  /* 0x000080000000791a */ /* 0x000fc80000000000 */
[C---:B-1----:R-:W-:Y:S08]  /*6d90*/  HMMA.16816.F32.BF16 R44, R12.reuse, R40, R208 ;  /* 0x000000280c2c723c */ /* 0x042ff000000418d0 */
[----:B------:R-:W-:Y:S01]  /*6da0*/  HMMA.16816.F32.BF16 R40, R12, R42, R236 ;  /* 0x0000002a0c28723c */ /* 0x000fe200000418ec */
[----:B------:R-:W1:Y:S07]  /*6db0*/  MUFU.TANH R17, R48 ;  /* 0x0000003000117308 */ /* 0x000e6e0000002400 */
[----:B------:R-:W-:Y:S01]  /*6dc0*/  HMMA.16816.F32.BF16 R60, R4, R26, R108 ;  /* 0x0000001a043c723c */ /* 0x000fe2000004186c */
[----:B------:R-:W-:Y:S07]  /*6dd0*/  MUFU.TANH R232, R49 ;  /* 0x0000003100e87308 */ /* 0x000fee0000002400 */
[----:B------:R-:W-:Y:S01]  /*6de0*/  HMMA.16816.F32.BF16 R32, R12, R36, R212 ;  /* 0x000000240c20723c */ /* 0x000fe200000418d4 */
[----:B------:R-:W3:Y:S07]  /*6df0*/  MUFU.TANH R16, R50 ;  /* 0x0000003200107308 */ /* 0x000eee0000002400 */
[-C--:B------:R-:W-:Y:S01]  /*6e00*/  HMMA.16816.F32.BF16 R36, R4, R8.reuse, R188 ;  /* 0x000000080424723c */ /* 0x080fe200000418bc */
[----:B------:R2:W-:Y:S07]  /*6e10*/  MUFU.TANH R231, R51 ;  /* 0x0000003300e77308 */ /* 0x0005ee0000002400 */
[C---:B------:R-:W-:Y:S08]  /*6e20*/  HMMA.16816.F32.BF16 R44, R20.reuse, R8, R44 ;  /* 0x00000008142c723c */ /* 0x040ff0000004182c */
[----:B------:R-:W-:Y:S08]  /*6e30*/  HMMA.16816.F32.BF16 R108, R20, R10, R40 ;  /* 0x0000000a146c723c */ /* 0x000ff00000041828 */
[----:B--2---:R-:W-:Y:S01]  /*6e40*/  HMMA.16816.F32.BF16 R48, R4, R28, R200 ;  /* 0x0000001c0430723c */ /* 0x004fe200000418c8 */
[----:B------:R-:W-:-:S07]  /*6e50*/  IMAD R8, R243, 0x40, R100 ;  /* 0x00000040f3087824 */ /* 0x000fce00078e0264 */
[----:B------:R-:W-:Y:S01]  /*6e60*/  HMMA.16816.F32.BF16 R40, R4, R30, R204 ;  /* 0x0000001e0428723c */ /* 0x000fe200000418cc */
[----:B------:R-:W-:Y:S01]  /*6e70*/  FMUL.FTZ R177, R177, UR4 ;  /* 0x00000004b1b17c20 */ /* 0x000fe20008410000 */
[----:B------:R-:W-:Y:S01]  /*6e80*/  FMUL.FTZ R66, R66, UR4 ;  /* 0x0000000442427c20 */ /* 0x000fe20008410000 */
[----:B------:R-:W-:Y:S01]  /*6e90*/  FMUL.FTZ R176, R176, UR4 ;  /* 0x00000004b0b07c20 */ /* 0x000fe20008410000 */
[----:B------:R-:W-:Y:S01]  /*6ea0*/  FMUL.FTZ R60, R60, UR4 ;  /* 0x000000043c3c7c20 */ /* 0x000fe20008410000 */
[----:B------:R-:W-:Y:S01]  /*6eb0*/  VIADD R0, R8, 0xffffff80 ;  /* 0xffffff8008007836 */ /* 0x000fe20000000000 */
[----:B------:R-:W-:Y:S01]  /*6ec0*/  MUFU.TANH R224, R198 ;  /* 0x000000c600e07308 */ /* 0x000fe20000002400 */
[----:B------:R-:W-:Y:S02]  /*6ed0*/  VIADD R24, R225, 0x8 ;  /* 0x00000008e1187836 */ /* 0x000fe40000000000 */
[----:B------:R-:W-:Y:S01]  /*6ee0*/  FMUL.FTZ R36, R36, UR4 ;  /* 0x0000000424247c20 */ /* 0x000fe20008410000 */
[----:B------:R-:W-:Y:S01]  /*6ef0*/  FMUL.FTZ R61, R61, UR4 ;  /* 0x000000043d3d7c20 */ /* 0x000fe20008410000 */
[----:B------:R-:W-:Y:S01]  /*6f00*/  FMUL.FTZ R46, R46, UR4 ;  /* 0x000000042e2e7c20 */ /* 0x000fe20008410000 */
[----:B------:R-:W-:Y:S01]  /*6f10*/  FMUL.FTZ R37, R37, UR4 ;  /* 0x0000000425257c20 */ /* 0x000fe20008410000 */
[----:B------:R-:W-:Y:S01]  /*6f20*/  FMUL.FTZ R56, R56, UR4 ;  /* 0x0000000438387c20 */ /* 0x000fe20008410000 */
[----:B------:R-:W-:Y:S01]  /*6f30*/  MUFU.TANH R198, R183 ;  /* 0x000000b700c67308 */ /* 0x000fe20000002400 */
[-C--:B------:R-:W-:Y:S01]  /*6f40*/  ISETP.GT.AND P1, PT, R225, R0.reuse, PT ;  /* 0x00000000e100720c */ /* 0x080fe20003f24270 */
[----:B------:R-:W-:Y:S01]  /*6f50*/  FMUL.FTZ R57, R57, UR4 ;  /* 0x0000000439397c20 */ /* 0x000fe20008410000 */
[----:B------:R-:W-:Y:S01]  /*6f60*/  ISETP.GT.AND P0, PT, R24, R0, PT ;  /* 0x000000001800720c */ /* 0x000fe20003f04270 */
[----:B------:R-:W-:-:S04]  /*6f70*/  FMUL.FTZ R48, R48, UR4 ;  /* 0x0000000430307c20 */ /* 0x000fc80008410000 */
[----:B------:R-:W-:Y:S01]  /*6f80*/  MUFU.TANH R183, R66 ;  /* 0x0000004200b77308 */ /* 0x000fe20000002400 */
[----:B------:R-:W-:Y:S01]  /*6f90*/  FMUL.FTZ R47, R47, UR4 ;  /* 0x000000042f2f7c20 */ /* 0x000fe20008410000 */
[-C--:B------:R-:W-:Y:S01]  /*6fa0*/  ISETP.GT.AND P3, PT, R18, R0.reuse, PT ;  /* 0x000000001200720c */ /* 0x080fe20003f64270 */
[----:B------:R-:W-:Y:S01]  /*6fb0*/  FMUL.FTZ R40, R40, UR4 ;  /* 0x0000000428287c20 */ /* 0x000fe20008410000 */
[----:B------:R-:W-:-:S04]  /*6fc0*/  ISETP.GT.AND P4, PT, R19, R0, PT ;  /* 0x000000001300720c */ /* 0x000fc80003f84270 */
[----:B------:R-:W-:Y:S01]  /*6fd0*/  MUFU.TANH R184, R184 ;  /* 0x000000b800b87308 */ /* 0x000fe20000002400 */
[----:B-1----:R-:W-:Y:S01]  /*6fe0*/  FSEL R25, R17, -INF , !P1 ;  /* 0xff80000011197808 */ /* 0x002fe20004800000 */
[----:B------:R-:W-:Y:S01]  /*6ff0*/  HMMA.16816.F32.BF16 R52, R20, R30, R52 ;  /* 0x0000001e1434723c */ /* 0x000fe20000041834 */
[----:B---3--:R-:W-:-:S05]  /*7000*/  FSEL R26, R16, -INF , !P0 ;  /* 0xff800000101a7808 */ /* 0x008fca0004000000 */
[----:B------:R-:W1:Y:S01]  /*7010*/  MUFU.TANH R185, R185 ;  /* 0x000000b900b97308 */ /* 0x000e620000002400 */
[C---:B------:R-:W-:Y:S01]  /*7020*/  ISETP.GE.AND P6, PT, R0.reuse, R227, PT ;  /* 0x000000e30000720c */ /* 0x040fe20003fc6270 */
[----:B------:R-:W-:Y:S06]  /*7030*/  HMMA.16816.F32.BF16 R188, R20, R28, R32 ;  /* 0x0000001c14bc723c */ /* 0x000fec0000041820 */
[----:B------:R-:W2:Y:S01]  /*7040*/  MUFU.TANH R106, R176 ;  /* 0x000000b0006a7308 */ /* 0x000ea20000002400 */
[----:B------:R-:W-:Y:S01]  /*7050*/  ISETP.GE.AND P5, PT, R0, R226, PT ;  /* 0x000000e20000720c */ /* 0x000fe20003fa6270 */
[----:B------:R-:W-:-:S06]  /*7060*/  FMUL.FTZ R49, R49, UR4 ;  /* 0x0000000431317c20 */ /* 0x000fcc0008410000 */
[----:B------:R-:W-:Y:S01]  /*7070*/  MUFU.TANH R177, R177 ;  /* 0x000000b100b17308 */ /* 0x000fe20000002400 */
[----:B------:R-:W-:Y:S01]  /*7080*/  ISETP.GE.AND P1, PT, R0, R229, PT ;  /* 0x000000e50000720c */ /* 0x000fe20003f26270 */
[----:B------:R-:W-:-:S06]  /*7090*/  FMUL.FTZ R41, R41, UR4 ;  /* 0x0000000429297c20 */ /* 0x000fcc0008410000 */
[----:B------:R-:W3:Y:S01]  /*70a0*/  MUFU.TANH R66, R60 ;  /* 0x0000003c00427308 */ /* 0x000ee20000002400 */
[----:B------:R-:W-:Y:S01]  /*70b0*/  ISETP.GE.AND P0, PT, R0, R228, PT ;  /* 0x000000e40000720c */ /* 0x000fe20003f06270 */
[----:B------:R-:W-:Y:S01]  /*70c0*/  FMUL.FTZ R67, R67, UR4 ;  /* 0x0000000443437c20 */ /* 0x000fe20008410000 */
[----:B------:R-:W-:-:S05]  /*70d0*/  VIADD R17, R8, 0xffffff81 ;  /* 0xffffff8108117836 */ /* 0x000fca0000000000 */
[----:B------:R-:W-:Y:S01]  /*70e0*/  MUFU.TANH R60, R36 ;  /* 0x00000024003c7308 */ /* 0x000fe20000002400 */
[C---:B------:R-:W-:Y:S01]  /*70f0*/  VIADD R16, R8.reuse, 0xffffff88 ;  /* 0xffffff8808107836 */ /* 0x040fe20000000000 */
[----:B------:R-:W-:Y:S01]  /*7100*/  FSEL R34, R107, -INF , !P4 ;  /* 0xff8000006b227808 */ /* 0x000fe20006000000 */
[C---:B------:R-:W-:Y:S02]  /*7110*/  VIADD R15, R8.reuse, 0xffffff89 ;  /* 0xffffff89080f7836 */ /* 0x040fe40000000000 */
[----:B------:R-:W-:-:S03]  /*7120*/  VIADD R14, R8, 0xffffff90 ;  /* 0xffffff90080e7836 */ /* 0x000fc60000000000 */
[----:B------:R-:W-:Y:S01]  /*7130*/  MUFU.TANH R176, R46 ;  /* 0x0000002e00b07308 */ /* 0x000fe20000002400 */
[C---:B------:R-:W-:Y:S02]  /*7140*/  VIADD R13, R8.reuse, 0xffffff91 ;  /* 0xffffff91080d7836 */ /* 0x040fe40000000000 */
[C---:B------:R-:W-:Y:S02]  /*7150*/  VIADD R12, R8.reuse, 0xffffff98 ;  /* 0xffffff98080c7836 */ /* 0x040fe40000000000 */
[----:B------:R-:W-:-:S03]  /*7160*/  VIADD R11, R8, 0xffffff99 ;  /* 0xffffff99080b7836 */ /* 0x000fc60000000000 */
[----:B------:R-:W-:Y:S01]  /*7170*/  MUFU.TANH R36, R37 ;  /* 0x0000002500247308 */ /* 0x000fe20000002400 */
[C---:B------:R-:W-:Y:S02]  /*7180*/  VIADD R10, R8.reuse, 0xffffffa0 ;  /* 0xffffffa0080a7836 */ /* 0x040fe40000000000 */
[C---:B------:R-:W-:Y:S02]  /*7190*/  VIADD R9, R8.reuse, 0xffffffa1 ;  /* 0xffffffa108097836 */ /* 0x040fe40000000000 */
[----:B------:R-:W-:-:S03]  /*71a0*/  VIADD R7, R8, 0xffffffa8 ;  /* 0xffffffa808077836 */ /* 0x000fc60000000000 */
[----:B------:R-:W4:Y:S01]  /*71b0*/  MUFU.TANH R61, R61 ;  /* 0x0000003d003d7308 */ /* 0x000f220000002400 */
[C---:B------:R-:W-:Y:S02]  /*71c0*/  VIADD R5, R8.reuse, 0xffffffa9 ;  /* 0xffffffa908057836 */ /* 0x040fe40000000000 */
[C---:B------:R-:W-:Y:S02]  /*71d0*/  VIADD R4, R8.reuse, 0xffffffb0 ;  /* 0xffffffb008047836 */ /* 0x040fe40000000000 */
[----:B------:R-:W-:-:S03]  /*71e0*/  VIADD R3, R8, 0xffffffb1 ;  /* 0xffffffb108037836 */ /* 0x000fc60000000000 */
[----:B------:R-:W5:Y:S01]  /*71f0*/  MUFU.TANH R56, R56 ;  /* 0x0000003800387308 */ /* 0x000f620000002400 */
[C---:B------:R-:W-:Y:S02]  /*7200*/  VIADD R0, R8.reuse, 0xffffffb8 ;  /* 0xffffffb808007836 */ /* 0x040fe40000000000 */
[----:B------:R-:W-:Y:S01]  /*7210*/  VIADD R6, R8, 0xffffffb9 ;  /* 0xffffffb908067836 */ /* 0x000fe20000000000 */
[----:B------:R-:W-:-:S04]  /*7220*/  FSEL R8, R221, -INF , !P3 ;  /* 0xff800000dd087808 */ /* 0x000fc80005800000 */
[----:B------:R1:W5:Y:S01]  /*7230*/  MUFU.TANH R37, R57 ;  /* 0x0000003900257308 */ /* 0x0003620000002400 */
[----:B------:R-:W-:-:S07]  /*7240*/  FSEL R34, R34, -INF , !P0 ;  /* 0xff80000022227808 */ /* 0x000fce0004000000 */
[----:B------:R-:W5:Y:S01]  /*7250*/  MUFU.TANH R46, R48 ;  /* 0x00000030002e7308 */ /* 0x000f620000002400 */
[C---:B------:R-:W-:Y:S02]  /*7260*/  ISETP.GT.AND P3, PT, R18.reuse, R17, PT ;  /* 0x000000111200720c */ /* 0x040fe40003f64270 */
[----:B------:R-:W-:-:S05]  /*7270*/  ISETP.GT.AND P4, PT, R18, R14, PT ;  /* 0x0000000e1200720c */ /* 0x000fca0003f84270 */
[----:B------:R-:W-:Y:S01]  /*7280*/  MUFU.TANH R223, R199 ;  /* 0x000000c700df7308 */ /* 0x000fe20000002400 */
[----:B-1----:R-:W-:Y:S02]  /*7290*/  FSEL R57, R25, -INF , !P6 ;  /* 0xff80000019397808 */ /* 0x002fe40007000000 */
[----:B------:R-:W-:-:S05]  /*72a0*/  FSEL R25, R8, -INF , !P5 ;  /* 0xff80000008197808 */ /* 0x000fca0006800000 */
[----:B------:R-:W-:Y:S01]  /*72b0*/  MUFU.TANH R100, R47 ;  /* 0x0000002f00647308 */ /* 0x000fe20000002400 */
[C---:B------:R-:W-:Y:S02]  /*72c0*/  ISETP.GT.AND P6, PT, R18.reuse, R16, PT ;  /* 0x000000101200720c */ /* 0x040fe40003fc4270 */
[C---:B------:R-:W-:Y:S02]  /*72d0*/  ISETP.GT.AND P5, PT, R18.reuse, R15, PT ;  /* 0x0000000f1200720c */ /* 0x040fe40003fa4270 */
[----:B------:R-:W-:-:S03]  /*72e0*/  ISETP.GT.AND P0, PT, R18, R12, PT ;  /* 0x0000000c1200720c */ /* 0x000fc60003f04270 */
[----:B------:R-:W-:Y:S01]  /*72f0*/  MUFU.TANH R199, R182 ;  /* 0x000000b600c77308 */ /* 0x000fe20000002400 */
[----:B------:R-:W-:-:S07]  /*7300*/  FSEL R8, R222, -INF , !P3 ;  /* 0xff800000de087808 */ /* 0x000fce0005800000 */
[----:B------:R-:W1:Y:S01]  /*7310*/  MUFU.TANH R47, R49 ;  /* 0x00000031002f7308 */ /* 0x000e620000002400 */
[----:B------:R-:W-:-:S07]  /*7320*/  FSEL R27, R185, -INF , !P5 ;  /* 0xff800000b91b7808 */ /* 0x000fce0006800000 */
[----:B------:R-:W1:Y:S01]  /*7330*/  MUFU.TANH R40, R40 ;  /* 0x0000002800287308 */ /* 0x000e620000002400 */
[----:B--2---:R-:W-:-:S07]  /*7340*/  FSEL R33, R106, -INF , !P4 ;  /* 0xff8000006a217808 */ /* 0x004fce0006000000 */
[----:B------:R-:W2:Y:S01]  /*7350*/  MUFU.TANH R48, R41 ;  /* 0x0000002900307308 */ /* 0x000ea20000002400 */
[----:B---3--:R-:W-:-:S07]  /*7360*/  FSEL R29, R66, -INF , !P0 ;  /* 0xff800000421d7808 */ /* 0x008fce0004000000 */
[----:B------:R3:W2:Y:S01]  /*7370*/  MUFU.TANH R182, R67 ;  /* 0x0000004300b67308 */ /* 0x0006a20000002400 */
[C---:B------:R-:W-:Y:S02]  /*7380*/  ISETP.GT.AND P3, PT, R18.reuse, R11, PT ;  /* 0x0000000b1200720c */ /* 0x040fe40003f64270 */
[C---:B------:R-:W-:Y:S02]  /*7390*/  ISETP.GT.AND P5, PT, R18.reuse, R9, PT ;  /* 0x000000091200720c */ /* 0x040fe40003fa4270 */
[C---:B------:R-:W-:Y:S02]  /*73a0*/  ISETP.GT.AND P4, PT, R18.reuse, R7, PT ;  /* 0x000000071200720c */ /* 0x040fe40003f84270 */
[----:B------:R-:W-:Y:S02]  /*73b0*/  ISETP.GT.AND P0, PT, R18, R4, PT ;  /* 0x000000041200720c */ /* 0x000fe40003f04270 */
[----:B---3--:R-:W-:Y:S02]  /*73c0*/  FSEL R67, R26, -INF , !P1 ;  /* 0xff8000001a437808 */ /* 0x008fe40004800000 */
[----:B------:R-:W-:-:S02]  /*73d0*/  ISETP.GT.AND P1, PT, R18, R13, PT ;  /* 0x0000000d1200720c */ /* 0x000fc40003f24270 */
[----:B------:R-:W-:Y:S02]  /*73e0*/  FSEL R26, R184, -INF , !P6 ;  /* 0xff800000b81a7808 */ /* 0x000fe40007000000 */
[----:B------:R-:W-:Y:S02]  /*73f0*/  FSEL R32, R177, -INF , !P1 ;  /* 0xff800000b1207808 */ /* 0x000fe40004800000 */
[C---:B------:R-:W-:Y:S02]  /*7400*/  ISETP.GT.AND P6, PT, R18.reuse, R10, PT ;  /* 0x0000000a1200720c */ /* 0x040fe40003fc4270 */
[----:B------:R-:W-:Y:S02]  /*7410*/  ISETP.GT.AND P1, PT, R18, R5, PT ;  /* 0x000000051200720c */ /* 0x000fe40003f24270 */
[----:B----4-:R-:W-:Y:S02]  /*7420*/  FSEL R28, R61, -INF , !P3 ;  /* 0xff8000003d1c7808 */ /* 0x010fe40005800000 */
[----:B------:R-:W-:-:S02]  /*7430*/  FSEL R35, R60, -INF , !P6 ;  /* 0xff8000003c237808 */ /* 0x000fc40007000000 */
[----:B------:R-:W-:Y:S02]  /*7440*/  FSEL R36, R36, -INF , !P5 ;  /* 0xff80000024247808 */ /* 0x000fe40006800000 */
[----:B-----5:R-:W-:Y:S02]  /*7450*/  FSEL R206, R56, -INF , !P4 ;  /* 0xff80000038ce7808 */ /* 0x020fe40006000000 */
[----:B------:R-:W-:Y:S02]  /*7460*/  FSEL R41, R37, -INF , !P1 ;  /* 0xff80000025297808 */ /* 0x000fe40004800000 */
[----:B------:R-:W-:Y:S01]  /*7470*/  FSEL R46, R46, -INF , !P0 ;  /* 0xff8000002e2e7808 */ /* 0x000fe20004000000 */
[----:B------:R-:W-:Y:S01]  /*7480*/  FMUL.FTZ R54, R54, UR4 ;  /* 0x0000000436367c20 */ /* 0x000fe20008410000 */
[C---:B------:R-:W-:Y:S02]  /*7490*/  ISETP.GT.AND P3, PT, R18.reuse, R3, PT ;  /* 0x000000031200720c */ /* 0x040fe40003f64270 */
[----:B------:R-:W-:-:S02]  /*74a0*/  ISETP.GT.AND P6, PT, R18, R0, PT ;  /* 0x000000001200720c */ /* 0x000fc40003fc4270 */
[----:B------:R-:W-:Y:S02]  /*74b0*/  ISETP.GT.AND P5, PT, R18, R6, PT ;  /* 0x000000061200720c */ /* 0x000fe40003fa4270 */
[C---:B------:R-:W-:Y:S02]  /*74c0*/  ISETP.GT.AND P4, PT, R24.reuse, R17, PT ;  /* 0x000000111800720c */ /* 0x040fe40003f84270 */
[C---:B------:R-:W-:Y:S02]  /*74d0*/  ISETP.GT.AND P1, PT, R24.reuse, R16, PT ;  /* 0x000000101800720c */ /* 0x040fe40003f24270 */
[----:B------:R-:W-:Y:S01]  /*74e0*/  ISETP.GT.AND P0, PT, R24, R15, PT ;  /* 0x0000000f1800720c */ /* 0x000fe20003f04270 */
[----:B------:R-:W-:Y:S01]  /*74f0*/  FMUL.FTZ R190, R190, UR4 ;  /* 0x00000004bebe7c20 */ /* 0x000fe20008410000 */
[----:B-1----:R-:W-:Y:S01]  /*7500*/  FSEL R47, R47, -INF , !P3 ;  /* 0xff8000002f2f7808 */ /* 0x002fe20005800000 */
[----:B------:R-:W-:Y:S01]  /*7510*/  FMUL.FTZ R20, R55, UR4 ;  /* 0x0000000437147c20 */ /* 0x000fe20008410000 */
[----:B------:R-:W-:-:S02]  /*7520*/  FSEL R49, R40, -INF , !P6 ;  /* 0xff80000028317808 */ /* 0x000fc40007000000 */
[----:B--2---:R-:W-:Y:S02]  /*7530*/  FSEL R48, R48, -INF , !P5 ;  /* 0xff80000030307808 */ /* 0x004fe40006800000 */
[----:B------:R-:W-:Y:S02]  /*7540*/  FSEL R18, R231, -INF , !P4 ;  /* 0xff800000e7127808 */ /* 0x000fe40006000000 */
[----:B------:R-:W-:Y:S02]  /*7550*/  FSEL R21, R224, -INF , !P1 ;  /* 0xff800000e0157808 */ /* 0x000fe40004800000 */
[----:B------:R-:W-:Y:S01]  /*7560*/  FSEL R22, R223, -INF , !P0 ;  /* 0xff800000df167808 */ /* 0x000fe20004000000 */
[----:B------:R-:W1:Y:S01]  /*7570*/  MUFU.TANH R107, R190 ;  /* 0x000000be006b7308 */ /* 0x000e620000002400 */
[C---:B------:R-:W-:Y:S02]  /*7580*/  ISETP.GT.AND P3, PT, R24.reuse, R14, PT ;  /* 0x0000000e1800720c */ /* 0x040fe40003f64270 */
[----:B------:R-:W-:-:S02]  /*7590*/  ISETP.GT.AND P6, PT, R24, R13, PT ;  /* 0x0000000d1800720c */ /* 0x000fc40003fc4270 */
[C---:B------:R-:W-:Y:S02]  /*75a0*/  ISETP.GT.AND P5, PT, R24.reuse, R12, PT ;  /* 0x0000000c1800720c */ /* 0x040fe40003fa4270 */
[C---:B------:R-:W-:Y:S02]  /*75b0*/  ISETP.GT.AND P4, PT, R24.reuse, R11, PT ;  /* 0x0000000b1800720c */ /* 0x040fe40003f84270 */
[C---:B------:R-:W-:Y:S02]  /*75c0*/  ISETP.GT.AND P1, PT, R24.reuse, R10, PT ;  /* 0x0000000a1800720c */ /* 0x040fe40003f24270 */
[----:B------:R-:W-:Y:S01]  /*75d0*/  ISETP.GT.AND P0, PT, R24, R9, PT ;  /* 0x000000091800720c */ /* 0x000fe20003f04270 */
[----:B------:R-:W-:Y:S01]  /*75e0*/  FMUL.FTZ R191, R191, UR4 ;  /* 0x00000004bfbf7c20 */ /* 0x000fe20008410000 */
[----:B------:R-:W2:Y:S01]  /*75f0*/  MUFU.TANH R54, R54 ;  /* 0x0000003600367308 */ /* 0x000ea20000002400 */
[----:B------:R-:W-:Y:S02]  /*7600*/  FSEL R37, R199, -INF , !P3 ;  /* 0xff800000c7257808 */ /* 0x000fe40005800000 */
[----:B------:R-:W-:-:S02]  /*7610*/  FSEL R31, R198, -INF , !P6 ;  /* 0xff800000c61f7808 */ /* 0x000fc40007000000 */
[----:B------:R-:W-:Y:S02]  /*7620*/  FSEL R30, R183, -INF , !P5 ;  /* 0xff800000b71e7808 */ /* 0x000fe40006800000 */
[----:B------:R-:W-:Y:S02]  /*7630*/  FSEL R23, R182, -INF , !P4 ;  /* 0xff800000b6177808 */ /* 0x000fe40006000000 */
[----:B------:R-:W-:Y:S02]  /*7640*/  FSEL R40, R176, -INF , !P1 ;  /* 0xff800000b0287808 */ /* 0x000fe40004800000 */
[----:B------:R-:W-:Y:S01]  /*7650*/  FSEL R100, R100, -INF , !P0 ;  /* 0xff80000064647808 */ /* 0x000fe20004000000 */
[----:B------:R-:W3:Y:S01]  /*7660*/  MUFU.TANH R20, R20 ;  /* 0x0000001400147308 */ /* 0x000ee20000002400 */
[C---:B------:R-:W-:Y:S02]  /*7670*/  ISETP.GT.AND P3, PT, R24.reuse, R7, PT ;  /* 0x000000071800720c */ /* 0x040fe40003f64270 */
[----:B------:R-:W-:-:S02]  /*7680*/  ISETP.GT.AND P6, PT, R24, R5, PT ;  /* 0x000000051800720c */ /* 0x000fc40003fc4270 */
[C---:B------:R-:W-:Y:S02]  /*7690*/  ISETP.GT.AND P5, PT, R24.reuse, R4, PT ;  /* 0x000000041800720c */ /* 0x040fe40003fa4270 */
[C---:B------:R-:W-:Y:S02]  /*76a0*/  ISETP.GT.AND P4, PT, R24.reuse, R3, PT ;  /* 0x000000031800720c */ /* 0x040fe40003f84270 */
[C---:B------:R-:W-:Y:S02]  /*76b0*/  ISETP.GT.AND P1, PT, R24.reuse, R0, PT ;  /* 0x000000001800720c */ /* 0x040fe40003f24270 */
[----:B------:R-:W-:Y:S01]  /*76c0*/  ISETP.GT.AND P0, PT, R24, R6, PT ;  /* 0x000000061800720c */ /* 0x000fe20003f04270 */
[----:B------:R-:W-:Y:S01]  /*76d0*/  FMUL.FTZ R24, R186, UR4 ;  /* 0x00000004ba187c20 */ /* 0x000fe20008410000 */
[----:B------:R-:W-:Y:S01]  /*76e0*/  FMUL.FTZ R110, R110, UR4 ;  /* 0x000000046e6e7c20 */ /* 0x000fe20008410000 */
[----:B------:R-:W-:Y:S01]  /*76f0*/  FMUL.FTZ R111, R111, UR4 ;  /* 0x000000046f6f7c20 */ /* 0x000fe20008410000 */
[----:B------:R-:W4:Y:S01]  /*7700*/  MUFU.TANH R191, R191 ;  /* 0x000000bf00bf7308 */ /* 0x000f220000002400 */
[----:B------:R-:W-:-:S07]  /*7710*/  FMUL.FTZ R55, R196, UR4 ;  /* 0x00000004c4377c20 */ /* 0x000fce0008410000 */
[----:B------:R-:W5:Y:S01]  /*7720*/  MUFU.TANH R105, R110 ;  /* 0x0000006e00697308 */ /* 0x000f620000002400 */
[----:B-1----:R-:W-:-:S07]  /*7730*/  FSEL R107, R107, -INF , !P5 ;  /* 0xff8000006b6b7808 */ /* 0x002fce0006800000 */
[----:B------:R-:W1:Y:S01]  /*7740*/  MUFU.TANH R106, R111 ;  /* 0x0000006f006a7308 */ /* 0x000e620000002400 */
[----:B------:R-:W-:-:S07]  /*7750*/  ISETP.GE.AND P5, PT, R17, R229, PT ;  /* 0x000000e51100720c */ /* 0x000fce0003fa6270 */
[----:B------:R-:W1:Y:S01]  /*7760*/  MUFU.TANH R24, R24 ;  /* 0x0000001800187308 */ /* 0x000e620000002400 */
[----:B--2---:R-:W-:Y:S02]  /*7770*/  FSEL R183, R54, -INF , !P1 ;  /* 0xff80000036b77808 */ /* 0x004fe40004800000 */
[----:B------:R-:W-:Y:S02]  /*7780*/  ISETP.GT.AND P1, PT, R19, R17, PT ;  /* 0x000000111300720c */ /* 0x000fe40003f24270 */
[----:B---3--:R-:W-:-:S03]  /*7790*/  FSEL R182, R20, -INF , !P0 ;  /* 0xff80000014b67808 */ /* 0x008fc60004000000 */
[----:B------:R-:W2:Y:S01]  /*77a0*/  MUFU.TANH R55, R55 ;  /* 0x0000003700377308 */ /* 0x000ea20000002400 */
[----:B------:R-:W-:Y:S02]  /*77b0*/  FSEL R60, R18, -INF , !P5 ;  /* 0xff800000123c7808 */ /* 0x000fe40006800000 */
[----:B------:R-:W-:Y:S02]  /*77c0*/  ISETP.GE.AND P5, PT, R16, R229, PT ;  /* 0x000000e51000720c */ /* 0x000fe40003fa6270 */
[----:B------:R-:W-:Y:S02]  /*77d0*/  FSEL R20, R230, -INF , !P1 ;  /* 0xff800000e6147808 */ /* 0x000fe40004800000 */
[----:B----4-:R-:W-:Y:S01]  /*77e0*/  FSEL R191, R191, -INF , !P4 ;  /* 0xff800000bfbf7808 */ /* 0x010fe20006000000 */
[----:B------:R-:W3:Y:S01]  /*77f0*/  MUFU.TANH R56, R197 ;  /* 0x000000c500387308 */ /* 0x000ee20000002400 */
[----:B------:R-:W-:Y:S01]  /*7800*/  ISETP.GT.AND P1, PT, R19, R16, PT ;  /* 0x000000101300720c */ /* 0x000fe20003f24270 */
[----:B------:R-:W-:Y:S01]  /*7810*/  BAR.SYNC.DEFER_BLOCKING 0x0 ;  /* 0x0000000000007b1d */ /* 0x000fe20000010000 */
[----:B------:R-:W-:-:S02]  /*7820*/  ISETP.GE.AND P4, PT, R17, R226, PT ;  /* 0x000000e21100720c */ /* 0x000fc40003f86270 */
[----:B-----5:R-:W-:Y:S02]  /*7830*/  FSEL R105, R105, -INF , !P3 ;  /* 0xff80000069697808 */ /* 0x020fe40005800000 */
[----:B-1----:R-:W-:Y:S02]  /*7840*/  FSEL R106, R106, -INF , !P6 ;  /* 0xff8000006a6a7808 */ /* 0x002fe40007000000 */
[----:B------:R-:W-:Y:S02]  /*7850*/  FSEL R61, R21, -INF , !P5 ;  /* 0xff800000153d7808 */ /* 0x000fe40006800000 */
[----:B------:R-:W-:Y:S02]  /*7860*/  ISETP.GT.AND P3, PT, R225, R17, PT ;  /* 0x00000011e100720c */ /* 0x000fe40003f64270 */
[C---:B------:R-:W-:Y:S02]  /*7870*/  ISETP.GE.AND P6, PT, R17.reuse, R227, PT ;  /* 0x000000e31100720c */ /* 0x040fe40003fc6270 */
[----:B------:R-:W-:-:S02]  /*7880*/  ISETP.GE.AND P0, PT, R17, R228, PT ;  /* 0x000000e41100720c */ /* 0x000fc40003f06270 */
[----:B------:R-:W-:Y:S01]  /*7890*/  FSEL R21, R24, -INF , !P1 ;  /* 0xff80000018157808 */ /* 0x000fe20004800000 */
[----:B------:R-:W-:Y:S01]  /*78a0*/  FMUL.FTZ R24, R178, UR4 ;  /* 0x00000004b2187c20 */ /* 0x000fe20008410000 */
[----:B------:R-:W-:Y:S01]  /*78b0*/  FSEL R17, R8, -INF , !P4 ;  /* 0xff80000008117808 */ /* 0x000fe20006000000 */
[----:B------:R-:W1:Y:S01]  /*78c0*/  MUFU.TANH R187, R187 ;  /* 0x000000bb00bb7308 */ /* 0x000e620000002400 */
[----:B------:R-:W-:Y:S02]  /*78d0*/  FSEL R54, R232, -INF , !P3 ;  /* 0xff800000e8367808 */ /* 0x000fe40005800000 */
[----:B------:R-:W-:-:S05]  /*78e0*/  ISETP.GT.AND P3, PT, R225, R16, PT ;  /* 0x00000010e100720c */ /* 0x000fca0003f64270 */
[----:B------:R-:W4:Y:S01]  /*78f0*/  MUFU.TANH R8, R180 ;  /* 0x000000b400087308 */ /* 0x000f220000002400 */
[----:B------:R-:W-:Y:S02]  /*7900*/  ISETP.GE.AND P4, PT, R16, R226, PT ;  /* 0x000000e21000720c */ /* 0x000fe40003f86270 */
[----:B------:R-:W-:Y:S02]  /*7910*/  FSEL R54, R54, -INF , !P6 ;  /* 0xff80000036367808 */ /* 0x000fe40007000000 */
[----:B------:R-:W-:-:S03]  /*7920*/  ISETP.GE.AND P6, PT, R16, R227, PT ;  /* 0x000000e31000720c */ /* 0x000fc60003fc6270 */
[----:B------:R-:W5:Y:S01]  /*7930*/  MUFU.TANH R24, R24 ;  /* 0x0000001800187308 */ /* 0x000f620000002400 */
[----:B--2---:R-:W-:Y:S02]  /*7940*/  FSEL R55, R55, -INF , !P3 ;  /* 0xff80000037377808 */ /* 0x004fe40005800000 */
[----:B------:R-:W-:Y:S02]  /*7950*/  ISETP.GT.AND P3, PT, R225, R15, PT ;  /* 0x0000000fe100720c */ /* 0x000fe40003f64270 */
[----:B------:R-:W-:Y:S01]  /*7960*/  FSEL R18, R26, -INF , !P4 ;  /* 0xff8000001a127808 */ /* 0x000fe20006000000 */
[----:B------:R-:W-:Y:S01]  /*7970*/  FMUL.FTZ R26, R179, UR4 ;  /* 0x00000004b31a7c20 */ /* 0x000fe20008410000 */
[----:B------:R-:W-:Y:S01]  /*7980*/  FSEL R20, R20, -INF , !P0 ;  /* 0xff80000014147808 */ /* 0x000fe20004000000 */
[----:B------:R-:W2:Y:S01]  /*7990*/  MUFU.TANH R181, R181 ;  /* 0x000000b500b57308 */ /* 0x000ea20000002400 */
[----:B------:R-:W-:Y:S02]  /*79a0*/  FSEL R55, R55, -INF , !P6 ;  /* 0xff80000037377808 */ /* 0x000fe40007000000 */
[----:B------:R-:W-:-:S02]  /*79b0*/  ISETP.GE.AND P0, PT, R16, R228, PT ;  /* 0x000000e41000720c */ /* 0x000fc40003f06270 */
[C---:B------:R-:W-:Y:S02]  /*79c0*/  ISETP.GE.AND P6, PT, R15.reuse, R227, PT ;  /* 0x000000e30f00720c */ /* 0x040fe40003fc6270 */
[----:B------:R-:W-:Y:S02]  /*79d0*/  ISETP.GE.AND P5, PT, R15, R229, PT ;  /* 0x000000e50f00720c */ /* 0x000fe40003fa6270 */
[----:B---3--:R-:W-:Y:S02]  /*79e0*/  FSEL R56, R56, -INF , !P3 ;  /* 0xff80000038387808 */ /* 0x008fe40005800000 */
[----:B------:R-:W-:Y:S02]  /*79f0*/  ISETP.GT.AND P1, PT, R19, R15, PT ;  /* 0x0000000f1300720c */ /* 0x000fe40003f24270 */
[----:B------:R-:W-:Y:S01]  /*7a00*/  ISETP.GT.AND P3, PT, R225, R14, PT ;  /* 0x0000000ee100720c */ /* 0x000fe20003f64270 */
[----:B------:R-:W3:Y:S01]  /*7a10*/  MUFU.TANH R26, R26 ;  /* 0x0000001a001a7308 */ /* 0x000ee20000002400 */
[----:B------:R-:W-:-:S02]  /*7a20*/  FSEL R21, R21, -INF , !P0 ;  /* 0xff80000015157808 */ /* 0x000fc40004000000 */
[----:B------:R-:W-:Y:S02]  /*7a30*/  FSEL R56, R56, -INF , !P6 ;  /* 0xff80000038387808 */ /* 0x000fe40007000000 */
[----:B------:R-:W-:Y:S01]  /*7a40*/  FSEL R66, R22, -INF , !P5 ;  /* 0xff80000016427808 */ /* 0x000fe20006800000 */
[----:B------:R-:W-:Y:S01]  /*7a50*/  FMUL.FTZ R16, R64, UR4 ;  /* 0x0000000440107c20 */ /* 0x000fe20008410000 */
[C---:B------:R-:W-:Y:S02]  /*7a60*/  ISETP.GE.AND P4, PT, R15.reuse, R226, PT ;  /* 0x000000e20f00720c */ /* 0x040fe40003f86270 */
[----:B------:R-:W-:Y:S02]  /*7a70*/  ISETP.GE.AND P0, PT, R15, R228, PT ;  /* 0x000000e40f00720c */ /* 0x000fe40003f06270 */
[----:B------:R-:W-:Y:S02]  /*7a80*/  ISETP.GE.AND P6, PT, R14, R227, PT ;  /* 0x000000e30e00720c */ /* 0x000fe40003fc6270 */
[----:B-1----:R-:W-:-:S02]  /*7a90*/  FSEL R22, R187, -INF , !P1 ;  /* 0xff800000bb167808 */ /* 0x002fc40004800000 */
[----:B----4-:R-:W-:Y:S02]  /*7aa0*/  FSEL R8, R8, -INF , !P3 ;  /* 0xff80000008087808 */ /* 0x010fe40005800000 */
[----:B------:R-:W-:Y:S02]  /*7ab0*/  ISETP.GT.AND P1, PT, R19, R14, PT ;  /* 0x0000000e1300720c */ /* 0x000fe40003f24270 */
[----:B------:R-:W-:Y:S02]  /*7ac0*/  FSEL R15, R27, -INF , !P4 ;  /* 0xff8000001b0f7808 */ /* 0x000fe40006000000 */
[----:B------:R-:W-:Y:S02]  /*7ad0*/  FSEL R22, R22, -INF , !P0 ;  /* 0xff80000016167808 */ /* 0x000fe40004000000 */
[----:B------:R-:W-:Y:S02]  /*7ae0*/  FSEL R110, R8, -INF , !P6 ;  /* 0xff800000086e7808 */ /* 0x000fe40007000000 */
[----:B------:R-:W-:-:S02]  /*7af0*/  ISETP.GE.AND P5, PT, R14, R229, PT ;  /* 0x000000e50e00720c */ /* 0x000fc40003fa6270 */
[C---:B------:R-:W-:Y:S02]  /*7b00*/  ISETP.GE.AND P4, PT, R14.reuse, R226, PT ;  /* 0x000000e20e00720c */ /* 0x040fe40003f86270 */
[----:B------:R-:W-:Y:S01]  /*7b10*/  ISETP.GE.AND P0, PT, R14, R228, PT ;  /* 0x000000e40e00720c */ /* 0x000fe20003f06270 */
[----:B------:R-:W-:Y:S01]  /*7b20*/  FMUL.FTZ R14, R62, UR4 ;  /* 0x000000043e0e7c20 */ /* 0x000fe20008410000 */
[----:B-----5:R-:W-:Y:S01]  /*7b30*/  FSEL R8, R24, -INF , !P1 ;  /* 0xff80000018087808 */ /* 0x020fe20004800000 */
[----:B------:R-:W1:Y:S01]  /*7b40*/  MUFU.TANH R16, R16 ;  /* 0x0000001000107308 */ /* 0x000e620000002400 */
[----:B------:R-:W-:Y:S02]  /*7b50*/  ISETP.GT.AND P3, PT, R225, R13, PT ;  /* 0x0000000de100720c */ /* 0x000fe40003f64270 */
[----:B------:R-:W-:Y:S01]  /*7b60*/  FSEL R178, R8, -INF , !P0 ;  /* 0xff80000008b27808 */ /* 0x000fe20004000000 */
[----:B------:R-:W-:Y:S01]  /*7b70*/  FMUL.FTZ R27, R65, UR4 ;  /* 0x00000004411b7c20 */ /* 0x000fe20008410000 */
[----:B------:R-:W-:-:S02]  /*7b80*/  ISETP.GE.AND P6, PT, R13, R227, PT ;  /* 0x000000e30d00720c */ /* 0x000fc40003fc6270 */
[----:B--2---:R-:W-:Y:S01]  /*7b90*/  FSEL R8, R181, -INF , !P3 ;  /* 0xff800000b5087808 */ /* 0x004fe20005800000 */
[----:B------:R-:W2:Y:S01]  /*7ba0*/  MUFU.TANH R14, R14 ;  /* 0x0000000e000e7308 */ /* 0x000ea20000002400 */
[----:B------:R-:W-:Y:S02]  /*7bb0*/  ISETP.GT.AND P1, PT, R19, R13, PT ;  /* 0x0000000d1300720c */ /* 0x000fe40003f24270 */
[----:B------:R-:W-:Y:S02]  /*7bc0*/  FSEL R199, R37, -INF , !P5 ;  /* 0xff80000025c77808 */ /* 0x000fe40006800000 */
[----:B------:R-:W-:Y:S02]  /*7bd0*/  ISETP.GE.AND P5, PT, R13, R229, PT ;  /* 0x000000e50d00720c */ /* 0x000fe40003fa6270 */
[----:B------:R-:W-:Y:S02]  /*7be0*/  FSEL R111, R33, -INF , !P4 ;  /* 0xff800000216f7808 */ /* 0x000fe40006000000 */
[----:B------:R-:W-:Y:S01]  /*7bf0*/  FSEL R180, R8, -INF , !P6 ;  /* 0xff80000008b47808 */ /* 0x000fe20007000000 */
[----:B------:R-:W-:Y:S01]  /*7c00*/  FMUL.FTZ R24, R63, UR4 ;  /* 0x000000043f187c20 */ /* 0x000fe20008410000 */
[----:B------:R-:W-:-:S02]  /*7c10*/  ISETP.GE.AND P4, PT, R13, R226, PT ;  /* 0x000000e20d00720c */ /* 0x000fc40003f86270 */
[----:B------:R-:W-:Y:S01]  /*7c20*/  ISETP.GE.AND P0, PT, R13, R228, PT ;  /* 0x000000e40d00720c */ /* 0x000fe20003f06270 */
[----:B------:R-:W-:Y:S01]  /*7c30*/  FMUL.FTZ R13, R44, UR4 ;  /* 0x000000042c0d7c20 */ /* 0x000fe20008410000 */
[----:B---3--:R-:W-:Y:S01]  /*7c40*/  FSEL R8, R26, -INF , !P1 ;  /* 0xff8000001a087808 */ /* 0x008fe20004800000 */
[----:B------:R-:W3:Y:S01]  /*7c50*/  MUFU.TANH R27, R27 ;  /* 0x0000001b001b7308 */ /* 0x000ee20000002400 */
[----:B------:R-:W-:Y:S02]  /*7c60*/  FSEL R198, R31, -INF , !P5 ;  /* 0xff8000001fc67808 */ /* 0x000fe40006800000 */
[----:B------:R-:W-:Y:S02]  /*7c70*/  FSEL R31, R32, -INF , !P4 ;  /* 0xff800000201f7808 */ /* 0x000fe40006000000 */
[----:B------:R-:W-:Y:S02]  /*7c80*/  FSEL R177, R8, -INF , !P0 ;  /* 0xff80000008b17808 */ /* 0x000fe40004000000 */
[----:B------:R-:W-:-:S02]  /*7c90*/  ISETP.GT.AND P3, PT, R225, R12, PT ;  /* 0x0000000ce100720c */ /* 0x000fc40003f64270 */
[C---:B------:R-:W-:Y:S02]  /*7ca0*/  ISETP.GE.AND P6, PT, R12.reuse, R227, PT ;  /* 0x000000e30c00720c */ /* 0x040fe40003fc6270 */
[C---:B------:R-:W-:Y:S02]  /*7cb0*/  ISETP.GE.AND P5, PT, R12.reuse, R229, PT ;  /* 0x000000e50c00720c */ /* 0x040fe40003fa6270 */
[C---:B------:R-:W-:Y:S02]  /*7cc0*/  ISETP.GE.AND P4, PT, R12.reuse, R226, PT ;  /* 0x000000e20c00720c */ /* 0x040fe40003f86270 */
[----:B------:R-:W-:Y:S02]  /*7cd0*/  ISETP.GT.AND P1, PT, R19, R12, PT ;  /* 0x0000000c1300720c */ /* 0x000fe40003f24270 */
[----:B------:R-:W-:Y:S01]  /*7ce0*/  ISETP.GE.AND P0, PT, R12, R228, PT ;  /* 0x000000e40c00720c */ /* 0x000fe20003f06270 */
[----:B------:R-:W-:Y:S01]  /*7cf0*/  FMUL.FTZ R12, R38, UR4 ;  /* 0x00000004260c7c20 */ /* 0x000fe20008410000 */
[----:B------:R-:W4:Y:S01]  /*7d00*/  MUFU.TANH R24, R24 ;  /* 0x0000001800187308 */ /* 0x000f220000002400 */
[----:B-1----:R-:W-:Y:S01]  /*7d10*/  FSEL R8, R16, -INF , !P3 ;  /* 0xff80000010087808 */ /* 0x002fe20005800000 */
[----:B------:R-:W-:-:S06]  /*7d20*/  FMUL.FTZ R16, R45, UR4 ;  /* 0x000000042d107c20 */ /* 0x000fcc0008410000 */
[----:B------:R-:W1:Y:S01]  /*7d30*/  MUFU.TANH R13, R13 ;  /* 0x0000000d000d7308 */ /* 0x000e620000002400 */
[----:B------:R-:W-:Y:S02]  /*7d40*/  FSEL R179, R8, -INF , !P6 ;  /* 0xff80000008b37808 */ /* 0x000fe40007000000 */
[----:B--2---:R-:W-:Y:S01]  /*7d50*/  FSEL R8, R14, -INF , !P1 ;  /* 0xff8000000e087808 */ /* 0x004fe20004800000 */
[----:B------:R-:W-:Y:S01]  /*7d60*/  FMUL.FTZ R14, R39, UR4 ;  /* 0x00000004270e7c20 */ /* 0x000fe20008410000 */
[----:B------:R-:W-:-:S03]  /*7d70*/  ISETP.GT.AND P3, PT, R225, R11, PT ;  /* 0x0000000be100720c */ /* 0x000fc60003f64270 */
[----:B------:R-:W2:Y:S01]  /*7d80*/  MUFU.TANH R12, R12 ;  /* 0x0000000c000c7308 */ /* 0x000ea20000002400 */
[----:B------:R-:W-:Y:S02]  /*7d90*/  FSEL R197, R30, -INF , !P5 ;  /* 0xff8000001ec57808 */ /* 0x000fe40006800000 */
[----:B------:R-:W-:Y:S02]  /*7da0*/  FSEL R30, R8, -INF , !P0 ;  /* 0xff800000081e7808 */ /* 0x000fe40004000000 */
[----:B------:R-:W-:-:S03]  /*7db0*/  ISETP.GE.AND P6, PT, R11, R227, PT ;  /* 0x000000e30b00720c */ /* 0x000fc60003fc6270 */
[----:B------:R-:W5:Y:S01]  /*7dc0*/  MUFU.TANH R16, R16 ;  /* 0x0000001000107308 */ /* 0x000f620000002400 */
[----:B---3--:R-:W-:Y:S02]  /*7dd0*/  FSEL R8, R27, -INF , !P3 ;  /* 0xff8000001b087808 */ /* 0x008fe40005800000 */
[----:B------:R-:W-:Y:S02]  /*7de0*/  ISETP.GT.AND P1, PT, R19, R11, PT ;  /* 0x0000000b1300720c */ /* 0x000fe40003f24270 */
[----:B------:R-:W-:Y:S02]  /*7df0*/  ISETP.GT.AND P3, PT, R225, R10, PT ;  /* 0x0000000ae100720c */ /* 0x000fe40003f64270 */
[----:B------:R-:W-:Y:S01]  /*7e00*/  FSEL R29, R29, -INF , !P4 ;  /* 0xff8000001d1d7808 */ /* 0x000fe20006000000 */
[----:B------:R-:W3:Y:S01]  /*7e10*/  MUFU.TANH R14, R14 ;  /* 0x0000000e000e7308 */ /* 0x000ee20000002400 */
[C---:B------:R-:W-:Y:S02]  /*7e20*/  ISETP.GE.AND P5, PT, R11.reuse, R229, PT ;  /* 0x000000e50b00720c */ /* 0x040fe40003fa6270 */
[----:B------:R-:W-:-:S02]  /*7e30*/  ISETP.GE.AND P4, PT, R11, R226, PT ;  /* 0x000000e20b00720c */ /* 0x000fc40003f86270 */
[----:B------:R-:W-:Y:S02]  /*7e40*/  ISETP.GE.AND P0, PT, R11, R228, PT ;  /* 0x000000e40b00720c */ /* 0x000fe40003f06270 */
[----:B------:R-:W-:Y:S02]  /*7e50*/  FSEL R181, R8, -INF , !P6 ;  /* 0xff80000008b57808 */ /* 0x000fe40007000000 */
[----:B------:R-:W-:Y:S02]  /*7e60*/  ISETP.GE.AND P6, PT, R10, R227, PT ;  /* 0x000000e30a00720c */ /* 0x000fe40003fc6270 */
[----:B----4-:R-:W-:Y:S02]  /*7e70*/  FSEL R11, R24, -INF , !P1 ;  /* 0xff800000180b7808 */ /* 0x010fe40004800000 */
[----:B-1----:R-:W-:Y:S02]  /*7e80*/  FSEL R8, R13, -INF , !P3 ;  /* 0xff8000000d087808 */ /* 0x002fe40005800000 */
[----:B------:R-:W-:-:S02]  /*7e90*/  ISETP.GT.AND P1, PT, R19, R10, PT ;  /* 0x0000000a1300720c */ /* 0x000fc40003f24270 */
[----:B------:R-:W-:Y:S02]  /*7ea0*/  FSEL R176, R11, -INF , !P0 ;  /* 0xff8000000bb07808 */ /* 0x000fe40004000000 */
[----:B------:R-:W-:Y:S02]  /*7eb0*/  FSEL R209, R8, -INF , !P6 ;  /* 0xff80000008d17808 */ /* 0x000fe40007000000 */
[----:B------:R-:W-:Y:S02]  /*7ec0*/  ISETP.GE.AND P0, PT, R10, R228, PT ;  /* 0x000000e40a00720c */ /* 0x000fe40003f06270 */
[----:B--2---:R-:W-:Y:S02]  /*7ed0*/  FSEL R8, R12, -INF , !P1 ;  /* 0xff8000000c087808 */ /* 0x004fe40004800000 */
[----:B------:R-:W-:Y:S02]  /*7ee0*/  ISETP.GT.AND P3, PT, R225, R9, PT ;  /* 0x00000009e100720c */ /* 0x000fe40003f64270 */
[----:B------:R-:W-:-:S02]  /*7ef0*/  FSEL R214, R8, -INF , !P0 ;  /* 0xff80000008d67808 */ /* 0x000fc40004000000 */
[----:B------:R-:W-:Y:S02]  /*7f00*/  ISETP.GE.AND P6, PT, R9, R227, PT ;  /* 0x000000e30900720c */ /* 0x000fe40003fc6270 */
[----:B-----5:R-:W-:Y:S01]  /*7f10*/  FSEL R8, R16, -INF , !P3 ;  /* 0xff80000010087808 */ /* 0x020fe20005800000 */
[----:B------:R-:W-:Y:S01]  /*7f20*/  FMUL.FTZ R27, R108, UR4 ;  /* 0x000000046c1b7c20 */ /* 0x000fe20008410000 */
[----:B------:R-:W-:Y:S01]  /*7f30*/  ISETP.GT.AND P1, PT, R19, R9, PT ;  /* 0x000000091300720c */ /* 0x000fe20003f24270 */
[----:B------:R-:W-:Y:S01]  /*7f40*/  FMUL.FTZ R13, R58, UR4 ;  /* 0x000000043a0d7c20 */ /* 0x000fe20008410000 */
[----:B------:R-:W-:Y:S02]  /*7f50*/  FSEL R217, R8, -INF , !P6 ;  /* 0xff80000008d97808 */ /* 0x000fe40007000000 */
[----:B---3--:R-:W-:Y:S02]  /*7f60*/  FSEL R8, R14, -INF , !P1 ;  /* 0xff8000000e087808 */ /* 0x008fe40004800000 */
[----:B------:R-:W-:Y:S01]  /*7f70*/  ISETP.GE.AND P1, PT, R7, R226, PT ;  /* 0x000000e20700720c */ /* 0x000fe20003f26270 */
[----:B------:R-:W1:Y:S01]  /*7f80*/  MUFU.TANH R27, R27 ;  /* 0x0000001b001b7308 */ /* 0x000e620000002400 */
[----:B------:R-:W-:Y:S01]  /*7f90*/  FSEL R196, R23, -INF , !P5 ;  /* 0xff80000017c47808 */ /* 0x000fe20006800000 */
[----:B------:R-:W-:Y:S01]  /*7fa0*/  FMUL.FTZ R16, R59, UR4 ;  /* 0x000000043b107c20 */ /* 0x000fe20008410000 */
[----:B------:R-:W-:Y:S01]  /*7fb0*/  FMUL.FTZ R23, R50, UR4 ;  /* 0x0000000432177c20 */ /* 0x000fe20008410000 */
[----:B------:R-:W-:-:S02]  /*7fc0*/  FSEL R206, R206, -INF , !P1 ;  /* 0xff800000cece7808 */ /* 0x000fc40004800000 */
[----:B------:R-:W-:Y:S02]  /*7fd0*/  ISETP.GT.U32.AND P1, PT, R252, R247, PT ;  /* 0x000000f7fc00720c */ /* 0x000fe40003f24070 */
[----:B------:R-:W2:Y:S01]  /*7fe0*/  MUFU.TANH R13, R13 ;  /* 0x0000000d000d7308 */ /* 0x000ea20000002400 */
[----:B------:R-:W-:Y:S02]  /*7ff0*/  FSEL R28, R28, -INF , !P4 ;  /* 0xff8000001c1c7808 */ /* 0x000fe40006000000 */
[----:B------:R-:W-:Y:S02]  /*8000*/  ISETP.GE.AND P4, PT, R10, R226, PT ;  /* 0x000000e20a00720c */ /* 0x000fe40003f86270 */
[----:B------:R-:W-:-:S03]  /*8010*/  ISETP.GE.AND P0, PT, R9, R228, PT ;  /* 0x000000e40900720c */ /* 0x000fc60003f06270 */
[----:B------:R-:W3:Y:S01]  /*8020*/  MUFU.TANH R16, R16 ;  /* 0x0000001000107308 */ /* 0x000ee20000002400 */
[----:B------:R-:W-:-:S07]  /*8030*/  FSEL R208, R35, -INF , !P4 ;  /* 0xff80000023d07808 */ /* 0x000fce0006000000 */
[----:B------:R-:W4:Y:S01]  /*8040*/  MUFU.TANH R23, R23 ;  /* 0x0000001700177308 */ /* 0x000f220000002400 */
[----:B------:R-:W-:Y:S02]  /*8050*/  ISETP.GE.AND P5, PT, R10, R229, PT ;  /* 0x000000e50a00720c */ /* 0x000fe40003fa6270 */
[----:B------:R-:W-:Y:S02]  /*8060*/  ISETP.GE.AND P4, PT, R9, R226, PT ;  /* 0x000000e20900720c */ /* 0x000fe40003f86270 */
[-C--:B------:R-:W-:Y:S02]  /*8070*/  ISETP.GT.AND P3, PT, R225, R7.reuse, PT ;  /* 0x00000007e100720c */ /* 0x080fe40003f64270 */
[----:B------:R-:W-:Y:S01]  /*8080*/  FSEL R212, R8, -INF , !P0 ;  /* 0xff80000008d47808 */ /* 0x000fe20004000000 */
[----:B------:R-:W-:Y:S01]  /*8090*/  FMUL.FTZ R14, R51, UR4 ;  /* 0x00000004330e7c20 */ /* 0x000fe20008410000 */
[----:B------:R-:W-:Y:S01]  /*80a0*/  ISETP.GT.AND P0, PT, R19, R7, PT ;  /* 0x000000071300720c */ /* 0x000fe20003f04270 */
[----:B------:R-:W-:Y:S01]  /*80b0*/  FMUL.FTZ R24, R42, UR4 ;  /* 0x000000042a187c20 */ /* 0x000fe20008410000 */
[----:B------:R-:W-:Y:S01]  /*80c0*/  FMUL.FTZ R26, R43, UR4 ;  /* 0x000000042b1a7c20 */ /* 0x000fe20008410000 */
[----:B------:R-:W-:-:S02]  /*80d0*/  FSEL R218, R40, -INF , !P5 ;  /* 0xff80000028da7808 */ /* 0x000fc40006800000 */
[----:B------:R-:W-:Y:S02]  /*80e0*/  FSEL R207, R36, -INF , !P4 ;  /* 0xff80000024cf7808 */ /* 0x000fe40006000000 */
[----:B-1----:R-:W-:Y:S02]  /*80f0*/  FSEL R27, R27, -INF , !P3 ;  /* 0xff8000001b1b7808 */ /* 0x002fe40005800000 */
[----:B------:R-:W-:Y:S02]  /*8100*/  ISETP.GE.AND P5, PT, R9, R229, PT ;  /* 0x000000e50900720c */ /* 0x000fe40003fa6270 */
[C---:B------:R-:W-:Y:S02]  /*8110*/  ISETP.GE.AND P6, PT, R7.reuse, R227, PT ;  /* 0x000000e30700720c */ /* 0x040fe40003fc6270 */
[C---:B------:R-:W-:Y:S02]  /*8120*/  ISETP.GE.AND P4, PT, R7.reuse, R229, PT ;  /* 0x000000e50700720c */ /* 0x040fe40003f86270 */
[----:B------:R-:W-:-:S02]  /*8130*/  ISETP.GE.AND P3, PT, R7, R228, PT ;  /* 0x000000e40700720c */ /* 0x000fc40003f66270 */
[----:B--2---:R-:W-:Y:S01]  /*8140*/  FSEL R13, R13, -INF , !P0 ;  /* 0xff8000000d0d7808 */ /* 0x004fe20004000000 */
[----:B---34-:R-:W-:Y:S10]  /*8150*/  @!P1 BRA `(.L_x_966) ;  /* 0x0000000000649947 */ /* 0x018ff40003800000 */
        /* <DEDUP_REMOVED lines=25> */
.L_x_966:
[----:B------:R-:W2:Y:S04]  /*82f0*/  LDL.LU R36, [R1+0x24] ;  /* 0x0000240001247983 */ /* 0x000ea80000300800 */
[----:B------:R-:W3:Y:S04]  /*8300*/  LDL.LU R35, [R1+0x28] ;  /* 0x0000280001237983 */ /* 0x000ee80000300800 */
[----:B------:R-:W4:Y:S01]  /*8310*/  LDL.LU R33, [R1+0x2c] ;  /* 0x00002c0001217983 */ /* 0x000f220000300800 */
[----:B------:R-:W-:Y:S01]  /*8320*/  FMNMX3.FTZ R7, R104, R25, R17, !PT ;  /* 0x0000001968077276 */ /* 0x000fe20007810011 */
[----:B------:R-:W5:Y:S01]  /*8330*/  MUFU.TANH R12, R14 ;  /* 0x0000000e000c7308 */ /* 0x000f620000002400 */
[----:B------:R-:W-:-:S02]  /*8340*/  FSEL R210, R13, -INF , !P3 ;  /* 0xff8000000dd27808 */ /* 0x000fc40005800000 */
[----:B------:R-:W-:Y:S02]  /*8350*/  FMNMX3.FTZ R7, R7, R18, R15, !PT ;  /* 0x0000001207077276 */ /* 0x000fe4000781000f */
[----:B------:R-:W-:Y:S02]  /*8360*/  ISETP.GE.AND P0, PT, R5, R226, PT ;  /* 0x000000e20500720c */ /* 0x000fe40003f06270 */
[----:B------:R-:W-:Y:S01]  /*8370*/  ISETP.GT.AND P3, PT, R19, R5, PT ;  /* 0x000000051300720c */ /* 0x000fe20003f64270 */
[----:B-1----:R-:W1:Y:S01]  /*8380*/  MUFU.TANH R11, R24 ;  /* 0x00000018000b7308 */ /* 0x002e620000002400 */
[----:B------:R-:W-:Y:S02]  /*8390*/  FMNMX3.FTZ R7, R7, R111, R31, !PT ;  /* 0x0000006f07077276 */ /* 0x000fe4000781001f */
[----:B------:R-:W-:Y:S02]  /*83a0*/  FSEL R204, R41, -INF , !P0 ;  /* 0xff80000029cc7808 */ /* 0x000fe40004000000 */
[----:B------:R-:W-:-:S02]  /*83b0*/  FSEL R8, R16, -INF , !P3 ;  /* 0xff80000010087808 */ /* 0x000fc40005800000 */
[----:B------:R-:W-:Y:S01]  /*83c0*/  ISETP.GE.AND P0, PT, R5, R228, PT ;  /* 0x000000e40500720c */ /* 0x000fe20003f06270 */
[----:B------:R-:W1:Y:S01]  /*83d0*/  MUFU.TANH R13, R26 ;  /* 0x0000001a000d7308 */ /* 0x000e620000002400 */
[----:B------:R-:W-:Y:S02]  /*83e0*/  ISETP.GE.AND P3, PT, R4, R226, PT ;  /* 0x000000e20400720c */ /* 0x000fe40003f66270 */
[----:B------:R-:W-:Y:S02]  /*83f0*/  FMNMX3.FTZ R7, R7, R29, R28, !PT ;  /* 0x0000001d07077276 */ /* 0x000fe4000781001c */
[----:B------:R-:W-:Y:S02]  /*8400*/  FSEL R211, R8, -INF , !P0 ;  /* 0xff80000008d37808 */ /* 0x000fe40004000000 */
[----:B------:R-:W-:Y:S02]  /*8410*/  FSEL R219, R46, -INF , !P3 ;  /* 0xff8000002edb7808 */ /* 0x000fe40005800000 */
[----:B------:R-:W-:-:S02]  /*8420*/  ISETP.GT.AND P0, PT, R19, R4, PT ;  /* 0x000000041300720c */ /* 0x000fc40003f04270 */
[----:B------:R-:W-:Y:S02]  /*8430*/  ISETP.GE.AND P3, PT, R3, R226, PT ;  /* 0x000000e20300720c */ /* 0x000fe40003f66270 */
[----:B------:R-:W-:Y:S02]  /*8440*/  FMNMX3.FTZ R7, R7, R208, R207, !PT ;  /* 0x000000d007077276 */ /* 0x000fe400078100cf */
[----:B------:R-:W-:Y:S02]  /*8450*/  FSEL R10, R23, -INF , !P0 ;  /* 0xff800000170a7808 */ /* 0x000fe40004000000 */
[----:B------:R-:W-:Y:S02]  /*8460*/  FSEL R221, R47, -INF , !P3 ;  /* 0xff8000002fdd7808 */ /* 0x000fe40005800000 */
[-C--:B------:R-:W-:Y:S01]  /*8470*/  ISETP.GE.AND P0, PT, R0, R226.reuse, PT ;  /* 0x000000e20000720c */ /* 0x080fe20003f06270 */
[----:B------:R-:W-:Y:S01]  /*8480*/  LDSM.16.MT88.4 R44, [R220+0xb000] ;  /* 0x00b00000dc2c783b */ /* 0x000fe20000004200 */
[----:B------:R-:W-:-:S02]  /*8490*/  ISETP.GE.AND P3, PT, R6, R226, PT ;  /* 0x000000e20600720c */ /* 0x000fc40003f66270 */
[----:B------:R-:W-:Y:S02]  /*84a0*/  FMNMX3.FTZ R7, R7, R206, R204, !PT ;  /* 0x000000ce07077276 */ /* 0x000fe400078100cc */
[----:B------:R-:W-:Y:S02]  /*84b0*/  FSEL R231, R49, -INF , !P0 ;  /* 0xff80000031e77808 */ /* 0x000fe40004000000 */
[----:B------:R-:W-:Y:S02]  /*84c0*/  FSEL R232, R48, -INF , !P3 ;  /* 0xff80000030e87808 */ /* 0x000fe40005800000 */
[----:B------:R-:W-:Y:S02]  /*84d0*/  FMNMX3.FTZ R7, R7, R219, R221, !PT ;  /* 0x000000db07077276 */ /* 0x000fe400078100dd */
[----:B------:R-:W-:Y:S02]  /*84e0*/  FMNMX3.FTZ R9, R101, R34, R20, !PT ;  /* 0x0000002265097276 */ /* 0x000fe40007810014 */
[----:B------:R-:W-:-:S02]  /*84f0*/  FMNMX3.FTZ R8, R7, R231, R232, !PT ;  /* 0x000000e707087276 */ /* 0x000fc400078100e8 */
[----:B------:R-:W-:Y:S02]  /*8500*/  ISETP.GT.AND P3, PT, R19, R3, PT ;  /* 0x000000031300720c */ /* 0x000fe40003f64270 */
[----:B------:R-:W-:Y:S02]  /*8510*/  FMNMX3.FTZ R7, R9, R21, R22, !PT ;  /* 0x0000001509077276 */ /* 0x000fe40007810016 */
[----:B------:R-:W-:Y:S02]  /*8520*/  ISETP.GE.AND P0, PT, R4, R228, PT ;  /* 0x000000e40400720c */ /* 0x000fe40003f06270 */
[----:B------:R-:W-:Y:S02]  /*8530*/  MOV R40, R235 ;  /* 0x000000eb00287202 */ /* 0x000fe40000000f00 */
[----:B-----5:R-:W-:Y:S02]  /*8540*/  FSEL R9, R12, -INF , !P3 ;  /* 0xff8000000c097808 */ /* 0x020fe40005800000 */
[----:B------:R-:W-:Y:S01]  /*8550*/  FMNMX3.FTZ R7, R7, R178, R177, !PT ;  /* 0x000000b207077276 */ /* 0x000fe200078100b1 */
[----:B------:R-:W5:Y:S01]  /*8560*/  SHFL.BFLY PT, R12, R8, 0x2, 0x1f ;  /* 0x0c401f00080c7f89 */ /* 0x000f6200000e0000 */
[----:B------:R-:W-:-:S02]  /*8570*/  FSEL R235, R10, -INF , !P0 ;  /* 0xff8000000aeb7808 */ /* 0x000fc40004000000 */
[----:B------:R-:W-:Y:S02]  /*8580*/  ISETP.GE.AND P0, PT, R3, R228, PT ;  /* 0x000000e40300720c */ /* 0x000fe40003f06270 */
[----:B------:R-:W-:Y:S02]  /*8590*/  ISETP.GT.AND P3, PT, R19, R0, PT ;  /* 0x000000001300720c */ /* 0x000fe40003f64270 */
[----:B------:R-:W-:Y:S02]  /*85a0*/  FMNMX3.FTZ R7, R7, R30, R176, !PT ;  /* 0x0000001e07077276 */ /* 0x000fe400078100b0 */
[----:B------:R-:W-:Y:S01]  /*85b0*/  FSEL R239, R9, -INF , !P0 ;  /* 0xff80000009ef7808 */ /* 0x000fe20004000000 */
[----:B------:R-:W-:Y:S01]  /*85c0*/  FMUL.FTZ R9, R109, UR4 ;  /* 0x000000046d097c20 */ /* 0x000fe20008410000 */
[----:B------:R-:W-:Y:S02]  /*85d0*/  ISETP.GE.AND P0, PT, R0, R228, PT ;  /* 0x000000e40000720c */ /* 0x000fe40003f06270 */
[----:B-1----:R-:W-:Y:S01]  /*85e0*/  FSEL R10, R11, -INF , !P3 ;  /* 0xff8000000b0a7808 */ /* 0x002fe20005800000 */
[----:B------:R1:W5:Y:S01]  /*85f0*/  MUFU.TANH R14, R9 ;  /* 0x00000009000e7308 */ /* 0x0003620000002400 */
[----:B------:R-:W-:-:S02]  /*8600*/  ISETP.GT.AND P3, PT, R19, R6, PT ;  /* 0x000000061300720c */ /* 0x000fc40003f64270 */
[----:B------:R-:W-:Y:S02]  /*8610*/  FMNMX3.FTZ R7, R7, R214, R212, !PT ;  /* 0x000000d607077276 */ /* 0x000fe400078100d4 */
[----:B------:R-:W-:Y:S02]  /*8620*/  FSEL R240, R10, -INF , !P0 ;  /* 0xff8000000af07808 */ /* 0x000fe40004000000 */
[----:B------:R-:W-:Y:S02]  /*8630*/  ISETP.GE.AND P0, PT, R6, R228, PT ;  /* 0x000000e40600720c */ /* 0x000fe40003f06270 */
[----:B------:R-:W-:Y:S02]  /*8640*/  FSEL R13, R13, -INF , !P3 ;  /* 0xff8000000d0d7808 */ /* 0x000fe40005800000 */
[----:B------:R-:W-:Y:S02]  /*8650*/  FMNMX3.FTZ R7, R7, R210, R211, !PT ;  /* 0x000000d207077276 */ /* 0x000fe400078100d3 */
[----:B------:R-:W-:-:S02]  /*8660*/  FSEL R241, R13, -INF , !P0 ;  /* 0xff8000000df17808 */ /* 0x000fc40004000000 */
[----:B------:R-:W-:Y:S01]  /*8670*/  FMNMX3.FTZ R7, R7, R235, R239, !PT ;  /* 0x000000eb07077276 */ /* 0x000fe200078100ef */
[----:B-1----:R-:W-:Y:S01]  /*8680*/  FMUL.FTZ R9, R188, UR4 ;  /* 0x00000004bc097c20 */ /* 0x002fe20008410000 */
[----:B------:R-:W-:Y:S02]  /*8690*/  FSEL R216, R100, -INF , !P5 ;  /* 0xff80000064d87808 */ /* 0x000fe40006800000 */
[----:B------:R-:W-:Y:S01]  /*86a0*/  FMNMX3.FTZ R7, R7, R240, R241, !PT ;  /* 0x000000f007077276 */ /* 0x000fe200078100f1 */
[----:B------:R1:W1:Y:S01]  /*86b0*/  MUFU.TANH R13, R9 ;  /* 0x00000009000d7308 */ /* 0x0002620000002400 */
[----:B------:R-:W-:Y:S02]  /*86c0*/  ISETP.GT.AND P3, PT, R225, R5, PT ;  /* 0x00000005e100720c */ /* 0x000fe40003f64270 */
[C---:B------:R-:W-:Y:S02]  /*86d0*/  ISETP.GE.AND P5, PT, R5.reuse, R227, PT ;  /* 0x000000e30500720c */ /* 0x040fe40003fa6270 */
[----:B------:R-:W-:-:S02]  /*86e0*/  ISETP.GE.AND P0, PT, R5, R229, PT ;  /* 0x000000e50500720c */ /* 0x000fc40003f06270 */
[----:B-----5:R-:W-:Y:S01]  /*86f0*/  FMNMX.FTZ R5, R8, R12, !PT ;  /* 0x0000000c08057209 */ /* 0x020fe20007810000 */
[----:B------:R-:W-:Y:S01]  /*8700*/  FMUL.FTZ R8, R189, UR4 ;  /* 0x00000004bd087c20 */ /* 0x000fe20008410000 */
[----:B------:R-:W-:Y:S02]  /*8710*/  FSEL R205, R27, -INF , !P6 ;  /* 0xff8000001bcd7808 */ /* 0x000fe40007000000 */
[----:B------:R-:W-:Y:S01]  /*8720*/  ISETP.GT.AND P6, PT, R225, R4, PT ;  /* 0x00000004e100720c */ /* 0x000fe20003fc4270 */
[----:B------:R5:W5:Y:S01]  /*8730*/  MUFU.TANH R11, R8 ;  /* 0x00000008000b7308 */ /* 0x000b620000002400 */
[----:B------:R-:W-:Y:S01]  /*8740*/  SHFL.BFLY PT, R10, R5, 0x1, 0x1f ;  /* 0x0c201f00050a7f89 */ /* 0x000fe200000e0000 */
[----:B------:R-:W-:Y:S02]  /*8750*/  FSEL R213, R105, -INF , !P4 ;  /* 0xff80000069d57808 */ /* 0x000fe40006000000 */
[----:B------:R-:W-:Y:S01]  /*8760*/  ISETP.GE.AND P4, PT, R4, R227, PT ;  /* 0x000000e30400720c */ /* 0x000fe20003f86270 */
[----:B-1----:R-:W1:Y:S01]  /*8770*/  SHFL.BFLY PT, R9, R7, 0x2, 0x1f ;  /* 0x0c401f0007097f89 */ /* 0x002e6200000e0000 */
[----:B------:R-:W-:-:S02]  /*8780*/  FSEL R215, R106, -INF , !P0 ;  /* 0xff8000006ad77808 */ /* 0x000fc40004000000 */
[----:B------:R-:W-:Y:S02]  /*8790*/  ISETP.GE.AND P0, PT, R3, R227, PT ;  /* 0x000000e30300720c */ /* 0x000fe40003f06270 */
[----:B------:R-:W-:Y:S02]  /*87a0*/  MOV R32, R234 ;  /* 0x000000ea00207202 */ /* 0x000fe40000000f00 */
[----:B------:R-:W-:Y:S02]  /*87b0*/  IADD3 R42, PT, PT, R220, 0x9020, RZ ;  /* 0x00009020dc2a7810 */ /* 0x000fe40007ffe0ff */
[----:B------:R-:W-:Y:S02]  /*87c0*/  MOV R62, R32 ;  /* 0x00000020003e7202 */ /* 0x000fe40000000f00 */
[----:B------:R-:W-:Y:S01]  /*87d0*/  MOV R19, R42 ;  /* 0x0000002a00137202 */ /* 0x000fe20000000f00 */
[----:B------:R-:W-:Y:S01]  /*87e0*/  STL [R1], R42 ;  /* 0x0000002a01007387 */ /* 0x000fe20000100800 */
[----:B-----5:R-:W-:-:S02]  /*87f0*/  FSEL R8, R14, -INF , !P3 ;  /* 0xff8000000e087808 */ /* 0x020fc40005800000 */
[----:B------:R-:W-:Y:S01]  /*8800*/  ISETP.GE.AND P3, PT, R4, R229, PT ;  /* 0x000000e50400720c */ /* 0x000fe20003f66270 */
[----:B------:R-:W-:Y:S01]  /*8810*/  FMUL.FTZ R4, R52, UR4 ;  /* 0x0000000434047c20 */ /* 0x000fe20008410000 */
[----:B------:R-:W-:Y:S02]  /*8820*/  FSEL R243, R8, -INF , !P5 ;  /* 0xff80000008f37808 */ /* 0x000fe40006800000 */
[----:B------:R-:W-:Y:S01]  /*8830*/  FSEL R8, R13, -INF , !P6 ;  /* 0xff8000000d087808 */ /* 0x000fe20007000000 */
[----:B------:R5:W1:Y:S01]  /*8840*/  MUFU.TANH R12, R4 ;  /* 0x00000004000c7308 */ /* 0x000a620000002400 */
[----:B------:R-:W-:Y:S02]  /*8850*/  ISETP.GT.AND P5, PT, R225, R3, PT ;  /* 0x00000003e100720c */ /* 0x000fe40003fa4270 */
[----:B------:R-:W-:Y:S01]  /*8860*/  ISETP.GE.AND P6, PT, R3, R229, PT ;  /* 0x000000e50300720c */ /* 0x000fe20003fc6270 */
[----:B------:R-:W-:Y:S01]  /*8870*/  FMUL.FTZ R3, R53, UR4 ;  /* 0x0000000435037c20 */ /* 0x000fe20008410000 */
[----:B------:R-:W-:-:S02]  /*8880*/  FSEL R244, R8, -INF , !P4 ;  /* 0xff80000008f47808 */ /* 0x000fc40006000000 */
[----:B------:R-:W-:Y:S02]  /*8890*/  FSEL R242, R107, -INF , !P3 ;  /* 0xff8000006bf27808 */ /* 0x000fe40005800000 */
[----:B------:R-:W-:Y:S02]  /*88a0*/  FSEL R8, R11, -INF , !P5 ;  /* 0xff8000000b087808 */ /* 0x000fe40006800000 */
[----:B------:R-:W-:Y:S02]  /*88b0*/  ISETP.GT.AND P4, PT, R225, R0, PT ;  /* 0x00000000e100720c */ /* 0x000fe40003f84270 */
[C---:B------:R-:W-:Y:S02]  /*88c0*/  ISETP.GE.AND P3, PT, R0.reuse, R227, PT ;  /* 0x000000e30000720c */ /* 0x040fe40003f66270 */
[----:B------:R-:W-:Y:S02]  /*88d0*/  ISETP.GE.AND P5, PT, R0, R229, PT ;  /* 0x000000e50000720c */ /* 0x000fe40003fa6270 */
[----:B-----5:R-:W-:-:S02]  /*88e0*/  FMNMX3.FTZ R4, R103, R57, R54, !PT ;  /* 0x0000003967047276 */ /* 0x020fc40007810036 */
[----:B-1----:R-:W-:Y:S02]  /*88f0*/  FMNMX.FTZ R0, R7, R9, !PT ;  /* 0x0000000907007209 */ /* 0x002fe40007810000 */
[----:B------:R1:W5:Y:S01]  /*8900*/  MUFU.TANH R9, R3 ;  /* 0x0000000300097308 */ /* 0x0003620000002400 */
[----:B------:R-:W-:Y:S02]  /*8910*/  FMNMX3.FTZ R4, R4, R55, R56, !PT ;  /* 0x0000003704047276 */ /* 0x000fe40007810038 */
[----:B------:R-:W-:Y:S02]  /*8920*/  FMNMX.FTZ R223, R5, R10, !PT ;  /* 0x0000000a05df7209 */ /* 0x000fe40007810000 */
[----:B------:R-:W-:Y:S02]  /*8930*/  FMNMX3.FTZ R4, R4, R110, R180, !PT ;  /* 0x0000006e04047276 */ /* 0x000fe400078100b4 */
[----:B------:R-:W-:Y:S02]  /*8940*/  FSEL R245, R8, -INF , !P0 ;  /* 0xff80000008f57808 */ /* 0x000fe40004000000 */
[----:B------:R-:W-:Y:S01]  /*8950*/  FMNMX3.FTZ R5, R4, R179, R181, !PT ;  /* 0x000000b304057276 */ /* 0x000fe200078100b5 */
[----:B------:R-:W5:Y:S01]  /*8960*/  SHFL.BFLY PT, R8, R0, 0x1, 0x1f ;  /* 0x0c201f0000087f89 */ /* 0x000f6200000e0000 */
[----:B------:R-:W-:-:S02]  /*8970*/  FSEL R7, R12, -INF , !P4 ;  /* 0xff8000000c077808 */ /* 0x000fc40006000000 */
[----:B------:R-:W-:Y:S02]  /*8980*/  ISETP.GT.AND P0, PT, R225, R6, PT ;  /* 0x00000006e100720c */ /* 0x000fe40003f04270 */
[----:B------:R-:W-:Y:S02]  /*8990*/  FMNMX3.FTZ R5, R5, R209, R217, !PT ;  /* 0x000000d105057276 */ /* 0x000fe400078100d9 */
[----:B-1----:R-:W-:Y:S02]  /*89a0*/  FMNMX3.FTZ R3, R102, R67, R60, !PT ;  /* 0x0000004366037276 */ /* 0x002fe4000781003c */
[----:B------:R-:W-:Y:S02]  /*89b0*/  FSEL R246, R7, -INF , !P3 ;  /* 0xff80000007f67808 */ /* 0x000fe40005800000 */
[----:B------:R-:W-:Y:S02]  /*89c0*/  FMNMX3.FTZ R3, R3, R61, R66, !PT ;  /* 0x0000003d03037276 */ /* 0x000fe40007810042 */
[----:B------:R-:W-:-:S02]  /*89d0*/  ISETP.GE.AND P4, PT, R6, R227, PT ;  /* 0x000000e30600720c */ /* 0x000fc40003f86270 */
[----:B------:R-:W-:Y:S01]  /*89e0*/  FMNMX3.FTZ R4, R3, R199, R198, !PT ;  /* 0x000000c703047276 */ /* 0x000fe200078100c6 */
[----:B------:R-:W-:Y:S01]  /*89f0*/  FMUL.FTZ R3, R223, UR6 ;  /* 0x00000006df037c20 */ /* 0x000fe20008410000 */
[----:B-----5:R-:W-:Y:S02]  /*8a00*/  FSEL R7, R9, -INF , !P0 ;  /* 0xff80000009077808 */ /* 0x020fe40004000000 */
[----:B------:R-:W-:Y:S02]  /*8a10*/  FMNMX3.FTZ R4, R4, R197, R196, !PT ;  /* 0x000000c504047276 */ /* 0x000fe400078100c4 */
[----:B------:R-:W-:Y:S02]  /*8a20*/  FMNMX3.FTZ R5, R5, R205, R243, !PT ;  /* 0x000000cd05057276 */ /* 0x000fe400078100f3 */
[----:B------:R-:W-:Y:S02]  /*8a30*/  ISETP.GE.AND P0, PT, R6, R229, PT ;  /* 0x000000e50600720c */ /* 0x000fe40003f06270 */
[----:B------:R-:W-:-:S02]  /*8a40*/  FMNMX3.FTZ R4, R4, R218, R216, !PT ;  /* 0x000000da04047276 */ /* 0x000fc400078100d8 */
[----:B------:R-:W-:Y:S02]  /*8a50*/  FSEL R238, R7, -INF , !P4 ;  /* 0xff80000007ee7808 */ /* 0x000fe40006000000 */
[----:B------:R-:W-:Y:S02]  /*8a60*/  FMNMX3.FTZ R6, R5, R244, R245, !PT ;  /* 0x000000f405067276 */ /* 0x000fe400078100f5 */
[----:B------:R-:W-:Y:S02]  /*8a70*/  FMNMX3.FTZ R5, R4, R213, R215, !PT ;  /* 0x000000d504057276 */ /* 0x000fe400078100d7 */
[----:B------:R-:W-:Y:S02]  /*8a80*/  FMNMX3.FTZ R4, R6, R246, R238, !PT ;  /* 0x000000f606047276 */ /* 0x000fe400078100ee */
[----:B------:R-:W-:Y:S02]  /*8a90*/  FSETP.NEU.FTZ.AND P3, PT, R223, -INF , PT ;  /* 0xff800000df00780b */ /* 0x000fe40003f7d000 */
[----:B------:R-:W-:Y:S01]  /*8aa0*/  FSEL R237, R191, -INF , !P6 ;  /* 0xff800000bfed7808 */ /* 0x000fe20007000000 */
[----:B------:R-:W1:Y:S01]  /*8ab0*/  SHFL.BFLY PT, R6, R4, 0x2, 0x1f ;  /* 0x0c401f0004067f89 */ /* 0x000e6200000e0000 */
[----:B------:R-:W-:-:S02]  /*8ac0*/  FSEL R3, R3, RZ, P3 ;  /* 0x000000ff03037208 */ /* 0x000fc40001800000 */
[----:B------:R-:W-:Y:S02]  /*8ad0*/  FSEL R234, R183, -INF , !P5 ;  /* 0xff800000b7ea7808 */ /* 0x000fe40006800000 */
[----:B------:R-:W-:Y:S01]  /*8ae0*/  FSEL R236, R182, -INF , !P0 ;  /* 0xff800000b6ec7808 */ /* 0x000fe20004000000 */
[----:B------:R-:W-:Y:S01]  /*8af0*/  FFMA.FTZ R7, R25, UR6, -R3 ;  /* 0x0000000619077c23 */ /* 0x000fe20008010803 */
[----:B------:R-:W-:Y:S01]  /*8b00*/  FMNMX3.FTZ R5, R5, R242, R237, !PT ;  /* 0x000000f205057276 */ /* 0x000fe200078100ed */
[--C-:B------:R-:W-:Y:S01]  /*8b10*/  FFMA.FTZ R17, R17, UR6, -R3.reuse ;  /* 0x0000000611117c23 */ /* 0x100fe20008010803 */
[----:B------:R-:W-:Y:S01]  /*8b20*/  FMNMX.FTZ R222, R0, R8, !PT ;  /* 0x0000000800de7209 */ /* 0x000fe20007810000 */
[----:B------:R5:W-:Y:S01]  /*8b30*/  MUFU.EX2 R39, R7 ;  /* 0x0000000700277308 */ /* 0x000be20000000800 */
[----:B------:R-:W-:Y:S01]  /*8b40*/  FMNMX3.FTZ R0, R5, R234, R236, !PT ;  /* 0x000000ea05007276 */ /* 0x000fe200078100ec */
[----:B------:R-:W-:Y:S01]  /*8b50*/  FFMA.FTZ R5, R18, UR6, -R3 ;  /* 0x0000000612057c23 */ /* 0x000fe20008010803 */
[C---:B------:R-:W-:Y:S01]  /*8b60*/  FSETP.NEU.FTZ.AND P0, PT, R222.reuse, -INF , PT ;  /* 0xff800000de00780b */ /* 0x040fe20003f1d000 */
[----:B------:R-:W-:Y:S01]  /*8b70*/  FMUL.FTZ R16, R222, UR6 ;  /* 0x00000006de107c20 */ /* 0x000fe20008410000 */
[----:B------:R-:W-:Y:S01]  /*8b80*/  @P2 IADD3 R19, PT, PT, R40, -0x20, RZ ;  /* 0xffffffe028132810 */ /* 0x000fe20007ffe0ff */
[----:B------:R-:W-:Y:S01]  /*8b90*/  LDSM.16.MT88.4 R24, [R220+0xa000] ;  /* 0x00a00000dc18783b */ /* 0x000fe20000004200 */
[----:B------:R-:W-:Y:S01]  /*8ba0*/  MOV R249, R62 ;  /* 0x0000003e00f97202 */ /* 0x000fe20000000f00 */
[----:B------:R5:W-:Y:S01]  /*8bb0*/  MUFU.EX2 R38, R5 ;  /* 0x0000000500267308 */ /* 0x000be20000000800 */
[----:B------:R-:W-:Y:S01]  /*8bc0*/  FSEL R16, R16, RZ, P0 ;  /* 0x000000ff10107208 */ /* 0x000fe20000000000 */
[----:B------:R-:W-:Y:S01]  /*8bd0*/  LDSM.16.MT88.4 R48, [R19+0x1000] ;  /* 0x001000001330783b */ /* 0x000fe20000004200 */
[----:B-1----:R-:W-:-:S02]  /*8be0*/  FMNMX.FTZ R4, R4, R6, !PT ;  /* 0x0000000604047209 */ /* 0x002fc40007810000 */
[----:B------:R-:W-:Y:S01]  /*8bf0*/  FSEL R6, R223, RZ, P3 ;  /* 0x000000ffdf067208 */ /* 0x000fe20001800000 */
[----:B-----5:R-:W1:Y:S02]  /*8c00*/  SHFL.BFLY PT, R7, R0, 0x2, 0x1f ;  /* 0x0c401f0000077f89 */ /* 0x020e6400000e0000 */
[----:B------:R-:W-:Y:S02]  /*8c10*/  MUFU.EX2 R37, R17 ;  /* 0x0000001100257308 */ /* 0x000fe40000000800 */
[----:B------:R-:W5:Y:S01]  /*8c20*/  SHFL.BFLY PT, R8, R4, 0x1, 0x1f ;  /* 0x0c201f0004087f89 */ /* 0x000f6200000e0000 */
[----:B------:R-:W-:Y:S01]  /*8c30*/  FADD.FTZ R6, R104, -R6 ;  /* 0x8000000668067221 */ /* 0x000fe20000010000 */
[----:B------:R-:W-:-:S03]  /*8c40*/  FFMA.FTZ R5, R15, UR6, -R3 ;  /* 0x000000060f057c23 */ /* 0x000fc60008010803 */
[----:B------:R-:W-:Y:S01]  /*8c50*/  FMUL.FTZ R6, R6, UR6 ;  /* 0x0000000606067c20 */ /* 0x000fe20008410000 */
[----:B------:R-:W-:Y:S01]  /*8c60*/  LDSM.16.MT88.4 R12, [R220+0x9000] ;  /* 0x00900000dc0c783b */ /* 0x000fe20000004200 */
[----:B------:R5:W5:Y:S08]  /*8c70*/  MUFU.EX2 R108, R5 ;  /* 0x00000005006c7308 */ /* 0x000b700000000800 */
[----:B------:R5:W5:Y:S01]  /*8c80*/  MUFU.EX2 R43, R6 ;  /* 0x00000006002b7308 */ /* 0x000b620000000800 */
[----:B-1----:R-:W-:-:S02]  /*8c90*/  FMNMX.FTZ R0, R0, R7, !PT ;  /* 0x0000000700007209 */ /* 0x002fc40007810000 */
[----:B-----5:R-:W-:Y:S01]  /*8ca0*/  FMNMX.FTZ R224, R4, R8, !PT ;  /* 0x0000000804e07209 */ /* 0x020fe20007810000 */
[----:B------:R-:W-:Y:S02]  /*8cb0*/  FFMA.FTZ R5, R34, UR6, -R16 ;  /* 0x0000000622057c23 */ /* 0x000fe40008010810 */
[----:B------:R-:W1:Y:S01]  /*8cc0*/  SHFL.BFLY PT, R7, R0, 0x1, 0x1f ;  /* 0x0c201f0000077f89 */ /* 0x000e6200000e0000 */
[C---:B------:R-:W-:Y:S01]  /*8cd0*/  FSETP.NEU.FTZ.AND P3, PT, R224.reuse, -INF , PT ;  /* 0xff800000e000780b */ /* 0x040fe20003f7d000 */
[----:B------:R5:W-:Y:S01]  /*8ce0*/  MUFU.EX2 R109, R5 ;  /* 0x00000005006d7308 */ /* 0x000be20000000800 */
[----:B------:R-:W-:Y:S01]  /*8cf0*/  FMUL.FTZ R4, R224, UR6 ;  /* 0x00000006e0047c20 */ /* 0x000fe20008410000 */
[----:B------:R-:W-:Y:S01]  /*8d00*/  F2FP.BF16.F32.PACK_AB R6, R108, R38 ;  /* 0x000000266c06723e */ /* 0x000fe200000010ff */
[----:B------:R-:W-:-:S03]  /*8d10*/  FMUL.FTZ R132, R132, R43 ;  /* 0x0000002b84847220 */ /* 0x000fc60000410000 */
[----:B------:R-:W-:Y:S01]  /*8d20*/  FSEL R17, R4, RZ, P3 ;  /* 0x000000ff04117208 */ /* 0x000fe20001800000 */
[----:B------:R-:W-:Y:S01]  /*8d30*/  FMUL.FTZ R133, R133, R43 ;  /* 0x0000002b85857220 */ /* 0x000fe20000410000 */
[----:B------:R-:W-:Y:S01]  /*8d40*/  F2FP.BF16.F32.PACK_AB R4, R37, R39 ;  /* 0x000000272504723e */ /* 0x000fe200000010ff */
[-C--:B------:R-:W-:Y:S01]  /*8d50*/  FMUL.FTZ R120, R120, R43.reuse ;  /* 0x0000002b78787220 */ /* 0x080fe20000410000 */
[-C--:B------:R-:W-:Y:S01]  /*8d60*/  FMUL.FTZ R121, R121, R43.reuse ;  /* 0x0000002b79797220 */ /* 0x080fe20000410000 */
[--C-:B------:R-:W-:Y:S01]  /*8d70*/  FFMA.FTZ R9, R54, UR6, -R17.reuse ;  /* 0x0000000636097c23 */ /* 0x100fe20008010811 */
[--C-:B------:R-:W-:Y:S01]  /*8d80*/  FFMA.FTZ R8, R55, UR6, -R17.reuse ;  /* 0x0000000637087c23 */ /* 0x100fe20008010811 */
[-C--:B------:R-:W-:Y:S01]  /*8d90*/  FMUL.FTZ R148, R148, R43.reuse ;  /* 0x0000002b94947220 */ /* 0x080fe20000410000 */
[-C--:B------:R-:W-:Y:S01]  /*8da0*/  FMUL.FTZ R149, R149, R43.reuse ;  /* 0x0000002b95957220 */ /* 0x080fe20000410000 */
[----:B------:R-:W-:Y:S01]  /*8db0*/  MUFU.EX2 R10, R9 ;  /* 0x00000009000a7308 */ /* 0x000fe20000000800 */
[-C--:B------:R-:W-:Y:S01]  /*8dc0*/  FMUL.FTZ R92, R92, R43.reuse ;  /* 0x0000002b5c5c7220 */ /* 0x080fe20000410000 */
[--C-:B-----5:R-:W-:Y:S01]  /*8dd0*/  FFMA.FTZ R5, R20, UR6, -R16.reuse ;  /* 0x0000000614057c23 */ /* 0x120fe20008010810 */
[-C--:B------:R-:W-:Y:S01]  /*8de0*/  FMUL.FTZ R93, R93, R43.reuse ;  /* 0x0000002b5d5d7220 */ /* 0x080fe20000410000 */
[-C--:B------:R-:W-:Y:S01]  /*8df0*/  FMUL.FTZ R116, R116, R43.reuse ;  /* 0x0000002b74747220 */ /* 0x080fe20000410000 */
[----:B------:R-:W-:Y:S01]  /*8e00*/  FMUL.FTZ R117, R117, R43 ;  /* 0x0000002b75757220 */ /* 0x000fe20000410000 */
[----:B-1----:R-:W-:Y:S01]  /*8e10*/  FMNMX.FTZ R230, R0, R7, !PT ;  /* 0x0000000700e67209 */ /* 0x002fe20007810000 */
[----:B------:R-:W-:Y:S01]  /*8e20*/  FFMA.FTZ R0, R57, UR6, -R17 ;  /* 0x0000000639007c23 */ /* 0x000fe20008010811 */
[----:B------:R1:W-:Y:S01]  /*8e30*/  MUFU.EX2 R182, R5 ;  /* 0x0000000500b67308 */ /* 0x0003e20000000800 */
[-C--:B------:R-:W-:Y:S01]  /*8e40*/  FMUL.FTZ R152, R152, R43.reuse ;  /* 0x0000002b98987220 */ /* 0x080fe20000410000 */
[-C--:B------:R-:W-:Y:S01]  /*8e50*/  FMUL.FTZ R153, R153, R43.reuse ;  /* 0x0000002b99997220 */ /* 0x080fe20000410000 */
[-C--:B------:R-:W-:Y:S01]  /*8e60*/  FMUL.FTZ R136, R136, R43.reuse ;  /* 0x0000002b88887220 */ /* 0x080fe20000410000 */
[-C--:B------:R-:W-:Y:S01]  /*8e70*/  FMUL.FTZ R137, R137, R43.reuse ;  /* 0x0000002b89897220 */ /* 0x080fe20000410000 */
[-C--:B------:R-:W-:Y:S01]  /*8e80*/  FMUL.FTZ R164, R164, R43.reuse ;  /* 0x0000002ba4a47220 */ /* 0x080fe20000410000 */
[-C--:B------:R-:W-:Y:S01]  /*8e90*/  FMUL.FTZ R165, R165, R43.reuse ;  /* 0x0000002ba5a57220 */ /* 0x080fe20000410000 */
[----:B------:R-:W-:Y:S01]  /*8ea0*/  FMUL.FTZ R168, R168, R43 ;  /* 0x0000002ba8a87220 */ /* 0x000fe20000410000 */
[----:B------:R5:W-:Y:S01]  /*8eb0*/  MUFU.EX2 R11, R0 ;  /* 0x00000000000b7308 */ /* 0x000be20000000800 */
[----:B---3--:R-:W-:Y:S01]  /*8ec0*/  MOV R58, R35 ;  /* 0x00000023003a7202 */ /* 0x008fe20000000f00 */
[-C--:B------:R-:W-:Y:S01]  /*8ed0*/  FMUL.FTZ R169, R169, R43.reuse ;  /* 0x0000002ba9a97220 */ /* 0x080fe20000410000 */
[----:B------:R-:W-:Y:S01]  /*8ee0*/  FMUL.FTZ R72, R72, R43 ;  /* 0x0000002b48487220 */ /* 0x000fe20000410000 */
[----:B----4-:R-:W-:Y:S01]  /*8ef0*/  MOV R59, R33 ;  /* 0x00000021003b7202 */ /* 0x010fe20000000f00 */
[-C--:B------:R-:W-:Y:S01]  /*8f00*/  FMUL.FTZ R73, R73, R43.reuse ;  /* 0x0000002b49497220 */ /* 0x080fe20000410000 */
[----:B------:R-:W-:Y:S01]  /*8f10*/  LDSM.16.MT88.4 R32, [R19+0x2000] ;  /* 0x002000001320783b */ /* 0x000fe20000004200 */
[-C--:B------:R-:W-:Y:S01]  /*8f20*/  FMUL.FTZ R76, R76, R43.reuse ;  /* 0x0000002b4c4c7220 */ /* 0x080fe20000410000 */
[----:B------:R-:W-:Y:S01]  /*8f30*/  MUFU.EX2 R52, R8 ;  /* 0x0000000800347308 */ /* 0x000fe20000000800 */
[----:B-1----:R-:W-:Y:S01]  /*8f40*/  FFMA.FTZ R5, R21, UR6, -R16 ;  /* 0x0000000615057c23 */ /* 0x002fe20008010810 */
[-C--:B------:R-:W-:Y:S01]  /*8f50*/  FMUL.FTZ R77, R77, R43.reuse ;  /* 0x0000002b4d4d7220 */ /* 0x080fe20000410000 */
[-C--:B------:R-:W-:Y:S01]  /*8f60*/  FMUL.FTZ R88, R88, R43.reuse ;  /* 0x0000002b58587220 */ /* 0x080fe20000410000 */
[----:B------:R-:W-:Y:S01]  /*8f70*/  FMUL.FTZ R89, R89, R43 ;  /* 0x0000002b59597220 */ /* 0x000fe20000410000 */
[----:B------:R-:W-:-:S02]  /*8f80*/  MOV R251, R58 ;  /* 0x0000003a00fb7202 */ /* 0x000fc40000000f00 */
[----:B------:R-:W-:Y:S01]  /*8f90*/  MOV R250, R59 ;  /* 0x0000003b00fa7202 */ /* 0x000fe20000000f00 */
[----:B------:R1:W-:Y:S01]  /*8fa0*/  MUFU.EX2 R247, R5 ;  /* 0x0000000500f77308 */ /* 0x0003e20000000800 */
[----:B-----5:R-:W-:Y:S01]  /*8fb0*/  FMUL.FTZ R0, R230, UR6 ;  /* 0x00000006e6007c20 */ /* 0x020fe20008410000 */
[----:B--2---:R-:W-:Y:S01]  /*8fc0*/  MOV R183, R36 ;  /* 0x0000002400b77202 */ /* 0x004fe20000000f00 */
[----:B-1----:R-:W-:Y:S02]  /*8fd0*/  FFMA.FTZ R5, R22, UR6, -R16 ;  /* 0x0000000616057c23 */ /* 0x002fe40008010810 */
[----:B------:R-:W1:Y:S03]  /*8fe0*/  LDSM.16.MT88.4 R20, [R19] ;  /* 0x000000001314783b */ /* 0x000e660000004200 */
[----:B------:R2:W3:Y:S02]  /*8ff0*/  MUFU.EX2 R248, R5 ;  /* 0x0000000500f87308 */ /* 0x0004e40000000800 */
[----:B--2---:R-:W-:-:S02]  /*9000*/  FSEL R5, R222, RZ, P0 ;  /* 0x000000ffde057208 */ /* 0x004fc40000000000 */
[----:B------:R-:W-:Y:S02]  /*9010*/  FSETP.NEU.FTZ.AND P0, PT, R230, -INF , PT ;  /* 0xff800000e600780b */ /* 0x000fe40003f1d000 */
[----:B---3--:R-:W-:Y:S01]  /*9020*/  F2FP.BF16.F32.PACK_AB R7, R248, R247 ;  /* 0x000000f7f807723e */ /* 0x008fe200000010ff */
[----:B------:R-:W-:Y:S01]  /*9030*/  FADD.FTZ R5, R101, -R5 ;  /* 0x8000000565057221 */ /* 0x000fe20000010000 */
[----:B------:R-:W-:Y:S01]  /*9040*/  FSEL R18, R0, RZ, P0 ;  /* 0x000000ff00127208 */ /* 0x000fe20000000000 */
[----:B------:R-:W-:Y:S02]  /*9050*/  FFMA.FTZ R0, R56, UR6, -R17 ;  /* 0x0000000638007c23 */ /* 0x000fe40008010811 */
[----:B------:R-:W-:Y:S02]  /*9060*/  FMUL.FTZ R5, R5, UR6 ;  /* 0x0000000605057c20 */ /* 0x000fe40008410000 */
[----:B------:R2:W-:Y:S01]  /*9070*/  MUFU.EX2 R53, R0 ;  /* 0x0000000000357308 */ /* 0x0005e20000000800 */
[--C-:B------:R-:W-:Y:S01]  /*9080*/  FFMA.FTZ R8, R67, UR6, -R18.reuse ;  /* 0x0000000643087c23 */ /* 0x100fe20008010812 */
[----:B------:R-:W-:-:S06]  /*9090*/  FFMA.FTZ R9, R60, UR6, -R18 ;  /* 0x000000063c097c23 */ /* 0x000fcc0008010812 */
[----:B------:R3:W4:Y:S08]  /*90a0*/  MUFU.EX2 R42, R5 ;  /* 0x00000005002a7308 */ /* 0x0007300000000800 */
[----:B------:R5:W-:Y:S01]  /*90b0*/  MUFU.EX2 R55, R8 ;  /* 0x0000000800377308 */ /* 0x000be20000000800 */
[----:B--2---:R-:W-:-:S07]  /*90c0*/  FSEL R0, R224, RZ, P3 ;  /* 0x000000ffe0007208 */ /* 0x004fce0001800000 */
[----:B------:R2:W-:Y:S01]  /*90d0*/  MUFU.EX2 R57, R9 ;  /* 0x0000000900397308 */ /* 0x0005e20000000800 */
[----:B---3--:R-:W-:Y:S01]  /*90e0*/  F2FP.BF16.F32.PACK_AB R5, R182, R109 ;  /* 0x0000006db605723e */ /* 0x008fe200000010ff */
[-C--:B----4-:R-:W-:Y:S01]  /*90f0*/  FMUL.FTZ R134, R134, R42.reuse ;  /* 0x0000002a86867220 */ /* 0x090fe20000410000 */
[-C--:B------:R-:W-:Y:S01]  /*9100*/  FMUL.FTZ R135, R135, R42.reuse ;  /* 0x0000002a87877220 */ /* 0x080fe20000410000 */
[-C--:B------:R-:W-:Y:S01]  /*9110*/  FMUL.FTZ R122, R122, R42.reuse ;  /* 0x0000002a7a7a7220 */ /* 0x080fe20000410000 */
[-C--:B------:R-:W-:Y:S01]  /*9120*/  FMUL.FTZ R123, R123, R42.reuse ;  /* 0x0000002a7b7b7220 */ /* 0x080fe20000410000 */
[-C--:B------:R-:W-:Y:S01]  /*9130*/  FMUL.FTZ R150, R150, R42.reuse ;  /* 0x0000002a96967220 */ /* 0x080fe20000410000 */
[-C--:B------:R-:W-:Y:S01]  /*9140*/  FMUL.FTZ R151, R151, R42.reuse ;  /* 0x0000002a97977220 */ /* 0x080fe20000410000 */
[----:B------:R-:W-:Y:S01]  /*9150*/  FMUL.FTZ R94, R94, R42 ;  /* 0x0000002a5e5e7220 */ /* 0x000fe20000410000 */
[----:B-----5:R-:W-:Y:S01]  /*9160*/  FFMA.FTZ R8, R61, UR6, -R18 ;  /* 0x000000063d087c23 */ /* 0x020fe20008010812 */
[C---:B-1----:R-:W-:Y:S01]  /*9170*/  HMMA.16816.F32.BF16 R188, R4.reuse, R20, R132 ;  /* 0x0000001404bc723c */ /* 0x042fe20000041884 */
[----:B------:R-:W-:Y:S01]  /*9180*/  MOV R133, R10 ;  /* 0x0000000a00857202 */ /* 0x000fe20000000f00 */
[----:B------:R-:W-:Y:S01]  /*9190*/  FADD.FTZ R10, R103, -R0 ;  /* 0x80000000670a7221 */ /* 0x000fe20000010000 */
[----:B------:R-:W-:Y:S01]  /*91a0*/  FSEL R0, R230, RZ, P0 ;  /* 0x000000ffe6007208 */ /* 0x000fe20000000000 */
[----:B------:R1:W-:Y:S01]  /*91b0*/  MUFU.EX2 R54, R8 ;  /* 0x0000000800367308 */ /* 0x0003e20000000800 */
[-C--:B------:R-:W-:Y:S01]  /*91c0*/  FMUL.FTZ R95, R95, R42.reuse ;  /* 0x0000002a5f5f7220 */ /* 0x080fe20000410000 */
[----:B------:R-:W-:Y:S01]  /*91d0*/  FMUL.FTZ R10, R10, UR6 ;  /* 0x000000060a0a7c20 */ /* 0x000fe20008410000 */
[----:B--2---:R-:W-:Y:S01]  /*91e0*/  FFMA.FTZ R9, R66, UR6, -R18 ;  /* 0x0000000642097c23 */ /* 0x004fe20008010812 */
[----:B------:R-:W-:Y:S01]  /*91f0*/  FADD.FTZ R0, R102, -R0 ;  /* 0x8000000066007221 */ /* 0x000fe20000010000 */
[-C--:B------:R-:W-:Y:S01]  /*9200*/  FMUL.FTZ R118, R118, R42.reuse ;  /* 0x0000002a76767220 */ /* 0x080fe20000410000 */
[-C--:B------:R-:W-:Y:S01]  /*9210*/  FMUL.FTZ R119, R119, R42.reuse ;  /* 0x0000002a77777220 */ /* 0x080fe20000410000 */
[-C--:B------:R-:W-:Y:S01]  /*9220*/  FMUL.FTZ R154, R154, R42.reuse ;  /* 0x0000002a9a9a7220 */ /* 0x080fe20000410000 */
[----:B------:R-:W-:Y:S01]  /*9230*/  FMUL.FTZ R0, R0, UR6 ;  /* 0x0000000600007c20 */ /* 0x000fe20008410000 */
[----:B------:R-:W-:Y:S01]  /*9240*/  MUFU.EX2 R132, R9 ;  /* 0x0000000900847308 */ /* 0x000fe20000000800 */
[-C--:B------:R-:W-:Y:S01]  /*9250*/  FMUL.FTZ R155, R155, R42.reuse ;  /* 0x0000002a9b9b7220 */ /* 0x080fe20000410000 */
[-C--:B------:R-:W-:Y:S01]  /*9260*/  FMUL.FTZ R138, R138, R42.reuse ;  /* 0x0000002a8a8a7220 */ /* 0x080fe20000410000 */
[-C--:B------:R-:W-:Y:S01]  /*9270*/  FMUL.FTZ R139, R139, R42.reuse ;  /* 0x0000002a8b8b7220 */ /* 0x080fe20000410000 */
[-C--:B------:R-:W-:Y:S01]  /*9280*/  FMUL.FTZ R166, R166, R42.reuse ;  /* 0x0000002aa6a67220 */ /* 0x080fe20000410000 */
[-C--:B------:R-:W-:Y:S01]  /*9290*/  FMUL.FTZ R167, R167, R42.reuse ;  /* 0x0000002aa7a77220 */ /* 0x080fe20000410000 */
[-C--:B------:R-:W-:Y:S01]  /*92a0*/  FMUL.FTZ R170, R170, R42.reuse ;  /* 0x0000002aaaaa7220 */ /* 0x080fe20000410000 */
[-C--:B------:R-:W-:Y:S01]  /*92b0*/  FMUL.FTZ R171, R171, R42.reuse ;  /* 0x0000002aabab7220 */ /* 0x080fe20000410000 */
[----:B------:R-:W2:Y:S01]  /*92c0*/  MUFU.EX2 R41, R10 ;  /* 0x0000000a00297308 */ /* 0x000ea20000000800 */
[-C--:B------:R-:W-:Y:S01]  /*92d0*/  FMUL.FTZ R74, R74, R42.reuse ;  /* 0x0000002a4a4a7220 */ /* 0x080fe20000410000 */
[-C--:B------:R-:W-:Y:S01]  /*92e0*/  FMUL.FTZ R75, R75, R42.reuse ;  /* 0x0000002a4b4b7220 */ /* 0x080fe20000410000 */
[-C--:B------:R-:W-:Y:S01]  /*92f0*/  FMUL.FTZ R78, R78, R42.reuse ;  /* 0x0000002a4e4e7220 */ /* 0x080fe20000410000 */
[-C--:B------:R-:W-:Y:S01]  /*9300*/  FMUL.FTZ R79, R79, R42.reuse ;  /* 0x0000002a4f4f7220 */ /* 0x080fe20000410000 */
[-C--:B------:R-:W-:Y:S01]  /*9310*/  FMUL.FTZ R90, R90, R42.reuse ;  /* 0x0000002a5a5a7220 */ /* 0x080fe20000410000 */
[----:B------:R-:W-:Y:S01]  /*9320*/  FMUL.FTZ R91, R91, R42 ;  /* 0x0000002a5b5b7220 */ /* 0x000fe20000410000 */
[----:B------:R-:W-:Y:S01]  /*9330*/  HMMA.16816.F32.BF16 R192, R4, R14, R120 ;  /* 0x0000000e04c0723c */ /* 0x000fe20000041878 */
[----:B------:R3:W4:Y:S01]  /*9340*/  MUFU.EX2 R40, R0 ;  /* 0x0000000000287308 */ /* 0x0007220000000800 */
[----:B-1----:R-:W-:Y:S01]  /*9350*/  FFMA.FTZ R8, R31, UR6, -R3 ;  /* 0x000000061f087c23 */ /* 0x002fe20008010803 */
[----:B------:R-:W-:-:S05]  /*9360*/  MOV R135, R37 ;  /* 0x0000002500877202 */ /* 0x000fca0000000f00 */
[C---:B------:R-:W-:Y:S01]  /*9370*/  HMMA.16816.F32.BF16 R120, R4.reuse, R24, R148 ;  /* 0x000000180478723c */ /* 0x040fe20000041894 */
[----:B------:R1:W-:Y:S01]  /*9380*/  MUFU.EX2 R9, R8 ;  /* 0x0000000800097308 */ /* 0x0003e20000000800 */
[-C--:B--2---:R-:W-:Y:S01]  /*9390*/  FMUL.FTZ R128, R128, R41.reuse ;  /* 0x0000002980807220 */ /* 0x084fe20000410000 */
[-C--:B------:R-:W-:Y:S01]  /*93a0*/  FMUL.FTZ R129, R129, R41.reuse ;  /* 0x0000002981817220 */ /* 0x080fe20000410000 */
[-C--:B------:R-:W-:Y:S01]  /*93b0*/  FMUL.FTZ R112, R112, R41.reuse ;  /* 0x0000002970707220 */ /* 0x080fe20000410000 */
[-C--:B------:R-:W-:Y:S01]  /*93c0*/  FMUL.FTZ R113, R113, R41.reuse ;  /* 0x0000002971717220 */ /* 0x080fe20000410000 */
[-C--:B------:R-:W-:Y:S01]  /*93d0*/  FMUL.FTZ R156, R156, R41.reuse ;  /* 0x000000299c9c7220 */ /* 0x080fe20000410000 */
[----:B------:R-:W-:Y:S01]  /*93e0*/  FMUL.FTZ R157, R157, R41 ;  /* 0x000000299d9d7220 */ /* 0x000fe20000410000 */
[C---:B------:R-:W-:Y:S01]  /*93f0*/  HMMA.16816.F32.BF16 R148, R4.reuse, R34, R92 ;  /* 0x000000220494723c */ /* 0x040fe2000004185c */
[----:B------:R-:W-:Y:S01]  /*9400*/  MOV R93, R57 ;  /* 0x00000039005d7202 */ /* 0x000fe20000000f00 */
[----:B---3--:R-:W-:Y:S01]  /*9410*/  FFMA.FTZ R0, R110, UR6, -R17 ;  /* 0x000000066e007c23 */ /* 0x008fe20008010811 */
[----:B------:R-:W-:Y:S01]  /*9420*/  MOV R94, R55 ;  /* 0x00000037005e7202 */ /* 0x000fe20000000f00 */
[----:B----4-:R-:W-:Y:S01]  /*9430*/  FMUL.FTZ R130, R130, R40 ;  /* 0x0000002882827220 */ /* 0x010fe20000410000 */
[----:B------:R-:W-:Y:S01]  /*9440*/  MOV R95, R54 ;  /* 0x00000036005f7202 */ /* 0x000fe20000000f00 */
[----:B------:R2:W-:Y:S01]  /*9450*/  MUFU.EX2 R92, R0 ;  /* 0x00000000005c7308 */ /* 0x0005e20000000800 */
[-C--:B------:R-:W-:Y:S01]  /*9460*/  FMUL.FTZ R131, R131, R40.reuse ;  /* 0x0000002883837220 */ /* 0x080fe20000410000 */
[C---:B------:R-:W-:Y:S01]  /*9470*/  HMMA.16816.F32.BF16 R200, R4.reuse, R12, R116 ;  /* 0x0000000c04c8723c */ /* 0x040fe20000041874 */
[-C--:B------:R-:W-:Y:S01]  /*9480*/  FMUL.FTZ R114, R114, R40.reuse ;  /* 0x0000002872727220 */ /* 0x080fe20000410000 */
[-C--:B------:R-:W-:Y:S01]  /*9490*/  FMUL.FTZ R115, R115, R40.reuse ;  /* 0x0000002873737220 */ /* 0x080fe20000410000 */
[--C-:B-1----:R-:W-:Y:S01]  /*94a0*/  FFMA.FTZ R8, R28, UR6, -R3.reuse ;  /* 0x000000061c087c23 */ /* 0x102fe20008010803 */
        /* <DEDUP_REMOVED lines=9> */
[-C--:B------:R-:W-:Y:S01]  /*9540*/  FMUL.FTZ R70, R70, R40.reuse ;  /* 0x0000002846467220 */ /* 0x080fe20000410000 */
[----:B------:R-:W-:Y:S01]  /*9550*/  FMUL.FTZ R71, R71, R40 ;  /* 0x0000002847477220 */ /* 0x000fe20000410000 */
[--C-:B--2---:R-:W-:Y:S01]  /*9560*/  FFMA.FTZ R0, R111, UR6, -R3.reuse ;  /* 0x000000066f007c23 */ /* 0x104fe20008010803 */
[C---:B------:R-:W-:Y:S01]  /*9570*/  HMMA.16816.F32.BF16 R184, R4.reuse, R22, R136 ;  /* 0x0000001604b8723c */ /* 0x040fe20000041888 */
[----:B------:R-:W-:Y:S01]  /*9580*/  MOV R54, R39 ;  /* 0x0000002700367202 */ /* 0x000fe20000000f00 */
[-C--:B------:R-:W-:Y:S01]  /*9590*/  FMUL.FTZ R160, R160, R41.reuse ;  /* 0x00000029a0a07220 */ /* 0x080fe20000410000 */
[----:B------:R1:W2:Y:S01]  /*95a0*/  MUFU.EX2 R10, R0 ;  /* 0x00000000000a7308 */ /* 0x0002a20000000800 */
[----:B------:R-:W-:Y:S01]  /*95b0*/  MOV R55, R38 ;  /* 0x0000002600377202 */ /* 0x000fe20000000f00 */
        /* <DEDUP_REMOVED lines=15> */
[----:B-1----:R-:W-:Y:S01]  /*96b0*/  FFMA.FTZ R0, R29, UR6, -R3 ;  /* 0x000000061d007c23 */ /* 0x002fe20008010803 */
        /* <DEDUP_REMOVED lines=18> */
[----:B------:R-:W-:Y:S02]  /*97e0*/  F2FP.BF16.F32.PACK_AB R4, R133, R11 ;  /* 0x0000000b8504723e */ /* 0x000fe400000010ff */
[----:B------:R-:W-:Y:S02]  /*97f0*/  F2FP.BF16.F32.PACK_AB R5, R93, R94 ;  /* 0x0000005e5d05723e */ /* 0x000fe400000010ff */
[----:B------:R-:W-:Y:S02]  /*9800*/  F2FP.BF16.F32.PACK_AB R6, R53, R52 ;  /* 0x000000343506723e */ /* 0x000fe400000010ff */
[----:B------:R-:W-:-:S07]  /*9810*/  F2FP.BF16.F32.PACK_AB R7, R132, R95 ;  /* 0x0000005f8407723e */ /* 0x000fce00000010ff */
        /* <DEDUP_REMOVED lines=8> */
[----:B------:R3:W4:Y:S01]  /*98a0*/  MUFU.EX2 R159, R8 ;  /* 0x00000008009f7308 */ /* 0x0007220000000800 */
[----:B-1----:R-:W-:Y:S01]  /*98b0*/  FFMA.FTZ R0, R178, UR6, -R16 ;  /* 0x00000006b2007c23 */ /* 0x002fe20008010810 */
[----:B------:R-:W-:Y:S02]  /*98c0*/  MOV R156, R134 ;  /* 0x00000086009c7202 */ /* 0x000fe40000000f00 */
[----:B------:R-:W-:Y:S02]  /*98d0*/  MOV R157, R109 ;  /* 0x0000006d009d7202 */ /* 0x000fe40000000f00 */
[----:B------:R-:W-:Y:S01]  /*98e0*/  MOV R178, R113 ;  /* 0x0000007100b27202 */ /* 0x000fe20000000f00 */
[----:B------:R-:W-:Y:S01]  /*98f0*/  HMMA.16816.F32.BF16 R36, R4, R14, R124 ;  /* 0x0000000e0424723c */ /* 0x000fe2000004187c */
[----:B------:R1:W-:Y:S01]  /*9900*/  MUFU.EX2 R251, R0 ;  /* 0x0000000000fb7308 */ /* 0x0003e20000000800 */
[----:B------:R-:W-:Y:S01]  /*9910*/  MOV R126, R249 ;  /* 0x000000f9007e7202 */ /* 0x000fe20000000f00 */
[----:B------:R-:W-:Y:S01]  /*9920*/  LDSM.16.MT88.4 R12, [R220+0xb400] ;  /* 0x00b40000dc0c783b */ /* 0x000fe20000004200 */
[----:B------:R-:W-:-:S02]  /*9930*/  MOV R125, R248 ;  /* 0x000000f8007d7202 */ /* 0x000fc40000000f00 */
[----:B------:R-:W-:Y:S02]  /*9940*/  MOV R124, R247 ;  /* 0x000000f7007c7202 */ /* 0x000fe40000000f00 */
[C---:B------:R-:W-:Y:S01]  /*9950*/  HMMA.16816.F32.BF16 R56, R4.reuse, R44, R68 ;  /* 0x0000002c0438723c */ /* 0x040fe20000041844 */
[----:B--2---:R-:W-:Y:S01]  /*9960*/  MOV R69, R10 ;  /* 0x0000000a00457202 */ /* 0x004fe20000000f00 */
[--C-:B---3--:R-:W-:Y:S01]  /*9970*/  FFMA.FTZ R8, R177, UR6, -R16.reuse ;  /* 0x00000006b1087c23 */ /* 0x108fe20008010810 */
[----:B------:R-:W-:Y:S02]  /*9980*/  MOV R68, R9 ;  /* 0x0000000900447202 */ /* 0x000fe40000000f00 */
[----:B------:R-:W-:Y:S01]  /*9990*/  MOV R71, R92 ;  /* 0x0000005c00477202 */ /* 0x000fe20000000f00 */
[----:B------:R2:W3:Y:S01]  /*99a0*/  MUFU.EX2 R70, R8 ;  /* 0x0000000800467308 */ /* 0x0004e20000000800 */
[----:B------:R-:W-:Y:S01]  /*99b0*/  MOV R92, R54 ;  /* 0x00000036005c7202 */ /* 0x000fe20000000f00 */
[C---:B------:R-:W-:Y:S01]  /*99c0*/  HMMA.16816.F32.BF16 R60, R4.reuse, R48, R160 ;  /* 0x00000030043c723c */ /* 0x040fe200000418a0 */
[----:B------:R-:W-:Y:S01]  /*99d0*/  MOV R162, R133 ;  /* 0x0000008500a27202 */ /* 0x000fe20000000f00 */
[----:B-1----:R-:W-:Y:S01]  /*99e0*/  FFMA.FTZ R0, R30, UR6, -R16 ;  /* 0x000000061e007c23 */ /* 0x002fe20008010810 */
[----:B------:R-:W-:Y:S01]  /*99f0*/  MOV R160, R135 ;  /* 0x0000008700a07202 */ /* 0x000fe20000000f00 */
[----:B------:R-:W1:Y:S01]  /*9a00*/  LDSM.16.MT88.4 R28, [R220+0x9400] ;  /* 0x00940000dc1c783b */ /* 0x000e620000004200 */
[----:B------:R-:W-:Y:S01]  /*9a10*/  MOV R127, R11 ;  /* 0x0000000b007f7202 */ /* 0x000fe20000000f00 */
[----:B------:R5:W-:Y:S01]  /*9a20*/  MUFU.EX2 R250, R0 ;  /* 0x0000000000fa7308 */ /* 0x000be20000000800 */
[----:B------:R-:W-:Y:S01]  /*9a30*/  MOV R163, R126 ;  /* 0x0000007e00a37202 */ /* 0x000fe20000000f00 */
[----:B------:R-:W-:Y:S01]  /*9a40*/  HMMA.16816.F32.BF16 R72, R4, R22, R140 ;  /* 0x000000160448723c */ /* 0x000fe2000004188c */
[----:B------:R-:W-:Y:S01]  /*9a50*/  LDSM.16.MT88.4 R20, [R220+0xa400] ;  /* 0x00a40000dc14783b */ /* 0x000fe20000004200 */
[----:B------:R-:W-:-:S02]  /*9a60*/  MOV R143, R127 ;  /* 0x0000007f008f7202 */ /* 0x000fc40000000f00 */
[----:B------:R-:W-:Y:S02]  /*9a70*/  MOV R140, R114 ;  /* 0x00000072008c7202 */ /* 0x000fe40000000f00 */
[----:B------:R-:W-:Y:S01]  /*9a80*/  MOV R142, R115 ;  /* 0x00000073008e7202 */ /* 0x000fe20000000f00 */
[----:B--2---:R-:W-:Y:S01]  /*9a90*/  LDSM.16.MT88.4 R8, [R19+0x1400] ;  /* 0x001400001308783b */ /* 0x004fe20000004200 */
[C---:B------:R-:W-:Y:S01]  /*9aa0*/  HMMA.16816.F32.BF16 R144, R4.reuse, R24, R144 ;  /* 0x000000180490723c */ /* 0x040fe20000041890 */
[----:B------:R-:W-:Y:S02]  /*9ab0*/  MOV R158, R92 ;  /* 0x0000005c009e7202 */ /* 0x000fe40000000f00 */
[----:B------:R-:W2:Y:S01]  /*9ac0*/  LDSM.16.MT88.4 R24, [R19+0x400] ;  /* 0x000400001318783b */ /* 0x000ea20000004200 */
[----:B------:R-:W-:Y:S02]  /*9ad0*/  MOV R161, R93 ;  /* 0x0000005d00a17202 */ /* 0x000fe40000000f00 */
[----:B------:R-:W-:Y:S01]  /*9ae0*/  MOV R141, R94 ;  /* 0x0000005e008d7202 */ /* 0x000fe20000000f00 */
[----:B-----5:R-:W-:Y:S01]  /*9af0*/  FFMA.FTZ R0, R176, UR6, -R16 ;  /* 0x00000006b0007c23 */ /* 0x020fe20008010810 */
[----:B------:R-:W-:Y:S01]  /*9b00*/  HMMA.16816.F32.BF16 R48, R4, R50, R172 ;  /* 0x000000320430723c */ /* 0x000fe200000418ac */
[----:B------:R-:W-:-:S02]  /*9b10*/  MOV R172, R108 ;  /* 0x0000006c00ac7202 */ /* 0x000fc40000000f00 */
[----:B------:R5:W1:Y:S01]  /*9b20*/  MUFU.EX2 R249, R0 ;  /* 0x0000000000f97308 */ /* 0x000a620000000800 */
[----:B------:R-:W-:Y:S02]  /*9b30*/  MOV R175, R124 ;  /* 0x0000007c00af7202 */ /* 0x000fe40000000f00 */
[----:B------:R-:W-:Y:S02]  /*9b40*/  MOV R176, R125 ;  /* 0x0000007d00b07202 */ /* 0x000fe40000000f00 */
[----:B------:R-:W-:Y:S01]  /*9b50*/  HMMA.16816.F32.BF16 R44, R4, R46, R80 ;  /* 0x0000002e042c723c */ /* 0x000fe20000041850 */
[----:B------:R-:W-:Y:S02]  /*9b60*/  MOV R174, R112 ;  /* 0x0000007000ae7202 */ /* 0x000fe40000000f00 */
[----:B------:R-:W-:-:S05]  /*9b70*/  MOV R173, R95 ;  /* 0x0000005f00ad7202 */ /* 0x000fca0000000f00 */
[----:B------:R-:W-:Y:S01]  /*9b80*/  HMMA.16816.F32.BF16 R52, R4, R32, R84 ;  /* 0x000000200434723c */ /* 0x000fe20000041854 */
[----:B-----5:R-:W-:-:S04]  /*9b90*/  FFMA.FTZ R0, R180, UR6, -R17 ;  /* 0x00000006b4007c23 */ /* 0x020fc80008010811 */
[----:B------:R5:W2:Y:S03]  /*9ba0*/  MUFU.EX2 R248, R0 ;  /* 0x0000000000f87308 */ /* 0x000aa60000000800 */
[----:B------:R-:W-:Y:S01]  /*9bb0*/  HMMA.16816.F32.BF16 R96, R4, R34, R96 ;  /* 0x000000220460723c */ /* 0x000fe20000041860 */
[----:B------:R-:W-:Y:S01]  /*9bc0*/  F2FP.BF16.F32.PACK_AB R4, R68, R69 ;  /* 0x000000454404723e */ /* 0x000fe200000010ff */
[----:B------:R-:W2:Y:S01]  /*9bd0*/  LDSM.16.MT88.4 R32, [R19+0x2400] ;  /* 0x002400001320783b */ /* 0x000ea20000004200 */
[----:B----4-:R-:W-:Y:S02]  /*9be0*/  F2FP.BF16.F32.PACK_AB R6, R159, R131 ;  /* 0x000000839f06723e */ /* 0x010fe400000010ff */
[----:B---3--:R-:W-:Y:S02]  /*9bf0*/  F2FP.BF16.F32.PACK_AB R5, R70, R251 ;  /* 0x000000fb4605723e */ /* 0x008fe400000010ff */
[----:B-1----:R-:W-:-:S07]  /*9c00*/  F2FP.BF16.F32.PACK_AB R7, R249, R250 ;  /* 0x000000faf907723e */ /* 0x002fce00000010ff */
[C---:B------:R-:W-:Y:S01]  /*9c10*/  HMMA.16816.F32.BF16 R136, R4.reuse, R28, R200 ;  /* 0x0000001c0488723c */ /* 0x040fe200000418c8 */
[----:B------:R-:W-:Y:S01]  /*9c20*/  MOV R201, R70 ;  /* 0x0000004600c97202 */ /* 0x000fe20000000f00 */
[----:B-----5:R-:W-:Y:S01]  /*9c30*/  FFMA.FTZ R0, R179, UR6, -R17 ;  /* 0x00000006b3007c23 */ /* 0x020fe20008010811 */
[----:B------:R-:W-:Y:S02]  /*9c40*/  MOV R70, R132 ;  /* 0x0000008400467202 */ /* 0x000fe40000000f00 */
[----:B------:R-:W-:Y:S01]  /*9c50*/  MOV R202, R131 ;  /* 0x0000008300ca7202 */ /* 0x000fe20000000f00 */
[----:B------:R1:W-:Y:S01]  /*9c60*/  MUFU.EX2 R247, R0 ;  /* 0x0000000000f77308 */ /* 0x0003e20000000800 */
[----:B------:R-:W-:Y:S01]  /*9c70*/  MOV R177, R70 ;  /* 0x0000004600b17202 */ /* 0x000fe20000000f00 */
[----:B------:R-:W-:Y:S01]  /*9c80*/  HMMA.16816.F32.BF16 R132, R4, R30, R192 ;  /* 0x0000001e0484723c */ /* 0x000fe200000418c0 */
[----:B------:R-:W-:-:S07]  /*9c90*/  MOV R203, R159 ;  /* 0x0000009f00cb7202 */ /* 0x000fce0000000f00 */
[----:B--2---:R-:W-:Y:S01]  /*9ca0*/  HMMA.16816.F32.BF16 R128, R4, R24, R188 ;  /* 0x000000180480723c */ /* 0x004fe200000418bc */
        /* <DEDUP_REMOVED lines=14> */
[----:B-1----:R-:W-:-:S04]  /*9d90*/  FFMA.FTZ R0, R197, UR6, -R18 ;  /* 0x00000006c5007c23 */ /* 0x002fc80008010812 */
[----:B------:R1:W-:Y:S03]  /*9da0*/  MUFU.EX2 R197, R0 ;  /* 0x0000000000c57308 */ /* 0x0003e60000000800 */
[----:B------:R-:W-:Y:S01]  /*9db0*/  HMMA.16816.F32.BF16 R80, R4, R34, R148 ;  /* 0x000000220450723c */ /* 0x000fe20000041894 */
[----:B------:R-:W-:Y:S02]  /*9dc0*/  F2FP.BF16.F32.PACK_AB R4, R248, R71 ;  /* 0x00000047f804723e */ /* 0x000fe400000010ff */
[----:B--2---:R-:W-:Y:S02]  /*9dd0*/  F2FP.BF16.F32.PACK_AB R5, R198, R199 ;  /* 0x000000c7c605723e */ /* 0x004fe400000010ff */
[----:B------:R-:W-:Y:S01]  /*9de0*/  F2FP.BF16.F32.PACK_AB R6, R200, R247 ;  /* 0x000000f7c806723e */ /* 0x000fe200000010ff */
[----:B-1----:R-:W-:-:S04]  /*9df0*/  FFMA.FTZ R0, R196, UR6, -R18 ;  /* 0x00000006c4007c23 */ /* 0x002fc80008010812 */
        /* <DEDUP_REMOVED lines=8> */
[----:B-1----:R-:W-:Y:S01]  /*9e80*/  FFMA.FTZ R0, R208, UR6, -R3 ;  /* 0x00000006d0007c23 */ /* 0x002fe20008010803 */
[----:B------:R-:W-:-:S05]  /*9e90*/  MOV R208, R69 ;  /* 0x0000004500d07202 */ /* 0x000fca0000000f00 */
[C---:B------:R-:W-:Y:S01]  /*9ea0*/  HMMA.16816.F32.BF16 R56, R4.reuse, R12, R56 ;  /* 0x0000000c0438723c */ /* 0x040fe20000041838 */
[----:B------:R1:W-:Y:S07]  /*9eb0*/  MUFU.EX2 R194, R0 ;  /* 0x0000000000c27308 */ /* 0x0003ee0000000800 */
[C---:B------:R-:W-:Y:S01]  /*9ec0*/  HMMA.16816.F32.BF16 R44, R4.reuse, R14, R44 ;  /* 0x0000000e042c723c */ /* 0x040fe2000004182c */
[----:B------:R-:W-:Y:S07]  /*9ed0*/  LDSM.16.MT88.4 R12, [R220+0xb800] ;  /* 0x00b80000dc0c783b */ /* 0x000fee0000004200 */
[----:B------:R-:W-:Y:S01]  /*9ee0*/  HMMA.16816.F32.BF16 R88, R4, R28, R88 ;  /* 0x0000001c0458723c */ /* 0x000fe20000041858 */
[----:B-1----:R-:W-:Y:S01]  /*9ef0*/  FFMA.FTZ R0, R207, UR6, -R3 ;  /* 0x00000006cf007c23 */ /* 0x002fe20008010803 */
[----:B------:R-:W-:-:S03]  /*9f00*/  MOV R207, R71 ;  /* 0x0000004700cf7202 */ /* 0x000fc60000000f00 */
[----:B------:R1:W3:Y:S03]  /*9f10*/  MUFU.EX2 R193, R0 ;  /* 0x0000000000c17308 */ /* 0x0002e60000000800 */
[C---:B------:R-:W-:Y:S01]  /*9f20*/  HMMA.16816.F32.BF16 R84, R4.reuse, R30, R36 ;  /* 0x0000001e0454723c */ /* 0x040fe20000041824 */
[----:B------:R-:W4:Y:S04]  /*9f30*/  LDSM.16.MT88.4 R36, [R220+0x9800] ;  /* 0x00980000dc24783b */ /* 0x000f280000004200 */
[----:B------:R-:W5:Y:S03]  /*9f40*/  LDSM.16.MT88.4 R28, [R19+0x800] ;  /* 0x00080000131c783b */ /* 0x000f660000004200 */
[----:B------:R-:W-:Y:S01]  /*9f50*/  HMMA.16816.F32.BF16 R76, R4, R24, R76 ;  /* 0x00000018044c723c */ /* 0x000fe2000004184c */
[----:B-1----:R-:W-:-:S07]  /*9f60*/  FFMA.FTZ R0, R206, UR6, -R3 ;  /* 0x00000006ce007c23 */ /* 0x002fce0008010803 */
[C---:B------:R-:W-:Y:S01]  /*9f70*/  HMMA.16816.F32.BF16 R72, R4.reuse, R26, R72 ;  /* 0x0000001a0448723c */ /* 0x040fe20000041848 */
[----:B------:R-:W1:Y:S01]  /*9f80*/  LDSM.16.MT88.4 R24, [R220+0xa800] ;  /* 0x00a80000dc18783b */ /* 0x000e620000004200 */
[----:B------:R-:W-:Y:S01]  /*9f90*/  MOV R206, R176 ;  /* 0x000000b000ce7202 */ /* 0x000fe20000000f00 */
[----:B------:R2:W-:Y:S05]  /*9fa0*/  MUFU.EX2 R192, R0 ;  /* 0x0000000000c07308 */ /* 0x0005ea0000000800 */
[C---:B------:R-:W-:Y:S08]  /*9fb0*/  HMMA.16816.F32.BF16 R68, R4.reuse, R20, R144 ;  /* 0x000000140444723c */ /* 0x040ff00000041890 */
[----:B------:R-:W-:Y:S01]  /*9fc0*/  HMMA.16816.F32.BF16 R64, R4, R22, R64 ;  /* 0x000000160440723c */ /* 0x000fe20000041840 */
[----:B------:R-:W1:Y:S01]  /*9fd0*/  LDSM.16.MT88.4 R20, [R19+0x2800] ;  /* 0x002800001314783b */ /* 0x000e620000004200 */
[----:B--2---:R-:W-:Y:S01]  /*9fe0*/  FFMA.FTZ R0, R204, UR6, -R3 ;  /* 0x00000006cc007c23 */ /* 0x004fe20008010803 */
[----:B------:R-:W-:-:S02]  /*9ff0*/  MOV R204, R172 ;  /* 0x000000ac00cc7202 */ /* 0x000fc40000000f00 */
[----:B------:R-:W-:-:S03]  /*a000*/  MOV R172, R156 ;  /* 0x0000009c00ac7202 */ /* 0x000fc60000000f00 */
[C---:B------:R-:W-:Y:S01]  /*a010*/  HMMA.16816.F32.BF16 R52, R4.reuse, R32, R52 ;  /* 0x000000200434723c */ /* 0x040fe20000041834 */
[----:B------:R-:W-:Y:S02]  /*a020*/  MOV R156, R157 ;  /* 0x0000009d009c7202 */ /* 0x000fe40000000f00 */
[----:B------:R-:W-:Y:S02]  /*a030*/  MOV R157, R183 ;  /* 0x000000b7009d7202 */ /* 0x000fe40000000f00 */
[----:B------:R2:W4:Y:S03]  /*a040*/  MUFU.EX2 R183, R0 ;  /* 0x0000000000b77308 */ /* 0x0005260000000800 */
[----:B------:R-:W-:Y:S01]  /*a050*/  HMMA.16816.F32.BF16 R32, R4, R34, R96 ;  /* 0x000000220420723c */ /* 0x000fe20000041860 */
[----:B---3--:R-:W-:Y:S01]  /*a060*/  F2FP.BF16.F32.PACK_AB R4, R193, R194 ;  /* 0x000000c2c104723e */ /* 0x008fe200000010ff */
[----:B--2---:R-:W-:Y:S01]  /*a070*/  FFMA.FTZ R0, R214, UR6, -R16 ;  /* 0x00000006d6007c23 */ /* 0x004fe20008010810 */
[----:B------:R-:W-:-:S02]  /*a080*/  MOV R214, R177 ;  /* 0x000000b100d67202 */ /* 0x000fc40000000f00 */
[----:B----4-:R-:W-:Y:S01]  /*a090*/  F2FP.BF16.F32.PACK_AB R6, R183, R192 ;  /* 0x000000c0b706723e */ /* 0x010fe200000010ff */
[----:B------:R2:W-:Y:S02]  /*a0a0*/  MUFU.EX2 R191, R0 ;  /* 0x0000000000bf7308 */ /* 0x0005e40000000800 */
[----:B--2---:R-:W-:Y:S01]  /*a0b0*/  FFMA.FTZ R0, R212, UR6, -R16 ;  /* 0x00000006d4007c23 */ /* 0x004fe20008010810 */
[----:B------:R-:W-:-:S05]  /*a0c0*/  MOV R212, R178 ;  /* 0x000000b200d47202 */ /* 0x000fca0000000f00 */
[----:B------:R2:W3:Y:S02]  /*a0d0*/  MUFU.EX2 R190, R0 ;  /* 0x0000000000be7308 */ /* 0x0004e40000000800 */
[----:B--2---:R-:W-:Y:S01]  /*a0e0*/  FFMA.FTZ R0, R210, UR6, -R16 ;  /* 0x00000006d2007c23 */ /* 0x004fe20008010810 */
[----:B------:R-:W-:Y:S02]  /*a0f0*/  MOV R210, R175 ;  /* 0x000000af00d27202 */ /* 0x000fe40000000f00 */
[----:B------:R-:W-:-:S03]  /*a100*/  MOV R175, R182 ;  /* 0x000000b600af7202 */ /* 0x000fc60000000f00 */
[----:B------:R2:W-:Y:S01]  /*a110*/  MUFU.EX2 R182, R0 ;  /* 0x0000000000b67308 */ /* 0x0005e20000000800 */
[----:B---3--:R-:W-:Y:S01]  /*a120*/  F2FP.BF16.F32.PACK_AB R5, R190, R191 ;  /* 0x000000bfbe05723e */ /* 0x008fe200000010ff */
[----:B--2---:R-:W-:Y:S01]  /*a130*/  FFMA.FTZ R0, R211, UR6, -R16 ;  /* 0x00000006d3007c23 */ /* 0x004fe20008010810 */
[----:B------:R-:W-:-:S05]  /*a140*/  MOV R211, R172 ;  /* 0x000000ac00d37202 */ /* 0x000fca0000000f00 */
[----:B------:R2:W3:Y:S02]  /*a150*/  MUFU.EX2 R181, R0 ;  /* 0x0000000000b57308 */ /* 0x0004e40000000800 */
[----:B--2---:R-:W-:Y:S01]  /*a160*/  FFMA.FTZ R0, R217, UR6, -R17 ;  /* 0x00000006d9007c23 */ /* 0x004fe20008010811 */
[----:B---3--:R-:W-:Y:S02]  /*a170*/  F2FP.BF16.F32.PACK_AB R7, R181, R182 ;  /* 0x000000b6b507723e */ /* 0x008fe400000010ff */
[----:B------:R-:W-:-:S03]  /*a180*/  MOV R217, R173 ;  /* 0x000000ad00d97202 */ /* 0x000fc60000000f00 */
[----:B------:R2:W3:Y:S02]  /*a190*/  MUFU.EX2 R189, R0 ;  /* 0x0000000000bd7308 */ /* 0x0004e40000000800 */
[C---:B------:R-:W-:Y:S08]  /*a1a0*/  HMMA.16816.F32.BF16 R168, R4.reuse, R10, R108 ;  /* 0x0000000a04a8723c */ /* 0x040ff0000004186c */
[----:B------:R-:W-:Y:S01]  /*a1b0*/  HMMA.16816.F32.BF16 R136, R4, R36, R136 ;  /* 0x000000240488723c */ /* 0x000fe20000041888 */
[----:B--2---:R-:W-:Y:S01]  /*a1c0*/  FFMA.FTZ R0, R205, UR6, -R17 ;  /* 0x00000006cd007c23 */ /* 0x004fe20008010811 */
[----:B------:R-:W-:-:S06]  /*a1d0*/  MOV R205, R174 ;  /* 0x000000ae00cd7202 */ /* 0x000fcc0000000f00 */
[C---:B------:R-:W-:Y:S01]  /*a1e0*/  HMMA.16816.F32.BF16 R132, R4.reuse, R38, R132 ;  /* 0x000000260484723c */ /* 0x040fe20000041884 */
[----:B------:R2:W-:Y:S07]  /*a1f0*/  MUFU.EX2 R180, R0 ;  /* 0x0000000000b47308 */ /* 0x0005ee0000000800 */
[C---:B-----5:R-:W-:Y:S08]  /*a200*/  HMMA.16816.F32.BF16 R144, R4.reuse, R28, R128 ;  /* 0x0000001c0490723c */ /* 0x060ff00000041880 */
[----:B------:R-:W-:Y:S01]  /*a210*/  HMMA.16816.F32.BF16 R148, R4, R30, R124 ;  /* 0x0000001e0494723c */ /* 0x000fe2000004187c */
[----:B------:R-:W4:Y:S01]  /*a220*/  LDSM.16.MT88.4 R124, [R220+0x9c00] ;  /* 0x009c0000dc7c783b */ /* 0x000f220000004200 */
[----:B--2---:R-:W-:Y:S01]  /*a230*/  FFMA.FTZ R0, R243, UR6, -R17 ;  /* 0x00000006f3007c23 */ /* 0x004fe20008010811 */
[----:B------:R-:W-:-:S02]  /*a240*/  MOV R243, R175 ;  /* 0x000000af00f37202 */ /* 0x000fc40000000f00 */
[----:B------:R-:W-:Y:S01]  /*a250*/  LDSM.16.MT88.4 R172, [R19+0x1c00] ;  /* 0x001c000013ac783b */ /* 0x000fe20000004200 */
[----:B------:R2:W-:Y:S02]  /*a260*/  MUFU.EX2 R179, R0 ;  /* 0x0000000000b37308 */ /* 0x0005e40000000800 */
[C---:B-1----:R-:W-:Y:S08]  /*a270*/  HMMA.16816.F32.BF16 R184, R4.reuse, R24, R120 ;  /* 0x0000001804b8723c */ /* 0x042ff00000041878 */
[----:B------:R-:W-:Y:S01]  /*a280*/  HMMA.16816.F32.BF16 R152, R4, R26, R116 ;  /* 0x0000001a0498723c */ /* 0x000fe20000041874 */
[----:B--2---:R-:W-:Y:S01]  /*a290*/  FFMA.FTZ R0, R218, UR6, -R18 ;  /* 0x00000006da007c23 */ /* 0x004fe20008010812 */
[----:B------:R-:W-:-:S06]  /*a2a0*/  MOV R218, R160 ;  /* 0x000000a000da7202 */ /* 0x000fcc0000000f00 */
[C---:B------:R-:W-:Y:S01]  /*a2b0*/  HMMA.16816.F32.BF16 R164, R4.reuse, R8, R112 ;  /* 0x0000000804a4723c */ /* 0x040fe20000041870 */
[----:B------:R1:W-:Y:S07]  /*a2c0*/  MUFU.EX2 R188, R0 ;  /* 0x0000000000bc7308 */ /* 0x0003ee0000000800 */
[C---:B------:R-:W-:Y:S08]  /*a2d0*/  HMMA.16816.F32.BF16 R108, R4.reuse, R14, R100 ;  /* 0x0000000e046c723c */ /* 0x040ff00000041864 */
[----:B------:R-:W-:Y:S01]  /*a2e0*/  HMMA.16816.F32.BF16 R96, R4, R22, R80 ;  /* 0x000000160460723c */ /* 0x000fe20000041850 */
[----:B------:R-:W-:Y:S01]  /*a2f0*/  LDSM.16.MT88.4 R80, [R220+0xbc00] ;  /* 0x00bc0000dc50783b */ /* 0x000fe20000004200 */
[----:B-1----:R-:W-:Y:S01]  /*a300*/  FFMA.FTZ R0, R216, UR6, -R18 ;  /* 0x00000006d8007c23 */ /* 0x002fe20008010812 */
[----:B------:R-:W-:-:S03]  /*a310*/  MOV R216, R161 ;  /* 0x000000a100d87202 */ /* 0x000fc60000000f00 */
[----:B------:R1:W2:Y:S02]  /*a320*/  MUFU.EX2 R178, R0 ;  /* 0x0000000000b27308 */ /* 0x0002a40000000800 */
[----:B-1----:R-:W-:Y:S01]  /*a330*/  FFMA.FTZ R0, R213, UR6, -R18 ;  /* 0x00000006d5007c23 */ /* 0x002fe20008010812 */
[----:B------:R-:W-:-:S05]  /*a340*/  MOV R213, R162 ;  /* 0x000000a200d57202 */ /* 0x000fca0000000f00 */
[----:B------:R1:W-:Y:S02]  /*a350*/  MUFU.EX2 R177, R0 ;  /* 0x0000000000b17308 */ /* 0x0003e40000000800 */
[----:B-1----:R-:W-:Y:S01]  /*a360*/  FFMA.FTZ R0, R215, UR6, -R18 ;  /* 0x00000006d7007c23 */ /* 0x002fe20008010812 */
[----:B------:R-:W-:Y:S02]  /*a370*/  MOV R215, R163 ;  /* 0x000000a300d77202 */ /* 0x000fe40000000f00 */
[C---:B------:R-:W-:Y:S03]  /*a380*/  HMMA.16816.F32.BF16 R160, R4.reuse, R12, R104 ;  /* 0x0000000c04a0723c */ /* 0x040fe60000041868 */
[----:B------:R-:W1:Y:S05]  /*a390*/  MUFU.EX2 R176, R0 ;  /* 0x0000000000b07308 */ /* 0x000e6a0000000800 */
[----:B------:R-:W-:Y:S01]  /*a3a0*/  HMMA.16816.F32.BF16 R104, R4, R20, R92 ;  /* 0x000000140468723c */ /* 0x000fe2000004185c */
[----:B---3--:R-:W-:-:S02]  /*a3b0*/  F2FP.BF16.F32.PACK_AB R4, R189, R195 ;  /* 0x000000c3bd04723e */ /* 0x008fc400000010ff */
[----:B--2---:R-:W-:Y:S02]  /*a3c0*/  F2FP.BF16.F32.PACK_AB R5, R178, R188 ;  /* 0x000000bcb205723e */ /* 0x004fe400000010ff */
[----:B------:R-:W-:Y:S02]  /*a3d0*/  F2FP.BF16.F32.PACK_AB R6, R179, R180 ;  /* 0x000000b4b306723e */ /* 0x000fe400000010ff */
[----:B-1----:R-:W-:Y:S01]  /*a3e0*/  F2FP.BF16.F32.PACK_AB R7, R176, R177 ;  /* 0x000000b1b007723e */ /* 0x002fe200000010ff */
[----:B------:R-:W-:Y:S01]  /*a3f0*/  FFMA.FTZ R0, R244, UR6, -R17 ;  /* 0x00000006f4007c23 */ /* 0x000fe20008010811 */
[----:B------:R-:W-:-:S05]  /*a400*/  MOV R244, R158 ;  /* 0x0000009e00f47202 */ /* 0x000fca0000000f00 */
[C---:B------:R-:W-:Y:S01]  /*a410*/  HMMA.16816.F32.BF16 R112, R4.reuse, R36, R88 ;  /* 0x000000240470723c */ /* 0x040fe20000041858 */
[----:B------:R1:W-:Y:S07]  /*a420*/  MUFU.EX2 R37, R0 ;  /* 0x0000000000257308 */ /* 0x0003ee0000000800 */
[----:B------:R-:W-:Y:S01]  /*a430*/  HMMA.16816.F32.BF16 R100, R4, R38, R84 ;  /* 0x000000260464723c */ /* 0x000fe20000041854 */
[----:B------:R-:W-:Y:S02]  /*a440*/  MOV R39, R156 ;  /* 0x0000009c00277202 */ /* 0x000fe40000000f00 */
[----:B------:R-:W-:-:S02]  /*a450*/  MOV R38, R157 ;  /* 0x0000009d00267202 */ /* 0x000fc40000000f00 */
[----:B------:R-:W-:Y:S03]  /*a460*/  LDSM.16.MT88.4 R156, [R220+0xac00] ;  /* 0x00ac0000dc9c783b */ /* 0x000fe60000004200 */
        /* <DEDUP_REMOVED lines=10> */
[----:B------:R1:W2:Y:S06]  /*a510*/  MUFU.EX2 R30, R0 ;  /* 0x00000000001e7308 */ /* 0x0002ac0000000800 */
[----:B------:R-:W-:Y:S01]  /*a520*/  HMMA.16816.F32.BF16 R60, R4, R8, R60 ;  /* 0x00000008043c723c */ /* 0x000fe2000004183c */
[----:B------:R-:W-:-:S07]  /*a530*/  FFMA.FTZ R8, R219, R40, R31 ;  /* 0x00000028db087223 */ /* 0x000fce000001001f */
[C---:B------:R-:W-:Y:S01]  /*a540*/  HMMA.16816.F32.BF16 R48, R4.reuse, R10, R48 ;  /* 0x0000000a0430723c */ /* 0x040fe20000041830 */
[--C-:B-1----:R-:W-:Y:S01]  /*a550*/  FFMA.FTZ R0, R231, UR6, -R3.reuse ;  /* 0x00000006e7007c23 */ /* 0x102fe20008010803 */
[----:B------:R-:W-:Y:S01]  /*a560*/  MOV R231, R143 ;  /* 0x0000008f00e77202 */ /* 0x000fe20000000f00 */
[----:B------:R-:W-:Y:S01]  /*a570*/  FFMA.FTZ R3, R232, UR6, -R3 ;  /* 0x00000006e8037c23 */ /* 0x000fe20008010803 */
[----:B------:R-:W1:Y:S01]  /*a580*/  LDSM.16.MT88.4 R140, [R19+0xc00] ;  /* 0x000c0000138c783b */ /* 0x000e620000004200 */
[----:B------:R3:W-:Y:S03]  /*a590*/  MUFU.EX2 R29, R0 ;  /* 0x00000000001d7308 */ /* 0x0007e60000000800 */
[----:B------:R-:W-:Y:S01]  /*a5a0*/  HMMA.16816.F32.BF16 R56, R4, R12, R56 ;  /* 0x0000000c0438723c */ /* 0x000fe20000041838 */
[----:B--2---:R-:W-:Y:S01]  /*a5b0*/  F2FP.BF16.F32.PACK_AB R92, R30, R36 ;  /* 0x000000241e5c723e */ /* 0x004fe200000010ff */
[----:B------:R-:W-:-:S04]  /*a5c0*/  FFMA.FTZ R9, R221, R41, R231 ;  /* 0x00000029dd097223 */ /* 0x000fc800000100e7 */
[----:B------:R-:W-:Y:S01]  /*a5d0*/  FADD.FTZ R9, R213, R9 ;  /* 0x00000009d5097221 */ /* 0x000fe20000010000 */
[----:B------:R-:W2:Y:S01]  /*a5e0*/  MUFU.EX2 R28, R3 ;  /* 0x00000003001c7308 */ /* 0x000ea20000000800 */
[----:B------:R-:W-:Y:S01]  /*a5f0*/  HMMA.16816.F32.BF16 R44, R4, R14, R44 ;  /* 0x0000000e042c723c */ /* 0x000fe2000004182c */
[----:B---3--:R-:W-:-:S07]  /*a600*/  FFMA.FTZ R0, R235, UR6, -R16 ;  /* 0x00000006eb007c23 */ /* 0x008fce0008010810 */
[----:B------:R-:W-:Y:S01]  /*a610*/  HMMA.16816.F32.BF16 R52, R4, R20, R52 ;  /* 0x000000140434723c */ /* 0x000fe20000041834 */
[----:B------:R3:W-:Y:S01]  /*a620*/  MUFU.EX2 R27, R0 ;  /* 0x00000000001b7308 */ /* 0x0007e20000000800 */
[----:B--2---:R-:W-:-:S06]  /*a630*/  F2FP.BF16.F32.PACK_AB R94, R28, R29 ;  /* 0x0000001d1c5e723e */ /* 0x004fcc00000010ff */
[----:B------:R-:W-:Y:S01]  /*a640*/  HMMA.16816.F32.BF16 R32, R4, R22, R32 ;  /* 0x000000160420723c */ /* 0x000fe20000041820 */
[----:B------:R-:W2:Y:S01]  /*a650*/  LDSM.16.MT88.4 R4, [R19+0x2c00] ;  /* 0x002c00001304783b */ /* 0x000ea20000004200 */
[----:B------:R-:W-:Y:S01]  /*a660*/  FFMA.FTZ R3, R38, R43, R244 ;  /* 0x0000002b26037223 */ /* 0x000fe200000100f4 */
[----:B---3--:R-:W-:-:S04]  /*a670*/  FFMA.FTZ R0, R239, UR6, -R16 ;  /* 0x00000006ef007c23 */ /* 0x008fc80008010810 */
[----:B------:R3:W5:Y:S02]  /*a680*/  MUFU.EX2 R26, R0 ;  /* 0x00000000001a7308 */ /* 0x0007640000000800 */
[----:B---3--:R-:W-:Y:S01]  /*a690*/  FFMA.FTZ R0, R240, UR6, -R16 ;  /* 0x00000006f0007c23 */ /* 0x008fe20008010810 */
[----:B-----5:R-:W-:-:S05]  /*a6a0*/  F2FP.BF16.F32.PACK_AB R93, R26, R27 ;  /* 0x0000001b1a5d723e */ /* 0x020fca00000010ff */
[----:B------:R3:W-:Y:S02]  /*a6b0*/  MUFU.EX2 R25, R0 ;  /* 0x0000000000197308 */ /* 0x0007e40000000800 */
[----:B---3--:R-:W-:-:S06]  /*a6c0*/  FFMA.FTZ R0, R241, UR6, -R16 ;  /* 0x00000006f1007c23 */ /* 0x008fcc0008010810 */
[----:B------:R3:W5:Y:S02]  /*a6d0*/  MUFU.EX2 R24, R0 ;  /* 0x0000000000187308 */ /* 0x0007640000000800 */
[----:B---3--:R-:W-:Y:S01]  /*a6e0*/  FFMA.FTZ R0, R245, UR6, -R17 ;  /* 0x00000006f5007c23 */ /* 0x008fe20008010811 */
[----:B-----5:R-:W-:-:S05]  /*a6f0*/  F2FP.BF16.F32.PACK_AB R95, R24, R25 ;  /* 0x00000019185f723e */ /* 0x020fca00000010ff */
[----:B------:R3:W5:Y:S02]  /*a700*/  MUFU.EX2 R16, R0 ;  /* 0x0000000000107308 */ /* 0x0007640000000800 */
[C---:B----4-:R-:W-:Y:S08]  /*a710*/  HMMA.16816.F32.BF16 R116, R92.reuse, R124, R136 ;  /* 0x0000007c5c74723c */ /* 0x050ff00000041888 */
[----:B------:R-:W-:Y:S01]  /*a720*/  HMMA.16816.F32.BF16 R120, R92, R126, R132 ;  /* 0x0000007e5c78723c */ /* 0x000fe20000041884 */
[----:B---3--:R-:W-:-:S07]  /*a730*/  FFMA.FTZ R0, R246, UR6, -R17 ;  /* 0x00000006f6007c23 */ /* 0x008fce0008010811 */
[C---:B-1----:R-:W-:Y:S01]  /*a740*/  HMMA.16816.F32.BF16 R136, R92.reuse, R142, R148 ;  /* 0x0000008e5c88723c */ /* 0x042fe20000041894 */
[----:B------:R1:W-:Y:S07]  /*a750*/  MUFU.EX2 R14, R0 ;  /* 0x00000000000e7308 */ /* 0x0003ee0000000800 */
[C---:B------:R-:W-:Y:S08]  /*a760*/  HMMA.16816.F32.BF16 R132, R92.reuse, R140, R144 ;  /* 0x0000008c5c84723c */ /* 0x040ff00000041890 */
[----:B------:R-:W-:Y:S01]  /*a770*/  HMMA.16816.F32.BF16 R148, R92, R156, R184 ;  /* 0x0000009c5c94723c */ /* 0x000fe200000418b8 */
[----:B-1----:R-:W-:Y:S01]  /*a780*/  FFMA.FTZ R0, R238, UR6, -R17 ;  /* 0x00000006ee007c23 */ /* 0x002fe20008010811 */
[----:B------:R-:W-:-:S03]  /*a790*/  FADD.FTZ R17, R218, R3 ;  /* 0x00000003da117221 */ /* 0x000fc60000010000 */
[----:B------:R1:W3:Y:S03]  /*a7a0*/  MUFU.EX2 R15, R0 ;  /* 0x00000000000f7308 */ /* 0x0002e60000000800 */
        /* <DEDUP_REMOVED lines=9> */
[----:B--2---:R-:W-:Y:S01]  /*a840*/  HMMA.16816.F32.BF16 R88, R92, R4, R104 ;  /* 0x000000045c58723c */ /* 0x004fe20000041868 */
[----:B------:R-:W-:Y:S02]  /*a850*/  MOV R107, R252 ;  /* 0x000000fc006b7202 */ /* 0x000fe40000000f00 */
[----:B------:R-:W-:-:S05]  /*a860*/  MOV R104, R223 ;  /* 0x000000df00687202 */ /* 0x000fca0000000f00 */
[----:B------:R-:W-:Y:S01]  /*a870*/  HMMA.16816.F32.BF16 R92, R92, R6, R96 ;  /* 0x000000065c5c723c */ /* 0x000fe20000041860 */
[----:B-----5:R-:W-:Y:S02]  /*a880*/  F2FP.BF16.F32.PACK_AB R96, R16, R37 ;  /* 0x000000251060723e */ /* 0x020fe400000010ff */
[----:B---3--:R-:W-:Y:S01]  /*a890*/  F2FP.BF16.F32.PACK_AB R98, R15, R14 ;  /* 0x0000000e0f62723e */ /* 0x008fe200000010ff */
[----:B-1----:R-:W-:Y:S01]  /*a8a0*/  FFMA.FTZ R0, R234, UR6, -R18 ;  /* 0x00000006ea007c23 */ /* 0x002fe20008010812 */
[----:B----4-:R-:W-:-:S03]  /*a8b0*/  F2FP.BF16.F32.PACK_AB R97, R11, R10 ;  /* 0x0000000a0b61723e */ /* 0x010fc600000010ff */
[----:B------:R1:W-:Y:S02]  /*a8c0*/  MUFU.EX2 R12, R0 ;  /* 0x00000000000c7308 */ /* 0x0003e40000000800 */
[----:B-1----:R-:W-:Y:S01]  /*a8d0*/  FFMA.FTZ R0, R236, UR6, -R18 ;  /* 0x00000006ec007c23 */ /* 0x002fe20008010812 */
[----:B------:R-:W-:-:S05]  /*a8e0*/  FADD.FTZ R18, R216, R8 ;  /* 0x00000008d8127221 */ /* 0x000fca0000010000 */
[----:B------:R-:W1:Y:S01]  /*a8f0*/  MUFU.EX2 R13, R0 ;  /* 0x00000000000d7308 */ /* 0x000e620000000800 */
[----:B------:R-:W-:-:S04]  /*a900*/  FADD.FTZ R3, R217, R18 ;  /* 0x00000012d9037221 */ /* 0x000fc80000010000 */
[----:B------:R-:W-:-:S04]  /*a910*/  FADD.FTZ R3, R214, R3 ;  /* 0x00000003d6037221 */ /* 0x000fc80000010000 */
[----:B------:R-:W-:-:S04]  /*a920*/  FADD.FTZ R3, R199, R3 ;  /* 0x00000003c7037221 */ /* 0x000fc80000010000 */
[----:B------:R-:W-:Y:S01]  /*a930*/  FADD.FTZ R3, R198, R3 ;  /* 0x00000003c6037221 */ /* 0x000fe20000010000 */
        /* <DEDUP_REMOVED lines=22> */
[----:B------:R-:W-:Y:S01]  /*aaa0*/  HMMA.16816.F32.BF16 R124, R96, R126, R100 ;  /* 0x0000007e607c723c */ /* 0x000fe20000041864 */
[----:B------:R-:W-:-:S02]  /*aab0*/  MOV R101, R222 ;  /* 0x000000de00657202 */ /* 0x000fc40000000f00 */
[----:B------:R-:W-:Y:S02]  /*aac0*/  MOV R102, R230 ;  /* 0x000000e600667202 */ /* 0x000fe40000000f00 */
[----:B------:R-:W-:-:S03]  /*aad0*/  MOV R103, R224 ;  /* 0x000000e000677202 */ /* 0x000fc60000000f00 */
        /* <DEDUP_REMOVED lines=43> */
[----:B------:R-:W-:-:S03]  /*ad90*/  FADD.FTZ R234, R24, R0 ;  /* 0x0000000018ea7221 */ /* 0x000fc60000010000 */
        /* <DEDUP_REMOVED lines=8> */
[----:B------:R-:W2:Y:S01]  /*ae20*/  LDL R209, [R1+0x40] ;  /* 0x0000400001d17983 */ /* 0x000ea20000100800 */
[----:B------:R-:W4:Y:S03]  /*ae30*/  LDCU UR4, c[0x0][0x50c] ;  /* 0x0000a180ff0477ac */ /* 0x000f260008000800 */
[----:B------:R-:W5:Y:S04]  /*ae40*/  LDL R201, [R1+0x3c] ;  /* 0x00003c0001c97983 */ /* 0x000f680000100800 */
[----:B------:R-:W4:Y:S01]  /*ae50*/  LDL R203, [R1+0x38] ;  /* 0x0000380001cb7983 */ /* 0x000f220000100800 */
[----:B------:R-:W1:Y:S01]  /*ae60*/  S2R R231, SR_TID.X ;  /* 0x0000000000e77919 */ /* 0x000e620000002100 */
[----:B------:R-:W1:Y:S02]  /*ae70*/  S2R R202, SR_TID.X ;  /* 0x0000000000ca7919 */ /* 0x000e640000002100 */
[----:B-1----:R-:W-:-:S02]  /*ae80*/  IMAD.SHL.U32 R13, R231, 0x20, RZ ;  /* 0x00000020e70d7824 */ /* 0x002fc400078e00ff */
[----:B------:R-:W-:-:S03]  /*ae90*/  IMAD.SHL.U32 R6, R231, 0x4, RZ ;  /* 0x00000004e7067824 */ /* 0x000fc600078e00ff */
[C---:B------:R-:W-:Y:S01]  /*aea0*/  LOP3.LUT R0, R13.reuse, 0xc0, RZ, 0xc0, !PT ;  /* 0x000000c00d007812 */ /* 0x040fe200078ec0ff */
[----:B------:R-:W-:Y:S01]  /*aeb0*/  IMAD.SHL.U32 R202, R202, 0x10, RZ ;  /* 0x00000010caca7824 */ /* 0x000fe200078e00ff */
[----:B------:R-:W-:Y:S02]  /*aec0*/  SHF.R.U32.HI R11, RZ, 0x1, R231 ;  /* 0x00000001ff0b7819 */ /* 0x000fe400000116e7 */
[----:B------:R-:W-:Y:S02]  /*aed0*/  LOP3.LUT R0, R0, 0x18, R6, 0xf8, !PT ;  /* 0x0000001800007812 */ /* 0x000fe400078ef806 */
[----:B------:R-:W-:Y:S02]  /*aee0*/  LOP3.LUT R6, R13, 0x120, RZ, 0xc0, !PT ;  /* 0x000001200d067812 */ /* 0x000fe400078ec0ff */
[C---:B------:R-:W-:Y:S02]  /*aef0*/  LOP3.LUT R11, R0.reuse, 0x8, R11, 0x78, !PT ;  /* 0x00000008000b7812 */ /* 0x040fe400078e780b */
[----:B------:R-:W-:-:S02]  /*af00*/  LOP3.LUT R0, R0, 0x8, R231, 0x78, !PT ;  /* 0x0000000800007812 */ /* 0x000fc400078e78e7 */
[----:B------:R-:W-:-:S04]  /*af10*/  LOP3.LUT R12, R6, 0x3e00, R202, 0xf8, !PT ;  /* 0x00003e00060c7812 */ /* 0x000fc800078ef8ca */
[----:B------:R-:W-:Y:S01]  /*af20*/  LOP3.LUT R11, R12, R11, RZ, 0xfc, !PT ;  /* 0x0000000b0c0b7212 */ /* 0x000fe200078efcff */
[----:B------:R-:W-:Y:S01]  /*af30*/  STL [R1+0x14], R13 ;  /* 0x0000140d01007387 */ /* 0x000fe20000100800 */
[----:B------:R-:W-:Y:S01]  /*af40*/  BAR.SYNC.DEFER_BLOCKING 0x0 ;  /* 0x0000000000007b1d */ /* 0x000fe20000010000 */
[----:B---3--:R-:W-:-:S04]  /*af50*/  VIADD R252, R59, 0xfffffffd ;  /* 0xfffffffd3bfc7836 */ /* 0x008fc80000000000 */
[----:B------:R-:W-:-:S04]  /*af60*/  IMAD.WIDE.U32 R8, R252, R4, RZ ;  /* 0x00000004fc087225 */ /* 0x000fc800078e00ff */
[----:B------:R-:W-:Y:S02]  /*af70*/  IMAD R3, R252, R5, R9 ;  /* 0x00000005fc037224 */ /* 0x000fe400078e0209 */
[----:B------:R-:W-:-:S03]  /*af80*/  IMAD.SHL.U32 R7, R8, 0x40, RZ ;  /* 0x0000004008077824 */ /* 0x000fc600078e00ff */
[----:B------:R-:W-:Y:S02]  /*af90*/  SHF.L.U64.HI R9, R8, 0x6, R3 ;  /* 0x0000000608097819 */ /* 0x000fe40000010203 */
[----:B------:R-:W-:-:S04]  /*afa0*/  LEA R7, P0, R4, R7, 0x5 ;  /* 0x0000000704077211 */ /* 0x000fc800078028ff */
[----:B------:R-:W-:Y:S02]  /*afb0*/  LEA.HI.X R10, R4, R9, R5, 0x5, P0 ;  /* 0x00000009040a7211 */ /* 0x000fe400000f2c05 */
[C---:B--2---:R-:W-:Y:S02]  /*afc0*/  LEA R4, P1, R8.reuse, R209, 0x7 ;  /* 0x000000d108047211 */ /* 0x044fe400078238ff */
[----:B------:R-:W-:Y:S02]  /*afd0*/  LOP3.LUT R9, R13, 0x20, RZ, 0xc0, !PT ;  /* 0x000000200d097812 */ /* 0x000fe400078ec0ff */
[----:B-----5:R-:W-:Y:S02]  /*afe0*/  LEA.HI.X R5, R8, R201, R3, 0x7, P1 ;  /* 0x000000c908057211 */ /* 0x020fe400008f3c03 */
[----:B------:R-:W-:Y:S02]  /*aff0*/  LOP3.LUT R3, R9, 0x100, R202, 0xf8, !PT ;  /* 0x0000010009037812 */ /* 0x000fe400078ef8ca */
[----:B------:R-:W-:Y:S01]  /*b000*/  LEA R6, P0, R7, R209, 0x1 ;  /* 0x000000d107067211 */ /* 0x000fe200078008ff */
[----:B------:R-:W-:Y:S01]  /*b010*/  @!PT LDS RZ, [RZ] ;  /* 0x00000000fffff984 */ /* 0x000fe20000000800 */
[----:B------:R-:W-:Y:S01]  /*b020*/  @!PT LDS RZ, [RZ] ;  /* 0x00000000fffff984 */ /* 0x000fe20000000800 */
[----:B------:R-:W-:Y:S01]  /*b030*/  @!PT LDS RZ, [RZ] ;  /* 0x00000000fffff984 */ /* 0x000fe20000000800 */
[----:B------:R-:W-:Y:S01]  /*b040*/  LDGSTS.E.BYPASS.LTC128B.128 [R233+0x9000], desc[UR14][R4.64] ;  /* 0x0900000004e97fae */ /* 0x000fe2000b981a0e */
[----:B------:R-:W-:-:S02]  /*b050*/  LOP3.LUT R0, R3, R0, RZ, 0xfc, !PT ;  /* 0x0000000003007212 */ /* 0x000fc400078efcff */
[----:B------:R-:W-:Y:S01]  /*b060*/  LEA.HI.X R7, R7, R201, R10, 0x1, P0 ;  /* 0x000000c907077211 */ /* 0x000fe200000f0c0a */
[----:B------:R-:W-:Y:S01]  /*b070*/  LDGSTS.E.BYPASS.LTC128B.128 [R233+0xa000], desc[UR14][R4.64+0x40] ;  /* 0x0a00004004e97fae */ /* 0x000fe2000b981a0e */
[----:B------:R-:W-:Y:S02]  /*b080*/  LEA R56, R0, UR5, 0x1 ;  /* 0x0000000500387c11 */ /* 0x000fe4000f8e08ff */
[----:B------:R-:W-:Y:S01]  /*b090*/  LEA R0, R11, UR5, 0x1 ;  /* 0x000000050b007c11 */ /* 0x000fe2000f8e08ff */
[----:B------:R-:W-:Y:S04]  /*b0a0*/  LDGSTS.E.BYPASS.LTC128B.128 [R233+0xb000], desc[UR14][R4.64+0x80] ;  /* 0x0b00008004e97fae */ /* 0x000fe8000b981a0e */
[----:B------:R-:W-:Y:S04]  /*b0b0*/  LDGSTS.E.BYPASS.LTC128B.128 [R233+0x9800], desc[UR14][R6.64] ;  /* 0x0980000006e97fae */ /* 0x000fe8000b981a0e */
[----:B------:R-:W-:Y:S04]  /*b0c0*/  LDGSTS.E.BYPASS.LTC128B.128 [R233+0xa800], desc[UR14][R6.64+0x40] ;  /* 0x0a80004006e97fae */ /* 0x000fe8000b981a0e */
[----:B------:R1:W-:Y:S04]  /*b0d0*/  LDGSTS.E.BYPASS.LTC128B.128 [R233+0xb800], desc[UR14][R6.64+0x80] ;  /* 0x0b80008006e97fae */ /* 0x0003e8000b981a0e */
[----:B------:R-:W-:Y:S04]  /*b0e0*/  LDSM.16.M88.4 R12, [R0] ;  /* 0x00000000000c783b */ /* 0x000fe80000000200 */
[----:B------:R-:W2:Y:S04]  /*b0f0*/  LDSM.16.M88.4 R32, [R56+0x6000] ;  /* 0x006000003820783b */ /* 0x000ea80000000200 */
[----:B------:R-:W3:Y:S04]  /*b100*/  LDSM.16.M88.4 R8, [R0+0x1000] ;  /* 0x001000000008783b */ /* 0x000ee80000000200 */
[----:B------:R-:W5:Y:S04]  /*b110*/  LDSM.16.M88.4 R28, [R56+0x6400] ;  /* 0x00640000381c783b */ /* 0x000f680000000200 */
[----:B------:R-:W5:Y:S04]  /*b120*/  LDSM.16.M88.4 R20, [R56+0x6800] ;  /* 0x006800003814783b */ /* 0x000f680000000200 */
[----:B------:R-:W5:Y:S01]  /*b130*/  LDSM.16.M88.4 R16, [R56+0x6c00] ;  /* 0x006c00003810783b */ /* 0x000f620000000200 */
[----:B------:R-:W-:-:S03]  /*b140*/  IMAD.IADD R24, R2, 0x1, R0 ;  /* 0x0000000102187824 */ /* 0x000fc600078e0200 */
[----:B------:R2:W-:Y:S04]  /*b150*/  STL [R1+0x18], R3 ;  /* 0x0000180301007387 */ /* 0x0005e80000100800 */
[----:B-1----:R-:W-:Y:S01]  /*b160*/  LDSM.16.M88.4 R4, [R24+0x1000] ;  /* 0x001000001804783b */ /* 0x002fe20000000200 */
[----:B----4-:R-:W-:-:S03]  /*b170*/  IMAD.MOV.U32 R221, RZ, RZ, R203 ;  /* 0x000000ffffdd7224 */ /* 0x010fc600078e00cb */
[----:B------:R-:W0:Y:S01]  /*b180*/  LDGDEPBAR ;  /* 0x00000000000079af */ /* 0x000e220000000000 */
[----:B--2---:R-:W-:-:S05]  /*b190*/  IMAD.IADD R3, R2, 0x1, R56 ;  /* 0x0000000102037824 */ /* 0x004fca00078e0238 */
[----:B------:R-:W1:Y:S04]  /*b1a0*/  LDSM.16.M88.4 R52, [R3+0x6000] ;  /* 0x006000000334783b */ /* 0x000e680000000200 */
[----:B------:R-:W2:Y:S04]  /*b1b0*/  LDSM.16.M88.4 R48, [R3+0x6400] ;  /* 0x006400000330783b */ /* 0x000ea80000000200 */
[----:B------:R-:W4:Y:S04]  /*b1c0*/  LDSM.16.M88.4 R44, [R3+0x6800] ;  /* 0x00680000032c783b */ /* 0x000f280000000200 */
[----:B------:R-:W4:Y:S01]  /*b1d0*/  LDSM.16.M88.4 R40, [R3+0x6c00] ;  /* 0x006c00000328783b */ /* 0x000f220000000200 */
[-C--:B------:R-:W-:Y:S08]  /*b1e0*/  HMMA.16816.F32.BF16 R240, R12, R32.reuse, RZ ;  /* 0x000000200cf0723c */ /* 0x080ff000000418ff */
[C---:B---3--:R-:W-:Y:S08]  /*b1f0*/  HMMA.16816.F32.BF16 R64, R8.reuse, R32, RZ ;  /* 0x000000200840723c */ /* 0x048ff000000418ff */
[-C--:B------:R-:W-:Y:S08]  /*b200*/  HMMA.16816.F32.BF16 R100, R8, R34.reuse, RZ ;  /* 0x000000220864723c */ /* 0x080ff000000418ff */
[----:B------:R-:W-:Y:S08]  /*b210*/  HMMA.16816.F32.BF16 R236, R12, R34, RZ ;  /* 0x000000220cec723c */ /* 0x000ff000000418ff */
[C---:B-----5:R-:W-:Y:S08]  /*b220*/  HMMA.16816.F32.BF16 R60, R8.reuse, R28, RZ ;  /* 0x0000001c083c723c */ /* 0x060ff000000418ff */
[C---:B------:R-:W-:Y:S08]  /*b230*/  HMMA.16816.F32.BF16 R36, R8.reuse, R20, RZ ;  /* 0x000000140824723c */ /* 0x040ff000000418ff */
[C---:B------:R-:W-:Y:S08]  /*b240*/  HMMA.16816.F32.BF16 R32, R8.reuse, R16, RZ ;  /* 0x000000100820723c */ /* 0x040ff000000418ff */
[C---:B------:R-:W-:Y:S08]  /*b250*/  HMMA.16816.F32.BF16 R108, R8.reuse, R30, RZ ;  /* 0x0000001e086c723c */ /* 0x040ff000000418ff */
[C---:B------:R-:W-:Y:S08]  /*b260*/  HMMA.16816.F32.BF16 R176, R8.reuse, R22, RZ ;  /* 0x0000001608b0723c */ /* 0x040ff000000418ff */
[----:B------:R-:W-:Y:S08]  /*b270*/  HMMA.16816.F32.BF16 R8, R8, R18, RZ ;  /* 0x000000120808723c */ /* 0x000ff000000418ff */
[C---:B------:R-:W-:Y:S08]  /*b280*/  HMMA.16816.F32.BF16 R208, R12.reuse, R28, RZ ;  /* 0x0000001c0cd0723c */ /* 0x040ff000000418ff */
[C---:B------:R-:W-:Y:S01]  /*b290*/  HMMA.16816.F32.BF16 R216, R12.reuse, R30, RZ ;  /* 0x0000001e0cd8723c */ /* 0x040fe200000418ff */
[----:B------:R-:W-:Y:S07]  /*b2a0*/  LDSM.16.M88.4 R28, [R56+0x7800] ;  /* 0x00780000381c783b */ /* 0x000fee0000000200 */
[C---:B------:R-:W-:Y:S08]  /*b2b0*/  HMMA.16816.F32.BF16 R204, R12.reuse, R20, RZ ;  /* 0x000000140ccc723c */ /* 0x040ff000000418ff */
[C---:B------:R-:W-:Y:S08]  /*b2c0*/  HMMA.16816.F32.BF16 R212, R12.reuse, R22, RZ ;  /* 0x000000160cd4723c */ /* 0x040ff000000418ff */
[C---:B------:R-:W-:Y:S08]  /*b2d0*/  HMMA.16816.F32.BF16 R196, R12.reuse, R16, RZ ;  /* 0x000000100cc4723c */ /* 0x040ff000000418ff */
[----:B------:R-:W-:Y:S01]  /*b2e0*/  HMMA.16816.F32.BF16 R200, R12, R18, RZ ;  /* 0x000000120cc8723c */ /* 0x000fe200000418ff */
[----:B------:R-:W3:Y:S04]  /*b2f0*/  LDSM.16.M88.4 R12, [R24] ;  /* 0x00000000180c783b */ /* 0x000ee80000000200 */
[----:B------:R-:W-:Y:S03]  /*b300*/  LDSM.16.M88.4 R16, [R56+0x7000] ;  /* 0x007000003810783b */ /* 0x000fe60000000200 */
[C---:B-1----:R-:W-:Y:S08]  /*b310*/  HMMA.16816.F32.BF16 R192, R4.reuse, R52, R64 ;  /* 0x0000003404c0723c */ /* 0x042ff00000041840 */
[C---:B--2---:R-:W-:Y:S08]  /*b320*/  HMMA.16816.F32.BF16 R188, R4.reuse, R48, R60 ;  /* 0x0000003004bc723c */ /* 0x044ff0000004183c */
[C---:B------:R-:W-:Y:S08]  /*b330*/  HMMA.16816.F32.BF16 R104, R4.reuse, R54, R100 ;  /* 0x000000360468723c */ /* 0x040ff00000041864 */
[C---:B----4-:R-:W-:Y:S01]  /*b340*/  HMMA.16816.F32.BF16 R184, R4.reuse, R44, R36 ;  /* 0x0000002c04b8723c */ /* 0x050fe20000041824 */
[----:B------:R-:W-:Y:S07]  /*b350*/  LDSM.16.M88.4 R36, [R56+0x7c00] ;  /* 0x007c00003824783b */ /* 0x000fee0000000200 */
[C---:B------:R-:W-:Y:S01]  /*b360*/  HMMA.16816.F32.BF16 R180, R4.reuse, R40, R32 ;  /* 0x0000002804b4723c */ /* 0x040fe20000041820 */
[----:B------:R-:W-:Y:S07]  /*b370*/  LDSM.16.M88.4 R32, [R56+0x7400] ;  /* 0x007400003820783b */ /* 0x000fee0000000200 */
[C---:B------:R-:W-:Y:S08]  /*b380*/  HMMA.16816.F32.BF16 R100, R4.reuse, R50, R108 ;  /* 0x000000320464723c */ /* 0x040ff0000004186c */
[C---:B------:R-:W-:Y:S08]  /*b390*/  HMMA.16816.F32.BF16 R64, R4.reuse, R46, R176 ;  /* 0x0000002e0440723c */ /* 0x040ff000000418b0 */
[----:B------:R-:W-:Y:S01]  /*b3a0*/  HMMA.16816.F32.BF16 R60, R4, R42, R8 ;  /* 0x0000002a043c723c */ /* 0x000fe20000041808 */
[----:B------:R-:W1:Y:S04]  /*b3b0*/  LDSM.16.M88.4 R4, [R0+0x3000] ;  /* 0x003000000004783b */ /* 0x000e680000000200 */
[----:B------:R-:W2:Y:S03]  /*b3c0*/  LDSM.16.M88.4 R8, [R0+0x2000] ;  /* 0x002000000008783b */ /* 0x000ea60000000200 */
[C---:B---3--:R-:W-:Y:S08]  /*b3d0*/  HMMA.16816.F32.BF16 R20, R12.reuse, R52, R240 ;  /* 0x000000340c14723c */ /* 0x048ff000000418f0 */
        /* <DEDUP_REMOVED lines=18> */
[----:B------:R-:W1:Y:S07]  /*b500*/  LDSM.16.M88.4 R4, [R24+0x3000] ;  /* 0x003000001804783b */ /* 0x000e6e0000000200 */
[C---:B--2---:R-:W-:Y:S01]  /*b510*/  HMMA.16816.F32.BF16 R60, R8.reuse, R16, R20 ;  /* 0x00000010083c723c */ /* 0x044fe20000041814 */
[----:B------:R-:W2:Y:S07]  /*b520*/  LDSM.16.M88.4 R20, [R24+0x2000] ;  /* 0x002000001814783b */ /* 0x000eae0000000200 */
[C---:B------:R-:W-:Y:S01]  /*b530*/  HMMA.16816.F32.BF16 R108, R8.reuse, R18, R52 ;  /* 0x00000012086c723c */ /* 0x040fe20000041834 */
[----:B------:R-:W3:Y:S04]  /*b540*/  LDSM.16.M88.4 R52, [R3+0x7c00] ;  /* 0x007c00000334783b */ /* 0x000ee80000000200 */
[----:B------:R-:W-:Y:S03]  /*b550*/  LDSM.16.M88.4 R16, [R0+0x4000] ;  /* 0x004000000010783b */ /* 0x000fe60000000200 */
[C---:B------:R-:W-:Y:S08]  /*b560*/  HMMA.16816.F32.BF16 R104, R8.reuse, R32, R244 ;  /* 0x000000200868723c */ /* 0x040ff000000418f4 */
[C---:B------:R-:W-:Y:S08]  /*b570*/  HMMA.16816.F32.BF16 R100, R8.reuse, R34, R196 ;  /* 0x000000220864723c */ /* 0x040ff000000418c4 */
[C---:B------:R-:W-:Y:S08]  /*b580*/  HMMA.16816.F32.BF16 R240, R8.reuse, R36, R240 ;  /* 0x0000002408f0723c */ /* 0x040ff000000418f0 */
[C---:B------:R-:W-:Y:S08]  /*b590*/  HMMA.16816.F32.BF16 R64, R8.reuse, R28, R248 ;  /* 0x0000001c0840723c */ /* 0x040ff000000418f8 */
[C---:B------:R-:W-:Y:S01]  /*b5a0*/  HMMA.16816.F32.BF16 R180, R8.reuse, R30, R44 ;  /* 0x0000001e08b4723c */ /* 0x040fe2000004182c */
[----:B------:R-:W4:Y:S04]  /*b5b0*/  LDSM.16.M88.4 R44, [R56+0x8000] ;  /* 0x00800000382c783b */ /* 0x000f280000000200 */
[----:B------:R-:W-:Y:S03]  /*b5c0*/  LDSM.16.M88.4 R28, [R3+0x8000] ;  /* 0x00800000031c783b */ /* 0x000fe60000000200 */
[----:B------:R-:W-:Y:S01]  /*b5d0*/  HMMA.16816.F32.BF16 R212, R8, R38, R212 ;  /* 0x0000002608d4723c */ /* 0x000fe200000418d4 */
[----:B------:R-:W5:Y:S07]  /*b5e0*/  LDSM.16.M88.4 R8, [R0+0x5000] ;  /* 0x005000000008783b */ /* 0x000f6e0000000200 */
[-C--:B-1----:R-:W-:Y:S08]  /*b5f0*/  HMMA.16816.F32.BF16 R36, R4, R12.reuse, R204 ;  /* 0x0000000c0424723c */ /* 0x082ff000000418cc */
[----:B--2---:R-:W-:Y:S08]  /*b600*/  HMMA.16816.F32.BF16 R32, R20, R12, R60 ;  /* 0x0000000c1420723c */ /* 0x004ff0000004183c */
[C---:B------:R-:W-:Y:S08]  /*b610*/  HMMA.16816.F32.BF16 R196, R4.reuse, R42, R192 ;  /* 0x0000002a04c4723c */ /* 0x040ff000000418c0 */
[C---:B------:R-:W-:Y:S08]  /*b620*/  HMMA.16816.F32.BF16 R188, R4.reuse, R14, R188 ;  /* 0x0000000e04bc723c */ /* 0x040ff000000418bc */
[C---:B------:R-:W-:Y:S08]  /*b630*/  HMMA.16816.F32.BF16 R216, R4.reuse, R40, R216 ;  /* 0x0000002804d8723c */ /* 0x040ff000000418d8 */
[C---:B---3--:R-:W-:Y:S08]  /*b640*/  HMMA.16816.F32.BF16 R200, R4.reuse, R52, R200 ;  /* 0x0000003404c8723c */ /* 0x048ff000000418c8 */
[C---:B------:R-:W-:Y:S08]  /*b650*/  HMMA.16816.F32.BF16 R208, R4.reuse, R48, R208 ;  /* 0x0000003004d0723c */ /* 0x040ff000000418d0 */
[C---:B------:R-:W-:Y:S08]  /*b660*/  HMMA.16816.F32.BF16 R192, R4.reuse, R50, R184 ;  /* 0x0000003204c0723c */ /* 0x040ff000000418b8 */
[----:B------:R-:W-:Y:S01]  /*b670*/  HMMA.16816.F32.BF16 R176, R4, R54, R176 ;  /* 0x0000003604b0723c */ /* 0x000fe200000418b0 */
[----:B------:R-:W1:Y:S07]  /*b680*/  LDSM.16.M88.4 R4, [R24+0x4000] ;  /* 0x004000001804783b */ /* 0x000e6e0000000200 */
[C---:B------:R-:W-:Y:S01]  /*b690*/  HMMA.16816.F32.BF16 R108, R20.reuse, R14, R108 ;  /* 0x0000000e146c723c */ /* 0x040fe2000004186c */
[----:B------:R-:W2:Y:S04]  /*b6a0*/  LDSM.16.M88.4 R12, [R24+0x5000] ;  /* 0x00500000180c783b */ /* 0x000ea80000000200 */
[----:B------:R-:W3:Y:S03]  /*b6b0*/  LDSM.16.M88.4 R24, [R56+0x8400] ;  /* 0x008400003818783b */ /* 0x000ee60000000200 */
[C---:B------:R-:W-:Y:S08]  /*b6c0*/  HMMA.16816.F32.BF16 R104, R20.reuse, R40, R104 ;  /* 0x000000281468723c */ /* 0x040ff00000041868 */
[----:B------:R-:W-:Y:S08]  /*b6d0*/  HMMA.16816.F32.BF16 R100, R20, R42, R100 ;  /* 0x0000002a1464723c */ /* 0x000ff00000041864 */
[-C--:B----4-:R-:W-:Y:S01]  /*b6e0*/  HMMA.16816.F32.BF16 R40, R16, R44.reuse, R32 ;  /* 0x0000002c1028723c */ /* 0x090fe20000041820 */
[----:B------:R-:W4:Y:S07]  /*b6f0*/  LDSM.16.M88.4 R32, [R56+0x8800] ;  /* 0x008800003820783b */ /* 0x000f2e0000000200 */
[----:B-----5:R-:W-:Y:S01]  /*b700*/  HMMA.16816.F32.BF16 R60, R8, R44, R36 ;  /* 0x0000002c083c723c */ /* 0x020fe20000041824 */
[----:B------:R5:W4:Y:S07]  /*b710*/  LDSM.16.M88.4 R36, [R56+0x8c00] ;  /* 0x008c00003824783b */ /* 0x000b2e0000000200 */
[C---:B------:R-:W-:Y:S08]  /*b720*/  HMMA.16816.F32.BF16 R64, R20.reuse, R48, R64 ;  /* 0x000000301440723c */ /* 0x040ff00000041840 */
[C---:B------:R-:W-:Y:S08]  /*b730*/  HMMA.16816.F32.BF16 R180, R20.reuse, R50, R180 ;  /* 0x0000003214b4723c */ /* 0x040ff000000418b4 */
[C---:B------:R-:W-:Y:S08]  /*b740*/  HMMA.16816.F32.BF16 R240, R20.reuse, R52, R240 ;  /* 0x0000003414f0723c */ /* 0x040ff000000418f0 */
[----:B------:R-:W-:Y:S01]  /*b750*/  HMMA.16816.F32.BF16 R184, R20, R54, R212 ;  /* 0x0000003614b8723c */ /* 0x000fe200000418d4 */
[----:B------:R-:W4:Y:S07]  /*b760*/  LDSM.16.M88.4 R20, [R3+0x8400] ;  /* 0x008400000314783b */ /* 0x000f2e0000000200 */
[-C--:B-1----:R-:W-:Y:S08]  /*b770*/  HMMA.16816.F32.BF16 R48, R4, R28.reuse, R40 ;  /* 0x0000001c0430723c */ /* 0x082ff00000041828 */
[----:B--2---:R-:W-:Y:S08]  /*b780*/  HMMA.16816.F32.BF16 R40, R12, R28, R60 ;  /* 0x0000001c0c28723c */ /* 0x004ff0000004183c */
[-C--:B------:R-:W-:Y:S08]  /*b790*/  HMMA.16816.F32.BF16 R52, R8, R46.reuse, R188 ;  /* 0x0000002e0834723c */ /* 0x080ff000000418bc */
[----:B------:R-:W-:Y:S01]  /*b7a0*/  HMMA.16816.F32.BF16 R44, R16, R46, R108 ;  /* 0x0000002e102c723c */ /* 0x000fe2000004186c */
[----:B------:R-:W-:-:S02]  /*b7b0*/  IMAD.MOV.U32 R251, RZ, RZ, R59 ;  /* 0x000000fffffb7224 */ /* 0x000fc400078e003b */
[----:B------:R-:W-:-:S05]  /*b7c0*/  FMUL.FTZ R0, R40, UR4 ;  /* 0x0000000428007c20 */ /* 0x000fca0008410000 */
[C---:B---3--:R-:W-:Y:S08]  /*b7d0*/  HMMA.16816.F32.BF16 R60, R8.reuse, R26, R196 ;  /* 0x0000001a083c723c */ /* 0x048ff000000418c4 */
[C---:B-----5:R-:W-:Y:S08]  /*b7e0*/  HMMA.16816.F32.BF16 R56, R8.reuse, R24, R216 ;  /* 0x000000180838723c */ /* 0x060ff000000418d8 */
[C---:B----4-:R-:W-:Y:S08]  /*b7f0*/  HMMA.16816.F32.BF16 R108, R8.reuse, R32, R208 ;  /* 0x00000020086c723c */ /* 0x050ff000000418d0 */
[C---:B------:R-:W-:Y:S08]  /*b800*/  HMMA.16816.F32.BF16 R192, R8.reuse, R34, R192 ;  /* 0x0000002208c0723c */ /* 0x040ff000000418c0 */
[C---:B------:R-:W-:Y:S08]  /*b810*/  HMMA.16816.F32.BF16 R188, R8.reuse, R36, R200 ;  /* 0x0000002408bc723c */ /* 0x040ff000000418c8 */
[----:B------:R-:W-:Y:S01]  /*b820*/  HMMA.16816.F32.BF16 R196, R8, R38, R176 ;  /* 0x0000002608c4723c */ /* 0x000fe200000418b0 */
[----:B------:R1:W-:Y:S07]  /*b830*/  MUFU.TANH R207, R0 ;  /* 0x0000000000cf7308 */ /* 0x0003ee0000002400 */
[C---:B------:R-:W-:Y:S08]  /*b840*/  HMMA.16816.F32.BF16 R8, R16.reuse, R24, R104 ;  /* 0x000000181008723c */ /* 0x040ff00000041868 */
[----:B------:R-:W-:Y:S01]  /*b850*/  HMMA.16816.F32.BF16 R24, R16, R26, R100 ;  /* 0x0000001a1018723c */ /* 0x000fe20000041864 */
[----:B-1----:R-:W-:-:S07]  /*b860*/  FMUL.FTZ R0, R41, UR4 ;  /* 0x0000000429007c20 */ /* 0x002fce0008410000 */
[-C--:B------:R-:W-:Y:S01]  /*b870*/  HMMA.16816.F32.BF16 R176, R4, R30.reuse, R44 ;  /* 0x0000001e04b0723c */ /* 0x080fe2000004182c */
[----:B------:R1:W-:Y:S07]  /*b880*/  MUFU.TANH R210, R0 ;  /* 0x0000000000d27308 */ /* 0x0003ee0000002400 */
[----:B------:R-:W-:Y:S01]  /*b890*/  HMMA.16816.F32.BF16 R104, R12, R30, R52 ;  /* 0x0000001e0c68723c */ /* 0x000fe20000041834 */
[----:B-1----:R-:W-:-:S04]  /*b8a0*/  FMUL.FTZ R0, R42, UR4 ;  /* 0x000000042a007c20 */ /* 0x002fc80008410000 */
[----:B------:R1:W-:Y:S03]  /*b8b0*/  MUFU.TANH R204, R0 ;  /* 0x0000000000cc7308 */ /* 0x0003e60000002400 */
[----:B------:R-:W-:Y:S01]  /*b8c0*/  HMMA.16816.F32.BF16 R100, R4, R20, R8 ;  /* 0x000000140464723c */ /* 0x000fe20000041808 */
[----:B------:R-:W2:Y:S01]  /*b8d0*/  LDSM.16.M88.4 R8, [R3+0x8800] ;  /* 0x008800000308783b */ /* 0x000ea20000000200 */
[----:B------:R-:W-:Y:S01]  /*b8e0*/  FMUL.FTZ R48, R48, UR4 ;  /* 0x0000000430307c20 */ /* 0x000fe20008410000 */
[----:B-1----:R-:W-:-:S05]  /*b8f0*/  FMUL.FTZ R0, R43, UR4 ;  /* 0x000000042b007c20 */ /* 0x002fca0008410000 */
[----:B------:R-:W-:Y:S08]  /*b900*/  HMMA.16816.F32.BF16 R40, R16, R32, R64 ;  /* 0x000000201028723c */ /* 0x000ff00000041840 */
[----:B------:R-:W-:Y:S01]  /*b910*/  HMMA.16816.F32.BF16 R64, R12, R20, R56 ;  /* 0x000000140c40723c */ /* 0x000fe20000041838 */
[----:B------:R1:W-:Y:S07]  /*b920*/  MUFU.TANH R211, R0 ;  /* 0x0000000000d37308 */ /* 0x0003ee0000002400 */
[----:B------:R-:W-:Y:S01]  /*b930*/  HMMA.16816.F32.BF16 R56, R4, R22, R24 ;  /* 0x000000160438723c */ /* 0x000fe20000041818 */
[----:B------:R3:W4:Y:S01]  /*b940*/  LDSM.16.M88.4 R24, [R3+0x8c00] ;  /* 0x008c00000318783b */ /* 0x0007220000000200 */
[----:B------:R-:W-:Y:S01]  /*b950*/  MUFU.TANH R206, R48 ;  /* 0x0000003000ce7308 */ /* 0x000fe20000002400 */
[----:B------:R-:W-:-:S05]  /*b960*/  FMUL.FTZ R50, R50, UR4 ;  /* 0x0000000432327c20 */ /* 0x000fca0008410000 */
[----:B------:R-:W-:Y:S01]  /*b970*/  HMMA.16816.F32.BF16 R28, R16, R36, R240 ;  /* 0x00000024101c723c */ /* 0x000fe200000418f0 */
[----:B------:R-:W-:Y:S01]  /*b980*/  FMUL.FTZ R49, R49, UR4 ;  /* 0x0000000431317c20 */ /* 0x000fe20008410000 */
[----:B-1----:R-:W-:-:S06]  /*b990*/  FMUL.FTZ R0, R178, UR4 ;  /* 0x00000004b2007c20 */ /* 0x002fcc0008410000 */
[----:B------:R-:W-:Y:S01]  /*b9a0*/  HMMA.16816.F32.BF16 R32, R16, R34, R180 ;  /* 0x000000221020723c */ /* 0x000fe200000418b4 */
[----:B------:R1:W-:Y:S07]  /*b9b0*/  MUFU.TANH R202, R0 ;  /* 0x0000000000ca7308 */ /* 0x0003ee0000002400 */
[----:B------:R-:W-:Y:S01]  /*b9c0*/  HMMA.16816.F32.BF16 R44, R12, R22, R60 ;  /* 0x000000160c2c723c */ /* 0x000fe2000004183c */
[----:B---3--:R-:W-:Y:S02]  /*b9d0*/  IMAD.SHL.U32 R3, R231, 0x2, RZ ;  /* 0x00000002e7037824 */ /* 0x008fe400078e00ff */
[----:B------:R-:W-:-:S05]  /*b9e0*/  FMUL.FTZ R51, R51, UR4 ;  /* 0x0000000433337c20 */ /* 0x000fca0008410000 */
[----:B--2---:R-:W-:Y:S01]  /*b9f0*/  HMMA.16816.F32.BF16 R40, R4, R8, R40 ;  /* 0x000000080428723c */ /* 0x004fe20000041828 */
[----:B------:R-:W-:Y:S01]  /*ba00*/  FMUL.FTZ R176, R176, UR4 ;  /* 0x00000004b0b07c20 */ /* 0x000fe20008410000 */
[----:B-1----:R-:W-:Y:S01]  /*ba10*/  FMUL.FTZ R0, R179, UR4 ;  /* 0x00000004b3007c20 */ /* 0x002fe20008410000 */
[----:B------:R-:W-:Y:S01]  /*ba20*/  FMUL.FTZ R177, R177, UR4 ;  /* 0x00000004b1b17c20 */ /* 0x000fe20008410000 */
[----:B------:R-:W-:Y:S01]  /*ba30*/  FMUL.FTZ R107, R107, UR4 ;  /* 0x000000046b6b7c20 */ /* 0x000fe20008410000 */
[----:B------:R-:W-:Y:S01]  /*ba40*/  FMUL.FTZ R100, R100, UR4 ;  /* 0x0000000464647c20 */ /* 0x000fe20008410000 */
[----:B------:R1:W-:Y:S01]  /*ba50*/  MUFU.TANH R48, R0 ;  /* 0x0000000000307308 */ /* 0x0003e20000002400 */
[----:B------:R-:W-:Y:S01]  /*ba60*/  FMUL.FTZ R101, R101, UR4 ;  /* 0x0000000465657c20 */ /* 0x000fe20008410000 */
[----:B------:R-:W-:Y:S01]  /*ba70*/  HMMA.16816.F32.BF16 R16, R16, R38, R184 ;  /* 0x000000261010723c */ /* 0x000fe200000418b8 */
[----:B------:R-:W-:Y:S01]  /*ba80*/  FMUL.FTZ R67, R67, UR4 ;  /* 0x0000000443437c20 */ /* 0x000fe20008410000 */
[----:B------:R-:W-:Y:S01]  /*ba90*/  IMAD.MOV.U32 R239, RZ, RZ, R221 ;  /* 0x000000ffffef7224 */ /* 0x000fe200078e00dd */
[----:B------:R-:W-:-:S04]  /*baa0*/  DEPBAR.LE SB0, 0x0 ;  /* 0x000080000000791a */ /* 0x000fc80000000000 */
[----:B-1----:R-:W-:-:S04]  /*bab0*/  FMUL.FTZ R0, R104, UR4 ;  /* 0x0000000468007c20 */ /* 0x002fc80008410000 */
[----:B------:R1:W-:Y:S08]  /*bac0*/  MUFU.TANH R205, R0 ;  /* 0x0000000000cd7308 */ /* 0x0003f00000002400 */
[----:B------:R-:W2:Y:S01]  /*bad0*/  MUFU.TANH R208, R50 ;  /* 0x0000003200d07308 */ /* 0x000ea20000002400 */
[----:B-1----:R-:W-:-:S07]  /*bae0*/  FMUL.FTZ R0, R105, UR4 ;  /* 0x0000000469007c20 */ /* 0x002fce0008410000 */
[----:B------:R1:W-:Y:S01]  /*baf0*/  MUFU.TANH R203, R0 ;  /* 0x0000000000cb7308 */ /* 0x0003e20000002400 */
[----:B----4-:R-:W-:Y:S07]  /*bb00*/  HMMA.16816.F32.BF16 R180, R4, R24, R28 ;  /* 0x0000001804b4723c */ /* 0x010fee000004181c */
[----:B------:R-:W-:Y:S01]  /*bb10*/  MUFU.TANH R212, R49 ;  /* 0x0000003100d47308 */ /* 0x000fe20000002400 */
[----:B-1----:R-:W-:-:S07]  /*bb20*/  FMUL.FTZ R0, R102, UR4 ;  /* 0x0000000466007c20 */ /* 0x002fce0008410000 */
[----:B------:R1:W3:Y:S01]  /*bb30*/  MUFU.TANH R50, R0 ;  /* 0x0000000000327308 */ /* 0x0002e20000002400 */
[----:B------:R-:W-:Y:S01]  /*bb40*/  HMMA.16816.F32.BF16 R28, R12, R10, R192 ;  /* 0x0000000a0c1c723c */ /* 0x000fe200000418c0 */
[----:B-1----:R-:W-:-:S06]  /*bb50*/  FMUL.FTZ R0, R103, UR4 ;  /* 0x0000000467007c20 */ /* 0x002fcc0008410000 */
[----:B------:R1:W-:Y:S01]  /*bb60*/  MUFU.TANH R49, R0 ;  /* 0x0000000000317308 */ /* 0x0003e20000002400 */
[----:B------:R-:W-:Y:S01]  /*bb70*/  HMMA.16816.F32.BF16 R36, R12, R8, R108 ;  /* 0x000000080c24723c */ /* 0x000fe2000004186c */
[----:B------:R-:W-:Y:S01]  /*bb80*/  LOP3.LUT R8, R3, 0x6, RZ, 0xc0, !PT ;  /* 0x0000000603087812 */ /* 0x000fe200078ec0ff */
[----:B-1----:R-:W-:-:S05]  /*bb90*/  FMUL.FTZ R0, R64, UR4 ;  /* 0x0000000440007c20 */ /* 0x002fca0008410000 */
[----:B------:R1:W-:Y:S01]  /*bba0*/  MUFU.TANH R201, R0 ;  /* 0x0000000000c97308 */ /* 0x0003e20000002400 */
[----:B------:R-:W-:Y:S07]  /*bbb0*/  HMMA.16816.F32.BF16 R52, R4, R10, R32 ;  /* 0x0000000a0434723c */ /* 0x000fee0000041820 */
[----:B------:R-:W4:Y:S01]  /*bbc0*/  MUFU.TANH R209, R51 ;  /* 0x0000003300d17308 */ /* 0x000f220000002400 */
[----:B-1----:R-:W-:-:S07]  /*bbd0*/  FMUL.FTZ R0, R65, UR4 ;  /* 0x0000000441007c20 */ /* 0x002fce0008410000 */
[----:B------:R1:W-:Y:S01]  /*bbe0*/  MUFU.TANH R200, R0 ;  /* 0x0000000000c87308 */ /* 0x0003e20000002400 */
[----:B------:R-:W-:Y:S01]  /*bbf0*/  HMMA.16816.F32.BF16 R108, R4, R26, R16 ;  /* 0x0000001a046c723c */ /* 0x000fe20000041810 */
[----:B------:R-:W-:Y:S02]  /*bc00*/  IMAD R7, R251, 0x40, R8 ;  /* 0x00000040fb077824 */ /* 0x000fe400078e0208 */
[----:B------:R-:W-:Y:S02]  /*bc10*/  VIADD R23, R225, 0x8 ;  /* 0x00000008e1177836 */ /* 0x000fe40000000000 */
[----:B------:R-:W-:Y:S02]  /*bc20*/  VIADD R3, R7, 0xffffff40 ;  /* 0xffffff4007037836 */ /* 0x000fe40000000000 */
[----:B-1----:R-:W-:-:S04]  /*bc30*/  FMUL.FTZ R0, R58, UR4 ;  /* 0x000000043a007c20 */ /* 0x002fc80008410000 */
[----:B------:R1:W5:Y:S01]  /*bc40*/  MUFU.TANH R51, R0 ;  /* 0x0000000000337308 */ /* 0x0003620000002400 */
[----:B------:R-:W-:Y:S01]  /*bc50*/  HMMA.16816.F32.BF16 R32, R12, R24, R188 ;  /* 0x000000180c20723c */ /* 0x000fe200000418bc */
[----:B------:R-:W-:Y:S01]  /*bc60*/  FMUL.FTZ R24, R28, UR4 ;  /* 0x000000041c187c20 */ /* 0x000fe20008410000 */
[----:B------:R-:W-:Y:S01]  /*bc70*/  VIADD R22, R225, 0x40 ;  /* 0x00000040e1167836 */ /* 0x000fe20000000000 */
[----:B------:R-:W-:Y:S01]  /*bc80*/  ISETP.GT.AND P3, PT, R23, R3, PT ;  /* 0x000000031700720c */ /* 0x000fe20003f64270 */
[----:B-1----:R-:W-:-:S04]  /*bc90*/  FMUL.FTZ R0, R59, UR4 ;  /* 0x000000043b007c20 */ /* 0x002fc80008410000 */
[----:B------:R1:W-:Y:S01]  /*bca0*/  MUFU.TANH R102, R0 ;  /* 0x0000000000667308 */ /* 0x0003e20000002400 */
[----:B------:R-:W-:Y:S02]  /*bcb0*/  ISETP.GE.AND P6, PT, R3, R229, PT ;  /* 0x000000e50300720c */ /* 0x000fe40003fc6270 */
[----:B------:R-:W-:-:S05]  /*bcc0*/  ISETP.GT.AND P5, PT, R22, R3, PT ;  /* 0x000000031600720c */ /* 0x000fca0003fa4270 */
[----:B------:R2:W-:Y:S01]  /*bcd0*/  MUFU.TANH R62, R24 ;  /* 0x00000018003e7308 */ /* 0x0005e20000002400 */
[----:B-1----:R-:W-:-:S07]  /*bce0*/  FMUL.FTZ R0, R44, UR4 ;  /* 0x000000042c007c20 */ /* 0x002fce0008410000 */
[----:B------:R1:W-:Y:S01]  /*bcf0*/  MUFU.TANH R184, R0 ;  /* 0x0000000000b87308 */ /* 0x0003e20000002400 */
[----:B--2---:R-:W-:Y:S02]  /*bd00*/  FSEL R24, R208, -INF , !P3 ;  /* 0xff800000d0187808 */ /* 0x004fe40005800000 */
[----:B------:R-:W-:Y:S02]  /*bd10*/  ISETP.GE.AND P4, PT, R3, R226, PT ;  /* 0x000000e20300720c */ /* 0x000fe40003f86270 */
[----:B------:R-:W-:Y:S01]  /*bd20*/  FSEL R105, R24, -INF , !P6 ;  /* 0xff80000018697808 */ /* 0x000fe20007000000 */
[----:B-1----:R-:W-:-:S04]  /*bd30*/  FMUL.FTZ R0, R45, UR4 ;  /* 0x000000042d007c20 */ /* 0x002fc80008410000 */
[----:B------:R1:W-:Y:S01]  /*bd40*/  MUFU.TANH R178, R0 ;  /* 0x0000000000b27308 */ /* 0x0003e20000002400 */
[----:B------:R-:W-:Y:S01]  /*bd50*/  FSEL R24, R207, -INF , !P5 ;  /* 0xff800000cf187808 */ /* 0x000fe20006800000 */
[----:B------:R-:W-:Y:S01]  /*bd60*/  FMUL.FTZ R4, R36, UR4 ;  /* 0x0000000424047c20 */ /* 0x000fe20008410000 */
[----:B------:R-:W-:Y:S02]  /*bd70*/  ISETP.GT.AND P0, PT, R225, R3, PT ;  /* 0x00000003e100720c */ /* 0x000fe40003f04270 */
[----:B------:R-:W-:Y:S01]  /*bd80*/  FSEL R28, R24, -INF , !P4 ;  /* 0xff800000181c7808 */ /* 0x000fe20006000000 */
[----:B------:R-:W-:Y:S01]  /*bd90*/  FMUL.FTZ R24, R183, UR4 ;  /* 0x00000004b7187c20 */ /* 0x000fe20008410000 */
[----:B-1----:R-:W-:-:S04]  /*bda0*/  FMUL.FTZ R0, R42, UR4 ;  /* 0x000000042a007c20 */ /* 0x002fc80008410000 */
[----:B------:R1:W-:Y:S01]  /*bdb0*/  MUFU.TANH R63, R0 ;  /* 0x00000000003f7308 */ /* 0x0003e20000002400 */
[----:B------:R-:W-:Y:S01]  /*bdc0*/  ISETP.GE.AND P1, PT, R3, R227, PT ;  /* 0x000000e30300720c */ /* 0x000fe20003f26270 */
[----:B------:R-:W-:-:S06]  /*bdd0*/  FMUL.FTZ R25, R182, UR4 ;  /* 0x00000004b6197c20 */ /* 0x000fcc0008410000 */
[----:B------:R2:W-:Y:S01]  /*bde0*/  MUFU.TANH R65, R4 ;  /* 0x0000000400417308 */ /* 0x0005e20000002400 */
[----:B-1----:R-:W-:-:S07]  /*bdf0*/  FMUL.FTZ R0, R43, UR4 ;  /* 0x000000042b007c20 */ /* 0x002fce0008410000 */
[----:B------:R1:W-:Y:S01]  /*be00*/  MUFU.TANH R60, R0 ;  /* 0x00000000003c7308 */ /* 0x0003e20000002400 */
[----:B--2---:R-:W-:-:S07]  /*be10*/  FSEL R4, R206, -INF , !P0 ;  /* 0xff800000ce047808 */ /* 0x004fce0004000000 */
[----:B------:R2:W-:Y:S01]  /*be20*/  MUFU.TANH R45, R24 ;  /* 0x00000018002d7308 */ /* 0x0005e20000002400 */
[----:B------:R-:W-:Y:S02]  /*be30*/  FSEL R64, R4, -INF , !P1 ;  /* 0xff80000004407808 */ /* 0x000fe40004800000 */
[----:B------:R-:W-:Y:S01]  /*be40*/  ISETP.GE.AND P1, PT, R3, R228, PT ;  /* 0x000000e40300720c */ /* 0x000fe20003f26270 */
[----:B-1----:R-:W-:-:S05]  /*be50*/  VIADD R0, R225, 0x48 ;  /* 0x00000048e1007836 */ /* 0x002fca0000000000 */
[----:B------:R-:W-:Y:S01]  /*be60*/  ISETP.GT.AND P0, PT, R0, R3, PT ;  /* 0x000000030000720c */ /* 0x000fe20003f04270 */
[----:B--2---:R-:W-:Y:S01]  /*be70*/  FMUL.FTZ R24, R110, UR4 ;  /* 0x000000046e187c20 */ /* 0x004fe20008410000 */
[----:B------:R-:W-:Y:S02]  /*be80*/  FMUL.FTZ R3, R54, UR4 ;  /* 0x0000000436037c20 */ /* 0x000fe40008410000 */
[----:B------:R1:W-:Y:S01]  /*be90*/  MUFU.TANH R54, R25 ;  /* 0x0000001900367308 */ /* 0x0003e20000002400 */
[----:B------:R-:W-:-:S07]  /*bea0*/  FMUL.FTZ R5, R37, UR4 ;  /* 0x0000000425057c20 */ /* 0x000fce0008410000 */
[----:B------:R2:W-:Y:S01]  /*beb0*/  MUFU.TANH R42, R24 ;  /* 0x00000018002a7308 */ /* 0x0005e20000002400 */
[----:B-1----:R-:W-:-:S07]  /*bec0*/  FSEL R25, R204, -INF , !P0 ;  /* 0xff800000cc197808 */ /* 0x002fce0004000000 */
[----:B------:R1:W5:Y:S01]  /*bed0*/  MUFU.TANH R59, R3 ;  /* 0x00000003003b7308 */ /* 0x0003620000002400 */
[----:B------:R-:W-:Y:S01]  /*bee0*/  FSEL R36, R25, -INF , !P1 ;  /* 0xff80000019247808 */ /* 0x000fe20004800000 */
[----:B--2---:R-:W-:-:S06]  /*bef0*/  FMUL.FTZ R24, R111, UR4 ;  /* 0x000000046f187c20 */ /* 0x004fcc0008410000 */
[----:B------:R2:W-:Y:S01]  /*bf00*/  MUFU.TANH R37, R24 ;  /* 0x0000001800257308 */ /* 0x0005e20000002400 */
[----:B------:R-:W-:Y:S02]  /*bf10*/  VIADD R18, R7, 0xffffff50 ;  /* 0xffffff5007127836 */ /* 0x000fe40000000000 */
[----:B-1----:R-:W-:Y:S01]  /*bf20*/  FMUL.FTZ R3, R55, UR4 ;  /* 0x0000000437037c20 */ /* 0x002fe20008410000 */
[----:B------:R-:W-:-:S04]  /*bf30*/  VIADD R21, R7, 0xffffff41 ;  /* 0xffffff4107157836 */ /* 0x000fc80000000000 */
[----:B------:R-:W1:Y:S01]  /*bf40*/  MUFU.TANH R58, R3 ;  /* 0x00000003003a7308 */ /* 0x000e620000002400 */
[----:B--2---:R-:W-:Y:S01]  /*bf50*/  HMMA.16816.F32.BF16 R24, R12, R26, R196 ;  /* 0x0000001a0c18723c */ /* 0x004fe200000418c4 */
[C---:B------:R-:W-:Y:S01]  /*bf60*/  VIADD R20, R7.reuse, 0xffffff48 ;  /* 0xffffff4807147836 */ /* 0x040fe20000000000 */
[----:B------:R2:W-:Y:S01]  /*bf70*/  STL [R1+0x1c], R8 ;  /* 0x00001c0801007387 */ /* 0x0005e20000100800 */
[C---:B------:R-:W-:Y:S02]  /*bf80*/  VIADD R19, R7.reuse, 0xffffff49 ;  /* 0xffffff4907137836 */ /* 0x040fe40000000000 */
[C---:B------:R-:W-:Y:S02]  /*bf90*/  VIADD R17, R7.reuse, 0xffffff51 ;  /* 0xffffff5107117836 */ /* 0x040fe40000000000 */
[----:B------:R-:W-:Y:S01]  /*bfa0*/  VIADD R16, R7, 0xffffff58 ;  /* 0xffffff5807107836 */ /* 0x000fe20000000000 */
[----:B------:R-:W-:Y:S01]  /*bfb0*/  ISETP.GT.AND P4, PT, R23, R18, PT ;  /* 0x000000121700720c */ /* 0x000fe20003f84270 */
[----:B------:R4:W1:Y:S01]  /*bfc0*/  MUFU.TANH R61, R5 ;  /* 0x00000005003d7308 */ /* 0x0008620000002400 */
[----:B------:R-:W-:Y:S01]  /*bfd0*/  VIADD R11, R7, 0xffffff59 ;  /* 0xffffff59070b7836 */ /* 0x000fe20000000000 */
[----:B------:R-:W-:Y:S01]  /*bfe0*/  ISETP.GT.AND P3, PT, R23, R21, PT ;  /* 0x000000151700720c */ /* 0x000fe20003f64270 */
[----:B------:R-:W-:Y:S01]  /*bff0*/  VIADD R10, R7, 0xffffff60 ;  /* 0xffffff60070a7836 */ /* 0x000fe20000000000 */
[----:B------:R-:W-:Y:S01]  /*c000*/  ISETP.GT.AND P6, PT, R23, R20, PT ;  /* 0x000000141700720c */ /* 0x000fe20003fc4270 */
[----:B------:R-:W-:Y:S01]  /*c010*/  VIADD R9, R7, 0xffffff61 ;  /* 0xffffff6107097836 */ /* 0x000fe20000000000 */
[----:B------:R-:W-:Y:S01]  /*c020*/  ISETP.GT.AND P5, PT, R23, R19, PT ;  /* 0x000000131700720c */ /* 0x000fe20003fa4270 */
[----:B------:R-:W-:Y:S01]  /*c030*/  VIADD R6, R7, 0xffffff69 ;  /* 0xffffff6907067836 */ /* 0x000fe20000000000 */
[----:B------:R-:W-:-:S02]  /*c040*/  ISETP.GT.AND P0, PT, R23, R17, PT ;  /* 0x000000111700720c */ /* 0x000fc40003f04270 */
[----:B------:R-:W-:Y:S02]  /*c050*/  ISETP.GT.AND P1, PT, R23, R16, PT ;  /* 0x000000101700720c */ /* 0x000fe40003f24270 */
[----:B---3--:R-:W-:Y:S01]  /*c060*/  FSEL R50, R50, -INF , !P4 ;  /* 0xff80000032327808 */ /* 0x008fe20006000000 */
[C---:B--2---:R-:W-:Y:S02]  /*c070*/  VIADD R8, R7.reuse, 0xffffff68 ;  /* 0xffffff6807087836 */ /* 0x044fe40000000000 */
[----:B----4-:R-:W-:Y:S01]  /*c080*/  VIADD R5, R7, 0xffffff70 ;  /* 0xffffff7007057836 */ /* 0x010fe20000000000 */
[----:B------:R-:W-:Y:S02]  /*c090*/  FSEL R43, R209, -INF , !P3 ;  /* 0xff800000d12b7808 */ /* 0x000fe40005800000 */
[----:B------:R-:W-:Y:S01]  /*c0a0*/  ISETP.GT.AND P4, PT, R23, R8, PT ;  /* 0x000000081700720c */ /* 0x000fe20003f84270 */
[----:B------:R-:W-:Y:S01]  /*c0b0*/  VIADD R4, R7, 0xffffff71 ;  /* 0xffffff7107047836 */ /* 0x000fe20000000000 */
[----:B------:R-:W-:Y:S01]  /*c0c0*/  ISETP.GT.AND P3, PT, R23, R11, PT ;  /* 0x0000000b1700720c */ /* 0x000fe20003f64270 */
[C---:B------:R-:W-:Y:S01]  /*c0d0*/  VIADD R3, R7.reuse, 0xffffff78 ;  /* 0xffffff7807037836 */ /* 0x040fe20000000000 */
[----:B------:R-:W-:Y:S01]  /*c0e0*/  FSEL R44, R202, -INF , !P6 ;  /* 0xff800000ca2c7808 */ /* 0x000fe20007000000 */
[----:B------:R-:W-:Y:S01]  /*c0f0*/  VIADD R7, R7, 0xffffff79 ;  /* 0xffffff7907077836 */ /* 0x000fe20000000000 */
[----:B------:R-:W-:-:S02]  /*c100*/  FSEL R48, R48, -INF , !P5 ;  /* 0xff80000030307808 */ /* 0x000fc40006800000 */
[----:B------:R-:W-:Y:S02]  /*c110*/  FSEL R49, R49, -INF , !P0 ;  /* 0xff80000031317808 */ /* 0x000fe40004000000 */
[----:B-----5:R-:W-:Y:S02]  /*c120*/  FSEL R51, R51, -INF , !P1 ;  /* 0xff80000033337808 */ /* 0x020fe40004800000 */
[C---:B------:R-:W-:Y:S02]  /*c130*/  ISETP.GT.AND P6, PT, R23.reuse, R10, PT ;  /* 0x0000000a1700720c */ /* 0x040fe40003fc4270 */
[C---:B------:R-:W-:Y:S02]  /*c140*/  ISETP.GT.AND P5, PT, R23.reuse, R9, PT ;  /* 0x000000091700720c */ /* 0x040fe40003fa4270 */
[C---:B------:R-:W-:Y:S02]  /*c150*/  ISETP.GT.AND P0, PT, R23.reuse, R6, PT ;  /* 0x000000061700720c */ /* 0x040fe40003f04270 */
[----:B------:R-:W-:Y:S01]  /*c160*/  ISETP.GT.AND P1, PT, R23, R5, PT ;  /* 0x000000051700720c */ /* 0x000fe20003f24270 */
[----:B------:R-:W-:Y:S01]  /*c170*/  FMUL.FTZ R32, R32, UR4 ;  /* 0x0000000420207c20 */ /* 0x000fe20008410000 */
[----:B------:R-:W-:Y:S01]  /*c180*/  FSEL R103, R59, -INF , !P4 ;  /* 0xff8000003b677808 */ /* 0x000fe20006000000 */
[----:B------:R-:W-:Y:S01]  /*c190*/  FMUL.FTZ R59, R25, UR4 ;  /* 0x00000004193b7c20 */ /* 0x000fe20008410000 */
[----:B------:R-:W-:Y:S01]  /*c1a0*/  FSEL R55, R102, -INF , !P3 ;  /* 0xff80000066377808 */ /* 0x000fe20005800000 */
[----:B------:R-:W-:Y:S01]  /*c1b0*/  FMUL.FTZ R24, R24, UR4 ;  /* 0x0000000418187c20 */ /* 0x000fe20008410000 */
[----:B------:R-:W-:-:S02]  /*c1c0*/  FSEL R63, R63, -INF , !P6 ;  /* 0xff8000003f3f7808 */ /* 0x000fc40007000000 */
[----:B------:R-:W-:Y:S02]  /*c1d0*/  FSEL R110, R60, -INF , !P5 ;  /* 0xff8000003c6e7808 */ /* 0x000fe40006800000 */
[----:B-1----:R-:W-:Y:S02]  /*c1e0*/  FSEL R102, R58, -INF , !P0 ;  /* 0xff8000003a667808 */ /* 0x002fe40004000000 */
[----:B------:R-:W-:Y:S01]  /*c1f0*/  FSEL R104, R54, -INF , !P1 ;  /* 0xff80000036687808 */ /* 0x000fe20004800000 */
[----:B------:R-:W-:Y:S01]  /*c200*/  FMUL.FTZ R29, R29, UR4 ;  /* 0x000000041d1d7c20 */ /* 0x000fe20008410000 */
[C---:B------:R-:W-:Y:S01]  /*c210*/  ISETP.GT.AND P3, PT, R23.reuse, R4, PT ;  /* 0x000000041700720c */ /* 0x040fe20003f64270 */
[----:B------:R-:W1:Y:S01]  /*c220*/  MUFU.TANH R54, R32 ;  /* 0x0000002000367308 */ /* 0x000e620000002400 */
[C---:B------:R-:W-:Y:S02]  /*c230*/  ISETP.GT.AND P6, PT, R23.reuse, R3, PT ;  /* 0x000000031700720c */ /* 0x040fe40003fc4270 */
[----:B------:R-:W-:-:S02]  /*c240*/  ISETP.GT.AND P5, PT, R23, R7, PT ;  /* 0x000000071700720c */ /* 0x000fc40003fa4270 */
[C---:B------:R-:W-:Y:S02]  /*c250*/  ISETP.GT.AND P4, PT, R22.reuse, R21, PT ;  /* 0x000000151600720c */ /* 0x040fe40003f84270 */
[C---:B------:R-:W-:Y:S02]  /*c260*/  ISETP.GT.AND P0, PT, R22.reuse, R20, PT ;  /* 0x000000141600720c */ /* 0x040fe40003f04270 */
[----:B------:R-:W-:Y:S01]  /*c270*/  ISETP.GT.AND P1, PT, R22, R19, PT ;  /* 0x000000131600720c */ /* 0x000fe20003f24270 */
[----:B------:R-:W-:Y:S01]  /*c280*/  FMUL.FTZ R33, R33, UR4 ;  /* 0x0000000421217c20 */ /* 0x000fe20008410000 */
[----:B------:R-:W2:Y:S01]  /*c290*/  MUFU.TANH R59, R59 ;  /* 0x0000003b003b7308 */ /* 0x000ea20000002400 */
[----:B------:R-:W-:Y:S02]  /*c2a0*/  FSEL R182, R45, -INF , !P3 ;  /* 0xff8000002db67808 */ /* 0x000fe40005800000 */
[----:B------:R-:W-:Y:S02]  /*c2b0*/  FSEL R179, R42, -INF , !P6 ;  /* 0xff8000002ab37808 */ /* 0x000fe40007000000 */
[----:B------:R-:W-:-:S02]  /*c2c0*/  FSEL R111, R37, -INF , !P5 ;  /* 0xff800000256f7808 */ /* 0x000fc40006800000 */
[----:B------:R-:W-:Y:S01]  /*c2d0*/  FSEL R14, R210, -INF , !P4 ;  /* 0xff800000d20e7808 */ /* 0x000fe20006000000 */
[----:B------:R3:W4:Y:S01]  /*c2e0*/  MUFU.TANH R60, R29 ;  /* 0x0000001d003c7308 */ /* 0x0007220000002400 */
[----:B------:R-:W-:Y:S02]  /*c2f0*/  FSEL R12, R205, -INF , !P0 ;  /* 0xff800000cd0c7808 */ /* 0x000fe40004000000 */
[----:B------:R-:W-:Y:S02]  /*c300*/  FSEL R13, R203, -INF , !P1 ;  /* 0xff800000cb0d7808 */ /* 0x000fe40004800000 */
[C---:B------:R-:W-:Y:S02]  /*c310*/  ISETP.GT.AND P3, PT, R22.reuse, R18, PT ;  /* 0x000000121600720c */ /* 0x040fe40003f64270 */
[C---:B------:R-:W-:Y:S01]  /*c320*/  ISETP.GT.AND P6, PT, R22.reuse, R17, PT ;  /* 0x000000111600720c */ /* 0x040fe20003fc4270 */
[----:B------:R5:W4:Y:S01]  /*c330*/  MUFU.TANH R58, R33 ;  /* 0x00000021003a7308 */ /* 0x000b220000002400 */
[----:B------:R-:W-:-:S02]  /*c340*/  ISETP.GT.AND P5, PT, R22, R16, PT ;  /* 0x000000101600720c */ /* 0x000fc40003fa4270 */
[C---:B------:R-:W-:Y:S02]  /*c350*/  ISETP.GT.AND P4, PT, R22.reuse, R11, PT ;  /* 0x0000000b1600720c */ /* 0x040fe40003f84270 */
[C---:B------:R-:W-:Y:S02]  /*c360*/  ISETP.GT.AND P0, PT, R22.reuse, R10, PT ;  /* 0x0000000a1600720c */ /* 0x040fe40003f04270 */
[----:B------:R-:W-:Y:S01]  /*c370*/  ISETP.GT.AND P1, PT, R22, R9, PT ;  /* 0x000000091600720c */ /* 0x000fe20003f24270 */
[----:B------:R-:W4:Y:S01]  /*c380*/  MUFU.TANH R24, R24 ;  /* 0x0000001800187308 */ /* 0x000f220000002400 */
[----:B---3--:R-:W-:Y:S02]  /*c390*/  FSEL R29, R201, -INF , !P3 ;  /* 0xff800000c91d7808 */ /* 0x008fe40005800000 */
[----:B------:R-:W-:Y:S02]  /*c3a0*/  FSEL R15, R200, -INF , !P6 ;  /* 0xff800000c80f7808 */ /* 0x000fe40007000000 */
[----:B------:R-:W-:-:S02]  /*c3b0*/  FSEL R25, R184, -INF , !P5 ;  /* 0xff800000b8197808 */ /* 0x000fc40006800000 */
[----:B------:R-:W-:Y:S02]  /*c3c0*/  FSEL R23, R178, -INF , !P4 ;  /* 0xff800000b2177808 */ /* 0x000fe40006000000 */
[----:B-----5:R-:W-:Y:S02]  /*c3d0*/  FSEL R33, R65, -INF , !P0 ;  /* 0xff80000041217808 */ /* 0x020fe40004000000 */
[----:B------:R-:W-:Y:S02]  /*c3e0*/  FSEL R32, R61, -INF , !P1 ;  /* 0xff8000003d207808 */ /* 0x000fe40004800000 */
[C---:B------:R-:W-:Y:S02]  /*c3f0*/  ISETP.GT.AND P3, PT, R22.reuse, R8, PT ;  /* 0x000000081600720c */ /* 0x040fe40003f64270 */
[C---:B------:R-:W-:Y:S02]  /*c400*/  ISETP.GT.AND P6, PT, R22.reuse, R6, PT ;  /* 0x000000061600720c */ /* 0x040fe40003fc4270 */
[----:B------:R-:W-:-:S02]  /*c410*/  ISETP.GT.AND P5, PT, R22, R5, PT ;  /* 0x000000051600720c */ /* 0x000fc40003fa4270 */
[C---:B------:R-:W-:Y:S02]  /*c420*/  ISETP.GT.AND P4, PT, R22.reuse, R4, PT ;  /* 0x000000041600720c */ /* 0x040fe40003f84270 */
[C---:B------:R-:W-:Y:S02]  /*c430*/  ISETP.GT.AND P0, PT, R22.reuse, R3, PT ;  /* 0x000000031600720c */ /* 0x040fe40003f04270 */
[----:B------:R-:W-:Y:S01]  /*c440*/  ISETP.GT.AND P1, PT, R22, R7, PT ;  /* 0x000000071600720c */ /* 0x000fe20003f24270 */
[----:B------:R-:W-:Y:S01]  /*c450*/  FMUL.FTZ R22, R106, UR4 ;  /* 0x000000046a167c20 */ /* 0x000fe20008410000 */
[----:B-1----:R-:W-:Y:S01]  /*c460*/  FSEL R45, R54, -INF , !P5 ;  /* 0xff800000362d7808 */ /* 0x002fe20006800000 */
[----:B------:R-:W-:Y:S01]  /*c470*/  MUFU.TANH R61, R176 ;  /* 0x000000b0003d7308 */ /* 0x000fe20000002400 */
[----:B------:R-:W-:Y:S02]  /*c480*/  ISETP.GE.AND P5, PT, R21, R229, PT ;  /* 0x000000e51500720c */ /* 0x000fe40003fa6270 */
[----:B--2---:R-:W-:-:S05]  /*c490*/  FSEL R59, R59, -INF , !P1 ;  /* 0xff8000003b3b7808 */ /* 0x004fca0004800000 */
[----:B------:R-:W1:Y:S01]  /*c4a0*/  MUFU.TANH R22, R22 ;  /* 0x0000001600167308 */ /* 0x000e620000002400 */
[-C--:B------:R-:W-:Y:S02]  /*c4b0*/  ISETP.GT.AND P1, PT, R0, R21.reuse, PT ;  /* 0x000000150000720c */ /* 0x080fe40003f24270 */
[----:B----4-:R-:W-:Y:S02]  /*c4c0*/  FSEL R37, R60, -INF , !P6 ;  /* 0xff8000003c257808 */ /* 0x010fe40007000000 */
[----:B------:R-:W-:Y:S02]  /*c4d0*/  FSEL R42, R62, -INF , !P3 ;  /* 0xff8000003e2a7808 */ /* 0x000fe40005800000 */
[----:B------:R-:W-:Y:S02]  /*c4e0*/  FSEL R58, R58, -INF , !P4 ;  /* 0xff8000003a3a7808 */ /* 0x000fe40006000000 */
[----:B------:R-:W-:Y:S02]  /*c4f0*/  FSEL R60, R24, -INF , !P0 ;  /* 0xff800000183c7808 */ /* 0x000fe40004000000 */
[----:B------:R-:W-:Y:S01]  /*c500*/  FSEL R65, R43, -INF , !P5 ;  /* 0xff8000002b417808 */ /* 0x000fe20006800000 */
[----:B------:R-:W2:Y:S01]  /*c510*/  MUFU.TANH R62, R177 ;  /* 0x000000b1003e7308 */ /* 0x000ea20000002400 */
[----:B------:R-:W-:-:S02]  /*c520*/  ISETP.GT.AND P3, PT, R225, R21, PT ;  /* 0x00000015e100720c */ /* 0x000fc40003f64270 */
[C---:B------:R-:W-:Y:S02]  /*c530*/  ISETP.GE.AND P6, PT, R21.reuse, R227, PT ;  /* 0x000000e31500720c */ /* 0x040fe40003fc6270 */
[C---:B------:R-:W-:Y:S02]  /*c540*/  ISETP.GE.AND P4, PT, R21.reuse, R226, PT ;  /* 0x000000e21500720c */ /* 0x040fe40003f86270 */
[----:B------:R-:W-:Y:S02]  /*c550*/  ISETP.GE.AND P0, PT, R21, R228, PT ;  /* 0x000000e41500720c */ /* 0x000fe40003f06270 */
[----:B------:R-:W-:Y:S01]  /*c560*/  ISETP.GE.AND P5, PT, R20, R229, PT ;  /* 0x000000e51400720c */ /* 0x000fe20003fa6270 */
[----:B------:R-:W3:Y:S01]  /*c570*/  MUFU.TANH R24, R107 ;  /* 0x0000006b00187308 */ /* 0x000ee20000002400 */
[----:B------:R-:W-:-:S04]  /*c580*/  FSEL R21, R211, -INF , !P1 ;  /* 0xff800000d3157808 */ /* 0x000fc80004800000 */
[----:B------:R-:W-:-:S03]  /*c590*/  FSEL R21, R21, -INF , !P0 ;  /* 0xff80000015157808 */ /* 0x000fc60004000000 */
[----:B------:R4:W5:Y:S01]  /*c5a0*/  MUFU.TANH R43, R100 ;  /* 0x00000064002b7308 */ /* 0x0009620000002400 */
[-C--:B------:R-:W-:Y:S02]  /*c5b0*/  ISETP.GT.AND P0, PT, R0, R20.reuse, PT ;  /* 0x000000140000720c */ /* 0x080fe40003f04270 */
[----:B------:R-:W-:Y:S02]  /*c5c0*/  FSEL R54, R212, -INF , !P3 ;  /* 0xff800000d4367808 */ /* 0x000fe40005800000 */
[----:B------:R-:W-:Y:S02]  /*c5d0*/  ISETP.GT.AND P3, PT, R225, R20, PT ;  /* 0x00000014e100720c */ /* 0x000fe40003f64270 */
[----:B------:R-:W-:Y:S02]  /*c5e0*/  FSEL R14, R14, -INF , !P4 ;  /* 0xff8000000e0e7808 */ /* 0x000fe40006000000 */
[C---:B------:R-:W-:Y:S02]  /*c5f0*/  ISETP.GE.AND P4, PT, R20.reuse, R226, PT ;  /* 0x000000e21400720c */ /* 0x040fe40003f86270 */
[----:B------:R-:W-:-:S02]  /*c600*/  ISETP.GE.AND P1, PT, R20, R228, PT ;  /* 0x000000e41400720c */ /* 0x000fc40003f26270 */
[----:B----4-:R-:W-:Y:S01]  /*c610*/  FSEL R100, R44, -INF , !P5 ;  /* 0xff8000002c647808 */ /* 0x010fe20006800000 */
[----:B------:R-:W-:Y:S01]  /*c620*/  FMUL.FTZ R44, R66, UR4 ;  /* 0x00000004422c7c20 */ /* 0x000fe20008410000 */
[----:B-1----:R-:W-:Y:S02]  /*c630*/  FSEL R22, R22, -INF , !P0 ;  /* 0xff80000016167808 */ /* 0x002fe40004000000 */
[----:B------:R-:W-:-:S03]  /*c640*/  FSEL R54, R54, -INF , !P6 ;  /* 0xff80000036367808 */ /* 0x000fc60007000000 */
[----:B------:R-:W1:Y:S01]  /*c650*/  MUFU.TANH R44, R44 ;  /* 0x0000002c002c7308 */ /* 0x000e620000002400 */
[----:B------:R-:W-:Y:S02]  /*c660*/  ISETP.GE.AND P6, PT, R20, R227, PT ;  /* 0x000000e31400720c */ /* 0x000fe40003fc6270 */
[----:B------:R-:W-:Y:S02]  /*c670*/  FSEL R61, R61, -INF , !P3 ;  /* 0xff8000003d3d7808 */ /* 0x000fe40005800000 */
[----:B------:R-:W-:Y:S02]  /*c680*/  ISETP.GT.AND P3, PT, R225, R19, PT ;  /* 0x00000013e100720c */ /* 0x000fe40003f64270 */
[----:B------:R-:W-:Y:S02]  /*c690*/  FSEL R20, R12, -INF , !P4 ;  /* 0xff8000000c147808 */ /* 0x000fe40006000000 */
[----:B------:R-:W-:Y:S02]  /*c6a0*/  FSEL R22, R22, -INF , !P1 ;  /* 0xff80000016167808 */ /* 0x000fe40004800000 */
[----:B------:R-:W-:-:S02]  /*c6b0*/  ISETP.GE.AND P4, PT, R19, R226, PT ;  /* 0x000000e21300720c */ /* 0x000fc40003f86270 */
[----:B------:R-:W-:Y:S02]  /*c6c0*/  ISETP.GT.AND P1, PT, R0, R19, PT ;  /* 0x000000130000720c */ /* 0x000fe40003f24270 */
[----:B------:R-:W-:Y:S02]  /*c6d0*/  FSEL R61, R61, -INF , !P6 ;  /* 0xff8000003d3d7808 */ /* 0x000fe40007000000 */
[C---:B------:R-:W-:Y:S02]  /*c6e0*/  ISETP.GE.AND P6, PT, R19.reuse, R227, PT ;  /* 0x000000e31300720c */ /* 0x040fe40003fc6270 */
[C---:B------:R-:W-:Y:S02]  /*c6f0*/  ISETP.GE.AND P5, PT, R19.reuse, R229, PT ;  /* 0x000000e51300720c */ /* 0x040fe40003fa6270 */
[----:B------:R-:W-:Y:S02]  /*c700*/  ISETP.GE.AND P0, PT, R19, R228, PT ;  /* 0x000000e41300720c */ /* 0x000fe40003f06270 */
[----:B--2---:R-:W-:Y:S01]  /*c710*/  FSEL R62, R62, -INF , !P3 ;  /* 0xff8000003e3e7808 */ /* 0x004fe20005800000 */
[----:B------:R-:W2:Y:S01]  /*c720*/  MUFU.TANH R101, R101 ;  /* 0x0000006500657308 */ /* 0x000ea20000002400 */
[----:B------:R-:W-:-:S02]  /*c730*/  ISETP.GT.AND P3, PT, R225, R18, PT ;  /* 0x00000012e100720c */ /* 0x000fc40003f64270 */
[----:B------:R-:W-:Y:S02]  /*c740*/  FSEL R19, R13, -INF , !P4 ;  /* 0xff8000000d137808 */ /* 0x000fe40006000000 */
[----:B---3--:R-:W-:-:S03]  /*c750*/  FSEL R24, R24, -INF , !P1 ;  /* 0xff80000018187808 */ /* 0x008fc60004800000 */
[----:B------:R-:W3:Y:S01]  /*c760*/  MUFU.TANH R13, R67 ;  /* 0x00000043000d7308 */ /* 0x000ee20000002400 */
[----:B------:R-:W-:Y:S02]  /*c770*/  FSEL R62, R62, -INF , !P6 ;  /* 0xff8000003e3e7808 */ /* 0x000fe40007000000 */
[----:B------:R-:W-:Y:S02]  /*c780*/  ISETP.GE.AND P6, PT, R18, R227, PT ;  /* 0x000000e31200720c */ /* 0x000fe40003fc6270 */
[----:B-----5:R-:W-:Y:S02]  /*c790*/  FSEL R12, R43, -INF , !P3 ;  /* 0xff8000002b0c7808 */ /* 0x020fe40005800000 */
[----:B------:R-:W-:Y:S02]  /*c7a0*/  FSEL R24, R24, -INF , !P0 ;  /* 0xff80000018187808 */ /* 0x000fe40004000000 */
[----:B------:R-:W-:Y:S01]  /*c7b0*/  ISETP.GT.AND P0, PT, R0, R18, PT ;  /* 0x000000120000720c */ /* 0x000fe20003f04270 */
[----:B------:R-:W-:Y:S01]  /*c7c0*/  FMUL.FTZ R43, R56, UR4 ;  /* 0x00000004382b7c20 */ /* 0x000fe20008410000 */
[----:B------:R-:W-:-:S02]  /*c7d0*/  FSEL R106, R12, -INF , !P6 ;  /* 0xff8000000c6a7808 */ /* 0x000fc40007000000 */
[----:B------:R-:W-:Y:S02]  /*c7e0*/  ISETP.GE.AND P1, PT, R18, R228, PT ;  /* 0x000000e41200720c */ /* 0x000fe40003f26270 */
[----:B-1----:R-:W-:Y:S02]  /*c7f0*/  FSEL R12, R44, -INF , !P0 ;  /* 0xff8000002c0c7808 */ /* 0x002fe40004000000 */
[----:B------:R-:W-:Y:S02]  /*c800*/  FSEL R66, R48, -INF , !P5 ;  /* 0xff80000030427808 */ /* 0x000fe40006800000 */
[C---:B------:R-:W-:Y:S02]  /*c810*/  ISETP.GE.AND P5, PT, R18.reuse, R229, PT ;  /* 0x000000e51200720c */ /* 0x040fe40003fa6270 */
[----:B------:R-:W-:Y:S01]  /*c820*/  ISETP.GE.AND P4, PT, R18, R226, PT ;  /* 0x000000e21200720c */ /* 0x000fe20003f86270 */
[----:B------:R-:W-:Y:S01]  /*c830*/  FMUL.FTZ R18, R46, UR4 ;  /* 0x000000042e127c20 */ /* 0x000fe20008410000 */
[----:B------:R-:W-:Y:S01]  /*c840*/  FSEL R178, R12, -INF , !P1 ;  /* 0xff8000000cb27808 */ /* 0x000fe20004800000 */
[----:B------:R-:W1:Y:S01]  /*c850*/  MUFU.TANH R43, R43 ;  /* 0x0000002b002b7308 */ /* 0x000e620000002400 */
[----:B------:R-:W-:-:S02]  /*c860*/  ISETP.GT.AND P3, PT, R225, R17, PT ;  /* 0x00000011e100720c */ /* 0x000fc40003f64270 */
[----:B------:R-:W-:Y:S02]  /*c870*/  ISETP.GT.AND P1, PT, R0, R17, PT ;  /* 0x000000110000720c */ /* 0x000fe40003f24270 */
[----:B------:R-:W-:Y:S02]  /*c880*/  FSEL R203, R50, -INF , !P5 ;  /* 0xff80000032cb7808 */ /* 0x000fe40006800000 */
[----:B------:R-:W-:Y:S01]  /*c890*/  FSEL R107, R29, -INF , !P4 ;  /* 0xff8000001d6b7808 */ /* 0x000fe20006000000 */
[----:B------:R-:W4:Y:S01]  /*c8a0*/  MUFU.TANH R18, R18 ;  /* 0x0000001200127308 */ /* 0x000f220000002400 */
[C---:B------:R-:W-:Y:S02]  /*c8b0*/  ISETP.GE.AND P6, PT, R17.reuse, R227, PT ;  /* 0x000000e31100720c */ /* 0x040fe40003fc6270 */
[C---:B------:R-:W-:Y:S02]  /*c8c0*/  ISETP.GE.AND P5, PT, R17.reuse, R229, PT ;  /* 0x000000e51100720c */ /* 0x040fe40003fa6270 */
[----:B------:R-:W-:-:S02]  /*c8d0*/  ISETP.GE.AND P4, PT, R17, R226, PT ;  /* 0x000000e21100720c */ /* 0x000fc40003f86270 */
[----:B------:R-:W-:Y:S01]  /*c8e0*/  ISETP.GE.AND P0, PT, R17, R228, PT ;  /* 0x000000e41100720c */ /* 0x000fe20003f06270 */
[----:B------:R-:W-:Y:S01]  /*c8f0*/  FMUL.FTZ R17, R57, UR4 ;  /* 0x0000000439117c20 */ /* 0x000fe20008410000 */
[----:B--2---:R-:W-:Y:S02]  /*c900*/  FSEL R12, R101, -INF , !P3 ;  /* 0xff800000650c7808 */ /* 0x004fe40005800000 */
[----:B---3--:R-:W-:Y:S02]  /*c910*/  FSEL R13, R13, -INF , !P1 ;  /* 0xff8000000d0d7808 */ /* 0x008fe40004800000 */
[----:B------:R-:W-:Y:S02]  /*c920*/  FSEL R189, R12, -INF , !P6 ;  /* 0xff8000000cbd7808 */ /* 0x000fe40007000000 */
[----:B------:R-:W-:Y:S02]  /*c930*/  FSEL R201, R49, -INF , !P5 ;  /* 0xff80000031c97808 */ /* 0x000fe40006800000 */
[----:B------:R-:W-:-:S02]  /*c940*/  FSEL R57, R15, -INF , !P4 ;  /* 0xff8000000f397808 */ /* 0x000fc40006000000 */
[----:B------:R-:W-:Y:S02]  /*c950*/  FSEL R177, R13, -INF , !P0 ;  /* 0xff8000000db17808 */ /* 0x000fe40004000000 */
[----:B------:R-:W-:Y:S02]  /*c960*/  ISETP.GT.AND P3, PT, R225, R16, PT ;  /* 0x00000010e100720c */ /* 0x000fe40003f64270 */
[C---:B------:R-:W-:Y:S02]  /*c970*/  ISETP.GE.AND P6, PT, R16.reuse, R227, PT ;  /* 0x000000e31000720c */ /* 0x040fe40003fc6270 */
[C---:B------:R-:W-:Y:S02]  /*c980*/  ISETP.GE.AND P5, PT, R16.reuse, R229, PT ;  /* 0x000000e51000720c */ /* 0x040fe40003fa6270 */
[C---:B------:R-:W-:Y:S02]  /*c990*/  ISETP.GE.AND P4, PT, R16.reuse, R226, PT ;  /* 0x000000e21000720c */ /* 0x040fe40003f86270 */
[----:B------:R-:W-:-:S02]  /*c9a0*/  ISETP.GE.AND P1, PT, R16, R228, PT ;  /* 0x000000e41000720c */ /* 0x000fc40003f26270 */
[----:B------:R-:W-:Y:S01]  /*c9b0*/  ISETP.GT.AND P0, PT, R0, R16, PT ;  /* 0x000000100000720c */ /* 0x000fe20003f04270 */
[----:B------:R-:W-:Y:S01]  /*c9c0*/  FMUL.FTZ R16, R40, UR4 ;  /* 0x0000000428107c20 */ /* 0x000fe20008410000 */
[----:B------:R-:W2:Y:S01]  /*c9d0*/  MUFU.TANH R17, R17 ;  /* 0x0000001100117308 */ /* 0x000ea20000002400 */
[----:B------:R-:W-:Y:S01]  /*c9e0*/  FMUL.FTZ R47, R47, UR4 ;  /* 0x000000042f2f7c20 */ /* 0x000fe20008410000 */
[----:B-1----:R-:W-:-:S06]  /*c9f0*/  FSEL R12, R43, -INF , !P3 ;  /* 0xff8000002b0c7808 */ /* 0x002fcc0005800000 */
[----:B------:R-:W1:Y:S01]  /*ca00*/  MUFU.TANH R13, R47 ;  /* 0x0000002f000d7308 */ /* 0x000e620000002400 */
[----:B------:R-:W-:Y:S01]  /*ca10*/  FSEL R188, R12, -INF , !P6 ;  /* 0xff8000000cbc7808 */ /* 0x000fe20007000000 */
[----:B------:R-:W-:-:S06]  /*ca20*/  FMUL.FTZ R15, R38, UR4 ;  /* 0x00000004260f7c20 */ /* 0x000fcc0008410000 */
[----:B------:R-:W3:Y:S01]  /*ca30*/  MUFU.TANH R16, R16 ;  /* 0x0000001000107308 */ /* 0x000ee20000002400 */
[----:B----4-:R-:W-:Y:S02]  /*ca40*/  FSEL R12, R18, -INF , !P0 ;  /* 0xff800000120c7808 */ /* 0x010fe40004000000 */
[----:B------:R-:W-:Y:S02]  /*ca50*/  ISETP.GT.AND P3, PT, R225, R11, PT ;  /* 0x0000000be100720c */ /* 0x000fe40003f64270 */
[----:B------:R-:W-:Y:S02]  /*ca60*/  FSEL R200, R51, -INF , !P5 ;  /* 0xff80000033c87808 */ /* 0x000fe40006800000 */
[----:B------:R-:W-:Y:S02]  /*ca70*/  FSEL R56, R25, -INF , !P4 ;  /* 0xff80000019387808 */ /* 0x000fe40006000000 */
[----:B------:R-:W-:Y:S01]  /*ca80*/  FSEL R176, R12, -INF , !P1 ;  /* 0xff8000000cb07808 */ /* 0x000fe20004800000 */
[----:B------:R-:W4:Y:S01]  /*ca90*/  MUFU.TANH R15, R15 ;  /* 0x0000000f000f7308 */ /* 0x000f220000002400 */
[----:B------:R-:W-:-:S02]  /*caa0*/  ISETP.GE.AND P6, PT, R11, R227, PT ;  /* 0x000000e30b00720c */ /* 0x000fc40003fc6270 */
[C---:B------:R-:W-:Y:S02]  /*cab0*/  ISETP.GE.AND P5, PT, R11.reuse, R229, PT ;  /* 0x000000e50b00720c */ /* 0x040fe40003fa6270 */
[C---:B------:R-:W-:Y:S02]  /*cac0*/  ISETP.GE.AND P4, PT, R11.reuse, R226, PT ;  /* 0x000000e20b00720c */ /* 0x040fe40003f86270 */
[----:B------:R-:W-:Y:S02]  /*cad0*/  ISETP.GE.AND P0, PT, R11, R228, PT ;  /* 0x000000e40b00720c */ /* 0x000fe40003f06270 */
[----:B------:R-:W-:Y:S02]  /*cae0*/  ISETP.GT.AND P1, PT, R0, R11, PT ;  /* 0x0000000b0000720c */ /* 0x000fe40003f24270 */
[----:B--2---:R-:W-:Y:S01]  /*caf0*/  FSEL R11, R17, -INF , !P3 ;  /* 0xff800000110b7808 */ /* 0x004fe20005800000 */
[----:B------:R-:W-:Y:S01]  /*cb00*/  FMUL.FTZ R41, R41, UR4 ;  /* 0x0000000429297c20 */ /* 0x000fe20008410000 */
[----:B------:R-:W-:-:S02]  /*cb10*/  ISETP.GT.AND P3, PT, R225, R10, PT ;  /* 0x0000000ae100720c */ /* 0x000fc40003f64270 */
[----:B------:R-:W-:Y:S02]  /*cb20*/  FSEL R190, R11, -INF , !P6 ;  /* 0xff8000000bbe7808 */ /* 0x000fe40007000000 */
[----:B-1----:R-:W-:Y:S02]  /*cb30*/  FSEL R12, R13, -INF , !P1 ;  /* 0xff8000000d0c7808 */ /* 0x002fe40004800000 */
[----:B---3--:R-:W-:Y:S01]  /*cb40*/  FSEL R11, R16, -INF , !P3 ;  /* 0xff800000100b7808 */ /* 0x008fe20005800000 */
[----:B------:R-:W1:Y:S01]  /*cb50*/  MUFU.TANH R13, R41 ;  /* 0x00000029000d7308 */ /* 0x000e620000002400 */
[----:B------:R-:W-:Y:S01]  /*cb60*/  ISETP.GE.AND P6, PT, R10, R227, PT ;  /* 0x000000e30a00720c */ /* 0x000fe20003fc6270 */
[----:B------:R-:W-:-:S03]  /*cb70*/  FMUL.FTZ R39, R39, UR4 ;  /* 0x0000000427277c20 */ /* 0x000fc60008410000 */
[----:B------:R-:W-:-:S03]  /*cb80*/  FSEL R212, R11, -INF , !P6 ;  /* 0xff8000000bd47808 */ /* 0x000fc60007000000 */
[----:B------:R-:W2:Y:S01]  /*cb90*/  MUFU.TANH R11, R39 ;  /* 0x00000027000b7308 */ /* 0x000ea20000002400 */
[----:B------:R-:W-:Y:S02]  /*cba0*/  ISETP.GT.AND P3, PT, R0, R10, PT ;  /* 0x0000000a0000720c */ /* 0x000fe40003f64270 */
[----:B------:R-:W-:Y:S02]  /*cbb0*/  FSEL R191, R55, -INF , !P5 ;  /* 0xff80000037bf7808 */ /* 0x000fe40006800000 */
[----:B------:R-:W-:Y:S02]  /*cbc0*/  FSEL R29, R23, -INF , !P4 ;  /* 0xff800000171d7808 */ /* 0x000fe40006000000 */
[C---:B------:R-:W-:Y:S02]  /*cbd0*/  ISETP.GE.AND P5, PT, R10.reuse, R229, PT ;  /* 0x000000e50a00720c */ /* 0x040fe40003fa6270 */
[C---:B------:R-:W-:Y:S02]  /*cbe0*/  ISETP.GE.AND P4, PT, R10.reuse, R226, PT ;  /* 0x000000e20a00720c */ /* 0x040fe40003f86270 */
[----:B------:R-:W-:-:S02]  /*cbf0*/  ISETP.GE.AND P1, PT, R10, R228, PT ;  /* 0x000000e40a00720c */ /* 0x000fc40003f26270 */
[----:B----4-:R-:W-:Y:S02]  /*cc00*/  FSEL R10, R15, -INF , !P3 ;  /* 0xff8000000f0a7808 */ /* 0x010fe40005800000 */
[----:B------:R-:W-:Y:S02]  /*cc10*/  FSEL R55, R12, -INF , !P0 ;  /* 0xff8000000c377808 */ /* 0x000fe40004000000 */
[----:B------:R-:W-:Y:S01]  /*cc20*/  ISETP.GT.AND P0, PT, R225, R9, PT ;  /* 0x00000009e100720c */ /* 0x000fe20003f04270 */
[----:B------:R-:W-:Y:S01]  /*cc30*/  FMUL.FTZ R25, R52, UR4 ;  /* 0x0000000434197c20 */ /* 0x000fe20008410000 */
[----:B------:R-:W-:Y:S02]  /*cc40*/  FSEL R231, R63, -INF , !P5 ;  /* 0xff8000003fe77808 */ /* 0x000fe40006800000 */
[----:B------:R-:W-:Y:S02]  /*cc50*/  FSEL R211, R33, -INF , !P4 ;  /* 0xff80000021d37808 */ /* 0x000fe40006000000 */
[----:B------:R-:W-:-:S02]  /*cc60*/  FSEL R218, R10, -INF , !P1 ;  /* 0xff8000000ada7808 */ /* 0x000fc40004800000 */
[C---:B------:R-:W-:Y:S02]  /*cc70*/  ISETP.GE.AND P6, PT, R9.reuse, R227, PT ;  /* 0x000000e30900720c */ /* 0x040fe40003fc6270 */
[C---:B------:R-:W-:Y:S02]  /*cc80*/  ISETP.GE.AND P5, PT, R9.reuse, R229, PT ;  /* 0x000000e50900720c */ /* 0x040fe40003fa6270 */
[C---:B------:R-:W-:Y:S02]  /*cc90*/  ISETP.GE.AND P4, PT, R9.reuse, R226, PT ;  /* 0x000000e20900720c */ /* 0x040fe40003f86270 */
[----:B------:R-:W-:Y:S02]  /*cca0*/  ISETP.GE.AND P3, PT, R9, R228, PT ;  /* 0x000000e40900720c */ /* 0x000fe40003f66270 */
[----:B------:R-:W-:Y:S02]  /*ccb0*/  ISETP.GT.AND P1, PT, R0, R9, PT ;  /* 0x000000090000720c */ /* 0x000fe40003f24270 */
[----:B-1----:R-:W-:Y:S01]  /*ccc0*/  FSEL R9, R13, -INF , !P0 ;  /* 0xff8000000d097808 */ /* 0x002fe20004000000 */
[----:B------:R-:W-:Y:S01]  /*ccd0*/  FMUL.FTZ R16, R30, UR4 ;  /* 0x000000041e107c20 */ /* 0x000fe20008410000 */
[----:B------:R-:W1:Y:S02]  /*cce0*/  MUFU.TANH R25, R25 ;  /* 0x0000001900197308 */ /* 0x000e640000002400 */
[----:B------:R-:W-:-:S02]  /*ccf0*/  FSEL R221, R9, -INF , !P6 ;  /* 0xff80000009dd7808 */ /* 0x000fc40007000000 */
[----:B--2---:R-:W-:Y:S02]  /*cd00*/  FSEL R9, R11, -INF , !P1 ;  /* 0xff8000000b097808 */ /* 0x004fe40004800000 */
[----:B------:R-:W-:Y:S01]  /*cd10*/  ISETP.GE.AND P1, PT, R8, R226, PT ;  /* 0x000000e20800720c */ /* 0x000fe20003f26270 */
[----:B------:R-:W-:Y:S01]  /*cd20*/  FMUL.FTZ R17, R31, UR4 ;  /* 0x000000041f117c20 */ /* 0x000fe20008410000 */
[----:B------:R-:W2:Y:S02]  /*cd30*/  MUFU.TANH R16, R16 ;  /* 0x0000001000107308 */ /* 0x000ea40000002400 */
[----:B------:R-:W-:Y:S02]  /*cd40*/  FSEL R209, R42, -INF , !P1 ;  /* 0xff8000002ad17808 */ /* 0x000fe40004800000 */
[----:B------:R-:W-:-:S04]  /*cd50*/  ISETP.GT.U32.AND P1, PT, R252, R239, PT ;  /* 0x000000effc00720c */ /* 0x000fc80003f24070 */
[----:B------:R-:W3:Y:S01]  /*cd60*/  MUFU.TANH R17, R17 ;  /* 0x0000001100117308 */ /* 0x000ee20000002400 */
[-C--:B------:R-:W-:Y:S01]  /*cd70*/  ISETP.GT.AND P0, PT, R225, R8.reuse, PT ;  /* 0x00000008e100720c */ /* 0x080fe20003f04270 */
[----:B------:R-:W-:Y:S01]  /*cd80*/  FMUL.FTZ R15, R34, UR4 ;  /* 0x00000004220f7c20 */ /* 0x000fe20008410000 */
[----:B------:R-:W-:Y:S02]  /*cd90*/  FMUL.FTZ R18, R35, UR4 ;  /* 0x0000000423127c20 */ /* 0x000fe40008410000 */
[----:B-1----:R-:W-:Y:S01]  /*cda0*/  FSEL R25, R25, -INF , !P0 ;  /* 0xff80000019197808 */ /* 0x002fe20004000000 */
[----:B------:R-:W-:Y:S01]  /*cdb0*/  FMUL.FTZ R23, R26, UR4 ;  /* 0x000000041a177c20 */ /* 0x000fe20008410000 */
[----:B------:R-:W-:Y:S01]  /*cdc0*/  BAR.SYNC.DEFER_BLOCKING 0x0 ;  /* 0x0000000000007b1d */ /* 0x000fe20000010000 */
[----:B------:R-:W-:Y:S01]  /*cdd0*/  ISETP.GT.AND P0, PT, R0, R8, PT ;  /* 0x000000080000720c */ /* 0x000fe20003f04270 */
[----:B------:R-:W-:Y:S01]  /*cde0*/  FMUL.FTZ R27, R27, UR4 ;  /* 0x000000041b1b7c20 */ /* 0x000fe20008410000 */
[----:B------:R-:W-:-:S02]  /*cdf0*/  FSEL R210, R32, -INF , !P4 ;  /* 0xff80000020d27808 */ /* 0x000fc40006000000 */
[----:B------:R-:W-:Y:S02]  /*ce00*/  FSEL R215, R9, -INF , !P3 ;  /* 0xff80000009d77808 */ /* 0x000fe40005800000 */
[C---:B------:R-:W-:Y:S02]  /*ce10*/  ISETP.GE.AND P6, PT, R8.reuse, R227, PT ;  /* 0x000000e30800720c */ /* 0x040fe40003fc6270 */
[C---:B------:R-:W-:Y:S02]  /*ce20*/  ISETP.GE.AND P4, PT, R8.reuse, R229, PT ;  /* 0x000000e50800720c */ /* 0x040fe40003f86270 */
[----:B------:R-:W-:Y:S02]  /*ce30*/  ISETP.GE.AND P3, PT, R8, R228, PT ;  /* 0x000000e40800720c */ /* 0x000fe40003f66270 */
[----:B--2---:R-:W-:Y:S01]  /*ce40*/  FSEL R16, R16, -INF , !P0 ;  /* 0xff80000010107808 */ /* 0x004fe20004000000 */
[----:B---3--:R-:W-:Y:S10]  /*ce50*/  @!P1 BRA `(.L_x_967) ;  /* 0x0000000000649947 */ /* 0x008ff40003800000 */
        /* <DEDUP_REMOVED lines=25> */
.L_x_967:
[----:B------:R-:W2:Y:S01]  /*cff0*/  LDL.LU R26, [R1+0x2c] ;  /* 0x00002c00011a7983 */ /* 0x000ea20000300800 */
[----:B------:R-:W-:Y:S02]  /*d000*/  MOV R32, R232 ;  /* 0x000000e800207202 */ /* 0x000fe40000000f00 */
[----:B------:R-:W-:Y:S01]  /*d010*/  MOV R31, R234 ;  /* 0x000000ea001f7202 */ /* 0x000fe20000000f00 */
[----:B------:R-:W3:Y:S01]  /*d020*/  LDL R34, [R1+0x44] ;  /* 0x0000440001227983 */ /* 0x000ee20000100800 */
[----:B------:R-:W-:-:S03]  /*d030*/  MOV R33, R235 ;  /* 0x000000eb00217202 */ /* 0x000fc60000000f00 */
[----:B------:R-:W4:Y:S01]  /*d040*/  LDL.LU R41, [R1] ;  /* 0x0000000001297983 */ /* 0x000f220000300800 */
[----:B-1----:R-:W-:Y:S01]  /*d050*/  FMNMX3.FTZ R9, R223, R28, R14, !PT ;  /* 0x0000001cdf097276 */ /* 0x002fe2000781000e */
[----:B------:R-:W1:Y:S01]  /*d060*/  MUFU.TANH R10, R15 ;  /* 0x0000000f000a7308 */ /* 0x000e620000002400 */
[----:B------:R-:W-:Y:S02]  /*d070*/  FSEL R213, R16, -INF , !P3 ;  /* 0xff80000010d57808 */ /* 0x000fe40005800000 */
[----:B------:R-:W-:Y:S02]  /*d080*/  FMNMX3.FTZ R9, R9, R20, R19, !PT ;  /* 0x0000001409097276 */ /* 0x000fe40007810013 */
[----:B------:R-:W-:Y:S02]  /*d090*/  ISETP.GE.AND P0, PT, R6, R226, PT ;  /* 0x000000e20600720c */ /* 0x000fe40003f06270 */
[----:B------:R-:W-:Y:S02]  /*d0a0*/  ISETP.GT.AND P3, PT, R0, R6, PT ;  /* 0x000000060000720c */ /* 0x000fe40003f64270 */
[----:B------:R-:W-:-:S02]  /*d0b0*/  FMNMX3.FTZ R9, R9, R107, R57, !PT ;  /* 0x0000006b09097276 */ /* 0x000fc40007810039 */
[----:B------:R-:W-:Y:S02]  /*d0c0*/  FSEL R202, R37, -INF , !P0 ;  /* 0xff80000025ca7808 */ /* 0x000fe40004000000 */
[----:B------:R-:W-:Y:S02]  /*d0d0*/  FSEL R8, R17, -INF , !P3 ;  /* 0xff80000011087808 */ /* 0x000fe40005800000 */
[----:B------:R-:W-:Y:S02]  /*d0e0*/  ISETP.GE.AND P0, PT, R6, R228, PT ;  /* 0x000000e40600720c */ /* 0x000fe40003f06270 */
[----:B------:R-:W-:Y:S02]  /*d0f0*/  ISETP.GE.AND P3, PT, R5, R226, PT ;  /* 0x000000e20500720c */ /* 0x000fe40003f66270 */
[----:B------:R-:W-:Y:S01]  /*d100*/  FMNMX3.FTZ R9, R9, R56, R29, !PT ;  /* 0x0000003809097276 */ /* 0x000fe2000781001d */
[----:B------:R-:W5:Y:S01]  /*d110*/  MUFU.TANH R13, R18 ;  /* 0x00000012000d7308 */ /* 0x000f620000002400 */
[----:B------:R-:W-:-:S02]  /*d120*/  FSEL R214, R8, -INF , !P0 ;  /* 0xff80000008d67808 */ /* 0x000fc40004000000 */
[----:B------:R-:W-:Y:S02]  /*d130*/  FSEL R232, R45, -INF , !P3 ;  /* 0xff8000002de87808 */ /* 0x000fe40005800000 */
[----:B------:R-:W-:Y:S01]  /*d140*/  ISETP.GT.AND P0, PT, R0, R5, PT ;  /* 0x000000050000720c */ /* 0x000fe20003f04270 */
[----:B------:R-:W-:Y:S01]  /*d150*/  LDSM.16.MT88.4 R44, [R220+0xb000] ;  /* 0x00b00000dc2c783b */ /* 0x000fe20000004200 */
[----:B------:R-:W-:Y:S02]  /*d160*/  ISETP.GE.AND P3, PT, R4, R226, PT ;  /* 0x000000e20400720c */ /* 0x000fe40003f66270 */
[----:B------:R-:W-:Y:S02]  /*d170*/  FMNMX3.FTZ R9, R9, R211, R210, !PT ;  /* 0x000000d309097276 */ /* 0x000fe400078100d2 */
[----:B-1----:R-:W-:Y:S02]  /*d180*/  FSEL R10, R10, -INF , !P0 ;  /* 0xff8000000a0a7808 */ /* 0x002fe40004000000 */
[----:B------:R-:W-:-:S02]  /*d190*/  FSEL R234, R58, -INF , !P3 ;  /* 0xff8000003aea7808 */ /* 0x000fc40005800000 */
[-C--:B------:R-:W-:Y:S02]  /*d1a0*/  ISETP.GE.AND P0, PT, R3, R226.reuse, PT ;  /* 0x000000e20300720c */ /* 0x080fe40003f06270 */
[----:B------:R-:W-:Y:S02]  /*d1b0*/  ISETP.GE.AND P3, PT, R7, R226, PT ;  /* 0x000000e20700720c */ /* 0x000fe40003f66270 */
[----:B------:R-:W-:Y:S01]  /*d1c0*/  FMNMX3.FTZ R9, R9, R209, R202, !PT ;  /* 0x000000d109097276 */ /* 0x000fe200078100ca */
[----:B------:R-:W1:Y:S01]  /*d1d0*/  MUFU.TANH R11, R23 ;  /* 0x00000017000b7308 */ /* 0x000e620000002400 */
[----:B------:R-:W-:Y:S02]  /*d1e0*/  FSEL R235, R60, -INF , !P0 ;  /* 0xff8000003ceb7808 */ /* 0x000fe40004000000 */
[----:B------:R-:W-:Y:S02]  /*d1f0*/  FSEL R236, R59, -INF , !P3 ;  /* 0xff8000003bec7808 */ /* 0x000fe40005800000 */
[----:B------:R-:W-:-:S02]  /*d200*/  FMNMX3.FTZ R9, R9, R232, R234, !PT ;  /* 0x000000e809097276 */ /* 0x000fc400078100ea */
[----:B------:R-:W-:Y:S02]  /*d210*/  ISETP.GE.AND P0, PT, R5, R228, PT ;  /* 0x000000e40500720c */ /* 0x000fe40003f06270 */
[----:B------:R-:W-:Y:S02]  /*d220*/  FMNMX3.FTZ R8, R222, R36, R21, !PT ;  /* 0x00000024de087276 */ /* 0x000fe40007810015 */
[----:B------:R-:W-:Y:S02]  /*d230*/  ISETP.GT.AND P3, PT, R0, R4, PT ;  /* 0x000000040000720c */ /* 0x000fe40003f64270 */
[----:B------:R-:W-:Y:S01]  /*d240*/  FMNMX3.FTZ R9, R9, R235, R236, !PT ;  /* 0x000000eb09097276 */ /* 0x000fe200078100ec */
[----:B------:R-:W1:Y:S01]  /*d250*/  MUFU.TANH R12, R27 ;  /* 0x0000001b000c7308 */ /* 0x000e620000002400 */
[----:B------:R-:W-:Y:S02]  /*d260*/  FSEL R238, R10, -INF , !P0 ;  /* 0xff8000000aee7808 */ /* 0x000fe40004000000 */
[----:B------:R-:W-:-:S02]  /*d270*/  FMNMX3.FTZ R8, R8, R22, R24, !PT ;  /* 0x0000001608087276 */ /* 0x000fc40007810018 */
[----:B-----5:R-:W-:Y:S02]  /*d280*/  FSEL R10, R13, -INF , !P3 ;  /* 0xff8000000d0a7808 */ /* 0x020fe40005800000 */
[----:B------:R-:W5:Y:S01]  /*d290*/  SHFL.BFLY PT, R13, R9, 0x2, 0x1f ;  /* 0x0c401f00090d7f89 */ /* 0x000f6200000e0000 */
[----:B------:R-:W-:Y:S02]  /*d2a0*/  FMNMX3.FTZ R8, R8, R178, R177, !PT ;  /* 0x000000b208087276 */ /* 0x000fe400078100b1 */
[----:B------:R-:W-:Y:S02]  /*d2b0*/  ISETP.GE.AND P0, PT, R4, R228, PT ;  /* 0x000000e40400720c */ /* 0x000fe40003f06270 */
[----:B------:R-:W-:Y:S02]  /*d2c0*/  ISETP.GT.AND P3, PT, R0, R3, PT ;  /* 0x000000030000720c */ /* 0x000fe40003f64270 */
[----:B------:R-:W-:Y:S02]  /*d2d0*/  FMNMX3.FTZ R8, R8, R176, R55, !PT ;  /* 0x000000b008087276 */ /* 0x000fe40007810037 */
[----:B------:R-:W-:Y:S01]  /*d2e0*/  FSEL R242, R10, -INF , !P0 ;  /* 0xff8000000af27808 */ /* 0x000fe20004000000 */
[----:B------:R-:W-:Y:S01]  /*d2f0*/  FMUL.FTZ R10, R53, UR4 ;  /* 0x00000004350a7c20 */ /* 0x000fe20008410000 */
[----:B-1----:R-:W-:-:S02]  /*d300*/  FSEL R11, R11, -INF , !P3 ;  /* 0xff8000000b0b7808 */ /* 0x002fc40005800000 */
[----:B------:R-:W-:Y:S02]  /*d310*/  ISETP.GE.AND P0, PT, R3, R228, PT ;  /* 0x000000e40300720c */ /* 0x000fe40003f06270 */
[----:B------:R-:W-:Y:S02]  /*d320*/  ISETP.GT.AND P3, PT, R0, R7, PT ;  /* 0x000000070000720c */ /* 0x000fe40003f64270 */
[----:B------:R-:W-:Y:S01]  /*d330*/  FMNMX3.FTZ R0, R8, R218, R215, !PT ;  /* 0x000000da08007276 */ /* 0x000fe200078100d7 */
[----:B------:R1:W5:Y:S01]  /*d340*/  MUFU.TANH R15, R10 ;  /* 0x0000000a000f7308 */ /* 0x0003620000002400 */
[----:B------:R-:W-:Y:S02]  /*d350*/  FSEL R243, R11, -INF , !P0 ;  /* 0xff8000000bf37808 */ /* 0x000fe40004000000 */
[----:B------:R-:W-:Y:S02]  /*d360*/  ISETP.GE.AND P0, PT, R7, R228, PT ;  /* 0x000000e40700720c */ /* 0x000fe40003f06270 */
[----:B------:R-:W-:Y:S01]  /*d370*/  FMNMX3.FTZ R0, R0, R213, R214, !PT ;  /* 0x000000d500007276 */ /* 0x000fe200078100d6 */
[----:B------:R-:W-:-:S03]  /*d380*/  FMUL.FTZ R8, R180, UR4 ;  /* 0x00000004b4087c20 */ /* 0x000fc60008410000 */
[----:B------:R-:W-:Y:S02]  /*d390*/  FMNMX3.FTZ R0, R0, R238, R242, !PT ;  /* 0x000000ee00007276 */ /* 0x000fe400078100f2 */
[----:B-1----:R-:W-:-:S04]  /*d3a0*/  FSEL R10, R12, -INF , !P3 ;  /* 0xff8000000c0a7808 */ /* 0x002fc80005800000 */
[----:B------:R-:W-:Y:S01]  /*d3b0*/  FSEL R244, R10, -INF , !P0 ;  /* 0xff8000000af47808 */ /* 0x000fe20004000000 */
[----:B------:R1:W5:Y:S01]  /*d3c0*/  MUFU.TANH R12, R8 ;  /* 0x00000008000c7308 */ /* 0x0003620000002400 */
[----:B------:R-:W-:Y:S02]  /*d3d0*/  FSEL R219, R110, -INF , !P5 ;  /* 0xff8000006edb7808 */ /* 0x000fe40006800000 */
[----:B------:R-:W-:Y:S02]  /*d3e0*/  ISETP.GT.AND P3, PT, R225, R6, PT ;  /* 0x00000006e100720c */ /* 0x000fe40003f64270 */
[C---:B------:R-:W-:Y:S02]  /*d3f0*/  ISETP.GE.AND P5, PT, R6.reuse, R227, PT ;  /* 0x000000e30600720c */ /* 0x040fe40003fa6270 */
[----:B------:R-:W-:Y:S01]  /*d400*/  ISETP.GE.AND P0, PT, R6, R229, PT ;  /* 0x000000e50600720c */ /* 0x000fe20003f06270 */
[----:B------:R-:W-:Y:S01]  /*d410*/  FMUL.FTZ R6, R181, UR4 ;  /* 0x00000004b5067c20 */ /* 0x000fe20008410000 */
[----:B-1----:R-:W-:-:S02]  /*d420*/  FMNMX3.FTZ R8, R0, R243, R244, !PT ;  /* 0x000000f300087276 */ /* 0x002fc400078100f4 */
[----:B-----5:R-:W-:Y:S01]  /*d430*/  FMNMX.FTZ R0, R9, R13, !PT ;  /* 0x0000000d09007209 */ /* 0x020fe20007810000 */
[----:B------:R1:W5:Y:S02]  /*d440*/  MUFU.TANH R11, R6 ;  /* 0x00000006000b7308 */ /* 0x0003640000002400 */
[----:B------:R-:W5:Y:S04]  /*d450*/  SHFL.BFLY PT, R9, R8, 0x2, 0x1f ;  /* 0x0c401f0008097f89 */ /* 0x000f6800000e0000 */
[----:B------:R-:W5:Y:S01]  /*d460*/  SHFL.BFLY PT, R10, R0, 0x1, 0x1f ;  /* 0x0c201f00000a7f89 */ /* 0x000f6200000e0000 */
[----:B------:R-:W-:Y:S02]  /*d470*/  FSEL R208, R25, -INF , !P6 ;  /* 0xff80000019d07808 */ /* 0x000fe40007000000 */
[----:B------:R-:W-:-:S02]  /*d480*/  FSEL R216, R103, -INF , !P4 ;  /* 0xff80000067d87808 */ /* 0x000fc40006000000 */
[----:B------:R-:W-:Y:S02]  /*d490*/  ISETP.GT.AND P6, PT, R225, R5, PT ;  /* 0x00000005e100720c */ /* 0x000fe40003fc4270 */
[----:B------:R-:W-:Y:S02]  /*d4a0*/  ISETP.GE.AND P4, PT, R5, R227, PT ;  /* 0x000000e30500720c */ /* 0x000fe40003f86270 */
[----:B-1----:R-:W-:Y:S02]  /*d4b0*/  FSEL R6, R15, -INF , !P3 ;  /* 0xff8000000f067808 */ /* 0x002fe40005800000 */
[----:B------:R-:W-:Y:S01]  /*d4c0*/  ISETP.GE.AND P3, PT, R5, R229, PT ;  /* 0x000000e50500720c */ /* 0x000fe20003f66270 */
[----:B------:R-:W-:Y:S01]  /*d4d0*/  FMUL.FTZ R5, R108, UR4 ;  /* 0x000000046c057c20 */ /* 0x000fe20008410000 */
[----:B------:R-:W-:Y:S02]  /*d4e0*/  FSEL R246, R6, -INF , !P5 ;  /* 0xff80000006f67808 */ /* 0x000fe40006800000 */
[----:B------:R-:W-:-:S02]  /*d4f0*/  ISETP.GT.AND P5, PT, R225, R4, PT ;  /* 0x00000004e100720c */ /* 0x000fc40003fa4270 */
[----:B------:R-:W-:Y:S02]  /*d500*/  FSEL R6, R12, -INF , !P6 ;  /* 0xff8000000c067808 */ /* 0x000fe40007000000 */
[----:B------:R5:W1:Y:S01]  /*d510*/  MUFU.TANH R12, R5 ;  /* 0x00000005000c7308 */ /* 0x000a620000002400 */
[----:B------:R-:W-:Y:S02]  /*d520*/  FSEL R217, R102, -INF , !P0 ;  /* 0xff80000066d97808 */ /* 0x000fe40004000000 */
[C---:B------:R-:W-:Y:S02]  /*d530*/  ISETP.GE.AND P0, PT, R4.reuse, R227, PT ;  /* 0x000000e30400720c */ /* 0x040fe40003f06270 */
[----:B------:R-:W-:Y:S01]  /*d540*/  ISETP.GE.AND P6, PT, R4, R229, PT ;  /* 0x000000e50400720c */ /* 0x000fe20003fc6270 */
[----:B------:R-:W-:Y:S01]  /*d550*/  FMUL.FTZ R4, R109, UR4 ;  /* 0x000000046d047c20 */ /* 0x000fe20008410000 */
[----:B------:R-:W-:Y:S02]  /*d560*/  FSEL R247, R6, -INF , !P4 ;  /* 0xff80000006f77808 */ /* 0x000fe40006000000 */
[----:B------:R-:W-:-:S02]  /*d570*/  FSEL R245, R104, -INF , !P3 ;  /* 0xff80000068f57808 */ /* 0x000fc40005800000 */
[----:B------:R-:W-:Y:S02]  /*d580*/  ISETP.GT.AND P4, PT, R225, R3, PT ;  /* 0x00000003e100720c */ /* 0x000fe40003f84270 */
[----:B------:R-:W-:Y:S02]  /*d590*/  ISETP.GE.AND P3, PT, R3, R227, PT ;  /* 0x000000e30300720c */ /* 0x000fe40003f66270 */
[----:B-----5:R-:W-:Y:S02]  /*d5a0*/  FSEL R5, R11, -INF , !P5 ;  /* 0xff8000000b057808 */ /* 0x020fe40006800000 */
[----:B------:R-:W-:Y:S02]  /*d5b0*/  ISETP.GE.AND P5, PT, R3, R229, PT ;  /* 0x000000e50300720c */ /* 0x000fe40003fa6270 */
[----:B------:R-:W-:Y:S01]  /*d5c0*/  FMNMX3.FTZ R3, R224, R64, R54, !PT ;  /* 0x00000040e0037276 */ /* 0x000fe20007810036 */
[----:B------:R1:W5:Y:S01]  /*d5d0*/  MUFU.TANH R6, R4 ;  /* 0x0000000400067308 */ /* 0x0003620000002400 */
[----:B------:R-:W-:-:S02]  /*d5e0*/  FMNMX.FTZ R101, R8, R9, !PT ;  /* 0x0000000908657209 */ /* 0x000fc40007810000 */
[----:B------:R-:W-:Y:S02]  /*d5f0*/  FMNMX3.FTZ R3, R3, R61, R62, !PT ;  /* 0x0000003d03037276 */ /* 0x000fe4000781003e */
[----:B------:R-:W-:Y:S02]  /*d600*/  FMNMX.FTZ R104, R0, R10, !PT ;  /* 0x0000000a00687209 */ /* 0x000fe40007810000 */
[----:B------:R-:W-:Y:S02]  /*d610*/  FMNMX3.FTZ R0, R230, R105, R65, !PT ;  /* 0x00000069e6007276 */ /* 0x000fe40007810041 */
[----:B------:R-:W-:Y:S02]  /*d620*/  FSEL R248, R5, -INF , !P0 ;  /* 0xff80000005f87808 */ /* 0x000fe40004000000 */
[----:B------:R-:W-:Y:S01]  /*d630*/  FMNMX3.FTZ R3, R3, R106, R189, !PT ;  /* 0x0000006a03037276 */ /* 0x000fe200078100bd */
[----:B------:R-:W5:Y:S01]  /*d640*/  SHFL.BFLY PT, R5, R101, 0x1, 0x1f ;  /* 0x0c201f0065057f89 */ /* 0x000f6200000e0000 */
[----:B------:R-:W-:-:S02]  /*d650*/  FMNMX3.FTZ R0, R0, R100, R66, !PT ;  /* 0x0000006400007276 */ /* 0x000fc40007810042 */
[----:B------:R-:W-:Y:S02]  /*d660*/  FMNMX3.FTZ R3, R3, R188, R190, !PT ;  /* 0x000000bc03037276 */ /* 0x000fe400078100be */
[----:B-1----:R-:W-:Y:S01]  /*d670*/  FSEL R4, R12, -INF , !P4 ;  /* 0xff8000000c047808 */ /* 0x002fe20006000000 */
[----:B------:R-:W-:Y:S01]  /*d680*/  FMUL.FTZ R8, R104, UR6 ;  /* 0x0000000668087c20 */ /* 0x000fe20008410000 */
[----:B------:R-:W-:Y:S02]  /*d690*/  ISETP.GT.AND P0, PT, R225, R7, PT ;  /* 0x00000007e100720c */ /* 0x000fe40003f04270 */
[----:B------:R-:W-:Y:S02]  /*d6a0*/  FMNMX3.FTZ R0, R0, R203, R201, !PT ;  /* 0x000000cb00007276 */ /* 0x000fe400078100c9 */
[----:B------:R-:W-:Y:S02]  /*d6b0*/  FSEL R249, R4, -INF , !P3 ;  /* 0xff80000004f97808 */ /* 0x000fe40005800000 */
[----:B------:R-:W-:-:S02]  /*d6c0*/  FMNMX3.FTZ R3, R3, R212, R221, !PT ;  /* 0x000000d403037276 */ /* 0x000fc400078100dd */
[----:B------:R-:W-:Y:S02]  /*d6d0*/  FSETP.NEU.FTZ.AND P3, PT, R104, -INF , PT ;  /* 0xff8000006800780b */ /* 0x000fe40003f7d000 */
[----:B------:R-:W-:Y:S02]  /*d6e0*/  ISETP.GE.AND P4, PT, R7, R227, PT ;  /* 0x000000e30700720c */ /* 0x000fe40003f86270 */
[----:B-----5:R-:W-:Y:S02]  /*d6f0*/  FSEL R4, R6, -INF , !P0 ;  /* 0xff80000006047808 */ /* 0x020fe40004000000 */
[----:B------:R-:W-:Y:S02]  /*d700*/  FMNMX3.FTZ R0, R0, R200, R191, !PT ;  /* 0x000000c800007276 */ /* 0x000fe400078100bf */
[----:B------:R-:W-:Y:S02]  /*d710*/  FMNMX3.FTZ R3, R3, R208, R246, !PT ;  /* 0x000000d003037276 */ /* 0x000fe400078100f6 */
[----:B------:R-:W-:-:S02]  /*d720*/  FSEL R8, R8, RZ, P3 ;  /* 0x000000ff08087208 */ /* 0x000fc40001800000 */
[----:B------:R-:W-:Y:S02]  /*d730*/  FSEL R241, R4, -INF , !P4 ;  /* 0xff80000004f17808 */ /* 0x000fe40006000000 */
[----:B------:R-:W-:Y:S02]  /*d740*/  FMNMX3.FTZ R0, R0, R231, R219, !PT ;  /* 0x000000e700007276 */ /* 0x000fe400078100db */
[----:B------:R-:W-:Y:S01]  /*d750*/  FMNMX3.FTZ R4, R3, R247, R248, !PT ;  /* 0x000000f703047276 */ /* 0x000fe200078100f8 */
[----:B------:R-:W-:Y:S01]  /*d760*/  FFMA.FTZ R3, R28, UR6, -R8 ;  /* 0x000000061c037c23 */ /* 0x000fe20008010808 */
[----:B------:R-:W-:Y:S02]  /*d770*/  FSEL R240, R182, -INF , !P6 ;  /* 0xff800000b6f07808 */ /* 0x000fe40007000000 */
[----:B------:R-:W-:Y:S02]  /*d780*/  FMNMX3.FTZ R0, R0, R216, R217, !PT ;  /* 0x000000d800007276 */ /* 0x000fe400078100d9 */
[----:B------:R-:W-:Y:S01]  /*d790*/  FMNMX3.FTZ R4, R4, R249, R241, !PT ;  /* 0x000000f904047276 */ /* 0x000fe200078100f1 */
[----:B------:R1:W-:Y:S01]  /*d7a0*/  MUFU.EX2 R250, R3 ;  /* 0x0000000300fa7308 */ /* 0x0003e20000000800 */
[----:B------:R-:W-:-:S02]  /*d7b0*/  ISETP.GE.AND P0, PT, R7, R229, PT ;  /* 0x000000e50700720c */ /* 0x000fc40003f06270 */
[----:B------:R-:W-:Y:S01]  /*d7c0*/  FSEL R237, R179, -INF , !P5 ;  /* 0xff800000b3ed7808 */ /* 0x000fe20006800000 */
[----:B------:R-:W5:Y:S01]  /*d7d0*/  SHFL.BFLY PT, R6, R4, 0x2, 0x1f ;  /* 0x0c401f0004067f89 */ /* 0x000f6200000e0000 */
[----:B------:R-:W-:Y:S02]  /*d7e0*/  FSEL R239, R111, -INF , !P0 ;  /* 0xff8000006fef7808 */ /* 0x000fe40004000000 */
[----:B------:R-:W-:Y:S01]  /*d7f0*/  FMNMX.FTZ R101, R101, R5, !PT ;  /* 0x0000000565657209 */ /* 0x000fe20007810000 */
[----:B------:R-:W-:Y:S01]  /*d800*/  FFMA.FTZ R5, R20, UR6, -R8 ;  /* 0x0000000614057c23 */ /* 0x000fe20008010808 */
[----:B-1----:R-:W-:Y:S01]  /*d810*/  FMNMX3.FTZ R3, R0, R245, R240, !PT ;  /* 0x000000f500037276 */ /* 0x002fe200078100f0 */
[----:B------:R-:W-:Y:S01]  /*d820*/  FFMA.FTZ R0, R14, UR6, -R8 ;  /* 0x000000060e007c23 */ /* 0x000fe20008010808 */
[----:B------:R-:W-:-:S03]  /*d830*/  FSETP.NEU.FTZ.AND P0, PT, R101, -INF , PT ;  /* 0xff8000006500780b */ /* 0x000fc60003f1d000 */
[----:B------:R1:W-:Y:S08]  /*d840*/  MUFU.EX2 R38, R0 ;  /* 0x0000000000267308 */ /* 0x0003f00000000800 */
[----:B------:R5:W-:Y:S01]  /*d850*/  MUFU.EX2 R67, R5 ;  /* 0x0000000500437308 */ /* 0x000be20000000800 */
[----:B-1----:R-:W-:Y:S01]  /*d860*/  FMNMX3.FTZ R0, R3, R237, R239, !PT ;  /* 0x000000ed03007276 */ /* 0x002fe200078100ef */
[----:B------:R-:W-:-:S04]  /*d870*/  FMUL.FTZ R3, R101, UR6 ;  /* 0x0000000665037c20 */ /* 0x000fc80008410000 */
[----:B------:R-:W1:Y:S01]  /*d880*/  SHFL.BFLY PT, R7, R0, 0x2, 0x1f ;  /* 0x0c401f0000077f89 */ /* 0x000e6200000e0000 */
[----:B------:R-:W-:Y:S01]  /*d890*/  FSEL R3, R3, RZ, P0 ;  /* 0x000000ff03037208 */ /* 0x000fe20000000000 */
[----:B-----5:R-:W-:Y:S01]  /*d8a0*/  FFMA.FTZ R5, R19, UR6, -R8 ;  /* 0x0000000613057c23 */ /* 0x020fe20008010808 */
[----:B------:R-:W-:Y:S01]  /*d8b0*/  FMNMX.FTZ R4, R4, R6, !PT ;  /* 0x0000000604047209 */ /* 0x000fe20007810000 */
[----:B------:R-:W-:Y:S02]  /*d8c0*/  LDSM.16.MT88.4 R16, [R220+0x9000] ;  /* 0x00900000dc10783b */ /* 0x000fe40000004200 */
[----:B------:R5:W2:Y:S02]  /*d8d0*/  MUFU.EX2 R40, R5 ;  /* 0x0000000500287308 */ /* 0x000aa40000000800 */
[----:B------:R-:W2:Y:S01]  /*d8e0*/  SHFL.BFLY PT, R9, R4, 0x1, 0x1f ;  /* 0x0c201f0004097f89 */ /* 0x000ea200000e0000 */
[----:B-----5:R-:W-:-:S05]  /*d8f0*/  FFMA.FTZ R5, R36, UR6, -R3 ;  /* 0x0000000624057c23 */ /* 0x020fca0008010803 */
[----:B------:R5:W-:Y:S01]  /*d900*/  MUFU.EX2 R52, R5 ;  /* 0x0000000500347308 */ /* 0x000be20000000800 */
[----:B----4-:R-:W-:Y:S02]  /*d910*/  MOV R11, R41 ;  /* 0x00000029000b7202 */ /* 0x010fe40000000f00 */
[----:B---3--:R-:W-:Y:S01]  /*d920*/  @P2 IADD3 R11, PT, PT, R34, -0x20, RZ ;  /* 0xffffffe0220b2810 */ /* 0x008fe20007ffe0ff */
[----:B-----5:R-:W-:Y:S01]  /*d930*/  FFMA.FTZ R5, R21, UR6, -R3 ;  /* 0x0000000615057c23 */ /* 0x020fe20008010803 */
[----:B------:R-:W-:-:S03]  /*d940*/  FSEL R6, R104, RZ, P3 ;  /* 0x000000ff68067208 */ /* 0x000fc60001800000 */
[----:B------:R-:W-:Y:S01]  /*d950*/  LDSM.16.MT88.4 R48, [R11+0x1000] ;  /* 0x001000000b30783b */ /* 0x000fe20000004200 */
[----:B------:R3:W-:Y:S01]  /*d960*/  MUFU.EX2 R39, R5 ;  /* 0x0000000500277308 */ /* 0x0007e20000000800 */
[----:B-1----:R-:W-:Y:S01]  /*d970*/  FMNMX.FTZ R0, R0, R7, !PT ;  /* 0x0000000700007209 */ /* 0x002fe20007810000 */
[----:B------:R-:W-:Y:S01]  /*d980*/  FADD.FTZ R6, R223, -R6 ;  /* 0x80000006df067221 */ /* 0x000fe20000010000 */
[--C-:B---3--:R-:W-:Y:S02]  /*d990*/  FFMA.FTZ R5, R22, UR6, -R3.reuse ;  /* 0x0000000616057c23 */ /* 0x108fe40008010803 */
[----:B------:R-:W-:Y:S03]  /*d9a0*/  LDSM.16.MT88.4 R20, [R11] ;  /* 0x000000000b14783b */ /* 0x000fe60000004200 */
[----:B------:R1:W-:Y:S01]  /*d9b0*/  MUFU.EX2 R35, R5 ;  /* 0x0000000500237308 */ /* 0x0003e20000000800 */
[----:B------:R-:W3:Y:S01]  /*d9c0*/  SHFL.BFLY PT, R7, R0, 0x1, 0x1f ;  /* 0x0c201f0000077f89 */ /* 0x000ee200000e0000 */
[----:B------:R-:W-:Y:S01]  /*d9d0*/  FMUL.FTZ R6, R6, UR6 ;  /* 0x0000000606067c20 */ /* 0x000fe20008410000 */
[----:B-1----:R-:W-:-:S05]  /*d9e0*/  FFMA.FTZ R5, R24, UR6, -R3 ;  /* 0x0000000618057c23 */ /* 0x002fca0008010803 */
[----:B------:R1:W-:Y:S02]  /*d9f0*/  MUFU.EX2 R30, R5 ;  /* 0x00000005001e7308 */ /* 0x0003e40000000800 */
[----:B-1----:R-:W-:-:S05]  /*da00*/  FSEL R5, R101, RZ, P0 ;  /* 0x000000ff65057208 */ /* 0x002fca0000000000 */
[----:B------:R-:W-:-:S04]  /*da10*/  FADD.FTZ R5, R222, -R5 ;  /* 0x80000005de057221 */ /* 0x000fc80000010000 */
[----:B------:R-:W-:Y:S01]  /*da20*/  FMUL.FTZ R5, R5, UR6 ;  /* 0x0000000605057c20 */ /* 0x000fe20008410000 */
[----:B------:R-:W1:Y:S01]  /*da30*/  MUFU.EX2 R43, R6 ;  /* 0x00000006002b7308 */ /* 0x000e620000000800 */
[----:B--2---:R-:W-:-:S07]  /*da40*/  FMNMX.FTZ R103, R4, R9, !PT ;  /* 0x0000000904677209 */ /* 0x004fce0007810000 */
[----:B------:R2:W4:Y:S01]  /*da50*/  MUFU.EX2 R42, R5 ;  /* 0x00000005002a7308 */ /* 0x0005220000000800 */
[C---:B------:R-:W-:Y:S01]  /*da60*/  FMUL.FTZ R4, R103.reuse, UR6 ;  /* 0x0000000667047c20 */ /* 0x040fe20008410000 */
[----:B------:R-:W-:Y:S02]  /*da70*/  FSETP.NEU.FTZ.AND P2, PT, R103, -INF , PT ;  /* 0xff8000006700780b */ /* 0x000fe40003f5d000 */
[----:B------:R-:W-:Y:S02]  /*da80*/  MOV R222, R40 ;  /* 0x0000002800de7202 */ /* 0x000fe40000000f00 */
[----:B------:R-:W-:Y:S02]  /*da90*/  FSEL R10, R4, RZ, P2 ;  /* 0x000000ff040a7208 */ /* 0x000fe40001000000 */
[----:B---3--:R-:W-:Y:S01]  /*daa0*/  FMNMX.FTZ R102, R0, R7, !PT ;  /* 0x0000000700667209 */ /* 0x008fe20007810000 */
[-C--:B-1----:R-:W-:Y:S01]  /*dab0*/  FMUL.FTZ R132, R132, R43.reuse ;  /* 0x0000002b84847220 */ /* 0x082fe20000410000 */
[----:B------:R-:W-:Y:S01]  /*dac0*/  F2FP.BF16.F32.PACK_AB R4, R38, R250 ;  /* 0x000000fa2604723e */ /* 0x000fe200000010ff */
[----:B------:R-:W-:Y:S01]  /*dad0*/  FMUL.FTZ R133, R133, R43 ;  /* 0x0000002b85857220 */ /* 0x000fe20000410000 */
[----:B------:R-:W-:Y:S01]  /*dae0*/  F2FP.BF16.F32.PACK_AB R6, R222, R67 ;  /* 0x00000043de06723e */ /* 0x000fe200000010ff */
[----:B------:R-:W-:Y:S01]  /*daf0*/  FMUL.FTZ R136, R136, R43 ;  /* 0x0000002b88887220 */ /* 0x000fe20000410000 */
[----:B------:R-:W-:Y:S01]  /*db00*/  F2FP.BF16.F32.PACK_AB R7, R30, R35 ;  /* 0x000000231e07723e */ /* 0x000fe200000010ff */
[----:B------:R-:W-:Y:S01]  /*db10*/  FMUL.FTZ R137, R137, R43 ;  /* 0x0000002b89897220 */ /* 0x000fe20000410000 */
[----:B--2---:R-:W-:Y:S01]  /*db20*/  F2FP.BF16.F32.PACK_AB R5, R39, R52 ;  /* 0x000000342705723e */ /* 0x004fe200000010ff */
[-C--:B----4-:R-:W-:Y:S01]  /*db30*/  FMUL.FTZ R134, R134, R42.reuse ;  /* 0x0000002a86867220 */ /* 0x090fe20000410000 */
[-C--:B------:R-:W-:Y:S01]  /*db40*/  FMUL.FTZ R135, R135, R42.reuse ;  /* 0x0000002a87877220 */ /* 0x080fe20000410000 */
[-C--:B------:R-:W-:Y:S01]  /*db50*/  FMUL.FTZ R138, R138, R42.reuse ;  /* 0x0000002a8a8a7220 */ /* 0x080fe20000410000 */
[----:B------:R-:W-:Y:S01]  /*db60*/  FMUL.FTZ R139, R139, R42 ;  /* 0x0000002a8b8b7220 */ /* 0x000fe20000410000 */
[--C-:B------:R-:W-:Y:S01]  /*db70*/  FFMA.FTZ R0, R64, UR6, -R10.reuse ;  /* 0x0000000640007c23 */ /* 0x100fe2000801080a */
[----:B------:R-:W-:Y:S01]  /*db80*/  MOV R34, R26 ;  /* 0x0000001a00227202 */ /* 0x000fe20000000f00 */
[----:B------:R-:W-:Y:S01]  /*db90*/  FFMA.FTZ R9, R54, UR6, -R10 ;  /* 0x0000000636097c23 */ /* 0x000fe2000801080a */
[----:B------:R-:W1:Y:S01]  /*dba0*/  LDSM.16.MT88.4 R24, [R220+0xa000] ;  /* 0x00a00000dc18783b */ /* 0x000e620000004200 */
[----:B------:R2:W-:Y:S01]  /*dbb0*/  MUFU.EX2 R59, R0 ;  /* 0x00000000003b7308 */ /* 0x0005e20000000800 */
[----:B------:R-:W-:Y:S01]  /*dbc0*/  HMMA.16816.F32.BF16 R192, R4, R20, R132 ;  /* 0x0000001404c0723c */ /* 0x000fe20000041884 */
[----:B------:R-:W-:-:S02]  /*dbd0*/  FSETP.NEU.FTZ.AND P0, PT, R102, -INF , PT ;  /* 0xff8000006600780b */ /* 0x000fc40003f1d000 */
[----:B------:R-:W-:Y:S02]  /*dbe0*/  MOV R63, R34 ;  /* 0x00000022003f7202 */ /* 0x000fe40000000f00 */
[----:B------:R-:W-:Y:S02]  /*dbf0*/  MOV R37, R33 ;  /* 0x0000002100257202 */ /* 0x000fe40000000f00 */
[----:B------:R-:W-:Y:S01]  /*dc00*/  MOV R60, R32 ;  /* 0x00000020003c7202 */ /* 0x000fe20000000f00 */
[----:B------:R-:W-:Y:S01]  /*dc10*/  HMMA.16816.F32.BF16 R132, R4, R22, R136 ;  /* 0x000000160484723c */ /* 0x000fe20000041888 */
[----:B------:R-:W-:Y:S02]  /*dc20*/  MOV R139, R35 ;  /* 0x00000023008b7202 */ /* 0x000fe40000000f00 */
[----:B------:R-:W3:Y:S01]  /*dc30*/  LDSM.16.MT88.4 R32, [R11+0x2000] ;  /* 0x002000000b20783b */ /* 0x000ee20000004200 */
[----:B------:R4:W-:Y:S01]  /*dc40*/  MUFU.EX2 R58, R9 ;  /* 0x00000009003a7308 */ /* 0x0009e20000000800 */
[----:B--2---:R-:W-:Y:S01]  /*dc50*/  FMUL.FTZ R0, R102, UR6 ;  /* 0x0000000666007c20 */ /* 0x004fe20008410000 */
[----:B------:R-:W-:-:S04]  /*dc60*/  FFMA.FTZ R12, R61, UR6, -R10 ;  /* 0x000000063d0c7c23 */ /* 0x000fc8000801080a */
[----:B----4-:R-:W-:Y:S01]  /*dc70*/  FSEL R9, R0, RZ, P0 ;  /* 0x000000ff00097208 */ /* 0x010fe20000000000 */
[----:B------:R-:W-:-:S04]  /*dc80*/  FFMA.FTZ R0, R62, UR6, -R10 ;  /* 0x000000063e007c23 */ /* 0x000fc8000801080a */
[----:B------:R2:W-:Y:S01]  /*dc90*/  MUFU.EX2 R137, R0 ;  /* 0x0000000000897308 */ /* 0x0005e20000000800 */
[----:B------:R-:W-:-:S07]  /*dca0*/  FFMA.FTZ R13, R105, UR6, -R9 ;  /* 0x00000006690d7c23 */ /* 0x000fce0008010809 */
[----:B------:R4:W-:Y:S01]  /*dcb0*/  MUFU.EX2 R179, R12 ;  /* 0x0000000c00b37308 */ /* 0x0009e20000000800 */
[----:B--2---:R-:W-:-:S05]  /*dcc0*/  FSEL R0, R103, RZ, P2 ;  /* 0x000000ff67007208 */ /* 0x004fca0001000000 */
[----:B------:R-:W-:Y:S01]  /*dcd0*/  FADD.FTZ R14, R224, -R0 ;  /* 0x80000000e00e7221 */ /* 0x000fe20000010000 */
[----:B------:R-:W-:Y:S01]  /*dce0*/  FSEL R0, R102, RZ, P0 ;  /* 0x000000ff66007208 */ /* 0x000fe20000000000 */
[----:B----4-:R-:W-:-:S04]  /*dcf0*/  FFMA.FTZ R12, R65, UR6, -R9 ;  /* 0x00000006410c7c23 */ /* 0x010fc80008010809 */
[----:B------:R-:W-:Y:S01]  /*dd00*/  FADD.FTZ R0, R230, -R0 ;  /* 0x80000000e6007221 */ /* 0x000fe20000010000 */
[----:B------:R2:W-:Y:S01]  /*dd10*/  MUFU.EX2 R15, R13 ;  /* 0x0000000d000f7308 */ /* 0x0005e20000000800 */
[----:B------:R-:W-:Y:S02]  /*dd20*/  FMUL.FTZ R14, R14, UR6 ;  /* 0x000000060e0e7c20 */ /* 0x000fe40008410000 */
[----:B------:R-:W-:-:S05]  /*dd30*/  FMUL.FTZ R0, R0, UR6 ;  /* 0x0000000600007c20 */ /* 0x000fca0008410000 */
[----:B------:R4:W-:Y:S01]  /*dd40*/  MUFU.EX2 R28, R12 ;  /* 0x0000000c001c7308 */ /* 0x0009e20000000800 */
[----:B------:R-:W-:Y:S01]  /*dd50*/  FMUL.FTZ R152, R152, R43 ;  /* 0x0000002b98987220 */ /* 0x000fe20000410000 */
[----:B--2---:R-:W-:-:S06]  /*dd60*/  FFMA.FTZ R13, R100, UR6, -R9 ;  /* 0x00000006640d7c23 */ /* 0x004fcc0008010809 */
[----:B------:R-:W2:Y:S01]  /*dd70*/  MUFU.EX2 R41, R14 ;  /* 0x0000000e00297308 */ /* 0x000ea20000000800 */
[----:B----4-:R-:W-:-:S07]  /*dd80*/  FFMA.FTZ R12, R66, UR6, -R9 ;  /* 0x00000006420c7c23 */ /* 0x010fce0008010809 */
[----:B------:R-:W-:Y:S01]  /*dd90*/  MUFU.EX2 R36, R13 ;  /* 0x0000000d00247308 */ /* 0x000fe20000000800 */
[----:B------:R-:W-:Y:S01]  /*dda0*/  FMUL.FTZ R153, R153, R43 ;  /* 0x0000002b99997220 */ /* 0x000fe20000410000 */
[-C--:B------:R-:W-:Y:S01]  /*ddb0*/  FMUL.FTZ R154, R154, R42.reuse ;  /* 0x0000002a9a9a7220 */ /* 0x080fe20000410000 */
[----:B------:R-:W-:-:S05]  /*ddc0*/  FMUL.FTZ R155, R155, R42 ;  /* 0x0000002a9b9b7220 */ /* 0x000fca0000410000 */
[----:B------:R-:W-:Y:S01]  /*ddd0*/  MUFU.EX2 R53, R12 ;  /* 0x0000000c00357308 */ /* 0x000fe20000000800 */
[-C--:B------:R-:W-:Y:S01]  /*dde0*/  FMUL.FTZ R92, R92, R43.reuse ;  /* 0x0000002b5c5c7220 */ /* 0x080fe20000410000 */
[----:B------:R-:W-:Y:S01]  /*ddf0*/  FMUL.FTZ R93, R93, R43 ;  /* 0x0000002b5d5d7220 */ /* 0x000fe20000410000 */
[----:B------:R-:W-:-:S05]  /*de00*/  FMUL.FTZ R94, R94, R42 ;  /* 0x0000002a5e5e7220 */ /* 0x000fca0000410000 */
[----:B------:R-:W4:Y:S01]  /*de10*/  MUFU.EX2 R40, R0 ;  /* 0x0000000000287308 */ /* 0x000f220000000800 */
        /* <DEDUP_REMOVED lines=33> */
[----:B-1----:R-:W-:Y:S01]  /*e030*/  HMMA.16816.F32.BF16 R180, R4, R26, R152 ;  /* 0x0000001a04b4723c */ /* 0x002fe20000041898 */
[-C--:B--2---:R-:W-:Y:S01]  /*e040*/  FMUL.FTZ R112, R112, R41.reuse ;  /* 0x0000002970707220 */ /* 0x084fe20000410000 */
[----:B------:R-:W-:Y:S01]  /*e050*/  FMUL.FTZ R113, R113, R41 ;  /* 0x0000002971717220 */ /* 0x000fe20000410000 */
[----:B----4-:R-:W-:-:S05]  /*e060*/  FMUL.FTZ R114, R114, R40 ;  /* 0x0000002872727220 */ /* 0x010fca0000410000 */
[----:B---3--:R-:W-:Y:S01]  /*e070*/  HMMA.16816.F32.BF16 R152, R4, R34, R92 ;  /* 0x000000220498723c */ /* 0x008fe2000004185c */
[----:B------:R-:W-:Y:S02]  /*e080*/  MOV R93, R179 ;  /* 0x000000b3005d7202 */ /* 0x000fe40000000f00 */
[----:B------:R-:W-:Y:S01]  /*e090*/  MOV R94, R59 ;  /* 0x0000003b005e7202 */ /* 0x000fe20000000f00 */
[----:B------:R-:W-:-:S04]  /*e0a0*/  FMUL.FTZ R115, R115, R40 ;  /* 0x0000002873737220 */ /* 0x000fc80000410000 */
[----:B------:R-:W-:Y:S01]  /*e0b0*/  HMMA.16816.F32.BF16 R204, R4, R16, R116 ;  /* 0x0000001004cc723c */ /* 0x000fe20000041874 */
[-C--:B------:R-:W-:Y:S01]  /*e0c0*/  FMUL.FTZ R156, R156, R41.reuse ;  /* 0x000000299c9c7220 */ /* 0x080fe20000410000 */
[----:B------:R-:W-:Y:S01]  /*e0d0*/  FMUL.FTZ R157, R157, R41 ;  /* 0x000000299d9d7220 */ /* 0x000fe20000410000 */
[----:B------:R-:W-:-:S05]  /*e0e0*/  FMUL.FTZ R158, R158, R40 ;  /* 0x000000289e9e7220 */ /* 0x000fca0000410000 */
[----:B------:R-:W-:Y:S01]  /*e0f0*/  HMMA.16816.F32.BF16 R196, R4, R18, R120 ;  /* 0x0000001204c4723c */ /* 0x000fe20000041878 */
[----:B------:R-:W-:-:S07]  /*e100*/  FMUL.FTZ R159, R159, R40 ;  /* 0x000000289f9f7220 */ /* 0x000fce0000410000 */
[C---:B------:R-:W-:Y:S08]  /*e110*/  HMMA.16816.F32.BF16 R120, R4.reuse, R48, R164 ;  /* 0x000000300478723c */ /* 0x040ff000000418a4 */
[----:B------:R-:W-:Y:S01]  /*e120*/  HMMA.16816.F32.BF16 R116, R4, R50, R168 ;  /* 0x000000320474723c */ /* 0x000fe200000418a8 */
[----:B------:R-:W-:-:S07]  /*e130*/  FFMA.FTZ R0, R106, UR6, -R10 ;  /* 0x000000066a007c23 */ /* 0x000fce000801080a */
[C---:B------:R-:W-:Y:S08]  /*e140*/  HMMA.16816.F32.BF16 R184, R4.reuse, R24, R148 ;  /* 0x0000001804b8723c */ /* 0x040ff00000041894 */
[C---:B------:R-:W-:Y:S08]  /*e150*/  HMMA.16816.F32.BF16 R168, R4.reuse, R44, R72 ;  /* 0x0000002c04a8723c */ /* 0x040ff00000041848 */
[C---:B------:R-:W-:Y:S08]  /*e160*/  HMMA.16816.F32.BF16 R108, R4.reuse, R46, R76 ;  /* 0x0000002e046c723c */ /* 0x040ff0000004184c */
[----:B------:R-:W-:Y:S01]  /*e170*/  HMMA.16816.F32.BF16 R164, R4, R32, R88 ;  /* 0x0000002004a4723c */ /* 0x000fe20000041858 */
[----:B------:R-:W-:-:S02]  /*e180*/  F2FP.BF16.F32.PACK_AB R4, R58, R94 ;  /* 0x0000005e3a04723e */ /* 0x000fc400000010ff */
[----:B------:R-:W-:Y:S02]  /*e190*/  F2FP.BF16.F32.PACK_AB R5, R28, R15 ;  /* 0x0000000f1c05723e */ /* 0x000fe400000010ff */
[----:B------:R-:W-:Y:S02]  /*e1a0*/  F2FP.BF16.F32.PACK_AB R6, R137, R93 ;  /* 0x0000005d8906723e */ /* 0x000fe400000010ff */
[----:B------:R-:W-:Y:S01]  /*e1b0*/  F2FP.BF16.F32.PACK_AB R7, R53, R36 ;  /* 0x000000243507723e */ /* 0x000fe200000010ff */
[-C--:B------:R-:W-:Y:S01]  /*e1c0*/  FMUL.FTZ R124, R124, R41.reuse ;  /* 0x000000297c7c7220 */ /* 0x080fe20000410000 */
[----:B------:R-:W-:Y:S01]  /*e1d0*/  FMUL.FTZ R125, R125, R41 ;  /* 0x000000297d7d7220 */ /* 0x000fe20000410000 */
[-C--:B------:R-:W-:Y:S01]  /*e1e0*/  FMUL.FTZ R126, R126, R40.reuse ;  /* 0x000000287e7e7220 */ /* 0x080fe20000410000 */
[----:B------:R-:W-:-:S03]  /*e1f0*/  FMUL.FTZ R127, R127, R40 ;  /* 0x000000287f7f7220 */ /* 0x000fc60000410000 */
[----:B------:R-:W-:Y:S01]  /*e200*/  HMMA.16816.F32.BF16 R88, R4, R16, R112 ;  /* 0x000000100458723c */ /* 0x000fe20000041870 */
[----:B------:R-:W-:Y:S01]  /*e210*/  MOV R113, R67 ;  /* 0x0000004300717202 */ /* 0x000fe20000000f00 */
[-C--:B------:R-:W-:Y:S01]  /*e220*/  FMUL.FTZ R128, R128, R41.reuse ;  /* 0x0000002980807220 */ /* 0x080fe20000410000 */
[----:B------:R-:W-:Y:S01]  /*e230*/  FMUL.FTZ R129, R129, R41 ;  /* 0x0000002981817220 */ /* 0x000fe20000410000 */
[-C--:B------:R-:W-:Y:S01]  /*e240*/  FMUL.FTZ R130, R130, R40.reuse ;  /* 0x0000002882827220 */ /* 0x080fe20000410000 */
[----:B------:R-:W-:-:S03]  /*e250*/  FMUL.FTZ R131, R131, R40 ;  /* 0x0000002883837220 */ /* 0x000fc60000410000 */
[----:B------:R-:W-:Y:S01]  /*e260*/  HMMA.16816.F32.BF16 R64, R4, R26, R156 ;  /* 0x0000001a0440723c */ /* 0x000fe2000004189c */
[----:B------:R1:W-:Y:S01]  /*e270*/  MUFU.EX2 R156, R0 ;  /* 0x00000000009c7308 */ /* 0x0003e20000000800 */
[----:B------:R-:W-:Y:S01]  /*e280*/  FFMA.FTZ R12, R57, UR6, -R8 ;  /* 0x00000006390c7c23 */ /* 0x000fe20008010808 */
[----:B------:R-:W-:Y:S01]  /*e290*/  MOV R159, R30 ;  /* 0x0000001e009f7202 */ /* 0x000fe20000000f00 */
[----:B------:R-:W-:-:S04]  /*e2a0*/  FMUL.FTZ R160, R160, R41 ;  /* 0x00000029a0a07220 */ /* 0x000fc80000410000 */
[----:B------:R-:W-:Y:S01]  /*e2b0*/  HMMA.16816.F32.BF16 R148, R4, R18, R124 ;  /* 0x000000120494723c */ /* 0x000fe2000004187c */
[----:B------:R2:W-:Y:S01]  /*e2c0*/  MUFU.EX2 R138, R12 ;  /* 0x0000000c008a7308 */ /* 0x0005e20000000800 */
[----:B------:R-:W-:Y:S01]  /*e2d0*/  MOV R124, R28 ;  /* 0x0000001c007c7202 */ /* 0x000fe20000000f00 */
[----:B------:R-:W-:Y:S01]  /*e2e0*/  FMUL.FTZ R161, R161, R41 ;  /* 0x00000029a1a17220 */ /* 0x000fe20000410000 */
[----:B-1----:R-:W-:-:S04]  /*e2f0*/  FFMA.FTZ R0, R107, UR6, -R8 ;  /* 0x000000066b007c23 */ /* 0x002fc80008010808 */
[----:B------:R-:W-:Y:S01]  /*e300*/  HMMA.16816.F32.BF16 R76, R4, R20, R128 ;  /* 0x00000014044c723c */ /* 0x000fe20000041880 */
[-C--:B------:R-:W-:Y:S01]  /*e310*/  FMUL.FTZ R162, R162, R40.reuse ;  /* 0x00000028a2a27220 */ /* 0x080fe20000410000 */
[-C--:B------:R-:W-:Y:S01]  /*e320*/  FMUL.FTZ R163, R163, R40.reuse ;  /* 0x00000028a3a37220 */ /* 0x080fe20000410000 */
[----:B------:R1:W3:Y:S01]  /*e330*/  MUFU.EX2 R136, R0 ;  /* 0x0000000000887308 */ /* 0x0002e20000000800 */
[----:B------:R-:W-:Y:S01]  /*e340*/  MOV R130, R31 ;  /* 0x0000001f00827202 */ /* 0x000fe20000000f00 */
[-C--:B------:R-:W-:Y:S01]  /*e350*/  FMUL.FTZ R172, R172, R41.reuse ;  /* 0x00000029acac7220 */ /* 0x080fe20000410000 */
[----:B------:R-:W-:Y:S01]  /*e360*/  FMUL.FTZ R173, R173, R41 ;  /* 0x00000029adad7220 */ /* 0x000fe20000410000 */
[----:B--2---:R-:W-:Y:S01]  /*e370*/  FFMA.FTZ R12, R29, UR6, -R8 ;  /* 0x000000061d0c7c23 */ /* 0x004fe20008010808 */
[-C--:B------:R-:W-:Y:S01]  /*e380*/  FMUL.FTZ R174, R174, R40.reuse ;  /* 0x00000028aeae7220 */ /* 0x080fe20000410000 */
[----:B------:R-:W2:Y:S01]  /*e390*/  LDSM.16.MT88.4 R28, [R220+0x9400] ;  /* 0x00940000dc1c783b */ /* 0x000ea20000004200 */
[----:B------:R-:W-:Y:S01]  /*e3a0*/  FMUL.FTZ R175, R175, R40 ;  /* 0x00000028afaf7220 */ /* 0x000fe20000410000 */
[----:B------:R-:W-:-:S02]  /*e3b0*/  MOV R92, R60 ;  /* 0x0000003c005c7202 */ /* 0x000fc40000000f00 */
[----:B------:R-:W-:Y:S02]  /*e3c0*/  MOV R112, R63 ;  /* 0x0000003f00707202 */ /* 0x000fe40000000f00 */
[----:B------:R-:W-:Y:S01]  /*e3d0*/  MOV R100, R250 ;  /* 0x000000fa00647202 */ /* 0x000fe20000000f00 */
[-C--:B------:R-:W-:Y:S01]  /*e3e0*/  FMUL.FTZ R68, R68, R41.reuse ;  /* 0x0000002944447220 */ /* 0x080fe20000410000 */
[-C--:B------:R-:W-:Y:S01]  /*e3f0*/  FMUL.FTZ R69, R69, R41.reuse ;  /* 0x0000002945457220 */ /* 0x080fe20000410000 */
[-C--:B------:R-:W-:Y:S01]  /*e400*/  FMUL.FTZ R70, R70, R40.reuse ;  /* 0x0000002846467220 */ /* 0x080fe20000410000 */
[-C--:B------:R-:W-:Y:S01]  /*e410*/  FMUL.FTZ R71, R71, R40.reuse ;  /* 0x0000002847477220 */ /* 0x080fe20000410000 */
[----:B-1----:R-:W-:Y:S01]  /*e420*/  FFMA.FTZ R0, R56, UR6, -R8 ;  /* 0x0000000638007c23 */ /* 0x002fe20008010808 */
[-C--:B------:R-:W-:Y:S01]  /*e430*/  FMUL.FTZ R140, R140, R41.reuse ;  /* 0x000000298c8c7220 */ /* 0x080fe20000410000 */
[----:B------:R-:W-:Y:S01]  /*e440*/  FMUL.FTZ R141, R141, R41 ;  /* 0x000000298d8d7220 */ /* 0x000fe20000410000 */
[-C--:B------:R-:W-:Y:S01]  /*e450*/  FMUL.FTZ R142, R142, R40.reuse ;  /* 0x000000288e8e7220 */ /* 0x080fe20000410000 */
[----:B------:R1:W-:Y:S01]  /*e460*/  MUFU.EX2 R157, R0 ;  /* 0x00000000009d7308 */ /* 0x0003e20000000800 */
[C---:B------:R-:W-:Y:S01]  /*e470*/  HMMA.16816.F32.BF16 R60, R4.reuse, R48, R160 ;  /* 0x00000030043c723c */ /* 0x040fe200000418a0 */
[----:B------:R-:W-:Y:S01]  /*e480*/  MOV R127, R251 ;  /* 0x000000fb007f7202 */ /* 0x000fe20000000f00 */
        /* <DEDUP_REMOVED lines=8> */
[-C--:B------:R-:W-:Y:S01]  /*e510*/  FMUL.FTZ R82, R82, R40.reuse ;  /* 0x0000002852527220 */ /* 0x080fe20000410000 */
[-C--:B------:R-:W-:Y:S01]  /*e520*/  FMUL.FTZ R83, R83, R40.reuse ;  /* 0x0000002853537220 */ /* 0x080fe20000410000 */
[-C--:B------:R-:W-:Y:S01]  /*e530*/  FMUL.FTZ R84, R84, R41.reuse ;  /* 0x0000002954547220 */ /* 0x080fe20000410000 */
[-C--:B------:R-:W-:Y:S01]  /*e540*/  FMUL.FTZ R85, R85, R41.reuse ;  /* 0x0000002955557220 */ /* 0x080fe20000410000 */
[-C--:B------:R-:W-:Y:S01]  /*e550*/  FMUL.FTZ R86, R86, R40.reuse ;  /* 0x0000002856567220 */ /* 0x080fe20000410000 */
[-C--:B------:R-:W-:Y:S01]  /*e560*/  FMUL.FTZ R87, R87, R40.reuse ;  /* 0x0000002857577220 */ /* 0x080fe20000410000 */
[--C-:B-1----:R-:W-:Y:S01]  /*e570*/  FFMA.FTZ R0, R178, UR6, -R3.reuse ;  /* 0x00000006b2007c23 */ /* 0x102fe20008010803 */
[-C--:B------:R-:W-:Y:S01]  /*e580*/  FMUL.FTZ R96, R96, R41.reuse ;  /* 0x0000002960607220 */ /* 0x080fe20000410000 */
[----:B------:R-:W-:Y:S01]  /*e590*/  FMUL.FTZ R97, R97, R41 ;  /* 0x0000002961617220 */ /* 0x000fe20000410000 */
[-C--:B------:R-:W-:Y:S01]  /*e5a0*/  FMUL.FTZ R98, R98, R40.reuse ;  /* 0x0000002862627220 */ /* 0x080fe20000410000 */
[----:B------:R1:W-:Y:S01]  /*e5b0*/  MUFU.EX2 R128, R0 ;  /* 0x0000000000807308 */ /* 0x0003e20000000800 */
[----:B------:R-:W-:Y:S01]  /*e5c0*/  FMUL.FTZ R99, R99, R40 ;  /* 0x0000002863637220 */ /* 0x000fe20000410000 */
[----:B------:R-:W-:Y:S01]  /*e5d0*/  MOV R115, R58 ;  /* 0x0000003a00737202 */ /* 0x000fe20000000f00 */
[----:B------:R-:W-:Y:S05]  /*e5e0*/  LDSM.16.MT88.4 R16, [R220+0xb400] ;  /* 0x00b40000dc10783b */ /* 0x000fea0000004200 */
[----:B------:R4:W-:Y:S01]  /*e5f0*/  MUFU.EX2 R172, R12 ;  /* 0x0000000c00ac7308 */ /* 0x0009e20000000800 */
[----:B-1----:R-:W-:-:S07]  /*e600*/  FFMA.FTZ R0, R176, UR6, -R3 ;  /* 0x00000006b0007c23 */ /* 0x002fce0008010803 */
[----:B------:R1:W-:Y:S01]  /*e610*/  MUFU.EX2 R251, R0 ;  /* 0x0000000000fb7308 */ /* 0x0003e20000000800 */
[----:B----4-:R-:W-:-:S07]  /*e620*/  FFMA.FTZ R12, R177, UR6, -R3 ;  /* 0x00000006b10c7c23 */ /* 0x010fce0008010803 */
[----:B------:R-:W4:Y:S01]  /*e630*/  MUFU.EX2 R95, R12 ;  /* 0x0000000c005f7308 */ /* 0x000f220000000800 */
[----:B-1----:R-:W-:-:S07]  /*e640*/  FFMA.FTZ R0, R55, UR6, -R3 ;  /* 0x0000000637007c23 */ /* 0x002fce0008010803 */
[----:B------:R1:W5:Y:S01]  /*e650*/  MUFU.EX2 R250, R0 ;  /* 0x0000000000fa7308 */ /* 0x0003620000000800 */
[----:B------:R-:W-:Y:S01]  /*e660*/  MOV R114, R53 ;  /* 0x0000003500727202 */ /* 0x000fe20000000f00 */
[----:B------:R-:W-:Y:S01]  /*e670*/  HMMA.16816.F32.BF16 R56, R4, R44, R68 ;  /* 0x0000002c0438723c */ /* 0x000fe20000041844 */
[----:B------:R-:W-:Y:S01]  /*e680*/  MOV R179, R37 ;  /* 0x0000002500b37202 */ /* 0x000fe20000000f00 */
[----:B-1----:R-:W-:-:S04]  /*e690*/  FFMA.FTZ R0, R189, UR6, -R10 ;  /* 0x00000006bd007c23 */ /* 0x002fc8000801080a */
[----:B------:R1:W2:Y:S01]  /*e6a0*/  MUFU.EX2 R230, R0 ;  /* 0x0000000000e67308 */ /* 0x0002a20000000800 */
[----:B------:R-:W-:Y:S01]  /*e6b0*/  MOV R126, R52 ;  /* 0x00000034007e7202 */ /* 0x000fe20000000f00 */
[----:B------:R-:W-:Y:S01]  /*e6c0*/  HMMA.16816.F32.BF16 R72, R4, R22, R140 ;  /* 0x000000160448723c */ /* 0x000fe2000004188c */
[----:B------:R-:W-:Y:S01]  /*e6d0*/  MOV R125, R36 ;  /* 0x00000024007d7202 */ /* 0x000fe20000000f00 */
[----:B------:R-:W-:Y:S01]  /*e6e0*/  LDSM.16.MT88.4 R20, [R220+0xa400] ;  /* 0x00a40000dc14783b */ /* 0x000fe20000004200 */
[----:B------:R-:W-:Y:S02]  /*e6f0*/  MOV R131, R39 ;  /* 0x0000002700837202 */ /* 0x000fe40000000f00 */
[----:B------:R-:W-:Y:S01]  /*e700*/  MOV R105, R38 ;  /* 0x0000002600697202 */ /* 0x000fe20000000f00 */
[----:B-1----:R-:W-:-:S04]  /*e710*/  FFMA.FTZ R0, R188, UR6, -R10 ;  /* 0x00000006bc007c23 */ /* 0x002fc8000801080a */
[----:B------:R1:W-:Y:S01]  /*e720*/  MUFU.EX2 R224, R0 ;  /* 0x0000000000e07308 */ /* 0x0003e20000000800 */
[C---:B------:R-:W-:Y:S01]  /*e730*/  HMMA.16816.F32.BF16 R36, R4.reuse, R24, R144 ;  /* 0x000000180424723c */ /* 0x040fe20000041890 */
[----:B------:R-:W2:Y:S01]  /*e740*/  LDSM.16.MT88.4 R24, [R11+0x400] ;  /* 0x000400000b18783b */ /* 0x000ea20000004200 */
[----:B------:R-:W-:Y:S02]  /*e750*/  MOV R129, R15 ;  /* 0x0000000f00817202 */ /* 0x000fe40000000f00 */
[----:B------:R-:W-:Y:S01]  /*e760*/  MOV R188, R222 ;  /* 0x000000de00bc7202 */ /* 0x000fe20000000f00 */
[----:B------:R-:W2:Y:S03]  /*e770*/  LDSM.16.MT88.4 R12, [R11+0x1400] ;  /* 0x001400000b0c783b */ /* 0x000ea60000004200 */
[----:B------:R-:W-:Y:S01]  /*e780*/  HMMA.16816.F32.BF16 R44, R4, R46, R80 ;  /* 0x0000002e042c723c */ /* 0x000fe20000041850 */
[----:B-1----:R-:W-:-:S07]  /*e790*/  FFMA.FTZ R0, R190, UR6, -R10 ;  /* 0x00000006be007c23 */ /* 0x002fce000801080a */
[C---:B------:R-:W-:Y:S01]  /*e7a0*/  HMMA.16816.F32.BF16 R52, R4.reuse, R32, R84 ;  /* 0x000000200434723c */ /* 0x040fe20000041854 */
[----:B------:R1:W-:Y:S07]  /*e7b0*/  MUFU.EX2 R223, R0 ;  /* 0x0000000000df7308 */ /* 0x0003ee0000000800 */
[----:B------:R-:W-:Y:S01]  /*e7c0*/  HMMA.16816.F32.BF16 R96, R4, R34, R96 ;  /* 0x000000220460723c */ /* 0x000fe20000041860 */
[----:B---3--:R-:W-:Y:S01]  /*e7d0*/  F2FP.BF16.F32.PACK_AB R4, R138, R136 ;  /* 0x000000888a04723e */ /* 0x008fe200000010ff */
[----:B------:R-:W3:Y:S01]  /*e7e0*/  LDSM.16.MT88.4 R32, [R11+0x2400] ;  /* 0x002400000b20783b */ /* 0x000ee20000004200 */
[----:B----4-:R-:W-:-:S02]  /*e7f0*/  F2FP.BF16.F32.PACK_AB R5, R95, R128 ;  /* 0x000000805f05723e */ /* 0x010fc400000010ff */
[----:B------:R-:W-:Y:S02]  /*e800*/  F2FP.BF16.F32.PACK_AB R6, R172, R157 ;  /* 0x0000009dac06723e */ /* 0x000fe400000010ff */
[----:B-----5:R-:W-:Y:S01]  /*e810*/  F2FP.BF16.F32.PACK_AB R7, R250, R251 ;  /* 0x000000fbfa07723e */ /* 0x020fe200000010ff */
[----:B-1----:R-:W-:-:S04]  /*e820*/  FFMA.FTZ R0, R203, UR6, -R9 ;  /* 0x00000006cb007c23 */ /* 0x002fc80008010809 */
[----:B------:R1:W-:Y:S02]  /*e830*/  MUFU.EX2 R222, R0 ;  /* 0x0000000000de7308 */ /* 0x0003e40000000800 */
[----:B--2---:R-:W-:Y:S01]  /*e840*/  HMMA.16816.F32.BF16 R144, R4, R28, R204 ;  /* 0x0000001c0490723c */ /* 0x004fe200000418cc */
[----:B-1----:R-:W-:-:S05]  /*e850*/  FFMA.FTZ R0, R201, UR6, -R9 ;  /* 0x00000006c9007c23 */ /* 0x002fca0008010809 */
[----:B------:R1:W2:Y:S02]  /*e860*/  MUFU.EX2 R207, R0 ;  /* 0x0000000000cf7308 */ /* 0x0002a40000000800 */
[----:B-1----:R-:W-:-:S06]  /*e870*/  FFMA.FTZ R0, R200, UR6, -R9 ;  /* 0x00000006c8007c23 */ /* 0x002fcc0008010809 */
[----:B------:R1:W-:Y:S02]  /*e880*/  MUFU.EX2 R206, R0 ;  /* 0x0000000000ce7308 */ /* 0x0003e40000000800 */
[----:B-1----:R-:W-:-:S06]  /*e890*/  FFMA.FTZ R0, R191, UR6, -R9 ;  /* 0x00000006bf007c23 */ /* 0x002fcc0008010809 */
[----:B------:R1:W4:Y:S02]  /*e8a0*/  MUFU.EX2 R205, R0 ;  /* 0x0000000000cd7308 */ /* 0x0003240000000800 */
[----:B-1----:R-:W-:-:S06]  /*e8b0*/  FFMA.FTZ R0, R212, UR6, -R10 ;  /* 0x00000006d4007c23 */ /* 0x002fcc000801080a */
[----:B------:R1:W-:Y:S01]  /*e8c0*/  MUFU.EX2 R204, R0 ;  /* 0x0000000000cc7308 */ /* 0x0003e20000000800 */
[----:B------:R-:W-:Y:S01]  /*e8d0*/  HMMA.16816.F32.BF16 R140, R4, R30, R196 ;  /* 0x0000001e048c723c */ /* 0x000fe200000418c4 */
[----:B------:R-:W-:Y:S01]  /*e8e0*/  MOV R197, R156 ;  /* 0x0000009c00c57202 */ /* 0x000fe20000000f00 */
[----:B-1----:R-:W-:-:S05]  /*e8f0*/  FFMA.FTZ R0, R211, UR6, -R8 ;  /* 0x00000006d3007c23 */ /* 0x002fca0008010808 */
[----:B------:R1:W-:Y:S01]  /*e900*/  MUFU.EX2 R203, R0 ;  /* 0x0000000000cb7308 */ /* 0x0003e20000000800 */
[----:B------:R-:W-:Y:S02]  /*e910*/  MOV R196, R138 ;  /* 0x0000008a00c47202 */ /* 0x000fe40000000f00 */
[----:B------:R-:W-:Y:S02]  /*e920*/  MOV R107, R137 ;  /* 0x00000089006b7202 */ /* 0x000fe40000000f00 */
[----:B------:R-:W-:Y:S02]  /*e930*/  MOV R198, R136 ;  /* 0x0000008800c67202 */ /* 0x000fe40000000f00 */
[----:B------:R-:W-:Y:S01]  /*e940*/  MOV R176, R139 ;  /* 0x0000008b00b07202 */ /* 0x000fe20000000f00 */
[----:B-1----:R-:W-:-:S04]  /*e950*/  FFMA.FTZ R0, R210, UR6, -R8 ;  /* 0x00000006d2007c23 */ /* 0x002fc80008010808 */
[----:B------:R1:W5:Y:S01]  /*e960*/  MUFU.EX2 R201, R0 ;  /* 0x0000000000c97308 */ /* 0x0003620000000800 */
[----:B------:R-:W-:Y:S01]  /*e970*/  MOV R190, R159 ;  /* 0x0000009f00be7202 */ /* 0x000fe20000000f00 */
[----:B------:R-:W-:Y:S01]  /*e980*/  HMMA.16816.F32.BF16 R136, R4, R24, R192 ;  /* 0x000000180488723c */ /* 0x000fe200000418c0 */
[----:B------:R-:W-:Y:S02]  /*e990*/  MOV R199, R128 ;  /* 0x0000008000c77202 */ /* 0x000fe40000000f00 */
[----:B------:R-:W-:Y:S02]  /*e9a0*/  MOV R156, R129 ;  /* 0x00000081009c7202 */ /* 0x000fe40000000f00 */
[----:B------:R-:W-:Y:S02]  /*e9b0*/  MOV R160, R130 ;  /* 0x0000008200a07202 */ /* 0x000fe40000000f00 */
[----:B------:R-:W-:Y:S01]  /*e9c0*/  MOV R173, R131 ;  /* 0x0000008300ad7202 */ /* 0x000fe20000000f00 */
[----:B-1----:R-:W-:Y:S01]  /*e9d0*/  FFMA.FTZ R0, R209, UR6, -R8 ;  /* 0x00000006d1007c23 */ /* 0x002fe20008010808 */
[----:B------:R-:W-:-:S03]  /*e9e0*/  MOV R178, R124 ;  /* 0x0000007c00b27202 */ /* 0x000fc60000000f00 */
[----:B------:R1:W-:Y:S01]  /*e9f0*/  MUFU.EX2 R200, R0 ;  /* 0x0000000000c87308 */ /* 0x0003e20000000800 */
[----:B------:R-:W-:Y:S01]  /*ea00*/  MOV R177, R125 ;  /* 0x0000007d00b17202 */ /* 0x000fe20000000f00 */
[C---:B------:R-:W-:Y:S01]  /*ea10*/  HMMA.16816.F32.BF16 R132, R4.reuse, R26, R132 ;  /* 0x0000001a0484723c */ /* 0x040fe20000041884 */
[----:B------:R-:W-:Y:S02]  /*ea20*/  MOV R161, R126 ;  /* 0x0000007e00a17202 */ /* 0x000fe40000000f00 */
[----:B------:R-:W-:Y:S02]  /*ea30*/  MOV R162, R127 ;  /* 0x0000007f00a27202 */ /* 0x000fe40000000f00 */
[----:B------:R-:W-:Y:S02]  /*ea40*/  MOV R163, R112 ;  /* 0x0000007000a37202 */ /* 0x000fe40000000f00 */
[----:B------:R-:W-:Y:S01]  /*ea50*/  MOV R106, R113 ;  /* 0x00000071006a7202 */ /* 0x000fe20000000f00 */
[----:B------:R-:W-:Y:S01]  /*ea60*/  HMMA.16816.F32.BF16 R128, R4, R20, R184 ;  /* 0x000000140480723c */ /* 0x000fe200000418b8 */
[----:B------:R-:W-:-:S02]  /*ea70*/  MOV R189, R114 ;  /* 0x0000007200bd7202 */ /* 0x000fc40000000f00 */
[----:B------:R-:W-:Y:S02]  /*ea80*/  MOV R175, R115 ;  /* 0x0000007300af7202 */ /* 0x000fe40000000f00 */
[----:B------:R-:W-:Y:S01]  /*ea90*/  MOV R158, R92 ;  /* 0x0000005c009e7202 */ /* 0x000fe20000000f00 */
[----:B-1----:R-:W-:Y:S01]  /*eaa0*/  FFMA.FTZ R0, R202, UR6, -R8 ;  /* 0x00000006ca007c23 */ /* 0x002fe20008010808 */
[----:B------:R-:W-:Y:S01]  /*eab0*/  MOV R174, R93 ;  /* 0x0000005d00ae7202 */ /* 0x000fe20000000f00 */
[C---:B------:R-:W-:Y:S01]  /*eac0*/  HMMA.16816.F32.BF16 R124, R4.reuse, R22, R180 ;  /* 0x00000016047c723c */ /* 0x040fe200000418b4 */
[----:B------:R-:W-:Y:S02]  /*ead0*/  MOV R159, R94 ;  /* 0x0000005e009f7202 */ /* 0x000fe40000000f00 */
[----:B------:R-:W-:Y:S01]  /*eae0*/  MOV R195, R95 ;  /* 0x0000005f00c37202 */ /* 0x000fe20000000f00 */
[----:B------:R1:W-:Y:S04]  /*eaf0*/  MUFU.EX2 R187, R0 ;  /* 0x0000000000bb7308 */ /* 0x0003e80000000800 */
[C---:B------:R-:W-:Y:S08]  /*eb00*/  HMMA.16816.F32.BF16 R120, R4.reuse, R12, R120 ;  /* 0x0000000c0478723c */ /* 0x040ff00000041878 */
[----:B------:R-:W-:Y:S01]  /*eb10*/  HMMA.16816.F32.BF16 R116, R4, R14, R116 ;  /* 0x0000000e0474723c */ /* 0x000fe20000041874 */
[----:B-1----:R-:W-:-:S07]  /*eb20*/  FFMA.FTZ R0, R218, UR6, -R3 ;  /* 0x00000006da007c23 */ /* 0x002fce0008010803 */
[----:B------:R-:W-:Y:S01]  /*eb30*/  HMMA.16816.F32.BF16 R112, R4, R16, R168 ;  /* 0x000000100470723c */ /* 0x000fe200000418a8 */
[----:B------:R-:W-:-:S07]  /*eb40*/  MOV R218, R199 ;  /* 0x000000c700da7202 */ /* 0x000fce0000000f00 */
[C---:B------:R-:W-:Y:S01]  /*eb50*/  HMMA.16816.F32.BF16 R108, R4.reuse, R18, R108 ;  /* 0x00000012046c723c */ /* 0x040fe2000004186c */
[----:B------:R1:W-:Y:S07]  /*eb60*/  MUFU.EX2 R199, R0 ;  /* 0x0000000000c77308 */ /* 0x0003ee0000000800 */
[C---:B---3--:R-:W-:Y:S08]  /*eb70*/  HMMA.16816.F32.BF16 R92, R4.reuse, R32, R164 ;  /* 0x00000020045c723c */ /* 0x048ff000000418a4 */
[----:B------:R-:W-:Y:S01]  /*eb80*/  HMMA.16816.F32.BF16 R80, R4, R34, R152 ;  /* 0x000000220450723c */ /* 0x000fe20000041898 */
[----:B------:R-:W-:-:S02]  /*eb90*/  F2FP.BF16.F32.PACK_AB R4, R230, R197 ;  /* 0x000000c5e604723e */ /* 0x000fc400000010ff */
[----:B--2---:R-:W-:Y:S02]  /*eba0*/  F2FP.BF16.F32.PACK_AB R5, R207, R222 ;  /* 0x000000decf05723e */ /* 0x004fe400000010ff */
[----:B------:R-:W-:Y:S02]  /*ebb0*/  F2FP.BF16.F32.PACK_AB R6, R223, R224 ;  /* 0x000000e0df06723e */ /* 0x000fe400000010ff */
[----:B----4-:R-:W-:Y:S01]  /*ebc0*/  F2FP.BF16.F32.PACK_AB R7, R205, R206 ;  /* 0x000000cecd07723e */ /* 0x010fe200000010ff */
[----:B-1----:R-:W-:Y:S01]  /*ebd0*/  FFMA.FTZ R0, R215, UR6, -R3 ;  /* 0x00000006d7007c23 */ /* 0x002fe20008010803 */
[----:B------:R-:W-:-:S05]  /*ebe0*/  MOV R215, R198 ;  /* 0x000000c600d77202 */ /* 0x000fca0000000f00 */
[----:B------:R-:W-:Y:S01]  /*ebf0*/  HMMA.16816.F32.BF16 R68, R4, R20, R36 ;  /* 0x000000140444723c */ /* 0x000fe20000041824 */
[----:B------:R-:W1:Y:S01]  /*ec00*/  LDSM.16.MT88.4 R36, [R220+0x9800] ;  /* 0x00980000dc24783b */ /* 0x000e620000004200 */
[----:B------:R2:W3:Y:S02]  /*ec10*/  MUFU.EX2 R198, R0 ;  /* 0x0000000000c67308 */ /* 0x0004e40000000800 */
[----:B--2---:R-:W-:-:S06]  /*ec20*/  FFMA.FTZ R0, R213, UR6, -R3 ;  /* 0x00000006d5007c23 */ /* 0x004fcc0008010803 */
[----:B------:R2:W-:Y:S01]  /*ec30*/  MUFU.EX2 R186, R0 ;  /* 0x0000000000ba7308 */ /* 0x0005e20000000800 */
[----:B------:R-:W-:Y:S01]  /*ec40*/  MOV R213, R197 ;  /* 0x000000c500d57202 */ /* 0x000fe20000000f00 */
[----:B------:R-:W-:Y:S01]  /*ec50*/  HMMA.16816.F32.BF16 R88, R4, R28, R88 ;  /* 0x0000001c0458723c */ /* 0x000fe20000041858 */
[----:B--2---:R-:W-:-:S05]  /*ec60*/  FFMA.FTZ R0, R214, UR6, -R3 ;  /* 0x00000006d6007c23 */ /* 0x004fca0008010803 */
[----:B------:R2:W4:Y:S02]  /*ec70*/  MUFU.EX2 R185, R0 ;  /* 0x0000000000b97308 */ /* 0x0005240000000800 */
[----:B------:R-:W-:Y:S01]  /*ec80*/  HMMA.16816.F32.BF16 R84, R4, R30, R148 ;  /* 0x0000001e0454723c */ /* 0x000fe20000041894 */
[----:B------:R-:W1:Y:S01]  /*ec90*/  LDSM.16.MT88.4 R28, [R11+0x800] ;  /* 0x000800000b1c783b */ /* 0x000e620000004200 */
[----:B--2---:R-:W-:-:S04]  /*eca0*/  FFMA.FTZ R0, R221, UR6, -R10 ;  /* 0x00000006dd007c23 */ /* 0x004fc8000801080a */
[----:B------:R2:W1:Y:S02]  /*ecb0*/  MUFU.EX2 R197, R0 ;  /* 0x0000000000c57308 */ /* 0x0004640000000800 */
[C---:B------:R-:W-:Y:S08]  /*ecc0*/  HMMA.16816.F32.BF16 R76, R4.reuse, R24, R76 ;  /* 0x00000018044c723c */ /* 0x040ff0000004184c */
[----:B------:R-:W-:Y:S01]  /*ecd0*/  HMMA.16816.F32.BF16 R72, R4, R26, R72 ;  /* 0x0000001a0448723c */ /* 0x000fe20000041848 */
[----:B------:R-:W1:Y:S01]  /*ece0*/  LDSM.16.MT88.4 R24, [R220+0xa800] ;  /* 0x00a80000dc18783b */ /* 0x000e620000004200 */
[----:B--2---:R-:W-:-:S06]  /*ecf0*/  FFMA.FTZ R0, R208, UR6, -R10 ;  /* 0x00000006d0007c23 */ /* 0x004fcc000801080a */
[C---:B------:R-:W-:Y:S01]  /*ed00*/  HMMA.16816.F32.BF16 R64, R4.reuse, R22, R64 ;  /* 0x000000160440723c */ /* 0x040fe20000041840 */
[----:B------:R-:W-:Y:S01]  /*ed10*/  LDSM.16.MT88.4 R20, [R11+0x2800] ;  /* 0x002800000b14783b */ /* 0x000fe20000004200 */
[----:B------:R2:W-:Y:S06]  /*ed20*/  MUFU.EX2 R184, R0 ;  /* 0x0000000000b87308 */ /* 0x0005ec0000000800 */
[C---:B------:R-:W-:Y:S08]  /*ed30*/  HMMA.16816.F32.BF16 R60, R4.reuse, R12, R60 ;  /* 0x0000000c043c723c */ /* 0x040ff0000004183c */
[----:B------:R-:W-:Y:S01]  /*ed40*/  HMMA.16816.F32.BF16 R48, R4, R14, R48 ;  /* 0x0000000e0430723c */ /* 0x000fe20000041830 */
[----:B------:R-:W-:Y:S01]  /*ed50*/  LDSM.16.MT88.4 R12, [R220+0xb800] ;  /* 0x00b80000dc0c783b */ /* 0x000fe20000004200 */
[----:B--2---:R-:W-:-:S06]  /*ed60*/  FFMA.FTZ R0, R246, UR6, -R10 ;  /* 0x00000006f6007c23 */ /* 0x004fcc000801080a */
[C---:B------:R-:W-:Y:S01]  /*ed70*/  HMMA.16816.F32.BF16 R56, R4.reuse, R16, R56 ;  /* 0x000000100438723c */ /* 0x040fe20000041838 */
[----:B------:R-:W-:Y:S02]  /*ed80*/  MOV R246, R107 ;  /* 0x0000006b00f67202 */ /* 0x000fe40000000f00 */
[----:B------:R2:W-:Y:S05]  /*ed90*/  MUFU.EX2 R107, R0 ;  /* 0x00000000006b7308 */ /* 0x0005ea0000000800 */
[----:B------:R-:W-:Y:S01]  /*eda0*/  HMMA.16816.F32.BF16 R44, R4, R18, R44 ;  /* 0x00000012042c723c */ /* 0x000fe2000004182c */
[----:B------:R-:W1:Y:S01]  /*edb0*/  LDSM.16.MT88.4 R16, [R11+0x1800] ;  /* 0x001800000b10783b */ /* 0x000e620000004200 */
[----:B------:R-:W-:-:S06]  /*edc0*/  MOV R202, R196 ;  /* 0x000000c400ca7202 */ /* 0x000fcc0000000f00 */
[----:B------:R-:W-:Y:S01]  /*edd0*/  HMMA.16816.F32.BF16 R52, R4, R32, R52 ;  /* 0x000000200434723c */ /* 0x000fe20000041834 */
[----:B--2---:R-:W-:-:S07]  /*ede0*/  FFMA.FTZ R0, R231, UR6, -R9 ;  /* 0x00000006e7007c23 */ /* 0x004fce0008010809 */
[----:B------:R-:W-:Y:S01]  /*edf0*/  HMMA.16816.F32.BF16 R32, R4, R34, R96 ;  /* 0x000000220420723c */ /* 0x000fe20000041860 */
[----:B------:R2:W-:Y:S01]  /*ee00*/  MUFU.EX2 R196, R0 ;  /* 0x0000000000c47308 */ /* 0x0005e20000000800 */
[----:B-----5:R-:W-:Y:S02]  /*ee10*/  F2FP.BF16.F32.PACK_AB R4, R201, R203 ;  /* 0x000000cbc904723e */ /* 0x020fe400000010ff */
[----:B---3--:R-:W-:Y:S02]  /*ee20*/  F2FP.BF16.F32.PACK_AB R5, R198, R199 ;  /* 0x000000c7c605723e */ /* 0x008fe400000010ff */
[----:B------:R-:W-:Y:S02]  /*ee30*/  F2FP.BF16.F32.PACK_AB R6, R187, R200 ;  /* 0x000000c8bb06723e */ /* 0x000fe400000010ff */
[----:B----4-:R-:W-:Y:S01]  /*ee40*/  F2FP.BF16.F32.PACK_AB R7, R185, R186 ;  /* 0x000000bab907723e */ /* 0x010fe200000010ff */
[----:B--2---:R-:W-:Y:S01]  /*ee50*/  FFMA.FTZ R0, R219, UR6, -R9 ;  /* 0x00000006db007c23 */ /* 0x004fe20008010809 */
[----:B------:R-:W-:-:S03]  /*ee60*/  MOV R219, R106 ;  /* 0x0000006a00db7202 */ /* 0x000fc60000000f00 */
[----:B------:R2:W3:Y:S02]  /*ee70*/  MUFU.EX2 R106, R0 ;  /* 0x00000000006a7308 */ /* 0x0004e40000000800 */
[----:B-1----:R-:W-:Y:S01]  /*ee80*/  HMMA.16816.F32.BF16 R148, R4, R38, R140 ;  /* 0x000000260494723c */ /* 0x002fe2000004188c */
[----:B------:R-:W-:Y:S01]  /*ee90*/  MOV R141, R105 ;  /* 0x00000069008d7202 */ /* 0x000fe20000000f00 */
[----:B--2---:R-:W-:-:S04]  /*eea0*/  FFMA.FTZ R0, R216, UR6, -R9 ;  /* 0x00000006d8007c23 */ /* 0x004fc80008010809 */
[----:B------:R1:W-:Y:S02]  /*eeb0*/  MUFU.EX2 R105, R0 ;  /* 0x0000000000697308 */ /* 0x0003e40000000800 */
[----:B-1----:R-:W-:Y:S01]  /*eec0*/  FFMA.FTZ R0, R217, UR6, -R9 ;  /* 0x00000006d9007c23 */ /* 0x002fe20008010809 */
[----:B------:R-:W-:Y:S02]  /*eed0*/  MOV R217, R174 ;  /* 0x000000ae00d97202 */ /* 0x000fe40000000f00 */
[----:B------:R-:W-:-:S03]  /*eee0*/  MOV R174, R100 ;  /* 0x0000006400ae7202 */ /* 0x000fc60000000f00 */
[----:B------:R1:W2:Y:S01]  /*eef0*/  MUFU.EX2 R100, R0 ;  /* 0x0000000000647308 */ /* 0x0002a20000000800 */
[----:B------:R-:W-:Y:S02]  /*ef00*/  MOV R140, R173 ;  /* 0x000000ad008c7202 */ /* 0x000fe40000000f00 */
        /* <DEDUP_REMOVED lines=9> */
[----:B------:R-:W-:Y:S02]  /*efa0*/  MOV R142, R178 ;  /* 0x000000b2008e7202 */ /* 0x000fe40000000f00 */
[----:B------:R-:W-:Y:S01]  /*efb0*/  MOV R210, R160 ;  /* 0x000000a000d27202 */ /* 0x000fe20000000f00 */
[----:B------:R-:W-:Y:S01]  /*efc0*/  HMMA.16816.F32.BF16 R152, R4, R30, R132 ;  /* 0x0000001e0498723c */ /* 0x000fe20000041884 */
[----:B------:R-:W-:Y:S02]  /*efd0*/  MOV R211, R161 ;  /* 0x000000a100d37202 */ /* 0x000fe40000000f00 */
[----:B------:R-:W-:Y:S02]  /*efe0*/  MOV R212, R162 ;  /* 0x000000a200d47202 */ /* 0x000fe40000000f00 */
[----:B------:R-:W-:-:S02]  /*eff0*/  MOV R175, R163 ;  /* 0x000000a300af7202 */ /* 0x000fc40000000f00 */
[----:B------:R-:W-:Y:S01]  /*f000*/  MOV R173, R179 ;  /* 0x000000b300ad7202 */ /* 0x000fe20000000f00 */
[----:B------:R-:W-:Y:S01]  /*f010*/  HMMA.16816.F32.BF16 R192, R4, R24, R128 ;  /* 0x0000001804c0723c */ /* 0x000fe20000041880 */
[----:B-1----:R-:W-:-:S07]  /*f020*/  FFMA.FTZ R0, R247, UR6, -R10 ;  /* 0x00000006f7007c23 */ /* 0x002fce000801080a */
        /* <DEDUP_REMOVED lines=9> */
[----:B---3--:R-:W-:-:S02]  /*f0c0*/  F2FP.BF16.F32.PACK_AB R5, R106, R196 ;  /* 0x000000c46a05723e */ /* 0x008fc400000010ff */
[----:B------:R-:W-:Y:S01]  /*f0d0*/  F2FP.BF16.F32.PACK_AB R6, R107, R184 ;  /* 0x000000b86b06723e */ /* 0x000fe200000010ff */
[----:B------:R-:W-:Y:S01]  /*f0e0*/  LDSM.16.MT88.4 R80, [R220+0xbc00] ;  /* 0x00bc0000dc50783b */ /* 0x000fe20000004200 */
[----:B--2---:R-:W-:-:S07]  /*f0f0*/  F2FP.BF16.F32.PACK_AB R7, R100, R105 ;  /* 0x000000696407723e */ /* 0x004fce00000010ff */
[C---:B------:R-:W-:Y:S01]  /*f100*/  HMMA.16816.F32.BF16 R112, R4.reuse, R36, R88 ;  /* 0x000000240470723c */ /* 0x040fe20000041858 */
[----:B------:R1:W-:Y:S07]  /*f110*/  MUFU.EX2 R37, R0 ;  /* 0x0000000000257308 */ /* 0x0003ee0000000800 */
[----:B------:R-:W-:Y:S01]  /*f120*/  HMMA.16816.F32.BF16 R128, R4, R28, R76 ;  /* 0x0000001c0480723c */ /* 0x000fe2000004184c */
[----:B-1----:R-:W-:-:S04]  /*f130*/  FFMA.FTZ R0, R232, UR6, -R8 ;  /* 0x00000006e8007c23 */ /* 0x002fc80008010808 */
[----:B------:R1:W-:Y:S03]  /*f140*/  MUFU.EX2 R36, R0 ;  /* 0x0000000000247308 */ /* 0x0003e60000000800 */
[----:B------:R-:W-:Y:S01]  /*f150*/  HMMA.16816.F32.BF16 R68, R4, R24, R68 ;  /* 0x000000180444723c */ /* 0x000fe20000041844 */
[----:B-1----:R-:W-:-:S04]  /*f160*/  FFMA.FTZ R0, R234, UR6, -R8 ;  /* 0x00000006ea007c23 */ /* 0x002fc80008010808 */
[----:B------:R1:W2:Y:S02]  /*f170*/  MUFU.EX2 R29, R0 ;  /* 0x00000000001d7308 */ /* 0x0002a40000000800 */
[----:B-1----:R-:W-:-:S06]  /*f180*/  FFMA.FTZ R0, R235, UR6, -R8 ;  /* 0x00000006eb007c23 */ /* 0x002fcc0008010808 */
[----:B------:R1:W-:Y:S01]  /*f190*/  MUFU.EX2 R28, R0 ;  /* 0x00000000001c7308 */ /* 0x0003e20000000800 */
[----:B------:R-:W-:Y:S01]  /*f1a0*/  HMMA.16816.F32.BF16 R48, R4, R18, R48 ;  /* 0x000000120430723c */ /* 0x000fe20000041830 */
[----:B-1----:R-:W-:-:S06]  /*f1b0*/  FFMA.FTZ R0, R236, UR6, -R8 ;  /* 0x00000006ec007c23 */ /* 0x002fcc0008010808 */
[----:B------:R1:W-:Y:S02]  /*f1c0*/  MUFU.EX2 R25, R0 ;  /* 0x0000000000197308 */ /* 0x0003e40000000800 */
[----:B-1----:R-:W-:-:S06]  /*f1d0*/  FFMA.FTZ R0, R238, UR6, -R3 ;  /* 0x00000006ee007c23 */ /* 0x002fcc0008010803 */
[----:B------:R1:W-:Y:S01]  /*f1e0*/  MUFU.EX2 R24, R0 ;  /* 0x0000000000187308 */ /* 0x0003e20000000800 */
[----:B------:R-:W-:Y:S01]  /*f1f0*/  HMMA.16816.F32.BF16 R60, R4, R16, R60 ;  /* 0x00000010043c723c */ /* 0x000fe2000004183c */
[----:B-1----:R-:W-:-:S06]  /*f200*/  FFMA.FTZ R0, R242, UR6, -R3 ;  /* 0x00000006f2007c23 */ /* 0x002fcc0008010803 */
[----:B------:R1:W3:Y:S01]  /*f210*/  MUFU.EX2 R19, R0 ;  /* 0x0000000000137308 */ /* 0x0002e20000000800 */
[----:B------:R-:W-:Y:S01]  /*f220*/  HMMA.16816.F32.BF16 R108, R4, R38, R84 ;  /* 0x00000026046c723c */ /* 0x000fe20000041854 */
[----:B------:R-:W-:Y:S02]  /*f230*/  MOV R39, R140 ;  /* 0x0000008c00277202 */ /* 0x000fe40000000f00 */
[----:B------:R-:W-:Y:S02]  /*f240*/  MOV R38, R141 ;  /* 0x0000008d00267202 */ /* 0x000fe40000000f00 */
[----:B------:R-:W-:Y:S01]  /*f250*/  MOV R247, R142 ;  /* 0x0000008e00f77202 */ /* 0x000fe20000000f00 */
[----:B-1----:R-:W-:-:S04]  /*f260*/  FFMA.FTZ R0, R243, UR6, -R3 ;  /* 0x00000006f3007c23 */ /* 0x002fc80008010803 */
[----:B------:R1:W-:Y:S01]  /*f270*/  MUFU.EX2 R18, R0 ;  /* 0x0000000000127308 */ /* 0x0003e20000000800 */
[----:B------:R-:W-:Y:S01]  /*f280*/  MOV R232, R143 ;  /* 0x0000008f00e87202 */ /* 0x000fe20000000f00 */
[C---:B------:R-:W-:Y:S01]  /*f290*/  HMMA.16816.F32.BF16 R84, R4.reuse, R30, R72 ;  /* 0x0000001e0454723c */ /* 0x040fe20000041848 */
[----:B------:R-:W-:Y:S01]  /*f2a0*/  MOV R31, R210 ;  /* 0x000000d2001f7202 */ /* 0x000fe20000000f00 */
[----:B------:R-:W4:Y:S01]  /*f2b0*/  LDSM.16.MT88.4 R140, [R11+0xc00] ;  /* 0x000c00000b8c783b */ /* 0x000f220000004200 */
[----:B------:R-:W-:Y:S02]  /*f2c0*/  MOV R30, R211 ;  /* 0x000000d3001e7202 */ /* 0x000fe40000000f00 */
[----:B------:R-:W-:Y:S02]  /*f2d0*/  MOV R211, R172 ;  /* 0x000000ac00d37202 */ /* 0x000fe40000000f00 */
[----:B------:R-:W-:Y:S01]  /*f2e0*/  MOV R234, R173 ;  /* 0x000000ad00ea7202 */ /* 0x000fe20000000f00 */
[----:B------:R-:W-:Y:S01]  /*f2f0*/  HMMA.16816.F32.BF16 R64, R4, R26, R64 ;  /* 0x0000001a0440723c */ /* 0x000fe20000041840 */
[----:B-1----:R-:W-:-:S04]  /*f300*/  FFMA.FTZ R0, R248, UR6, -R10 ;  /* 0x00000006f8007c23 */ /* 0x002fc8000801080a */
[----:B------:R1:W-:Y:S01]  /*f310*/  MUFU.EX2 R16, R0 ;  /* 0x0000000000107308 */ /* 0x0003e20000000800 */
[----:B------:R-:W-:Y:S02]  /*f320*/  MOV R235, R174 ;  /* 0x000000ae00eb7202 */ /* 0x000fe40000000f00 */
[C---:B------:R-:W-:Y:S01]  /*f330*/  HMMA.16816.F32.BF16 R56, R4.reuse, R12, R56 ;  /* 0x0000000c0438723c */ /* 0x040fe20000041838 */
[----:B------:R-:W-:Y:S02]  /*f340*/  MOV R27, R175 ;  /* 0x000000af001b7202 */ /* 0x000fe40000000f00 */
[----:B------:R-:W-:Y:S01]  /*f350*/  MOV R26, R156 ;  /* 0x0000009c001a7202 */ /* 0x000fe20000000f00 */
[----:B------:R-:W-:Y:S01]  /*f360*/  LDSM.16.MT88.4 R172, [R11+0x1c00] ;  /* 0x001c00000bac783b */ /* 0x000fe20000004200 */
[----:B------:R-:W-:Y:S02]  /*f370*/  MOV R210, R157 ;  /* 0x0000009d00d27202 */ /* 0x000fe40000000f00 */
[----:B------:R-:W-:Y:S01]  /*f380*/  MOV R8, R158 ;  /* 0x0000009e00087202 */ /* 0x000fe20000000f00 */
[----:B------:R-:W-:Y:S01]  /*f390*/  HMMA.16816.F32.BF16 R44, R4, R14, R44 ;  /* 0x0000000e042c723c */ /* 0x000fe2000004182c */
[----:B------:R-:W-:-:S02]  /*f3a0*/  MOV R236, R159 ;  /* 0x0000009f00ec7202 */ /* 0x000fc40000000f00 */
[----:B------:R-:W5:Y:S01]  /*f3b0*/  LDSM.16.MT88.4 R156, [R220+0xac00] ;  /* 0x00ac0000dc9c783b */ /* 0x000f620000004200 */
[----:B-1----:R-:W-:-:S04]  /*f3c0*/  FFMA.FTZ R0, R249, UR6, -R10 ;  /* 0x00000006f9007c23 */ /* 0x002fc8000801080a */
[C---:B------:R-:W-:Y:S01]  /*f3d0*/  HMMA.16816.F32.BF16 R52, R4.reuse, R20, R52 ;  /* 0x000000140434723c */ /* 0x040fe20000041834 */
[----:B------:R1:W-:Y:S07]  /*f3e0*/  MUFU.EX2 R14, R0 ;  /* 0x00000000000e7308 */ /* 0x0003ee0000000800 */
[----:B------:R-:W-:Y:S01]  /*f3f0*/  HMMA.16816.F32.BF16 R32, R4, R22, R32 ;  /* 0x000000160420723c */ /* 0x000fe20000041820 */
[----:B------:R2:W5:Y:S01]  /*f400*/  LDSM.16.MT88.4 R4, [R11+0x2c00] ;  /* 0x002c00000b04783b */ /* 0x0005620000004200 */
[----:B------:R-:W-:Y:S01]  /*f410*/  FFMA.FTZ R3, R244, UR6, -R3 ;  /* 0x00000006f4037c23 */ /* 0x000fe20008010803 */
[----:B-1----:R-:W-:-:S04]  /*f420*/  FFMA.FTZ R0, R241, UR6, -R10 ;  /* 0x00000006f1007c23 */ /* 0x002fc8000801080a */
[----:B------:R1:W-:Y:S08]  /*f430*/  MUFU.EX2 R15, R0 ;  /* 0x00000000000f7308 */ /* 0x0003f00000000800 */
[----:B------:R-:W4:Y:S01]  /*f440*/  MUFU.EX2 R17, R3 ;  /* 0x0000000300117308 */ /* 0x000f220000000800 */
[----:B-1----:R-:W-:-:S07]  /*f450*/  FFMA.FTZ R0, R245, UR6, -R9 ;  /* 0x00000006f5007c23 */ /* 0x002fce0008010809 */
[----:B------:R1:W-:Y:S02]  /*f460*/  MUFU.EX2 R10, R0 ;  /* 0x00000000000a7308 */ /* 0x0003e40000000800 */
[----:B-1----:R-:W-:-:S06]  /*f470*/  FFMA.FTZ R0, R240, UR6, -R9 ;  /* 0x00000006f0007c23 */ /* 0x002fcc0008010809 */
[----:B--2---:R1:W2:Y:S01]  /*f480*/  MUFU.EX2 R11, R0 ;  /* 0x00000000000b7308 */ /* 0x0042a20000000800 */
[----:B------:R-:W-:Y:S01]  /*f490*/  F2FP.BF16.F32.PACK_AB R92, R29, R36 ;  /* 0x000000241d5c723e */ /* 0x000fe200000010ff */
[----:B-1----:R-:W-:-:S06]  /*f4a0*/  FFMA.FTZ R0, R237, UR6, -R9 ;  /* 0x00000006ed007c23 */ /* 0x002fcc0008010809 */
[----:B------:R1:W-:Y:S01]  /*f4b0*/  MUFU.EX2 R12, R0 ;  /* 0x00000000000c7308 */ /* 0x0003e20000000800 */
[----:B---3--:R-:W-:Y:S02]  /*f4c0*/  F2FP.BF16.F32.PACK_AB R93, R19, R24 ;  /* 0x00000018135d723e */ /* 0x008fe400000010ff */
[----:B------:R-:W-:Y:S02]  /*f4d0*/  F2FP.BF16.F32.PACK_AB R94, R25, R28 ;  /* 0x0000001c195e723e */ /* 0x000fe400000010ff */
[----:B----4-:R-:W-:Y:S01]  /*f4e0*/  F2FP.BF16.F32.PACK_AB R95, R17, R18 ;  /* 0x00000012115f723e */ /* 0x010fe200000010ff */
[----:B-1----:R-:W-:-:S04]  /*f4f0*/  FFMA.FTZ R0, R239, UR6, -R9 ;  /* 0x00000006ef007c23 */ /* 0x002fc80008010809 */
[----:B------:R1:W3:Y:S02]  /*f500*/  MUFU.EX2 R13, R0 ;  /* 0x00000000000d7308 */ /* 0x0002e40000000800 */
[----:B------:R-:W-:Y:S01]  /*f510*/  HMMA.16816.F32.BF16 R132, R92, R140, R136 ;  /* 0x0000008c5c84723c */ /* 0x000fe20000041888 */
[----:B------:R-:W-:Y:S01]  /*f520*/  FFMA.FTZ R9, R8, R41, R236 ;  /* 0x0000002908097223 */ /* 0x000fe200000100ec */
[----:B------:R-:W-:Y:S01]  /*f530*/  FFMA.FTZ R8, R27, R40, R26 ;  /* 0x000000281b087223 */ /* 0x000fe2000001001a */
[----:B------:R-:W-:-:S05]  /*f540*/  FFMA.FTZ R3, R234, R43, R235 ;  /* 0x0000002bea037223 */ /* 0x000fca00000100eb */
[----:B------:R-:W-:Y:S01]  /*f550*/  HMMA.16816.F32.BF16 R120, R92, R126, R148 ;  /* 0x0000007e5c78723c */ /* 0x000fe20000041894 */
[----:B------:R-:W-:-:S07]  /*f560*/  FADD.FTZ R9, R232, R9 ;  /* 0x00000009e8097221 */ /* 0x000fce0000010000 */
[----:B------:R-:W-:Y:S01]  /*f570*/  HMMA.16816.F32.BF16 R136, R92, R142, R152 ;  /* 0x0000008e5c88723c */ /* 0x000fe20000041898 */
[----:B-1----:R-:W-:-:S07]  /*f580*/  FFMA.FTZ R0, R31, R42, R30 ;  /* 0x0000002a1f007223 */ /* 0x002fce000001001e */
[----:B------:R-:W-:Y:S01]  /*f590*/  HMMA.16816.F32.BF16 R116, R92, R124, R144 ;  /* 0x0000007c5c74723c */ /* 0x000fe20000041890 */
[----:B------:R-:W-:-:S07]  /*f5a0*/  FADD.FTZ R21, R247, R8 ;  /* 0x00000008f7157221 */ /* 0x000fce0000010000 */
[C---:B-----5:R-:W-:Y:S08]  /*f5b0*/  HMMA.16816.F32.BF16 R148, R92.reuse, R156, R192 ;  /* 0x0000009c5c94723c */ /* 0x060ff000000418c0 */
[C---:B------:R-:W-:Y:S08]  /*f5c0*/  HMMA.16816.F32.BF16 R152, R92.reuse, R158, R188 ;  /* 0x0000009e5c98723c */ /* 0x040ff000000418bc */
[C---:B------:R-:W-:Y:S08]  /*f5d0*/  HMMA.16816.F32.BF16 R164, R92.reuse, R172, R164 ;  /* 0x000000ac5ca4723c */ /* 0x040ff000000418a4 */
[C---:B------:R-:W-:Y:S08]  /*f5e0*/  HMMA.16816.F32.BF16 R168, R92.reuse, R174, R168 ;  /* 0x000000ae5ca8723c */ /* 0x040ff000000418a8 */
[C---:B------:R-:W-:Y:S08]  /*f5f0*/  HMMA.16816.F32.BF16 R72, R92.reuse, R80, R180 ;  /* 0x000000505c48723c */ /* 0x040ff000000418b4 */
[C---:B------:R-:W-:Y:S08]  /*f600*/  HMMA.16816.F32.BF16 R76, R92.reuse, R82, R176 ;  /* 0x000000525c4c723c */ /* 0x040ff000000418b0 */
[----:B------:R-:W-:Y:S01]  /*f610*/  HMMA.16816.F32.BF16 R88, R92, R4, R160 ;  /* 0x000000045c58723c */ /* 0x000fe200000418a0 */
[----:B------:R-:W-:-:S07]  /*f620*/  FADD.FTZ R20, R38, R3 ;  /* 0x0000000326147221 */ /* 0x000fce0000010000 */
[----:B------:R-:W-:Y:S01]  /*f630*/  HMMA.16816.F32.BF16 R92, R92, R6, R96 ;  /* 0x000000065c5c723c */ /* 0x000fe20000041860 */
[----:B------:R-:W-:Y:S02]  /*f640*/  F2FP.BF16.F32.PACK_AB R96, R16, R37 ;  /* 0x000000251060723e */ /* 0x000fe400000010ff */
[----:B--2---:R-:W-:Y:S02]  /*f650*/  F2FP.BF16.F32.PACK_AB R97, R11, R10 ;  /* 0x0000000a0b61723e */ /* 0x004fe400000010ff */
[----:B------:R-:W-:Y:S02]  /*f660*/  F2FP.BF16.F32.PACK_AB R98, R15, R14 ;  /* 0x0000000e0f62723e */ /* 0x000fe400000010ff */
[----:B---3--:R-:W-:Y:S01]  /*f670*/  F2FP.BF16.F32.PACK_AB R99, R13, R12 ;  /* 0x0000000c0d63723e */ /* 0x008fe200000010ff */
        /* <DEDUP_REMOVED lines=9> */
[----:B------:R-:W-:Y:S01]  /*f710*/  HMMA.16816.F32.BF16 R84, R96, R4, R52 ;  /* 0x000000046054723c */ /* 0x000fe20000041834 */
[----:B------:R-:W-:Y:S01]  /*f720*/  FADD.FTZ R5, R219, R20 ;  /* 0x00000014db057221 */ /* 0x000fe20000010000 */
[----:B------:R-:W-:-:S03]  /*f730*/  FADD.FTZ R4, R213, R0 ;  /* 0x00000000d5047221 */ /* 0x000fc60000010000 */
[----:B------:R-:W-:Y:S01]  /*f740*/  FADD.FTZ R5, R221, R5 ;  /* 0x00000005dd057221 */ /* 0x000fe20000010000 */
[----:B------:R-:W-:Y:S01]  /*f750*/  FADD.FTZ R3, R222, R3 ;  /* 0x00000003de037221 */ /* 0x000fe20000010000 */
[----:B------:R-:W-:Y:S02]  /*f760*/  FADD.FTZ R4, R230, R4 ;  /* 0x00000004e6047221 */ /* 0x000fe40000010000 */
        /* <DEDUP_REMOVED lines=58> */
[----:B------:R-:W-:-:S02]  /*fb10*/  MOV R107, R252 ;  /* 0x000000fc006b7202 */ /* 0x000fc40000000f00 */
[----:B------:R-:W-:Y:S01]  /*fb20*/  @P1 IADD3 R234, PT, PT, R212, -0x4, RZ ;  /* 0xfffffffcd4ea1810 */ /* 0x000fe20007ffe0ff */
[----:B------:R-:W-:Y:S06]  /*fb30*/  @P1 BRA `(.L_x_968) ;  /* 0x0000000000041947 */ /* 0x000fec0003800000 */
.L_x_965:
[----:B-12---:R-:W-:-:S07]  /*fb40*/  IADD3 R234, PT, PT, R107, -0x1, RZ ;  /* 0xffffffff6bea7810 */ /* 0x006fce0007ffe0ff */
.L_x_968:
[----:B---3--:R-:W2:Y:S02]  /*fb50*/  LDL R0, [R1+0x38] ;  /* 0x0000380001007983 */ /* 0x008ea40000100800 */
[----:B--2---:R-:W-:-:S13]  /*fb60*/  ISETP.GE.AND P0, PT, R234, R0, PT ;  /* 0x00000000ea00720c */ /* 0x004fda0003f06270 */
[----:B------:R-:W-:Y:S05]  /*fb70*/  @!P0 BRA `(.L_x_969) ;  /* 0x0000004c00208947 */ /* 0x000fea0003800000 */
[----:B------:R-:W2:Y:S01]  /*fb80*/  LDL.LU R3, [R1+0x14] ;  /* 0x0000140001037983 */ /* 0x000ea20000300800 */
[----:B------:R-:W1:Y:S03]  /*fb90*/  LDCU.64 UR6, c[0x0][0x3c0] ;  /* 0x00007800ff0677ac */ /* 0x000e660008000a00 */
[----:B------:R-:W3:Y:S01]  /*fba0*/  LDL.LU R0, [R1+0x18] ;  /* 0x0000180001007983 */ /* 0x000ee20000300800 */
[----:B------:R-:W-:Y:S01]  /*fbb0*/  IMAD.MOV.U32 R106, RZ, RZ, R101 ;  /* 0x000000ffff6a7224 */ /* 0x000fe200078e0065 */
[----:B------:R-:W-:Y:S01]  /*fbc0*/  MOV R105, R102 ;  /* 0x0000006600697202 */ /* 0x000fe20000000f00 */
[----:B------:R-:W-:Y:S01]  /*fbd0*/  IMAD.MOV.U32 R100, RZ, RZ, R103 ;  /* 0x000000ffff647224 */ /* 0x000fe200078e0067 */
[----:B------:R-:W4:Y:S01]  /*fbe0*/  S2R R6, SR_TID.X ;  /* 0x0000000000067919 */ /* 0x000f220000002100 */
[C---:B------:R-:W-:Y:S01]  /*fbf0*/  VIADD R232, R225.reuse, 0x8 ;  /* 0x00000008e1e87836 */ /* 0x040fe20000000000 */
[C---:B------:R-:W-:Y:S01]  /*fc00*/  IADD3 R231, PT, PT, R225.reuse, 0x48, RZ ;  /* 0x00000048e1e77810 */ /* 0x040fe20007ffe0ff */
[----:B------:R-:W-:Y:S01]  /*fc10*/  VIADD R230, R225, 0x40 ;  /* 0x00000040e1e67836 */ /* 0x000fe20000000000 */
[----:B------:R-:W5:Y:S01]  /*fc20*/  S2R R4, SR_TID.X ;  /* 0x0000000000047919 */ /* 0x000f620000002100 */
[----:B------:R-:W2:Y:S01]  /*fc30*/  LDCU UR9, c[0x0][0x50c] ;  /* 0x0000a180ff0977ac */ /* 0x000ea20008000800 */
[----:B------:R-:W2:Y:S01]  /*fc40*/  LDCU UR4, c[0x0][0x45c] ;  /* 0x00008b80ff0477ac */ /* 0x000ea20008000800 */
[----:B-1----:R-:W-:-:S02]  /*fc50*/  USHF.L.U64.HI UR8, UR6, 0x5, UR7 ;  /* 0x0000000506087899 */ /* 0x002fc40008010207 */
[----:B------:R-:W-:Y:S01]  /*fc60*/  USHF.L.U32 UR10, UR6, 0x5, URZ ;  /* 0x00000005060a7899 */ /* 0x000fe200080006ff */
[----:B------:R-:W1:Y:S01]  /*fc70*/  LDCU.64 UR6, c[0x0][0x3c0] ;  /* 0x00007800ff0677ac */ /* 0x000e620008000a00 */
[----:B----4-:R-:W-:Y:S02]  /*fc80*/  SHF.R.U32.HI R223, RZ, 0x1, R6 ;  /* 0x00000001ffdf7819 */ /* 0x010fe40000011606 */
[----:B-----5:R-:W-:Y:S01]  /*fc90*/  LOP3.LUT P4, RZ, R4, 0x4, RZ, 0xc0, !PT ;  /* 0x0000000404ff7812 */ /* 0x020fe2000788c0ff */
[----:B--2---:R-:W-:Y:S02]  /*fca0*/  IMAD.MOV.U32 R7, RZ, RZ, R3 ;  /* 0x000000ffff077224 */ /* 0x004fe400078e0003 */
[----:B------:R-:W-:Y:S02]  /*fcb0*/  IMAD.SHL.U32 R3, R6, 0x4, RZ ;  /* 0x0000000406037824 */ /* 0x000fe400078e00ff */
[----:B---3--:R-:W-:Y:S01]  /*fcc0*/  IMAD.MOV.U32 R5, RZ, RZ, R0 ;  /* 0x000000ffff057224 */ /* 0x008fe200078e0000 */
[----:B------:R-:W-:-:S04]  /*fcd0*/  LOP3.LUT R0, R7, 0xc0, RZ, 0xc0, !PT ;  /* 0x000000c007007812 */ /* 0x000fc800078ec0ff */
[----:B------:R-:W-:Y:S02]  /*fce0*/  LOP3.LUT R0, R0, 0x18, R3, 0xf8, !PT ;  /* 0x0000001800007812 */ /* 0x000fe400078ef803 */
[----:B------:R-:W-:Y:S02]  /*fcf0*/  LOP3.LUT R3, R7, 0x120, RZ, 0xc0, !PT ;  /* 0x0000012007037812 */ /* 0x000fe400078ec0ff */
[----:B------:R-:W-:Y:S01]  /*fd00*/  LOP3.LUT R221, R0, 0x8, R6, 0x78, !PT ;  /* 0x0000000800dd7812 */ /* 0x000fe200078e7806 */
[----:B------:R-:W-:Y:S01]  /*fd10*/  IMAD.SHL.U32 R6, R6, 0x10, RZ ;  /* 0x0000001006067824 */ /* 0x000fe200078e00ff */
[----:B------:R-:W-:Y:S02]  /*fd20*/  LOP3.LUT R223, R0, 0x8, R223, 0x78, !PT ;  /* 0x0000000800df7812 */ /* 0x000fe400078e78df */
[----:B------:R-:W-:Y:S02]  /*fd30*/  LOP3.LUT R221, R5, R221, RZ, 0xfc, !PT ;  /* 0x000000dd05dd7212 */ /* 0x000fe400078efcff */
[----:B------:R-:W-:-:S02]  /*fd40*/  LOP3.LUT R3, R3, 0x3e00, R6, 0xf8, !PT ;  /* 0x00003e0003037812 */ /* 0x000fc400078ef806 */
[----:B------:R-:W-:Y:S02]  /*fd50*/  LEA R221, R221, UR5, 0x1 ;  /* 0x00000005dddd7c11 */ /* 0x000fe4000f8e08ff */
[----:B------:R-:W-:Y:S01]  /*fd60*/  LOP3.LUT R223, R3, R223, RZ, 0xfc, !PT ;  /* 0x000000df03df7212 */ /* 0x000fe200078efcff */
[----:B------:R-:W-:Y:S02]  /*fd70*/  IMAD.MOV.U32 R3, RZ, RZ, R104 ;  /* 0x000000ffff037224 */ /* 0x000fe400078e0068 */
[----:B------:R-:W-:Y:S01]  /*fd80*/  IMAD.IADD R222, R2, 0x1, R221 ;  /* 0x0000000102de7824 */ /* 0x000fe200078e02dd */
[----:B------:R-:W-:-:S05]  /*fd90*/  LEA R223, R223, UR5, 0x1 ;  /* 0x00000005dfdf7c11 */ /* 0x000fca000f8e08ff */
[----:B------:R-:W-:Y:S01]  /*fda0*/  IMAD.IADD R224, R2, 0x1, R223 ;  /* 0x0000000102e07824 */ /* 0x000fe200078e02df */
[----:B-1----:R-:W-:Y:S06]  /*fdb0*/  BRA `(.L_x_970) ;  /* 0x0000000000647947 */ /* 0x002fec0003800000 */
.L_x_972:
        /* <DEDUP_REMOVED lines=25> */
.L_x_970:
[----:B------:R-:W2:Y:S01]  /*ff50*/  LDL R4, [R1+0x40] ;  /* 0x0000400001047983 */ /* 0x000ea20000100800 */
[----:B------:R-:W-:Y:S04]  /*ff60*/  DEPBAR.LE SB0, 0x0 ;  /* 0x000080000000791a */ /* 0x000fe80000000000 */
[----:B------:R-:W3:Y:S01]  /*ff70*/  LDL R10, [R1+0x3c] ;  /* 0x00003c00010a7983 */ /* 0x000ee20000100800 */
[C---:B------:R-:W-:Y:S01]  /*ff80*/  IMAD.WIDE.U32 R8, R234.reuse, UR6, RZ ;  /* 0x00000006ea087c25 */ /* 0x040fe2000f8e00ff */
[----:B------:R-:W-:Y:S03]  /*ff90*/  BAR.SYNC.DEFER_BLOCKING 0x0 ;  /* 0x0000000000007b1d */ /* 0x000fe60000010000 */
[----:B-1----:R-:W-:Y:S01]  /*ffa0*/  IMAD R0, R234, UR7, R9 ;  /* 0x00000007ea007c24 */ /* 0x002fe2000f8e0209 */
[C---:B------:R-:W-:Y:S04]  /*ffb0*/  LEA R2, P0, R8.reuse, UR10, 0x6 ;  /* 0x0000000a08027c11 */ /* 0x040fe8000f8030ff */
[C-C-:B------:R-:W-:Y:S01]  /*ffc0*/  LEA.HI.X R5, R8.reuse, UR8, R0.reuse, 0x6, P0 ;  /* 0x0000000808057c11 */ /* 0x140fe200080f3400 */
[----:B------:R-:W1:Y:S01]  /*ffd0*/  S2R R235, SR_TID.X ;  /* 0x0000000000eb7919 */ /* 0x000e620000002100 */
[-C--:B--2---:R-:W-:Y:S02]  /*ffe0*/  LEA R6, P1, R8, R4.reuse, 0x7 ;  /* 0x0000000408067211 */ /* 0x084fe400078238ff */
[----:B------:R-:W-:Y:S02]  /*fff0*/  LEA R4, P0, R2, R4, 0x1 ;  /* 0x0000000402047211 */ /* 0x000fe400078008ff */
[-C--:B---3--:R-:W-:Y:S01]  /*10000*/  LEA.HI.X R7, R8, R10.reuse, R0, 0x7, P1 ;  /* 0x0000000a08077211 */ /* 0x088fe200008f3c00 */
[----:B-1----:R-:W-:Y:S01]  /*10010*/  IMAD.SHL.U32 R0, R235, 0x2, RZ ;  /* 0x00000002eb007824 */ /* 0x002fe200078e00ff */
[----:B------:R-:W-:Y:S03]  /*10020*/  LEA.HI.X R5, R2, R10, R5, 0x1, P0 ;  /* 0x0000000a02057211 */ /* 0x000fe600000f0c05 */
[----:B------:R-:W-:Y:S01]  /*10030*/  @!PT LDS RZ, [RZ] ;  /* 0x00000000fffff984 */ /* 0x000fe20000000800 */
[----:B------:R-:W-:Y:S01]  /*10040*/  @!PT LDS RZ, [RZ] ;  /* 0x00000000fffff984 */ /* 0x000fe20000000800 */
[----:B------:R-:W-:Y:S01]  /*10050*/  @!PT LDS RZ, [RZ] ;  /* 0x00000000fffff984 */ /* 0x000fe20000000800 */
[----:B------:R-:W-:Y:S01]  /*10060*/  LDGSTS.E.BYPASS.LTC128B.128 [R233+0x9000], desc[UR14][R6.64] ;  /* 0x0900000006e97fae */ /* 0x000fe2000b981a0e */
[----:B------:R-:W-:Y:S05]  /*10070*/  LOP3.LUT R0, R0, 0x6, RZ, 0xc0, !PT ;  /* 0x0000000600007812 */ /* 0x000fea00078ec0ff */
[----:B------:R-:W-:Y:S02]  /*10080*/  IMAD R2, R234, 0x40, R0 ;  /* 0x00000040ea027824 */ /* 0x000fe400078e0200 */
[----:B------:R-:W-:Y:S03]  /*10090*/  LDGSTS.E.BYPASS.LTC128B.128 [R233+0xa000], desc[UR14][R6.64+0x40] ;  /* 0x0a00004006e97fae */ /* 0x000fe6000b981a0e */
[-C--:B------:R-:W-:Y:S02]  /*100a0*/  ISETP.GT.AND P3, PT, R232, R2.reuse, PT ;  /* 0x00000002e800720c */ /* 0x080fe40003f64270 */
[CC--:B------:R-:W-:Y:S02]  /*100b0*/  ISETP.GT.AND P0, PT, R225.reuse, R2.reuse, PT ;  /* 0x00000002e100720c */ /* 0x0c0fe40003f04270 */
[----:B------:R-:W-:Y:S01]  /*100c0*/  ISETP.GT.AND P5, PT, R230, R2, PT ;  /* 0x00000002e600720c */ /* 0x000fe20003fa4270 */
[----:B------:R-:W-:Y:S08]  /*100d0*/  LDGSTS.E.BYPASS.LTC128B.128 [R233+0xb000], desc[UR14][R6.64+0x80] ;  /* 0x0b00008006e97fae */ /* 0x000ff0000b981a0e */
[----:B------:R-:W-:Y:S08]  /*100e0*/  LDGSTS.E.BYPASS.LTC128B.128 [R233+0x9800], desc[UR14][R4.64] ;  /* 0x0980000004e97fae */ /* 0x000ff0000b981a0e */
[----:B------:R-:W-:Y:S08]  /*100f0*/  LDGSTS.E.BYPASS.LTC128B.128 [R233+0xa800], desc[UR14][R4.64+0x40] ;  /* 0x0a80004004e97fae */ /* 0x000ff0000b981a0e */
[----:B------:R1:W-:Y:S08]  /*10100*/  LDGSTS.E.BYPASS.LTC128B.128 [R233+0xb800], desc[UR14][R4.64+0x80] ;  /* 0x0b80008004e97fae */ /* 0x0003f0000b981a0e */
[----:B------:R-:W-:Y:S08]  /*10110*/  LDSM.16.M88.4 R64, [R223] ;  /* 0x00000000df40783b */ /* 0x000ff00000000200 */
[----:B-----5:R-:W1:Y:S08]  /*10120*/  LDSM.16.M88.4 R16, [R221+0x6000] ;  /* 0x00600000dd10783b */ /* 0x020e700000000200 */
        /* <DEDUP_REMOVED lines=28> */
[----:B------:R4:W-:Y:S01]  /*102f0*/  STL [R1+0x1c], R0 ;  /* 0x00001c0001007387 */ /* 0x0009e20000100800 */
[-C--:B-----5:R-:W-:Y:S03]  /*10300*/  HMMA.16816.F32.BF16 R52, R64, R108.reuse, RZ ;  /* 0x0000006c4034723c */ /* 0x0a0fe600000418ff */
[----:B------:R-:W5:Y:S05]  /*10310*/  LDL R252, [R1+0x38] ;  /* 0x0000380001fc7983 */ /* 0x000f6a0000100800 */
[C---:B------:R-:W-:Y:S08]  /*10320*/  HMMA.16816.F32.BF16 R56, R60.reuse, R108, RZ ;  /* 0x0000006c3c38723c */ /* 0x040ff000000418ff */
[-C--:B------:R-:W-:Y:S01]  /*10330*/  HMMA.16816.F32.BF16 R60, R60, R110.reuse, RZ ;  /* 0x0000006e3c3c723c */ /* 0x080fe200000418ff */
[----:B----4-:R-:W-:Y:S07]  /*10340*/  VIADD R0, R2, 0x1 ;  /* 0x0000000102007836 */ /* 0x010fee0000000000 */
[----:B------:R-:W-:Y:S01]  /*10350*/  HMMA.16816.F32.BF16 R64, R64, R110, RZ ;  /* 0x0000006e4040723c */ /* 0x000fe200000418ff */
[----:B------:R-:W4:Y:S01]  /*10360*/  LDSM.16.M88.4 R108, [R223+0x2000] ;  /* 0x00200000df6c783b */ /* 0x000f220000000200 */
[-C--:B------:R-:W-:Y:S02]  /*10370*/  ISETP.GT.AND P2, PT, R225, R0.reuse, PT ;  /* 0x00000000e100720c */ /* 0x080fe40003f44270 */
[-C--:B------:R-:W-:Y:S02]  /*10380*/  ISETP.GT.AND P6, PT, R230, R0.reuse, PT ;  /* 0x00000000e600720c */ /* 0x080fe40003fc4270 */
[----:B------:R-:W-:Y:S02]  /*10390*/  ISETP.GT.AND P1, PT, R232, R0, PT ;  /* 0x00000000e800720c */ /* 0x000fe40003f24270 */
        /* <DEDUP_REMOVED lines=102> */
[----:B------:R1:W2:Y:S10]  /*10a00*/  MUFU.TANH R101, R7 ;  /* 0x0000000700657308 */ /* 0x0002b40000002400 */
[----:B------:R2:W-:Y:S10]  /*10a10*/  MUFU.TANH R176, R10 ;  /* 0x0000000a00b07308 */ /* 0x0005f40000002400 */
[----:B------:R-:W3:Y:S01]  /*10a20*/  MUFU.TANH R9, R9 ;  /* 0x0000000900097308 */ /* 0x000ee20000002400 */
[----:B-1----:R-:W1:Y:S09]  /*10a30*/  LDSM.16.M88.4 R4, [R222+0x8400] ;  /* 0x00840000de04783b */ /* 0x002e720000000200 */
[----:B------:R-:W-:Y:S01]  /*10a40*/  MUFU.TANH R182, R13 ;  /* 0x0000000d00b67308 */ /* 0x000fe20000002400 */
[----:B--2---:R-:W-:Y:S02]  /*10a50*/  FSEL R10, R101, -INF , !P1 ;  /* 0xff800000650a7808 */ /* 0x004fe40004800000 */
[----:B------:R-:W-:Y:S07]  /*10a60*/  ISETP.GE.AND P1, PT, R0, R226, PT ;  /* 0x000000e20000720c */ /* 0x000fee0003f26270 */
[----:B------:R3:W-:Y:S10]  /*10a70*/  MUFU.TANH R179, R19 ;  /* 0x0000001300b37308 */ /* 0x0007f40000002400 */
[----:B------:R-:W-:Y:S10]  /*10a80*/  MUFU.TANH R183, R12 ;  /* 0x0000000c00b77308 */ /* 0x000ff40000002400 */
[----:B------:R-:W2:Y:S01]  /*10a90*/  MUFU.TANH R8, R8 ;  /* 0x0000000800087308 */ /* 0x000ea20000002400 */
[----:B---3--:R-:W-:Y:S02]  /*10aa0*/  FSEL R19, R9, -INF , !P6 ;  /* 0xff80000009137808 */ /* 0x008fe40007000000 */
[----:B------:R-:W-:Y:S02]  /*10ab0*/  ISETP.GT.AND P6, PT, R231, R2, PT ;  /* 0x00000002e700720c */ /* 0x000fe40003fc4270 */
[----:B------:R-:W-:Y:S02]  /*10ac0*/  FSEL R19, R19, -INF , !P1 ;  /* 0xff80000013137808 */ /* 0x000fe40004800000 */
[----:B------:R-:W-:Y:S03]  /*10ad0*/  FSEL R9, R176, -INF , !P6 ;  /* 0xff800000b0097808 */ /* 0x000fe60007000000 */
[----:B------:R3:W4:Y:S01]  /*10ae0*/  MUFU.TANH R104, R11 ;  /* 0x0000000b00687308 */ /* 0x0007220000002400 */
[-C--:B------:R-:W-:Y:S01]  /*10af0*/  ISETP.GE.AND P6, PT, R2, R227.reuse, PT ;  /* 0x000000e30200720c */ /* 0x080fe20003fc6270 */
[-C--:B-1----:R-:W-:Y:S08]  /*10b00*/  HMMA.16816.F32.BF16 R20, R200, R4.reuse, R20 ;  /* 0x00000004c814723c */ /* 0x082ff00000041814 */
[----:B------:R2:W-:Y:S01]  /*10b10*/  MUFU.TANH R12, R14 ;  /* 0x0000000e000c7308 */ /* 0x0005e20000002400 */
[C---:B------:R-:W-:Y:S04]  /*10b20*/  HMMA.16816.F32.BF16 R24, R108.reuse, R4, R24 ;  /* 0x000000046c18723c */ /* 0x040fe80000041818 */
[----:B------:R-:W-:Y:S02]  /*10b30*/  FSEL R5, R103, -INF , !P2 ;  /* 0xff80000067057808 */ /* 0x000fe40005000000 */
[----:B------:R-:W-:Y:S03]  /*10b40*/  ISETP.GE.AND P2, PT, R0, R227, PT ;  /* 0x000000e30000720c */ /* 0x000fe60003f46270 */
[----:B------:R1:W5:Y:S01]  /*10b50*/  MUFU.TANH R178, R15 ;  /* 0x0000000f00b27308 */ /* 0x0003620000002400 */
[----:B---3--:R-:W-:Y:S01]  /*10b60*/  FSEL R11, R107, -INF , !P0 ;  /* 0xff8000006b0b7808 */ /* 0x008fe20004000000 */
[-C--:B------:R-:W-:Y:S03]  /*10b70*/  HMMA.16816.F32.BF16 R28, R108, R6.reuse, R28 ;  /* 0x000000066c1c723c */ /* 0x080fe6000004181c */
[----:B------:R-:W-:Y:S01]  /*10b80*/  ISETP.GT.AND P0, PT, R231, R0, PT ;  /* 0x00000000e700720c */ /* 0x000fe20003f04270 */
[----:B------:R-:W-:Y:S01]  /*10b90*/  FMUL.FTZ R21, R21, UR9 ;  /* 0x0000000915157c20 */ /* 0x000fe20008410000 */
[----:B------:R-:W-:Y:S01]  /*10ba0*/  FSEL R4, R102, -INF , !P3 ;  /* 0xff80000066047808 */ /* 0x000fe20005800000 */
[----:B------:R-:W-:Y:S01]  /*10bb0*/  FMUL.FTZ R20, R20, UR9 ;  /* 0x0000000914147c20 */ /* 0x000fe20008410000 */
[----:B------:R-:W-:Y:S01]  /*10bc0*/  FSEL R177, R5, -INF , !P2 ;  /* 0xff80000005b17808 */ /* 0x000fe20005000000 */
[C---:B------:R-:W-:Y:S01]  /*10bd0*/  HMMA.16816.F32.BF16 R32, R200.reuse, R6, R32 ;  /* 0x00000006c820723c */ /* 0x040fe20000041820 */
[----:B------:R-:W-:Y:S03]  /*10be0*/  MUFU.TANH R188, R21 ;  /* 0x0000001500bc7308 */ /* 0x000fe60000002400 */
[----:B--2---:R-:W-:Y:S01]  /*10bf0*/  FSEL R14, R8, -INF , !P5 ;  /* 0xff800000080e7808 */ /* 0x004fe20006800000 */
[----:B------:R-:W-:Y:S01]  /*10c00*/  VIADD R8, R2, 0x8 ;  /* 0x0000000802087836 */ /* 0x000fe20000000000 */
[CC--:B------:R-:W-:Y:S01]  /*10c10*/  ISETP.GE.AND P3, PT, R0.reuse, R229.reuse, PT ;  /* 0x000000e50000720c */ /* 0x0c0fe20003f66270 */
[----:B------:R-:W-:Y:S01]  /*10c20*/  FMUL.FTZ R27, R27, UR9 ;  /* 0x000000091b1b7c20 */ /* 0x000fe20008410000 */
[----:B------:R-:W-:Y:S01]  /*10c30*/  ISETP.GE.AND P5, PT, R0, R228, PT ;  /* 0x000000e40000720c */ /* 0x000fe20003fa6270 */
[----:B------:R-:W-:Y:S01]  /*10c40*/  VIADD R0, R2, 0x9 ;  /* 0x0000000902007836 */ /* 0x000fe20000000000 */
[----:B------:R-:W-:Y:S01]  /*10c50*/  ISETP.GT.AND P2, PT, R230, R8, PT ;  /* 0x00000008e600720c */ /* 0x000fe20003f44270 */
[----:B------:R2:W-:Y:S01]  /*10c60*/  MUFU.TANH R101, R27 ;  /* 0x0000001b00657308 */ /* 0x0005e20000002400 */
[----:B------:R-:W-:Y:S01]  /*10c70*/  ISETP.GE.AND P1, PT, R8, R226, PT ;  /* 0x000000e20800720c */ /* 0x000fe20003f26270 */
[----:B------:R-:W-:Y:S01]  /*10c80*/  FMUL.FTZ R22, R22, UR9 ;  /* 0x0000000916167c20 */ /* 0x000fe20008410000 */
[----:B------:R-:W-:Y:S01]  /*10c90*/  FMUL.FTZ R23, R23, UR9 ;  /* 0x0000000917177c20 */ /* 0x000fe20008410000 */
[----:B------:R-:W-:Y:S01]  /*10ca0*/  FMUL.FTZ R25, R25, UR9 ;  /* 0x0000000919197c20 */ /* 0x000fe20008410000 */
[----:B------:R-:W-:Y:S01]  /*10cb0*/  FMUL.FTZ R28, R28, UR9 ;  /* 0x000000091c1c7c20 */ /* 0x000fe20008410000 */
[----:B------:R-:W-:Y:S01]  /*10cc0*/  FMUL.FTZ R13, R29, UR9 ;  /* 0x000000091d0d7c20 */ /* 0x000fe20008410000 */
[----:B----4-:R-:W-:Y:S03]  /*10cd0*/  FSEL R29, R104, -INF , !P0 ;  /* 0xff800000681d7808 */ /* 0x010fe60004000000 */
[----:B------:R-:W-:Y:S01]  /*10ce0*/  MUFU.TANH R186, R23 ;  /* 0x0000001700ba7308 */ /* 0x000fe20000002400 */
[----:B------:R-:W-:Y:S01]  /*10cf0*/  ISETP.GE.AND P0, PT, R2, R229, PT ;  /* 0x000000e50200720c */ /* 0x000fe20003f06270 */
[----:B-1----:R-:W-:Y:S01]  /*10d00*/  FMUL.FTZ R15, R30, UR9 ;  /* 0x000000091e0f7c20 */ /* 0x002fe20008410000 */
[----:B------:R-:W-:Y:S01]  /*10d10*/  FSEL R30, R11, -INF , !P6 ;  /* 0xff8000000b1e7808 */ /* 0x000fe20007000000 */
[----:B------:R-:W-:Y:S01]  /*10d20*/  FMUL.FTZ R26, R26, UR9 ;  /* 0x000000091a1a7c20 */ /* 0x000fe20008410000 */
[----:B------:R-:W-:Y:S01]  /*10d30*/  FSEL R176, R4, -INF , !P0 ;  /* 0xff80000004b07808 */ /* 0x000fe20004000000 */
[----:B------:R-:W-:Y:S01]  /*10d40*/  FMUL.FTZ R24, R24, UR9 ;  /* 0x0000000918187c20 */ /* 0x000fe20008410000 */
[----:B------:R-:W-:Y:S01]  /*10d50*/  ISETP.GT.AND P0, PT, R230, R0, PT ;  /* 0x00000000e600720c */ /* 0x000fe20003f04270 */
[----:B------:R-:W1:Y:S01]  /*10d60*/  LDSM.16.M88.4 R4, [R222+0x8800] ;  /* 0x00880000de04783b */ /* 0x000e620000000200 */
[C---:B------:R-:W-:Y:S01]  /*10d70*/  ISETP.GE.AND P6, PT, R2.reuse, R226, PT ;  /* 0x000000e20200720c */ /* 0x040fe20003fc6270 */
[----:B------:R-:W-:Y:S01]  /*10d80*/  MUFU.TANH R184, R25 ;  /* 0x0000001900b87308 */ /* 0x000fe20000002400 */
[----:B------:R-:W-:Y:S01]  /*10d90*/  FSEL R11, R183, -INF , !P2 ;  /* 0xff800000b70b7808 */ /* 0x000fe20005000000 */
[----:B------:R-:W-:Y:S01]  /*10da0*/  FMUL.FTZ R33, R33, UR9 ;  /* 0x0000000921217c20 */ /* 0x000fe20008410000 */
[-C--:B------:R-:W-:Y:S01]  /*10db0*/  ISETP.GE.AND P2, PT, R2, R228.reuse, PT ;  /* 0x000000e40200720c */ /* 0x080fe20003f46270 */
[----:B------:R-:W-:Y:S01]  /*10dc0*/  FMUL.FTZ R32, R32, UR9 ;  /* 0x0000000920207c20 */ /* 0x000fe20008410000 */
[----:B------:R-:W-:Y:S01]  /*10dd0*/  FSEL R29, R29, -INF , !P5 ;  /* 0xff8000001d1d7808 */ /* 0x000fe20006800000 */
[----:B------:R-:W-:Y:S01]  /*10de0*/  FMUL.FTZ R34, R34, UR9 ;  /* 0x0000000922227c20 */ /* 0x000fe20008410000 */
[----:B--2---:R-:W-:Y:S03]  /*10df0*/  FSEL R27, R9, -INF , !P2 ;  /* 0xff800000091b7808 */ /* 0x004fe60005000000 */
[----:B------:R2:W-:Y:S01]  /*10e00*/  MUFU.TANH R189, R20 ;  /* 0x0000001400bd7308 */ /* 0x0005e20000002400 */
[C---:B------:R-:W-:Y:S01]  /*10e10*/  ISETP.GE.AND P2, PT, R8.reuse, R228, PT ;  /* 0x000000e40800720c */ /* 0x040fe20003f46270 */
[----:B------:R-:W-:Y:S01]  /*10e20*/  FMUL.FTZ R35, R35, UR9 ;  /* 0x0000000923237c20 */ /* 0x000fe20008410000 */
[-C--:B------:R-:W-:Y:S07]  /*10e30*/  ISETP.GE.AND P5, PT, R8, R227.reuse, PT ;  /* 0x000000e30800720c */ /* 0x080fee0003fa6270 */
[----:B------:R-:W-:Y:S10]  /*10e40*/  MUFU.TANH R187, R22 ;  /* 0x0000001600bb7308 */ /* 0x000ff40000002400 */
[----:B------:R-:W-:Y:S01]  /*10e50*/  MUFU.TANH R103, R26 ;  /* 0x0000001a00677308 */ /* 0x000fe20000002400 */
[----:B--2---:R-:W-:Y:S02]  /*10e60*/  FSEL R20, R11, -INF , !P1 ;  /* 0xff8000000b147808 */ /* 0x004fe40004800000 */
[----:B------:R-:W-:Y:S07]  /*10e70*/  ISETP.GE.AND P1, PT, R0, R227, PT ;  /* 0x000000e30000720c */ /* 0x000fee0003f26270 */
[----:B------:R-:W-:Y:S01]  /*10e80*/  MUFU.TANH R107, R28 ;  /* 0x0000001c006b7308 */ /* 0x000fe20000002400 */
[-C--:B-1----:R-:W-:Y:S09]  /*10e90*/  HMMA.16816.F32.BF16 R36, R200, R4.reuse, R36 ;  /* 0x00000004c824723c */ /* 0x082ff20000041824 */
[----:B------:R-:W-:Y:S01]  /*10ea0*/  MUFU.TANH R104, R13 ;  /* 0x0000000d00687308 */ /* 0x000fe20000002400 */
[C---:B------:R-:W-:Y:S09]  /*10eb0*/  HMMA.16816.F32.BF16 R40, R108.reuse, R4, R40 ;  /* 0x000000046c28723c */ /* 0x040ff20000041828 */
[----:B------:R1:W2:Y:S01]  /*10ec0*/  MUFU.TANH R180, R18 ;  /* 0x0000001200b47308 */ /* 0x0002a20000002400 */
[----:B------:R-:W-:Y:S01]  /*10ed0*/  VIADD R4, R2, 0x19 ;  /* 0x0000001902047836 */ /* 0x000fe20000000000 */
[-C--:B------:R-:W-:Y:S08]  /*10ee0*/  HMMA.16816.F32.BF16 R44, R108, R6.reuse, R44 ;  /* 0x000000066c2c723c */ /* 0x080ff0000004182c */
[----:B------:R-:W3:Y:S01]  /*10ef0*/  MUFU.TANH R16, R16 ;  /* 0x0000001000107308 */ /* 0x000ee20000002400 */
[----:B------:R-:W-:Y:S01]  /*10f00*/  FMUL.FTZ R37, R37, UR9 ;  /* 0x0000000925257c20 */ /* 0x000fe20008410000 */
[----:B------:R-:W-:Y:S01]  /*10f10*/  FMUL.FTZ R36, R36, UR9 ;  /* 0x0000000924247c20 */ /* 0x000fe20008410000 */
[----:B------:R-:W-:Y:S01]  /*10f20*/  FMUL.FTZ R39, R39, UR9 ;  /* 0x0000000927277c20 */ /* 0x000fe20008410000 */
[----:B------:R-:W-:Y:S01]  /*10f30*/  FMUL.FTZ R38, R38, UR9 ;  /* 0x0000000926267c20 */ /* 0x000fe20008410000 */
[C---:B------:R-:W-:Y:S05]  /*10f40*/  HMMA.16816.F32.BF16 R48, R200.reuse, R6, R48 ;  /* 0x00000006c830723c */ /* 0x040fea0000041830 */
[----:B------:R4:W3:Y:S01]  /*10f50*/  MUFU.TANH R181, R17 ;  /* 0x0000001100b57308 */ /* 0x0008e20000002400 */
[----:B-1----:R-:W-:Y:S01]  /*10f60*/  FSEL R18, R14, -INF , !P6 ;  /* 0xff8000000e127808 */ /* 0x002fe20007000000 */
[----:B------:R-:W-:Y:S01]  /*10f70*/  FMUL.FTZ R40, R40, UR9 ;  /* 0x0000000928287c20 */ /* 0x000fe20008410000 */
[----:B------:R-:W-:Y:S01]  /*10f80*/  ISETP.GT.AND P6, PT, R232, R8, PT ;  /* 0x00000008e800720c */ /* 0x000fe20003fc4270 */
[----:B------:R-:W-:Y:S01]  /*10f90*/  FMUL.FTZ R41, R41, UR9 ;  /* 0x0000000929297c20 */ /* 0x000fe20008410000 */
[----:B------:R-:W-:Y:S01]  /*10fa0*/  FMUL.FTZ R42, R42, UR9 ;  /* 0x000000092a2a7c20 */ /* 0x000fe20008410000 */
[----:B------:R-:W-:Y:S04]  /*10fb0*/  FMUL.FTZ R43, R43, UR9 ;  /* 0x000000092b2b7c20 */ /* 0x000fe80008410000 */
[----:B------:R2:W1:Y:S01]  /*10fc0*/  MUFU.TANH R185, R24 ;  /* 0x0000001800b97308 */ /* 0x0004620000002400 */
[----:B------:R-:W-:Y:S01]  /*10fd0*/  FMUL.FTZ R45, R45, UR9 ;  /* 0x000000092d2d7c20 */ /* 0x000fe20008410000 */
[----:B------:R-:W-:Y:S01]  /*10fe0*/  FMUL.FTZ R44, R44, UR9 ;  /* 0x000000092c2c7c20 */ /* 0x000fe20008410000 */
[----:B------:R-:W-:Y:S01]  /*10ff0*/  FMUL.FTZ R47, R47, UR9 ;  /* 0x000000092f2f7c20 */ /* 0x000fe20008410000 */
[----:B------:R-:W-:Y:S06]  /*11000*/  FMUL.FTZ R46, R46, UR9 ;  /* 0x000000092e2e7c20 */ /* 0x000fec0008410000 */
[----:B------:R-:W-:Y:S01]  /*11010*/  MUFU.TANH R35, R35 ;  /* 0x0000002300237308 */ /* 0x000fe20000002400 */
[----:B----4-:R-:W-:Y:S01]  /*11020*/  FMUL.FTZ R17, R31, UR9 ;  /* 0x000000091f117c20 */ /* 0x010fe20008410000 */
[----:B------:R-:W-:Y:S01]  /*11030*/  FSEL R31, R10, -INF , !P3 ;  /* 0xff8000000a1f7808 */ /* 0x000fe20005800000 */
[----:B------:R-:W-:Y:S01]  /*11040*/  FMUL.FTZ R49, R49, UR9 ;  /* 0x0000000931317c20 */ /* 0x000fe20008410000 */
[----:B------:R-:W-:Y:S01]  /*11050*/  FSEL R10, R182, -INF , !P0 ;  /* 0xff800000b60a7808 */ /* 0x000fe20004000000 */
[----:B------:R-:W-:Y:S01]  /*11060*/  FMUL.FTZ R50, R50, UR9 ;  /* 0x0000000932327c20 */ /* 0x000fe20008410000 */
[C---:B------:R-:W-:Y:S01]  /*11070*/  ISETP.GT.AND P0, PT, R231.reuse, R0, PT ;  /* 0x00000000e700720c */ /* 0x040fe20003f04270 */
[----:B------:R-:W-:Y:S01]  /*11080*/  FMUL.FTZ R48, R48, UR9 ;  /* 0x0000000930307c20 */ /* 0x000fe20008410000 */
[----:B------:R-:W-:Y:S02]  /*11090*/  ISETP.GT.AND P3, PT, R231, R8, PT ;  /* 0x00000008e700720c */ /* 0x000fe40003f64270 */
[----:B------:R-:W4:Y:S01]  /*110a0*/  MUFU.TANH R102, R17 ;  /* 0x0000001100667308 */ /* 0x000f220000002400 */
[----:B-----5:R-:W-:Y:S02]  /*110b0*/  FSEL R13, R178, -INF , !P0 ;  /* 0xff800000b20d7808 */ /* 0x020fe40004000000 */
[C---:B------:R-:W-:Y:S02]  /*110c0*/  ISETP.GT.AND P0, PT, R225.reuse, R0, PT ;  /* 0x00000000e100720c */ /* 0x040fe40003f04270 */
[----:B------:R-:W-:Y:S02]  /*110d0*/  FSEL R12, R12, -INF , !P3 ;  /* 0xff8000000c0c7808 */ /* 0x000fe40005800000 */
[----:B------:R-:W-:Y:S03]  /*110e0*/  ISETP.GT.AND P3, PT, R225, R8, PT ;  /* 0x00000008e100720c */ /* 0x000fe60003f64270 */
[----:B------:R5:W-:Y:S01]  /*110f0*/  MUFU.TANH R178, R15 ;  /* 0x0000000f00b27308 */ /* 0x000be20000002400 */
[----:B--2---:R-:W-:Y:S02]  /*11100*/  FSEL R24, R180, -INF , !P6 ;  /* 0xff800000b4187808 */ /* 0x004fe40007000000 */
[----:B---3--:R-:W-:Y:S02]  /*11110*/  FSEL R16, R16, -INF , !P3 ;  /* 0xff80000010107808 */ /* 0x008fe40005800000 */
[-C--:B------:R-:W-:Y:S01]  /*11120*/  ISETP.GE.AND P3, PT, R8, R229.reuse, PT ;  /* 0x000000e50800720c */ /* 0x080fe20003f66270 */
[----:B------:R-:W-:Y:S01]  /*11130*/  VIADD R8, R2, 0x11 ;  /* 0x0000001102087836 */ /* 0x000fe20000000000 */
[----:B------:R-:W-:Y:S03]  /*11140*/  ISETP.GE.AND P6, PT, R0, R226, PT ;  /* 0x000000e20000720c */ /* 0x000fe60003fc6270 */
[----:B------:R-:W-:Y:S01]  /*11150*/  MUFU.TANH R180, R32 ;  /* 0x0000002000b47308 */ /* 0x000fe20000002400 */
[----:B------:R-:W-:Y:S02]  /*11160*/  FSEL R26, R16, -INF , !P5 ;  /* 0xff800000101a7808 */ /* 0x000fe40006800000 */
[----:B------:R-:W-:Y:S02]  /*11170*/  FSEL R22, R10, -INF , !P6 ;  /* 0xff8000000a167808 */ /* 0x000fe40007000000 */
[----:B------:R-:W-:Y:S02]  /*11180*/  ISETP.GE.AND P6, PT, R0, R229, PT ;  /* 0x000000e50000720c */ /* 0x000fe40003fc6270 */
[----:B------:R-:W-:Y:S03]  /*11190*/  FSEL R23, R12, -INF , !P2 ;  /* 0xff8000000c177808 */ /* 0x000fe60005000000 */
[----:B------:R-:W-:Y:S01]  /*111a0*/  MUFU.TANH R32, R34 ;  /* 0x0000002200207308 */ /* 0x000fe20000002400 */
[----:B-----5:R-:W-:Y:S02]  /*111b0*/  FSEL R15, R181, -INF , !P0 ;  /* 0xff800000b50f7808 */ /* 0x020fe40004000000 */
[----:B------:R-:W-:Y:S02]  /*111c0*/  ISETP.GT.AND P0, PT, R232, R0, PT ;  /* 0x00000000e800720c */ /* 0x000fe40003f04270 */
[----:B------:R-:W-:Y:S02]  /*111d0*/  FSEL R25, R15, -INF , !P1 ;  /* 0xff8000000f197808 */ /* 0x000fe40004800000 */
[----:B------:R-:W-:Y:S03]  /*111e0*/  FSEL R9, R179, -INF , !P0 ;  /* 0xff800000b3097808 */ /* 0x000fe60004000000 */
[----:B------:R-:W-:Y:S01]  /*111f0*/  MUFU.TANH R37, R37 ;  /* 0x0000002500257308 */ /* 0x000fe20000002400 */
[----:B------:R-:W-:Y:S01]  /*11200*/  ISETP.GE.AND P0, PT, R0, R228, PT ;  /* 0x000000e40000720c */ /* 0x000fe20003f06270 */
[----:B------:R-:W-:Y:S01]  /*11210*/  VIADD R0, R2, 0x10 ;  /* 0x0000001002007836 */ /* 0x000fe20000000000 */
[----:B------:R-:W-:Y:S02]  /*11220*/  FSEL R28, R9, -INF , !P6 ;  /* 0xff800000091c7808 */ /* 0x000fe40007000000 */
[----:B------:R-:W-:Y:S02]  /*11230*/  FSEL R21, R13, -INF , !P0 ;  /* 0xff8000000d157808 */ /* 0x000fe40004000000 */
[----:B------:R-:W-:Y:S03]  /*11240*/  ISETP.GT.AND P0, PT, R225, R8, PT ;  /* 0x00000008e100720c */ /* 0x000fe60003f04270 */
[----:B------:R-:W2:Y:S01]  /*11250*/  MUFU.TANH R179, R33 ;  /* 0x0000002100b37308 */ /* 0x000ea20000002400 */
[----:B------:R-:W-:Y:S02]  /*11260*/  ISETP.GT.AND P5, PT, R231, R0, PT ;  /* 0x00000000e700720c */ /* 0x000fe40003fa4270 */
[----:B------:R-:W-:Y:S02]  /*11270*/  FSEL R11, R188, -INF , !P0 ;  /* 0xff800000bc0b7808 */ /* 0x000fe40004000000 */
[----:B------:R-:W-:Y:S02]  /*11280*/  ISETP.GT.AND P0, PT, R232, R8, PT ;  /* 0x00000008e800720c */ /* 0x000fe40003f04270 */
[----:B------:R-:W-:Y:S03]  /*11290*/  ISETP.GT.AND P2, PT, R225, R0, PT ;  /* 0x00000000e100720c */ /* 0x000fe60003f44270 */
[----:B------:R3:W-:Y:S01]  /*112a0*/  MUFU.TANH R33, R40 ;  /* 0x0000002800217308 */ /* 0x0007e20000002400 */
[----:B------:R-:W-:Y:S02]  /*112b0*/  FSEL R13, R186, -INF , !P0 ;  /* 0xff800000ba0d7808 */ /* 0x000fe40004000000 */
[-C--:B------:R-:W-:Y:S02]  /*112c0*/  ISETP.GT.AND P0, PT, R230, R8.reuse, PT ;  /* 0x00000008e600720c */ /* 0x080fe40003f04270 */
[----:B------:R-:W-:Y:S02]  /*112d0*/  FSEL R16, R103, -INF , !P5 ;  /* 0xff80000067107808 */ /* 0x000fe40006800000 */
[----:B------:R-:W-:Y:S03]  /*112e0*/  FSEL R12, R189, -INF , !P2 ;  /* 0xff800000bd0c7808 */ /* 0x000fe60005000000 */
[----:B------:R-:W5:Y:S01]  /*112f0*/  MUFU.TANH R36, R36 ;  /* 0x0000002400247308 */ /* 0x000f620000002400 */
[-C--:B------:R-:W-:Y:S02]  /*11300*/  ISETP.GE.AND P1, PT, R0, R227.reuse, PT ;  /* 0x000000e30000720c */ /* 0x080fe40003f26270 */
[----:B------:R-:W-:Y:S02]  /*11310*/  FSEL R10, R184, -INF , !P0 ;  /* 0xff800000b80a7808 */ /* 0x000fe40004000000 */
[----:B------:R-:W-:Y:S02]  /*11320*/  ISETP.GE.AND P5, PT, R8, R227, PT ;  /* 0x000000e30800720c */ /* 0x000fe40003fa6270 */
[----:B------:R-:W-:Y:S03]  /*11330*/  ISETP.GT.AND P0, PT, R231, R8, PT ;  /* 0x00000008e700720c */ /* 0x000fe60003f04270 */
[----:B------:R-:W5:Y:S01]  /*11340*/  MUFU.TANH R39, R39 ;  /* 0x0000002700277308 */ /* 0x000f620000002400 */
[----:B------:R-:W-:Y:S02]  /*11350*/  FSEL R193, R12, -INF , !P1 ;  /* 0xff8000000cc17808 */ /* 0x000fe40004800000 */
[----:B------:R-:W-:Y:S02]  /*11360*/  FSEL R195, R11, -INF , !P5 ;  /* 0xff8000000bc37808 */ /* 0x000fe40006800000 */
[----:B------:R-:W-:Y:S02]  /*11370*/  FSEL R9, R101, -INF , !P0 ;  /* 0xff80000065097808 */ /* 0x000fe40004000000 */
[C---:B------:R-:W-:Y:S03]  /*11380*/  ISETP.GE.AND P1, PT, R8.reuse, R226, PT ;  /* 0x000000e20800720c */ /* 0x040fe60003f26270 */
[----:B------:R-:W5:Y:S01]  /*11390*/  MUFU.TANH R38, R38 ;  /* 0x0000002600267308 */ /* 0x000f620000002400 */
[C---:B------:R-:W-:Y:S02]  /*113a0*/  ISETP.GE.AND P5, PT, R8.reuse, R228, PT ;  /* 0x000000e40800720c */ /* 0x040fe40003fa6270 */
[-C--:B------:R-:W-:Y:S02]  /*113b0*/  ISETP.GE.AND P0, PT, R8, R229.reuse, PT ;  /* 0x000000e50800720c */ /* 0x080fe40003f06270 */
[----:B------:R-:W-:Y:S02]  /*113c0*/  FSEL R186, R10, -INF , !P1 ;  /* 0xff8000000aba7808 */ /* 0x000fe40004800000 */
[----:B------:R-:W-:Y:S03]  /*113d0*/  FSEL R190, R9, -INF , !P5 ;  /* 0xff80000009be7808 */ /* 0x000fe60006800000 */
[----:B------:R-:W5:Y:S01]  /*113e0*/  MUFU.TANH R41, R41 ;  /* 0x0000002900297308 */ /* 0x000f620000002400 */
[-C--:B------:R-:W-:Y:S01]  /*113f0*/  ISETP.GT.AND P2, PT, R232, R0.reuse, PT ;  /* 0x00000000e800720c */ /* 0x080fe20003f44270 */
[----:B------:R-:W5:Y:S01]  /*11400*/  LDSM.16.M88.4 R8, [R222+0x8c00] ;  /* 0x008c0000de08783b */ /* 0x000f620000000200 */
[----:B------:R-:W-:Y:S01]  /*11410*/  FSEL R198, R13, -INF , !P0 ;  /* 0xff8000000dc67808 */ /* 0x000fe20004000000 */
[----:B------:R-:W-:Y:S04]  /*11420*/  DEPBAR.LE SB0, 0x0 ;  /* 0x000080000000791a */ /* 0x000fe80000000000 */
[----:B------:R-:W-:Y:S02]  /*11430*/  FSEL R14, R187, -INF , !P2 ;  /* 0xff800000bb0e7808 */ /* 0x000fe40005000000 */
[----:B------:R-:W5:Y:S01]  /*11440*/  MUFU.TANH R42, R42 ;  /* 0x0000002a002a7308 */ /* 0x000f620000002400 */
[C---:B------:R-:W-:Y:S01]  /*11450*/  ISETP.GT.AND P2, PT, R230.reuse, R0, PT ;  /* 0x00000000e600720c */ /* 0x040fe20003f44270 */
[----:B------:R-:W-:Y:S01]  /*11460*/  BAR.SYNC.DEFER_BLOCKING 0x0 ;  /* 0x0000000000007b1d */ /* 0x000fe20000010000 */
[----:B------:R-:W-:Y:S02]  /*11470*/  ISETP.GT.AND P0, PT, R230, R4, PT ;  /* 0x00000004e600720c */ /* 0x000fe40003f04270 */
[----:B------:R-:W-:Y:S02]  /*11480*/  FSEL R24, R24, -INF , !P3 ;  /* 0xff80000018187808 */ /* 0x000fe40005800000 */
[----:B-1----:R-:W-:Y:S02]  /*11490*/  FSEL R15, R185, -INF , !P2 ;  /* 0xff800000b90f7808 */ /* 0x002fe40005000000 */
[C---:B------:R-:W-:Y:S02]  /*114a0*/  ISETP.GE.AND P3, PT, R0.reuse, R229, PT ;  /* 0x000000e50000720c */ /* 0x040fe40003f66270 */
[C---:B------:R-:W-:Y:S02]  /*114b0*/  ISETP.GE.AND P6, PT, R0.reuse, R226, PT ;  /* 0x000000e20000720c */ /* 0x040fe40003fc6270 */
[----:B------:R-:W-:Y:S01]  /*114c0*/  ISETP.GE.AND P2, PT, R0, R228, PT ;  /* 0x000000e40000720c */ /* 0x000fe20003f46270 */
[----:B------:R-:W-:Y:S01]  /*114d0*/  VIADD R0, R2, 0x18 ;  /* 0x0000001802007836 */ /* 0x000fe20000000000 */
[----:B------:R-:W-:Y:S02]  /*114e0*/  FSEL R12, R104, -INF , !P0 ;  /* 0xff800000680c7808 */ /* 0x000fe40004000000 */
[----:B------:R-:W-:Y:S02]  /*114f0*/  ISETP.GT.AND P0, PT, R231, R4, PT ;  /* 0x00000004e700720c */ /* 0x000fe40003f04270 */
[----:B------:R-:W-:Y:S02]  /*11500*/  FSEL R197, R14, -INF , !P3 ;  /* 0xff8000000ec57808 */ /* 0x000fe40005800000 */
[----:B------:R-:W-:Y:S02]  /*11510*/  ISETP.GT.AND P3, PT, R230, R0, PT ;  /* 0x00000000e600720c */ /* 0x000fe40003f64270 */
[----:B----4-:R-:W-:Y:S02]  /*11520*/  FSEL R13, R102, -INF , !P0 ;  /* 0xff800000660d7808 */ /* 0x010fe40004000000 */
[----:B---3--:R-:W-:Y:S01]  /*11530*/  FSEL R40, R15, -INF , !P6 ;  /* 0xff8000000f287808 */ /* 0x008fe20007000000 */
[----:B------:R-:W1:Y:S01]  /*11540*/  MUFU.TANH R43, R43 ;  /* 0x0000002b002b7308 */ /* 0x000e620000002400 */
[----:B------:R-:W-:Y:S02]  /*11550*/  ISETP.GT.AND P0, PT, R225, R4, PT ;  /* 0x00000004e100720c */ /* 0x000fe40003f04270 */
[-C--:B------:R-:W-:Y:S02]  /*11560*/  ISETP.GT.AND P6, PT, R232, R0.reuse, PT ;  /* 0x00000000e800720c */ /* 0x080fe40003fc4270 */
[----:B------:R-:W-:Y:S02]  /*11570*/  FSEL R5, R107, -INF , !P3 ;  /* 0xff8000006b057808 */ /* 0x000fe40005800000 */
[----:B------:R-:W-:Y:S03]  /*11580*/  ISETP.GT.AND P3, PT, R231, R0, PT ;  /* 0x00000000e700720c */ /* 0x000fe60003f64270 */
[----:B------:R-:W3:Y:S01]  /*11590*/  MUFU.TANH R45, R45 ;  /* 0x0000002d002d7308 */ /* 0x000ee20000002400 */
[----:B--2---:R-:W-:Y:S01]  /*115a0*/  FSEL R15, R179, -INF , !P0 ;  /* 0xff800000b30f7808 */ /* 0x004fe20004000000 */
[-C--:B-----5:R-:W-:Y:S05]  /*115b0*/  HMMA.16816.F32.BF16 R52, R200, R8.reuse, R52 ;  /* 0x00000008c834723c */ /* 0x0a0fea0000041834 */
[----:B------:R-:W-:Y:S03]  /*115c0*/  FSEL R32, R32, -INF , !P6 ;  /* 0xff80000020207808 */ /* 0x000fe60007000000 */
[----:B------:R-:W2:Y:S01]  /*115d0*/  MUFU.TANH R44, R44 ;  /* 0x0000002c002c7308 */ /* 0x000ea20000002400 */
[----:B------:R-:W-:Y:S01]  /*115e0*/  ISETP.GE.AND P1, PT, R0, R226, PT ;  /* 0x000000e20000720c */ /* 0x000fe20003f26270 */
[C---:B------:R-:W-:Y:S04]  /*115f0*/  HMMA.16816.F32.BF16 R56, R108.reuse, R8, R56 ;  /* 0x000000086c38723c */ /* 0x040fe80000041838 */
[----:B------:R-:W-:Y:S02]  /*11600*/  ISETP.GT.AND P0, PT, R232, R4, PT ;  /* 0x00000004e800720c */ /* 0x000fe40003f04270 */
[----:B------:R-:W-:Y:S02]  /*11610*/  ISETP.GE.AND P6, PT, R4, R226, PT ;  /* 0x000000e20400720c */ /* 0x000fe40003fc6270 */
[----:B------:R-:W4:Y:S01]  /*11620*/  MUFU.TANH R47, R47 ;  /* 0x0000002f002f7308 */ /* 0x000f220000002400 */
[----:B------:R-:W-:Y:S01]  /*11630*/  FSEL R17, R178, -INF , !P3 ;  /* 0xff800000b2117808 */ /* 0x000fe20005800000 */
[-C--:B------:R-:W-:Y:S03]  /*11640*/  HMMA.16816.F32.BF16 R60, R108, R10.reuse, R60 ;  /* 0x0000000a6c3c723c */ /* 0x080fe6000004183c */
[----:B------:R-:W-:Y:S01]  /*11650*/  ISETP.GT.AND P3, PT, R225, R0, PT ;  /* 0x00000000e100720c */ /* 0x000fe20003f64270 */
[----:B------:R-:W-:Y:S01]  /*11660*/  FMUL.FTZ R52, R52, UR9 ;  /* 0x0000000934347c20 */ /* 0x000fe20008410000 */
[----:B------:R-:W-:Y:S03]  /*11670*/  FSEL R14, R35, -INF , !P0 ;  /* 0xff800000230e7808 */ /* 0x000fe60004000000 */
[----:B------:R-:W5:Y:S01]  /*11680*/  MUFU.TANH R46, R46 ;  /* 0x0000002e002e7308 */ /* 0x000f620000002400 */
[----:B------:R-:W-:Y:S01]  /*11690*/  FSEL R185, R5, -INF , !P1 ;  /* 0xff80000005b97808 */ /* 0x000fe20004800000 */
[----:B------:R-:W-:Y:S01]  /*116a0*/  FMUL.FTZ R53, R53, UR9 ;  /* 0x0000000935357c20 */ /* 0x000fe20008410000 */
[----:B------:R-:W-:Y:S01]  /*116b0*/  FSEL R187, R12, -INF , !P6 ;  /* 0xff8000000cbb7808 */ /* 0x000fe20007000000 */
[----:B------:R-:W-:Y:S01]  /*116c0*/  FMUL.FTZ R54, R54, UR9 ;  /* 0x0000000936367c20 */ /* 0x000fe20008410000 */
[-C--:B------:R-:W-:Y:S01]  /*116d0*/  ISETP.GE.AND P0, PT, R4, R228.reuse, PT ;  /* 0x000000e40400720c */ /* 0x080fe20003f06270 */
[----:B------:R-:W-:Y:S01]  /*116e0*/  FMUL.FTZ R56, R56, UR9 ;  /* 0x0000000938387c20 */ /* 0x000fe20008410000 */
[C---:B------:R-:W-:Y:S03]  /*116f0*/  ISETP.GE.AND P1, PT, R4.reuse, R227, PT ;  /* 0x000000e30400720c */ /* 0x040fe60003f26270 */
[----:B------:R-:W5:Y:S01]  /*11700*/  MUFU.TANH R49, R49 ;  /* 0x0000003100317308 */ /* 0x000f620000002400 */
[----:B------:R-:W-:Y:S01]  /*11710*/  ISETP.GE.AND P6, PT, R4, R229, PT ;  /* 0x000000e50400720c */ /* 0x000fe20003fc6270 */
[----:B------:R-:W-:Y:S01]  /*11720*/  VIADD R4, R2, 0x21 ;  /* 0x0000002102047836 */ /* 0x000fe20000000000 */
[----:B------:R-:W-:Y:S01]  /*11730*/  FSEL R188, R16, -INF , !P2 ;  /* 0xff80000010bc7808 */ /* 0x000fe20005000000 */
[----:B------:R-:W-:Y:S01]  /*11740*/  FMUL.FTZ R55, R55, UR9 ;  /* 0x0000000937377c20 */ /* 0x000fe20008410000 */
[----:B------:R-:W-:Y:S01]  /*11750*/  FSEL R16, R180, -INF , !P3 ;  /* 0xff800000b4107808 */ /* 0x000fe20005800000 */
[----:B------:R-:W-:Y:S01]  /*11760*/  FMUL.FTZ R58, R58, UR9 ;  /* 0x000000093a3a7c20 */ /* 0x000fe20008410000 */
[C---:B------:R-:W-:Y:S03]  /*11770*/  ISETP.GE.AND P2, PT, R0.reuse, R228, PT ;  /* 0x000000e40000720c */ /* 0x040fe60003f46270 */
[----:B------:R-:W5:Y:S01]  /*11780*/  MUFU.TANH R50, R50 ;  /* 0x0000003200327308 */ /* 0x000f620000002400 */
[C---:B------:R-:W-:Y:S01]  /*11790*/  ISETP.GE.AND P5, PT, R0.reuse, R227, PT ;  /* 0x000000e30000720c */ /* 0x040fe20003fa6270 */
[----:B------:R-:W-:Y:S01]  /*117a0*/  FMUL.FTZ R57, R57, UR9 ;  /* 0x0000000939397c20 */ /* 0x000fe20008410000 */
[----:B------:R-:W-:Y:S01]  /*117b0*/  ISETP.GE.AND P3, PT, R0, R229, PT ;  /* 0x000000e50000720c */ /* 0x000fe20003f66270 */
[----:B------:R-:W-:Y:S01]  /*117c0*/  VIADD R0, R2, 0x20 ;  /* 0x0000002002007836 */ /* 0x000fe20000000000 */
[----:B------:R-:W-:Y:S01]  /*117d0*/  FSEL R199, R13, -INF , !P0 ;  /* 0xff8000000dc77808 */ /* 0x000fe20004000000 */
[----:B------:R-:W-:Y:S01]  /*117e0*/  FMUL.FTZ R62, R62, UR9 ;  /* 0x000000093e3e7c20 */ /* 0x000fe20008410000 */
[----:B------:R-:W-:Y:S03]  /*117f0*/  ISETP.GT.AND P0, PT, R225, R4, PT ;  /* 0x00000004e100720c */ /* 0x000fe60003f04270 */
[----:B------:R-:W5:Y:S01]  /*11800*/  MUFU.TANH R48, R48 ;  /* 0x0000003000307308 */ /* 0x000f620000002400 */
[----:B------:R-:W-:Y:S01]  /*11810*/  FSEL R189, R17, -INF , !P2 ;  /* 0xff80000011bd7808 */ /* 0x000fe20005000000 */
[----:B------:R-:W-:Y:S01]  /*11820*/  FMUL.FTZ R17, R51, UR9 ;  /* 0x0000000933117c20 */ /* 0x000fe20008410000 */
[----:B------:R-:W-:Y:S01]  /*11830*/  ISETP.GT.AND P2, PT, R225, R0, PT ;  /* 0x00000000e100720c */ /* 0x000fe20003f44270 */
[----:B------:R-:W-:Y:S01]  /*11840*/  FMUL.FTZ R63, R63, UR9 ;  /* 0x000000093f3f7c20 */ /* 0x000fe20008410000 */
[----:B------:R-:W-:Y:S01]  /*11850*/  FSEL R5, R37, -INF , !P0 ;  /* 0xff80000025057808 */ /* 0x000fe20004000000 */
[----:B------:R-:W-:Y:S04]  /*11860*/  HMMA.16816.F32.BF16 R64, R200, R10, R64 ;  /* 0x0000000ac840723c */ /* 0x000fe80000041840 */
[----:B------:R-:W5:Y:S01]  /*11870*/  MUFU.TANH R17, R17 ;  /* 0x0000001100117308 */ /* 0x000f620000002400 */
[----:B------:R-:W-:Y:S02]  /*11880*/  ISETP.GT.AND P0, PT, R232, R4, PT ;  /* 0x00000004e800720c */ /* 0x000fe40003f04270 */
[----:B------:R-:W-:Y:S02]  /*11890*/  FSEL R6, R36, -INF , !P2 ;  /* 0xff80000024067808 */ /* 0x000fe40005000000 */
[----:B------:R-:W-:Y:S02]  /*118a0*/  ISETP.GT.AND P2, PT, R232, R0, PT ;  /* 0x00000000e800720c */ /* 0x000fe40003f44270 */
[----:B------:R-:W-:Y:S03]  /*118b0*/  FSEL R7, R39, -INF , !P0 ;  /* 0xff80000027077808 */ /* 0x000fe60004000000 */
[----:B------:R-:W5:Y:S01]  /*118c0*/  MUFU.TANH R52, R52 ;  /* 0x0000003400347308 */ /* 0x000f620000002400 */
[----:B------:R-:W-:Y:S02]  /*118d0*/  ISETP.GT.AND P0, PT, R230, R4, PT ;  /* 0x00000004e600720c */ /* 0x000fe40003f04270 */
[----:B------:R-:W-:Y:S02]  /*118e0*/  FSEL R191, R16, -INF , !P5 ;  /* 0xff80000010bf7808 */ /* 0x000fe40006800000 */
[-C--:B------:R-:W-:Y:S02]  /*118f0*/  ISETP.GT.AND P5, PT, R231, R0.reuse, PT ;  /* 0x00000000e700720c */ /* 0x080fe40003fa4270 */
[----:B------:R-:W-:Y:S03]  /*11900*/  FSEL R13, R38, -INF , !P2 ;  /* 0xff800000260d7808 */ /* 0x000fe60005000000 */
[----:B------:R-:W5:Y:S01]  /*11910*/  MUFU.TANH R53, R53 ;  /* 0x0000003500357308 */ /* 0x000f620000002400 */
[----:B------:R-:W-:Y:S02]  /*11920*/  FSEL R196, R14, -INF , !P6 ;  /* 0xff8000000ec47808 */ /* 0x000fe40007000000 */
[----:B------:R-:W-:Y:S02]  /*11930*/  ISETP.GT.AND P2, PT, R230, R0, PT ;  /* 0x00000000e600720c */ /* 0x000fe40003f44270 */
[----:B------:R-:W-:Y:S02]  /*11940*/  FSEL R14, R41, -INF , !P0 ;  /* 0xff800000290e7808 */ /* 0x000fe40004000000 */
[----:B------:R-:W-:Y:S03]  /*11950*/  ISETP.GT.AND P0, PT, R231, R4, PT ;  /* 0x00000004e700720c */ /* 0x000fe60003f04270 */
[----:B------:R-:W-:Y:S01]  /*11960*/  MUFU.TANH R56, R56 ;  /* 0x0000003800387308 */ /* 0x000fe20000002400 */
[----:B------:R-:W-:Y:S02]  /*11970*/  FSEL R192, R15, -INF , !P1 ;  /* 0xff8000000fc07808 */ /* 0x000fe40004800000 */
[----:B------:R-:W-:Y:S02]  /*11980*/  FSEL R16, R42, -INF , !P5 ;  /* 0xff8000002a107808 */ /* 0x000fe40006800000 */
[-C--:B------:R-:W-:Y:S02]  /*11990*/  ISETP.GE.AND P1, PT, R0, R227.reuse, PT ;  /* 0x000000e30000720c */ /* 0x080fe40003f26270 */
[----:B------:R-:W-:Y:S03]  /*119a0*/  ISETP.GE.AND P5, PT, R4, R227, PT ;  /* 0x000000e30400720c */ /* 0x000fe60003fa6270 */
[----:B------:R-:W-:Y:S01]  /*119b0*/  MUFU.TANH R58, R58 ;  /* 0x0000003a003a7308 */ /* 0x000fe20000002400 */
[----:B------:R-:W-:Y:S02]  /*119c0*/  FSEL R194, R32, -INF , !P3 ;  /* 0xff80000020c27808 */ /* 0x000fe40005800000 */
[----:B------:R-:W-:Y:S02]  /*119d0*/  FSEL R15, R33, -INF , !P2 ;  /* 0xff800000210f7808 */ /* 0x000fe40005000000 */
[CC--:B------:R-:W-:Y:S02]  /*119e0*/  ISETP.GE.AND P3, PT, R0.reuse, R229.reuse, PT ;  /* 0x000000e50000720c */ /* 0x0c0fe40003f66270 */
[C---:B------:R-:W-:Y:S03]  /*119f0*/  ISETP.GE.AND P6, PT, R0.reuse, R226, PT ;  /* 0x000000e20000720c */ /* 0x040fe60003fc6270 */
[----:B------:R-:W-:Y:S01]  /*11a00*/  MUFU.TANH R62, R62 ;  /* 0x0000003e003e7308 */ /* 0x000fe20000002400 */
[----:B------:R-:W-:Y:S01]  /*11a10*/  ISETP.GE.AND P2, PT, R0, R228, PT ;  /* 0x000000e40000720c */ /* 0x000fe20003f46270 */
[----:B------:R-:W-:Y:S01]  /*11a20*/  VIADD R0, R2, 0x29 ;  /* 0x0000002902007836 */ /* 0x000fe20000000000 */
[----:B-1----:R-:W-:Y:S02]  /*11a30*/  FSEL R12, R43, -INF , !P0 ;  /* 0xff8000002b0c7808 */ /* 0x002fe40004000000 */
[----:B------:R-:W-:Y:S02]  /*11a40*/  ISETP.GE.AND P0, PT, R4, R229, PT ;  /* 0x000000e50400720c */ /* 0x000fe40003f06270 */
[----:B------:R-:W-:Y:S03]  /*11a50*/  FSEL R217, R6, -INF , !P1 ;  /* 0xff80000006d97808 */ /* 0x000fe60004800000 */
[----:B------:R-:W-:Y:S01]  /*11a60*/  MUFU.TANH R108, R63 ;  /* 0x0000003f006c7308 */ /* 0x000fe20000002400 */
[----:B------:R-:W-:Y:S02]  /*11a70*/  FSEL R219, R5, -INF , !P5 ;  /* 0xff80000005db7808 */ /* 0x000fe40006800000 */
[C---:B------:R-:W-:Y:S02]  /*11a80*/  ISETP.GE.AND P1, PT, R4.reuse, R226, PT ;  /* 0x000000e20400720c */ /* 0x040fe40003f26270 */
[----:B------:R-:W-:Y:S01]  /*11a90*/  ISETP.GE.AND P5, PT, R4, R228, PT ;  /* 0x000000e40400720c */ /* 0x000fe20003fa6270 */
[----:B------:R-:W-:Y:S01]  /*11aa0*/  VIADD R4, R2, 0x28 ;  /* 0x0000002802047836 */ /* 0x000fe20000000000 */
[----:B------:R-:W-:Y:S02]  /*11ab0*/  FSEL R218, R7, -INF , !P0 ;  /* 0xff80000007da7808 */ /* 0x000fe40004000000 */
[C---:B------:R-:W-:Y:S02]  /*11ac0*/  ISETP.GT.AND P0, PT, R230.reuse, R0, PT ;  /* 0x00000000e600720c */ /* 0x040fe40003f04270 */
[----:B------:R-:W-:Y:S02]  /*11ad0*/  FSEL R216, R13, -INF , !P3 ;  /* 0xff8000000dd87808 */ /* 0x000fe40005800000 */
[----:B------:R-:W-:Y:S02]  /*11ae0*/  ISETP.GT.AND P3, PT, R230, R4, PT ;  /* 0x00000004e600720c */ /* 0x000fe40003f64270 */
[----:B---3--:R-:W-:Y:S02]  /*11af0*/  FSEL R5, R45, -INF , !P0 ;  /* 0xff8000002d057808 */ /* 0x008fe40004000000 */
[C---:B------:R-:W-:Y:S02]  /*11b00*/  ISETP.GT.AND P0, PT, R231.reuse, R0, PT ;  /* 0x00000000e700720c */ /* 0x040fe40003f04270 */
[----:B--2---:R-:W-:Y:S02]  /*11b10*/  FSEL R6, R44, -INF , !P3 ;  /* 0xff8000002c067808 */ /* 0x004fe40005800000 */
[----:B------:R-:W-:Y:S02]  /*11b20*/  ISETP.GT.AND P3, PT, R231, R4, PT ;  /* 0x00000004e700720c */ /* 0x000fe40003f64270 */
[----:B----4-:R-:W-:Y:S02]  /*11b30*/  FSEL R7, R47, -INF , !P0 ;  /* 0xff8000002f077808 */ /* 0x010fe40004000000 */
[----:B------:R-:W-:Y:S02]  /*11b40*/  FSEL R205, R15, -INF , !P6 ;  /* 0xff8000000fcd7808 */ /* 0x000fe40007000000 */
[C---:B------:R-:W-:Y:S01]  /*11b50*/  ISETP.GT.AND P0, PT, R225.reuse, R0, PT ;  /* 0x00000000e100720c */ /* 0x040fe20003f04270 */
[----:B------:R-:W1:Y:S01]  /*11b60*/  MUFU.TANH R15, R54 ;  /* 0x00000036000f7308 */ /* 0x000e620000002400 */
[-C--:B------:R-:W-:Y:S02]  /*11b70*/  ISETP.GT.AND P6, PT, R232, R4.reuse, PT ;  /* 0x00000004e800720c */ /* 0x080fe40003fc4270 */
[----:B-----5:R-:W-:Y:S02]  /*11b80*/  FSEL R8, R46, -INF , !P3 ;  /* 0xff8000002e087808 */ /* 0x020fe40005800000 */
[----:B------:R-:W-:Y:S02]  /*11b90*/  ISETP.GT.AND P3, PT, R225, R4, PT ;  /* 0x00000004e100720c */ /* 0x000fe40003f64270 */
[----:B------:R-:W-:Y:S01]  /*11ba0*/  FSEL R206, R14, -INF , !P1 ;  /* 0xff8000000ece7808 */ /* 0x000fe20004800000 */
[----:B------:R-:W-:Y:S01]  /*11bb0*/  FMUL.FTZ R14, R59, UR9 ;  /* 0x000000093b0e7c20 */ /* 0x000fe20008410000 */
[----:B------:R-:W-:Y:S02]  /*11bc0*/  FSEL R9, R49, -INF , !P0 ;  /* 0xff80000031097808 */ /* 0x000fe40004000000 */
[----:B------:R-:W-:Y:S02]  /*11bd0*/  FSEL R13, R50, -INF , !P6 ;  /* 0xff800000320d7808 */ /* 0x000fe40007000000 */
[----:B------:R-:W-:Y:S01]  /*11be0*/  ISETP.GE.AND P1, PT, R4, R226, PT ;  /* 0x000000e20400720c */ /* 0x000fe20003f26270 */
[----:B------:R-:W-:Y:S01]  /*11bf0*/  MUFU.TANH R14, R14 ;  /* 0x0000000e000e7308 */ /* 0x000fe20000002400 */
[----:B------:R-:W-:Y:S02]  /*11c00*/  ISETP.GT.AND P0, PT, R232, R0, PT ;  /* 0x00000000e800720c */ /* 0x000fe40003f04270 */
[----:B------:R-:W-:Y:S02]  /*11c10*/  ISETP.GE.AND P6, PT, R0, R226, PT ;  /* 0x000000e20000720c */ /* 0x000fe40003fc6270 */
[----:B------:R-:W-:Y:S02]  /*11c20*/  FSEL R210, R12, -INF , !P5 ;  /* 0xff8000000cd27808 */ /* 0x000fe40006800000 */
[----:B------:R-:W-:Y:S02]  /*11c30*/  FSEL R209, R16, -INF , !P2 ;  /* 0xff80000010d17808 */ /* 0x000fe40005000000 */
[----:B------:R-:W-:Y:S01]  /*11c40*/  FSEL R12, R48, -INF , !P3 ;  /* 0xff800000300c7808 */ /* 0x000fe20005800000 */
[----:B------:R-:W2:Y:S01]  /*11c50*/  MUFU.TANH R16, R55 ;  /* 0x0000003700107308 */ /* 0x000ea20000002400 */
[CC--:B------:R-:W-:Y:S02]  /*11c60*/  ISETP.GE.AND P2, PT, R4.reuse, R228.reuse, PT ;  /* 0x000000e40400720c */ /* 0x0c0fe40003f46270 */
[C---:B------:R-:W-:Y:S02]  /*11c70*/  ISETP.GE.AND P5, PT, R4.reuse, R227, PT ;  /* 0x000000e30400720c */ /* 0x040fe40003fa6270 */
[----:B------:R-:W-:Y:S02]  /*11c80*/  ISETP.GE.AND P3, PT, R4, R229, PT ;  /* 0x000000e50400720c */ /* 0x000fe40003f66270 */
[----:B------:R-:W-:Y:S01]  /*11c90*/  FSEL R4, R17, -INF , !P0 ;  /* 0xff80000011047808 */ /* 0x000fe20004000000 */
[----:B------:R-:W-:Y:S01]  /*11ca0*/  FMUL.FTZ R17, R60, UR9 ;  /* 0x000000093c117c20 */ /* 0x000fe20008410000 */
[----:B------:R-:W-:Y:S02]  /*11cb0*/  FSEL R204, R6, -INF , !P1 ;  /* 0xff80000006cc7808 */ /* 0x000fe40004800000 */
[----:B------:R-:W-:Y:S01]  /*11cc0*/  FSEL R207, R5, -INF , !P6 ;  /* 0xff80000005cf7808 */ /* 0x000fe20007000000 */
[----:B------:R-:W-:Y:S01]  /*11cd0*/  VIADD R5, R2, 0x31 ;  /* 0x0000003102057836 */ /* 0x000fe20000000000 */
[C---:B------:R-:W-:Y:S01]  /*11ce0*/  ISETP.GE.AND P0, PT, R0.reuse, R228, PT ;  /* 0x000000e40000720c */ /* 0x040fe20003f06270 */
[----:B------:R-:W-:Y:S01]  /*11cf0*/  MUFU.TANH R17, R17 ;  /* 0x0000001100117308 */ /* 0x000fe20000002400 */
[C---:B------:R-:W-:Y:S02]  /*11d00*/  ISETP.GE.AND P1, PT, R0.reuse, R227, PT ;  /* 0x000000e30000720c */ /* 0x040fe40003f26270 */
[----:B------:R-:W-:Y:S01]  /*11d10*/  ISETP.GE.AND P6, PT, R0, R229, PT ;  /* 0x000000e50000720c */ /* 0x000fe20003fc6270 */
[----:B------:R-:W-:Y:S01]  /*11d20*/  VIADD R0, R2, 0x30 ;  /* 0x0000003002007836 */ /* 0x000fe20000000000 */
[----:B------:R-:W-:Y:S02]  /*11d30*/  FSEL R208, R8, -INF , !P2 ;  /* 0xff80000008d07808 */ /* 0x000fe40005000000 */
[----:B------:R-:W-:Y:S03]  /*11d40*/  FSEL R215, R7, -INF , !P0 ;  /* 0xff80000007d77808 */ /* 0x000fe60004000000 */
[----:B------:R-:W3:Y:S01]  /*11d50*/  MUFU.TANH R8, R57 ;  /* 0x0000003900087308 */ /* 0x000ee20000002400 */
[CC--:B------:R-:W-:Y:S02]  /*11d60*/  ISETP.GT.AND P2, PT, R225.reuse, R0.reuse, PT ;  /* 0x00000000e100720c */ /* 0x0c0fe40003f44270 */
[-C--:B------:R-:W-:Y:S02]  /*11d70*/  ISETP.GT.AND P0, PT, R225, R5.reuse, PT ;  /* 0x00000005e100720c */ /* 0x080fe40003f04270 */
[----:B------:R-:W-:Y:S02]  /*11d80*/  FSEL R6, R52, -INF , !P2 ;  /* 0xff80000034067808 */ /* 0x000fe40005000000 */
[CC--:B------:R-:W-:Y:S02]  /*11d90*/  ISETP.GT.AND P2, PT, R232.reuse, R0.reuse, PT ;  /* 0x00000000e800720c */ /* 0x0c0fe40003f44270 */
[----:B------:R-:W-:Y:S02]  /*11da0*/  FSEL R7, R53, -INF , !P0 ;  /* 0xff80000035077808 */ /* 0x000fe40004000000 */
[-C--:B------:R-:W-:Y:S02]  /*11db0*/  ISETP.GT.AND P0, PT, R232, R5.reuse, PT ;  /* 0x00000005e800720c */ /* 0x080fe40003f04270 */
[----:B-1----:R-:W-:Y:S02]  /*11dc0*/  FSEL R15, R15, -INF , !P2 ;  /* 0xff8000000f0f7808 */ /* 0x002fe40005000000 */
[-C--:B------:R-:W-:Y:S02]  /*11dd0*/  ISETP.GT.AND P2, PT, R230, R0.reuse, PT ;  /* 0x00000000e600720c */ /* 0x080fe40003f44270 */
[----:B--2---:R-:W-:Y:S02]  /*11de0*/  FSEL R16, R16, -INF , !P0 ;  /* 0xff80000010107808 */ /* 0x004fe40004000000 */
[----:B------:R-:W-:Y:S02]  /*11df0*/  FSEL R213, R9, -INF , !P1 ;  /* 0xff80000009d57808 */ /* 0x000fe40004800000 */
[----:B------:R-:W-:Y:S02]  /*11e00*/  ISETP.GT.AND P0, PT, R231, R0, PT ;  /* 0x00000000e700720c */ /* 0x000fe40003f04270 */
[----:B------:R-:W-:Y:S02]  /*11e10*/  FSEL R9, R56, -INF , !P2 ;  /* 0xff80000038097808 */ /* 0x000fe40005000000 */
[----:B------:R-:W-:Y:S02]  /*11e20*/  ISETP.GT.AND P2, PT, R230, R5, PT ;  /* 0x00000005e600720c */ /* 0x000fe40003f44270 */
[----:B------:R-:W-:Y:S01]  /*11e30*/  FSEL R211, R12, -INF , !P5 ;  /* 0xff8000000cd37808 */ /* 0x000fe20006800000 */
[----:B------:R-:W-:Y:S01]  /*11e40*/  FMUL.FTZ R12, R61, UR9 ;  /* 0x000000093d0c7c20 */ /* 0x000fe20008410000 */
[----:B------:R-:W-:Y:S02]  /*11e50*/  FSEL R212, R13, -INF , !P3 ;  /* 0xff8000000dd47808 */ /* 0x000fe40005800000 */
[----:B------:R-:W-:Y:S01]  /*11e60*/  FSEL R214, R4, -INF , !P6 ;  /* 0xff80000004d67808 */ /* 0x000fe20007000000 */
[----:B------:R-:W-:Y:S01]  /*11e70*/  VIADD R4, R2, 0x39 ;  /* 0x0000003902047836 */ /* 0x000fe20000000000 */
[----:B------:R-:W-:Y:S01]  /*11e80*/  FSEL R13, R58, -INF , !P0 ;  /* 0xff8000003a0d7808 */ /* 0x000fe20004000000 */
[----:B------:R-:W1:Y:S01]  /*11e90*/  MUFU.TANH R12, R12 ;  /* 0x0000000c000c7308 */ /* 0x000e620000002400 */
[C---:B------:R-:W-:Y:S02]  /*11ea0*/  ISETP.GE.AND P5, PT, R0.reuse, R227, PT ;  /* 0x000000e30000720c */ /* 0x040fe40003fa6270 */
[C---:B------:R-:W-:Y:S02]  /*11eb0*/  ISETP.GE.AND P1, PT, R0.reuse, R226, PT ;  /* 0x000000e20000720c */ /* 0x040fe40003f26270 */
[C---:B------:R-:W-:Y:S02]  /*11ec0*/  ISETP.GE.AND P3, PT, R0.reuse, R228, PT ;  /* 0x000000e40000720c */ /* 0x040fe40003f66270 */
[----:B------:R-:W-:Y:S01]  /*11ed0*/  ISETP.GE.AND P6, PT, R0, R229, PT ;  /* 0x000000e50000720c */ /* 0x000fe20003fc6270 */
[----:B------:R-:W-:Y:S01]  /*11ee0*/  VIADD R0, R2, 0x38 ;  /* 0x0000003802007836 */ /* 0x000fe20000000000 */
[----:B---3--:R-:W-:Y:S02]  /*11ef0*/  FSEL R8, R8, -INF , !P2 ;  /* 0xff80000008087808 */ /* 0x008fe40005000000 */
[----:B------:R-:W-:Y:S02]  /*11f00*/  ISETP.GE.AND P0, PT, R5, R227, PT ;  /* 0x000000e30500720c */ /* 0x000fe40003f06270 */
[----:B------:R-:W-:Y:S02]  /*11f10*/  ISETP.GT.AND P2, PT, R231, R5, PT ;  /* 0x00000005e700720c */ /* 0x000fe40003f44270 */
[----:B------:R-:W-:Y:S02]  /*11f20*/  FMNMX3.FTZ R2, R3, R18, R19, !PT ;  /* 0x0000001203027276 */ /* 0x000fe40007810013 */
[----:B------:R-:W-:Y:S02]  /*11f30*/  FSEL R241, R7, -INF , !P0 ;  /* 0xff80000007f17808 */ /* 0x000fe40004000000 */
[----:B------:R-:W-:Y:S02]  /*11f40*/  FSEL R14, R14, -INF , !P2 ;  /* 0xff8000000e0e7808 */ /* 0x000fe40005000000 */
[----:B------:R-:W-:Y:S02]  /*11f50*/  ISETP.GE.AND P0, PT, R5, R226, PT ;  /* 0x000000e20500720c */ /* 0x000fe40003f06270 */
[----:B------:R-:W-:Y:S02]  /*11f60*/  ISETP.GT.AND P2, PT, R230, R0, PT ;  /* 0x00000000e600720c */ /* 0x000fe40003f44270 */
[----:B------:R-:W-:Y:S02]  /*11f70*/  FMNMX3.FTZ R2, R2, R20, R22, !PT ;  /* 0x0000001402027276 */ /* 0x000fe40007810016 */
[----:B------:R-:W-:Y:S02]  /*11f80*/  FSEL R203, R8, -INF , !P0 ;  /* 0xff80000008cb7808 */ /* 0x000fe40004000000 */
[----:B------:R-:W-:Y:S02]  /*11f90*/  FSEL R7, R17, -INF , !P2 ;  /* 0xff80000011077808 */ /* 0x000fe40005000000 */
[----:B------:R-:W-:Y:S02]  /*11fa0*/  FMNMX3.FTZ R2, R2, R40, R186, !PT ;  /* 0x0000002802027276 */ /* 0x000fe400078100ba */
[----:B------:R-:W-:Y:S02]  /*11fb0*/  ISETP.GE.AND P0, PT, R0, R226, PT ;  /* 0x000000e20000720c */ /* 0x000fe40003f06270 */
[----:B------:R-:W-:Y:S02]  /*11fc0*/  FMNMX3.FTZ R104, R2, R185, R187, !PT ;  /* 0x000000b902687276 */ /* 0x000fe400078100bb */
[----:B------:R-:W-:Y:S02]  /*11fd0*/  FSEL R235, R7, -INF , !P0 ;  /* 0xff80000007eb7808 */ /* 0x000fe40004000000 */
[----:B------:R-:W-:Y:S02]  /*11fe0*/  ISETP.GT.AND P0, PT, R234, R252, PT ;  /* 0x000000fcea00720c */ /* 0x000fe40003f04270 */
[----:B------:R-:W-:Y:S02]  /*11ff0*/  FSEL R201, R9, -INF , !P1 ;  /* 0xff80000009c97808 */ /* 0x000fe40004800000 */
[----:B------:R-:W-:Y:S02]  /*12000*/  FSEL R240, R6, -INF , !P5 ;  /* 0xff80000006f07808 */ /* 0x000fe40006800000 */
[----:B------:R-:W-:Y:S02]  /*12010*/  ISETP.GT.AND P1, PT, R231, R0, PT ;  /* 0x00000000e700720c */ /* 0x000fe40003f24270 */
[----:B------:R-:W-:Y:S02]  /*12020*/  ISETP.GT.AND P5, PT, R230, R4, PT ;  /* 0x00000004e600720c */ /* 0x000fe40003fa4270 */
[----:B------:R-:W-:Y:S02]  /*12030*/  FMNMX3.FTZ R104, R104, R205, R206, !PT ;  /* 0x000000cd68687276 */ /* 0x000fe400078100ce */
[----:B------:R-:W-:Y:S02]  /*12040*/  FSEL R107, R62, -INF , !P1 ;  /* 0xff8000003e6b7808 */ /* 0x000fe40004800000 */
[----:B-1----:R-:W-:Y:S02]  /*12050*/  FSEL R6, R12, -INF , !P5 ;  /* 0xff8000000c067808 */ /* 0x002fe40006800000 */
[----:B------:R-:W-:Y:S02]  /*12060*/  ISETP.GE.AND P1, PT, R4, R226, PT ;  /* 0x000000e20400720c */ /* 0x000fe40003f26270 */
[----:B------:R-:W-:Y:S02]  /*12070*/  FMNMX3.FTZ R104, R104, R204, R207, !PT ;  /* 0x000000cc68687276 */ /* 0x000fe400078100cf */
[----:B------:R-:W-:Y:S02]  /*12080*/  FSEL R239, R6, -INF , !P1 ;  /* 0xff80000006ef7808 */ /* 0x000fe40004800000 */
[----:B------:R-:W-:Y:S02]  /*12090*/  FMNMX3.FTZ R104, R104, R201, R203, !PT ;  /* 0x000000c968687276 */ /* 0x000fe400078100cb */
[C---:B------:R-:W-:Y:S02]  /*120a0*/  ISETP.GE.AND P2, PT, R5.reuse, R228, PT ;  /* 0x000000e40500720c */ /* 0x040fe40003f46270 */
[----:B------:R-:W-:Y:S02]  /*120b0*/  ISETP.GE.AND P5, PT, R5, R229, PT ;  /* 0x000000e50500720c */ /* 0x000fe40003fa6270 */
[----:B------:R-:W-:Y:S02]  /*120c0*/  ISETP.GT.AND P1, PT, R231, R4, PT ;  /* 0x00000004e700720c */ /* 0x000fe40003f24270 */
[----:B------:R-:W-:Y:S02]  /*120d0*/  FMNMX3.FTZ R12, R106, R27, R29, !PT ;  /* 0x0000001b6a0c7276 */ /* 0x000fe4000781001d */
[----:B------:R-:W-:Y:S01]  /*120e0*/  FMNMX3.FTZ R104, R104, R235, R239, !PT ;  /* 0x000000eb68687276 */ /* 0x000fe200078100ef */
[----:B------:R-:W-:Y:S08]  /*120f0*/  @P0 BRA `(.L_x_972) ;  /* 0xffffffdc00300947 */ /* 0x000ff0000383ffff */
.L_x_971:
[----:B------:R-:W-:Y:S01]  /*12100*/  FMNMX3.FTZ R2, R12, R23, R21, !PT ;  /* 0x000000170c027276 */ /* 0x000fe20007810015 */
[----:B-1----:R-:W1:Y:S01]  /*12110*/  SHFL.BFLY PT, R6, R104, 0x2, 0x1f ;  /* 0x0c401f0068067f89 */ /* 0x002e6200000e0000 */
[----:B------:R-:W-:Y:S01]  /*12120*/  FSEL R108, R108, -INF , !P1 ;  /* 0xff8000006c6c7808 */ /* 0x000fe20004800000 */
[----:B------:R-:W-:Y:S01]  /*12130*/  FMUL.FTZ R65, R65, UR9 ;  /* 0x0000000941417c20 */ /* 0x000fe20008410000 */
[----:B------:R-:W-:Y:S01]  /*12140*/  FMNMX3.FTZ R2, R2, R188, R190, !PT ;  /* 0x000000bc02027276 */ /* 0x000fe200078100be */
[----:B------:R-:W-:Y:S01]  /*12150*/  FMUL.FTZ R66, R66, UR9 ;  /* 0x0000000942427c20 */ /* 0x000fe20008410000 */
[-C--:B------:R-:W-:Y:S03]  /*12160*/  ISETP.GE.AND P0, PT, R0, R228.reuse, PT ;  /* 0x000000e40000720c */ /* 0x080fe60003f06270 */
[----:B------:R-:W2:Y:S01]  /*12170*/  LDL R9, [R1+0x44] ;  /* 0x0000440001097983 */ /* 0x000ea20000100800 */
[----:B------:R-:W-:Y:S01]  /*12180*/  FMNMX3.FTZ R2, R2, R189, R199, !PT ;  /* 0x000000bd02027276 */ /* 0x000fe200078100c7 */
[----:B------:R-:W3:Y:S01]  /*12190*/  MUFU.TANH R65, R65 ;  /* 0x0000004100417308 */ /* 0x000ee20000002400 */
[----:B------:R-:W-:Y:S01]  /*121a0*/  ISETP.GE.AND P1, PT, R4, R228, PT ;  /* 0x000000e40400720c */ /* 0x000fe20003f26270 */
[----:B------:R-:W-:Y:S01]  /*121b0*/  FMUL.FTZ R64, R64, UR9 ;  /* 0x0000000940407c20 */ /* 0x000fe20008410000 */
[----:B------:R-:W-:Y:S01]  /*121c0*/  FMNMX3.FTZ R2, R2, R209, R210, !PT ;  /* 0x000000d102027276 */ /* 0x000fe200078100d2 */
[----:B------:R-:W-:Y:S01]  /*121d0*/  FMUL.FTZ R67, R67, UR9 ;  /* 0x0000000943437c20 */ /* 0x000fe20008410000 */
[----:B------:R-:W-:Y:S01]  /*121e0*/  FSEL R202, R14, -INF , !P2 ;  /* 0xff8000000eca7808 */ /* 0x000fe20005000000 */
[----:B------:R-:W-:Y:S01]  /*121f0*/  STL [R1+0x50], R221 ;  /* 0x000050dd01007387 */ /* 0x000fe20000100800 */
[----:B------:R-:W-:Y:S03]  /*12200*/  FSEL R200, R13, -INF , !P3 ;  /* 0xff8000000dc87808 */ /* 0x000fe60005800000 */
[----:B------:R-:W4:Y:S01]  /*12210*/  MUFU.TANH R66, R66 ;  /* 0x0000004200427308 */ /* 0x000f220000002400 */
[----:B------:R-:W-:Y:S01]  /*12220*/  FSEL R107, R107, -INF , !P0 ;  /* 0xff8000006b6b7808 */ /* 0x000fe20004000000 */
[----:B------:R-:W-:Y:S01]  /*12230*/  LDSM.16.MT88.4 R52, [R220+0xa000] ;  /* 0x00a00000dc34783b */ /* 0x000fe20000004200 */
[----:B------:R-:W-:Y:S02]  /*12240*/  FSEL R108, R108, -INF , !P1 ;  /* 0xff8000006c6c7808 */ /* 0x000fe40004800000 */
[-C--:B------:R-:W-:Y:S02]  /*12250*/  ISETP.GT.AND P3, PT, R225, R0.reuse, PT ;  /* 0x00000000e100720c */ /* 0x080fe40003f64270 */
[----:B------:R-:W-:Y:S03]  /*12260*/  ISETP.GE.AND P2, PT, R0, R227, PT ;  /* 0x000000e30000720c */ /* 0x000fe60003f46270 */
[----:B------:R-:W4:Y:S01]  /*12270*/  MUFU.TANH R8, R64 ;  /* 0x0000004000087308 */ /* 0x000f220000002400 */
[----:B------:R-:W-:Y:S02]  /*12280*/  ISETP.GT.AND P0, PT, R232, R0, PT ;  /* 0x00000000e800720c */ /* 0x000fe40003f04270 */
[----:B------:R-:W-:Y:S02]  /*12290*/  ISETP.GE.AND P1, PT, R0, R229, PT ;  /* 0x000000e50000720c */ /* 0x000fe40003f26270 */
[----:B------:R-:W-:Y:S02]  /*122a0*/  FMNMX3.FTZ R0, R100, R30, R177, !PT ;  /* 0x0000001e64007276 */ /* 0x000fe400078100b1 */
[----:B------:R-:W-:Y:S03]  /*122b0*/  FMNMX3.FTZ R5, R2, R208, R215, !PT ;  /* 0x000000d002057276 */ /* 0x000fe600078100d7 */
[----:B------:R-:W4:Y:S01]  /*122c0*/  MUFU.TANH R67, R67 ;  /* 0x0000004300437308 */ /* 0x000f220000002400 */
[----:B------:R-:W-:Y:S02]  /*122d0*/  FMNMX3.FTZ R2, R0, R26, R25, !PT ;  /* 0x0000001a00027276 */ /* 0x000fe40007810019 */
[----:B------:R-:W-:Y:S02]  /*122e0*/  FMNMX3.FTZ R0, R5, R200, R202, !PT ;  /* 0x000000c805007276 */ /* 0x000fe400078100ca */
[----:B------:R-:W-:Y:S02]  /*122f0*/  FMNMX3.FTZ R2, R2, R193, R195, !PT ;  /* 0x000000c102027276 */ /* 0x000fe400078100c3 */
[----:B------:R-:W-:Y:S02]  /*12300*/  FMNMX3.FTZ R0, R0, R107, R108, !PT ;  /* 0x0000006b00007276 */ /* 0x000fe4000781006c */
[----:B------:R-:W-:Y:S02]  /*12310*/  FMNMX3.FTZ R103, R2, R191, R192, !PT ;  /* 0x000000bf02677276 */ /* 0x000fe400078100c0 */
[----:B------:R-:W-:Y:S01]  /*12320*/  FSEL R236, R15, -INF , !P6 ;  /* 0xff8000000fec7808 */ /* 0x000fe20007000000 */
[----:B------:R-:W4:Y:S01]  /*12330*/  SHFL.BFLY PT, R2, R0, 0x2, 0x1f ;  /* 0x0c401f0000027f89 */ /* 0x000f2200000e0000 */
[----:B------:R-:W-:Y:S02]  /*12340*/  ISETP.GT.AND P6, PT, R225, R4, PT ;  /* 0x00000004e100720c */ /* 0x000fe40003fc4270 */
[----:B------:R-:W-:Y:S02]  /*12350*/  FSEL R237, R16, -INF , !P5 ;  /* 0xff80000010ed7808 */ /* 0x000fe40006800000 */
[----:B------:R-:W-:Y:S02]  /*12360*/  ISETP.GE.AND P5, PT, R4, R227, PT ;  /* 0x000000e30400720c */ /* 0x000fe40003fa6270 */
[----:B------:R-:W-:Y:S02]  /*12370*/  FMNMX3.FTZ R5, R105, R176, R31, !PT ;  /* 0x000000b069057276 */ /* 0x000fe4000781001f */
[----:B------:R-:W-:Y:S02]  /*12380*/  FMNMX3.FTZ R103, R103, R217, R219, !PT ;  /* 0x000000d967677276 */ /* 0x000fe400078100db */
[----:B------:R-:W-:Y:S02]  /*12390*/  FMNMX3.FTZ R5, R5, R24, R28, !PT ;  /* 0x0000001805057276 */ /* 0x000fe4000781001c */
[----:B------:R-:W-:Y:S02]  /*123a0*/  FMNMX3.FTZ R103, R103, R211, R213, !PT ;  /* 0x000000d367677276 */ /* 0x000fe400078100d5 */
[----:B------:R-:W-:Y:S02]  /*123b0*/  FMNMX3.FTZ R5, R5, R197, R198, !PT ;  /* 0x000000c505057276 */ /* 0x000fe400078100c6 */
[----:B------:R-:W-:Y:S02]  /*123c0*/  FMNMX3.FTZ R103, R103, R240, R241, !PT ;  /* 0x000000f067677276 */ /* 0x000fe400078100f1 */
[----:B------:R-:W-:Y:S02]  /*123d0*/  FMNMX3.FTZ R5, R5, R194, R196, !PT ;  /* 0x000000c205057276 */ /* 0x000fe400078100c4 */
[----:B-1----:R-:W-:Y:S02]  /*123e0*/  FMNMX.FTZ R104, R104, R6, !PT ;  /* 0x0000000668687209 */ /* 0x002fe40007810000 */
[----:B---3--:R-:W-:Y:S02]  /*123f0*/  FSEL R6, R65, -INF , !P6 ;  /* 0xff80000041067808 */ /* 0x008fe40007000000 */
[----:B----4-:R-:W-:Y:S01]  /*12400*/  FMNMX.FTZ R0, R0, R2, !PT ;  /* 0x0000000200007209 */ /* 0x010fe20007810000 */
[----:B------:R-:W1:Y:S01]  /*12410*/  SHFL.BFLY PT, R7, R104, 0x1, 0x1f ;  /* 0x0c201f0068077f89 */ /* 0x000e6200000e0000 */
[----:B------:R-:W-:Y:S02]  /*12420*/  FSEL R238, R6, -INF , !P5 ;  /* 0xff80000006ee7808 */ /* 0x000fe40006800000 */
[----:B------:R-:W-:Y:S05]  /*12430*/  FSEL R6, R66, -INF , !P0 ;  /* 0xff80000042067808 */ /* 0x000fea0004000000 */
[----:B------:R-:W3:Y:S01]  /*12440*/  SHFL.BFLY PT, R2, R0, 0x1, 0x1f ;  /* 0x0c201f0000027f89 */ /* 0x000ee200000e0000 */
[----:B------:R-:W-:Y:S02]  /*12450*/  FSEL R8, R8, -INF , !P3 ;  /* 0xff80000008087808 */ /* 0x000fe40005800000 */
[----:B------:R-:W-:Y:S02]  /*12460*/  FSEL R245, R6, -INF , !P1 ;  /* 0xff80000006f57808 */ /* 0x000fe40004800000 */
[----:B------:R-:W-:Y:S02]  /*12470*/  ISETP.GT.AND P3, PT, R232, R4, PT ;  /* 0x00000004e800720c */ /* 0x000fe40003f64270 */
[----:B------:R-:W-:Y:S02]  /*12480*/  ISETP.GE.AND P6, PT, R4, R229, PT ;  /* 0x000000e50400720c */ /* 0x000fe40003fc6270 */
[----:B------:R-:W-:Y:S02]  /*12490*/  FMNMX3.FTZ R4, R5, R216, R218, !PT ;  /* 0x000000d805047276 */ /* 0x000fe400078100da */
[----:B------:R-:W-:Y:S02]  /*124a0*/  FSEL R5, R67, -INF , !P3 ;  /* 0xff80000043057808 */ /* 0x000fe40005800000 */
[----:B------:R-:W-:Y:S02]  /*124b0*/  FMNMX3.FTZ R4, R4, R212, R214, !PT ;  /* 0x000000d404047276 */ /* 0x000fe400078100d6 */
[----:B------:R-:W-:Y:S02]  /*124c0*/  FSEL R247, R5, -INF , !P6 ;  /* 0xff80000005f77808 */ /* 0x000fe40007000000 */
[----:B------:R-:W-:Y:S02]  /*124d0*/  FMNMX3.FTZ R4, R4, R236, R237, !PT ;  /* 0x000000ec04047276 */ /* 0x000fe400078100ed */
[----:B------:R-:W-:Y:S02]  /*124e0*/  FSEL R242, R8, -INF , !P2 ;  /* 0xff80000008f27808 */ /* 0x000fe40005000000 */
[----:B-1----:R-:W-:Y:S02]  /*124f0*/  FMNMX.FTZ R104, R104, R7, !PT ;  /* 0x0000000768687209 */ /* 0x002fe40007810000 */
[----:B------:R-:W-:Y:S02]  /*12500*/  FMNMX3.FTZ R102, R4, R245, R247, !PT ;  /* 0x000000f504667276 */ /* 0x000fe400078100f7 */
[C---:B------:R-:W-:Y:S01]  /*12510*/  FSETP.NEU.FTZ.AND P1, PT, R104.reuse, -INF , PT ;  /* 0xff8000006800780b */ /* 0x040fe20003f3d000 */
[----:B------:R-:W-:Y:S01]  /*12520*/  FMUL.FTZ R109, R104, UR4 ;  /* 0x00000004686d7c20 */ /* 0x000fe20008410000 */
[----:B---3--:R-:W-:Y:S01]  /*12530*/  FMNMX.FTZ R101, R0, R2, !PT ;  /* 0x0000000200657209 */ /* 0x008fe20007810000 */
[----:B------:R-:W1:Y:S01]  /*12540*/  SHFL.BFLY PT, R6, R102, 0x2, 0x1f ;  /* 0x0c401f0066067f89 */ /* 0x000e6200000e0000 */
[----:B------:R-:W-:Y:S02]  /*12550*/  FMNMX3.FTZ R103, R103, R242, R238, !PT ;  /* 0x000000f267677276 */ /* 0x000fe400078100ee */
[----:B------:R-:W-:Y:S01]  /*12560*/  FSEL R109, R109, RZ, P1 ;  /* 0x000000ff6d6d7208 */ /* 0x000fe20000800000 */
[C---:B------:R-:W-:Y:S01]  /*12570*/  FMUL.FTZ R184, R101.reuse, UR4 ;  /* 0x0000000465b87c20 */ /* 0x040fe20008410000 */
[----:B------:R-:W-:Y:S03]  /*12580*/  FSETP.NEU.FTZ.AND P0, PT, R101, -INF , PT ;  /* 0xff8000006500780b */ /* 0x000fe60003f1d000 */
[----:B------:R-:W3:Y:S01]  /*12590*/  SHFL.BFLY PT, R5, R103, 0x2, 0x1f ;  /* 0x0c401f0067057f89 */ /* 0x000ee200000e0000 */
[--C-:B------:R-:W-:Y:S01]  /*125a0*/  FFMA.FTZ R0, R20, UR4, -R109.reuse ;  /* 0x0000000414007c23 */ /* 0x100fe2000801086d */
[----:B------:R-:W-:Y:S01]  /*125b0*/  FSEL R184, R184, RZ, P0 ;  /* 0x000000ffb8b87208 */ /* 0x000fe20000000000 */
[--C-:B------:R-:W-:Y:S01]  /*125c0*/  FFMA.FTZ R4, R18, UR4, -R109.reuse ;  /* 0x0000000412047c23 */ /* 0x100fe2000801086d */
[--C-:B------:R-:W-:Y:S01]  /*125d0*/  FFMA.FTZ R44, R186, UR4, -R109.reuse ;  /* 0x00000004ba2c7c23 */ /* 0x100fe2000801086d */
[----:B------:R4:W-:Y:S01]  /*125e0*/  MUFU.EX2 R60, R0 ;  /* 0x00000000003c7308 */ /* 0x0009e20000000800 */
[--C-:B------:R-:W-:Y:S01]  /*125f0*/  FFMA.FTZ R40, R40, UR4, -R109.reuse ;  /* 0x0000000428287c23 */ /* 0x100fe2000801086d */
[--C-:B------:R-:W-:Y:S01]  /*12600*/  FFMA.FTZ R48, R185, UR4, -R109.reuse ;  /* 0x00000004b9307c23 */ /* 0x100fe2000801086d */
[--C-:B------:R-:W-:Y:S01]  /*12610*/  FFMA.FTZ R56, R188, UR4, -R184.reuse ;  /* 0x00000004bc387c23 */ /* 0x100fe200080108b8 */
[--C-:B------:R-:W-:Y:S06]  /*12620*/  FFMA.FTZ R107, R107, UR4, -R184.reuse ;  /* 0x000000046b6b7c23 */ /* 0x100fec00080108b8 */
[----:B------:R3:W-:Y:S01]  /*12630*/  MUFU.EX2 R244, R4 ;  /* 0x0000000400f47308 */ /* 0x0007e20000000800 */
[----:B-1----:R-:W-:Y:S09]  /*12640*/  FMNMX.FTZ R102, R102, R6, !PT ;  /* 0x0000000666667209 */ /* 0x002ff20007810000 */
[----:B------:R-:W-:Y:S01]  /*12650*/  MUFU.EX2 R45, R44 ;  /* 0x0000002c002d7308 */ /* 0x000fe20000000800 */
[--C-:B----4-:R-:W-:Y:S01]  /*12660*/  FFMA.FTZ R0, R22, UR4, -R109.reuse ;  /* 0x0000000416007c23 */ /* 0x110fe2000801086d */
[----:B---3--:R-:W-:Y:S01]  /*12670*/  FMNMX.FTZ R103, R103, R5, !PT ;  /* 0x0000000567677209 */ /* 0x008fe20007810000 */
[----:B------:R-:W1:Y:S07]  /*12680*/  SHFL.BFLY PT, R2, R102, 0x1, 0x1f ;  /* 0x0c201f0066027f89 */ /* 0x000e6e00000e0000 */
[----:B------:R3:W4:Y:S01]  /*12690*/  MUFU.EX2 R243, R0 ;  /* 0x0000000000f37308 */ /* 0x0007220000000800 */
[----:B------:R-:W-:Y:S09]  /*126a0*/  FFMA.FTZ R4, R19, UR4, -R109 ;  /* 0x0000000413047c23 */ /* 0x000ff2000801086d */
[----:B------:R1:W1:Y:S10]  /*126b0*/  MUFU.EX2 R249, R4 ;  /* 0x0000000400f97308 */ /* 0x0002740000000800 */
[----:B------:R-:W-:Y:S01]  /*126c0*/  MUFU.EX2 R64, R40 ;  /* 0x0000002800407308 */ /* 0x000fe20000000800 */
[--C-:B---3--:R-:W-:Y:S01]  /*126d0*/  FFMA.FTZ R0, R27, UR4, -R184.reuse ;  /* 0x000000041b007c23 */ /* 0x108fe200080108b8 */
[----:B----4-:R-:W-:Y:S02]  /*126e0*/  F2FP.BF16.F32.PACK_AB R182, R243, R60 ;  /* 0x0000003cf3b6723e */ /* 0x010fe400000010ff */
[----:B-1----:R-:W-:Y:S06]  /*126f0*/  FMNMX.FTZ R102, R102, R2, !PT ;  /* 0x0000000266667209 */ /* 0x002fec0007810000 */
[----:B------:R1:W-:Y:S01]  /*12700*/  MUFU.EX2 R57, R0 ;  /* 0x0000000000397308 */ /* 0x0003e20000000800 */
[----:B------:R-:W3:Y:S01]  /*12710*/  SHFL.BFLY PT, R4, R103, 0x1, 0x1f ;  /* 0x0c201f0067047f89 */ /* 0x000ee200000e0000 */
[C---:B------:R-:W-:Y:S01]  /*12720*/  FMUL.FTZ R111, R102.reuse, UR4 ;  /* 0x00000004666f7c20 */ /* 0x040fe20008410000 */
[----:B------:R-:W-:Y:S02]  /*12730*/  FSETP.NEU.FTZ.AND P2, PT, R102, -INF , PT ;  /* 0xff8000006600780b */ /* 0x000fe40003f5d000 */
[----:B------:R-:W-:Y:S02]  /*12740*/  F2FP.BF16.F32.PACK_AB R180, R249, R244 ;  /* 0x000000f4f9b4723e */ /* 0x000fe400000010ff */
[----:B------:R-:W-:Y:S01]  /*12750*/  FSEL R111, R111, RZ, P2 ;  /* 0x000000ff6f6f7208 */ /* 0x000fe20001000000 */
[--C-:B-1----:R-:W-:Y:S04]  /*12760*/  FFMA.FTZ R0, R29, UR4, -R184.reuse ;  /* 0x000000041d007c23 */ /* 0x102fe800080108b8 */
[----:B------:R1:W4:Y:S01]  /*12770*/  MUFU.EX2 R248, R0 ;  /* 0x0000000000f87308 */ /* 0x0003220000000800 */
[----:B---3--:R-:W-:Y:S04]  /*12780*/  FMNMX.FTZ R103, R103, R4, !PT ;  /* 0x0000000467677209 */ /* 0x008fe80007810000 */
[C---:B------:R-:W-:Y:S01]  /*12790*/  FSETP.NEU.FTZ.AND P3, PT, R103.reuse, -INF , PT ;  /* 0xff8000006700780b */ /* 0x040fe20003f7d000 */
[----:B------:R-:W-:Y:S05]  /*127a0*/  FMUL.FTZ R110, R103, UR4 ;  /* 0x00000004676e7c20 */ /* 0x000fea0008410000 */
[----:B------:R-:W-:Y:S01]  /*127b0*/  FSEL R110, R110, RZ, P3 ;  /* 0x000000ff6e6e7208 */ /* 0x000fe20001800000 */
[----:B-1----:R-:W-:Y:S01]  /*127c0*/  FFMA.FTZ R0, R23, UR4, -R184 ;  /* 0x0000000417007c23 */ /* 0x002fe200080108b8 */
[----:B----4-:R-:W-:Y:S03]  /*127d0*/  F2FP.BF16.F32.PACK_AB R181, R248, R57 ;  /* 0x00000039f8b5723e */ /* 0x010fe600000010ff */
[--C-:B------:R-:W-:Y:S01]  /*127e0*/  FFMA.FTZ R2, R26, UR4, -R110.reuse ;  /* 0x000000041a027c23 */ /* 0x100fe2000801086e */
[----:B------:R-:W-:Y:S01]  /*127f0*/  FFMA.FTZ R4, R30, UR4, -R110 ;  /* 0x000000041e047c23 */ /* 0x000fe2000801086e */
[----:B------:R1:W-:Y:S10]  /*12800*/  MUFU.EX2 R62, R0 ;  /* 0x00000000003e7308 */ /* 0x0003f40000000800 */
[----:B------:R3:W-:Y:S10]  /*12810*/  MUFU.EX2 R63, R2 ;  /* 0x00000002003f7308 */ /* 0x0007f40000000800 */
[----:B------:R-:W-:Y:S01]  /*12820*/  MUFU.EX2 R221, R4 ;  /* 0x0000000400dd7308 */ /* 0x000fe20000000800 */
[----:B-1----:R-:W-:Y:S02]  /*12830*/  FFMA.FTZ R0, R21, UR4, -R184 ;  /* 0x0000000415007c23 */ /* 0x002fe400080108b8 */
[----:B------:R-:W1:Y:S07]  /*12840*/  LDSM.16.MT88.4 R20, [R220+0x9000] ;  /* 0x00900000dc14783b */ /* 0x000e6e0000004200 */
[----:B------:R4:W4:Y:S01]  /*12850*/  MUFU.EX2 R246, R0 ;  /* 0x0000000000f67308 */ /* 0x0009220000000800 */
[--C-:B---3--:R-:W-:Y:S09]  /*12860*/  FFMA.FTZ R2, R28, UR4, -R111.reuse ;  /* 0x000000041c027c23 */ /* 0x108ff2000801086f */
[----:B------:R-:W-:Y:S01]  /*12870*/  MUFU.EX2 R42, R2 ;  /* 0x00000002002a7308 */ /* 0x000fe20000000800 */
[--C-:B----4-:R-:W-:Y:S01]  /*12880*/  FFMA.FTZ R0, R177, UR4, -R110.reuse ;  /* 0x00000004b1007c23 */ /* 0x110fe2000801086e */
[----:B------:R-:W-:Y:S08]  /*12890*/  F2FP.BF16.F32.PACK_AB R183, R246, R62 ;  /* 0x0000003ef6b7723e */ /* 0x000ff000000010ff */
[----:B------:R3:W4:Y:S02]  /*128a0*/  MUFU.EX2 R58, R0 ;  /* 0x00000000003a7308 */ /* 0x0007240000000800 */
[--C-:B---3--:R-:W-:Y:S01]  /*128b0*/  FFMA.FTZ R0, R176, UR4, -R111.reuse ;  /* 0x00000004b0007c23 */ /* 0x108fe2000801086f */
[----:B----4-:R-:W-:Y:S07]  /*128c0*/  F2FP.BF16.F32.PACK_AB R176, R58, R221 ;  /* 0x000000dd3ab0723e */ /* 0x010fee00000010ff */
[----:B------:R3:W-:Y:S02]  /*128d0*/  MUFU.EX2 R250, R0 ;  /* 0x0000000000fa7308 */ /* 0x0007e40000000800 */
[--C-:B---3--:R-:W-:Y:S08]  /*128e0*/  FFMA.FTZ R0, R31, UR4, -R111.reuse ;  /* 0x000000041f007c23 */ /* 0x108ff0000801086f */
[----:B------:R3:W4:Y:S02]  /*128f0*/  MUFU.EX2 R59, R0 ;  /* 0x00000000003b7308 */ /* 0x0007240000000800 */
[----:B---3--:R-:W-:Y:S01]  /*12900*/  FFMA.FTZ R0, R25, UR4, -R110 ;  /* 0x0000000419007c23 */ /* 0x008fe2000801086e */
[----:B----4-:R-:W-:Y:S07]  /*12910*/  F2FP.BF16.F32.PACK_AB R177, R59, R250 ;  /* 0x000000fa3bb1723e */ /* 0x010fee00000010ff */
        /* <DEDUP_REMOVED lines=12> */
[----:B------:R-:W1:Y:S01]  /*129e0*/  MUFU.EX2 R3, R3 ;  /* 0x0000000300037308 */ /* 0x000e620000000800 */
[----:B---3--:R-:W-:Y:S01]  /*129f0*/  FSEL R0, R102, RZ, P2 ;  /* 0x000000ff66007208 */ /* 0x008fe20001000000 */
[C---:B----4-:R-:W-:Y:S01]  /*12a00*/  FMUL.FTZ R8, R100.reuse, R116 ;  /* 0x0000007464087220 */ /* 0x050fe20000410000 */
[C---:B------:R-:W-:Y:S01]  /*12a10*/  FMUL.FTZ R41, R100.reuse, R149 ;  /* 0x0000009564297220 */ /* 0x040fe20000410000 */
[----:B------:R-:W-:Y:S01]  /*12a20*/  MOV R149, R42 ;  /* 0x0000002a00957202 */ /* 0x000fe20000000f00 */
[----:B------:R-:W-:Y:S01]  /*12a30*/  FMUL.FTZ R12, R100, R120 ;  /* 0x00000078640c7220 */ /* 0x000fe20000410000 */
[----:B------:R-:W-:Y:S01]  /*12a40*/  FADD.FTZ R2, -R0, R105 ;  /* 0x0000006900027221 */ /* 0x000fe20000010100 */
[----:B------:R-:W-:Y:S01]  /*12a50*/  FSEL R0, R101, RZ, P0 ;  /* 0x000000ff65007208 */ /* 0x000fe20000000000 */
[----:B------:R-:W-:Y:S01]  /*12a60*/  FMUL.FTZ R13, R100, R121 ;  /* 0x00000079640d7220 */ /* 0x000fe20000410000 */
[----:B------:R-:W-:Y:S01]  /*12a70*/  IADD3 R105, PT, PT, R220, 0x9020, RZ ;  /* 0x00009020dc697810 */ /* 0x000fe20007ffe0ff */
[----:B------:R-:W-:Y:S01]  /*12a80*/  FMUL.FTZ R2, R2, UR4 ;  /* 0x0000000402027c20 */ /* 0x000fe20008410000 */
[----:B--2---:R-:W-:Y:S01]  /*12a90*/  @P4 IADD3 R105, PT, PT, R9, -0x20, RZ ;  /* 0xffffffe009694810 */ /* 0x004fe20007ffe0ff */
[----:B------:R-:W-:Y:S01]  /*12aa0*/  FADD.FTZ R0, -R0, R106 ;  /* 0x0000006a00007221 */ /* 0x000fe20000010100 */
[--C-:B------:R-:W-:Y:S01]  /*12ab0*/  FFMA.FTZ R106, R193, UR4, -R110.reuse ;  /* 0x00000004c16a7c23 */ /* 0x100fe2000801086e */
[C---:B-1----:R-:W-:Y:S01]  /*12ac0*/  FMUL.FTZ R4, R3.reuse, R112 ;  /* 0x0000007003047220 */ /* 0x042fe20000410000 */
[C---:B------:R-:W-:Y:S01]  /*12ad0*/  FMUL.FTZ R5, R3.reuse, R113 ;  /* 0x0000007103057220 */ /* 0x040fe20000410000 */
[----:B------:R-:W-:Y:S01]  /*12ae0*/  FMUL.FTZ R0, R0, UR4 ;  /* 0x0000000400007c20 */ /* 0x000fe20008410000 */
[----:B------:R-:W1:Y:S01]  /*12af0*/  MUFU.EX2 R2, R2 ;  /* 0x0000000200027308 */ /* 0x000e620000000800 */
[----:B------:R-:W2:Y:S01]  /*12b00*/  LDSM.16.MT88.4 R36, [R105] ;  /* 0x000000006924783b */ /* 0x000ea20000004200 */
[C---:B------:R-:W-:Y:S01]  /*12b10*/  FMUL.FTZ R9, R100.reuse, R117 ;  /* 0x0000007564097220 */ /* 0x040fe20000410000 */
[C---:B------:R-:W-:Y:S01]  /*12b20*/  FMUL.FTZ R16, R3.reuse, R124 ;  /* 0x0000007c03107220 */ /* 0x040fe20000410000 */
[C---:B------:R-:W-:Y:S01]  /*12b30*/  FMUL.FTZ R17, R3.reuse, R125 ;  /* 0x0000007d03117220 */ /* 0x040fe20000410000 */
[C---:B------:R-:W-:Y:S01]  /*12b40*/  FMUL.FTZ R44, R100.reuse, R152 ;  /* 0x00000098642c7220 */ /* 0x040fe20000410000 */
[----:B------:R-:W-:Y:S01]  /*12b50*/  MOV R152, R45 ;  /* 0x0000002d00987202 */ /* 0x000fe20000000f00 */
[C---:B------:R-:W-:Y:S03]  /*12b60*/  FMUL.FTZ R45, R100.reuse, R153 ;  /* 0x00000099642d7220 */ /* 0x040fe60000410000 */
[----:B------:R-:W3:Y:S01]  /*12b70*/  MUFU.EX2 R0, R0 ;  /* 0x0000000000007308 */ /* 0x000ee20000000800 */
        /* <DEDUP_REMOVED lines=8> */
[C---:B-1----:R-:W-:Y:S01]  /*12c00*/  FMUL.FTZ R6, R2.reuse, R114 ;  /* 0x0000007202067220 */ /* 0x042fe20000410000 */
[C---:B------:R-:W-:Y:S01]  /*12c10*/  FMUL.FTZ R7, R2.reuse, R115 ;  /* 0x0000007302077220 */ /* 0x040fe20000410000 */
[C---:B------:R-:W-:Y:S01]  /*12c20*/  FMUL.FTZ R18, R2.reuse, R126 ;  /* 0x0000007e02127220 */ /* 0x040fe20000410000 */
[----:B------:R-:W1:Y:S01]  /*12c30*/  LDSM.16.MT88.4 R112, [R105+0x1000] ;  /* 0x001000006970783b */ /* 0x000e620000004200 */
[C---:B------:R-:W-:Y:S01]  /*12c40*/  FMUL.FTZ R19, R2.reuse, R127 ;  /* 0x0000007f02137220 */ /* 0x040fe20000410000 */
[C---:B------:R-:W-:Y:S01]  /*12c50*/  FMUL.FTZ R34, R2.reuse, R142 ;  /* 0x0000008e02227220 */ /* 0x040fe20000410000 */
[C---:B------:R-:W-:Y:S01]  /*12c60*/  FMUL.FTZ R35, R2.reuse, R143 ;  /* 0x0000008f02237220 */ /* 0x040fe20000410000 */
[----:B------:R-:W-:Y:S01]  /*12c70*/  FMUL.FTZ R50, R2, R158 ;  /* 0x0000009e02327220 */ /* 0x000fe20000410000 */
[-C--:B------:R-:W-:Y:S03]  /*12c80*/  HMMA.16816.F32.BF16 R4, R176, R20.reuse, R4 ;  /* 0x00000014b004723c */ /* 0x080fe60000041804 */
[----:B------:R-:W-:Y:S02]  /*12c90*/  LDSM.16.MT88.4 R124, [R105+0x400] ;  /* 0x00040000697c783b */ /* 0x000fe40000004200 */
[C---:B---3--:R-:W-:Y:S01]  /*12ca0*/  FMUL.FTZ R46, R0.reuse, R154 ;  /* 0x0000009a002e7220 */ /* 0x048fe20000410000 */
[C---:B------:R-:W-:Y:S01]  /*12cb0*/  FMUL.FTZ R10, R0.reuse, R118 ;  /* 0x00000076000a7220 */ /* 0x040fe20000410000 */
[----:B------:R3:W-:Y:S01]  /*12cc0*/  MUFU.EX2 R154, R106 ;  /* 0x0000006a009a7308 */ /* 0x0007e20000000800 */
[C---:B------:R-:W-:Y:S01]  /*12cd0*/  FMUL.FTZ R11, R0.reuse, R119 ;  /* 0x00000077000b7220 */ /* 0x040fe20000410000 */
[C---:B------:R-:W-:Y:S01]  /*12ce0*/  FMUL.FTZ R42, R0.reuse, R150 ;  /* 0x00000096002a7220 */ /* 0x040fe20000410000 */
[C---:B------:R-:W-:Y:S01]  /*12cf0*/  FMUL.FTZ R14, R0.reuse, R122 ;  /* 0x0000007a000e7220 */ /* 0x040fe20000410000 */
[----:B------:R-:W4:Y:S01]  /*12d00*/  LDSM.16.MT88.4 R116, [R220+0xb000] ;  /* 0x00b00000dc74783b */ /* 0x000f220000004200 */
[C---:B------:R-:W-:Y:S01]  /*12d10*/  FMUL.FTZ R15, R0.reuse, R123 ;  /* 0x0000007b000f7220 */ /* 0x040fe20000410000 */
[C---:B------:R-:W-:Y:S01]  /*12d20*/  FMUL.FTZ R26, R0.reuse, R134 ;  /* 0x00000086001a7220 */ /* 0x040fe20000410000 */
[C---:B------:R-:W-:Y:S01]  /*12d30*/  FMUL.FTZ R27, R0.reuse, R135 ;  /* 0x00000087001b7220 */ /* 0x040fe20000410000 */
[C---:B------:R-:W-:Y:S04]  /*12d40*/  HMMA.16816.F32.BF16 R8, R180.reuse, R20, R8 ;  /* 0x00000014b408723c */ /* 0x040fe80000041808 */
[----:B------:R-:W-:Y:S01]  /*12d50*/  LDSM.16.MT88.4 R140, [R105+0xc00] ;  /* 0x000c0000698c783b */ /* 0x000fe20000004200 */
[C---:B------:R-:W-:Y:S01]  /*12d60*/  FMUL.FTZ R20, R3.reuse, R128 ;  /* 0x0000008003147220 */ /* 0x040fe20000410000 */
[----:B------:R-:W-:Y:S01]  /*12d70*/  FMUL.FTZ R21, R3, R129 ;  /* 0x0000008103157220 */ /* 0x000fe20000410000 */
[C---:B------:R-:W-:Y:S01]  /*12d80*/  FMUL.FTZ R30, R0.reuse, R138 ;  /* 0x0000008a001e7220 */ /* 0x040fe20000410000 */
[-C--:B------:R-:W-:Y:S03]  /*12d90*/  HMMA.16816.F32.BF16 R12, R180, R22.reuse, R12 ;  /* 0x00000016b40c723c */ /* 0x080fe6000004180c */
[--C-:B---3--:R-:W-:Y:S01]  /*12da0*/  FFMA.FTZ R106, R195, UR4, -R110.reuse ;  /* 0x00000004c36a7c23 */ /* 0x108fe2000801086e */
[C---:B------:R-:W-:Y:S01]  /*12db0*/  FMUL.FTZ R31, R0.reuse, R139 ;  /* 0x0000008b001f7220 */ /* 0x040fe20000410000 */
[C---:B------:R-:W-:Y:S01]  /*12dc0*/  FMUL.FTZ R43, R0.reuse, R151 ;  /* 0x00000097002b7220 */ /* 0x040fe20000410000 */
[----:B------:R-:W-:Y:S01]  /*12dd0*/  FMUL.FTZ R47, R0, R155 ;  /* 0x0000009b002f7220 */ /* 0x000fe20000410000 */
[----:B------:R3:W-:Y:S01]  /*12de0*/  MUFU.EX2 R150, R106 ;  /* 0x0000006a00967308 */ /* 0x0007e20000000800 */
[C---:B------:R-:W-:Y:S04]  /*12df0*/  HMMA.16816.F32.BF16 R16, R176.reuse, R22, R16 ;  /* 0x00000016b010723c */ /* 0x040fe80000041810 */
[C---:B------:R-:W-:Y:S01]  /*12e00*/  FMUL.FTZ R22, R2.reuse, R130 ;  /* 0x0000008202167220 */ /* 0x040fe20000410000 */
[C---:B------:R-:W-:Y:S01]  /*12e10*/  FMUL.FTZ R23, R2.reuse, R131 ;  /* 0x0000008302177220 */ /* 0x040fe20000410000 */
[C---:B------:R-:W-:Y:S01]  /*12e20*/  FMUL.FTZ R51, R2.reuse, R159 ;  /* 0x0000009f02337220 */ /* 0x040fe20000410000 */
[----:B------:R-:W-:Y:S01]  /*12e30*/  LDSM.16.MT88.4 R128, [R220+0xa400] ;  /* 0x00a40000dc80783b */ /* 0x000fe20000004200 */
[----:B------:R-:W-:Y:S01]  /*12e40*/  MOV R133, R249 ;  /* 0x000000f900857202 */ /* 0x000fe20000000f00 */
[----:B------:R-:W-:Y:S01]  /*12e50*/  FMUL.FTZ R65, R3, R173 ;  /* 0x000000ad03417220 */ /* 0x000fe20000410000 */
[----:B------:R-:W-:Y:S01]  /*12e60*/  MOV R134, R248 ;  /* 0x000000f800867202 */ /* 0x000fe20000000f00 */
[C---:B------:R-:W-:Y:S01]  /*12e70*/  FMUL.FTZ R66, R2.reuse, R174 ;  /* 0x000000ae02427220 */ /* 0x040fe20000410000 */
[-C--:B--2---:R-:W-:Y:S01]  /*12e80*/  HMMA.16816.F32.BF16 R20, R176, R36.reuse, R20 ;  /* 0x00000024b014723c */ /* 0x084fe20000041814 */
[----:B------:R2:W-:Y:S02]  /*12e90*/  MUFU.EX2 R155, R56 ;  /* 0x00000038009b7308 */ /* 0x0005e40000000800 */
[----:B------:R-:W-:Y:S01]  /*12ea0*/  MOV R132, R250 ;  /* 0x000000fa00847202 */ /* 0x000fe20000000f00 */
[--C-:B---3--:R-:W-:Y:S01]  /*12eb0*/  FFMA.FTZ R106, R197, UR4, -R111.reuse ;  /* 0x00000004c56a7c23 */ /* 0x108fe2000801086f */
[----:B------:R-:W-:Y:S01]  /*12ec0*/  FMUL.FTZ R67, R2, R175 ;  /* 0x000000af02437220 */ /* 0x000fe20000410000 */
[C---:B------:R-:W-:Y:S01]  /*12ed0*/  FMUL.FTZ R74, R0.reuse, R74 ;  /* 0x0000004a004a7220 */ /* 0x040fe20000410000 */
[C---:B------:R-:W-:Y:S01]  /*12ee0*/  FMUL.FTZ R75, R0.reuse, R75 ;  /* 0x0000004b004b7220 */ /* 0x040fe20000410000 */
[C---:B------:R-:W-:Y:S03]  /*12ef0*/  HMMA.16816.F32.BF16 R24, R180.reuse, R36, R24 ;  /* 0x00000024b418723c */ /* 0x040fe60000041818 */
[----:B------:R3:W-:Y:S01]  /*12f00*/  MUFU.EX2 R153, R106 ;  /* 0x0000006a00997308 */ /* 0x0007e20000000800 */
[C---:B------:R-:W-:Y:S01]  /*12f10*/  FMUL.FTZ R78, R0.reuse, R78 ;  /* 0x0000004e004e7220 */ /* 0x040fe20000410000 */
[C---:B------:R-:W-:Y:S01]  /*12f20*/  FMUL.FTZ R79, R0.reuse, R79 ;  /* 0x0000004f004f7220 */ /* 0x040fe20000410000 */
[----:B------:R-:W-:Y:S01]  /*12f30*/  MOV R135, R246 ;  /* 0x000000f600877202 */ /* 0x000fe20000000f00 */
[C---:B------:R-:W-:Y:S01]  /*12f40*/  FMUL.FTZ R90, R0.reuse, R90 ;  /* 0x0000005a005a7220 */ /* 0x040fe20000410000 */
[-C--:B------:R-:W-:Y:S03]  /*12f50*/  HMMA.16816.F32.BF16 R28, R180, R38.reuse, R28 ;  /* 0x00000026b41c723c */ /* 0x080fe6000004181c */
[C---:B------:R-:W-:Y:S01]  /*12f60*/  FMUL.FTZ R91, R0.reuse, R91 ;  /* 0x0000005b005b7220 */ /* 0x040fe20000410000 */
[C---:B------:R-:W-:Y:S01]  /*12f70*/  FMUL.FTZ R94, R0.reuse, R94 ;  /* 0x0000005e005e7220 */ /* 0x040fe20000410000 */
[----:B------:R-:W-:Y:S01]  /*12f80*/  FMUL.FTZ R95, R0, R95 ;  /* 0x0000005f005f7220 */ /* 0x000fe20000410000 */
[----:B------:R-:W-:Y:S01]  /*12f90*/  MOV R138, R133 ;  /* 0x00000085008a7202 */ /* 0x000fe20000000f00 */
[----:B--2---:R-:W-:Y:S01]  /*12fa0*/  FMUL.FTZ R56, R100, R164 ;  /* 0x000000a464387220 */ /* 0x004fe20000410000 */
[C---:B------:R-:W-:Y:S04]  /*12fb0*/  HMMA.16816.F32.BF16 R32, R176.reuse, R38, R32 ;  /* 0x00000026b020723c */ /* 0x040fe80000041820 */
[----:B---3--:R-:W-:Y:S01]  /*12fc0*/  FFMA.FTZ R106, R198, UR4, -R111 ;  /* 0x00000004c66a7c23 */ /* 0x008fe2000801086f */
        /* <DEDUP_REMOVED lines=11> */
[-C--:B------:R-:W-:Y:S02]  /*13080*/  HMMA.16816.F32.BF16 R36, R176, R52.reuse, R36 ;  /* 0x00000034b024723c */ /* 0x080fe40000041824 */
[----:B------:R3:W-:Y:S01]  /*13090*/  MUFU.EX2 R147, R48 ;  /* 0x0000003000937308 */ /* 0x0007e20000000800 */
[C---:B------:R-:W-:Y:S01]  /*130a0*/  FMUL.FTZ R76, R100.reuse, R76 ;  /* 0x0000004c644c7220 */ /* 0x040fe20000410000 */
[----:B------:R-:W-:Y:S01]  /*130b0*/  FMUL.FTZ R77, R100, R77 ;  /* 0x0000004d644d7220 */ /* 0x000fe20000410000 */
[C---:B------:R-:W-:Y:S01]  /*130c0*/  FMUL.FTZ R80, R3.reuse, R80 ;  /* 0x0000005003507220 */ /* 0x040fe20000410000 */
[----:B------:R-:W-:Y:S01]  /*130d0*/  FMUL.FTZ R81, R3, R81 ;  /* 0x0000005103517220 */ /* 0x000fe20000410000 */
[C---:B------:R-:W-:Y:S01]  /*130e0*/  FMUL.FTZ R82, R2.reuse, R82 ;  /* 0x0000005202527220 */ /* 0x040fe20000410000 */
[C---:B------:R-:W-:Y:S04]  /*130f0*/  HMMA.16816.F32.BF16 R40, R180.reuse, R52, R40 ;  /* 0x00000034b428723c */ /* 0x040fe80000041828 */
[--C-:B--2---:R-:W-:Y:S01]  /*13100*/  FFMA.FTZ R106, R191, UR4, -R110.reuse ;  /* 0x00000004bf6a7c23 */ /* 0x104fe2000801086e */
[C---:B------:R-:W-:Y:S01]  /*13110*/  FMUL.FTZ R53, R3.reuse, R161 ;  /* 0x000000a103357220 */ /* 0x040fe20000410000 */
[----:B------:R-:W-:Y:S01]  /*13120*/  FMUL.FTZ R83, R2, R83 ;  /* 0x0000005302537220 */ /* 0x000fe20000410000 */
[C---:B------:R-:W-:Y:S01]  /*13130*/  FMUL.FTZ R88, R100.reuse, R88 ;  /* 0x0000005864587220 */ /* 0x040fe20000410000 */
[-C--:B------:R-:W-:Y:S01]  /*13140*/  HMMA.16816.F32.BF16 R44, R180, R54.reuse, R44 ;  /* 0x00000036b42c723c */ /* 0x080fe2000004182c */
[----:B------:R2:W-:Y:S02]  /*13150*/  MUFU.EX2 R145, R106 ;  /* 0x0000006a00917308 */ /* 0x0005e40000000800 */
[----:B---3--:R-:W-:Y:S01]  /*13160*/  FMUL.FTZ R48, R3, R156 ;  /* 0x0000009c03307220 */ /* 0x008fe20000410000 */
[C---:B------:R-:W-:Y:S01]  /*13170*/  FMUL.FTZ R89, R100.reuse, R89 ;  /* 0x0000005964597220 */ /* 0x040fe20000410000 */
[----:B------:R-:W-:Y:S01]  /*13180*/  LDSM.16.MT88.4 R156, [R220+0xac00] ;  /* 0x00ac0000dc9c783b */ /* 0x000fe20000004200 */
[C---:B------:R-:W-:Y:S01]  /*13190*/  FMUL.FTZ R92, R100.reuse, R92 ;  /* 0x0000005c645c7220 */ /* 0x040fe20000410000 */
[----:B------:R-:W-:Y:S01]  /*131a0*/  FMUL.FTZ R93, R100, R93 ;  /* 0x0000005d645d7220 */ /* 0x000fe20000410000 */
[----:B------:R-:W-:Y:S01]  /*131b0*/  MOV R137, R243 ;  /* 0x000000f300897202 */ /* 0x000fe20000000f00 */
[----:B------:R-:W-:Y:S01]  /*131c0*/  FFMA.FTZ R52, R187, UR4, -R109 ;  /* 0x00000004bb347c23 */ /* 0x000fe2000801086d */
[C---:B------:R-:W-:Y:S03]  /*131d0*/  HMMA.16816.F32.BF16 R48, R176.reuse, R54, R48 ;  /* 0x00000036b030723c */ /* 0x040fe60000041830 */
[----:B------:R3:W1:Y:S01]  /*131e0*/  MUFU.EX2 R139, R52 ;  /* 0x00000034008b7308 */ /* 0x0006620000000800 */
[C---:B------:R-:W-:Y:S01]  /*131f0*/  FMUL.FTZ R54, R2.reuse, R162 ;  /* 0x000000a202367220 */ /* 0x040fe20000410000 */
[----:B------:R-:W-:Y:S01]  /*13200*/  FMUL.FTZ R55, R2, R163 ;  /* 0x000000a302377220 */ /* 0x000fe20000410000 */
[----:B------:R-:W-:Y:S01]  /*13210*/  MOV R161, R57 ;  /* 0x0000003900a17202 */ /* 0x000fe20000000f00 */
[----:B------:R-:W-:Y:S01]  /*13220*/  FMUL.FTZ R57, R100, R165 ;  /* 0x000000a564397220 */ /* 0x000fe20000410000 */
[----:B--2---:R-:W-:Y:S01]  /*13230*/  FFMA.FTZ R106, R192, UR4, -R110 ;  /* 0x00000004c06a7c23 */ /* 0x004fe2000801086e */
[----:B------:R-:W-:Y:S01]  /*13240*/  MOV R165, R58 ;  /* 0x0000003a00a57202 */ /* 0x000fe20000000f00 */
[C---:B------:R-:W-:Y:S01]  /*13250*/  FMUL.FTZ R58, R0.reuse, R166 ;  /* 0x000000a6003a7220 */ /* 0x040fe20000410000 */
[----:B------:R-:W-:Y:S02]  /*13260*/  MOV R166, R59 ;  /* 0x0000003b00a67202 */ /* 0x000fe40000000f00 */
[----:B------:R2:W-:Y:S01]  /*13270*/  MUFU.EX2 R162, R106 ;  /* 0x0000006a00a27308 */ /* 0x0005e20000000800 */
[----:B------:R-:W-:Y:S01]  /*13280*/  FMUL.FTZ R59, R0, R167 ;  /* 0x000000a7003b7220 */ /* 0x000fe20000410000 */
[----:B------:R-:W-:Y:S01]  /*13290*/  MOV R167, R60 ;  /* 0x0000003c00a77202 */ /* 0x000fe20000000f00 */
[--C-:B------:R-:W-:Y:S01]  /*132a0*/  FFMA.FTZ R60, R190, UR4, -R184.reuse ;  /* 0x00000004be3c7c23 */ /* 0x100fe200080108b8 */
[----:B------:R-:W-:Y:S01]  /*132b0*/  MOV R164, R252 ;  /* 0x000000fc00a47202 */ /* 0x000fe20000000f00 */
[C---:B------:R-:W-:Y:S01]  /*132c0*/  FMUL.FTZ R84, R3.reuse, R84 ;  /* 0x0000005403547220 */ /* 0x040fe20000410000 */
[----:B------:R-:W-:Y:S01]  /*132d0*/  MOV R136, R244 ;  /* 0x000000f400887202 */ /* 0x000fe20000000f00 */
[C---:B------:R-:W-:Y:S03]  /*132e0*/  FMUL.FTZ R85, R3.reuse, R85 ;  /* 0x0000005503557220 */ /* 0x040fe60000410000 */
[----:B------:R4:W4:Y:S01]  /*132f0*/  MUFU.EX2 R151, R60 ;  /* 0x0000003c00977308 */ /* 0x0009220000000800 */
[----:B---3--:R-:W-:Y:S01]  /*13300*/  FMUL.FTZ R52, R3, R160 ;  /* 0x000000a003347220 */ /* 0x008fe20000410000 */
[----:B------:R-:W-:Y:S01]  /*13310*/  MOV R160, R64 ;  /* 0x0000004000a07202 */ /* 0x000fe20000000f00 */
[--C-:B------:R-:W-:Y:S01]  /*13320*/  FFMA.FTZ R64, R189, UR4, -R184.reuse ;  /* 0x00000004bd407c23 */ /* 0x100fe200080108b8 */
[----:B-1----:R-:W-:Y:S01]  /*13330*/  F2FP.BF16.F32.PACK_AB R122, R139, R147 ;  /* 0x000000938b7a723e */ /* 0x002fe200000010ff */
[----:B------:R-:W-:Y:S01]  /*13340*/  FMUL.FTZ R86, R2, R86 ;  /* 0x0000005602567220 */ /* 0x000fe20000410000 */
[----:B------:R-:W-:Y:S01]  /*13350*/  F2FP.BF16.F32.PACK_AB R120, R152, R160 ;  /* 0x000000a09878723e */ /* 0x000fe200000010ff */
[----:B------:R-:W-:Y:S01]  /*13360*/  FMUL.FTZ R87, R2, R87 ;  /* 0x0000005702577220 */ /* 0x000fe20000410000 */
[-C--:B------:R-:W-:Y:S02]  /*13370*/  HMMA.16816.F32.BF16 R52, R176, R112.reuse, R52 ;  /* 0x00000070b034723c */ /* 0x080fe40000041834 */
[----:B------:R1:W-:Y:S01]  /*13380*/  MUFU.EX2 R146, R64 ;  /* 0x0000004000927308 */ /* 0x0003e20000000800 */
[--C-:B--2---:R-:W-:Y:S01]  /*13390*/  FFMA.FTZ R106, R194, UR4, -R111.reuse ;  /* 0x00000004c26a7c23 */ /* 0x104fe2000801086f */
[C---:B------:R-:W-:Y:S01]  /*133a0*/  FMUL.FTZ R96, R3.reuse, R96 ;  /* 0x0000006003607220 */ /* 0x040fe20000410000 */
[C---:B------:R-:W-:Y:S01]  /*133b0*/  FMUL.FTZ R97, R3.reuse, R97 ;  /* 0x0000006103617220 */ /* 0x040fe20000410000 */
[C---:B------:R-:W-:Y:S01]  /*133c0*/  FMUL.FTZ R98, R2.reuse, R98 ;  /* 0x0000006202627220 */ /* 0x040fe20000410000 */
[----:B------:R-:W-:Y:S01]  /*133d0*/  FMUL.FTZ R99, R2, R99 ;  /* 0x0000006302637220 */ /* 0x000fe20000410000 */
[C---:B------:R-:W-:Y:S04]  /*133e0*/  HMMA.16816.F32.BF16 R56, R180.reuse, R112, R56 ;  /* 0x00000070b438723c */ /* 0x040fe80000041838 */
[----:B------:R2:W-:Y:S01]  /*133f0*/  MUFU.EX2 R144, R106 ;  /* 0x0000006a00907308 */ /* 0x0005e20000000800 */
[C---:B----4-:R-:W-:Y:S01]  /*13400*/  FMUL.FTZ R60, R100.reuse, R168 ;  /* 0x000000a8643c7220 */ /* 0x050fe20000410000 */
[----:B------:R-:W-:Y:S01]  /*13410*/  MOV R168, R61 ;  /* 0x0000003d00a87202 */ /* 0x000fe20000000f00 */
[----:B------:R-:W-:Y:S01]  /*13420*/  FMUL.FTZ R61, R100, R169 ;  /* 0x000000a9643d7220 */ /* 0x000fe20000410000 */
[----:B------:R-:W-:Y:S01]  /*13430*/  MOV R169, R62 ;  /* 0x0000003e00a97202 */ /* 0x000fe20000000f00 */
[C---:B------:R-:W-:Y:S01]  /*13440*/  FMUL.FTZ R62, R0.reuse, R170 ;  /* 0x000000aa003e7220 */ /* 0x040fe20000410000 */
[----:B------:R-:W-:Y:S01]  /*13450*/  MOV R170, R63 ;  /* 0x0000003f00aa7202 */ /* 0x000fe20000000f00 */
[----:B------:R-:W-:Y:S01]  /*13460*/  FMUL.FTZ R63, R0, R171 ;  /* 0x000000ab003f7220 */ /* 0x000fe20000410000 */
[----:B------:R-:W-:Y:S01]  /*13470*/  MOV R171, R251 ;  /* 0x000000fb00ab7202 */ /* 0x000fe20000000f00 */
[----:B-1----:R-:W-:Y:S01]  /*13480*/  FMUL.FTZ R64, R3, R172 ;  /* 0x000000ac03407220 */ /* 0x002fe20000410000 */
[----:B------:R-:W-:Y:S01]  /*13490*/  F2FP.BF16.F32.PACK_AB R121, R151, R155 ;  /* 0x0000009b9779723e */ /* 0x000fe200000010ff */
[----:B------:R-:W-:Y:S01]  /*134a0*/  LDSM.16.MT88.4 R172, [R105+0x1c00] ;  /* 0x001c000069ac783b */ /* 0x000fe20000004200 */
[----:B------:R-:W-:Y:S02]  /*134b0*/  MUFU.EX2 R189, R107 ;  /* 0x0000006b00bd7308 */ /* 0x000fe40000000800 */
[-C--:B------:R-:W-:Y:S03]  /*134c0*/  HMMA.16816.F32.BF16 R60, R180, R114.reuse, R60 ;  /* 0x00000072b43c723c */ /* 0x080fe6000004183c */
[----:B--2---:R-:W-:Y:S05]  /*134d0*/  FFMA.FTZ R106, R196, UR4, -R111 ;  /* 0x00000004c46a7c23 */ /* 0x004fea000801086f */
[----:B------:R1:W-:Y:S01]  /*134e0*/  MUFU.EX2 R163, R106 ;  /* 0x0000006a00a37308 */ /* 0x0003e20000000800 */
[C---:B------:R-:W-:Y:S01]  /*134f0*/  HMMA.16816.F32.BF16 R64, R176.reuse, R114, R64 ;  /* 0x00000072b040723c */ /* 0x040fe20000041840 */
[----:B------:R-:W2:Y:S07]  /*13500*/  LDSM.16.MT88.4 R112, [R105+0x2000] ;  /* 0x002000006970783b */ /* 0x000eae0000004200 */
[-C--:B------:R-:W-:Y:S08]  /*13510*/  HMMA.16816.F32.BF16 R68, R176, R116.reuse, R68 ;  /* 0x00000074b044723c */ /* 0x080ff00000041844 */
[C---:B------:R-:W-:Y:S04]  /*13520*/  HMMA.16816.F32.BF16 R72, R180.reuse, R116, R72 ;  /* 0x00000074b448723c */ /* 0x040fe80000041848 */
[--C-:B-1----:R-:W-:Y:S04]  /*13530*/  FFMA.FTZ R106, R199, UR4, -R184.reuse ;  /* 0x00000004c76a7c23 */ /* 0x102fe800080108b8 */
[-C--:B------:R-:W-:Y:S01]  /*13540*/  HMMA.16816.F32.BF16 R76, R180, R118.reuse, R76 ;  /* 0x00000076b44c723c */ /* 0x080fe2000004184c */
[----:B------:R1:W3:Y:S07]  /*13550*/  MUFU.EX2 R252, R106 ;  /* 0x0000006a00fc7308 */ /* 0x0002ee0000000800 */
[C---:B------:R-:W-:Y:S01]  /*13560*/  HMMA.16816.F32.BF16 R80, R176.reuse, R118, R80 ;  /* 0x00000076b050723c */ /* 0x040fe20000041850 */
[----:B------:R-:W4:Y:S07]  /*13570*/  LDSM.16.MT88.4 R116, [R220+0x9400] ;  /* 0x00940000dc74783b */ /* 0x000f2e0000004200 */
[-C--:B--2---:R-:W-:Y:S03]  /*13580*/  HMMA.16816.F32.BF16 R84, R176, R112.reuse, R84 ;  /* 0x00000070b054723c */ /* 0x084fe60000041854 */
[--C-:B-1----:R-:W-:Y:S01]  /*13590*/  FFMA.FTZ R106, R205, UR4, -R109.reuse ;  /* 0x00000004cd6a7c23 */ /* 0x102fe2000801086d */
[----:B---3--:R-:W-:Y:S03]  /*135a0*/  F2FP.BF16.F32.PACK_AB R123, R252, R146 ;  /* 0x00000092fc7b723e */ /* 0x008fe600000010ff */
[----:B------:R1:W-:Y:S01]  /*135b0*/  MUFU.EX2 R251, R106 ;  /* 0x0000006a00fb7308 */ /* 0x0003e20000000800 */
[C---:B------:R-:W-:Y:S04]  /*135c0*/  HMMA.16816.F32.BF16 R88, R180.reuse, R112, R88 ;  /* 0x00000070b458723c */ /* 0x040fe80000041858 */
[----:B------:R-:W-:Y:S02]  /*135d0*/  F2FP.BF16.F32.PACK_AB R112, R150, R154 ;  /* 0x0000009a9670723e */ /* 0x000fe400000010ff */
[----:B------:R-:W-:Y:S02]  /*135e0*/  F2FP.BF16.F32.PACK_AB R113, R148, R153 ;  /* 0x000000999471723e */ /* 0x000fe400000010ff */
[-C--:B------:R-:W-:Y:S01]  /*135f0*/  HMMA.16816.F32.BF16 R92, R180, R114.reuse, R92 ;  /* 0x00000072b45c723c */ /* 0x080fe2000004185c */
[----:B------:R-:W-:Y:S07]  /*13600*/  LDSM.16.MT88.4 R180, [R220+0xbc00] ;  /* 0x00bc0000dcb4783b */ /* 0x000fee0000004200 */
[----:B------:R-:W-:Y:S04]  /*13610*/  HMMA.16816.F32.BF16 R96, R176, R114, R96 ;  /* 0x00000072b060723c */ /* 0x000fe80000041860 */
[--C-:B-1----:R-:W-:Y:S01]  /*13620*/  FFMA.FTZ R106, R206, UR4, -R109.reuse ;  /* 0x00000004ce6a7c23 */ /* 0x102fe2000801086d */
        /* <DEDUP_REMOVED lines=9> */
[----:B------:R-:W3:Y:S07]  /*136c0*/  LDSM.16.MT88.4 R116, [R105+0x1400] ;  /* 0x001400006974783b */ /* 0x000eee0000004200 */
[-C--:B------:R-:W-:Y:S03]  /*136d0*/  HMMA.16816.F32.BF16 R20, R112, R124.reuse, R20 ;  /* 0x0000007c7014723c */ /* 0x080fe60000041814 */
[----:B-1----:R-:W-:Y:S04]  /*136e0*/  FFMA.FTZ R106, R207, UR4, -R109 ;  /* 0x00000004cf6a7c23 */ /* 0x002fe8000801086d */
[----:B------:R1:W4:Y:S01]  /*136f0*/  MUFU.EX2 R250, R106 ;  /* 0x0000006a00fa7308 */ /* 0x0003220000000800 */
[C---:B------:R-:W-:Y:S08]  /*13700*/  HMMA.16816.F32.BF16 R24, R120.reuse, R124, R24 ;  /* 0x0000007c7818723c */ /* 0x040ff00000041818 */
[-C--:B------:R-:W-:Y:S08]  /*13710*/  HMMA.16816.F32.BF16 R28, R120, R126.reuse, R28 ;  /* 0x0000007e781c723c */ /* 0x080ff0000004181c */
[C---:B------:R-:W-:Y:S01]  /*13720*/  HMMA.16816.F32.BF16 R32, R112.reuse, R126, R32 ;  /* 0x0000007e7020723c */ /* 0x040fe20000041820 */
[----:B------:R-:W2:Y:S03]  /*13730*/  LDSM.16.MT88.4 R124, [R220+0xb400] ;  /* 0x00b40000dc7c783b */ /* 0x000ea60000004200 */
[--C-:B-1----:R-:W-:Y:S04]  /*13740*/  FFMA.FTZ R106, R209, UR4, -R184.reuse ;  /* 0x00000004d16a7c23 */ /* 0x102fe800080108b8 */
[-C--:B------:R-:W-:Y:S01]  /*13750*/  HMMA.16816.F32.BF16 R36, R112, R128.reuse, R36 ;  /* 0x000000807024723c */ /* 0x080fe20000041824 */
[----:B------:R1:W-:Y:S07]  /*13760*/  MUFU.EX2 R244, R106 ;  /* 0x0000006a00f47308 */ /* 0x0003ee0000000800 */
[C---:B------:R-:W-:Y:S08]  /*13770*/  HMMA.16816.F32.BF16 R40, R120.reuse, R128, R40 ;  /* 0x000000807828723c */ /* 0x040ff00000041828 */
[-C--:B------:R-:W-:Y:S03]  /*13780*/  HMMA.16816.F32.BF16 R44, R120, R130.reuse, R44 ;  /* 0x00000082782c723c */ /* 0x080fe6000004182c */
[--C-:B-1----:R-:W-:Y:S04]  /*13790*/  FFMA.FTZ R106, R210, UR4, -R184.reuse ;  /* 0x00000004d26a7c23 */ /* 0x102fe800080108b8 */
[----:B------:R1:W-:Y:S01]  /*137a0*/  MUFU.EX2 R246, R106 ;  /* 0x0000006a00f67308 */ /* 0x0003e20000000800 */
[C---:B------:R-:W-:Y:S01]  /*137b0*/  HMMA.16816.F32.BF16 R48, R112.reuse, R130, R48 ;  /* 0x000000827030723c */ /* 0x040fe20000041830 */
[----:B------:R-:W4:Y:S07]  /*137c0*/  LDSM.16.MT88.4 R128, [R105+0x2400] ;  /* 0x002400006980783b */ /* 0x000f2e0000004200 */
[-C--:B---3--:R-:W-:Y:S08]  /*137d0*/  HMMA.16816.F32.BF16 R52, R112, R116.reuse, R52 ;  /* 0x000000747034723c */ /* 0x088ff00000041834 */
[C---:B------:R-:W-:Y:S04]  /*137e0*/  HMMA.16816.F32.BF16 R56, R120.reuse, R116, R56 ;  /* 0x000000747838723c */ /* 0x040fe80000041838 */
[----:B-1----:R-:W-:Y:S01]  /*137f0*/  FFMA.FTZ R106, R208, UR4, -R184 ;  /* 0x00000004d06a7c23 */ /* 0x002fe200080108b8 */
[--C-:B------:R-:W-:Y:S01]  /*13800*/  FFMA.FTZ R116, R217, UR4, -R110.reuse ;  /* 0x00000004d9747c23 */ /* 0x100fe2000801086e */
[----:B------:R-:W-:Y:S02]  /*13810*/  MOV R217, R137 ;  /* 0x0000008900d97202 */ /* 0x000fe40000000f00 */
[-C--:B------:R-:W-:Y:S01]  /*13820*/  HMMA.16816.F32.BF16 R60, R120, R118.reuse, R60 ;  /* 0x00000076783c723c */ /* 0x080fe2000004183c */
[----:B------:R1:W-:Y:S02]  /*13830*/  MUFU.EX2 R243, R106 ;  /* 0x0000006a00f37308 */ /* 0x0003e40000000800 */
[----:B------:R-:W-:Y:S05]  /*13840*/  MOV R137, R134 ;  /* 0x0000008600897202 */ /* 0x000fea0000000f00 */
[C---:B------:R-:W-:Y:S03]  /*13850*/  HMMA.16816.F32.BF16 R64, R112.reuse, R118, R64 ;  /* 0x000000767040723c */ /* 0x040fe60000041840 */
[----:B------:R3:W-:Y:S05]  /*13860*/  MUFU.EX2 R210, R116 ;  /* 0x0000007400d27308 */ /* 0x0007ea0000000800 */
[-C--:B--2---:R-:W-:Y:S03]  /*13870*/  HMMA.16816.F32.BF16 R68, R112, R124.reuse, R68 ;  /* 0x0000007c7044723c */ /* 0x084fe60000041844 */
[--C-:B-1----:R-:W-:Y:S01]  /*13880*/  FFMA.FTZ R106, R219, UR4, -R110.reuse ;  /* 0x00000004db6a7c23 */ /* 0x102fe2000801086e */
[----:B------:R-:W-:Y:S03]  /*13890*/  MOV R219, R135 ;  /* 0x0000008700db7202 */ /* 0x000fe60000000f00 */
[----:B------:R1:W2:Y:S01]  /*138a0*/  MUFU.EX2 R209, R106 ;  /* 0x0000006a00d17308 */ /* 0x0002a20000000800 */
[C---:B------:R-:W-:Y:S01]  /*138b0*/  HMMA.16816.F32.BF16 R72, R120.reuse, R124, R72 ;  /* 0x0000007c7848723c */ /* 0x040fe20000041848 */
[----:B---3--:R-:W3:Y:S07]  /*138c0*/  LDSM.16.MT88.4 R116, [R220+0x9800] ;  /* 0x00980000dc74783b */ /* 0x008eee0000004200 */
[-C--:B------:R-:W-:Y:S08]  /*138d0*/  HMMA.16816.F32.BF16 R76, R120, R126.reuse, R76 ;  /* 0x0000007e784c723c */ /* 0x080ff0000004184c */
[C---:B------:R-:W-:Y:S01]  /*138e0*/  HMMA.16816.F32.BF16 R80, R112.reuse, R126, R80 ;  /* 0x0000007e7050723c */ /* 0x040fe20000041850 */
[----:B------:R-:W3:Y:S03]  /*138f0*/  LDSM.16.MT88.4 R124, [R105+0x800] ;  /* 0x00080000697c783b */ /* 0x000ee60000004200 */
[--C-:B-1----:R-:W-:Y:S01]  /*13900*/  FFMA.FTZ R106, R216, UR4, -R111.reuse ;  /* 0x00000004d86a7c23 */ /* 0x102fe2000801086f */
[----:B------:R-:W-:Y:S03]  /*13910*/  MOV R216, R132 ;  /* 0x0000008400d87202 */ /* 0x000fe60000000f00 */
[-C--:B----4-:R-:W-:Y:S01]  /*13920*/  HMMA.16816.F32.BF16 R84, R112, R128.reuse, R84 ;  /* 0x000000807054723c */ /* 0x090fe20000041854 */
[----:B------:R1:W-:Y:S01]  /*13930*/  MUFU.EX2 R208, R106 ;  /* 0x0000006a00d07308 */ /* 0x0003e20000000800 */
[----:B------:R-:W4:Y:S06]  /*13940*/  LDSM.16.MT88.4 R132, [R220+0xa800] ;  /* 0x00a80000dc84783b */ /* 0x000f2c0000004200 */
[C---:B------:R-:W-:Y:S08]  /*13950*/  HMMA.16816.F32.BF16 R88, R120.reuse, R128, R88 ;  /* 0x000000807858723c */ /* 0x040ff00000041858 */
[-C--:B------:R-:W-:Y:S03]  /*13960*/  HMMA.16816.F32.BF16 R92, R120, R130.reuse, R92 ;  /* 0x00000082785c723c */ /* 0x080fe6000004185c */
[--C-:B-1----:R-:W-:Y:S01]  /*13970*/  FFMA.FTZ R106, R218, UR4, -R111.reuse ;  /* 0x00000004da6a7c23 */ /* 0x102fe2000801086f */
[----:B------:R-:W-:Y:S02]  /*13980*/  F2FP.BF16.F32.PACK_AB R120, R249, R251 ;  /* 0x000000fbf978723e */ /* 0x000fe400000010ff */
[----:B------:R-:W-:Y:S01]  /*13990*/  F2FP.BF16.F32.PACK_AB R122, R250, R248 ;  /* 0x000000f8fa7a723e */ /* 0x000fe200000010ff */
[----:B------:R1:W3:Y:S01]  /*139a0*/  MUFU.EX2 R207, R106 ;  /* 0x0000006a00cf7308 */ /* 0x0002e20000000800 */
[----:B------:R-:W-:Y:S01]  /*139b0*/  HMMA.16816.F32.BF16 R96, R112, R130, R96 ;  /* 0x000000827060723c */ /* 0x000fe20000041860 */
[----:B------:R-:W-:Y:S03]  /*139c0*/  LDSM.16.MT88.4 R128, [R105+0x2800] ;  /* 0x002800006980783b */ /* 0x000fe60000004200 */
[----:B--2---:R-:W-:Y:S02]  /*139d0*/  F2FP.BF16.F32.PACK_AB R112, R209, R210 ;  /* 0x000000d2d170723e */ /* 0x004fe400000010ff */
[----:B------:R-:W-:Y:S02]  /*139e0*/  F2FP.BF16.F32.PACK_AB R121, R246, R244 ;  /* 0x000000f4f679723e */ /* 0x000fe400000010ff */
[----:B------:R-:W-:Y:S01]  /*139f0*/  MOV R218, R139 ;  /* 0x0000008b00da7202 */ /* 0x000fe20000000f00 */
[--C-:B-1----:R-:W-:Y:S01]  /*13a00*/  FFMA.FTZ R106, R211, UR4, -R110.reuse ;  /* 0x00000004d36a7c23 */ /* 0x102fe2000801086e */
[----:B---3--:R-:W-:Y:S02]  /*13a10*/  F2FP.BF16.F32.PACK_AB R113, R207, R208 ;  /* 0x000000d0cf71723e */ /* 0x008fe400000010ff */
[----:B------:R-:W-:Y:S01]  /*13a20*/  MOV R211, R144 ;  /* 0x0000009000d37202 */ /* 0x000fe20000000f00 */
[----:B------:R1:W-:Y:S02]  /*13a30*/  MUFU.EX2 R206, R106 ;  /* 0x0000006a00ce7308 */ /* 0x0003e40000000800 */
[----:B-1----:R-:W-:Y:S01]  /*13a40*/  FFMA.FTZ R106, R213, UR4, -R110 ;  /* 0x00000004d56a7c23 */ /* 0x002fe2000801086e */
[----:B------:R-:W-:Y:S07]  /*13a50*/  MOV R213, R145 ;  /* 0x0000009100d57202 */ /* 0x000fee0000000f00 */
[----:B------:R1:W2:Y:S02]  /*13a60*/  MUFU.EX2 R205, R106 ;  /* 0x0000006a00cd7308 */ /* 0x0002a40000000800 */
[--C-:B-1----:R-:W-:Y:S01]  /*13a70*/  FFMA.FTZ R106, R212, UR4, -R111.reuse ;  /* 0x00000004d46a7c23 */ /* 0x102fe2000801086f */
[----:B--2---:R-:W-:Y:S02]  /*13a80*/  F2FP.BF16.F32.PACK_AB R114, R205, R206 ;  /* 0x000000cecd72723e */ /* 0x004fe400000010ff */
[----:B------:R-:W-:Y:S05]  /*13a90*/  MOV R212, R146 ;  /* 0x0000009200d47202 */ /* 0x000fea0000000f00 */
        /* <DEDUP_REMOVED lines=8> */
[-C--:B------:R-:W-:Y:S03]  /*13b20*/  HMMA.16816.F32.BF16 R4, R112, R116.reuse, R4 ;  /* 0x000000747004723c */ /* 0x080fe60000041804 */
[--C-:B-1----:R-:W-:Y:S01]  /*13b30*/  FFMA.FTZ R106, R201, UR4, -R109.reuse ;  /* 0x00000004c96a7c23 */ /* 0x102fe2000801086d */
[----:B--2---:R-:W-:Y:S02]  /*13b40*/  F2FP.BF16.F32.PACK_AB R123, R198, R243 ;  /* 0x000000f3c67b723e */ /* 0x004fe400000010ff */
[----:B------:R-:W-:Y:S03]  /*13b50*/  MOV R201, R150 ;  /* 0x0000009600c97202 */ /* 0x000fe60000000f00 */
[----:B------:R1:W-:Y:S02]  /*13b60*/  MUFU.EX2 R196, R106 ;  /* 0x0000006a00c47308 */ /* 0x0003e40000000800 */
[C---:B------:R-:W-:Y:S08]  /*13b70*/  HMMA.16816.F32.BF16 R8, R120.reuse, R116, R8 ;  /* 0x000000747808723c */ /* 0x040ff00000041808 */
[-C--:B------:R-:W-:Y:S03]  /*13b80*/  HMMA.16816.F32.BF16 R12, R120, R118.reuse, R12 ;  /* 0x00000076780c723c */ /* 0x080fe6000004180c */
[--C-:B-1----:R-:W-:Y:S01]  /*13b90*/  FFMA.FTZ R106, R203, UR4, -R109.reuse ;  /* 0x00000004cb6a7c23 */ /* 0x102fe2000801086d */
[----:B------:R-:W-:Y:S04]  /*13ba0*/  MOV R203, R151 ;  /* 0x0000009700cb7202 */ /* 0x000fe80000000f00 */
[C---:B------:R-:W-:Y:S01]  /*13bb0*/  HMMA.16816.F32.BF16 R16, R112.reuse, R118, R16 ;  /* 0x000000767010723c */ /* 0x040fe20000041810 */
[----:B------:R1:W2:Y:S01]  /*13bc0*/  MUFU.EX2 R197, R106 ;  /* 0x0000006a00c57308 */ /* 0x0002a20000000800 */
[----:B------:R-:W3:Y:S06]  /*13bd0*/  LDSM.16.MT88.4 R116, [R105+0x1800] ;  /* 0x001800006974783b */ /* 0x000eec0000004200 */
[-C--:B------:R-:W-:Y:S08]  /*13be0*/  HMMA.16816.F32.BF16 R20, R112, R124.reuse, R20 ;  /* 0x0000007c7014723c */ /* 0x080ff00000041814 */
[C---:B------:R-:W-:Y:S04]  /*13bf0*/  HMMA.16816.F32.BF16 R24, R120.reuse, R124, R24 ;  /* 0x0000007c7818723c */ /* 0x040fe80000041818 */
[--C-:B-1----:R-:W-:Y:S01]  /*13c00*/  FFMA.FTZ R106, R235, UR4, -R109.reuse ;  /* 0x00000004eb6a7c23 */ /* 0x102fe2000801086d */
[----:B--2---:R-:W-:Y:S01]  /*13c10*/  F2FP.BF16.F32.PACK_AB R176, R197, R196 ;  /* 0x000000c4c5b0723e */ /* 0x004fe200000010ff */
[----:B------:R-:W-:Y:S01]  /*13c20*/  FFMA.FTZ R109, R239, UR4, -R109 ;  /* 0x00000004ef6d7c23 */ /* 0x000fe2000801086d */
[----:B------:R-:W-:Y:S01]  /*13c30*/  MOV R239, R153 ;  /* 0x0000009900ef7202 */ /* 0x000fe20000000f00 */
[-C--:B------:R-:W-:Y:S01]  /*13c40*/  HMMA.16816.F32.BF16 R28, R120, R126.reuse, R28 ;  /* 0x0000007e781c723c */ /* 0x080fe2000004181c */
[----:B------:R1:W-:Y:S02]  /*13c50*/  MUFU.EX2 R194, R106 ;  /* 0x0000006a00c27308 */ /* 0x0003e40000000800 */
[----:B------:R-:W-:Y:S05]  /*13c60*/  MOV R235, R152 ;  /* 0x0000009800eb7202 */ /* 0x000fea0000000f00 */
[C---:B------:R-:W-:Y:S01]  /*13c70*/  HMMA.16816.F32.BF16 R32, R112.reuse, R126, R32 ;  /* 0x0000007e7020723c */ /* 0x040fe20000041820 */
[----:B------:R-:W2:Y:S02]  /*13c80*/  LDSM.16.MT88.4 R124, [R220+0xb800] ;  /* 0x00b80000dc7c783b */ /* 0x000ea40000004200 */
[----:B------:R-:W3:Y:S05]  /*13c90*/  MUFU.EX2 R195, R109 ;  /* 0x0000006d00c37308 */ /* 0x000eea0000000800 */
[-C--:B----4-:R-:W-:Y:S03]  /*13ca0*/  HMMA.16816.F32.BF16 R36, R112, R132.reuse, R36 ;  /* 0x000000847024723c */ /* 0x090fe60000041824 */
[----:B-1----:R-:W-:Y:S01]  /*13cb0*/  FFMA.FTZ R106, R200, UR4, -R184 ;  /* 0x00000004c86a7c23 */ /* 0x002fe200080108b8 */
[----:B------:R-:W-:Y:S03]  /*13cc0*/  MOV R200, R154 ;  /* 0x0000009a00c87202 */ /* 0x000fe60000000f00 */
[----:B------:R1:W-:Y:S01]  /*13cd0*/  MUFU.EX2 R190, R106 ;  /* 0x0000006a00be7308 */ /* 0x0003e20000000800 */
[C---:B------:R-:W-:Y:S04]  /*13ce0*/  HMMA.16816.F32.BF16 R40, R120.reuse, R132, R40 ;  /* 0x000000847828723c */ /* 0x040fe80000041828 */
[----:B---3--:R-:W-:Y:S01]  /*13cf0*/  F2FP.BF16.F32.PACK_AB R178, R195, R194 ;  /* 0x000000c2c3b2723e */ /* 0x008fe200000010ff */
[----:B------:R-:W-:Y:S01]  /*13d00*/  FFMA.FTZ R109, R240, UR4, -R110 ;  /* 0x00000004f06d7c23 */ /* 0x000fe2000801086e */
[----:B------:R-:W-:Y:S02]  /*13d10*/  MOV R240, R160 ;  /* 0x000000a000f07202 */ /* 0x000fe40000000f00 */
[-C--:B------:R-:W-:Y:S01]  /*13d20*/  HMMA.16816.F32.BF16 R44, R120, R134.reuse, R44 ;  /* 0x00000086782c723c */ /* 0x080fe2000004182c */
[----:B------:R-:W-:Y:S07]  /*13d30*/  MUFU.EX2 R193, R109 ;  /* 0x0000006d00c17308 */ /* 0x000fee0000000800 */
[C---:B------:R-:W-:Y:S01]  /*13d40*/  HMMA.16816.F32.BF16 R48, R112.reuse, R134, R48 ;  /* 0x000000867030723c */ /* 0x040fe20000041830 */
[----:B------:R-:W3:Y:S03]  /*13d50*/  LDSM.16.MT88.4 R132, [R220+0x9c00] ;  /* 0x009c0000dc84783b */ /* 0x000ee60000004200 */
[--C-:B-1----:R-:W-:Y:S01]  /*13d60*/  FFMA.FTZ R106, R202, UR4, -R184.reuse ;  /* 0x00000004ca6a7c23 */ /* 0x102fe200080108b8 */
[----:B------:R-:W-:Y:S01]  /*13d70*/  FFMA.FTZ R184, R108, UR4, -R184 ;  /* 0x000000046cb87c23 */ /* 0x000fe200080108b8 */
[----:B------:R-:W-:Y:S02]  /*13d80*/  MOV R202, R155 ;  /* 0x0000009b00ca7202 */ /* 0x000fe40000000f00 */
[-C--:B------:R-:W-:Y:S01]  /*13d90*/  HMMA.16816.F32.BF16 R52, R112, R116.reuse, R52 ;  /* 0x000000747034723c */ /* 0x080fe20000041834 */
[----:B------:R1:W4:Y:S07]  /*13da0*/  MUFU.EX2 R191, R106 ;  /* 0x0000006a00bf7308 */ /* 0x00032e0000000800 */
[C---:B------:R-:W-:Y:S03]  /*13db0*/  HMMA.16816.F32.BF16 R56, R120.reuse, R116, R56 ;  /* 0x000000747838723c */ /* 0x040fe60000041838 */
[----:B------:R-:W2:Y:S05]  /*13dc0*/  MUFU.EX2 R184, R184 ;  /* 0x000000b800b87308 */ /* 0x000eaa0000000800 */
[-C--:B------:R-:W-:Y:S03]  /*13dd0*/  HMMA.16816.F32.BF16 R60, R120, R118.reuse, R60 ;  /* 0x00000076783c723c */ /* 0x080fe6000004183c */
[--C-:B-1----:R-:W-:Y:S01]  /*13de0*/  FFMA.FTZ R106, R241, UR4, -R110.reuse ;  /* 0x00000004f16a7c23 */ /* 0x102fe2000801086e */
[----:B----4-:R-:W-:Y:S02]  /*13df0*/  F2FP.BF16.F32.PACK_AB R177, R191, R190 ;  /* 0x000000bebfb1723e */ /* 0x010fe400000010ff */
[----:B------:R-:W-:Y:S01]  /*13e00*/  MOV R241, R149 ;  /* 0x0000009500f17202 */ /* 0x000fe20000000f00 */
[----:B------:R1:W4:Y:S01]  /*13e10*/  MUFU.EX2 R192, R106 ;  /* 0x0000006a00c07308 */ /* 0x0003220000000800 */
[C---:B------:R-:W-:Y:S04]  /*13e20*/  HMMA.16816.F32.BF16 R64, R112.reuse, R118, R64 ;  /* 0x000000767040723c */ /* 0x040fe80000041840 */
[----:B--2---:R-:W-:Y:S04]  /*13e30*/  F2FP.BF16.F32.PACK_AB R179, R184, R189 ;  /* 0x000000bdb8b3723e */ /* 0x004fe800000010ff */
[-C--:B------:R-:W-:Y:S08]  /*13e40*/  HMMA.16816.F32.BF16 R68, R112, R124.reuse, R68 ;  /* 0x0000007c7044723c */ /* 0x080ff00000041844 */
[C---:B------:R-:W-:Y:S04]  /*13e50*/  HMMA.16816.F32.BF16 R72, R120.reuse, R124, R72 ;  /* 0x0000007c7848723c */ /* 0x040fe80000041848 */
[--C-:B-1----:R-:W-:Y:S01]  /*13e60*/  FFMA.FTZ R106, R236, UR4, -R111.reuse ;  /* 0x00000004ec6a7c23 */ /* 0x102fe2000801086f */
[----:B----4-:R-:W-:Y:S02]  /*13e70*/  F2FP.BF16.F32.PACK_AB R108, R192, R193 ;  /* 0x000000c1c06c723e */ /* 0x010fe400000010ff */
[----:B------:R-:W-:Y:S01]  /*13e80*/  MOV R236, R168 ;  /* 0x000000a800ec7202 */ /* 0x000fe20000000f00 */
[-C--:B------:R-:W-:Y:S01]  /*13e90*/  HMMA.16816.F32.BF16 R76, R120, R126.reuse, R76 ;  /* 0x0000007e784c723c */ /* 0x080fe2000004184c */
[----:B------:R1:W-:Y:S07]  /*13ea0*/  MUFU.EX2 R188, R106 ;  /* 0x0000006a00bc7308 */ /* 0x0003ee0000000800 */
[C---:B------:R-:W-:Y:S08]  /*13eb0*/  HMMA.16816.F32.BF16 R80, R112.reuse, R126, R80 ;  /* 0x0000007e7050723c */ /* 0x040ff00000041850 */
[-C--:B------:R-:W-:Y:S03]  /*13ec0*/  HMMA.16816.F32.BF16 R84, R112, R128.reuse, R84 ;  /* 0x000000807054723c */ /* 0x080fe60000041854 */
[--C-:B-1----:R-:W-:Y:S01]  /*13ed0*/  FFMA.FTZ R106, R237, UR4, -R111.reuse ;  /* 0x00000004ed6a7c23 */ /* 0x102fe2000801086f */
[----:B------:R-:W-:Y:S02]  /*13ee0*/  MOV R237, R219 ;  /* 0x000000db00ed7202 */ /* 0x000fe40000000f00 */
[----:B------:R-:W-:Y:S01]  /*13ef0*/  MOV R219, R163 ;  /* 0x000000a300db7202 */ /* 0x000fe20000000f00 */
[----:B------:R1:W2:Y:S01]  /*13f00*/  MUFU.EX2 R186, R106 ;  /* 0x0000006a00ba7308 */ /* 0x0002a20000000800 */
[C---:B------:R-:W-:Y:S08]  /*13f10*/  HMMA.16816.F32.BF16 R88, R120.reuse, R128, R88 ;  /* 0x000000807858723c */ /* 0x040ff00000041858 */
[-C--:B------:R-:W-:Y:S08]  /*13f20*/  HMMA.16816.F32.BF16 R92, R120, R130.reuse, R92 ;  /* 0x00000082785c723c */ /* 0x080ff0000004185c */
[----:B------:R-:W-:Y:S04]  /*13f30*/  HMMA.16816.F32.BF16 R96, R112, R130, R96 ;  /* 0x000000827060723c */ /* 0x000fe80000041860 */
[--C-:B-1----:R-:W-:Y:S01]  /*13f40*/  FFMA.FTZ R106, R242, UR4, -R110.reuse ;  /* 0x00000004f26a7c23 */ /* 0x102fe2000801086e */
[----:B------:R-:W-:Y:S01]  /*13f50*/  FFMA.FTZ R110, R238, UR4, -R110 ;  /* 0x00000004ee6e7c23 */ /* 0x000fe2000801086e */
[----:B--2---:R-:W-:Y:S02]  /*13f60*/  F2FP.BF16.F32.PACK_AB R109, R186, R188 ;  /* 0x000000bcba6d723e */ /* 0x004fe400000010ff */
[----:B------:R1:W-:Y:S01]  /*13f70*/  MUFU.EX2 R187, R106 ;  /* 0x0000006a00bb7308 */ /* 0x0003e20000000800 */
[----:B------:R-:W-:Y:S02]  /*13f80*/  MOV R242, R217 ;  /* 0x000000d900f27202 */ /* 0x000fe40000000f00 */
[----:B------:R-:W-:Y:S02]  /*13f90*/  MOV R238, R171 ;  /* 0x000000ab00ee7202 */ /* 0x000fe40000000f00 */
[----:B------:R-:W-:Y:S05]  /*13fa0*/  MOV R217, R164 ;  /* 0x000000a400d97202 */ /* 0x000fea0000000f00 */
[----:B------:R-:W2:Y:S01]  /*13fb0*/  MUFU.EX2 R185, R110 ;  /* 0x0000006e00b97308 */ /* 0x000ea20000000800 */
[C---:B------:R-:W-:Y:S02]  /*13fc0*/  ISETP.GT.AND P0, PT, R234.reuse, R217, PT ;  /* 0x000000d9ea00720c */ /* 0x040fe40003f04270 */
[----:B------:R-:W-:Y:S01]  /*13fd0*/  IADD3 R234, PT, PT, R234, -0x1, RZ ;  /* 0xffffffffeaea7810 */ /* 0x000fe20007ffe0ff */
[--C-:B-1----:R-:W-:Y:S01]  /*13fe0*/  FFMA.FTZ R106, R245, UR4, -R111.reuse ;  /* 0x00000004f56a7c23 */ /* 0x102fe2000801086f */
[----:B------:R-:W-:Y:S01]  /*13ff0*/  FFMA.FTZ R111, R247, UR4, -R111 ;  /* 0x00000004f76f7c23 */ /* 0x000fe2000801086f */
[----:B------:R-:W-:Y:S04]  /*14000*/  MOV R247, R169 ;  /* 0x000000a900f77202 */ /* 0x000fe80000000f00 */
[----:B------:R-:W-:Y:S01]  /*14010*/  MUFU.EX2 R107, R106 ;  /* 0x0000006a006b7308 */ /* 0x000fe20000000800 */
[----:B------:R-:W-:Y:S02]  /*14020*/  MOV R245, R170 ;  /* 0x000000aa00f57202 */ /* 0x000fe40000000f00 */
[----:B--2---:R-:W-:Y:S07]  /*14030*/  F2FP.BF16.F32.PACK_AB R110, R185, R187 ;  /* 0x000000bbb96e723e */ /* 0x004fee00000010ff */
[----:B------:R-:W1:Y:S02]  /*14040*/  MUFU.EX2 R106, R111 ;  /* 0x0000006f006a7308 */ /* 0x000e640000000800 */
[----:B-1----:R-:W-:Y:S07]  /*14050*/  F2FP.BF16.F32.PACK_AB R111, R106, R107 ;  /* 0x0000006b6a6f723e */ /* 0x002fee00000010ff */
[-C--:B---3--:R-:W-:Y:S05]  /*14060*/  HMMA.16816.F32.BF16 R112, R108, R132.reuse, R4 ;  /* 0x000000846c70723c */ /* 0x088fea0000041804 */
[----:B------:R-:W-:Y:S02]  /*14070*/  MOV R4, R137 ;  /* 0x0000008900047202 */ /* 0x000fe40000000f00 */
[----:B------:R-:W-:Y:S01]  /*14080*/  MOV R7, R167 ;  /* 0x000000a700077202 */ /* 0x000fe20000000f00 */
[C---:B------:R-:W-:Y:S01]  /*14090*/  HMMA.16816.F32.BF16 R116, R176.reuse, R132, R8 ;  /* 0x00000084b074723c */ /* 0x040fe20000041808 */
[----:B------:R-:W2:Y:S03]  /*140a0*/  LDL.LU R8, [R1+0x24] ;  /* 0x0000240001087983 */ /* 0x000ea60000300800 */
        /* <DEDUP_REMOVED lines=29> */
[----:B------:R-:W-:Y:S02]  /*14280*/  MOV R9, R10 ;  /* 0x0000000a00097202 */ /* 0x000fe40000000f00 */
[----:B------:R-:W-:Y:S02]  /*14290*/  MOV R10, R221 ;  /* 0x000000dd000a7202 */ /* 0x000fe40000000f00 */
[----:B------:R1:W5:Y:S01]  /*142a0*/  LDL.LU R221, [R1+0x50] ;  /* 0x0000500001dd7983 */ /* 0x0003620000300800 */
[----:B------:R-:W-:Y:S02]  /*142b0*/  MOV R13, R9 ;  /* 0x00000009000d7202 */ /* 0x000fe40000000f00 */
[----:B------:R-:W-:Y:S01]  /*142c0*/  MOV R19, R10 ;  /* 0x0000000a00137202 */ /* 0x000fe20000000f00 */
[----:B------:R-:W2:Y:S01]  /*142d0*/  LDL.LU R8, [R1+0x20] ;  /* 0x0000200001087983 */ /* 0x000ea20000300800 */
[----:B------:R-:W-:Y:S02]  /*142e0*/  MOV R9, R5 ;  /* 0x0000000500097202 */ /* 0x000fe40000000f00 */
[----:B------:R-:W-:Y:S01]  /*142f0*/  MOV R10, R6 ;  /* 0x00000006000a7202 */ /* 0x000fe20000000f00 */
[----:B------:R-:W3:Y:S01]  /*14300*/  LDL.LU R12, [R1+0x28] ;  /* 0x00002800010c7983 */ /* 0x000ee20000300800 */
[----:B--2---:R-:W-:Y:S01]  /*14310*/  FFMA.FTZ R8, R0, R8, R15 ;  /* 0x0000000800087223 */ /* 0x004fe2000001000f */
[----:B------:R-:W-:Y:S02]  /*14320*/  MOV R15, R4 ;  /* 0x00000004000f7202 */ /* 0x000fe40000000f00 */
[----:B------:R-:W2:Y:S01]  /*14330*/  LDL.LU R0, [R1+0x2c] ;  /* 0x00002c0001007983 */ /* 0x000ea20000300800 */
[----:B---3--:R-:W-:Y:S03]  /*14340*/  FFMA.FTZ R3, R3, R12, R19 ;  /* 0x0000000c03037223 */ /* 0x008fe60000010013 */
[----:B------:R3:W4:Y:S01]  /*14350*/  LDSM.16.MT88.4 R4, [R105+0x2c00] ;  /* 0x002c00006904783b */ /* 0x0007220000004200 */
[----:B------:R-:W-:Y:S01]  /*14360*/  FADD.FTZ R8, R15, R8 ;  /* 0x000000080f087221 */ /* 0x000fe20000010000 */
[----:B------:R-:W-:Y:S04]  /*14370*/  FADD.FTZ R3, R9, R3 ;  /* 0x0000000309037221 */ /* 0x000fe80000010000 */
[----:B------:R-:W-:Y:S04]  /*14380*/  FADD.FTZ R3, R245, R3 ;  /* 0x00000003f5037221 */ /* 0x000fe80000010000 */
[----:B------:R-:W-:Y:S04]  /*14390*/  FADD.FTZ R3, R236, R3 ;  /* 0x00000003ec037221 */ /* 0x000fe80000010000 */
[----:B------:R-:W-:Y:S01]  /*143a0*/  FADD.FTZ R3, R200, R3 ;  /* 0x00000003c8037221 */ /* 0x000fe20000010000 */
[----:B---3--:R-:W-:Y:S01]  /*143b0*/  MOV R105, R102 ;  /* 0x0000006600697202 */ /* 0x008fe20000000f00 */
[-C--:B----4-:R-:W-:Y:S08]  /*143c0*/  HMMA.16816.F32.BF16 R84, R108, R4.reuse, R84 ;  /* 0x000000046c54723c */ /* 0x090ff00000041854 */
        /* <DEDUP_REMOVED lines=61> */
[----:B------:R-:W-:Y:S04]  /*147a0*/  STL [R1+0x24], R4 ;  /* 0x0000240401007387 */ /* 0x000fe80000100800 */
[----:B------:R2:W-:Y:S04]  /*147b0*/  STL [R1+0x20], R3 ;  /* 0x0000200301007387 */ /* 0x0005e80000100800 */
[----:B------:R1:W-:Y:S04]  /*147c0*/  STL [R1+0x28], R2 ;  /* 0x0000280201007387 */ /* 0x0003e80000100800 */
[----:B------:R1:W-:Y:S01]  /*147d0*/  STL [R1+0x2c], R0 ;  /* 0x00002c0001007387 */ /* 0x0003e20000100800 */
[----:B--2---:R-:W-:Y:S01]  /*147e0*/  MOV R3, R104 ;  /* 0x0000006800037202 */ /* 0x004fe20000000f00 */
[----:B------:R-:W-:Y:S06]  /*147f0*/  @P0 BRA `(.L_x_970) ;  /* 0xffffffb400d40947 */ /* 0x000fec000383ffff */
.L_x_969:
[----:B------:R-:W1:Y:S04]  /*14800*/  LDL.LU R4, [R1+0x28] ;  /* 0x0000280001047983 */ /* 0x000e680000300800 */
[----:B------:R-:W2:Y:S04]  /*14810*/  LDL.LU R8, [R1+0x2c] ;  /* 0x00002c0001087983 */ /* 0x000ea80000300800 */
[----:B------:R-:W3:Y:S04]  /*14820*/  LDL.LU R6, [R1+0x24] ;  /* 0x0000240001067983 */ /* 0x000ee80000300800 */
[----:B------:R-:W4:Y:S04]  /*14830*/  LDL.LU R5, [R1+0x20] ;  /* 0x0000200001057983 */ /* 0x000f280000300800 */
[----:B------:R-:W3:Y:S04]  /*14840*/  LDL.LU R7, [R1+0x1c] ;  /* 0x00001c0001077983 */ /* 0x000ee80000300800 */
[----:B------:R-:W3:Y:S01]  /*14850*/  LDL R57, [R1+0x48] ;  /* 0x0000480001397983 */ /* 0x000ee20000100800 */
[----:B------:R-:W1:Y:S01]  /*14860*/  S2R R56, SR_TID.X ;  /* 0x0000000000387919 */ /* 0x000e620000002100 */
[----:B------:R-:W1:Y:S01]  /*14870*/  S2UR UR4, SR_CgaCtaId ;  /* 0x00000000000479c3 */ /* 0x000e620000008800 */
[----:B------:R-:W-:Y:S01]  /*14880*/  UMOV UR5, 0x400 ;  /* 0x0000040000057882 */ /* 0x000fe20000000000 */
[C---:B-1----:R-:W-:Y:S01]  /*14890*/  SHF.L.U32 R55, R56.reuse, 0x3, RZ ;  /* 0x0000000338377819 */ /* 0x042fe200000006ff */
[----:B------:R-:W-:Y:S01]  /*148a0*/  ULEA UR4, UR4, UR5, 0x18 ;  /* 0x0000000504047291 */ /* 0x000fe2000f8ec0ff */
[----:B------:R-:W-:Y:S01]  /*148b0*/  SHF.L.U32 R54, R56, 0x2, RZ ;  /* 0x0000000238367819 */ /* 0x000fe200000006ff */
[----:B------:R-:W1:Y:S04]  /*148c0*/  SHFL.BFLY PT, R2, R4, 0x2, 0x1f ;  /* 0x0c401f0004027f89 */ /* 0x000e6800000e0000 */
[----:B--2---:R-:W2:Y:S04]  /*148d0*/  SHFL.BFLY PT, R0, R8, 0x2, 0x1f ;  /* 0x0c401f0008007f89 */ /* 0x004ea800000e0000 */
[----:B----4-:R-:W4:Y:S01]  /*148e0*/  SHFL.BFLY PT, R3, R5, 0x2, 0x1f ;  /* 0x0c401f0005037f89 */ /* 0x010f2200000e0000 */
[----:B-1----:R-:W-:-:S03]  /*148f0*/  FADD.FTZ R2, R2, R4 ;  /* 0x0000000402027221 */ /* 0x002fc60000010000 */
[----:B---3--:R-:W1:Y:S01]  /*14900*/  SHFL.BFLY PT, R4, R6, 0x2, 0x1f ;  /* 0x0c401f0006047f89 */ /* 0x008e6200000e0000 */
[----:B--2---:R-:W-:-:S03]  /*14910*/  FADD.FTZ R0, R0, R8 ;  /* 0x0000000800007221 */ /* 0x004fc60000010000 */
[----:B------:R-:W2:Y:S04]  /*14920*/  SHFL.BFLY PT, R49, R2, 0x1, 0x1f ;  /* 0x0c201f0002317f89 */ /* 0x000ea800000e0000 */
[----:B------:R-:W3:Y:S01]  /*14930*/  SHFL.BFLY PT, R50, R0, 0x1, 0x1f ;  /* 0x0c201f0000327f89 */ /* 0x000ee200000e0000 */
[----:B----4-:R-:W-:-:S05]  /*14940*/  FADD.FTZ R3, R3, R5 ;  /* 0x0000000503037221 */ /* 0x010fca0000010000 */
[----:B------:R-:W4:Y:S01]  /*14950*/  SHFL.BFLY PT, R52, R3, 0x1, 0x1f ;  /* 0x0c201f0003347f89 */ /* 0x000f2200000e0000 */
[----:B-1----:R-:W-:Y:S01]  /*14960*/  FADD.FTZ R4, R4, R6 ;  /* 0x0000000604047221 */ /* 0x002fe20000010000 */
[----:B--2---:R-:W-:-:S04]  /*14970*/  FADD.FTZ R49, R2, R49 ;  /* 0x0000003102317221 */ /* 0x004fc80000010000 */
[----:B------:R-:W1:Y:S01]  /*14980*/  SHFL.BFLY PT, R51, R4, 0x1, 0x1f ;  /* 0x0c201f0004337f89 */ /* 0x000e6200000e0000 */
[----:B------:R-:W2:Y:S01]  /*14990*/  MUFU.RCP R5, R49 ;  /* 0x0000003100057308 */ /* 0x000ea20000001000 */
[----:B---3--:R-:W-:Y:S01]  /*149a0*/  FADD.FTZ R50, R0, R50 ;  /* 0x0000003200327221 */ /* 0x008fe20000010000 */
[----:B------:R-:W-:Y:S02]  /*149b0*/  SHF.L.U32 R0, R56, 0x4, RZ ;  /* 0x0000000438007819 */ /* 0x000fe400000006ff */
[----:B------:R-:W-:Y:S02]  /*149c0*/  LOP3.LUT R2, R55, 0xc0, RZ, 0xc0, !PT ;  /* 0x000000c037027812 */ /* 0x000fe400078ec0ff */
[----:B------:R-:W-:Y:S02]  /*149d0*/  LOP3.LUT R0, R7, 0x3e00, R0, 0xf8, !PT ;  /* 0x00003e0007007812 */ /* 0x000fe400078ef800 */
[----:B------:R-:W3:Y:S01]  /*149e0*/  MUFU.RCP R6, R50 ;  /* 0x0000003200067308 */ /* 0x000ee20000001000 */
[----:B------:R-:W-:-:S02]  /*149f0*/  FSETP.NE.FTZ.AND P6, PT, R49, RZ, PT ;  /* 0x000000ff3100720b */ /* 0x000fc40003fd5000 */
[----:B------:R-:W-:Y:S02]  /*14a00*/  LOP3.LUT R7, R0, 0x20, R55, 0xf8, !PT ;  /* 0x0000002000077812 */ /* 0x000fe400078ef837 */
[----:B------:R-:W-:Y:S02]  /*14a10*/  LOP3.LUT R2, R2, 0x18, R56, 0xf8, !PT ;  /* 0x0000001802027812 */ /* 0x000fe400078ef838 */
[----:B------:R-:W-:Y:S02]  /*14a20*/  FSETP.NE.FTZ.AND P5, PT, R50, RZ, PT ;  /* 0x000000ff3200720b */ /* 0x000fe40003fb5000 */
[----:B--2---:R-:W-:Y:S01]  /*14a30*/  FSEL R0, R5, 1, P6 ;  /* 0x3f80000005007808 */ /* 0x004fe20003000000 */
[----:B----4-:R-:W-:Y:S01]  /*14a40*/  FADD.FTZ R52, R3, R52 ;  /* 0x0000003403347221 */ /* 0x010fe20000010000 */
[----:B-1----:R-:W-:Y:S01]  /*14a50*/  FADD.FTZ R51, R4, R51 ;  /* 0x0000003304337221 */ /* 0x002fe20000010000 */
[----:B------:R-:W-:Y:S02]  /*14a60*/  LOP3.LUT R53, R7, R2, RZ, 0xfc, !PT ;  /* 0x0000000207357212 */ /* 0x000fe400078efcff */
        /* <DEDUP_REMOVED lines=27> */
[----:B------:R-:W-:-:S02]  /*14c20*/  FSETP.NE.FTZ.AND P4, PT, R51, RZ, PT ;  /* 0x000000ff3300720b */ /* 0x000fc40003f95000 */
[----:B------:R-:W-:Y:S01]  /*14c30*/  FSETP.NE.FTZ.AND P3, PT, R52, RZ, PT ;  /* 0x000000ff3400720b */ /* 0x000fe20003f75000 */
[C---:B------:R-:W-:Y:S01]  /*14c40*/  FMUL.FTZ R114, R3.reuse, R114 ;  /* 0x0000007203727220 */ /* 0x040fe20000410000 */
[C---:B------:R-:W-:Y:S01]  /*14c50*/  FMUL.FTZ R47, R3.reuse, R115 ;  /* 0x00000073032f7220 */ /* 0x040fe20000410000 */
[----:B-1----:R-:W-:Y:S01]  /*14c60*/  FSEL R2, R2, 1, P4 ;  /* 0x3f80000002027808 */ /* 0x002fe20002000000 */
[C---:B------:R-:W-:Y:S01]  /*14c70*/  FMUL.FTZ R126, R3.reuse, R126 ;  /* 0x0000007e037e7220 */ /* 0x040fe20000410000 */
[----:B------:R-:W-:Y:S01]  /*14c80*/  FMUL.FTZ R127, R3, R127 ;  /* 0x0000007f037f7220 */ /* 0x000fe20000410000 */
[----:B--2---:R-:W-:Y:S02]  /*14c90*/  FSEL R0, R0, 1, P3 ;  /* 0x3f80000000007808 */ /* 0x004fe40001800000 */
        /* <DEDUP_REMOVED lines=52> */
[----:B------:R-:W-:Y:S01]  /*14fe0*/  F2FP.BF16.F32.PACK_AB R48, R48, R112 ;  /* 0x000000703030723e */ /* 0x000fe200000010ff */
        /* <DEDUP_REMOVED lines=21> */
[----:B------:R-:W-:-:S02]  /*15140*/  IADD3 R2, PT, PT, R0, -R2, RZ ;  /* 0x8000000200027210 */ /* 0x000fc40007ffe0ff */
[----:B------:R-:W-:Y:S01]  /*15150*/  F2FP.BF16.F32.PACK_AB R3, R127, R126 ;  /* 0x0000007e7f03723e */ /* 0x000fe200000010ff */
[----:B------:R-:W-:Y:S01]  /*15160*/  STS [R0], R48 ;  /* 0x0000003000007388 */ /* 0x000fe20000000800 */
[----:B------:R-:W-:Y:S02]  /*15170*/  F2FP.BF16.F32.PACK_AB R46, R46, R116 ;  /* 0x000000742e2e723e */ /* 0x000fe400000010ff */
[----:B------:R-:W-:Y:S01]  /*15180*/  F2FP.BF16.F32.PACK_AB R118, R119, R118 ;  /* 0x000000767776723e */ /* 0x000fe200000010ff */
[----:B------:R2:W-:Y:S01]  /*15190*/  STS [R2+0x10], R4 ;  /* 0x0000100402007388 */ /* 0x0005e20000000800 */
[----:B------:R-:W-:Y:S02]  /*151a0*/  F2FP.BF16.F32.PACK_AB R45, R45, R120 ;  /* 0x000000782d2d723e */ /* 0x000fe400000010ff */
[----:B------:R-:W-:Y:S01]  /*151b0*/  F2FP.BF16.F32.PACK_AB R122, R123, R122 ;  /* 0x0000007a7b7a723e */ /* 0x000fe200000010ff */
[----:B------:R3:W-:Y:S01]  /*151c0*/  STS [R2+0x210], R3 ;  /* 0x0002100302007388 */ /* 0x0007e20000000800 */
[----:B------:R-:W-:-:S02]  /*151d0*/  F2FP.BF16.F32.PACK_AB R42, R42, R128 ;  /* 0x000000802a2a723e */ /* 0x000fc400000010ff */
[----:B------:R-:W-:Y:S02]  /*151e0*/  F2FP.BF16.F32.PACK_AB R41, R41, R130 ;  /* 0x000000822929723e */ /* 0x000fe400000010ff */
[----:B------:R-:W-:Y:S01]  /*151f0*/  F2FP.BF16.F32.PACK_AB R37, R37, R142 ;  /* 0x0000008e2525723e */ /* 0x000fe200000010ff */
[----:B------:R-:W-:Y:S01]  /*15200*/  STS [R0+0x1000], R46 ;  /* 0x0010002e00007388 */ /* 0x000fe20000000800 */
[----:B-1----:R-:W-:-:S03]  /*15210*/  LOP3.LUT R47, R54, 0x40, RZ, 0xc0, !PT ;  /* 0x00000040362f7812 */ /* 0x002fc600078ec0ff */
[----:B------:R-:W-:Y:S01]  /*15220*/  STS [R0+0x1200], R118 ;  /* 0x0012007600007388 */ /* 0x000fe20000000800 */
[----:B--2---:R-:W-:-:S03]  /*15230*/  IADD3 R4, PT, PT, R0, -R47, RZ ;  /* 0x8000002f00047210 */ /* 0x004fc60007ffe0ff */
[----:B------:R-:W-:Y:S01]  /*15240*/  STS [R2+0x1010], R45 ;  /* 0x0010102d02007388 */ /* 0x000fe20000000800 */
[----:B---3--:R-:W-:-:S03]  /*15250*/  IADD3 R3, PT, PT, R2, -R47, RZ ;  /* 0x8000002f02037210 */ /* 0x008fc60007ffe0ff */
[----:B------:R-:W-:Y:S04]  /*15260*/  STS [R2+0x1210], R122 ;  /* 0x0012107a02007388 */ /* 0x000fe80000000800 */
[----:B------:R-:W-:Y:S04]  /*15270*/  STS [R4+0x20], R42 ;  /* 0x0000202a04007388 */ /* 0x000fe80000000800 */
[----:B------:R-:W-:Y:S04]  /*15280*/  STS [R4+0x220], R41 ;  /* 0x0002202904007388 */ /* 0x000fe80000000800 */
[----:B------:R1:W-:Y:S01]  /*15290*/  STS [R3+0x230], R37 ;  /* 0x0002302503007388 */ /* 0x0003e20000000800 */
[----:B------:R-:W-:-:S02]  /*152a0*/  F2FP.BF16.F32.PACK_AB R38, R38, R140 ;  /* 0x0000008c2626723e */ /* 0x000fc400000010ff */
[----:B------:R-:W-:Y:S02]  /*152b0*/  F2FP.BF16.F32.PACK_AB R40, R40, R132 ;  /* 0x000000842828723e */ /* 0x000fe400000010ff */
[----:B------:R-:W-:Y:S01]  /*152c0*/  F2FP.BF16.F32.PACK_AB R39, R39, R134 ;  /* 0x000000862727723e */ /* 0x000fe200000010ff */
[----:B-1----:R-:W1:Y:S01]  /*152d0*/  LDC.U8 R37, c[0x0][0x549] ;  /* 0x00015240ff257b82 */ /* 0x002e620000000000 */
[----:B------:R-:W-:Y:S02]  /*152e0*/  F2FP.BF16.F32.PACK_AB R36, R36, R136 ;  /* 0x000000882424723e */ /* 0x000fe400000010ff */
        /* <DEDUP_REMOVED lines=16> */
[----:B-1----:R-:W-:Y:S02]  /*153f0*/  ISETP.NE.AND P1, PT, R37, RZ, PT ;  /* 0x000000ff2500720c */ /* 0x002fe40003f25270 */
        /* <DEDUP_REMOVED lines=39> */
[----:B------:R-:W-:Y:S01]  /*15670*/  STS [R0+0x4200], R17 ;  /* 0x0042001100007388 */ /* 0x000fe20000000800 */
[----:B------:R-:W-:-:S03]  /*15680*/  F2FP.BF16.F32.PACK_AB R43, R43, R94 ;  /* 0x0000005e2b2b723e */ /* 0x000fc600000010ff */
[----:B------:R2:W-:Y:S04]  /*15690*/  STS [R2+0x4010], R14 ;  /* 0x0040100e02007388 */ /* 0x0005e80000000800 */
[----:B------:R-:W-:Y:S04]  /*156a0*/  STS [R2+0x4210], R13 ;  /* 0x0042100d02007388 */ /* 0x000fe80000000800 */
[----:B------:R-:W-:Y:S04]  /*156b0*/  STS [R0+0x5000], R16 ;  /* 0x0050001000007388 */ /* 0x000fe80000000800 */
[----:B------:R3:W-:Y:S04]  /*156c0*/  STS [R0+0x5200], R15 ;  /* 0x0052000f00007388 */ /* 0x0007e80000000800 */
[----:B------:R-:W-:Y:S01]  /*156d0*/  STS [R2+0x5010], R12 ;  /* 0x0050100c02007388 */ /* 0x000fe20000000800 */
[----:B-1----:R-:W1:Y:S03]  /*156e0*/  LDC R18, c[0x0][0x434] ;  /* 0x00010d00ff127b82 */ /* 0x002e660000000800 */
[----:B------:R4:W-:Y:S04]  /*156f0*/  STS [R2+0x5210], R11 ;  /* 0x0052100b02007388 */ /* 0x0009e80000000800 */
[----:B------:R-:W-:Y:S01]  /*15700*/  STS [R4+0x4020], R10 ;  /* 0x0040200a04007388 */ /* 0x000fe20000000800 */
[----:B--2---:R-:W2:Y:S03]  /*15710*/  @P5 LDC R14, c[0x0][0x458] ;  /* 0x00011600ff0e5b82 */ /* 0x004ea60000000800 */
[----:B------:R1:W-:Y:S04]  /*15720*/  STS [R4+0x4220], R9 ;  /* 0x0042200904007388 */ /* 0x0003e80000000800 */
[----:B------:R-:W-:Y:S01]  /*15730*/  STS [R3+0x4030], R6 ;  /* 0x0040300603007388 */ /* 0x000fe20000000800 */
[----:B---3--:R-:W3:Y:S03]  /*15740*/  LDC R0, c[0x0][0x434] ;  /* 0x00010d00ff007b82 */ /* 0x008ee60000000800 */
[----:B------:R-:W-:Y:S04]  /*15750*/  STS [R3+0x4230], R5 ;  /* 0x0042300503007388 */ /* 0x000fe80000000800 */
[----:B------:R-:W-:Y:S01]  /*15760*/  STS [R4+0x5020], R8 ;  /* 0x0050200804007388 */ /* 0x000fe20000000800 */
[----:B----4-:R-:W3:Y:S03]  /*15770*/  @P1 LDC R2, c[0x0][0x430] ;  /* 0x00010c00ff021b82 */ /* 0x010ee60000000800 */
[----:B------:R4:W-:Y:S04]  /*15780*/  STS [R4+0x5220], R7 ;  /* 0x0052200704007388 */ /* 0x0009e80000000800 */
[----:B------:R-:W-:Y:S01]  /*15790*/  STS [R3+0x5030], R44 ;  /* 0x0050302c03007388 */ /* 0x000fe20000000800 */
[----:B------:R-:W2:Y:S03]  /*157a0*/  @P2 LDC.64 R12, c[0x0][0x408] ;  /* 0x00010200ff0c2b82 */ /* 0x000ea60000000a00 */
[----:B------:R4:W-:Y:S01]  /*157b0*/  STS [R3+0x5230], R43 ;  /* 0x0052302b03007388 */ /* 0x0009e20000000800 */
[----:B------:R-:W2:Y:S04]  /*157c0*/  S2R R31, SR_CTAID.X ;  /* 0x00000000001f7919 */ /* 0x000ea80000002500 */
[----:B-1----:R-:W1:Y:S01]  /*157d0*/  @P6 LDC R9, c[0x0][0x458] ;  /* 0x00011600ff096b82 */ /* 0x002e620000000800 */
[----:B------:R-:W1:Y:S01]  /*157e0*/  S2R R17, SR_CTAID.Y ;  /* 0x0000000000117919 */ /* 0x000e620000002600 */
[----:B------:R-:W1:Y:S06]  /*157f0*/  S2R R30, SR_CTAID.Z ;  /* 0x00000000001e7919 */ /* 0x000e6c0000002700 */
[----:B------:R-:W1:Y:S08]  /*15800*/  LDC.U8 R10, c[0x0][0x548] ;  /* 0x00015200ff0a7b82 */ /* 0x000e700000000000 */
[----:B----4-:R-:W4:Y:S08]  /*15810*/  @!P2 LDC.64 R6, c[0x0][0x400] ;  /* 0x00010000ff06ab82 */ /* 0x010f300000000a00 */
[----:B------:R-:W1:Y:S01]  /*15820*/  @P1 LDC R3, c[0x0][0x430] ;  /* 0x00010c00ff031b82 */ /* 0x000e620000000800 */
[----:B------:R1:W1:Y:S01]  /*15830*/  @P6 MUFU.LG2 R5, R49 ;  /* 0x0000003100056308 */ /* 0x0002620000000c00 */
[----:B------:R-:W-:-:S07]  /*15840*/  LOP3.LUT R4, R56, 0x18, RZ, 0xc0, !PT ;  /* 0x0000001838047812 */ /* 0x000fce00078ec0ff */
[----:B------:R1:W1:Y:S01]  /*15850*/  @P5 MUFU.LG2 R8, R50 ;  /* 0x0000003200085308 */ /* 0x0002620000000c00 */
[--C-:B------:R-:W-:Y:S01]  /*15860*/  LOP3.LUT R4, R4, 0xd8, R55.reuse, 0x78, !PT ;  /* 0x000000d804047812 */ /* 0x100fe200078e7837 */
[----:B---3--:R-:W-:Y:S01]  /*15870*/  @P1 IMAD R0, R2, R18, RZ ;  /* 0x0000001202001224 */ /* 0x008fe200078e02ff */
[----:B------:R-:W-:Y:S02]  /*15880*/  @P1 MOV R2, 0x1 ;  /* 0x0000000100021802 */ /* 0x000fe40000000f00 */
[----:B------:R-:W-:Y:S01]  /*15890*/  LOP3.LUT R4, R4, 0x1f20, R55, 0xf8, !PT ;  /* 0x00001f2004047812 */ /* 0x000fe200078ef837 */
[----:B------:R-:W-:Y:S06]  /*158a0*/  @P1 BRA `(.L_x_973) ;  /* 0x0000000000201947 */ /* 0x000fec0003800000 */
[----:B-1----:R-:W-:Y:S01]  /*158b0*/  ISETP.NE.AND P0, PT, R10, RZ, PT ;  /* 0x000000ff0a00720c */ /* 0x002fe20003f05270 */
[----:B------:R-:W1:-:S12]  /*158c0*/  LDC R11, c[0x0][0x3e0] ;  /* 0x0000f800ff0b7b82 */ /* 0x000e580000000800 */
[----:B------:R-:W1:Y:S01]  /*158d0*/  @P0 LDC R2, c[0x0][0x454] ;  /* 0x00011500ff020b82 */ /* 0x000e620000000800 */
[----:B------:R-:W-:Y:S02]  /*158e0*/  @P0 MOV R3, 0x1 ;  /* 0x0000000100030802 */ /* 0x000fe40000000f00 */
[----:B------:R-:W-:-:S05]  /*158f0*/  @!P0 MOV R3, 0x1 ;  /* 0x0000000100038802 */ /* 0x000fca0000000f00 */
[----:B------:R-:W3:Y:S01]  /*15900*/  @P0 LDC R0, c[0x0][0x454] ;  /* 0x00011500ff000b82 */ /* 0x000ee20000000800 */
[-C--:B-1----:R-:W-:Y:S02]  /*15910*/  @P0 IMAD R2, R2, R11.reuse, RZ ;  /* 0x0000000b02020224 */ /* 0x082fe400078e02ff */
[----:B------:R-:W-:-:S07]  /*15920*/  @!P0 IMAD R2, R18, R11, RZ ;  /* 0x0000000b12028224 */ /* 0x000fce00078e02ff */
.L_x_973:
[----:B------:R-:W-:Y:S01]  /*15930*/  BAR.SYNC.DEFER_BLOCKING 0x0 ;  /* 0x0000000000007b1d */ /* 0x000fe20000010000 */
[----:B------:R-:W-:Y:S02]  /*15940*/  LEA R24, R4, UR4, 0x1 ;  /* 0x0000000404187c11 */ /* 0x000fe4000f8e08ff */
[----:B------:R-:W-:Y:S02]  /*15950*/  ISETP.NE.AND P0, PT, R57, -0x1, PT ;  /* 0xffffffff3900780c */ /* 0x000fe40003f05270 */
[----:B-1----:R-:W-:Y:S01]  /*15960*/  ISETP.NE.AND P1, PT, R10, RZ, !P1 ;  /* 0x000000ff0a00720c */ /* 0x002fe20004f25270 */
[----:B----4-:R-:W-:Y:S02]  /*15970*/  @!P2 IMAD.WIDE.U32 R10, R17, R6, RZ ;  /* 0x00000006110aa225 */ /* 0x010fe400078e00ff */
[----:B------:R-:W1:Y:S01]  /*15980*/  @P4 LDC R16, c[0x0][0x458] ;  /* 0x00011600ff104b82 */ /* 0x000e620000000800 */
[----:B------:R4:W5:Y:S01]  /*15990*/  LDL R36, [R1+0x4c] ;  /* 0x00004c0001247983 */ /* 0x0009620000100800 */
[----:B------:R-:W4:Y:S01]  /*159a0*/  @P4 MUFU.LG2 R15, R51 ;  /* 0x00000033000f4308 */ /* 0x000f220000000c00 */
[----:B--2---:R-:W-:-:S04]  /*159b0*/  @P2 IMAD.WIDE.U32 R26, R57, R12, RZ ;  /* 0x0000000c391a2225 */ /* 0x004fc800078e00ff */
[----:B------:R-:W-:Y:S01]  /*159c0*/  @P6 FMUL.FTZ R4, R5, 0.69314718246459960938 ;  /* 0x3f31721805046820 */ /* 0x000fe20000410000 */
[----:B------:R-:W-:Y:S01]  /*159d0*/  @P5 FMUL.FTZ R5, R8, 0.69314718246459960938 ;  /* 0x3f31721808055820 */ /* 0x000fe20000410000 */
[----:B------:R-:W-:Y:S01]  /*159e0*/  MOV R28, 0x7f800000 ;  /* 0x7f800000001c7802 */ /* 0x000fe20000000f00 */
[----:B------:R-:W-:Y:S01]  /*159f0*/  @!P2 IMAD R29, R17, R7, R11 ;  /* 0x00000007111da224 */ /* 0x000fe200078e020b */
[----:B------:R-:W-:Y:S01]  /*15a00*/  MOV R25, 0x7f800000 ;  /* 0x7f80000000197802 */ /* 0x000fe20000000f00 */
[----:B------:R-:W2:Y:S01]  /*15a10*/  @P3 LDC R11, c[0x0][0x458] ;  /* 0x00011600ff0b3b82 */ /* 0x000ea20000000800 */
[----:B------:R-:W-:Y:S01]  /*15a20*/  @P2 IMAD R29, R57, R13, R27 ;  /* 0x0000000d391d2224 */ /* 0x000fe200078e021b */
[----:B------:R-:W4:Y:S01]  /*15a30*/  @P3 MUFU.LG2 R6, R52 ;  /* 0x0000003400063308 */ /* 0x000f220000000c00 */
[----:B------:R-:W-:Y:S02]  /*15a40*/  @!P0 IMAD R57, R17, R18, RZ ;  /* 0x0000001211398224 */ /* 0x000fe400078e02ff */
[----:B------:R-:W-:Y:S01]  /*15a50*/  @P6 FFMA.FTZ R28, R103, R9, R4 ;  /* 0x00000009671c6223 */ /* 0x000fe20000010004 */
[----:B---3--:R-:W-:-:S02]  /*15a60*/  IMAD R0, R30, R0, RZ ;  /* 0x000000001e007224 */ /* 0x008fc400078e02ff */
[----:B------:R-:W-:Y:S01]  /*15a70*/  @P5 FFMA.FTZ R25, R102, R14, R5 ;  /* 0x0000000e66195223 */ /* 0x000fe20000010005 */
[----:B------:R-:W-:Y:S01]  /*15a80*/  BSSY.RECONVERGENT B0, `(.L_x_974) ;  /* 0x000003d000007945 */ /* 0x000fe20003800200 */
[----:B------:R3:W3:Y:S01]  /*15a90*/  LDS.128 R32, [R24+0x1800] ;  /* 0x0018000018207984 */ /* 0x0006e20000000c00 */
[----:B------:R-:W-:Y:S01]  /*15aa0*/  @!P1 IMAD R0, R17, R2, R0 ;  /* 0x0000000211009224 */ /* 0x000fe200078e0200 */
[----:B------:R-:W-:Y:S01]  /*15ab0*/  SHF.R.S32.HI R4, RZ, 0x1f, R57 ;  /* 0x0000001fff047819 */ /* 0x000fe20000011439 */
[----:B------:R-:W-:Y:S01]  /*15ac0*/  IMAD R2, R31, R3, RZ ;  /* 0x000000031f027224 */ /* 0x000fe200078e02ff */
[----:B------:R2:W-:Y:S01]  /*15ad0*/  @!P0 STL [R1+0x48], R57 ;  /* 0x0000483901008387 */ /* 0x0005e20000100800 */
[----:B------:R-:W-:Y:S01]  /*15ae0*/  LOP3.LUT P0, RZ, R56, 0x3, RZ, 0xc0, !PT ;  /* 0x0000000338ff7812 */ /* 0x000fe2000780c0ff */
[----:B----4-:R-:W-:Y:S01]  /*15af0*/  @P4 FMUL.FTZ R8, R15, 0.69314718246459960938 ;  /* 0x3f3172180f084820 */ /* 0x010fe20000410000 */
[----:B------:R-:W-:Y:S02]  /*15b00*/  SEL R5, R57, RZ, P1 ;  /* 0x000000ff39057207 */ /* 0x000fe40000800000 */
[----:B------:R-:W-:-:S02]  /*15b10*/  SHF.L.U32 R2, R2, 0x7, RZ ;  /* 0x0000000702027819 */ /* 0x000fc400000006ff */
        /* <DEDUP_REMOVED lines=8> */
[----:B--2---:R-:W-:Y:S01]  /*15ba0*/  @P3 FFMA.FTZ R22, R101, R11, R6 ;  /* 0x0000000b65163223 */ /* 0x004fe20000010006 */
[----:B------:R-:W-:-:S02]  /*15bb0*/  IADD3.X R4, PT, PT, R2, R4, R0, P5, P1 ;  /* 0x0000000402047210 */ /* 0x000fc40002fe2400 */
[----:B------:R-:W-:Y:S02]  /*15bc0*/  @!P2 MOV R14, R10 ;  /* 0x0000000a000ea202 */ /* 0x000fe40000000f00 */
[----:B------:R-:W-:Y:S01]  /*15bd0*/  SHF.R.U32.HI R2, RZ, 0x2, R56 ;  /* 0x00000002ff027819 */ /* 0x000fe20000011638 */
[----:B---3--:R-:W-:Y:S06]  /*15be0*/  @P0 BRA `(.L_x_975) ;  /* 0x0000000000980947 */ /* 0x008fec0003800000 */
[----:B------:R-:W-:-:S04]  /*15bf0*/  SHF.R.U32.HI R0, RZ, 0x1, R56 ;  /* 0x00000001ff007819 */ /* 0x000fc80000011638 */
        /* <DEDUP_REMOVED lines=37> */
.L_x_975:
[----:B------:R-:W-:Y:S05]  /*15e50*/  BSYNC.RECONVERGENT B0 ;  /* 0x0000000000007941 */ /* 0x000fea0003800200 */
.L_x_974:
[----:B------:R-:W-:Y:S01]  /*15e60*/  @P2 IMAD.MOV.U32 R14, RZ, RZ, R26 ;  /* 0x000000ffff0e2224 */ /* 0x000fe200078e001a */
[----:B-1----:R-:W-:Y:S01]  /*15e70*/  LOP3.LUT R4, R55, 0x18, RZ, 0xc0, !PT ;  /* 0x0000001837047812 */ /* 0x002fe200078ec0ff */
[----:B------:R1:W2:Y:S01]  /*15e80*/  LDS.128 R20, [R24] ;  /* 0x0000000018147984 */ /* 0x0002a20000000c00 */
[----:B------:R-:W3:Y:S01]  /*15e90*/  LDCU.64 UR4, c[0x0][0x410] ;  /* 0x00008200ff0477ac */ /* 0x000ee20008000a00 */
[C---:B-----5:R-:W-:Y:S01]  /*15ea0*/  ISETP.GE.AND P3, PT, R2.reuse, R36, PT ;  /* 0x000000240200720c */ /* 0x060fe20003f66270 */
[----:B------:R-:W-:Y:S01]  /*15eb0*/  VIADD R6, R2, 0x20 ;  /* 0x0000002002067836 */ /* 0x000fe20000000000 */
[----:B------:R-:W-:Y:S01]  /*15ec0*/  IADD3 R4, P0, PT, R4, R14, RZ ;  /* 0x0000000e04047210 */ /* 0x000fe20007f1e0ff */
[----:B------:R1:W4:Y:S01]  /*15ed0*/  LDS.128 R16, [R24+0x2000] ;  /* 0x0020000018107984 */ /* 0x0003220000000c00 */
[C---:B------:R-:W-:Y:S01]  /*15ee0*/  IADD3 R3, PT, PT, R2.reuse, 0x40, RZ ;  /* 0x0000004002037810 */ /* 0x040fe20007ffe0ff */
[----:B------:R-:W-:Y:S01]  /*15ef0*/  VIADD R0, R2, 0x60 ;  /* 0x0000006002007836 */ /* 0x000fe20000000000 */
[----:B------:R-:W-:Y:S01]  /*15f00*/  IADD3.X R5, PT, PT, RZ, R29, RZ, P0, !PT ;  /* 0x0000001dff057210 */ /* 0x000fe200007fe4ff */
[----:B------:R1:W1:Y:S01]  /*15f10*/  LDS.128 R12, [R24+0x4000] ;  /* 0x00400000180c7984 */ /* 0x0002620000000c00 */
[-C--:B------:R-:W-:Y:S01]  /*15f20*/  ISETP.GE.AND P1, PT, R3, R36.reuse, PT ;  /* 0x000000240300720c */ /* 0x080fe20003f26270 */
[----:B------:R-:W-:Y:S01]  /*15f30*/  IMAD.MOV.U32 R3, RZ, RZ, RZ ;  /* 0x000000ffff037224 */ /* 0x000fe200078e00ff */
[----:B------:R-:W-:Y:S01]  /*15f40*/  BSSY.RECONVERGENT B0, `(.L_x_976) ;  /* 0x0000013000007945 */ /* 0x000fe20003800200 */
[----:B------:R-:W-:-:S02]  /*15f50*/  ISETP.GE.AND P2, PT, R6, R36, PT ;  /* 0x000000240600720c */ /* 0x000fc40003f46270 */
[----:B------:R-:W-:Y:S01]  /*15f60*/  ISETP.GE.AND P0, PT, R0, R36, PT ;  /* 0x000000240000720c */ /* 0x000fe20003f06270 */
[----:B------:R-:W-:-:S04]  /*15f70*/  IMAD.WIDE.U32 R2, R31, 0x80, R2 ;  /* 0x000000801f027825 */ /* 0x000fc800078e0002 */
        /* <DEDUP_REMOVED lines=12> */
[----:B--2---:R3:W-:Y:S04]  /*16040*/  STG.E.128 desc[UR14][R4.64], R20 ;  /* 0x0000001404007986 */ /* 0x0047e8000c101d0e */
[----:B----4-:R3:W-:Y:S04]  /*16050*/  STG.E.128 desc[UR14][R4.64+0x40], R16 ;  /* 0x0000401004007986 */ /* 0x0107e8000c101d0e */
[----:B-1----:R3:W-:Y:S02]  /*16060*/  STG.E.128 desc[UR14][R4.64+0x80], R12 ;  /* 0x0000800c04007986 */ /* 0x0027e4000c101d0e */
.L_x_977:
[----:B------:R-:W-:Y:S05]  /*16070*/  BSYNC.RECONVERGENT B0 ;  /* 0x0000000000007941 */ /* 0x000fea0003800200 */
.L_x_976:
[----:B--23--:R2:W3:Y:S01]  /*16080*/  LDS.128 R20, [R24+0x800] ;  /* 0x0008000018147984 */ /* 0x00c4e20000000c00 */
[----:B------:R-:W-:Y:S03]  /*16090*/  BSSY.RECONVERGENT B0, `(.L_x_978) ;  /* 0x0000013000007945 */ /* 0x000fe60003800200 */
[----:B----4-:R2:W4:Y:S04]  /*160a0*/  LDS.128 R16, [R24+0x2800] ;  /* 0x0028000018107984 */ /* 0x0105280000000c00 */
[----:B-1----:R2:W1:Y:S01]  /*160b0*/  LDS.128 R12, [R24+0x4800] ;  /* 0x00480000180c7984 */ /* 0x0024620000000c00 */
[----:B------:R-:W-:Y:S05]  /*160c0*/  @P2 BRA `(.L_x_979) ;  /* 0x00000000003c2947 */ /* 0x000fea0003800000 */
[----:B------:R-:W5:Y:S01]  /*160d0*/  LDCU.64 UR6, c[0x0][0x408] ;  /* 0x00008100ff0677ac */ /* 0x000f620008000a00 */
[----:B------:R-:W-:Y:S01]  /*160e0*/  IADD3 R0, P2, PT, R2, 0x20, RZ ;  /* 0x0000002002007810 */ /* 0x000fe20007f5e0ff */
[----:B------:R-:W-:Y:S01]  /*160f0*/  IMAD.MOV.U32 R6, RZ, RZ, R10 ;  /* 0x000000ffff067224 */ /* 0x000fe200078e000a */
[----:B------:R-:W-:Y:S01]  /*16100*/  MOV R7, R9 ;  /* 0x0000000900077202 */ /* 0x000fe20000000f00 */
[----:B------:R-:W2:Y:S02]  /*16110*/  LDCU.64 UR4, c[0x0][0x3f0] ;  /* 0x00007e00ff0477ac */ /* 0x000ea40008000a00 */
[----:B------:R-:W-:-:S04]  /*16120*/  IMAD.X R4, RZ, RZ, R3, P2 ;  /* 0x000000ffff047224 */ /* 0x000fc800010e0603 */
[----:B-----5:R-:W-:Y:S02]  /*16130*/  IMAD R4, R4, UR6, RZ ;  /* 0x0000000604047c24 */ /* 0x020fe4000f8e02ff */
[----:B------:R-:W-:-:S04]  /*16140*/  IMAD.WIDE.U32 R6, R0, UR6, R6 ;  /* 0x0000000600067c25 */ /* 0x000fc8000f8e0006 */
[----:B------:R-:W-:Y:S01]  /*16150*/  IMAD R0, R0, UR7, R4 ;  /* 0x0000000700007c24 */ /* 0x000fe2000f8e0204 */
[----:B--2---:R-:W-:-:S04]  /*16160*/  LEA R4, P2, R6, UR4, 0x1 ;  /* 0x0000000406047c11 */ /* 0x004fc8000f8408ff */
[----:B------:R-:W-:-:S04]  /*16170*/  IADD3 R0, PT, PT, R0, R7, RZ ;  /* 0x0000000700007210 */ /* 0x000fc80007ffe0ff */
[----:B------:R-:W-:-:S05]  /*16180*/  LEA.HI.X R5, R6, UR5, R0, 0x1, P2 ;  /* 0x0000000506057c11 */ /* 0x000fca00090f0c00 */
[----:B---3--:R2:W-:Y:S04]  /*16190*/  STG.E.128 desc[UR14][R4.64], R20 ;  /* 0x0000001404007986 */ /* 0x0085e8000c101d0e */
[----:B----4-:R2:W-:Y:S04]  /*161a0*/  STG.E.128 desc[UR14][R4.64+0x40], R16 ;  /* 0x0000401004007986 */ /* 0x0105e8000c101d0e */
[----:B-1----:R2:W-:Y:S02]  /*161b0*/  STG.E.128 desc[UR14][R4.64+0x80], R12 ;  /* 0x0000800c04007986 */ /* 0x0025e4000c101d0e */
.L_x_979:
[----:B------:R-:W-:Y:S05]  /*161c0*/  BSYNC.RECONVERGENT B0 ;  /* 0x0000000000007941 */ /* 0x000fea0003800200 */
.L_x_978:
        /* <DEDUP_REMOVED lines=20> */
.L_x_981:
[----:B------:R-:W-:Y:S05]  /*16310*/  BSYNC.RECONVERGENT B0 ;  /* 0x0000000000007941 */ /* 0x000fea0003800200 */
.L_x_980:
[----:B--2-4-:R2:W4:Y:S04]  /*16320*/  LDS.128 R16, [R24+0x3800] ;  /* 0x0038000018107984 */ /* 0x0145280000000c00 */
[----:B-1----:R2:W1:Y:S01]  /*16330*/  LDS.128 R12, [R24+0x5800] ;  /* 0x00580000180c7984 */ /* 0x0024620000000c00 */
[----:B------:R-:W-:Y:S05]  /*16340*/  @P0 EXIT ;  /* 0x000000000000094d */ /* 0x000fea0003800000 */
[----:B------:R-:W5:Y:S01]  /*16350*/  LDCU.64 UR6, c[0x0][0x408] ;  /* 0x00008100ff0677ac */ /* 0x000f620008000a00 */
[----:B------:R-:W-:Y:S01]  /*16360*/  IADD3 R0, P0, PT, R2, 0x60, RZ ;  /* 0x0000006002007810 */ /* 0x000fe20007f1e0ff */
[----:B------:R-:W2:Y:S04]  /*16370*/  LDCU.64 UR4, c[0x0][0x3f0] ;  /* 0x00007e00ff0477ac */ /* 0x000ea80008000a00 */
[----:B------:R-:W-:Y:S01]  /*16380*/  IMAD.X R2, RZ, RZ, R3, P0 ;  /* 0x000000ffff027224 */ /* 0x000fe200000e0603 */
[----:B------:R-:W-:-:S03]  /*16390*/  MOV R3, R9 ;  /* 0x0000000900037202 */ /* 0x000fc60000000f00 */
        /* <DEDUP_REMOVED lines=8> */
[----:B----4-:R-:W-:Y:S04]  /*16420*/  STG.E.128 desc[UR14][R2.64+0x40], R16 ;  /* 0x0000401002007986 */ /* 0x010fe8000c101d0e */
[----:B-1----:R-:W-:Y:S01]  /*16430*/  STG.E.128 desc[UR14][R2.64+0x80], R12 ;  /* 0x0000800c02007986 */ /* 0x002fe2000c101d0e */
[----:B------:R-:W-:Y:S05]  /*16440*/  EXIT ;  /* 0x000000000000794d */ /* 0x000fea0003800000 */
.L_x_982:
        /* <DEDUP_REMOVED lines=11> */
.L_x_1366:


//--------------------- .text._ZN5flash16flash_fwd_kernelI23Flash_fwd_kernel_traitsILi96ELi128ELi64ELi4ELb0ELb0EN7cutlass10bfloat16_tE19Flash_kernel_traitsILi96ELi128ELi64ELi4ES3_EELb1ELb0ELb1ELb1ELb0ELb0ELb0ELb0EEEvNS_16Flash_fwd_paramsE --------------------------
	.section	.text._ZN5flash16flash_fwd_kernelI23Flash_fwd_kernel_traitsILi96ELi128ELi64ELi4ELb0ELb0EN7cutlass10bfloat16_tE19Flash_kernel_traitsILi96ELi128ELi64ELi4ES3_EELb1ELb0ELb1ELb1ELb0ELb0ELb0ELb0EEEvNS_16Flash_fwd_paramsE,"ax",@progbits
	.align	128
        .global         _ZN5flash16flash_fwd_kernelI23Flash_fwd_kernel_traitsILi96ELi128ELi64ELi4ELb0ELb0EN7cutlass10bfloat16_tE19Flash_kernel_traitsILi96ELi128ELi64ELi4ES3_EELb1ELb0ELb1ELb1ELb0ELb0ELb0ELb0EEEvNS_16Flash_fwd_paramsE
        .type           _ZN5flash16flash_fwd_kernelI23Flash_fwd_kernel_traitsILi96ELi128ELi64ELi4ELb0ELb0EN7cutlass10bfloat16_tE19Flash_kernel_traitsILi96ELi128ELi64ELi4ES3_EELb1ELb0ELb1ELb1ELb0ELb0ELb0ELb0EEEvNS_16Flash_fwd_paramsE,@function
        .size           _ZN5flash16flash_fwd_kernelI23Flash_fwd_kernel_traitsILi96ELi128ELi64ELi4ELb0ELb0EN7cutlass10bfloat16_tE19Flash_kernel_traitsILi96ELi128ELi64ELi4ES3_EELb1ELb0ELb1ELb1ELb0ELb0ELb0ELb0EEEvNS_16Flash_fwd_paramsE,(.L_x_1367 - _ZN5flash16flash_fwd_kernelI23Flash_fwd_kernel_traitsILi96ELi128ELi64ELi4ELb0ELb0EN7cutlass10bfloat16_tE19Flash_kernel_traitsILi96ELi128ELi64ELi4ES3_EELb1ELb0ELb1ELb1ELb0ELb0ELb0ELb0EEEvNS_16Flash_fwd_paramsE)
        .other          _ZN5flash16flash_fwd_kernelI23Flash_fwd_kernel_traitsILi96ELi128ELi64ELi4ELb0ELb0EN7cutlass10bfloat16_tE19Flash_kernel_traitsILi96ELi128ELi64ELi4ES3_EELb1ELb0ELb1ELb1ELb0ELb0ELb0ELb0EEEvNS_16Flash_fwd_paramsE,@"STO_CUDA_ENTRY STV_DEFAULT"
_ZN5flash16flash_fwd_kernelI23Flash_fwd_kernel_traitsILi96ELi128ELi64ELi4ELb0ELb0EN7cutlass10bfloat16_tE19Flash_kernel_traitsILi96ELi128ELi64ELi4ES3_EELb1ELb0ELb1ELb1ELb0ELb0ELb0ELb0EEEvNS_16Flash_fwd_paramsE:
.text._ZN5flash16flash_fwd_kernelI23Flash_fwd_kernel_traitsILi96ELi128ELi64ELi4ELb0ELb0EN7cutlass10bfloat16_tE19Flash_kernel_traitsILi96ELi128ELi64ELi4ES3_EELb1ELb0ELb1ELb1ELb0ELb0ELb0ELb0EEEvNS_16Flash_fwd_paramsE:
        /* <DEDUP_REMOVED lines=31> */
[----:B------:R-:W-:Y:S01]  /*01f0*/  UIMAD.WIDE.U32 UR14, UR25, 0x4, UR14 ;  /* 0x00000004190e78a5 */ /* 0x000fe2000f8e000e */
[----:B------:R-:W-:Y:S01]  /*0200*/  PLOP3.LUT P2, PT, PT, PT, UP4, 0x80, 0x8 ;  /* 0x000000000008781c */ /* 0x000fe20003f4f048 */
[----:B------:R-:W-:Y:S01]  /*0210*/  USHF.L.U32 UR11, UR25, 0x2, URZ ;  /* 0x00000002190b7899 */ /* 0x000fe200080006ff */
[----:B------:R-:W-:Y:S01]  /*0220*/  LOP3.LUT P3, RZ, R219, UR4, RZ, 0xfc, !PT ;  /* 0x00000004dbff7c12 */ /* 0x000fe2000f86fcff */
[----:B---3--:R-:W-:-:S02]  /*0230*/  UISETP.NE.AND UP5, UPT, UR12, URZ, UPT ;  /* 0x000000ff0c00728c */ /* 0x008fc4000bfa5270 */
[----:B----4-:R-:W-:Y:S01]  /*0240*/  UISETP.EQ.U32.AND UP2, UPT, UR6, URZ, UPT ;  /* 0x000000ff0600728c */ /* 0x010fe2000bf42070 */
[----:B------:R-:W1:Y:S01]  /*0250*/  LDCU.64 UR4, c[0x0][0x478] ;  /* 0x00008f00ff0477ac */ /* 0x000e620008000a00 */
[----:B------:R-:W-:-:S08]  /*0260*/  USHF.R.U32.HI UR10, URZ, 0x1e, UR25 ;  /* 0x0000001eff0a7899 */ /* 0x000fd00008011619 */
[----:B------:R-:W2:Y:S01]  /*0270*/  @!P3 LDC.64 R6, c[0x0][0x528] ;  /* 0x00014a00ff06bb82 */ /* 0x000ea20000000a00 */
[----:B------:R-:W-:Y:S02]  /*0280*/  UISETP.EQ.OR.EX UP2, UPT, UR7, URZ, !UP5, UP2 ;  /* 0x000000ff0700728c */ /* 0x000fe4000ef42720 */
[----:B-1----:R-:W-:-:S04]  /*0290*/  UISETP.NE.U32.AND UP0, UPT, UR4, URZ, UPT ;  /* 0x000000ff0400728c */ /* 0x002fc8000bf05070 */
[----:B------:R-:W-:Y:S01]  /*02a0*/  UISETP.NE.AND.EX UP0, UPT, UR5, URZ, UPT, UP0 ;  /* 0x000000ff0500728c */ /* 0x000fe2000bf05300 */
[----:B------:R-:W-:Y:S01]  /*02b0*/  @P1 IADD3 R16, P0, PT, R2, R0, RZ ;  /* 0x0000000002101210 */ /* 0x000fe20007f1e0ff */
[----:B------:R-:W-:Y:S01]  /*02c0*/  IMAD.U32 R2, RZ, RZ, UR14 ;  /* 0x0000000eff027e24 */ /* 0x000fe2000f8e00ff */
[----:B------:R-:W-:Y:S02]  /*02d0*/  @UP3 UIADD3 UR14, UP1, UPT, UR11, UR8, URZ ;  /* 0x000000080b0e3290 */ /* 0x000fe4000ff3e0ff */
[----:B------:R-:W-:Y:S01]  /*02e0*/  @!P3 MOV R4, R16 ;  /* 0x000000100004b202 */ /* 0x000fe20000000f00 */
[----:B------:R-:W-:Y:S01]  /*02f0*/  @P1 IMAD.X R15, RZ, RZ, R3, P0 ;  /* 0x000000ffff0f1224 */ /* 0x000fe200000e0603 */
[----:B------:R-:W-:Y:S01]  /*0300*/  PLOP3.LUT P1, PT, PT, PT, UP3, 0x80, 0x8 ;  /* 0x000000000008781c */ /* 0x000fe20003f2f038 */
[----:B------:R-:W-:Y:S02]  /*0310*/  IMAD.U32 R3, RZ, RZ, UR15 ;  /* 0x0000000fff037e24 */ /* 0x000fe4000f8e00ff */
[----:B------:R-:W-:Y:S01]  /*0320*/  @!P3 IMAD.MOV.U32 R5, RZ, RZ, R15 ;  /* 0x000000ffff05b224 */ /* 0x000fe200078e000f */
[----:B------:R-:W-:Y:S01]  /*0330*/  @UP3 UIADD3.X UR15, UPT, UPT, UR10, UR9, URZ, UP1, !UPT ;  /* 0x000000090a0f3290 */ /* 0x000fe20008ffe4ff */
[----:B--2---:R-:W-:Y:S01]  /*0340*/  @!P3 STG.E.64 desc[UR28][R6.64], R242 ;  /* 0x000000f20600b986 */ /* 0x004fe2000c101b1c */
[----:B------:R-:W-:-:S03]  /*0350*/  UIADD3 UR8, UP1, UPT, UR11, UR6, URZ ;  /* 0x000000060b087290 */ /* 0x000fc6000ff3e0ff */
[----:B------:R1:W-:Y:S01]  /*0360*/  @!P3 STG.E.64 desc[UR28][R6.64+0x8], R4 ;  /* 0x000008040600b986 */ /* 0x0003e2000c101b1c */
[----:B------:R-:W-:Y:S01]  /*0370*/  PLOP3.LUT P3, PT, PT, PT, UP2, 0x80, 0x8 ;  /* 0x000000000008781c */ /* 0x000fe20003f6f028 */
[----:B------:R-:W-:Y:S02]  /*0380*/  UIADD3.X UR9, UPT, UPT, UR10, UR7, URZ, UP1, !UPT ;  /* 0x000000070a097290 */ /* 0x000fe40008ffe4ff */
[----:B------:R-:W2:Y:S01]  /*0390*/  @P4 LDG.E R8, desc[UR28][R2.64] ;  /* 0x0000001c02084981 */ /* 0x000ea2000c1e1900 */
[----:B------:R-:W-:Y:S01]  /*03a0*/  @UP0 UIADD3 UR4, UP1, UPT, UR11, UR4, URZ ;  /* 0x000000040b040290 */ /* 0x000fe2000ff3e0ff */
[----:B------:R-:W-:-:S03]  /*03b0*/  PLOP3.LUT P0, PT, PT, PT, UP0, 0x80, 0x8 ;  /* 0x000000000008781c */ /* 0x000fc60003f0f008 */
[----:B------:R-:W-:Y:S01]  /*03c0*/  @UP0 UIADD3.X UR5, UPT, UPT, UR10, UR5, URZ, UP1, !UPT ;  /* 0x000000050a050290 */ /* 0x000fe20008ffe4ff */
[----:B-1----:R1:W3:Y:S01]  /*03d0*/  @P2 LDG.E R7, desc[UR28][R2.64+0x4] ;  /* 0x0000041c02072981 */ /* 0x0022e2000c1e1900 */
[----:B------:R-:W-:-:S04]  /*03e0*/  IMAD.U32 R4, RZ, RZ, UR4 ;  /* 0x00000004ff047e24 */ /* 0x000fc8000f8e00ff */
[----:B------:R-:W-:Y:S01]  /*03f0*/  IMAD.U32 R5, RZ, RZ, UR5 ;  /* 0x00000005ff057e24 */ /* 0x000fe2000f8e00ff */
[----:B------:R-:W4:Y:S04]  /*0400*/  @!UP4 LDCU UR20, c[0x0][0x434] ;  /* 0x00008680ff14c7ac */ /* 0x000f280008000800 */
[----:B------:R-:W5:Y:S01]  /*0410*/  @P0 LDG.E R4, desc[UR28][R4.64] ;  /* 0x0000001c04040981 */ /* 0x000f62000c1e1900 */
[----:B------:R-:W-:Y:S01]  /*0420*/  UMOV UR19, 0xffffffff ;  /* 0xffffffff00137882 */ /* 0x000fe20000000000 */
[----:B------:R-:W4:Y:S01]  /*0430*/  @!UP0 LDCU.64 UR4, c[0x0][0x488] ;  /* 0x00009100ff0487ac */ /* 0x000f220008000a00 */
[----:B-1----:R-:W-:Y:S02]  /*0440*/  IMAD.U32 R2, RZ, RZ, UR14 ;  /* 0x0000000eff027e24 */ /* 0x002fe4000f8e00ff */
        /* <DEDUP_REMOVED lines=27> */
.L_x_983:
        /* <DEDUP_REMOVED lines=55> */
.L_x_985:
        /* <DEDUP_REMOVED lines=55> */
.L_x_987:
[----:B------:R-:W-:Y:S05]  /*0ce0*/  BSYNC.RECONVERGENT B0 ;  /* 0x0000000000007941 */ /* 0x000fea0003800200 */
.L_x_986:
        /* <DEDUP_REMOVED lines=22> */
.L_x_989:
[----:B------:R-:W-:Y:S05]  /*0e50*/  BSYNC.RECONVERGENT B0 ;  /* 0x0000000000007941 */ /* 0x000fea0003800200 */
.L_x_988:
        /* <DEDUP_REMOVED lines=22> */
.L_x_991:
[----:B------:R-:W-:Y:S05]  /*0fc0*/  BSYNC.RECONVERGENT B0 ;  /* 0x0000000000007941 */ /* 0x000fea0003800200 */
.L_x_990:
        /* <DEDUP_REMOVED lines=24> */
.L_x_993:
[----:B------:R-:W-:Y:S05]  /*1150*/  BSYNC.RECONVERGENT B0 ;  /* 0x0000000000007941 */ /* 0x000fea0003800200 */
.L_x_992:
        /* <DEDUP_REMOVED lines=10> */
.L_x_995:
[----:B------:R-:W-:Y:S05]  /*1200*/  BSYNC.RECONVERGENT B0 ;  /* 0x0000000000007941 */ /* 0x000fea0003800200 */
.L_x_994:
        /* <DEDUP_REMOVED lines=10> */
.L_x_997:
[----:B------:R-:W-:Y:S05]  /*12b0*/  BSYNC.RECONVERGENT B0 ;  /* 0x0000000000007941 */ /* 0x000fea0003800200 */
.L_x_996:
        /* <DEDUP_REMOVED lines=10> */
.L_x_999:
[----:B------:R-:W-:Y:S05]  /*1360*/  BSYNC.RECONVERGENT B0 ;  /* 0x0000000000007941 */ /* 0x000fea0003800200 */
.L_x_998:
        /* <DEDUP_REMOVED lines=10> */
.L_x_984:
        /* <DEDUP_REMOVED lines=21> */
.L_x_1000:
[----:B------:R-:W1:Y:S01]  /*1560*/  LDCU.64 UR10, c[0x0][0x3b8] ;  /* 0x00007700ff0a77ac */ /* 0x000e620008000a00 */
[----:B------:R-:W-:-:S04]  /*1570*/  UIADD3 UR13, UPT, UPT, UR12, UR14, URZ ;  /* 0x0000000e0c0d7290 */ /* 0x000fc8000fffe0ff */
[----:B-1----:R-:W-:Y:S02]  /*1580*/  UIMAD.WIDE.U32 UR6, UR13, UR10, URZ ;  /* 0x0000000a0d0672a5 */ /* 0x002fe4000f8e00ff */
[----:B------:R-:W-:-:S04]  /*1590*/  UIMAD UR13, UR13, UR11, URZ ;  /* 0x0000000b0d0d72a4 */ /* 0x000fc8000f8e02ff */
[----:B------:R-:W-:Y:S02]  /*15a0*/  UIADD3 UR13, UPT, UPT, UR7, UR13, URZ ;  /* 0x0000000d070d7290 */ /* 0x000fe4000fffe0ff */
.L_x_1001:
        /* <DEDUP_REMOVED lines=38> */
.L_x_1002:
[----:B------:R-:W1:Y:S01]  /*1810*/  LDCU.64 UR8, c[0x0][0x3c0] ;  /* 0x00007800ff0877ac */ /* 0x000e620008000a00 */
[----:B------:R-:W-:-:S04]  /*1820*/  UIADD3 UR12, UPT, UPT, UR12, UR14, URZ ;  /* 0x0000000e0c0c7290 */ /* 0x000fc8000fffe0ff */
[----:B-1----:R-:W-:Y:S02]  /*1830*/  UIMAD.WIDE.U32 UR4, UR12, UR8, URZ ;  /* 0x000000080c0472a5 */ /* 0x002fe4000f8e00ff */
[----:B------:R-:W-:-:S04]  /*1840*/  UIMAD UR12, UR12, UR9, URZ ;  /* 0x000000090c0c72a4 */ /* 0x000fc8000f8e02ff */
[----:B------:R-:W-:-:S12]  /*1850*/  UIADD3 UR12, UPT, UPT, UR5, UR12, URZ ;  /* 0x0000000c050c7290 */ /* 0x000fd8000fffe0ff */
.L_x_1003:
[----:B------:R-:W1:Y:S01]  /*1860*/  S2R R11, SR_CTAID.X ;  /* 0x00000000000b7919 */ /* 0x000e620000002500 */
[----:B------:R-:W-:Y:S01]  /*1870*/  IMAD.SHL.U32 R13, R219, 0x8, RZ ;  /* 0x00000008db0d7824 */ /* 0x000fe200078e00ff */
[----:B------:R-:W-:Y:S01]  /*1880*/  SHF.R.U32.HI R2, RZ, 0x2, R219 ;  /* 0x00000002ff027819 */ /* 0x000fe200000116db */
[----:B------:R-:W2:Y:S01]  /*1890*/  LDCU.64 UR16, c[0x0][0x388] ;  /* 0x00007100ff1077ac */ /* 0x000ea20008000a00 */
[----:B------:R-:W-:Y:S01]  /*18a0*/  MOV R3, RZ ;  /* 0x000000ff00037202 */ /* 0x000fe20000000f00 */
[----:B------:R-:W3:Y:S01]  /*18b0*/  S2UR UR33, SR_CgaCtaId ;  /* 0x00000000002179c3 */ /* 0x000ee20000008800 */
[----:B------:R-:W-:Y:S01]  /*18c0*/  LOP3.LUT R155, R13, 0x18, RZ, 0xc0, !PT ;  /* 0x000000180d9b7812 */ /* 0x000fe200078ec0ff */
[----:B------:R-:W4:Y:S01]  /*18d0*/  LDCU.64 UR14, c[0x0][0x390] ;  /* 0x00007200ff0e77ac */ /* 0x000f220008000a00 */
[----:B------:R-:W-:Y:S01]  /*18e0*/  SHF.R.S32.HI R10, RZ, 0x1f, R0 ;  /* 0x0000001fff0a7819 */ /* 0x000fe20000011400 */
[----:B------:R-:W-:Y:S01]  /*18f0*/  IMAD.SHL.U32 R160, R219, 0x20, RZ ;  /* 0x00000020dba07824 */ /* 0x000fe200078e00ff */
[C---:B------:R-:W-:Y:S01]  /*1900*/  IADD3 R6, P1, PT, R155.reuse, UR6, RZ ;  /* 0x000000069b067c10 */ /* 0x040fe2000ff3e0ff */
[----:B------:R-:W-:Y:S01]  /*1910*/  BSSY.RECONVERGENT B0, `(.L_x_1004) ;  /* 0x0000051000007945 */ /* 0x000fe20003800200 */
[----:B------:R-:W-:Y:S01]  /*1920*/  IADD3 R4, P0, PT, R155, UR4, RZ ;  /* 0x000000049b047c10 */ /* 0x000fe2000ff1e0ff */
[----:B------:R-:W5:Y:S01]  /*1930*/  LDCU.128 UR4, c[0x0][0x3d0] ;  /* 0x00007a00ff0477ac */ /* 0x000f620008000c00 */
[----:B------:R-:W-:Y:S01]  /*1940*/  LOP3.LUT R12, R13, 0xd8, RZ, 0xc0, !PT ;  /* 0x000000d80d0c7812 */ /* 0x000fe200078ec0ff */
[----:B------:R-:W-:Y:S01]  /*1950*/  IMAD.X R7, RZ, RZ, UR13, P1 ;  /* 0x0000000dff077e24 */ /* 0x000fe200088e06ff */
[C---:B------:R-:W-:Y:S01]  /*1960*/  LOP3.LUT R153, R155.reuse, 0x20, RZ, 0xfc, !PT ;  /* 0x000000209b997812 */ /* 0x040fe200078efcff */
[----:B------:R-:W-:Y:S01]  /*1970*/  IMAD.X R5, RZ, RZ, UR12, P0 ;  /* 0x0000000cff057e24 */ /* 0x000fe200080e06ff */
[----:B------:R-:W4:Y:S01]  /*1980*/  LDCU.64 UR12, c[0x0][0x3c8] ;  /* 0x00007900ff0c77ac */ /* 0x000f220008000a00 */
[----:B------:R-:W-:Y:S01]  /*1990*/  IMAD.WIDE.U32 R8, R2, UR10, R6 ;  /* 0x0000000a02087c25 */ /* 0x000fe2000f8e0006 */
[----:B------:R-:W-:-:S02]  /*19a0*/  LOP3.LUT R152, R155, 0x40, RZ, 0xfc, !PT ;  /* 0x000000409b987812 */ /* 0x000fc400078efcff */
[C---:B------:R-:W-:Y:S01]  /*19b0*/  SHF.L.U32 R214, R219.reuse, 0x2, RZ ;  /* 0x00000002dbd67819 */ /* 0x040fe200000006ff */
[C---:B------:R-:W-:Y:S01]  /*19c0*/  IMAD.WIDE.U32 R6, R2.reuse, UR8, R4 ;  /* 0x0000000802067c25 */ /* 0x040fe2000f8e0004 */
[----:B------:R-:W-:Y:S02]  /*19d0*/  SHF.R.U32.HI R213, RZ, 0x1, R219 ;  /* 0x00000001ffd57819 */ /* 0x000fe400000116db */
[----:B------:R-:W-:Y:S01]  /*19e0*/  SHF.L.U32 R18, R219, 0x4, RZ ;  /* 0x00000004db127819 */ /* 0x000fe200000006ff */
[C---:B------:R-:W-:Y:S02]  /*19f0*/  IMAD R9, R2.reuse, UR11, R9 ;  /* 0x0000000b02097c24 */ /* 0x040fe4000f8e0209 */
[----:B------:R-:W-:Y:S02]  /*1a00*/  IMAD R7, R2, UR9, R7 ;  /* 0x0000000902077c24 */ /* 0x000fe4000f8e0207 */
[----:B-----5:R-:W-:-:S04]  /*1a10*/  IMAD.WIDE.U32 R8, R0, UR4, R8 ;  /* 0x0000000400087c25 */ /* 0x020fc8000f8e0008 */
[----:B-1----:R-:W-:Y:S01]  /*1a20*/  IMAD.WIDE.U32 R4, R11, 0x80, R2 ;  /* 0x000000800b047825 */ /* 0x002fe200078e0002 */
[----:B--2---:R-:W-:-:S03]  /*1a30*/  LEA R151, P1, R8, UR16, 0x1 ;  /* 0x0000001008977c11 */ /* 0x004fc6000f8208ff */
[C---:B------:R-:W-:Y:S02]  /*1a40*/  IMAD R11, R10.reuse, UR4, RZ ;  /* 0x000000040a0b7c24 */ /* 0x040fe4000f8e02ff */
[----:B------:R-:W-:Y:S01]  /*1a50*/  IMAD R10, R10, UR6, RZ ;  /* 0x000000060a0a7c24 */ /* 0x000fe2000f8e02ff */
[----:B------:R1:W-:Y:S01]  /*1a60*/  STL [R1+0x28], R151 ;  /* 0x0000289701007387 */ /* 0x0003e20000100800 */
[C---:B------:R-:W-:Y:S01]  /*1a70*/  IMAD R14, R0.reuse, UR5, R11 ;  /* 0x00000005000e7c24 */ /* 0x040fe2000f8e020b */
[----:B------:R-:W-:Y:S01]  /*1a80*/  UMOV UR5, 0x400 ;  /* 0x0000040000057882 */ /* 0x000fe20000000000 */
[----:B------:R-:W-:Y:S01]  /*1a90*/  IMAD R11, R0, UR7, R10 ;  /* 0x00000007000b7c24 */ /* 0x000fe2000f8e020a */
[----:B------:R-:W-:Y:S01]  /*1aa0*/  LOP3.LUT R10, R12, 0x18, R219, 0x78, !PT ;  /* 0x000000180c0a7812 */ /* 0x000fe200078e78db */
[----:B------:R-:W-:Y:S01]  /*1ab0*/  IMAD.WIDE.U32 R6, R0, UR6, R6 ;  /* 0x0000000600067c25 */ /* 0x000fe2000f8e0006 */
[----:B------:R-:W-:Y:S01]  /*1ac0*/  IADD3 R12, P0, PT, R155, UR32, RZ ;  /* 0x000000209b0c7c10 */ /* 0x000fe2000ff1e0ff */
[----:B---3--:R-:W-:Y:S01]  /*1ad0*/  ULEA UR5, UR33, UR5, 0x18 ;  /* 0x0000000521057291 */ /* 0x008fe2000f8ec0ff */
[----:B------:R-:W-:Y:S01]  /*1ae0*/  LOP3.LUT R10, R10, 0x1f20, R13, 0xf8, !PT ;  /* 0x00001f200a0a7812 */ /* 0x000fe200078ef80d */
[----:B------:R-:W-:Y:S01]  /*1af0*/  IMAD.IADD R7, R7, 0x1, R11 ;  /* 0x0000000107077824 */ /* 0x000fe200078e020b */
[----:B------:R-:W-:Y:S01]  /*1b00*/  IADD3 R9, PT, PT, R9, R14, RZ ;  /* 0x0000000e09097210 */ /* 0x000fe20007ffe0ff */
[----:B------:R-:W-:Y:S01]  /*1b10*/  IMAD.X R13, RZ, RZ, UR31, P0 ;  /* 0x0000001fff0d7e24 */ /* 0x000fe200080e06ff */
[----:B----4-:R-:W-:Y:S01]  /*1b20*/  LEA R20, P0, R6, UR14, 0x1 ;  /* 0x0000000e06147c11 */ /* 0x010fe2000f8008ff */
[----:B------:R-:W-:Y:S01]  /*1b30*/  UIADD3 UR14, UPT, UPT, -UR27, UR20, URZ ;  /* 0x000000141b0e7290 */ /* 0x000fe2000fffe1ff */
[----:B------:R-:W-:Y:S01]  /*1b40*/  LEA.HI.X R150, R8, UR17, R9, 0x1, P1 ;  /* 0x0000001108967c11 */ /* 0x000fe200088f0c09 */
[----:B------:R-:W-:Y:S01]  /*1b50*/  IMAD.U32 R0, RZ, RZ, UR12 ;  /* 0x0000000cff007e24 */ /* 0x000fe2000f8e00ff */
[----:B------:R-:W-:Y:S01]  /*1b60*/  LEA.HI.X R19, R6, UR15, R7, 0x1, P0 ;  /* 0x0000000f06137c11 */ /* 0x000fe200080f0c07 */
[----:B------:R1:W-:Y:S01]  /*1b70*/  STL [R1+0x8c], R20 ;  /* 0x00008c1401007387 */ /* 0x0003e20000100800 */
[----:B------:R-:W-:Y:S01]  /*1b80*/  IMAD.U32 R6, RZ, RZ, UR13 ;  /* 0x0000000dff067e24 */ /* 0x000fe2000f8e00ff */
[----:B------:R-:W-:Y:S01]  /*1b90*/  ISETP.GE.AND P0, PT, R2, UR14, PT ;  /* 0x0000000e02007c0c */ /* 0x000fe2000bf06270 */
[----:B------:R-:W-:Y:S01]  /*1ba0*/  IMAD.WIDE.U32 R12, R0, UR26, R12 ;  /* 0x0000001a000c7c25 */ /* 0x000fe2000f8e000c */
[----:B------:R1:W-:Y:S01]  /*1bb0*/  STL [R1+0x24], R150 ;  /* 0x0000249601007387 */ /* 0x0003e20000100800 */
[----:B------:R-:W-:-:S02]  /*1bc0*/  LOP3.LUT R0, R214, 0x18, RZ, 0xc0, !PT ;  /* 0x00000018d6007812 */ /* 0x000fc400078ec0ff */
[----:B------:R-:W-:Y:S01]  /*1bd0*/  LEA R220, R10, UR5, 0x1 ;  /* 0x000000050adc7c11 */ /* 0x000fe2000f8e08ff */
[----:B------:R1:W-:Y:S01]  /*1be0*/  STL [R1+0x88], R19 ;  /* 0x0000881301007387 */ /* 0x0003e20000100800 */
[----:B------:R-:W-:Y:S01]  /*1bf0*/  LOP3.LUT R17, R0, 0xc0, R160, 0xf8, !PT ;  /* 0x000000c000117812 */ /* 0x000fe200078ef8a0 */
[----:B------:R-:W-:Y:S02]  /*1c00*/  IMAD R7, R6, UR26, R13 ;  /* 0x0000001a06077c24 */ /* 0x000fe4000f8e020d */
        /* <DEDUP_REMOVED lines=32> */
.L_x_1006:
[----:B------:R3:W-:Y:S02]  /*1e10*/  STS.128 [R220+0x4000], RZ ;  /* 0x004000ffdc007388 */ /* 0x0007e40000000c00 */
.L_x_1005:
[----:B------:R-:W-:Y:S05]  /*1e20*/  BSYNC.RECONVERGENT B0 ;  /* 0x0000000000007941 */ /* 0x000fea0003800200 */
.L_x_1004:
        /* <DEDUP_REMOVED lines=36> */
.L_x_1009:
[----:B------:R2:W-:Y:S02]  /*2070*/  STS.128 [R220+0x4800], RZ ;  /* 0x004800ffdc007388 */ /* 0x0005e40000000c00 */
.L_x_1008:
[----:B------:R-:W-:Y:S05]  /*2080*/  BSYNC.RECONVERGENT B0 ;  /* 0x0000000000007941 */ /* 0x000fea0003800200 */
.L_x_1007:
        /* <DEDUP_REMOVED lines=36> */
.L_x_1012:
[----:B------:R2:W-:Y:S02]  /*22d0*/  STS.128 [R220+0x5000], RZ ;  /* 0x005000ffdc007388 */ /* 0x0005e40000000c00 */
.L_x_1011:
[----:B------:R-:W-:Y:S05]  /*22e0*/  BSYNC.RECONVERGENT B0 ;  /* 0x0000000000007941 */ /* 0x000fea0003800200 */
.L_x_1010:
        /* <DEDUP_REMOVED lines=37> */
.L_x_1015:
[----:B------:R2:W-:Y:S02]  /*2540*/  STS.128 [R220+0x5800], RZ ;  /* 0x005800ffdc007388 */ /* 0x0005e40000000c00 */
.L_x_1014:
[----:B------:R-:W-:Y:S05]  /*2550*/  BSYNC.RECONVERGENT B0 ;  /* 0x0000000000007941 */ /* 0x000fea0003800200 */
.L_x_1013:
        /* <DEDUP_REMOVED lines=33> */
.L_x_1018:
[----:B------:R2:W-:Y:S02]  /*2770*/  STS.128 [R220+0x8000], RZ ;  /* 0x008000ffdc007388 */ /* 0x0005e40000000c00 */
.L_x_1017:
[----:B------:R-:W-:Y:S05]  /*2780*/  BSYNC.RECONVERGENT B0 ;  /* 0x0000000000007941 */ /* 0x000fea0003800200 */
.L_x_1016:
        /* <DEDUP_REMOVED lines=10> */
[C---:B------:R-:W-:Y:S02]  /*2830*/  LEA R4, P2, R0.reuse, R151, 0x1 ;  /* 0x0000009700047211 */ /* 0x040fe400078408ff */
        /* <DEDUP_REMOVED lines=20> */
.L_x_1021:
[----:B------:R2:W-:Y:S02]  /*2980*/  STS.128 [R220+0x8800], RZ ;  /* 0x008800ffdc007388 */ /* 0x0005e40000000c00 */
.L_x_1020:
[----:B------:R-:W-:Y:S05]  /*2990*/  BSYNC.RECONVERGENT B0 ;  /* 0x0000000000007941 */ /* 0x000fea0003800200 */
.L_x_1019:
        /* <DEDUP_REMOVED lines=15> */
[----:B-12---:R-:W-:-:S03]  /*2a90*/  IMAD.U32 R4, RZ, RZ, UR10 ;  /* 0x0000000aff047e24 */ /* 0x006fc6000f8e00ff */
[----:B------:R-:W1:Y:S01]  /*2aa0*/  LDCU UR7, c[0x0][0x3e0] ;  /* 0x00007c00ff0777ac */ /* 0x000e620008000800 */
[----:B------:R-:W-:-:S05]  /*2ab0*/  IMAD.U32 R5, RZ, RZ, UR11 ;  /* 0x0000000bff057e24 */ /* 0x000fca000f8e00ff */
[----:B------:R-:W2:Y:S01]  /*2ac0*/  @P0 LDG.E R4, desc[UR28][R4.64] ;  /* 0x0000001c04040981 */ /* 0x000ea2000c1e1900 */
[----:B-----5:R-:W2:Y:S01]  /*2ad0*/  @P0 MUFU.RCP R0, UR6 ;  /* 0x0000000600000d08 */ /* 0x020ea20008001000 */
[----:B------:R-:W-:Y:S01]  /*2ae0*/  USHF.L.U64.HI UR6, UR8, 0x6, UR9 ;  /* 0x0000000608067899 */ /* 0x000fe20008010209 */
[----:B------:R-:W-:Y:S01]  /*2af0*/  LOP3.LUT R146, R213, 0x1f0, RZ, 0xc0, !PT ;  /* 0x000001f0d5927812 */ /* 0x000fe200078ec0ff */
[----:B------:R-:W-:Y:S02]  /*2b00*/  USHF.L.U32 UR32, UR8, 0x6, URZ ;  /* 0x0000000608207899 */ /* 0x000fe400080006ff */
[----:B------:R-:W-:Y:S02]  /*2b10*/  UIMAD UR6, UR6, UR13, URZ ;  /* 0x0000000d060672a4 */ /* 0x000fe4000f8e02ff */
[----:B------:R-:W-:Y:S02]  /*2b20*/  UIMAD.WIDE.U32 UR32, UR32, UR13, URZ ;  /* 0x0000000d202072a5 */ /* 0x000fe4000f8e00ff */
[----:B-1----:R-:W-:-:S04]  /*2b30*/  UIMAD UR7, UR25, UR7, UR26 ;  /* 0x00000007190772a4 */ /* 0x002fc8000f8e021a */
[----:B------:R-:W-:-:S04]  /*2b40*/  USHF.L.U32 UR10, UR7, 0x5, URZ ;  /* 0x00000005070a7899 */ /* 0x000fc800080006ff */
[----:B------:R-:W-:Y:S01]  /*2b50*/  USHF.R.S32.HI UR11, URZ, 0x1f, UR10 ;  /* 0x0000001fff0b7899 */ /* 0x000fe2000801140a */
[----:B------:R-:W-:Y:S01]  /*2b60*/  BAR.SYNC.DEFER_BLOCKING 0x0 ;  /* 0x0000000000007b1d */ /* 0x000fe20000010000 */
[----:B--2---:R-:W-:-:S05]  /*2b70*/  @P0 FMUL.FTZ R0, R4, R0 ;  /* 0x0000000004000220 */ /* 0x004fca0000410000 */
[----:B------:R-:W-:Y:S02]  /*2b80*/  @P0 R2UR UR7, R0 ;  /* 0x00000000000702ca */ /* 0x000fe400000e0000 */
[----:B------:R-:W-:-:S04]  /*2b90*/  LOP3.LUT R0, R219, 0x1f, RZ, 0xc0, !PT ;  /* 0x0000001fdb007812 */ /* 0x000fc800078ec0ff */
[----:B------:R-:W-:Y:S01]  /*2ba0*/  IADD3 R149, P1, P0, R16, UR10, R0 ;  /* 0x0000000a10957c10 */ /* 0x000fe2000f83e000 */
[----:B------:R-:W-:-:S03]  /*2bb0*/  UIADD3 UR10, UPT, UPT, UR33, UR6, URZ ;  /* 0x00000006210a7290 */ /* 0x000fc6000fffe0ff */
[----:B------:R-:W-:Y:S01]  /*2bc0*/  UMOV UR6, URZ ;  /* 0x000000ff00067c82 */ /* 0x000fe20008000000 */
[----:B------:R-:W-:Y:S02]  /*2bd0*/  IADD3.X R156, PT, PT, R15, UR11, RZ, P1, P0 ;  /* 0x0000000b0f9c7c10 */ /* 0x000fe40008fe04ff */
        /* <DEDUP_REMOVED lines=27> */
.L_x_1024:
[----:B------:R2:W-:Y:S01]  /*2d90*/  STS.128 [R220+0xb000], RZ ;  /* 0x00b000ffdc007388 */ /* 0x0005e20000000c00 */
[----:B------:R-:W-:Y:S05]  /*2da0*/  BRA `(.L_x_1025) ;  /* 0x00000000000c7947 */ /* 0x000fea0003800000 */
.L_x_1023:
[----:B------:R1:W-:Y:S04]  /*2db0*/  STS.128 [R220+0x9000], RZ ;  /* 0x009000ffdc007388 */ /* 0x0003e80000000c00 */
[----:B------:R1:W-:Y:S04]  /*2dc0*/  STS.128 [R220+0xa000], RZ ;  /* 0x00a000ffdc007388 */ /* 0x0003e80000000c00 */
[----:B------:R1:W-:Y:S02]  /*2dd0*/  STS.128 [R220+0xb000], RZ ;  /* 0x00b000ffdc007388 */ /* 0x0003e40000000c00 */
.L_x_1025:
[----:B------:R-:W-:Y:S05]  /*2de0*/  BSYNC.RECONVERGENT B0 ;  /* 0x0000000000007941 */ /* 0x000fea0003800200 */
.L_x_1022:
[----:B------:R-:W-:Y:S01]  /*2df0*/  ISETP.GE.AND P0, PT, R14, UR12, PT ;  /* 0x0000000c0e007c0c */ /* 0x000fe2000bf06270 */
[----:B------:R-:W-:Y:S01]  /*2e00*/  BSSY.RECONVERGENT B0, `(.L_x_1026) ;  /* 0x0000026000007945 */ /* 0x000fe20003800200 */
[----:B------:R-:W-:Y:S02]  /*2e10*/  LOP3.LUT R157, R17, 0x8, R213, 0x78, !PT ;  /* 0x00000008119d7812 */ /* 0x000fe400078e78d5 */
[----:B------:R-:W-:Y:S02]  /*2e20*/  LOP3.LUT R145, R2, 0x7, RZ, 0xc0, !PT ;  /* 0x0000000702917812 */ /* 0x000fe400078ec0ff */
[----:B------:R-:W-:Y:S01]  /*2e30*/  LOP3.LUT R215, R18, 0x3e00, RZ, 0xc0, !PT ;  /* 0x00003e0012d77812 */ /* 0x000fe200078ec0ff */
[----:B------:R3:W-:Y:S01]  /*2e40*/  STL [R1+0x18], R157 ;  /* 0x0000189d01007387 */ /* 0x0007e20000100800 */
[----:B-12---:R-:W-:Y:S02]  /*2e50*/  LOP3.LUT R5, R219, 0x8, RZ, 0xc0, !PT ;  /* 0x00000008db057812 */ /* 0x006fe400078ec0ff */
[----:B------:R-:W-:-:S03]  /*2e60*/  LOP3.LUT R4, R160, 0x120, RZ, 0xc0, !PT ;  /* 0x00000120a0047812 */ /* 0x000fc600078ec0ff */
[----:B------:R3:W-:Y:S04]  /*2e70*/  @P0 STS.128 [R220+0x9800], RZ ;  /* 0x009800ffdc000388 */ /* 0x0007e80000000c00 */
[----:B------:R3:W-:Y:S04]  /*2e80*/  @P0 STS.128 [R220+0xa800], RZ ;  /* 0x00a800ffdc000388 */ /* 0x0007e80000000c00 */
[----:B------:R3:W-:Y:S01]  /*2e90*/  @P0 STS.128 [R220+0xb800], RZ ;  /* 0x00b800ffdc000388 */ /* 0x0007e20000000c00 */
[----:B------:R-:W-:Y:S05]  /*2ea0*/  @P0 BRA `(.L_x_1027) ;  /* 0x00000000006c0947 */ /* 0x000fea0003800000 */
[----:B------:R-:W1:Y:S01]  /*2eb0*/  LDCU UR7, c[0x0][0x440] ;  /* 0x00008800ff0777ac */ /* 0x000e620008000800 */
[----:B------:R-:W-:-:S04]  /*2ec0*/  ULEA UR12, UP0, UR8, UR32, 0x5 ;  /* 0x00000020080c7291 */ /* 0x000fc8000f8028ff */
[----:B------:R-:W-:Y:S02]  /*2ed0*/  ULEA.HI.X UR11, UR8, UR10, UR9, 0x5, UP0 ;  /* 0x0000000a080b7291 */ /* 0x000fe400080f2c09 */
[----:B------:R-:W-:-:S04]  /*2ee0*/  IMAD.U32 R0, RZ, RZ, UR12 ;  /* 0x0000000cff007e24 */ /* 0x000fc8000f8e00ff */
[----:B------:R-:W-:Y:S01]  /*2ef0*/  IMAD.U32 R3, RZ, RZ, UR11 ;  /* 0x0000000bff037e24 */ /* 0x000fe2000f8e00ff */
[C---:B------:R-:W-:Y:S02]  /*2f00*/  LEA R2, P2, R0.reuse, R20, 0x1 ;  /* 0x0000001400027211 */ /* 0x040fe400078408ff */
[----:B-1----:R-:W-:Y:S02]  /*2f10*/  ISETP.GE.AND P1, PT, R155, UR7, PT ;  /* 0x000000079b007c0c */ /* 0x002fe4000bf26270 */
        /* <DEDUP_REMOVED lines=19> */
.L_x_1028:
[----:B------:R2:W-:Y:S02]  /*3050*/  STS.128 [R220+0xb800], RZ ;  /* 0x00b800ffdc007388 */ /* 0x0005e40000000c00 */
.L_x_1027:
[----:B------:R-:W-:Y:S05]  /*3060*/  BSYNC.RECONVERGENT B0 ;  /* 0x0000000000007941 */ /* 0x000fea0003800200 */
.L_x_1026:
[----:B------:R-:W-:Y:S01]  /*3070*/  LOP3.LUT R0, R18, 0x100, RZ, 0xc0, !PT ;  /* 0x0000010012007812 */ /* 0x000fe200078ec0ff */
[----:B------:R-:W-:Y:S01]  /*3080*/  UIADD3 UR23, UPT, UPT, UR30, UR23, -UR20 ;  /* 0x000000171e177290 */ /* 0x000fe2000fffe814 */
[----:B-12---:R-:W-:Y:S01]  /*3090*/  LOP3.LUT R3, R17, R5, RZ, 0x3c, !PT ;  /* 0x0000000511037212 */ /* 0x006fe200078e3cff */
        /* <DEDUP_REMOVED lines=12> */
[----:B------:R-:W2:Y:S04]  /*3160*/  LDSM.16.M88.4 R12, [R0+0x6000] ;  /* 0x00600000000c783b */ /* 0x000ea80000000200 */
[----:B------:R-:W5:Y:S04]  /*3170*/  LDSM.16.M88.4 R20, [R0+0x6400] ;  /* 0x006400000014783b */ /* 0x000f680000000200 */
[----:B------:R-:W3:Y:S04]  /*3180*/  LDSM.16.M88.4 R24, [R0+0x6800] ;  /* 0x006800000018783b */ /* 0x000ee80000000200 */
[----:B------:R-:W3:Y:S01]  /*3190*/  LDSM.16.M88.4 R32, [R0+0x6c00] ;  /* 0x006c00000020783b */ /* 0x000ee20000000200 */
[----:B-1----:R-:W-:-:S02]  /*31a0*/  IMAD.IADD R3, R144, 0x1, R2 ;  /* 0x0000000190037824 */ /* 0x002fc400078e0202 */
[----:B------:R-:W-:Y:S01]  /*31b0*/  IMAD.IADD R2, R0, 0x1, R2 ;  /* 0x0000000100027824 */ /* 0x000fe200078e0202 */
[----:B----4-:R-:W1:Y:S04]  /*31c0*/  LDSM.16.M88.4 R8, [R144] ;  /* 0x000000009008783b */ /* 0x010e680000000200 */
[----:B------:R-:W-:Y:S04]  /*31d0*/  LDSM.16.M88.4 R16, [R3+0x1000] ;  /* 0x001000000310783b */ /* 0x000fe80000000200 */
[----:B------:R-:W4:Y:S04]  /*31e0*/  LDSM.16.M88.4 R40, [R2+0x6800] ;  /* 0x006800000228783b */ /* 0x000f280000000200 */
[----:B------:R-:W4:Y:S04]  /*31f0*/  LDSM.16.M88.4 R36, [R2+0x6c00] ;  /* 0x006c00000224783b */ /* 0x000f280000000200 */
[----:B------:R-:W4:Y:S04]  /*3200*/  LDSM.16.M88.4 R28, [R2+0x6000] ;  /* 0x00600000021c783b */ /* 0x000f280000000200 */
[----:B------:R-:W4:Y:S01]  /*3210*/  LDSM.16.M88.4 R44, [R2+0x6400] ;  /* 0x00640000022c783b */ /* 0x000f220000000200 */
[C---:B--2---:R-:W-:Y:S03]  /*3220*/  HMMA.16816.F32.BF16 R72, R4.reuse, R12, RZ ;  /* 0x0000000c0448723c */ /* 0x044fe600000418ff */
[----:B------:R-:W-:Y:S04]  /*3230*/  LDSM.16.M88.4 R48, [R0+0x7800] ;  /* 0x007800000030783b */ /* 0x000fe80000000200 */
[----:B------:R-:W-:Y:S01]  /*3240*/  LDSM.16.M88.4 R52, [R0+0x7c00] ;  /* 0x007c00000034783b */ /* 0x000fe20000000200 */
[C---:B------:R-:W-:Y:S08]  /*3250*/  HMMA.16816.F32.BF16 R68, R4.reuse, R14, RZ ;  /* 0x0000000e0444723c */ /* 0x040ff000000418ff */
[C---:B-----5:R-:W-:Y:S08]  /*3260*/  HMMA.16816.F32.BF16 R64, R4.reuse, R20, RZ ;  /* 0x000000140440723c */ /* 0x060ff000000418ff */
[C---:B---3--:R-:W-:Y:S08]  /*3270*/  HMMA.16816.F32.BF16 R60, R4.reuse, R24, RZ ;  /* 0x00000018043c723c */ /* 0x048ff000000418ff */
[C---:B------:R-:W-:Y:S08]  /*3280*/  HMMA.16816.F32.BF16 R56, R4.reuse, R32, RZ ;  /* 0x000000200438723c */ /* 0x040ff000000418ff */
[C---:B------:R-:W-:Y:S08]  /*3290*/  HMMA.16816.F32.BF16 R84, R4.reuse, R22, RZ ;  /* 0x000000160454723c */ /* 0x040ff000000418ff */
[C---:B------:R-:W-:Y:S08]  /*32a0*/  HMMA.16816.F32.BF16 R80, R4.reuse, R26, RZ ;  /* 0x0000001a0450723c */ /* 0x040ff000000418ff */
[----:B------:R-:W-:Y:S01]  /*32b0*/  HMMA.16816.F32.BF16 R76, R4, R34, RZ ;  /* 0x00000022044c723c */ /* 0x000fe200000418ff */
[----:B------:R-:W2:Y:S07]  /*32c0*/  LDSM.16.M88.4 R4, [R3] ;  /* 0x000000000304783b */ /* 0x000eae0000000200 */
[C---:B-1----:R-:W-:Y:S08]  /*32d0*/  HMMA.16816.F32.BF16 R108, R8.reuse, R12, RZ ;  /* 0x0000000c086c723c */ /* 0x042ff000000418ff */
[C---:B------:R-:W-:Y:S01]  /*32e0*/  HMMA.16816.F32.BF16 R140, R8.reuse, R14, RZ ;  /* 0x0000000e088c723c */ /* 0x040fe200000418ff */
[----:B------:R-:W1:Y:S07]  /*32f0*/  LDSM.16.M88.4 R12, [R144+0x3000] ;  /* 0x00300000900c783b */ /* 0x000e6e0000000200 */
[C---:B------:R-:W-:Y:S08]  /*3300*/  HMMA.16816.F32.BF16 R96, R8.reuse, R20, RZ ;  /* 0x000000140860723c */ /* 0x040ff000000418ff */
[C---:B------:R-:W-:Y:S01]  /*3310*/  HMMA.16816.F32.BF16 R136, R8.reuse, R22, RZ ;  /* 0x000000160888723c */ /* 0x040fe200000418ff */
[----:B------:R-:W-:Y:S07]  /*3320*/  LDSM.16.M88.4 R20, [R0+0x7400] ;  /* 0x007400000014783b */ /* 0x000fee0000000200 */
[C---:B------:R-:W-:Y:S08]  /*3330*/  HMMA.16816.F32.BF16 R92, R8.reuse, R24, RZ ;  /* 0x00000018085c723c */ /* 0x040ff000000418ff */
[C---:B------:R-:W-:Y:S01]  /*3340*/  HMMA.16816.F32.BF16 R132, R8.reuse, R26, RZ ;  /* 0x0000001a0884723c */ /* 0x040fe200000418ff */
[----:B------:R-:W3:Y:S07]  /*3350*/  LDSM.16.M88.4 R24, [R0+0x7000] ;  /* 0x007000000018783b */ /* 0x000eee0000000200 */
[C---:B------:R-:W-:Y:S08]  /*3360*/  HMMA.16816.F32.BF16 R88, R8.reuse, R32, RZ ;  /* 0x000000200858723c */ /* 0x040ff000000418ff */
[----:B------:R-:W-:Y:S01]  /*3370*/  HMMA.16816.F32.BF16 R120, R8, R34, RZ ;  /* 0x000000220878723c */ /* 0x000fe200000418ff */
[----:B------:R-:W5:Y:S07]  /*3380*/  LDSM.16.M88.4 R8, [R144+0x2000] ;  /* 0x002000009008783b */ /* 0x000f6e0000000200 */
[C---:B----4-:R-:W-:Y:S08]  /*3390*/  HMMA.16816.F32.BF16 R100, R16.reuse, R40, R60 ;  /* 0x000000281064723c */ /* 0x050ff0000004183c */
        /* <DEDUP_REMOVED lines=8> */
[----:B------:R-:W-:Y:S08]  /*3420*/  HMMA.16816.F32.BF16 R32, R16, R38, R76 ;  /* 0x000000261020723c */ /* 0x000ff0000004184c */
[C---:B--2---:R-:W-:Y:S01]  /*3430*/  HMMA.16816.F32.BF16 R60, R4.reuse, R44, R96 ;  /* 0x0000002c043c723c */ /* 0x044fe20000041860 */
[----:B------:R-:W-:Y:S07]  /*3440*/  LDSM.16.M88.4 R96, [R2+0x7c00] ;  /* 0x007c00000260783b */ /* 0x000fee0000000200 */
[C---:B------:R-:W-:Y:S08]  /*3450*/  HMMA.16816.F32.BF16 R16, R4.reuse, R28, R108 ;  /* 0x0000001c0410723c */ /* 0x040ff0000004186c */
[C---:B------:R-:W-:Y:S08]  /*3460*/  HMMA.16816.F32.BF16 R44, R4.reuse, R46, R136 ;  /* 0x0000002e042c723c */ /* 0x040ff00000041888 */
[C---:B------:R-:W-:Y:S08]  /*3470*/  HMMA.16816.F32.BF16 R72, R4.reuse, R40, R92 ;  /* 0x000000280448723c */ /* 0x040ff0000004185c */
[C---:B------:R-:W-:Y:S08]  /*3480*/  HMMA.16816.F32.BF16 R88, R4.reuse, R36, R88 ;  /* 0x000000240458723c */ /* 0x040ff00000041858 */
[C---:B------:R-:W-:Y:S08]  /*3490*/  HMMA.16816.F32.BF16 R28, R4.reuse, R30, R140 ;  /* 0x0000001e041c723c */ /* 0x040ff0000004188c */
[C---:B------:R-:W-:Y:S08]  /*34a0*/  HMMA.16816.F32.BF16 R64, R4.reuse, R42, R132 ;  /* 0x0000002a0440723c */ /* 0x040ff00000041884 */
[----:B------:R-:W-:Y:S01]  /*34b0*/  HMMA.16816.F32.BF16 R76, R4, R38, R120 ;  /* 0x00000026044c723c */ /* 0x000fe20000041878 */
[----:B------:R-:W2:Y:S04]  /*34c0*/  LDSM.16.M88.4 R4, [R3+0x2000] ;  /* 0x002000000304783b */ /* 0x000ea80000000200 */
[----:B------:R-:W-:Y:S03]  /*34d0*/  LDSM.16.M88.4 R120, [R2+0x8c00] ;  /* 0x008c00000278783b */ /* 0x000fe60000000200 */
[C---:B-1----:R-:W-:Y:S01]  /*34e0*/  HMMA.16816.F32.BF16 R136, R12.reuse, R48, R100 ;  /* 0x000000300c88723c */ /* 0x042fe20000041864 */
[----:B------:R-:W1:Y:S07]  /*34f0*/  LDSM.16.M88.4 R100, [R2+0x7800] ;  /* 0x007800000264783b */ /* 0x000e6e0000000200 */
[C---:B------:R-:W-:Y:S08]  /*3500*/  HMMA.16816.F32.BF16 R140, R12.reuse, R52, R124 ;  /* 0x000000340c8c723c */ /* 0x040ff0000004187c */
[C---:B---3--:R-:W-:Y:S08]  /*3510*/  HMMA.16816.F32.BF16 R116, R12.reuse, R24, R116 ;  /* 0x000000180c74723c */ /* 0x048ff00000041874 */
[C---:B------:R-:W-:Y:S08]  /*3520*/  HMMA.16816.F32.BF16 R108, R12.reuse, R20, R104 ;  /* 0x000000140c6c723c */ /* 0x040ff00000041868 */
[C---:B------:R-:W-:Y:S08]  /*3530*/  HMMA.16816.F32.BF16 R128, R12.reuse, R26, R128 ;  /* 0x0000001a0c80723c */ /* 0x040ff00000041880 */
[C---:B------:R-:W-:Y:S08]  /*3540*/  HMMA.16816.F32.BF16 R112, R12.reuse, R22, R112 ;  /* 0x000000160c70723c */ /* 0x040ff00000041870 */
[C---:B------:R-:W-:Y:S08]  /*3550*/  HMMA.16816.F32.BF16 R132, R12.reuse, R50, R56 ;  /* 0x000000320c84723c */ /* 0x040ff00000041838 */
[----:B------:R-:W-:Y:S08]  /*3560*/  HMMA.16816.F32.BF16 R124, R12, R54, R32 ;  /* 0x000000360c7c723c */ /* 0x000ff00000041820 */
[C---:B-----5:R-:W-:Y:S08]  /*3570*/  HMMA.16816.F32.BF16 R36, R8.reuse, R26, R28 ;  /* 0x0000001a0824723c */ /* 0x060ff0000004181c */
[C---:B------:R-:W-:Y:S01]  /*3580*/  HMMA.16816.F32.BF16 R40, R8.reuse, R24, R16 ;  /* 0x000000180828723c */ /* 0x040fe20000041810 */
[----:B------:R-:W3:Y:S07]  /*3590*/  LDSM.16.M88.4 R16, [R3+0x3000] ;  /* 0x003000000310783b */ /* 0x000eee0000000200 */
[C---:B------:R-:W-:Y:S08]  /*35a0*/  HMMA.16816.F32.BF16 R28, R8.reuse, R20, R60 ;  /* 0x00000014081c723c */ /* 0x040ff0000004183c */
[C---:B------:R-:W-:Y:S08]  /*35b0*/  HMMA.16816.F32.BF16 R12, R8.reuse, R50, R64 ;  /* 0x00000032080c723c */ /* 0x040ff00000041840 */
[C---:B------:R-:W-:Y:S08]  /*35c0*/  HMMA.16816.F32.BF16 R32, R8.reuse, R52, R88 ;  /* 0x000000340820723c */ /* 0x040ff00000041858 */
[C---:B------:R-:W-:Y:S01]  /*35d0*/  HMMA.16816.F32.BF16 R24, R8.reuse, R22, R44 ;  /* 0x000000160818723c */ /* 0x040fe2000004182c */
[----:B------:R-:W-:Y:S07]  /*35e0*/  LDSM.16.M88.4 R44, [R3+0x5000] ;  /* 0x00500000032c783b */ /* 0x000fee0000000200 */
[----:B------:R-:W-:Y:S01]  /*35f0*/  HMMA.16816.F32.BF16 R20, R8, R48, R72 ;  /* 0x000000300814723c */ /* 0x000fe20000041848 */
[----:B------:R-:W-:Y:S07]  /*3600*/  LDSM.16.M88.4 R48, [R2+0x8800] ;  /* 0x008800000230783b */ /* 0x000fee0000000200 */
[C---:B--2---:R-:W-:Y:S01]  /*3610*/  HMMA.16816.F32.BF16 R104, R4.reuse, R68, R40 ;  /* 0x000000440468723c */ /* 0x044fe20000041828 */
[----:B------:R-:W-:Y:S07]  /*3620*/  LDSM.16.M88.4 R40, [R0+0x8800] ;  /* 0x008800000028783b */ /* 0x000fee0000000200 */
[C---:B------:R-:W-:Y:S01]  /*3630*/  HMMA.16816.F32.BF16 R92, R4.reuse, R70, R36 ;  /* 0x00000046045c723c */ /* 0x040fe20000041824 */
[----:B------:R-:W-:Y:S07]  /*3640*/  LDSM.16.M88.4 R36, [R0+0x8c00] ;  /* 0x008c00000024783b */ /* 0x000fee0000000200 */
[C---:B------:R-:W-:Y:S01]  /*3650*/  HMMA.16816.F32.BF16 R88, R4.reuse, R84, R28 ;  /* 0x000000540458723c */ /* 0x040fe2000004181c */
[----:B------:R-:W-:Y:S07]  /*3660*/  LDSM.16.M88.4 R28, [R0+0x8400] ;  /* 0x00840000001c783b */ /* 0x000fee0000000200 */
[C---:B-1----:R-:W-:Y:S01]  /*3670*/  HMMA.16816.F32.BF16 R72, R4.reuse, R102, R12 ;  /* 0x000000660448723c */ /* 0x042fe2000004180c */
[----:B------:R-:W-:Y:S07]  /*3680*/  LDSM.16.M88.4 R12, [R144+0x4000] ;  /* 0x00400000900c783b */ /* 0x000fee0000000200 */
[----:B------:R-:W-:Y:S01]  /*3690*/  HMMA.16816.F32.BF16 R64, R4, R96, R32 ;  /* 0x000000600440723c */ /* 0x000fe20000041820 */
[----:B------:R1:W2:Y:S07]  /*36a0*/  LDSM.16.M88.4 R32, [R0+0x8000] ;  /* 0x008000000020783b */ /* 0x0002ae0000000200 */
[----:B------:R-:W-:Y:S01]  /*36b0*/  HMMA.16816.F32.BF16 R52, R8, R54, R76 ;  /* 0x000000360834723c */ /* 0x000fe2000004184c */
[----:B------:R-:W4:Y:S07]  /*36c0*/  LDSM.16.M88.4 R8, [R144+0x5000] ;  /* 0x005000009008783b */ /* 0x000f2e0000000200 */
[C---:B------:R-:W-:Y:S01]  /*36d0*/  HMMA.16816.F32.BF16 R80, R4.reuse, R86, R24 ;  /* 0x000000560450723c */ /* 0x040fe20000041818 */
[----:B------:R-:W-:Y:S07]  /*36e0*/  LDSM.16.M88.4 R24, [R2+0x8000] ;  /* 0x008000000218783b */ /* 0x000fee0000000200 */
[----:B------:R-:W-:Y:S01]  /*36f0*/  HMMA.16816.F32.BF16 R76, R4, R100, R20 ;  /* 0x00000064044c723c */ /* 0x000fe20000041814 */
[----:B------:R5:W-:Y:S01]  /*3700*/  LDSM.16.M88.4 R20, [R2+0x8400] ;  /* 0x008400000214783b */ /* 0x000be20000000200 */
[----:B-1----:R-:W-:-:S05]  /*3710*/  IADD3 R0, PT, PT, R145, UR27, R146 ;  /* 0x0000001b91007c10 */ /* 0x002fca000fffe092 */
[----:B------:R-:W-:Y:S01]  /*3720*/  VIADD R224, R0, UR30 ;  /* 0x0000001e00e07c36 */ /* 0x000fe20008000000 */
[----:B------:R-:W-:Y:S01]  /*3730*/  HMMA.16816.F32.BF16 R52, R4, R98, R52 ;  /* 0x000000620434723c */ /* 0x000fe20000041834 */
[----:B------:R1:W4:Y:S01]  /*3740*/  LDSM.16.M88.4 R4, [R3+0x4000] ;  /* 0x004000000304783b */ /* 0x0003220000000200 */
[----:B------:R-:W-:-:S06]  /*3750*/  DEPBAR.LE SB0, 0x0 ;  /* 0x000080000000791a */ /* 0x000fcc0000000000 */
[C---:B---3--:R-:W-:Y:S08]  /*3760*/  HMMA.16816.F32.BF16 R108, R16.reuse, R84, R108 ;  /* 0x00000054106c723c */ /* 0x048ff0000004186c */
[----:B------:R-:W-:Y:S01]  /*3770*/  HMMA.16816.F32.BF16 R84, R16, R86, R112 ;  /* 0x000000561054723c */ /* 0x000fe20000041870 */
[----:B-----5:R-:W-:-:S05]  /*3780*/  IMAD.SHL.U32 R2, R219, 0x2, RZ ;  /* 0x00000002db027824 */ /* 0x020fca00078e00ff */
[----:B------:R-:W-:Y:S01]  /*3790*/  LOP3.LUT R147, R2, 0x6, RZ, 0xc0, !PT ;  /* 0x0000000602937812 */ /* 0x000fe200078ec0ff */
[----:B------:R-:W-:Y:S01]  /*37a0*/  IMAD.U32 R2, RZ, RZ, UR30 ;  /* 0x0000001eff027e24 */ /* 0x000fe2000f8e00ff */
[C---:B------:R-:W-:Y:S01]  /*37b0*/  HMMA.16816.F32.BF16 R112, R16.reuse, R100, R136 ;  /* 0x000000641070723c */ /* 0x040fe20000041888 */
[----:B-1----:R-:W-:Y:S02]  /*37c0*/  IMAD.U32 R3, RZ, RZ, UR13 ;  /* 0x0000000dff037e24 */ /* 0x002fe4000f8e00ff */
[----:B------:R1:W-:Y:S05]  /*37d0*/  STL [R1+0x6c], R147 ;  /* 0x00006c9301007387 */ /* 0x0003ea0000100800 */
        /* <DEDUP_REMOVED lines=22> */
[----:B------:R-:W-:-:S03]  /*3940*/  VIADD R11, R8, 0x1 ;  /* 0x00000001080b7836 */ /* 0x000fc60000000000 */
[----:B------:R-:W-:Y:S01]  /*3950*/  HMMA.16816.F32.BF16 R124, R44, R48, R28 ;  /* 0x000000302c7c723c */ /* 0x000fe2000004181c */
[C---:B------:R-:W-:Y:S02]  /*3960*/  VIADD R29, R8.reuse, 0x38 ;  /* 0x00000038081d7836 */ /* 0x040fe40000000000 */
[----:B------:R-:W-:Y:S02]  /*3970*/  VIADD R28, R8, 0x39 ;  /* 0x00000039081c7836 */ /* 0x000fe40000000000 */
[----:B------:R-:W-:-:S03]  /*3980*/  VIADD R9, R29, UR20 ;  /* 0x000000141d097c36 */ /* 0x000fc60008000000 */
[----:B------:R-:W-:Y:S01]  /*3990*/  HMMA.16816.F32.BF16 R76, R4, R48, R76 ;  /* 0x00000030044c723c */ /* 0x000fe2000004184c */
[----:B------:R-:W-:Y:S02]  /*39a0*/  VIADD R48, R8, UR20 ;  /* 0x0000001408307c36 */ /* 0x000fe40008000000 */
[C---:B------:R-:W-:Y:S02]  /*39b0*/  VIADD R56, R9.reuse, 0xffffffe9 ;  /* 0xffffffe909387836 */ /* 0x040fe40000000000 */
[C---:B------:R-:W-:Y:S02]  /*39c0*/  VIADD R39, R9.reuse, 0xfffffff0 ;  /* 0xfffffff009277836 */ /* 0x040fe40000000000 */
[C---:B------:R-:W-:Y:S01]  /*39d0*/  VIADD R36, R9.reuse, 0xfffffff1 ;  /* 0xfffffff109247836 */ /* 0x040fe20000000000 */
[----:B------:R-:W-:Y:S01]  /*39e0*/  HMMA.16816.F32.BF16 R96, R44, R26, R32 ;  /* 0x0000001a2c60723c */ /* 0x000fe20000041820 */
[----:B------:R-:W-:Y:S02]  /*39f0*/  VIADD R33, R224, 0x8 ;  /* 0x00000008e0217836 */ /* 0x000fe40000000000 */
[----:B------:R-:W-:-:S02]  /*3a00*/  VIADD R37, R9, 0xfffffff8 ;  /* 0xfffffff809257836 */ /* 0x000fc40000000000 */
[----:B------:R-:W-:-:S03]  /*3a10*/  VIADD R38, R9, 0xfffffff9 ;  /* 0xfffffff909267836 */ /* 0x000fc60000000000 */
[C---:B------:R-:W-:Y:S08]  /*3a20*/  HMMA.16816.F32.BF16 R68, R4.reuse, R24, R68 ;  /* 0x000000180444723c */ /* 0x040ff00000041844 */
[----:B------:R-:W-:Y:S01]  /*3a30*/  HMMA.16816.F32.BF16 R92, R4, R26, R92 ;  /* 0x0000001a045c723c */ /* 0x000fe2000004185c */
[C---:B------:R-:W-:Y:S02]  /*3a40*/  VIADD R26, R8.reuse, 0x30 ;  /* 0x00000030081a7836 */ /* 0x040fe40000000000 */
[----:B------:R-:W-:-:S05]  /*3a50*/  VIADD R27, R8, 0x31 ;  /* 0x00000031081b7836 */ /* 0x000fca0000000000 */
[C---:B------:R-:W-:Y:S08]  /*3a60*/  HMMA.16816.F32.BF16 R88, R4.reuse, R20, R88 ;  /* 0x000000140458723c */ /* 0x040ff00000041858 */
[C---:B------:R-:W-:Y:S08]  /*3a70*/  HMMA.16816.F32.BF16 R80, R4.reuse, R22, R80 ;  /* 0x000000160450723c */ /* 0x040ff00000041850 */
[C---:B------:R-:W-:Y:S08]  /*3a80*/  HMMA.16816.F32.BF16 R104, R4.reuse, R50, R72 ;  /* 0x000000320468723c */ /* 0x040ff00000041848 */
[C---:B------:R-:W-:Y:S08]  /*3a90*/  HMMA.16816.F32.BF16 R132, R4.reuse, R120, R64 ;  /* 0x000000780484723c */ /* 0x040ff00000041840 */
[----:B------:R-:W-:Y:S01]  /*3aa0*/  HMMA.16816.F32.BF16 R128, R4, R122, R52 ;  /* 0x0000007a0480723c */ /* 0x000fe20000041834 */
[----:B------:R-:W-:-:S02]  /*3ab0*/  VIADD R4, R0, UR23 ;  /* 0x0000001700047c36 */ /* 0x000fc40008000000 */
[----:B------:R-:W-:Y:S02]  /*3ac0*/  IMAD.IADD R0, R33, 0x1, -R48 ;  /* 0x0000000121007824 */ /* 0x000fe400078e0a30 */
[C---:B------:R-:W-:Y:S01]  /*3ad0*/  VIADD R52, R9.reuse, 0xffffffd1 ;  /* 0xffffffd109347836 */ /* 0x040fe20000000000 */
[C-C-:B------:R-:W-:Y:S01]  /*3ae0*/  VIADDMNMX R226, R4.reuse, 0x1, R2.reuse, PT ;  /* 0x0000000104e27846 */ /* 0x140fe20003800102 */
[C---:B------:R-:W-:Y:S01]  /*3af0*/  VIADD R53, R9.reuse, 0xffffffd8 ;  /* 0xffffffd809357836 */ /* 0x040fe20000000000 */
[C---:B-1----:R-:W-:Y:S01]  /*3b00*/  HMMA.16816.F32.BF16 R144, R44.reuse, R50, R40 ;  /* 0x000000322c90723c */ /* 0x042fe20000041828 */
[C---:B------:R-:W-:Y:S01]  /*3b10*/  VIADD R41, R9.reuse, 0xffffffc9 ;  /* 0xffffffc909297836 */ /* 0x040fe20000000000 */
[C-C-:B------:R-:W-:Y:S01]  /*3b20*/  VIADDMNMX R228, R4.reuse, 0x9, R2.reuse, PT ;  /* 0x0000000904e47846 */ /* 0x140fe20003800102 */
[----:B------:R-:W-:Y:S01]  /*3b30*/  VIADD R43, R9, 0xffffffd0 ;  /* 0xffffffd0092b7836 */ /* 0x000fe20000000000 */
[C---:B------:R-:W-:Y:S01]  /*3b40*/  VIADDMNMX R225, R4.reuse, 0x41, R2, PT ;  /* 0x0000004104e17846 */ /* 0x040fe20003800102 */
[C---:B------:R-:W-:Y:S01]  /*3b50*/  IMAD.IADD R5, R33.reuse, 0x1, -R52 ;  /* 0x0000000121057824 */ /* 0x040fe200078e0a34 */
[----:B------:R-:W-:Y:S01]  /*3b60*/  VIADDMNMX R227, R4, 0x49, R2, PT ;  /* 0x0000004904e37846 */ /* 0x000fe20003800102 */
[C---:B------:R-:W-:Y:S01]  /*3b70*/  IMAD.IADD R2, R33.reuse, 0x1, -R41 ;  /* 0x0000000121027824 */ /* 0x040fe200078e0a29 */
[----:B------:R-:W-:Y:S01]  /*3b80*/  IABS R0, R0 ;  /* 0x0000000000007213 */ /* 0x000fe20000000000 */
[C---:B------:R-:W-:Y:S01]  /*3b90*/  IMAD.IADD R4, R33.reuse, 0x1, -R43 ;  /* 0x0000000121047824 */ /* 0x040fe200078e0a2b */
[C---:B------:R-:W-:Y:S01]  /*3ba0*/  HMMA.16816.F32.BF16 R112, R44.reuse, R22, R12 ;  /* 0x000000162c70723c */ /* 0x040fe2000004180c */
[----:B------:R-:W-:Y:S01]  /*3bb0*/  IMAD.IADD R6, R33, 0x1, -R53 ;  /* 0x0000000121067824 */ /* 0x000fe200078e0a35 */
[----:B------:R-:W-:Y:S01]  /*3bc0*/  IABS R3, R2 ;  /* 0x0000000200037213 */ /* 0x000fe20000000000 */
[C---:B------:R-:W-:Y:S01]  /*3bd0*/  VIADD R50, R9.reuse, 0xffffffd9 ;  /* 0xffffffd909327836 */ /* 0x040fe20000000000 */
[----:B------:R-:W-:Y:S01]  /*3be0*/  I2FP.F32.S32 R7, R0 ;  /* 0x0000000000077245 */ /* 0x000fe20000201400 */
[C---:B------:R-:W-:Y:S01]  /*3bf0*/  VIADD R51, R9.reuse, 0xffffffe0 ;  /* 0xffffffe009337836 */ /* 0x040fe20000000000 */
[----:B------:R-:W-:Y:S01]  /*3c00*/  IABS R2, R4 ;  /* 0x0000000400027213 */ /* 0x000fe20000000000 */
[C---:B------:R-:W-:Y:S01]  /*3c10*/  VIADD R54, R9.reuse, 0xffffffe1 ;  /* 0xffffffe109367836 */ /* 0x040fe20000000000 */
[----:B------:R-:W-:Y:S01]  /*3c20*/  IABS R0, R5 ;  /* 0x0000000500007213 */ /* 0x000fe20000000000 */
[----:B------:R-:W-:Y:S01]  /*3c30*/  IMAD.MOV.U32 R5, RZ, RZ, R3 ;  /* 0x000000ffff057224 */ /* 0x000fe200078e0003 */
[----:B------:R-:W-:Y:S01]  /*3c40*/  IABS R4, R6 ;  /* 0x0000000600047213 */ /* 0x000fe20000000000 */
[----:B------:R-:W-:Y:S01]  /*3c50*/  IMAD.MOV.U32 R3, RZ, RZ, R2 ;  /* 0x000000ffff037224 */ /* 0x000fe200078e0002 */
[C---:B------:R-:W-:Y:S01]  /*3c60*/  HMMA.16816.F32.BF16 R108, R44.reuse, R20, R16 ;  /* 0x000000142c6c723c */ /* 0x040fe20000041810 */
        /* <DEDUP_REMOVED lines=8> */
[----:B------:R-:W-:Y:S01]  /*3cf0*/  HMMA.16816.F32.BF16 R84, R44, R24, R60 ;  /* 0x000000182c54723c */ /* 0x000fe2000004183c */
[----:B------:R-:W-:-:S02]  /*3d00*/  IMAD.IADD R4, R33, 0x1, -R54 ;  /* 0x0000000121047824 */ /* 0x000fc400078e0a36 */
[----:B------:R-:W-:Y:S01]  /*3d10*/  FFMA.FTZ R15, R2, -UR6, R95 ;  /* 0x80000006020f7c23 */ /* 0x000fe2000801005f */
[C---:B------:R-:W-:Y:S02]  /*3d20*/  IMAD.IADD R2, R33.reuse, 0x1, -R50 ;  /* 0x0000000121027824 */ /* 0x040fe400078e0a32 */
[----:B------:R-:W-:Y:S01]  /*3d30*/  FFMA.FTZ R10, R0, -UR6, R90 ;  /* 0x80000006000a7c23 */ /* 0x000fe2000801005a */
[----:B------:R-:W-:Y:S02]  /*3d40*/  IMAD.IADD R0, R33, 0x1, -R51 ;  /* 0x0000000121007824 */ /* 0x000fe400078e0a33 */
[----:B------:R-:W-:Y:S01]  /*3d50*/  FFMA.FTZ R24, R7, -UR6, R70 ;  /* 0x8000000607187c23 */ /* 0x000fe20008010046 */
[----:B------:R-:W-:Y:S02]  /*3d60*/  IMAD.IADD R5, R33, 0x1, -R55 ;  /* 0x0000000121057824 */ /* 0x000fe400078e0a37 */
[----:B------:R-:W-:Y:S01]  /*3d70*/  FFMA.FTZ R19, R3, -UR6, R94 ;  /* 0x8000000603137c23 */ /* 0x000fe2000801005e */
[----:B------:R-:W-:Y:S01]  /*3d80*/  IMAD.IADD R7, R33, 0x1, -R56 ;  /* 0x0000000121077824 */ /* 0x000fe200078e0a38 */
[----:B------:R-:W-:Y:S01]  /*3d90*/  IABS R6, R2 ;  /* 0x0000000200067213 */ /* 0x000fe20000000000 */
[----:B------:R-:W-:Y:S01]  /*3da0*/  VIADD R42, R224, 0x40 ;  /* 0x00000040e02a7836 */ /* 0x000fe20000000000 */
[----:B------:R-:W-:Y:S01]  /*3db0*/  IABS R3, R0 ;  /* 0x0000000000037213 */ /* 0x000fe20000000000 */
[C---:B------:R-:W-:Y:S01]  /*3dc0*/  VIADD R12, R8.reuse, 0x8 ;  /* 0x00000008080c7836 */ /* 0x040fe20000000000 */
[----:B------:R-:W-:Y:S01]  /*3dd0*/  IABS R2, R4 ;  /* 0x0000000400027213 */ /* 0x000fe20000000000 */
[----:B------:R-:W-:Y:S01]  /*3de0*/  VIADD R13, R8, 0x9 ;  /* 0x00000009080d7836 */ /* 0x000fe20000000000 */
        /* <DEDUP_REMOVED lines=16> */
[----:B------:R-:W-:Y:S02]  /*3ef0*/  IMAD.IADD R2, R42, 0x1, -R48 ;  /* 0x000000012a027824 */ /* 0x000fe400078e0a30 */
[----:B------:R-:W-:Y:S01]  /*3f00*/  FFMA.FTZ R3, R0, -UR6, R79 ;  /* 0x8000000600037c23 */ /* 0x000fe2000801004f */
[----:B------:R-:W-:Y:S01]  /*3f10*/  VIADD R0, R33, -UR22 ;  /* 0x8000001621007c36 */ /* 0x000fe20008000000 */
[C---:B------:R-:W-:Y:S01]  /*3f20*/  HMMA.16816.F32.BF16 R60, R44.reuse, R122, R100 ;  /* 0x0000007a2c3c723c */ /* 0x040fe20000041864 */
[C---:B------:R-:W-:Y:S01]  /*3f30*/  VIADD R16, R8.reuse, 0x11 ;  /* 0x0000001108107836 */ /* 0x040fe20000000000 */
[----:B------:R-:W-:Y:S01]  /*3f40*/  IABS R2, R2 ;  /* 0x0000000200027213 */ /* 0x000fe20000000000 */
[----:B------:R-:W-:Y:S01]  /*3f50*/  VIADD R17, R8, 0x18 ;  /* 0x0000001808117836 */ /* 0x000fe20000000000 */
[----:B------:R-:W-:Y:S01]  /*3f60*/  ISETP.GT.AND P0, PT, R0, R8, PT ;  /* 0x000000080000720c */ /* 0x000fe20003f04270 */
[----:B------:R-:W-:Y:S01]  /*3f70*/  VIADD R18, R8, 0x19 ;  /* 0x0000001908127836 */ /* 0x000fe20000000000 */
[----:B------:R-:W-:Y:S01]  /*3f80*/  ISETP.GT.AND P6, PT, R0, R11, PT ;  /* 0x0000000b0000720c */ /* 0x000fe20003fc4270 */
[----:B------:R-:W-:Y:S01]  /*3f90*/  VIADD R20, R8, 0x20 ;  /* 0x0000002008147836 */ /* 0x000fe20000000000 */
[----:B------:R-:W-:Y:S01]  /*3fa0*/  ISETP.GT.AND P5, PT, R0, R12, PT ;  /* 0x0000000c0000720c */ /* 0x000fe20003fa4270 */
[----:B------:R-:W-:Y:S01]  /*3fb0*/  VIADD R22, R8, 0x21 ;  /* 0x0000002108167836 */ /* 0x000fe20000000000 */
[----:B------:R-:W-:Y:S01]  /*3fc0*/  ISETP.GT.AND P3, PT, R0, R13, PT ;  /* 0x0000000d0000720c */ /* 0x000fe20003f64270 */
[----:B------:R-:W-:Y:S01]  /*3fd0*/  VIADD R23, R8, 0x28 ;  /* 0x0000002808177836 */ /* 0x000fe20000000000 */
[----:B------:R-:W-:Y:S01]  /*3fe0*/  FSEL R90, R24, -INF , !P0 ;  /* 0xff800000185a7808 */ /* 0x000fe20004000000 */
[----:B------:R-:W-:Y:S01]  /*3ff0*/  VIADD R25, R8, 0x29 ;  /* 0x0000002908197836 */ /* 0x000fe20000000000 */
[----:B------:R-:W-:Y:S01]  /*4000*/  FSEL R91, R21, -INF , !P6 ;  /* 0xff800000155b7808 */ /* 0x000fe20007000000 */
[----:B------:R-:W-:Y:S01]  /*4010*/  VIADD R40, R9, 0x1 ;  /* 0x0000000109287836 */ /* 0x000fe20000000000 */
[----:B------:R-:W-:Y:S01]  /*4020*/  FSEL R136, R19, -INF , !P5 ;  /* 0xff80000013887808 */ /* 0x000fe20006800000 */
[----:B------:R-:W-:Y:S01]  /*4030*/  HMMA.16816.F32.BF16 R116, R44, R120, R116 ;  /* 0x000000782c74723c */ /* 0x000fe20000041874 */
[----:B------:R-:W-:Y:S01]  /*4040*/  FSEL R137, R15, -INF , !P3 ;  /* 0xff8000000f897808 */ /* 0x000fe20005800000 */
[----:B------:R-:W-:Y:S01]  /*4050*/  BAR.SYNC.DEFER_BLOCKING 0x0 ;  /* 0x0000000000007b1d */ /* 0x000fe20000010000 */
[----:B------:R-:W-:-:S02]  /*4060*/  ISETP.GT.AND P1, PT, R0, R14, PT ;  /* 0x0000000e0000720c */ /* 0x000fc40003f24270 */
[C---:B------:R-:W-:Y:S02]  /*4070*/  ISETP.GT.AND P2, PT, R0.reuse, R16, PT ;  /* 0x000000100000720c */ /* 0x040fe40003f44270 */
[C---:B------:R-:W-:Y:S02]  /*4080*/  ISETP.GT.AND P0, PT, R0.reuse, R17, PT ;  /* 0x000000110000720c */ /* 0x040fe40003f04270 */
[C---:B------:R-:W-:Y:S02]  /*4090*/  ISETP.GT.AND P6, PT, R0.reuse, R18, PT ;  /* 0x000000120000720c */ /* 0x040fe40003fc4270 */
[C---:B------:R-:W-:Y:S02]  /*40a0*/  ISETP.GT.AND P5, PT, R0.reuse, R20, PT ;  /* 0x000000140000720c */ /* 0x040fe40003fa4270 */
[----:B------:R-:W-:Y:S02]  /*40b0*/  ISETP.GT.AND P3, PT, R0, R22, PT ;  /* 0x000000160000720c */ /* 0x000fe40003f64270 */
[----:B------:R-:W-:-:S02]  /*40c0*/  I2FP.F32.S32 R2, R2 ;  /* 0x0000000200027245 */ /* 0x000fc40000201400 */
[----:B------:R-:W-:Y:S02]  /*40d0*/  FSEL R138, R10, -INF , !P1 ;  /* 0xff8000000a8a7808 */ /* 0x000fe40004800000 */
[----:B------:R-:W-:Y:S01]  /*40e0*/  FSEL R139, R7, -INF , !P2 ;  /* 0xff800000078b7808 */ /* 0x000fe20005000000 */
[----:B------:R-:W-:Y:S01]  /*40f0*/  FFMA.FTZ R49, R2, -UR6, R84 ;  /* 0x8000000602317c23 */ /* 0x000fe20008010054 */
        /* <DEDUP_REMOVED lines=8> */
[----:B------:R-:W-:-:S02]  /*4180*/  ISETP.GT.AND P1, PT, R0, R23, PT ;  /* 0x000000170000720c */ /* 0x000fc40003f24270 */
        /* <DEDUP_REMOVED lines=9> */
[----:B------:R-:W-:Y:S02]  /*4220*/  IABS R0, R5 ;  /* 0x0000000500007213 */ /* 0x000fe40000000000 */
        /* <DEDUP_REMOVED lines=17> */
[C---:B------:R-:W-:Y:S02]  /*4340*/  IMAD.IADD R0, R42.reuse, 0x1, -R54 ;  /* 0x000000012a007824 */ /* 0x040fe400078e0a36 */
[----:B------:R-:W-:Y:S01]  /*4350*/  IMAD.IADD R5, R42, 0x1, -R56 ;  /* 0x000000012a057824 */ /* 0x000fe200078e0a38 */
[----:B------:R-:W-:Y:S01]  /*4360*/  IABS R4, R2 ;  /* 0x0000000200047213 */ /* 0x000fe20000000000 */
[----:B------:R-:W-:Y:S01]  /*4370*/  IMAD.IADD R6, R33, 0x1, -R39 ;  /* 0x0000000121067824 */ /* 0x000fe200078e0a27 */
[----:B------:R-:W-:Y:S02]  /*4380*/  IABS R2, R0 ;  /* 0x0000000000027213 */ /* 0x000fe40000000000 */
[----:B------:R-:W-:-:S02]  /*4390*/  IABS R0, R3 ;  /* 0x0000000300007213 */ /* 0x000fc40000000000 */
[----:B------:R-:W-:Y:S02]  /*43a0*/  IABS R3, R5 ;  /* 0x0000000500037213 */ /* 0x000fe40000000000 */
[----:B------:R-:W-:Y:S01]  /*43b0*/  IABS R5, R6 ;  /* 0x0000000600057213 */ /* 0x000fe20000000000 */
[----:B------:R-:W-:Y:S02]  /*43c0*/  IMAD.MOV.U32 R6, RZ, RZ, R4 ;  /* 0x000000ffff067224 */ /* 0x000fe400078e0004 */
        /* <DEDUP_REMOVED lines=11> */
[C---:B------:R-:W-:Y:S02]  /*4480*/  IMAD.IADD R3, R33.reuse, 0x1, -R36 ;  /* 0x0000000121037824 */ /* 0x040fe400078e0a24 */
        /* <DEDUP_REMOVED lines=15> */
[----:B------:R-:W-:Y:S01]  /*4580*/  FSEL R82, R10, -INF , !P1 ;  /* 0xff8000000a527808 */ /* 0x000fe20004800000 */
        /* <DEDUP_REMOVED lines=8> */
[----:B------:R-:W-:-:S02]  /*4610*/  VIADD R0, R42, -UR22 ;  /* 0x800000162a007c36 */ /* 0x000fc40008000000 */
[----:B------:R-:W-:Y:S01]  /*4620*/  FFMA.FTZ R3, R3, -UR6, R130 ;  /* 0x8000000603037c23 */ /* 0x000fe20008010082 */
[----:B------:R-:W-:Y:S01]  /*4630*/  FFMA.FTZ R4, R4, -UR6, R135 ;  /* 0x8000000604047c23 */ /* 0x000fe20008010087 */
[----:B------:R-:W-:Y:S01]  /*4640*/  FSEL R83, R6, -INF , !P2 ;  /* 0xff80000006537808 */ /* 0x000fe20005000000 */
[----:B------:R-:W-:Y:S01]  /*4650*/  FFMA.FTZ R2, R2, -UR6, R131 ;  /* 0x8000000602027c23 */ /* 0x000fe20008010083 */
[----:B------:R-:W-:Y:S01]  /*4660*/  FSEL R84, R5, -INF , !P0 ;  /* 0xff80000005547808 */ /* 0x000fe20004000000 */
[----:B------:R-:W-:Y:S01]  /*4670*/  IMAD.IADD R5, R224, 0x1, -R53 ;  /* 0x00000001e0057824 */ /* 0x000fe200078e0a35 */
[----:B------:R-:W-:Y:S01]  /*4680*/  FSEL R85, R4, -INF , !P6 ;  /* 0xff80000004557808 */ /* 0x000fe20007000000 */
[----:B------:R-:W-:Y:S01]  /*4690*/  IMAD.IADD R4, R224, 0x1, -R52 ;  /* 0x00000001e0047824 */ /* 0x000fe200078e0a34 */
[----:B------:R-:W-:Y:S01]  /*46a0*/  FSEL R95, R2, -INF , !P3 ;  /* 0xff800000025f7808 */ /* 0x000fe20005800000 */
[----:B------:R-:W-:Y:S01]  /*46b0*/  IMAD.IADD R2, R224, 0x1, -R48 ;  /* 0x00000001e0027824 */ /* 0x000fe200078e0a30 */
[----:B------:R-:W-:Y:S01]  /*46c0*/  ISETP.GT.AND P1, PT, R0, R8, PT ;  /* 0x000000080000720c */ /* 0x000fe20003f24270 */
        /* <DEDUP_REMOVED lines=66> */
[----:B------:R-:W-:-:S02]  /*4af0*/  IMAD.MOV.U32 R0, RZ, RZ, R4 ;  /* 0x000000ffff007224 */ /* 0x000fc400078e0004 */
[----:B------:R-:W-:Y:S01]  /*4b00*/  FFMA.FTZ R24, R3, -UR6, R80 ;  /* 0x8000000603187c23 */ /* 0x000fe20008010050 */
[----:B------:R-:W-:Y:S01]  /*4b10*/  I2FP.F32.S32 R4, R5 ;  /* 0x0000000500047245 */ /* 0x000fe20000201400 */
[----:B------:R-:W-:Y:S01]  /*4b20*/  IMAD.IADD R5, R42, 0x1, -R40 ;  /* 0x000000012a057824 */ /* 0x000fe200078e0a28 */
        /* <DEDUP_REMOVED lines=8> */
[----:B------:R-:W-:Y:S01]  /*4bb0*/  IABS R7, R0 ;  /* 0x0000000000077213 */ /* 0x000fe20000000000 */
[C---:B------:R-:W-:Y:S02]  /*4bc0*/  IMAD.IADD R2, R42.reuse, 0x1, -R37 ;  /* 0x000000012a027824 */ /* 0x040fe400078e0a25 */
[----:B------:R-:W-:Y:S01]  /*4bd0*/  IMAD.IADD R0, R42, 0x1, -R38 ;  /* 0x000000012a007824 */ /* 0x000fe200078e0a26 */
        /* <DEDUP_REMOVED lines=23> */
[----:B------:R-:W-:Y:S01]  /*4d50*/  IMAD.IADD R3, R224, 0x1, -R36 ;  /* 0x00000001e0037824 */ /* 0x000fe200078e0a24 */
[----:B------:R-:W-:Y:S01]  /*4d60*/  FSEL R67, R0, -INF , !P6 ;  /* 0xff80000000437808 */ /* 0x000fe20007000000 */
[----:B------:R-:W-:Y:S01]  /*4d70*/  IMAD.IADD R0, R224, 0x1, -R39 ;  /* 0x00000001e0007824 */ /* 0x000fe200078e0a27 */
[----:B------:R-:W-:Y:S02]  /*4d80*/  FSEL R65, R2, -INF , !P0 ;  /* 0xff80000002417808 */ /* 0x000fe40004000000 */
[----:B------:R-:W-:Y:S01]  /*4d90*/  FSEL R60, R5, -INF , !P1 ;  /* 0xff800000053c7808 */ /* 0x000fe20004800000 */
[----:B------:R-:W-:Y:S01]  /*4da0*/  IMAD.IADD R5, R224, 0x1, -R40 ;  /* 0x00000001e0057824 */ /* 0x000fe200078e0a28 */
[----:B------:R-:W-:-:S02]  /*4db0*/  IABS R2, R0 ;  /* 0x0000000000027213 */ /* 0x000fc40000000000 */
[----:B------:R-:W-:Y:S01]  /*4dc0*/  IABS R0, R3 ;  /* 0x0000000300007213 */ /* 0x000fe20000000000 */
[----:B------:R-:W-:Y:S01]  /*4dd0*/  IMAD.IADD R3, R224, 0x1, -R38 ;  /* 0x00000001e0037824 */ /* 0x000fe200078e0a26 */
[C---:B------:R-:W-:Y:S02]  /*4de0*/  ISETP.GT.AND P5, PT, R4.reuse, R8, PT ;  /* 0x000000080400720c */ /* 0x040fe40003fa4270 */
[C---:B------:R-:W-:Y:S02]  /*4df0*/  ISETP.GT.AND P3, PT, R4.reuse, R11, PT ;  /* 0x0000000b0400720c */ /* 0x040fe40003f64270 */
[C---:B------:R-:W-:Y:S02]  /*4e00*/  ISETP.GT.AND P1, PT, R4.reuse, R12, PT ;  /* 0x0000000c0400720c */ /* 0x040fe40003f24270 */
[----:B------:R-:W-:Y:S02]  /*4e10*/  ISETP.GT.AND P2, PT, R4, R13, PT ;  /* 0x0000000d0400720c */ /* 0x000fe40003f44270 */
[----:B------:R-:W-:-:S02]  /*4e20*/  I2FP.F32.S32 R2, R2 ;  /* 0x0000000200027245 */ /* 0x000fc40000201400 */
[----:B------:R-:W-:Y:S02]  /*4e30*/  I2FP.F32.S32 R0, R0 ;  /* 0x0000000000007245 */ /* 0x000fe40000201400 */
[----:B------:R-:W-:Y:S01]  /*4e40*/  FSEL R30, R30, -INF , !P5 ;  /* 0xff8000001e1e7808 */ /* 0x000fe20006800000 */
[----:B------:R-:W-:Y:S01]  /*4e50*/  FFMA.FTZ R10, R2, -UR6, R104 ;  /* 0x80000006020a7c23 */ /* 0x000fe20008010068 */
[----:B------:R-:W-:Y:S01]  /*4e60*/  FSEL R31, R31, -INF , !P3 ;  /* 0xff8000001f1f7808 */ /* 0x000fe20005800000 */
[----:B------:R-:W-:Y:S01]  /*4e70*/  FFMA.FTZ R7, R0, -UR6, R105 ;  /* 0x8000000600077c23 */ /* 0x000fe20008010069 */
[----:B------:R-:W-:Y:S01]  /*4e80*/  FSEL R35, R35, -INF , !P1 ;  /* 0xff80000023237808 */ /* 0x000fe20004800000 */
[----:B------:R-:W-:Y:S01]  /*4e90*/  IMAD.IADD R2, R224, 0x1, -R37 ;  /* 0x00000001e0027824 */ /* 0x000fe200078e0a25 */
[----:B------:R-:W-:Y:S01]  /*4ea0*/  FSEL R34, R34, -INF , !P2 ;  /* 0xff80000022227808 */ /* 0x000fe20005000000 */
[----:B------:R-:W-:Y:S01]  /*4eb0*/  IMAD.IADD R0, R224, 0x1, -R9 ;  /* 0x00000001e0007824 */ /* 0x000fe200078e0a09 */
[----:B------:R-:W-:-:S02]  /*4ec0*/  ISETP.GT.AND P0, PT, R4, R14, PT ;  /* 0x0000000e0400720c */ /* 0x000fc40003f04270 */
[C---:B------:R-:W-:Y:S02]  /*4ed0*/  ISETP.GT.AND P6, PT, R4.reuse, R16, PT ;  /* 0x000000100400720c */ /* 0x040fe40003fc4270 */
[C---:B------:R-:W-:Y:S02]  /*4ee0*/  ISETP.GT.AND P5, PT, R4.reuse, R17, PT ;  /* 0x000000110400720c */ /* 0x040fe40003fa4270 */
[C---:B------:R-:W-:Y:S02]  /*4ef0*/  ISETP.GT.AND P3, PT, R4.reuse, R18, PT ;  /* 0x000000120400720c */ /* 0x040fe40003f64270 */
[C---:B------:R-:W-:Y:S02]  /*4f00*/  ISETP.GT.AND P1, PT, R4.reuse, R20, PT ;  /* 0x000000140400720c */ /* 0x040fe40003f24270 */
[----:B------:R-:W-:Y:S02]  /*4f10*/  ISETP.GT.AND P2, PT, R4, R22, PT ;  /* 0x000000160400720c */ /* 0x000fe40003f44270 */
[----:B------:R-:W-:-:S02]  /*4f20*/  FSEL R32, R32, -INF , !P0 ;  /* 0xff80000020207808 */ /* 0x000fc40004000000 */
[----:B------:R-:W-:Y:S02]  /*4f30*/  FSEL R33, R33, -INF , !P6 ;  /* 0xff80000021217808 */ /* 0x000fe40007000000 */
[----:B------:R-:W-:Y:S02]  /*4f40*/  FSEL R24, R24, -INF , !P5 ;  /* 0xff80000018187808 */ /* 0x000fe40006800000 */
[----:B------:R-:W-:Y:S02]  /*4f50*/  FSEL R44, R19, -INF , !P3 ;  /* 0xff800000132c7808 */ /* 0x000fe40005800000 */
[----:B------:R-:W-:Y:S02]  /*4f60*/  FSEL R45, R21, -INF , !P1 ;  /* 0xff800000152d7808 */ /* 0x000fe40004800000 */
[----:B------:R-:W-:Y:S01]  /*4f70*/  FSEL R49, R15, -INF , !P2 ;  /* 0xff8000000f317808 */ /* 0x000fe20005000000 */
[----:B------:R-:W-:Y:S01]  /*4f80*/  VIADD R15, R224, 0x48 ;  /* 0x00000048e00f7836 */ /* 0x000fe20000000000 */
[----:B------:R-:W-:-:S02]  /*4f90*/  ISETP.GT.AND P0, PT, R4, R23, PT ;  /* 0x000000170400720c */ /* 0x000fc40003f04270 */
[C---:B------:R-:W-:Y:S02]  /*4fa0*/  ISETP.GT.AND P6, PT, R4.reuse, R25, PT ;  /* 0x000000190400720c */ /* 0x040fe40003fc4270 */
[C---:B------:R-:W-:Y:S02]  /*4fb0*/  ISETP.GT.AND P5, PT, R4.reuse, R26, PT ;  /* 0x0000001a0400720c */ /* 0x040fe40003fa4270 */
[C---:B------:R-:W-:Y:S02]  /*4fc0*/  ISETP.GT.AND P3, PT, R4.reuse, R27, PT ;  /* 0x0000001b0400720c */ /* 0x040fe40003f64270 */
[C---:B------:R-:W-:Y:S02]  /*4fd0*/  ISETP.GT.AND P1, PT, R4.reuse, R29, PT ;  /* 0x0000001d0400720c */ /* 0x040fe40003f24270 */
[----:B------:R-:W-:Y:S02]  /*4fe0*/  ISETP.GT.AND P2, PT, R4, R28, PT ;  /* 0x0000001c0400720c */ /* 0x000fe40003f44270 */
[----:B------:R-:W-:-:S02]  /*4ff0*/  IABS R4, R2 ;  /* 0x0000000200047213 */ /* 0x000fc40000000000 */
[----:B------:R-:W-:Y:S02]  /*5000*/  IABS R0, R0 ;  /* 0x0000000000007213 */ /* 0x000fe40000000000 */
[----:B------:R-:W-:Y:S02]  /*5010*/  IABS R2, R3 ;  /* 0x0000000300027213 */ /* 0x000fe40000000000 */
[----:B------:R-:W-:Y:S01]  /*5020*/  IABS R3, R5 ;  /* 0x0000000500037213 */ /* 0x000fe20000000000 */
[----:B------:R-:W-:Y:S01]  /*5030*/  IMAD.MOV.U32 R6, RZ, RZ, R0 ;  /* 0x000000ffff067224 */ /* 0x000fe200078e0000 */
[----:B------:R-:W-:Y:S02]  /*5040*/  I2FP.F32.S32 R5, R4 ;  /* 0x0000000400057245 */ /* 0x000fe40000201400 */
[----:B------:R-:W-:Y:S01]  /*5050*/  I2FP.F32.S32 R4, R2 ;  /* 0x0000000200047245 */ /* 0x000fe20000201400 */
[----:B------:R-:W-:Y:S01]  /*5060*/  IMAD.MOV.U32 R0, RZ, RZ, R3 ;  /* 0x000000ffff007224 */ /* 0x000fe200078e0003 */
[----:B------:R-:W-:Y:S01]  /*5070*/  I2FP.F32.S32 R3, R6 ;  /* 0x0000000600037245 */ /* 0x000fe20000201400 */
[----:B------:R-:W-:Y:S01]  /*5080*/  FFMA.FTZ R5, R5, -UR6, R132 ;  /* 0x8000000605057c23 */ /* 0x000fe20008010084 */
[----:B------:R-:W-:Y:S01]  /*5090*/  FSEL R19, R7, -INF , !P6 ;  /* 0xff80000007137808 */ /* 0x000fe20007000000 */
[----:B------:R-:W-:Y:S01]  /*50a0*/  FFMA.FTZ R4, R4, -UR6, R133 ;  /* 0x8000000604047c23 */ /* 0x000fe20008010085 */
[----:B------:R-:W-:Y:S01]  /*50b0*/  I2FP.F32.S32 R2, R0 ;  /* 0x0000000000027245 */ /* 0x000fe20000201400 */
[----:B------:R-:W-:-:S02]  /*50c0*/  IMAD.IADD R0, R15, 0x1, -R48 ;  /* 0x000000010f007824 */ /* 0x000fc400078e0a30 */
[----:B------:R-:W-:Y:S01]  /*50d0*/  FFMA.FTZ R3, R3, -UR6, R128 ;  /* 0x8000000603037c23 */ /* 0x000fe20008010080 */
[----:B------:R-:W-:Y:S01]  /*50e0*/  VIADD R7, R15, -UR22 ;  /* 0x800000160f077c36 */ /* 0x000fe20008000000 */
[----:B------:R-:W-:Y:S01]  /*50f0*/  FSEL R46, R4, -INF , !P3 ;  /* 0xff800000042e7808 */ /* 0x000fe20005800000 */
[----:B------:R-:W-:Y:S01]  /*5100*/  FFMA.FTZ R6, R2, -UR6, R129 ;  /* 0x8000000602067c23 */ /* 0x000fe20008010081 */
[----:B------:R-:W-:Y:S02]  /*5110*/  IABS R0, R0 ;  /* 0x0000000000007213 */ /* 0x000fe40000000000 */
[----:B------:R-:W-:Y:S02]  /*5120*/  FSEL R57, R3, -INF , !P1 ;  /* 0xff80000003397808 */ /* 0x000fe40004800000 */
[----:B------:R-:W-:Y:S01]  /*5130*/  I2FP.F32.S32 R2, R0 ;  /* 0x0000000000027245 */ /* 0x000fe20000201400 */
[----:B------:R-:W-:Y:S01]  /*5140*/  IMAD.IADD R0, R15, 0x1, -R41 ;  /* 0x000000010f007824 */ /* 0x000fe200078e0a29 */
[----:B------:R-:W-:-:S02]  /*5150*/  ISETP.GT.AND P1, PT, R7, R8, PT ;  /* 0x000000080700720c */ /* 0x000fc40003f24270 */
[----:B------:R-:W-:Y:S01]  /*5160*/  FSEL R5, R5, -INF , !P5 ;  /* 0xff80000005057808 */ /* 0x000fe20006800000 */
[----:B------:R-:W-:Y:S01]  /*5170*/  FFMA.FTZ R4, R2, -UR6, R86 ;  /* 0x8000000602047c23 */ /* 0x000fe20008010056 */
[----:B------:R-:W-:Y:S01]  /*5180*/  IABS R0, R0 ;  /* 0x0000000000007213 */ /* 0x000fe20000000000 */
[----:B------:R-:W-:Y:S01]  /*5190*/  IMAD.IADD R2, R15, 0x1, -R43 ;  /* 0x000000010f027824 */ /* 0x000fe200078e0a2b */
[C---:B------:R-:W-:Y:S02]  /*51a0*/  ISETP.GE.AND P5, PT, R8.reuse, R225, PT ;  /* 0x000000e10800720c */ /* 0x040fe40003fa6270 */
[----:B------:R-:W-:Y:S02]  /*51b0*/  I2FP.F32.S32 R3, R0 ;  /* 0x0000000000037245 */ /* 0x000fe40000201400 */
[----:B------:R-:W-:Y:S02]  /*51c0*/  IABS R0, R2 ;  /* 0x0000000200007213 */ /* 0x000fe40000000000 */
[----:B------:R-:W-:Y:S01]  /*51d0*/  ISETP.GE.AND P3, PT, R8, R227, PT ;  /* 0x000000e30800720c */ /* 0x000fe20003f66270 */
[----:B------:R-:W-:Y:S01]  /*51e0*/  FFMA.FTZ R3, R3, -UR6, R87 ;  /* 0x8000000603037c23 */ /* 0x000fe20008010057 */
[----:B------:R-:W-:-:S02]  /*51f0*/  FSEL R4, R4, -INF , !P1 ;  /* 0xff80000004047808 */ /* 0x000fc40004800000 */
[----:B------:R-:W-:Y:S01]  /*5200*/  I2FP.F32.S32 R2, R0 ;  /* 0x0000000000027245 */ /* 0x000fe20000201400 */
[----:B------:R-:W-:Y:S01]  /*5210*/  IMAD.IADD R0, R15, 0x1, -R52 ;  /* 0x000000010f007824 */ /* 0x000fe200078e0a34 */
[----:B------:R-:W-:Y:S02]  /*5220*/  ISETP.GT.AND P1, PT, R7, R11, PT ;  /* 0x0000000b0700720c */ /* 0x000fe40003f24270 */
[----:B------:R-:W-:Y:S02]  /*5230*/  FSEL R10, R10, -INF , !P0 ;  /* 0xff8000000a0a7808 */ /* 0x000fe40004000000 */
[----:B------:R-:W-:Y:S02]  /*5240*/  FSEL R107, R64, -INF , !P5 ;  /* 0xff800000406b7808 */ /* 0x000fe40006800000 */
[----:B------:R-:W-:Y:S01]  /*5250*/  FSEL R133, R4, -INF , !P3 ;  /* 0xff80000004857808 */ /* 0x000fe20005800000 */
[----:B------:R-:W-:Y:S01]  /*5260*/  FFMA.FTZ R4, R2, -UR6, R98 ;  /* 0x8000000602047c23 */ /* 0x000fe20008010062 */
[C---:B------:R-:W-:Y:S01]  /*5270*/  ISETP.GE.AND P0, PT, R8.reuse, R226, PT ;  /* 0x000000e20800720c */ /* 0x040fe20003f06270 */
[----:B------:R-:W-:Y:S01]  /*5280*/  IMAD.IADD R2, R15, 0x1, -R53 ;  /* 0x000000010f027824 */ /* 0x000fe200078e0a35 */
[----:B------:R-:W-:-:S02]  /*5290*/  ISETP.GE.AND P6, PT, R8, R228, PT ;  /* 0x000000e40800720c */ /* 0x000fc40003fc6270 */
[----:B------:R-:W-:Y:S02]  /*52a0*/  ISETP.GE.AND P5, PT, R11, R227, PT ;  /* 0x000000e30b00720c */ /* 0x000fe40003fa6270 */
[----:B------:R-:W-:Y:S02]  /*52b0*/  FSEL R3, R3, -INF , !P1 ;  /* 0xff80000003037808 */ /* 0x000fe40004800000 */
[----:B------:R-:W-:Y:S02]  /*52c0*/  IABS R0, R0 ;  /* 0x0000000000007213 */ /* 0x000fe40000000000 */
[----:B------:R-:W-:Y:S02]  /*52d0*/  FSEL R30, R30, -INF , !P0 ;  /* 0xff8000001e1e7808 */ /* 0x000fe40004000000 */
[----:B------:R-:W-:Y:S02]  /*52e0*/  FSEL R42, R90, -INF , !P6 ;  /* 0xff8000005a2a7808 */ /* 0x000fe40007000000 */
[----:B------:R-:W-:-:S02]  /*52f0*/  FSEL R134, R3, -INF , !P5 ;  /* 0xff80000003867808 */ /* 0x000fc40006800000 */
[C---:B------:R-:W-:Y:S02]  /*5300*/  ISETP.GE.AND P0, PT, R11.reuse, R228, PT ;  /* 0x000000e40b00720c */ /* 0x040fe40003f06270 */
[----:B------:R-:W-:Y:S02]  /*5310*/  ISETP.GE.AND P6, PT, R11, R225, PT ;  /* 0x000000e10b00720c */ /* 0x000fe40003fc6270 */
[----:B------:R-:W-:Y:S02]  /*5320*/  I2FP.F32.S32 R3, R0 ;  /* 0x0000000000037245 */ /* 0x000fe40000201400 */
[----:B------:R-:W-:Y:S02]  /*5330*/  ISETP.GT.AND P1, PT, R7, R12, PT ;  /* 0x0000000c0700720c */ /* 0x000fe40003f24270 */
[----:B------:R-:W-:Y:S01]  /*5340*/  IABS R0, R2 ;  /* 0x0000000200007213 */ /* 0x000fe20000000000 */
[----:B------:R-:W-:Y:S01]  /*5350*/  FFMA.FTZ R3, R3, -UR6, R99 ;  /* 0x8000000603037c23 */ /* 0x000fe20008010063 */
[----:B------:R-:W-:-:S02]  /*5360*/  FSEL R6, R6, -INF , !P2 ;  /* 0xff80000006067808 */ /* 0x000fc40005000000 */
[----:B------:R-:W-:Y:S02]  /*5370*/  FSEL R43, R91, -INF , !P0 ;  /* 0xff8000005b2b7808 */ /* 0x000fe40004000000 */
[----:B------:R-:W-:Y:S02]  /*5380*/  FSEL R101, R66, -INF , !P6 ;  /* 0xff80000042657808 */ /* 0x000fe40007000000 */
[----:B------:R-:W-:Y:S02]  /*5390*/  ISETP.GE.AND P2, PT, R11, R226, PT ;  /* 0x000000e20b00720c */ /* 0x000fe40003f46270 */
[C---:B------:R-:W-:Y:S02]  /*53a0*/  ISETP.GE.AND P0, PT, R12.reuse, R225, PT ;  /* 0x000000e10c00720c */ /* 0x040fe40003f06270 */
[----:B------:R-:W-:Y:S02]  /*53b0*/  ISETP.GE.AND P6, PT, R12, R227, PT ;  /* 0x000000e30c00720c */ /* 0x000fe40003fc6270 */
        /* <DEDUP_REMOVED lines=25> */
[----:B------:R-:W-:Y:S02]  /*5550*/  ISETP.GE.AND P5, PT, R13, R226, PT ;  /* 0x000000e20d00720c */ /* 0x000fe40003fa6270 */
[C---:B------:R-:W-:Y:S02]  /*5560*/  ISETP.GE.AND P3, PT, R14.reuse, R225, PT ;  /* 0x000000e10e00720c */ /* 0x040fe40003f66270 */
[----:B------:R-:W-:Y:S02]  /*5570*/  ISETP.GE.AND P2, PT, R14, R227, PT ;  /* 0x000000e30e00720c */ /* 0x000fe40003f46270 */
[----:B------:R-:W-:Y:S02]  /*5580*/  FSEL R4, R4, -INF , !P1 ;  /* 0xff80000004047808 */ /* 0x000fe40004800000 */
[----:B------:R-:W-:Y:S01]  /*5590*/  I2FP.F32.S32 R2, R0 ;  /* 0x0000000000027245 */ /* 0x000fe20000201400 */
[----:B------:R-:W-:Y:S01]  /*55a0*/  IMAD.IADD R0, R15, 0x1, -R54 ;  /* 0x000000010f007824 */ /* 0x000fe200078e0a36 */
[----:B------:R-:W-:-:S02]  /*55b0*/  ISETP.GT.AND P1, PT, R7, R16, PT ;  /* 0x000000100700720c */ /* 0x000fc40003f24270 */
[----:B------:R-:W-:Y:S02]  /*55c0*/  FSEL R8, R34, -INF , !P5 ;  /* 0xff80000022087808 */ /* 0x000fe40006800000 */
[----:B------:R-:W-:Y:S02]  /*55d0*/  FSEL R144, R72, -INF , !P3 ;  /* 0xff80000048907808 */ /* 0x000fe40005800000 */
[----:B------:R-:W-:Y:S01]  /*55e0*/  FSEL R143, R4, -INF , !P2 ;  /* 0xff800000048f7808 */ /* 0x000fe20005000000 */
[----:B------:R-:W-:Y:S01]  /*55f0*/  FFMA.FTZ R4, R2, -UR6, R114 ;  /* 0x8000000602047c23 */ /* 0x000fe20008010072 */
[C---:B------:R-:W-:Y:S01]  /*5600*/  ISETP.GE.AND P6, PT, R14.reuse, R226, PT ;  /* 0x000000e20e00720c */ /* 0x040fe20003fc6270 */
[----:B------:R-:W-:Y:S01]  /*5610*/  IMAD.IADD R2, R15, 0x1, -R55 ;  /* 0x000000010f027824 */ /* 0x000fe200078e0a37 */
[----:B------:R-:W-:Y:S02]  /*5620*/  ISETP.GE.AND P5, PT, R14, R228, PT ;  /* 0x000000e40e00720c */ /* 0x000fe40003fa6270 */
[----:B------:R-:W-:-:S02]  /*5630*/  ISETP.GE.AND P3, PT, R16, R227, PT ;  /* 0x000000e31000720c */ /* 0x000fc40003f66270 */
[----:B------:R-:W-:Y:S02]  /*5640*/  FSEL R3, R3, -INF , !P1 ;  /* 0xff80000003037808 */ /* 0x000fe40004800000 */
[----:B------:R-:W-:Y:S02]  /*5650*/  IABS R0, R0 ;  /* 0x0000000000007213 */ /* 0x000fe40000000000 */
[----:B------:R-:W-:Y:S02]  /*5660*/  ISETP.GE.AND P0, PT, R16, R226, PT ;  /* 0x000000e21000720c */ /* 0x000fe40003f06270 */
        /* <DEDUP_REMOVED lines=10> */
[----:B------:R-:W-:Y:S02]  /*5710*/  ISETP.GE.AND P0, PT, R17, R228, PT ;  /* 0x000000e41100720c */ /* 0x000fe40003f06270 */
[----:B------:R-:W-:Y:S02]  /*5720*/  FSEL R96, R139, -INF , !P6 ;  /* 0xff8000008b607808 */ /* 0x000fe40007000000 */
[----:B------:R-:W-:Y:S02]  /*5730*/  FSEL R142, R73, -INF , !P5 ;  /* 0xff800000498e7808 */ /* 0x000fe40006800000 */
        /* <DEDUP_REMOVED lines=10> */
[----:B------:R-:W-:Y:S01]  /*57e0*/  ISETP.GE.AND P2, PT, R17, R226, PT ;  /* 0x000000e21100720c */ /* 0x000fe20003f46270 */
[----:B------:R-:W-:Y:S01]  /*57f0*/  IMAD.IADD R2, R15, 0x1, -R39 ;  /* 0x000000010f027824 */ /* 0x000fe200078e0a27 */
[----:B------:R-:W-:-:S02]  /*5800*/  ISETP.GE.AND P6, PT, R18, R227, PT ;  /* 0x000000e31200720c */ /* 0x000fc40003fc6270 */
[----:B------:R-:W-:Y:S02]  /*5810*/  FSEL R3, R3, -INF , !P1 ;  /* 0xff80000003037808 */ /* 0x000fe40004800000 */
[----:B------:R-:W-:Y:S02]  /*5820*/  IABS R0, R0 ;  /* 0x0000000000007213 */ /* 0x000fe40000000000 */
[----:B------:R-:W-:Y:S02]  /*5830*/  FSEL R47, R24, -INF , !P2 ;  /* 0xff800000182f7808 */ /* 0x000fe40005000000 */
[----:B------:R-:W-:Y:S02]  /*5840*/  FSEL R135, R3, -INF , !P6 ;  /* 0xff80000003877808 */ /* 0x000fe40007000000 */
[C---:B------:R-:W-:Y:S02]  /*5850*/  ISETP.GE.AND P2, PT, R18.reuse, R228, PT ;  /* 0x000000e41200720c */ /* 0x040fe40003f46270 */
[----:B------:R-:W-:-:S02]  /*5860*/  ISETP.GE.AND P0, PT, R18, R225, PT ;  /* 0x000000e11200720c */ /* 0x000fc40003f06270 */
[----:B------:R-:W-:Y:S02]  /*5870*/  I2FP.F32.S32 R3, R0 ;  /* 0x0000000000037245 */ /* 0x000fe40000201400 */
[----:B------:R-:W-:Y:S02]  /*5880*/  ISETP.GT.AND P1, PT, R7, R20, PT ;  /* 0x000000140700720c */ /* 0x000fe40003f24270 */
[----:B------:R-:W-:Y:S01]  /*5890*/  IABS R0, R2 ;  /* 0x0000000200007213 */ /* 0x000fe20000000000 */
[----:B------:R-:W-:Y:S01]  /*58a0*/  FFMA.FTZ R3, R3, -UR6, R127 ;  /* 0x8000000603037c23 */ /* 0x000fe2000801007f */
[----:B------:R-:W-:Y:S02]  /*58b0*/  FSEL R52, R148, -INF , !P2 ;  /* 0xff80000094347808 */ /* 0x000fe40005000000 */
[----:B------:R-:W-:Y:S02]  /*58c0*/  FSEL R137, R75, -INF , !P0 ;  /* 0xff8000004b897808 */ /* 0x000fe40004000000 */
[----:B------:R-:W-:-:S02]  /*58d0*/  ISETP.GE.AND P2, PT, R20, R225, PT ;  /* 0x000000e11400720c */ /* 0x000fc40003f46270 */
[----:B------:R-:W-:Y:S02]  /*58e0*/  ISETP.GE.AND P0, PT, R20, R227, PT ;  /* 0x000000e31400720c */ /* 0x000fe40003f06270 */
[----:B------:R-:W-:Y:S02]  /*58f0*/  FSEL R4, R4, -INF , !P1 ;  /* 0xff80000004047808 */ /* 0x000fe40004800000 */
[----:B------:R-:W-:Y:S01]  /*5900*/  I2FP.F32.S32 R2, R0 ;  /* 0x0000000000027245 */ /* 0x000fe20000201400 */
[----:B------:R-:W-:Y:S01]  /*5910*/  IMAD.IADD R0, R15, 0x1, -R36 ;  /* 0x000000010f007824 */ /* 0x000fe200078e0a24 */
[----:B------:R-:W-:Y:S02]  /*5920*/  ISETP.GE.AND P3, PT, R18, R226, PT ;  /* 0x000000e21200720c */ /* 0x000fe40003f66270 */
[----:B------:R-:W-:Y:S02]  /*5930*/  ISETP.GT.AND P1, PT, R7, R22, PT ;  /* 0x000000160700720c */ /* 0x000fe40003f24270 */
[----:B------:R-:W-:-:S02]  /*5940*/  FSEL R177, R78, -INF , !P2 ;  /* 0xff8000004eb17808 */ /* 0x000fc40005000000 */
[----:B------:R-:W-:Y:S01]  /*5950*/  FSEL R181, R4, -INF , !P0 ;  /* 0xff80000004b57808 */ /* 0x000fe20004000000 */
[----:B------:R-:W-:Y:S01]  /*5960*/  FFMA.FTZ R4, R2, -UR6, R146 ;  /* 0x8000000602047c23 */ /* 0x000fe20008010092 */
[----:B------:R-:W-:Y:S01]  /*5970*/  FSEL R24, R44, -INF , !P3 ;  /* 0xff8000002c187808 */ /* 0x000fe20005800000 */
[----:B------:R-:W-:Y:S01]  /*5980*/  IMAD.IADD R2, R15, 0x1, -R37 ;  /* 0x000000010f027824 */ /* 0x000fe200078e0a25 */
[----:B------:R-:W-:Y:S02]  /*5990*/  ISETP.GE.AND P2, PT, R22, R227, PT ;  /* 0x000000e31600720c */ /* 0x000fe40003f46270 */
[----:B------:R-:W-:Y:S02]  /*59a0*/  FSEL R3, R3, -INF , !P1 ;  /* 0xff80000003037808 */ /* 0x000fe40004800000 */
[C---:B------:R-:W-:Y:S02]  /*59b0*/  ISETP.GE.AND P5, PT, R20.reuse, R226, PT ;  /* 0x000000e21400720c */ /* 0x040fe40003fa6270 */
[----:B------:R-:W-:-:S02]  /*59c0*/  ISETP.GE.AND P3, PT, R20, R228, PT ;  /* 0x000000e41400720c */ /* 0x000fc40003f66270 */
[----:B------:R-:W-:Y:S02]  /*59d0*/  IABS R0, R0 ;  /* 0x0000000000007213 */ /* 0x000fe40000000000 */
[----:B------:R-:W-:Y:S02]  /*59e0*/  FSEL R182, R3, -INF , !P2 ;  /* 0xff80000003b67808 */ /* 0x000fe40005000000 */
[----:B------:R-:W-:Y:S02]  /*59f0*/  FSEL R169, R45, -INF , !P5 ;  /* 0xff8000002da97808 */ /* 0x000fe40006800000 */
[----:B------:R-:W-:Y:S02]  /*5a00*/  FSEL R170, R170, -INF , !P3 ;  /* 0xff800000aaaa7808 */ /* 0x000fe40005800000 */
[----:B------:R-:W-:Y:S02]  /*5a10*/  I2FP.F32.S32 R3, R0 ;  /* 0x0000000000037245 */ /* 0x000fe40000201400 */
[----:B------:R-:W-:-:S02]  /*5a20*/  ISETP.GE.AND P5, PT, R22, R228, PT ;  /* 0x000000e41600720c */ /* 0x000fc40003fa6270 */
[----:B------:R-:W-:Y:S01]  /*5a30*/  ISETP.GE.AND P3, PT, R22, R225, PT ;  /* 0x000000e11600720c */ /* 0x000fe20003f66270 */
[----:B------:R-:W-:Y:S01]  /*5a40*/  FFMA.FTZ R3, R3, -UR6, R147 ;  /* 0x8000000603037c23 */ /* 0x000fe20008010093 */
[----:B------:R-:W-:Y:S02]  /*5a50*/  IABS R0, R2 ;  /* 0x0000000200007213 */ /* 0x000fe40000000000 */
[----:B------:R-:W-:Y:S02]  /*5a60*/  ISETP.GT.AND P1, PT, R7, R23, PT ;  /* 0x000000170700720c */ /* 0x000fe40003f24270 */
[----:B------:R-:W-:Y:S02]  /*5a70*/  FSEL R168, R168, -INF , !P5 ;  /* 0xff800000a8a87808 */ /* 0x000fe40006800000 */
[----:B------:R-:W-:Y:S02]  /*5a80*/  FSEL R178, R79, -INF , !P3 ;  /* 0xff8000004fb27808 */ /* 0x000fe40005800000 */
[----:B------:R-:W-:Y:S01]  /*5a90*/  I2FP.F32.S32 R2, R0 ;  /* 0x0000000000027245 */ /* 0x000fe20000201400 */
[----:B------:R-:W-:Y:S01]  /*5aa0*/  IMAD.IADD R0, R15, 0x1, -R38 ;  /* 0x000000010f007824 */ /* 0x000fe200078e0a26 */
[----:B------:R-:W-:-:S02]  /*5ab0*/  ISETP.GE.AND P5, PT, R23, R225, PT ;  /* 0x000000e11700720c */ /* 0x000fc40003fa6270 */
[----:B------:R-:W-:Y:S02]  /*5ac0*/  ISETP.GE.AND P3, PT, R23, R227, PT ;  /* 0x000000e31700720c */ /* 0x000fe40003f66270 */
[----:B------:R-:W-:Y:S02]  /*5ad0*/  FSEL R4, R4, -INF , !P1 ;  /* 0xff80000004047808 */ /* 0x000fe40004800000 */
[----:B------:R-:W-:Y:S02]  /*5ae0*/  ISETP.GE.AND P6, PT, R22, R226, PT ;  /* 0x000000e21600720c */ /* 0x000fe40003fc6270 */
[----:B------:R-:W-:Y:S02]  /*5af0*/  ISETP.GT.AND P1, PT, R7, R25, PT ;  /* 0x000000190700720c */ /* 0x000fe40003f24270 */
[----:B------:R-:W-:Y:S02]  /*5b00*/  FSEL R176, R58, -INF , !P5 ;  /* 0xff8000003ab07808 */ /* 0x000fe40006800000 */
[----:B------:R-:W-:Y:S01]  /*5b10*/  FSEL R180, R4, -INF , !P3 ;  /* 0xff80000004b47808 */ /* 0x000fe20005800000 */
[----:B------:R-:W-:Y:S01]  /*5b20*/  FFMA.FTZ R4, R2, -UR6, R118 ;  /* 0x8000000602047c23 */ /* 0x000fe20008010076 */
[----:B------:R-:W-:-:S02]  /*5b30*/  FSEL R167, R49, -INF , !P6 ;  /* 0xff80000031a77808 */ /* 0x000fc40007000000 */
[----:B------:R-:W-:Y:S02]  /*5b40*/  ISETP.GE.AND P5, PT, R25, R227, PT ;  /* 0x000000e31900720c */ /* 0x000fe40003fa6270 */
[----:B------:R-:W-:Y:S02]  /*5b50*/  FSEL R3, R3, -INF , !P1 ;  /* 0xff80000003037808 */ /* 0x000fe40004800000 */
[----:B------:R-:W-:Y:S02]  /*5b60*/  IABS R0, R0 ;  /* 0x0000000000007213 */ /* 0x000fe40000000000 */
[C---:B------:R-:W-:Y:S02]  /*5b70*/  ISETP.GE.AND P0, PT, R23.reuse, R226, PT ;  /* 0x000000e21700720c */ /* 0x040fe40003f06270 */
[----:B------:R-:W-:Y:S02]  /*5b80*/  ISETP.GE.AND P6, PT, R23, R228, PT ;  /* 0x000000e41700720c */ /* 0x000fe40003fc6270 */
[----:B------:R-:W-:-:S02]  /*5b90*/  ISETP.GT.AND P1, PT, R7, R26, PT ;  /* 0x0000001a0700720c */ /* 0x000fc40003f24270 */
[----:B------:R-:W-:Y:S02]  /*5ba0*/  ISETP.GE.AND P3, PT, R26, R226, PT ;  /* 0x000000e21a00720c */ /* 0x000fe40003f66270 */
[----:B------:R-:W-:Y:S02]  /*5bb0*/  FSEL R179, R3, -INF , !P5 ;  /* 0xff80000003b37808 */ /* 0x000fe40006800000 */
[----:B------:R-:W-:Y:S01]  /*5bc0*/  I2FP.F32.S32 R2, R0 ;  /* 0x0000000000027245 */ /* 0x000fe20000201400 */
[C---:B------:R-:W-:Y:S01]  /*5bd0*/  IMAD.IADD R0, R15.reuse, 0x1, -R9 ;  /* 0x000000010f007824 */ /* 0x040fe200078e0a09 */
[----:B------:R-:W-:Y:S02]  /*5be0*/  FSEL R164, R10, -INF , !P0 ;  /* 0xff8000000aa47808 */ /* 0x000fe40004000000 */
[----:B------:R-:W-:Y:S02]  /*5bf0*/  FSEL R166, R82, -INF , !P6 ;  /* 0xff80000052a67808 */ /* 0x000fe40007000000 */
[----:B------:R-:W-:Y:S01]  /*5c00*/  FSEL R3, R4, -INF , !P1 ;  /* 0xff80000004037808 */ /* 0x000fe20004800000 */
[----:B------:R-:W-:Y:S01]  /*5c10*/  IMAD.IADD R4, R15, 0x1, -R40 ;  /* 0x000000010f047824 */ /* 0x000fe200078e0a28 */
[----:B------:R-:W-:-:S02]  /*5c20*/  ISETP.GE.AND P0, PT, R25, R228, PT ;  /* 0x000000e41900720c */ /* 0x000fc40003f06270 */
[----:B------:R-:W-:Y:S02]  /*5c30*/  ISETP.GE.AND P6, PT, R25, R225, PT ;  /* 0x000000e11900720c */ /* 0x000fe40003fc6270 */
[----:B------:R-:W-:Y:S01]  /*5c40*/  FSEL R216, R5, -INF , !P3 ;  /* 0xff80000005d87808 */ /* 0x000fe20005800000 */
[----:B------:R-:W-:Y:S01]  /*5c50*/  FFMA.FTZ R5, R2, -UR6, R119 ;  /* 0x8000000602057c23 */ /* 0x000fe20008010077 */
[----:B------:R-:W-:Y:S02]  /*5c60*/  ISETP.GE.AND P2, PT, R25, R226, PT ;  /* 0x000000e21900720c */ /* 0x000fe40003f46270 */
[----:B------:R-:W-:Y:S02]  /*5c70*/  FSEL R165, R83, -INF , !P0 ;  /* 0xff80000053a57808 */ /* 0x000fe40004000000 */
[----:B------:R-:W-:Y:S02]  /*5c80*/  FSEL R171, R59, -INF , !P6 ;  /* 0xff8000003bab7808 */ /* 0x000fe40007000000 */
[----:B------:R-:W-:-:S02]  /*5c90*/  IABS R2, R0 ;  /* 0x0000000000027213 */ /* 0x000fc40000000000 */
[C---:B------:R-:W-:Y:S02]  /*5ca0*/  ISETP.GE.AND P0, PT, R26.reuse, R225, PT ;  /* 0x000000e11a00720c */ /* 0x040fe40003f06270 */
[----:B------:R-:W-:Y:S02]  /*5cb0*/  ISETP.GE.AND P6, PT, R26, R227, PT ;  /* 0x000000e31a00720c */ /* 0x000fe40003fc6270 */
[----:B------:R-:W-:Y:S02]  /*5cc0*/  IABS R0, R4 ;  /* 0x0000000400007213 */ /* 0x000fe40000000000 */
[----:B------:R-:W-:Y:S02]  /*5cd0*/  ISETP.GT.AND P1, PT, R7, R27, PT ;  /* 0x0000001b0700720c */ /* 0x000fe40003f24270 */
[----:B------:R-:W-:Y:S02]  /*5ce0*/  FSEL R154, R19, -INF , !P2 ;  /* 0xff800000139a7808 */ /* 0x000fe40005000000 */
[----:B------:R-:W-:-:S02]  /*5cf0*/  I2FP.F32.S32 R2, R2 ;  /* 0x0000000200027245 */ /* 0x000fc40000201400 */
[----:B------:R-:W-:Y:S02]  /*5d00*/  ISETP.GE.AND P2, PT, R26, R228, PT ;  /* 0x000000e41a00720c */ /* 0x000fe40003f46270 */
[C---:B------:R-:W-:Y:S01]  /*5d10*/  ISETP.GE.AND P5, PT, R27.reuse, R226, PT ;  /* 0x000000e21b00720c */ /* 0x040fe20003fa6270 */
[----:B------:R-:W-:Y:S01]  /*5d20*/  FFMA.FTZ R2, R2, -UR6, R62 ;  /* 0x8000000602027c23 */ /* 0x000fe2000801003e */
[----:B------:R-:W-:Y:S02]  /*5d30*/  ISETP.GE.AND P3, PT, R27, R228, PT ;  /* 0x000000e41b00720c */ /* 0x000fe40003f66270 */
[----:B------:R-:W-:Y:S02]  /*5d40*/  FSEL R252, R60, -INF , !P0 ;  /* 0xff8000003cfc7808 */ /* 0x000fe40004000000 */
[----:B------:R-:W-:Y:S02]  /*5d50*/  FSEL R241, R3, -INF , !P6 ;  /* 0xff80000003f17808 */ /* 0x000fe40007000000 */
[----:B------:R-:W-:-:S02]  /*5d60*/  I2FP.F32.S32 R0, R0 ;  /* 0x0000000000007245 */ /* 0x000fc40000201400 */
[----:B------:R-:W-:Y:S02]  /*5d70*/  ISETP.GE.AND P0, PT, R27, R227, PT ;  /* 0x000000e31b00720c */ /* 0x000fe40003f06270 */
[----:B------:R-:W-:Y:S01]  /*5d80*/  FSEL R3, R5, -INF , !P1 ;  /* 0xff80000005037808 */ /* 0x000fe20004800000 */
[----:B------:R-:W-:Y:S01]  /*5d90*/  FFMA.FTZ R0, R0, -UR6, R63 ;  /* 0x8000000600007c23 */ /* 0x000fe2000801003f */
[----:B------:R-:W-:Y:S02]  /*5da0*/  FSEL R218, R84, -INF , !P2 ;  /* 0xff80000054da7808 */ /* 0x000fe40005000000 */
[----:B------:R-:W-:Y:S02]  /*5db0*/  FSEL R212, R46, -INF , !P5 ;  /* 0xff8000002ed47808 */ /* 0x000fe40006800000 */
[----:B------:R-:W-:Y:S02]  /*5dc0*/  FSEL R217, R85, -INF , !P3 ;  /* 0xff80000055d97808 */ /* 0x000fe40005800000 */
[----:B------:R-:W-:-:S02]  /*5dd0*/  ISETP.GE.AND P2, PT, R27, R225, PT ;  /* 0x000000e11b00720c */ /* 0x000fc40003f46270 */
[C---:B------:R-:W-:Y:S02]  /*5de0*/  ISETP.GE.AND P6, PT, R29.reuse, R226, PT ;  /* 0x000000e21d00720c */ /* 0x040fe40003fc6270 */
[C---:B------:R-:W-:Y:S02]  /*5df0*/  ISETP.GE.AND P5, PT, R29.reuse, R228, PT ;  /* 0x000000e41d00720c */ /* 0x040fe40003fa6270 */
[----:B------:R-:W-:Y:S02]  /*5e00*/  ISETP.GE.AND P3, PT, R29, R225, PT ;  /* 0x000000e11d00720c */ /* 0x000fe40003f66270 */
[----:B------:R-:W-:Y:S02]  /*5e10*/  ISETP.GT.AND P1, PT, R7, R29, PT ;  /* 0x0000001d0700720c */ /* 0x000fe40003f24270 */
[----:B------:R-:W-:Y:S02]  /*5e20*/  FSEL R231, R3, -INF , !P0 ;  /* 0xff80000003e77808 */ /* 0x000fe40004000000 */
        /* <DEDUP_REMOVED lines=69> */
.L_x_1031:
[----:B------:R3:W-:Y:S02]  /*6280*/  STS.128 [R220+0x8800], RZ ;  /* 0x008800ffdc007388 */ /* 0x0007e40000000c00 */
.L_x_1032:
[----:B------:R-:W-:Y:S05]  /*6290*/  BSYNC.RECONVERGENT B0 ;  /* 0x0000000000007941 */ /* 0x000fea0003800200 */
.L_x_1030:
[----:B------:R-:W0:Y:S02]  /*62a0*/  LDGDEPBAR ;  /* 0x00000000000079af */ /* 0x000e240000000000 */
.L_x_1029:
[----:B------:R-:W-:Y:S01]  /*62b0*/  FMNMX3.FTZ R0, R30, R31, R35, !PT ;  /* 0x0000001f1e007276 */ /* 0x000fe20007810023 */
[----:B-12---:R-:W1:Y:S01]  /*62c0*/  S2R R3, SR_CTAID.X ;  /* 0x0000000000037919 */ /* 0x006e620000002500 */
[----:B------:R-:W-:Y:S01]  /*62d0*/  SHF.R.U32.HI R17, RZ, 0x5, R219 ;  /* 0x00000005ff117819 */ /* 0x000fe200000116db */
[----:B------:R-:W2:Y:S01]  /*62e0*/  LDCU UR7, c[0x0][0x45c] ;  /* 0x00008b80ff0777ac */ /* 0x000ea20008000800 */
[----:B------:R-:W-:Y:S01]  /*62f0*/  FMNMX3.FTZ R0, R0, R8, R50, !PT ;  /* 0x0000000800007276 */ /* 0x000fe20007810032 */
[----:B------:R-:W-:Y:S01]  /*6300*/  IMAD.WIDE.U32 R162, R149, -0x2daee0ad, RZ ;  /* 0xd2511f5395a27825 */ /* 0x000fe200078e00ff */
[----:B------:R-:W-:Y:S01]  /*6310*/  STL [R1+0xac], R227 ;  /* 0x0000ace301007387 */ /* 0x000fe20000100800 */
[----:B------:R-:W-:Y:S01]  /*6320*/  USHF.L.U32 UR10, UR13, 0x1, URZ ;  /* 0x000000010d0a7899 */ /* 0x000fe200080006ff */
[----:B------:R-:W-:Y:S01]  /*6330*/  FMNMX3.FTZ R0, R0, R48, R47, !PT ;  /* 0x0000003000007276 */ /* 0x000fe2000781002f */
[C---:B------:R-:W-:Y:S01]  /*6340*/  VIADD R32, R243.reuse, 0xbb67ae85 ;  /* 0xbb67ae85f3207836 */ /* 0x040fe20000000000 */
[C---:B------:R-:W-:Y:S01]  /*6350*/  IADD3 R152, PT, PT, R242.reuse, 0x78dde6e4, RZ ;  /* 0x78dde6e4f2987810 */ /* 0x040fe20007ffe0ff */
[----:B------:R-:W-:Y:S01]  /*6360*/  VIADD R138, R242, 0x9e3779b9 ;  /* 0x9e3779b9f28a7836 */ /* 0x000fe20000000000 */
[----:B------:R-:W-:Y:S01]  /*6370*/  FMNMX3.FTZ R0, R0, R24, R169, !PT ;  /* 0x0000001800007276 */ /* 0x000fe200078100a9 */
[----:B------:R-:W-:Y:S01]  /*6380*/  VIADD R136, R242, 0x3c6ef372 ;  /* 0x3c6ef372f2887836 */ /* 0x000fe20000000000 */
[----:B------:R-:W-:Y:S01]  /*6390*/  STL [R1+0xa8], R226 ;  /* 0x0000a8e201007387 */ /* 0x000fe20000100800 */
[C---:B------:R-:W-:Y:S01]  /*63a0*/  VIADD R149, R243.reuse, 0x76cf5d0a ;  /* 0x76cf5d0af3957836 */ /* 0x040fe20000000000 */
[----:B------:R-:W-:Y:S01]  /*63b0*/  FMNMX3.FTZ R0, R0, R167, R164, !PT ;  /* 0x000000a700007276 */ /* 0x000fe200078100a4 */
[C---:B------:R-:W-:Y:S01]  /*63c0*/  VIADD R150, R243.reuse, 0x32370b8f ;  /* 0x32370b8ff3967836 */ /* 0x040fe20000000000 */
[----:B------:R-:W-:Y:S01]  /*63d0*/  STL [R1+0xa4], R225 ;  /* 0x0000a4e101007387 */ /* 0x000fe20000100800 */
[----:B------:R-:W-:Y:S01]  /*63e0*/  VIADD R151, R242, 0xdaa66d2b ;  /* 0xdaa66d2bf2977836 */ /* 0x000fe20000000000 */
[----:B------:R-:W-:Y:S01]  /*63f0*/  FMNMX3.FTZ R0, R0, R154, R216, !PT ;  /* 0x0000009a00007276 */ /* 0x000fe200078100d8 */
[C---:B------:R-:W-:Y:S01]  /*6400*/  VIADD R153, R243.reuse, 0xa9066899 ;  /* 0xa9066899f3997836 */ /* 0x040fe20000000000 */
[----:B------:R-:W-:Y:S01]  /*6410*/  STL [R1+0xa0], R224 ;  /* 0x0000a0e001007387 */ /* 0x000fe20000100800 */
[C---:B------:R-:W-:Y:S01]  /*6420*/  VIADD R148, R243.reuse, 0xed9eba14 ;  /* 0xed9eba14f3947836 */ /* 0x040fe20000000000 */
[----:B------:R-:W-:Y:S01]  /*6430*/  FMNMX3.FTZ R2, R0, R212, R209, !PT ;  /* 0x000000d400027276 */ /* 0x000fe200078100d1 */
[----:B------:R-:W4:Y:S01]  /*6440*/  LDC R16, c[0x0][0x4f8] ;  /* 0x00013e00ff107b82 */ /* 0x000f220000000800 */
[----:B------:R-:W-:Y:S01]  /*6450*/  FMNMX3.FTZ R0, R42, R43, R41, !PT ;  /* 0x0000002b2a007276 */ /* 0x000fe20007810029 */
[----:B------:R-:W-:Y:S01]  /*6460*/  STL [R1+0x9c], R220 ;  /* 0x00009cdc01007387 */ /* 0x000fe20000100800 */
[----:B------:R-:W-:Y:S01]  /*6470*/  FMNMX.FTZ R2, R208, R2, !PT ;  /* 0x00000002d0027209 */ /* 0x000fe20007810000 */
[----:B------:R-:W-:Y:S01]  /*6480*/  VIADD R155, R242, 0xb54cda56 ;  /* 0xb54cda56f29b7836 */ /* 0x000fe20000000000 */
[----:B------:R-:W-:Y:S01]  /*6490*/  FMNMX3.FTZ R0, R0, R21, R53, !PT ;  /* 0x0000001500007276 */ /* 0x000fe20007810035 */
[----:B------:R-:W-:Y:S01]  /*64a0*/  STL [R1+0x98], R215 ;  /* 0x000098d701007387 */ /* 0x000fe20000100800 */
[----:B------:R-:W-:-:S02]  /*64b0*/  VIADD R240, R243, 0x646e171e ;  /* 0x646e171ef3f07836 */ /* 0x000fc40000000000 */
[----:B------:R-:W-:Y:S01]  /*64c0*/  FMNMX3.FTZ R0, R0, R96, R51, !PT ;  /* 0x0000006000007276 */ /* 0x000fe20007810033 */
[----:B------:R-:W3:Y:S01]  /*64d0*/  SHFL.BFLY PT, R103, R2, 0x2, 0x1f ;  /* 0x0c401f0002677f89 */ /* 0x000ee200000e0000 */
[----:B-1----:R-:W-:Y:S02]  /*64e0*/  IMAD R17, R3, 0x8, R17 ;  /* 0x0000000803117824 */ /* 0x002fe400078e0211 */
[----:B------:R-:W-:Y:S01]  /*64f0*/  FMNMX3.FTZ R0, R0, R52, R170, !PT ;  /* 0x0000003400007276 */ /* 0x000fe200078100aa */
[----:B------:R-:W-:Y:S01]  /*6500*/  STL [R1+0x94], R214 ;  /* 0x000094d601007387 */ /* 0x000fe20000100800 */
[----:B------:R-:W-:Y:S02]  /*6510*/  IMAD.WIDE.U32 R6, R17, -0x326172a9, RZ ;  /* 0xcd9e8d5711067825 */ /* 0x000fe400078e00ff */
[----:B------:R-:W-:Y:S01]  /*6520*/  FMNMX3.FTZ R0, R0, R168, R166, !PT ;  /* 0x000000a800007276 */ /* 0x000fe200078100a6 */
[----:B------:R-:W-:Y:S02]  /*6530*/  STL [R1+0x90], R213 ;  /* 0x000090d501007387 */ /* 0x000fe40000100800 */
[----:B------:R-:W-:-:S02]  /*6540*/  LOP3.LUT R3, R242, R156, R7, 0x96, !PT ;  /* 0x0000009cf2037212 */ /* 0x000fc400078e9607 */
[----:B------:R-:W-:Y:S01]  /*6550*/  FMNMX3.FTZ R0, R0, R165, R218, !PT ;  /* 0x000000a500007276 */ /* 0x000fe200078100da */
[----:B------:R-:W-:Y:S01]  /*6560*/  STL.64 [R1+0x70], R162 ;  /* 0x000070a201007387 */ /* 0x000fe20000100a00 */
[----:B----4-:R-:W-:Y:S01]  /*6570*/  LOP3.LUT R16, R16, 0xff, RZ, 0xc0, !PT ;  /* 0x000000ff10107812 */ /* 0x010fe200078ec0ff */
[----:B------:R-:W-:Y:S01]  /*6580*/  IMAD.WIDE.U32 R146, R3, -0x2daee0ad, RZ ;  /* 0xd2511f5303927825 */ /* 0x000fe200078e00ff */
[----:B------:R-:W-:-:S03]  /*6590*/  FMNMX3.FTZ R0, R0, R217, R211, !PT ;  /* 0x000000d900007276 */ /* 0x000fc600078100d3 */
[----:B------:R-:W-:Y:S01]  /*65a0*/  IMAD R16, R16, 0x10000, R16 ;  /* 0x0001000010107824 */ /* 0x000fe200078e0210 */
[----:B------:R-:W-:Y:S01]  /*65b0*/  FMNMX.FTZ R0, R210, R0, !PT ;  /* 0x00000000d2007209 */ /* 0x000fe20007810000 */
[----:B------:R-:W-:Y:S01]  /*65c0*/  STL.64 [R1+0x80], R146 ;  /* 0x0000809201007387 */ /* 0x000fe20000100a00 */
[----:B------:R-:W-:Y:S02]  /*65d0*/  LOP3.LUT R3, R32, R162, R147, 0x96, !PT ;  /* 0x000000a220037212 */ /* 0x000fe400078e9693 */
[----:B---3--:R-:W-:Y:S01]  /*65e0*/  FMNMX.FTZ R103, R2, R103, !PT ;  /* 0x0000006702677209 */ /* 0x008fe20007810000 */
[----:B------:R-:W1:Y:S01]  /*65f0*/  SHFL.BFLY PT, R4, R0, 0x2, 0x1f ;  /* 0x0c401f0000047f89 */ /* 0x000e6200000e0000 */
[----:B------:R-:W-:Y:S01]  /*6600*/  LOP3.LUT R2, R243, UR10, R163, 0x96, !PT ;  /* 0x0000000af3027c12 */ /* 0x000fe2000f8e96a3 */
[----:B------:R-:W-:Y:S01]  /*6610*/  IMAD.WIDE.U32 R158, R3, -0x326172a9, RZ ;  /* 0xcd9e8d57039e7825 */ /* 0x000fe200078e00ff */
[----:B------:R-:W-:Y:S01]  /*6620*/  UIADD3 UR10, UPT, UPT, UR10, 0x1, URZ ;  /* 0x000000010a0a7890 */ /* 0x000fe2000fffe0ff */
[----:B------:R-:W3:Y:S02]  /*6630*/  SHFL.BFLY PT, R5, R103, 0x1, 0x1f ;  /* 0x0c201f0067057f89 */ /* 0x000ee400000e0000 */
[----:B------:R-:W-:-:S02]  /*6640*/  IMAD.WIDE.U32 R18, R2, -0x326172a9, RZ ;  /* 0xcd9e8d5702127825 */ /* 0x000fc400078e00ff */
[----:B------:R-:W-:Y:S03]  /*6650*/  STL.64 [R1+0x58], R158 ;  /* 0x0000589e01007387 */ /* 0x000fe60000100a00 */
[----:B------:R-:W-:-:S05]  /*6660*/  LOP3.LUT R2, R138, R6, R19, 0x96, !PT ;  /* 0x000000068a027212 */ /* 0x000fca00078e9613 */
[----:B------:R-:W-:-:S05]  /*6670*/  IMAD.WIDE.U32 R2, R2, -0x2daee0ad, RZ ;  /* 0xd2511f5302027825 */ /* 0x000fca00078e00ff */
[----:B------:R-:W-:Y:S02]  /*6680*/  LOP3.LUT R3, R149, R146, R3, 0x96, !PT ;  /* 0x0000009295037212 */ /* 0x000fe400078e9603 */
[----:B-1----:R-:W-:Y:S02]  /*6690*/  FMNMX.FTZ R102, R0, R4, !PT ;  /* 0x0000000400667209 */ /* 0x002fe40007810000 */
[----:B------:R-:W-:Y:S02]  /*66a0*/  LOP3.LUT R4, R136, R18, R159, 0x96, !PT ;  /* 0x0000001288047212 */ /* 0x000fe400078e969f */
[----:B---3--:R-:W-:Y:S01]  /*66b0*/  FMNMX.FTZ R103, R103, R5, !PT ;  /* 0x0000000567677209 */ /* 0x008fe20007810000 */
[----:B------:R-:W1:Y:S02]  /*66c0*/  SHFL.BFLY PT, R6, R102, 0x1, 0x1f ;  /* 0x0c201f0066067f89 */ /* 0x000e6400000e0000 */
[----:B------:R-:W-:Y:S01]  /*66d0*/  IMAD.WIDE.U32 R4, R4, -0x2daee0ad, RZ ;  /* 0xd2511f5304047825 */ /* 0x000fe200078e00ff */
[----:B------:R-:W-:-:S03]  /*66e0*/  FSETP.NEU.FTZ.AND P0, PT, R103, -INF , PT ;  /* 0xff8000006700780b */ /* 0x000fc60003f1d000 */
[----:B--2---:R-:W-:-:S05]  /*66f0*/  FMUL.FTZ R0, R103, UR7 ;  /* 0x0000000767007c20 */ /* 0x004fca0008410000 */
[----:B------:R-:W-:-:S05]  /*6700*/  FSEL R34, R0, RZ, P0 ;  /* 0x000000ff00227208 */ /* 0x000fca0000000000 */
[----:B------:R-:W-:-:S04]  /*6710*/  FFMA.FTZ R0, R30, UR7, -R34 ;  /* 0x000000071e007c23 */ /* 0x000fc80008010822 */
[----:B------:R2:W-:Y:S01]  /*6720*/  MUFU.EX2 R104, R0 ;  /* 0x0000000000687308 */ /* 0x0005e20000000800 */
[----:B-1----:R-:W-:-:S04]  /*6730*/  FMNMX.FTZ R102, R102, R6, !PT ;  /* 0x0000000666667209 */ /* 0x002fc80007810000 */
[----:B------:R-:W-:Y:S02]  /*6740*/  FSETP.NEU.FTZ.AND P0, PT, R102, -INF , PT ;  /* 0xff8000006600780b */ /* 0x000fe40003f1d000 */
[----:B--2---:R-:W-:Y:S01]  /*6750*/  LOP3.LUT R0, R150, R2, R5, 0x96, !PT ;  /* 0x0000000296007212 */ /* 0x004fe200078e9605 */
[----:B------:R-:W-:Y:S01]  /*6760*/  FFMA.FTZ R5, R31, UR7, -R34 ;  /* 0x000000071f057c23 */ /* 0x000fe20008010822 */
[----:B------:R-:W-:-:S03]  /*6770*/  IMAD.WIDE.U32 R2, R3, -0x326172a9, RZ ;  /* 0xcd9e8d5703027825 */ /* 0x000fc600078e00ff */
[----:B------:R1:W-:Y:S01]  /*6780*/  MUFU.EX2 R183, R5 ;  /* 0x0000000500b77308 */ /* 0x0003e20000000800 */
[----:B------:R-:W-:Y:S01]  /*6790*/  IMAD.WIDE.U32 R14, R0, -0x326172a9, RZ ;  /* 0xcd9e8d57000e7825 */ /* 0x000fe200078e00ff */
[----:B------:R-:W-:-:S04]  /*67a0*/  LOP3.LUT R3, R151, R158, R3, 0x96, !PT ;  /* 0x0000009e97037212 */ /* 0x000fc800078e9603 */
[----:B------:R-:W-:Y:S01]  /*67b0*/  LOP3.LUT R0, R152, R2, R15, 0x96, !PT ;  /* 0x0000000298007212 */ /* 0x000fe200078e960f */
[----:B------:R-:W-:-:S04]  /*67c0*/  IMAD.WIDE.U32 R2, R3, -0x2daee0ad, RZ ;  /* 0xd2511f5303027825 */ /* 0x000fc800078e00ff */
[----:B------:R-:W-:-:S04]  /*67d0*/  IMAD.WIDE.U32 R12, R0, -0x2daee0ad, RZ ;  /* 0xd2511f53000c7825 */ /* 0x000fc800078e00ff */
[--C-:B------:R-:W-:Y:S01]  /*67e0*/  FFMA.FTZ R0, R8, UR7, -R34.reuse ;  /* 0x0000000708007c23 */ /* 0x100fe20008010822 */
[----:B------:R-:W-:Y:S02]  /*67f0*/  LOP3.LUT R4, R148, R4, R3, 0x96, !PT ;  /* 0x0000000494047212 */ /* 0x000fe400078e9603 */
[----:B------:R-:W-:Y:S01]  /*6800*/  LOP3.LUT R2, R153, R2, R13, 0x96, !PT ;  /* 0x0000000299027212 */ /* 0x000fe200078e960d */
[----:B-1----:R-:W-:Y:S01]  /*6810*/  FFMA.FTZ R5, R35, UR7, -R34 ;  /* 0x0000000723057c23 */ /* 0x002fe20008010822 */
[----:B------:R-:W-:Y:S01]  /*6820*/  MUFU.EX2 R175, R0 ;  /* 0x0000000000af7308 */ /* 0x000fe20000000800 */
[----:B------:R-:W-:-:S04]  /*6830*/  IMAD.WIDE.U32 R10, R4, -0x326172a9, RZ ;  /* 0xcd9e8d57040a7825 */ /* 0x000fc800078e00ff */
[----:B------:R-:W-:-:S03]  /*6840*/  IMAD.WIDE.U32 R2, R2, -0x326172a9, RZ ;  /* 0xcd9e8d5702027825 */ /* 0x000fc600078e00ff */
[----:B------:R1:W2:Y:S01]  /*6850*/  MUFU.EX2 R214, R5 ;  /* 0x0000000500d67308 */ /* 0x0002a20000000800 */
[C---:B------:R-:W-:Y:S02]  /*6860*/  PRMT R6, R2.reuse, 0x7771, RZ ;  /* 0x0000777102067816 */ /* 0x040fe400000000ff */
[----:B------:R-:W-:Y:S01]  /*6870*/  PRMT R4, R2, 0x7772, RZ ;  /* 0x0000777202047816 */ /* 0x000fe200000000ff */
[----:B-1----:R-:W-:-:S05]  /*6880*/  FMUL.FTZ R5, R102, UR7 ;  /* 0x0000000766057c20 */ /* 0x002fca0008410000 */
[----:B------:R-:W-:Y:S02]  /*6890*/  FSEL R33, R5, RZ, P0 ;  /* 0x000000ff05217208 */ /* 0x000fe40000000000 */
[----:B------:R-:W-:-:S03]  /*68a0*/  PRMT R5, R2, 0x7773, RZ ;  /* 0x0000777302057816 */ /* 0x000fc600000000ff */
[----:B------:R-:W-:Y:S01]  /*68b0*/  FFMA.FTZ R0, R42, UR7, -R33 ;  /* 0x000000072a007c23 */ /* 0x000fe20008010821 */
[----:B------:R-:W-:Y:S01]  /*68c0*/  PRMT R9, R4, 0x5410, R5 ;  /* 0x0000541004097816 */ /* 0x000fe20000000005 */
[----:B------:R-:W-:Y:S02]  /*68d0*/  IMAD.MOV.U32 R4, RZ, RZ, 0x20 ;  /* 0x00000020ff047424 */ /* 0x000fe400078e00ff */
[----:B------:R1:W-:Y:S03]  /*68e0*/  MUFU.EX2 R226, R0 ;  /* 0x0000000000e27308 */ /* 0x0003e60000000800 */
[----:B------:R-:W-:Y:S01]  /*68f0*/  SEL R5, R4, 0xffffffe0, !P4 ;  /* 0xffffffe004057807 */ /* 0x000fe20006000000 */
[----:B-1----:R-:W-:Y:S01]  /*6900*/  IMAD.MOV.U32 R0, RZ, RZ, R2 ;  /* 0x000000ffff007224 */ /* 0x002fe200078e0002 */
[----:B------:R-:W-:Y:S01]  /*6910*/  LOP3.LUT R2, R155, R10, R3, 0x96, !PT ;  /* 0x0000000a9b027212 */ /* 0x000fe200078e9603 */
[----:B------:R-:W-:-:S03]  /*6920*/  FFMA.FTZ R3, R43, UR7, -R33 ;  /* 0x000000072b037c23 */ /* 0x000fc60008010821 */
[----:B------:R-:W-:Y:S01]  /*6930*/  LOP3.LUT R0, R0, 0xff, RZ, 0xc0, !PT ;  /* 0x000000ff00007812 */ /* 0x000fe200078ec0ff */
[----:B------:R1:W-:Y:S01]  /*6940*/  MUFU.EX2 R227, R3 ;  /* 0x0000000300e37308 */ /* 0x0003e20000000800 */
[----:B------:R-:W-:Y:S02]  /*6950*/  LOP3.LUT R7, R2, 0xff, RZ, 0xc0, !PT ;  /* 0x000000ff02077812 */ /* 0x000fe400078ec0ff */
[----:B------:R-:W-:Y:S02]  /*6960*/  PRMT R8, R0, 0x5410, R6 ;  /* 0x0000541000087816 */ /* 0x000fe40000000006 */
[----:B------:R-:W-:Y:S02]  /*6970*/  LOP3.LUT R0, R157, 0x120, R160, 0xf8, !PT ;  /* 0x000001209d007812 */ /* 0x000fe400078ef8a0 */
[----:B------:R-:W-:Y:S02]  /*6980*/  SHF.R.U32.HI R6, RZ, 0x18, R2 ;  /* 0x00000018ff067819 */ /* 0x000fe40000011602 */
[----:B------:R-:W-:Y:S01]  /*6990*/  LEA R35, R0, UR5, 0x1 ;  /* 0x0000000500237c11 */ /* 0x000fe2000f8e08ff */
[----:B------:R-:W-:Y:S01]  /*69a0*/  FFMA.FTZ R0, R41, UR7, -R33 ;  /* 0x0000000729007c23 */ /* 0x000fe20008010821 */
[----:B------:R-:W-:-:S03]  /*69b0*/  IADD3 R41, PT, PT, R242, 0x1715609d, RZ ;  /* 0x1715609df2297810 */ /* 0x000fc60007ffe0ff */
[----:B------:R3:W-:Y:S01]  /*69c0*/  MUFU.EX2 R213, R0 ;  /* 0x0000000000d57308 */ /* 0x0007e20000000800 */
[----:B------:R-:W-:Y:S01]  /*69d0*/  IMAD.IADD R40, R5, 0x1, R35 ;  /* 0x0000000105287824 */ /* 0x000fe200078e0223 */
[----:B------:R-:W-:Y:S01]  /*69e0*/  LDSM.16.MT88.4 R88, [R35+0xa000] ;  /* 0x00a000002358783b */ /* 0x000fe20000004200 */
[----:B-1----:R-:W-:-:S03]  /*69f0*/  FMNMX3.FTZ R3, R107, R101, R100, !PT ;  /* 0x000000656b037276 */ /* 0x002fc60007810064 */
[----:B------:R-:W1:Y:S01]  /*6a00*/  LDSM.16.MT88.4 R80, [R40+0x9000] ;  /* 0x009000002850783b */ /* 0x000e620000004200 */
[----:B------:R-:W-:-:S03]  /*6a10*/  FMNMX3.FTZ R3, R3, R105, R144, !PT ;  /* 0x0000006903037276 */ /* 0x000fc60007810090 */
[----:B------:R-:W4:Y:S01]  /*6a20*/  LDSM.16.MT88.4 R76, [R35+0x9000] ;  /* 0x00900000234c783b */ /* 0x000f220000004200 */
[----:B------:R-:W-:Y:S02]  /*6a30*/  FMNMX3.FTZ R5, R3, R142, R140, !PT ;  /* 0x0000008e03057276 */ /* 0x000fe4000781008c */
[C---:B------:R-:W-:Y:S01]  /*6a40*/  PRMT R3, R2.reuse, 0x7632, R3 ;  /* 0x0000763202037816 */ /* 0x040fe20000000003 */
[----:B------:R-:W4:Y:S01]  /*6a50*/  LDSM.16.MT88.4 R84, [R40+0xa000] ;  /* 0x00a000002854783b */ /* 0x000f220000004200 */
[----:B------:R-:W-:Y:S01]  /*6a60*/  FMNMX3.FTZ R5, R5, R137, R177, !PT ;  /* 0x0000008905057276 */ /* 0x000fe200078100b1 */
[----:B---3--:R-:W-:Y:S01]  /*6a70*/  FFMA.FTZ R0, R21, UR7, -R33 ;  /* 0x0000000715007c23 */ /* 0x008fe20008010821 */
[----:B------:R-:W-:Y:S01]  /*6a80*/  LOP3.LUT R3, R3, 0xff, RZ, 0xc0, !PT ;  /* 0x000000ff03037812 */ /* 0x000fe200078ec0ff */
[----:B------:R-:W-:Y:S02]  /*6a90*/  LDSM.16.MT88.4 R120, [R35+0xb000] ;  /* 0x00b000002378783b */ /* 0x000fe40000004200 */
[----:B------:R3:W1:Y:S02]  /*6aa0*/  MUFU.EX2 R189, R0 ;  /* 0x0000000000bd7308 */ /* 0x0006640000000800 */
[----:B------:R-:W-:Y:S04]  /*6ab0*/  LDSM.16.MT88.4 R108, [R40+0xb000] ;  /* 0x00b00000286c783b */ /* 0x000fe80000004200 */
[----:B------:R-:W-:Y:S04]  /*6ac0*/  LDSM.16.MT88.4 R116, [R40+0x9400] ;  /* 0x009400002874783b */ /* 0x000fe80000004200 */
[----:B------:R-:W-:Y:S04]  /*6ad0*/  LDSM.16.MT88.4 R128, [R35+0xa400] ;  /* 0x00a400002380783b */ /* 0x000fe80000004200 */
[----:B------:R-:W-:Y:S01]  /*6ae0*/  LDSM.16.MT88.4 R92, [R35+0x9400] ;  /* 0x00940000235c783b */ /* 0x000fe20000004200 */
[----:B---3--:R-:W-:-:S03]  /*6af0*/  LOP3.LUT R0, R2, 0xffff, RZ, 0xc0, !PT ;  /* 0x0000ffff02007812 */ /* 0x008fc600078ec0ff */
[----:B------:R-:W-:Y:S01]  /*6b00*/  LDSM.16.MT88.4 R112, [R40+0xa400] ;  /* 0x00a400002870783b */ /* 0x000fe20000004200 */
[----:B--2---:R-:W-:Y:S02]  /*6b10*/  F2FP.BF16.F32.PACK_AB R2, R175, R214 ;  /* 0x000000d6af02723e */ /* 0x004fe400000010ff */
[----:B------:R-:W-:Y:S01]  /*6b20*/  SHF.R.U32.HI R4, RZ, 0x8, R0 ;  /* 0x00000008ff047819 */ /* 0x000fe20000011600 */
[----:B------:R-:W-:Y:S01]  /*6b30*/  LDSM.16.MT88.4 R124, [R35+0xb400] ;  /* 0x00b40000237c783b */ /* 0x000fe20000004200 */
[----:B------:R-:W-:Y:S02]  /*6b40*/  HSET2.LE.AND R0, R8, R16, PT ;  /* 0x0000001008007233 */ /* 0x000fe40003803000 */
[----:B------:R-:W-:Y:S02]  /*6b50*/  PRMT R4, R7, 0x5410, R4 ;  /* 0x0000541007047816 */ /* 0x000fe40000000004 */
[----:B------:R-:W-:Y:S02]  /*6b60*/  PRMT R7, R3, 0x5410, R6 ;  /* 0x0000541003077816 */ /* 0x000fe40000000006 */
[----:B------:R-:W-:-:S02]  /*6b70*/  LOP3.LUT R6, R2, R0, RZ, 0xc0, !PT ;  /* 0x0000000002067212 */ /* 0x000fc400078ec0ff */
[----:B------:R-:W-:Y:S02]  /*6b80*/  FMNMX3.FTZ R0, R5, R178, R176, !PT ;  /* 0x000000b205007276 */ /* 0x000fe400078100b0 */
[----:B------:R-:W-:Y:S02]  /*6b90*/  LOP3.LUT R3, R9, 0xff00ff, RZ, 0xc0, !PT ;  /* 0x00ff00ff09037812 */ /* 0x000fe400078ec0ff */
[----:B------:R-:W-:Y:S02]  /*6ba0*/  FMNMX3.FTZ R9, R0, R171, R252, !PT ;  /* 0x000000ab00097276 */ /* 0x000fe400078100fc */
[----:B-1----:R-:W-:Y:S02]  /*6bb0*/  F2FP.BF16.F32.PACK_AB R2, R189, R213 ;  /* 0x000000d5bd02723e */ /* 0x002fe400000010ff */
[--C-:B------:R-:W-:Y:S02]  /*6bc0*/  HSET2.LE.AND R0, R3, R16.reuse, PT ;  /* 0x0000001003007233 */ /* 0x100fe40003803000 */
[----:B------:R-:W-:-:S02]  /*6bd0*/  HSET2.LE.AND R5, R7, R16, PT ;  /* 0x0000001007057233 */ /* 0x000fc40003803000 */
[----:B------:R-:W-:Y:S02]  /*6be0*/  HSET2.LE.AND R3, R4, R16, PT ;  /* 0x0000001004037233 */ /* 0x000fe40003803000 */
[----:B------:R-:W-:Y:S01]  /*6bf0*/  LOP3.LUT R7, R2, R0, RZ, 0xc0, !PT ;  /* 0x0000000002077212 */ /* 0x000fe200078ec0ff */
[----:B------:R-:W-:Y:S01]  /*6c00*/  FFMA.FTZ R2, R50, UR7, -R34 ;  /* 0x0000000732027c23 */ /* 0x000fe20008010822 */
[----:B------:R-:W-:Y:S02]  /*6c10*/  FMNMX3.FTZ R0, R9, R230, R222, !PT ;  /* 0x000000e609007276 */ /* 0x000fe400078100de */
[----:B------:R-:W-:Y:S01]  /*6c20*/  F2FP.BF16.F32.PACK_AB R4, R183, R104 ;  /* 0x00000068b704723e */ /* 0x000fe200000010ff */
[----:B------:R1:W-:Y:S01]  /*6c30*/  MUFU.EX2 R188, R2 ;  /* 0x0000000200bc7308 */ /* 0x0003e20000000800 */
[----:B------:R-:W-:Y:S02]  /*6c40*/  FMNMX.FTZ R0, R221, R0, !PT ;  /* 0x00000000dd007209 */ /* 0x000fe40007810000 */
[----:B------:R-:W-:Y:S01]  /*6c50*/  LOP3.LUT R4, R4, R3, RZ, 0xc0, !PT ;  /* 0x0000000304047212 */ /* 0x000fe200078ec0ff */
[--C-:B------:R-:W-:Y:S01]  /*6c60*/  FFMA.FTZ R3, R47, UR7, -R34.reuse ;  /* 0x000000072f037c23 */ /* 0x100fe20008010822 */
[----:B------:R-:W-:Y:S01]  /*6c70*/  F2FP.BF16.F32.PACK_AB R8, R227, R226 ;  /* 0x000000e2e308723e */ /* 0x000fe200000010ff */
[----:B------:R-:W2:Y:S02]  /*6c80*/  SHFL.BFLY PT, R9, R0, 0x2, 0x1f ;  /* 0x0c401f0000097f89 */ /* 0x000ea400000e0000 */
[----:B------:R-:W-:Y:S01]  /*6c90*/  MUFU.EX2 R145, R3 ;  /* 0x0000000300917308 */ /* 0x000fe20000000800 */
[----:B------:R-:W-:Y:S01]  /*6ca0*/  LOP3.LUT R5, R8, R5, RZ, 0xc0, !PT ;  /* 0x0000000508057212 */ /* 0x000fe200078ec0ff */
[----:B------:R-:W-:-:S06]  /*6cb0*/  FFMA.FTZ R8, R24, UR7, -R34 ;  /* 0x0000000718087c23 */ /* 0x000fcc0008010822 */
[----:B------:R-:W3:Y:S01]  /*6cc0*/  MUFU.EX2 R42, R8 ;  /* 0x00000008002a7308 */ /* 0x000ee20000000800 */
[----:B-1----:R-:W-:Y:S01]  /*6cd0*/  FFMA.FTZ R2, R48, UR7, -R34 ;  /* 0x0000000730027c23 */ /* 0x002fe20008010822 */
[C---:B------:R-:W-:Y:S06]  /*6ce0*/  HMMA.16816.F32.BF16 R68, R4.reuse, R80, RZ ;  /* 0x000000500444723c */ /* 0x040fec00000418ff */
[----:B------:R1:W-:Y:S02]  /*6cf0*/  MUFU.EX2 R174, R2 ;  /* 0x0000000200ae7308 */ /* 0x0003e40000000800 */
[C---:B------:R-:W-:Y:S08]  /*6d00*/  HMMA.16816.F32.BF16 R64, R4.reuse, R88, RZ ;  /* 0x000000580440723c */ /* 0x040ff000000418ff */
[----:B----4-:R-:W-:Y:S01]  /*6d10*/  HMMA.16816.F32.BF16 R72, R4, R76, RZ ;  /* 0x0000004c0448723c */ /* 0x010fe200000418ff */
[----:B-1----:R-:W-:-:S07]  /*6d20*/  LOP3.LUT R2, R41, R14, R11, 0x96, !PT ;  /* 0x0000000e29027212 */ /* 0x002fce00078e960b */
[----:B------:R-:W-:Y:S01]  /*6d30*/  HMMA.16816.F32.BF16 R60, R4, R84, RZ ;  /* 0x00000054043c723c */ /* 0x000fe200000418ff */
[----:B--2---:R-:W-:Y:S01]  /*6d40*/  FMNMX.FTZ R14, R0, R9, !PT ;  /* 0x00000009000e7209 */ /* 0x004fe20007810000 */
[----:B------:R-:W-:Y:S01]  /*6d50*/  FFMA.FTZ R9, R53, UR7, -R33 ;  /* 0x0000000735097c23 */ /* 0x000fe20008010821 */
[----:B------:R-:W-:-:S03]  /*6d60*/  IMAD.WIDE.U32 R2, R2, -0x2daee0ad, RZ ;  /* 0xd2511f5302027825 */ /* 0x000fc600078e00ff */
[----:B------:R1:W-:Y:S01]  /*6d70*/  MUFU.EX2 R220, R9 ;  /* 0x0000000900dc7308 */ /* 0x0003e20000000800 */
[----:B------:R-:W-:Y:S01]  /*6d80*/  IMAD.MOV.U32 R10, RZ, RZ, R2 ;  /* 0x000000ffff0a7224 */ /* 0x000fe200078e0002 */
[----:B------:R-:W-:Y:S01]  /*6d90*/  LOP3.LUT R0, R240, R12, R3, 0x96, !PT ;  /* 0x0000000cf0007212 */ /* 0x000fe200078e9603 */
[C---:B------:R-:W-:Y:S01]  /*6da0*/  HMMA.16816.F32.BF16 R44, R4.reuse, R120, RZ ;  /* 0x00000078042c723c */ /* 0x040fe200000418ff */
[C---:B------:R-:W-:Y:S02]  /*6db0*/  PRMT R8, R2.reuse, 0x7773, RZ ;  /* 0x0000777302087816 */ /* 0x040fe400000000ff */
[C---:B------:R-:W-:Y:S02]  /*6dc0*/  PRMT R3, R2.reuse, 0x7772, RZ ;  /* 0x0000777202037816 */ /* 0x040fe400000000ff */
[----:B------:R-:W-:Y:S02]  /*6dd0*/  PRMT R11, R2, 0x7771, RZ ;  /* 0x00007771020b7816 */ /* 0x000fe400000000ff */
[----:B------:R-:W-:Y:S01]  /*6de0*/  PRMT R12, R3, 0x5410, R8 ;  /* 0x00005410030c7816 */ /* 0x000fe20000000008 */
[----:B------:R-:W-:Y:S01]  /*6df0*/  FFMA.FTZ R3, R51, UR7, -R33 ;  /* 0x0000000733037c23 */ /* 0x000fe20008010821 */
[----:B------:R-:W-:Y:S01]  /*6e00*/  LOP3.LUT R2, R0, 0xffff, RZ, 0xc0, !PT ;  /* 0x0000ffff00027812 */ /* 0x000fe200078ec0ff */
[----:B------:R-:W-:Y:S01]  /*6e10*/  HMMA.16816.F32.BF16 R24, R4, R108, RZ ;  /* 0x0000006c0418723c */ /* 0x000fe200000418ff */
[----:B------:R-:W-:Y:S01]  /*6e20*/  FMNMX3.FTZ R8, R133, R134, R106, !PT ;  /* 0x0000008685087276 */ /* 0x000fe2000781006a */
[----:B------:R2:W-:Y:S01]  /*6e30*/  MUFU.EX2 R219, R3 ;  /* 0x0000000300db7308 */ /* 0x0005e20000000800 */
[----:B------:R-:W-:-:S02]  /*6e40*/  LOP3.LUT R10, R10, 0xff, RZ, 0xc0, !PT ;  /* 0x000000ff0a0a7812 */ /* 0x000fc400078ec0ff */
[----:B-1----:R-:W-:Y:S02]  /*6e50*/  LOP3.LUT R9, R0, 0xff, RZ, 0xc0, !PT ;  /* 0x000000ff00097812 */ /* 0x002fe400078ec0ff */
[----:B------:R-:W-:Y:S01]  /*6e60*/  SHF.R.U32.HI R2, RZ, 0x8, R2 ;  /* 0x00000008ff027819 */ /* 0x000fe20000011602 */
[C---:B------:R-:W-:Y:S01]  /*6e70*/  HMMA.16816.F32.BF16 R48, R4.reuse, R78, RZ ;  /* 0x0000004e0430723c */ /* 0x040fe200000418ff */
[----:B------:R-:W-:Y:S02]  /*6e80*/  FMNMX3.FTZ R8, R8, R132, R143, !PT ;  /* 0x0000008408087276 */ /* 0x000fe4000781008f */
[----:B------:R-:W-:Y:S02]  /*6e90*/  PRMT R10, R10, 0x5410, R11 ;  /* 0x000054100a0a7816 */ /* 0x000fe4000000000b */
[--C-:B------:R-:W-:Y:S02]  /*6ea0*/  PRMT R11, R9, 0x5410, R2.reuse ;  /* 0x00005410090b7816 */ /* 0x100fe40000000002 */
[----:B------:R-:W-:Y:S01]  /*6eb0*/  PRMT R2, R0, 0x7632, R2 ;  /* 0x0000763200027816 */ /* 0x000fe20000000002 */
[----:B------:R-:W-:Y:S01]  /*6ec0*/  HMMA.16816.F32.BF16 R28, R4, R82, RZ ;  /* 0x00000052041c723c */ /* 0x000fe200000418ff */
[----:B------:R-:W-:Y:S01]  /*6ed0*/  FMNMX3.FTZ R8, R8, R141, R139, !PT ;  /* 0x0000008d08087276 */ /* 0x000fe2000781008b */
[----:B--2---:R-:W-:Y:S01]  /*6ee0*/  FFMA.FTZ R3, R52, UR7, -R33 ;  /* 0x0000000734037c23 */ /* 0x004fe20008010821 */
[----:B------:R-:W-:-:S02]  /*6ef0*/  SHF.R.U32.HI R9, RZ, 0x18, R0 ;  /* 0x00000018ff097819 */ /* 0x000fc40000011600 */
[----:B------:R-:W-:Y:S01]  /*6f00*/  HSET2.LE.AND R0, R10, R16, PT ;  /* 0x000000100a007233 */ /* 0x000fe20003803000 */
[----:B------:R1:W2:Y:S01]  /*6f10*/  MUFU.EX2 R43, R3 ;  /* 0x00000003002b7308 */ /* 0x0002a20000000800 */
[----:B------:R-:W-:Y:S01]  /*6f20*/  FMNMX3.FTZ R8, R8, R135, R181, !PT ;  /* 0x0000008708087276 */ /* 0x000fe200078100b5 */
[C---:B------:R-:W-:Y:S08]  /*6f30*/  HMMA.16816.F32.BF16 R56, R4.reuse, R90, RZ ;  /* 0x0000005a0438723c */ /* 0x040ff000000418ff */
[----:B------:R-:W-:Y:S01]  /*6f40*/  HMMA.16816.F32.BF16 R52, R4, R86, RZ ;  /* 0x000000560434723c */ /* 0x000fe200000418ff */
[----:B-1----:R-:W-:-:S07]  /*6f50*/  FFMA.FTZ R3, R96, UR7, -R33 ;  /* 0x0000000760037c23 */ /* 0x002fce0008010821 */
[C---:B------:R-:W-:Y:S01]  /*6f60*/  HMMA.16816.F32.BF16 R36, R4.reuse, R122, RZ ;  /* 0x0000007a0424723c */ /* 0x040fe200000418ff */
[----:B------:R-:W-:Y:S01]  /*6f70*/  LDSM.16.MT88.4 R96, [R40+0xb400] ;  /* 0x00b400002860783b */ /* 0x000fe20000004200 */
[----:B------:R1:W4:Y:S06]  /*6f80*/  MUFU.EX2 R157, R3 ;  /* 0x00000003009d7308 */ /* 0x00032c0000000800 */
[----:B------:R-:W-:Y:S01]  /*6f90*/  HMMA.16816.F32.BF16 R20, R4, R110, RZ ;  /* 0x0000006e0414723c */ /* 0x000fe200000418ff */
[----:B-1----:R-:W-:Y:S02]  /*6fa0*/  LOP3.LUT R3, R2, 0xff, RZ, 0xc0, !PT ;  /* 0x000000ff02037812 */ /* 0x002fe400078ec0ff */
[----:B---3--:R-:W-:-:S02]  /*6fb0*/  F2FP.BF16.F32.PACK_AB R2, R42, R145 ;  /* 0x000000912a02723e */ /* 0x008fc400000010ff */
[----:B------:R-:W-:Y:S02]  /*6fc0*/  PRMT R9, R3, 0x5410, R9 ;  /* 0x0000541003097816 */ /* 0x000fe40000000009 */
[----:B------:R-:W-:Y:S02]  /*6fd0*/  LOP3.LUT R10, R2, R0, RZ, 0xc0, !PT ;  /* 0x00000000020a7212 */ /* 0x000fe400078ec0ff */
[----:B------:R-:W-:Y:S02]  /*6fe0*/  FMNMX3.FTZ R0, R8, R182, R180, !PT ;  /* 0x000000b608007276 */ /* 0x000fe400078100b4 */
[----:B------:R-:W-:Y:S02]  /*6ff0*/  LOP3.LUT R3, R12, 0xff00ff, RZ, 0xc0, !PT ;  /* 0x00ff00ff0c037812 */ /* 0x000fe400078ec0ff */
[----:B------:R-:W-:Y:S02]  /*7000*/  FMNMX3.FTZ R13, R0, R179, R241, !PT ;  /* 0x000000b3000d7276 */ /* 0x000fe400078100f1 */
[----:B--2---:R-:W-:-:S02]  /*7010*/  F2FP.BF16.F32.PACK_AB R2, R43, R219 ;  /* 0x000000db2b02723e */ /* 0x004fc400000010ff */
[--C-:B------:R-:W-:Y:S02]  /*7020*/  HSET2.LE.AND R0, R3, R16.reuse, PT ;  /* 0x0000001003007233 */ /* 0x100fe40003803000 */
[--C-:B------:R-:W-:Y:S02]  /*7030*/  HSET2.LE.AND R3, R11, R16.reuse, PT ;  /* 0x000000100b037233 */ /* 0x100fe40003803000 */
[----:B------:R-:W-:Y:S02]  /*7040*/  F2FP.BF16.F32.PACK_AB R8, R174, R188 ;  /* 0x000000bcae08723e */ /* 0x000fe400000010ff */
[----:B------:R-:W-:Y:S01]  /*7050*/  LOP3.LUT R11, R2, R0, RZ, 0xc0, !PT ;  /* 0x00000000020b7212 */ /* 0x000fe200078ec0ff */
[----:B------:R-:W-:Y:S01]  /*7060*/  VIADD R2, R17, 0x4 ;  /* 0x0000000411027836 */ /* 0x000fe20000000000 */
[----:B------:R-:W-:Y:S02]  /*7070*/  FMNMX3.FTZ R0, R13, R231, R223, !PT ;  /* 0x000000e70d007276 */ /* 0x000fe400078100df */
[----:B------:R-:W-:Y:S01]  /*7080*/  HSET2.LE.AND R9, R9, R16, PT ;  /* 0x0000001009097233 */ /* 0x000fe20003803000 */
[----:B------:R-:W-:Y:S01]  /*7090*/  IMAD.WIDE.U32 R160, R2, -0x326172a9, RZ ;  /* 0xcd9e8d5702a07825 */ /* 0x000fe200078e00ff */
[----:B------:R-:W-:-:S02]  /*70a0*/  FMNMX.FTZ R0, R229, R0, !PT ;  /* 0x00000000e5007209 */ /* 0x000fc40007810000 */
[----:B----4-:R-:W-:Y:S02]  /*70b0*/  F2FP.BF16.F32.PACK_AB R12, R157, R220 ;  /* 0x000000dc9d0c723e */ /* 0x010fe400000010ff */
[----:B------:R-:W-:Y:S01]  /*70c0*/  LOP3.LUT R8, R8, R3, RZ, 0xc0, !PT ;  /* 0x0000000308087212 */ /* 0x000fe200078ec0ff */
[----:B------:R-:W1:Y:S01]  /*70d0*/  SHFL.BFLY PT, R4, R0, 0x2, 0x1f ;  /* 0x0c401f0000047f89 */ /* 0x000e6200000e0000 */
[----:B------:R-:W-:Y:S02]  /*70e0*/  LOP3.LUT R9, R12, R9, RZ, 0xc0, !PT ;  /* 0x000000090c097212 */ /* 0x000fe400078ec0ff */
[----:B------:R-:W-:Y:S01]  /*70f0*/  LOP3.LUT R2, R242, R156, R161, 0x96, !PT ;  /* 0x0000009cf2027212 */ /* 0x000fe200078e96a1 */
[----:B------:R-:W2:Y:S04]  /*7100*/  SHFL.BFLY PT, R3, R14, 0x1, 0x1f ;  /* 0x0c201f000e037f89 */ /* 0x000ea800000e0000 */
[----:B------:R-:W-:Y:S01]  /*7110*/  HMMA.16816.F32.BF16 R68, R8, R116, R68 ;  /* 0x000000740844723c */ /* 0x000fe20000041844 */
[----:B------:R-:W-:-:S05]  /*7120*/  IMAD.WIDE.U32 R172, R2, -0x2daee0ad, RZ ;  /* 0xd2511f5302ac7825 */ /* 0x000fca00078e00ff */
[----:B------:R-:W-:Y:S01]  /*7130*/  LOP3.LUT R2, R32, R162, R173, 0x96, !PT ;  /* 0x000000a220027212 */ /* 0x000fe200078e96ad */
[----:B------:R-:W-:Y:S01]  /*7140*/  STL.64 [R1+0x78], R172 ;  /* 0x000078ac01007387 */ /* 0x000fe20000100a00 */
[----:B------:R-:W-:Y:S01]  /*7150*/  HMMA.16816.F32.BF16 R64, R8, R128, R64 ;  /* 0x000000800840723c */ /* 0x000fe20000041840 */
[----:B-1----:R-:W-:-:S07]  /*7160*/  FMNMX.FTZ R0, R0, R4, !PT ;  /* 0x0000000400007209 */ /* 0x002fce0007810000 */
[C---:B------:R-:W-:Y:S01]  /*7170*/  HMMA.16816.F32.BF16 R200, R8.reuse, R92, R72 ;  /* 0x0000005c08c8723c */ /* 0x040fe20000041848 */
[----:B------:R-:W-:Y:S02]  /*7180*/  IMAD.MOV.U32 R75, RZ, RZ, R104 ;  /* 0x000000ffff4b7224 */ /* 0x000fe400078e0068 */
[----:B------:R-:W-:Y:S01]  /*7190*/  MOV R13, R68 ;  /* 0x00000044000d7202 */ /* 0x000fe20000000f00 */
[----:B------:R-:W-:Y:S01]  /*71a0*/  IMAD.MOV.U32 R5, RZ, RZ, R70 ;  /* 0x000000ffff057224 */ /* 0x000fe200078e0046 */
[----:B--2---:R-:W-:Y:S01]  /*71b0*/  FMNMX.FTZ R104, R14, R3, !PT ;  /* 0x000000030e687209 */ /* 0x004fe20007810000 */
[----:B------:R-:W1:Y:S01]  /*71c0*/  SHFL.BFLY PT, R12, R0, 0x1, 0x1f ;  /* 0x0c201f00000c7f89 */ /* 0x000e6200000e0000 */
[----:B------:R-:W-:Y:S01]  /*71d0*/  IMAD.MOV.U32 R15, RZ, RZ, R69 ;  /* 0x000000ffff0f7224 */ /* 0x000fe200078e0045 */
[----:B------:R-:W-:Y:S01]  /*71e0*/  LOP3.LUT R3, R138, R160, R19, 0x96, !PT ;  /* 0x000000a08a037212 */ /* 0x000fe200078e9613 */
[----:B------:R-:W-:Y:S02]  /*71f0*/  IMAD.MOV.U32 R6, RZ, RZ, R71 ;  /* 0x000000ffff067224 */ /* 0x000fe400078e0047 */
[C---:B------:R-:W-:Y:S01]  /*7200*/  FMUL.FTZ R4, R104.reuse, UR7 ;  /* 0x0000000768047c20 */ /* 0x040fe20008410000 */
[----:B------:R-:W-:Y:S01]  /*7210*/  IMAD.MOV.U32 R70, RZ, RZ, R64 ;  /* 0x000000ffff467224 */ /* 0x000fe200078e0040 */
[----:B------:R-:W-:Y:S01]  /*7220*/  FSETP.NEU.FTZ.AND P0, PT, R104, -INF , PT ;  /* 0xff8000006800780b */ /* 0x000fe20003f1d000 */
[----:B------:R-:W-:Y:S01]  /*7230*/  IMAD.MOV.U32 R69, RZ, RZ, R65 ;  /* 0x000000ffff457224 */ /* 0x000fe200078e0041 */
[----:B------:R-:W-:Y:S01]  /*7240*/  HMMA.16816.F32.BF16 R248, R8, R112, R60 ;  /* 0x0000007008f8723c */ /* 0x000fe2000004183c */
[----:B------:R-:W-:Y:S01]  /*7250*/  IMAD.WIDE.U32 R64, R2, -0x326172a9, RZ ;  /* 0xcd9e8d5702407825 */ /* 0x000fe200078e00ff */
[----:B------:R-:W-:-:S03]  /*7260*/  FSEL R32, R4, RZ, P0 ;  /* 0x000000ff04207208 */ /* 0x000fc60000000000 */
[----:B------:R-:W-:Y:S01]  /*7270*/  IMAD.MOV.U32 R156, RZ, RZ, R6 ;  /* 0x000000ffff9c7224 */ /* 0x000fe200078e0006 */
[----:B------:R-:W-:Y:S01]  /*7280*/  LOP3.LUT R2, R136, R18, R65, 0x96, !PT ;  /* 0x0000001288027212 */ /* 0x000fe200078e9641 */
[----:B------:R-:W-:-:S04]  /*7290*/  IMAD.WIDE.U32 R6, R3, -0x2daee0ad, RZ ;  /* 0xd2511f5303067825 */ /* 0x000fc800078e00ff */
[----:B------:R-:W-:Y:S01]  /*72a0*/  FFMA.FTZ R3, R107, UR7, -R32 ;  /* 0x000000076b037c23 */ /* 0x000fe20008010820 */
[----:B------:R-:W-:Y:S01]  /*72b0*/  HMMA.16816.F32.BF16 R244, R8, R124, R44 ;  /* 0x0000007c08f4723c */ /* 0x000fe2000004182c */
[----:B------:R2:W-:Y:S01]  /*72c0*/  STL.64 [R1+0x50], R64 ;  /* 0x0000504001007387 */ /* 0x0005e20000100a00 */
[----:B------:R-:W-:Y:S01]  /*72d0*/  IMAD.MOV.U32 R107, RZ, RZ, R5 ;  /* 0x000000ffff6b7224 */ /* 0x000fe200078e0005 */
[----:B------:R3:W-:Y:S01]  /*72e0*/  MUFU.EX2 R224, R3 ;  /* 0x0000000300e07308 */ /* 0x0007e20000000800 */
[----:B------:R-:W-:-:S04]  /*72f0*/  IMAD.WIDE.U32 R4, R2, -0x2daee0ad, RZ ;  /* 0xd2511f5302047825 */ /* 0x000fc800078e00ff */
[C---:B------:R-:W-:Y:S01]  /*7300*/  HMMA.16816.F32.BF16 R236, R8.reuse, R96, R24 ;  /* 0x0000006008ec723c */ /* 0x040fe20000041818 */
[----:B------:R-:W-:Y:S01]  /*7310*/  LOP3.LUT R6, R150, R6, R5, 0x96, !PT ;  /* 0x0000000696067212 */ /* 0x000fe200078e9605 */
[----:B------:R-:W-:Y:S01]  /*7320*/  FFMA.FTZ R5, R100, UR7, -R32 ;  /* 0x0000000764057c23 */ /* 0x000fe20008010820 */
[----:B------:R-:W-:Y:S02]  /*7330*/  IMAD.MOV.U32 R100, RZ, RZ, R15 ;  /* 0x000000ffff647224 */ /* 0x000fe400078e000f */
[----:B------:R-:W-:Y:S01]  /*7340*/  IMAD.MOV.U32 R71, RZ, RZ, R67 ;  /* 0x000000ffff477224 */ /* 0x000fe200078e0043 */
[----:B------:R4:W-:Y:S01]  /*7350*/  MUFU.EX2 R74, R5 ;  /* 0x00000005004a7308 */ /* 0x0009e20000000800 */
[----:B------:R-:W-:Y:S01]  /*7360*/  IMAD.WIDE.U32 R18, R6, -0x326172a9, RZ ;  /* 0xcd9e8d5706127825 */ /* 0x000fe200078e00ff */
[----:B------:R-:W-:Y:S03]  /*7370*/  HMMA.16816.F32.BF16 R184, R8, R94, R48 ;  /* 0x0000005e08b8723c */ /* 0x000fe60000041830 */
[----:B------:R-:W-:Y:S01]  /*7380*/  IMAD.MOV.U32 R68, RZ, RZ, R66 ;  /* 0x000000ffff447224 */ /* 0x000fe200078e0042 */
[----:B---3--:R-:W-:Y:S01]  /*7390*/  LOP3.LUT R3, R149, R172, R7, 0x96, !PT ;  /* 0x000000ac95037212 */ /* 0x008fe200078e9607 */
[----:B------:R-:W-:Y:S01]  /*73a0*/  FFMA.FTZ R7, R101, UR7, -R32 ;  /* 0x0000000765077c23 */ /* 0x000fe20008010820 */
[----:B-1----:R-:W-:-:S02]  /*73b0*/  FMNMX.FTZ R101, R0, R12, !PT ;  /* 0x0000000c00657209 */ /* 0x002fc40007810000 */
[C---:B------:R-:W-:Y:S01]  /*73c0*/  HMMA.16816.F32.BF16 R232, R8.reuse, R118, R28 ;  /* 0x0000007608e8723c */ /* 0x040fe2000004181c */
[----:B------:R-:W-:Y:S01]  /*73d0*/  IMAD.WIDE.U32 R2, R3, -0x326172a9, RZ ;  /* 0xcd9e8d5703027825 */ /* 0x000fe200078e00ff */
[----:B------:R1:W-:Y:S01]  /*73e0*/  MUFU.EX2 R225, R7 ;  /* 0x0000000700e17308 */ /* 0x0003e20000000800 */
[----:B------:R-:W-:Y:S02]  /*73f0*/  FSETP.NEU.FTZ.AND P0, PT, R101, -INF , PT ;  /* 0xff8000006500780b */ /* 0x000fe40003f1d000 */
[----:B------:R-:W-:Y:S01]  /*7400*/  LOP3.LUT R0, R152, R2, R19, 0x96, !PT ;  /* 0x0000000298007212 */ /* 0x000fe200078e9613 */
[----:B----4-:R-:W-:Y:S01]  /*7410*/  FFMA.FTZ R5, R105, UR7, -R32 ;  /* 0x0000000769057c23 */ /* 0x010fe20008010820 */
[----:B------:R-:W-:Y:S01]  /*7420*/  MOV R105, R13 ;  /* 0x0000000d00697202 */ /* 0x000fe20000000f00 */
[----:B------:R-:W-:Y:S01]  /*7430*/  HMMA.16816.F32.BF16 R204, R8, R130, R56 ;  /* 0x0000008208cc723c */ /* 0x000fe20000041838 */
[----:B------:R-:W-:Y:S01]  /*7440*/  IMAD.MOV.U32 R19, RZ, RZ, R174 ;  /* 0x000000ffff137224 */ /* 0x000fe200078e00ae */
[----:B------:R3:W4:Y:S01]  /*7450*/  MUFU.EX2 R72, R5 ;  /* 0x0000000500487308 */ /* 0x0007220000000800 */
[----:B------:R-:W-:-:S05]  /*7460*/  IMAD.WIDE.U32 R14, R0, -0x2daee0ad, RZ ;  /* 0xd2511f53000e7825 */ /* 0x000fca00078e00ff */
[----:B------:R-:W-:Y:S01]  /*7470*/  HMMA.16816.F32.BF16 R196, R8, R114, R52 ;  /* 0x0000007208c4723c */ /* 0x000fe20000041834 */
[----:B-1----:R-:W-:Y:S01]  /*7480*/  LOP3.LUT R7, R151, R64, R3, 0x96, !PT ;  /* 0x0000004097077212 */ /* 0x002fe200078e9603 */
[----:B------:R-:W-:-:S05]  /*7490*/  FMUL.FTZ R3, R101, UR7 ;  /* 0x0000000765037c20 */ /* 0x000fca0008410000 */
[----:B------:R-:W-:Y:S01]  /*74a0*/  FSEL R17, R3, RZ, P0 ;  /* 0x000000ff03117208 */ /* 0x000fe20000000000 */
[----:B------:R-:W-:Y:S01]  /*74b0*/  IMAD.WIDE.U32 R2, R7, -0x2daee0ad, RZ ;  /* 0xd2511f5307027825 */ /* 0x000fe200078e00ff */
[----:B------:R-:W-:Y:S03]  /*74c0*/  HMMA.16816.F32.BF16 R192, R8, R126, R36 ;  /* 0x0000007e08c0723c */ /* 0x000fe60000041824 */
[----:B---3--:R-:W-:Y:S01]  /*74d0*/  FFMA.FTZ R5, R133, UR7, -R17 ;  /* 0x0000000785057c23 */ /* 0x008fe20008010811 */
[----:B------:R-:W-:Y:S01]  /*74e0*/  LOP3.LUT R0, R148, R4, R3, 0x96, !PT ;  /* 0x0000000494007212 */ /* 0x000fe200078e9603 */
[----:B------:R-:W-:Y:S01]  /*74f0*/  FFMA.FTZ R4, R106, UR7, -R17 ;  /* 0x000000076a047c23 */ /* 0x000fe20008010811 */
[----:B------:R-:W-:Y:S01]  /*7500*/  LOP3.LUT R2, R153, R2, R15, 0x96, !PT ;  /* 0x0000000299027212 */ /* 0x000fe200078e960f */
[----:B------:R1:W-:Y:S01]  /*7510*/  MUFU.EX2 R215, R5 ;  /* 0x0000000500d77308 */ /* 0x0003e20000000800 */
[----:B------:R-:W-:-:S02]  /*7520*/  IMAD.MOV.U32 R133, RZ, RZ, R189 ;  /* 0x000000ffff857224 */ /* 0x000fc400078e00bd */
[----:B------:R-:W-:-:S04]  /*7530*/  IMAD.WIDE.U32 R12, R0, -0x326172a9, RZ ;  /* 0xcd9e8d57000c7825 */ /* 0x000fc800078e00ff */
[----:B------:R-:W-:Y:S01]  /*7540*/  IMAD.WIDE.U32 R2, R2, -0x326172a9, RZ ;  /* 0xcd9e8d5702027825 */ /* 0x000fe200078e00ff */
[----:B------:R3:W-:Y:S03]  /*7550*/  MUFU.EX2 R73, R4 ;  /* 0x0000000400497308 */ /* 0x0007e60000000800 */
[----:B------:R-:W-:Y:S01]  /*7560*/  IMAD.MOV.U32 R106, RZ, RZ, R188 ;  /* 0x000000ffff6a7224 */ /* 0x000fe200078e00bc */
[----:B------:R-:W-:Y:S01]  /*7570*/  LOP3.LUT R0, R155, R12, R3, 0x96, !PT ;  /* 0x0000000c9b007212 */ /* 0x000fe200078e9603 */
[----:B------:R-:W-:Y:S01]  /*7580*/  HMMA.16816.F32.BF16 R188, R8, R98, R20 ;  /* 0x0000006208bc723c */ /* 0x000fe20000041814 */
[C---:B------:R-:W-:Y:S02]  /*7590*/  PRMT R7, R2.reuse, 0x7771, RZ ;  /* 0x0000777102077816 */ /* 0x040fe400000000ff */
[----:B------:R-:W-:Y:S01]  /*75a0*/  PRMT R6, R2, 0x7773, RZ ;  /* 0x0000777302067816 */ /* 0x000fe200000000ff */
[----:B-1----:R-:W-:Y:S01]  /*75b0*/  FFMA.FTZ R5, R132, UR7, -R17 ;  /* 0x0000000784057c23 */ /* 0x002fe20008010811 */
[----:B------:R-:W-:-:S03]  /*75c0*/  PRMT R3, R2, 0x7772, RZ ;  /* 0x0000777202037816 */ /* 0x000fc600000000ff */
[----:B------:R1:W2:Y:S01]  /*75d0*/  MUFU.EX2 R132, R5 ;  /* 0x0000000500847308 */ /* 0x0002a20000000800 */
[----:B------:R-:W-:Y:S02]  /*75e0*/  PRMT R9, R3, 0x5410, R6 ;  /* 0x0000541003097816 */ /* 0x000fe40000000006 */
[C---:B------:R-:W-:Y:S01]  /*75f0*/  LOP3.LUT R6, R0.reuse, 0xff, RZ, 0xc0, !PT ;  /* 0x000000ff00067812 */ /* 0x040fe200078ec0ff */
[----:B---3--:R-:W-:Y:S01]  /*7600*/  IMAD.MOV.U32 R4, RZ, RZ, R2 ;  /* 0x000000ffff047224 */ /* 0x008fe200078e0002 */
[----:B------:R-:W-:-:S04]  /*7610*/  LOP3.LUT R2, R0, 0xffff, RZ, 0xc0, !PT ;  /* 0x0000ffff00027812 */ /* 0x000fc800078ec0ff */
[--C-:B------:R-:W-:Y:S02]  /*7620*/  SHF.R.U32.HI R3, RZ, 0x8, R2.reuse ;  /* 0x00000008ff037819 */ /* 0x100fe40000011602 */
[----:B------:R-:W-:Y:S02]  /*7630*/  PRMT R2, R0, 0x7632, R2 ;  /* 0x0000763200027816 */ /* 0x000fe40000000002 */
[----:B------:R-:W-:Y:S02]  /*7640*/  PRMT R8, R6, 0x5410, R3 ;  /* 0x0000541006087816 */ /* 0x000fe40000000003 */
[----:B------:R-:W-:Y:S02]  /*7650*/  LOP3.LUT R3, R2, 0xff, RZ, 0xc0, !PT ;  /* 0x000000ff02037812 */ /* 0x000fe400078ec0ff */
[----:B-1----:R-:W-:Y:S01]  /*7660*/  LOP3.LUT R5, R4, 0xff, RZ, 0xc0, !PT ;  /* 0x000000ff04057812 */ /* 0x002fe200078ec0ff */
[----:B------:R-:W-:Y:S01]  /*7670*/  FFMA.FTZ R4, R134, UR7, -R17 ;  /* 0x0000000786047c23 */ /* 0x000fe20008010811 */
[----:B------:R-:W-:Y:S01]  /*7680*/  IMAD.MOV.U32 R134, RZ, RZ, R220 ;  /* 0x000000ffff867224 */ /* 0x000fe200078e00dc */
[----:B----4-:R-:W-:-:S02]  /*7690*/  F2FP.BF16.F32.PACK_AB R2, R72, R74 ;  /* 0x0000004a4802723e */ /* 0x010fc400000010ff */
[----:B------:R-:W-:Y:S01]  /*76a0*/  PRMT R5, R5, 0x5410, R7 ;  /* 0x0000541005057816 */ /* 0x000fe20000000007 */
[----:B------:R1:W3:Y:S01]  /*76b0*/  MUFU.EX2 R220, R4 ;  /* 0x0000000400dc7308 */ /* 0x0002e20000000800 */
[----:B------:R-:W-:Y:S02]  /*76c0*/  LOP3.LUT R7, R9, 0xff00ff, RZ, 0xc0, !PT ;  /* 0x00ff00ff09077812 */ /* 0x000fe400078ec0ff */
[----:B-1----:R-:W-:Y:S02]  /*76d0*/  SHF.R.U32.HI R4, RZ, 0x18, R0 ;  /* 0x00000018ff047819 */ /* 0x002fe40000011600 */
[--C-:B------:R-:W-:Y:S02]  /*76e0*/  HSET2.LE.AND R0, R5, R16.reuse, PT ;  /* 0x0000001005007233 */ /* 0x100fe40003803000 */
[----:B------:R-:W-:Y:S02]  /*76f0*/  PRMT R5, R3, 0x5410, R4 ;  /* 0x0000541003057816 */ /* 0x000fe40000000004 */
[----:B------:R-:W-:-:S02]  /*7700*/  HSET2.LE.AND R3, R8, R16, PT ;  /* 0x0000001008037233 */ /* 0x000fc40003803000 */
[----:B------:R-:W-:Y:S02]  /*7710*/  LOP3.LUT R6, R2, R0, RZ, 0xc0, !PT ;  /* 0x0000000002067212 */ /* 0x000fe400078ec0ff */
[----:B------:R-:W-:Y:S02]  /*7720*/  HSET2.LE.AND R0, R7, R16, PT ;  /* 0x0000001007007233 */ /* 0x000fe40003803000 */
[----:B--2---:R-:W-:Y:S02]  /*7730*/  F2FP.BF16.F32.PACK_AB R2, R132, R73 ;  /* 0x000000498402723e */ /* 0x004fe400000010ff */
[----:B------:R-:W-:Y:S02]  /*7740*/  F2FP.BF16.F32.PACK_AB R4, R225, R224 ;  /* 0x000000e0e104723e */ /* 0x000fe400000010ff */
[----:B------:R-:W-:Y:S02]  /*7750*/  LOP3.LUT R7, R2, R0, RZ, 0xc0, !PT ;  /* 0x0000000002077212 */ /* 0x000fe400078ec0ff */
[----:B------:R-:W-:Y:S01]  /*7760*/  LOP3.LUT R2, R41, R18, R13, 0x96, !PT ;  /* 0x0000001229027212 */ /* 0x000fe200078e960d */
[----:B------:R-:W-:Y:S01]  /*7770*/  IMAD.MOV.U32 R18, RZ, RZ, R134 ;  /* 0x000000ffff127224 */ /* 0x000fe200078e0086 */
[----:B------:R-:W-:-:S02]  /*7780*/  LOP3.LUT R4, R4, R3, RZ, 0xc0, !PT ;  /* 0x0000000304047212 */ /* 0x000fc400078ec0ff */
[----:B------:R-:W-:Y:S01]  /*7790*/  HSET2.LE.AND R5, R5, R16, PT ;  /* 0x0000001005057233 */ /* 0x000fe20003803000 */
[----:B------:R-:W-:Y:S01]  /*77a0*/  IMAD.WIDE.U32 R2, R2, -0x2daee0ad, RZ ;  /* 0xd2511f5302027825 */ /* 0x000fe200078e00ff */
[----:B---3--:R-:W-:Y:S02]  /*77b0*/  F2FP.BF16.F32.PACK_AB R8, R220, R215 ;  /* 0x000000d7dc08723e */ /* 0x008fe400000010ff */
[----:B------:R-:W-:Y:S02]  /*77c0*/  MOV R134, R107 ;  /* 0x0000006b00867202 */ /* 0x000fe40000000f00 */
[----:B------:R-:W-:Y:S01]  /*77d0*/  LOP3.LUT R0, R240, R14, R3, 0x96, !PT ;  /* 0x0000000ef0007212 */ /* 0x000fe200078e9603 */
[----:B------:R-:W-:Y:S01]  /*77e0*/  IMAD.MOV.U32 R3, RZ, RZ, R2 ;  /* 0x000000ffff037224 */ /* 0x000fe200078e0002 */
[----:B------:R-:W-:Y:S02]  /*77f0*/  LOP3.LUT R5, R8, R5, RZ, 0xc0, !PT ;  /* 0x0000000508057212 */ /* 0x000fe400078ec0ff */
[----:B------:R-:W-:-:S02]  /*7800*/  PRMT R9, R2, 0x7771, RZ ;  /* 0x0000777102097816 */ /* 0x000fc400000000ff */
[C---:B------:R-:W-:Y:S02]  /*7810*/  PRMT R8, R2.reuse, 0x7773, RZ ;  /* 0x0000777302087816 */ /* 0x040fe400000000ff */
[----:B------:R-:W-:Y:S01]  /*7820*/  PRMT R2, R2, 0x7772, RZ ;  /* 0x0000777202027816 */ /* 0x000fe200000000ff */
[C---:B------:R-:W-:Y:S01]  /*7830*/  HMMA.16816.F32.BF16 R52, R4.reuse, R82, RZ ;  /* 0x000000520434723c */ /* 0x040fe200000418ff */
[----:B------:R-:W-:Y:S01]  /*7840*/  LOP3.LUT R3, R3, 0xff, RZ, 0xc0, !PT ;  /* 0x000000ff03037812 */ /* 0x000fe200078ec0ff */
[----:B------:R-:W-:Y:S01]  /*7850*/  IMAD.MOV.U32 R83, RZ, RZ, R106 ;  /* 0x000000ffff537224 */ /* 0x000fe200078e006a */
[--C-:B------:R-:W-:Y:S01]  /*7860*/  PRMT R11, R2, 0x5410, R8.reuse ;  /* 0x00005410020b7816 */ /* 0x100fe20000000008 */
[----:B------:R-:W-:Y:S01]  /*7870*/  IMAD.MOV.U32 R82, RZ, RZ, R133 ;  /* 0x000000ffff527224 */ /* 0x000fe200078e0085 */
[C---:B------:R-:W-:Y:S01]  /*7880*/  PRMT R8, R0.reuse, 0x7632, R8 ;  /* 0x0000763200087816 */ /* 0x040fe20000000008 */
[----:B------:R-:W-:Y:S01]  /*7890*/  IMAD.MOV.U32 R133, RZ, RZ, R100 ;  /* 0x000000ffff857224 */ /* 0x000fe200078e0064 */
[----:B------:R-:W-:Y:S01]  /*78a0*/  PRMT R10, R3, 0x5410, R9 ;  /* 0x00005410030a7816 */ /* 0x000fe20000000009 */
[C---:B------:R-:W-:Y:S01]  /*78b0*/  HMMA.16816.F32.BF16 R36, R4.reuse, R80, RZ ;  /* 0x000000500424723c */ /* 0x040fe200000418ff */
[C---:B------:R-:W-:Y:S01]  /*78c0*/  LOP3.LUT R2, R0.reuse, 0xffff, RZ, 0xc0, !PT ;  /* 0x0000ffff00027812 */ /* 0x040fe200078ec0ff */
[----:B------:R-:W-:Y:S01]  /*78d0*/  IMAD.MOV.U32 R80, RZ, RZ, R132 ;  /* 0x000000ffff507224 */ /* 0x000fe200078e0084 */
[----:B------:R-:W-:Y:S01]  /*78e0*/  LOP3.LUT R9, R0, 0xff, RZ, 0xc0, !PT ;  /* 0x000000ff00097812 */ /* 0x000fe200078ec0ff */
[----:B------:R-:W-:Y:S01]  /*78f0*/  IMAD.MOV.U32 R132, RZ, RZ, R105 ;  /* 0x000000ffff847224 */ /* 0x000fe200078e0069 */
[----:B------:R-:W-:Y:S01]  /*7900*/  SHF.R.U32.HI R3, RZ, 0x18, R0 ;  /* 0x00000018ff037819 */ /* 0x000fe20000011600 */
[----:B------:R-:W-:Y:S01]  /*7910*/  IMAD.MOV.U32 R105, RZ, RZ, R71 ;  /* 0x000000ffff697224 */ /* 0x000fe200078e0047 */
[----:B------:R-:W-:Y:S01]  /*7920*/  LOP3.LUT R0, R8, 0xff, RZ, 0xc0, !PT ;  /* 0x000000ff08007812 */ /* 0x000fe200078ec0ff */
[C---:B------:R-:W-:Y:S01]  /*7930*/  HMMA.16816.F32.BF16 R60, R4.reuse, R86, RZ ;  /* 0x00000056043c723c */ /* 0x040fe200000418ff */
[----:B------:R-:W-:Y:S01]  /*7940*/  IMAD.MOV.U32 R86, RZ, RZ, R69 ;  /* 0x000000ffff567224 */ /* 0x000fe200078e0045 */
[----:B------:R-:W-:Y:S01]  /*7950*/  SHF.R.U32.HI R2, RZ, 0x8, R2 ;  /* 0x00000008ff027819 */ /* 0x000fe20000011602 */
[----:B------:R-:W-:Y:S01]  /*7960*/  IMAD.MOV.U32 R81, RZ, RZ, R75 ;  /* 0x000000ffff517224 */ /* 0x000fe200078e004b */
[----:B------:R-:W-:Y:S01]  /*7970*/  PRMT R3, R0, 0x5410, R3 ;  /* 0x0000541000037816 */ /* 0x000fe20000000003 */
[----:B------:R-:W-:Y:S01]  /*7980*/  FFMA.FTZ R0, R140, UR7, -R32 ;  /* 0x000000078c007c23 */ /* 0x000fe20008010820 */
[----:B------:R-:W-:Y:S01]  /*7990*/  PRMT R9, R9, 0x5410, R2 ;  /* 0x0000541009097816 */ /* 0x000fe20000000002 */
[----:B------:R-:W-:Y:S01]  /*79a0*/  IMAD.MOV.U32 R75, RZ, RZ, R145 ;  /* 0x000000ffff4b7224 */ /* 0x000fe200078e0091 */
[----:B------:R-:W-:Y:S01]  /*79b0*/  HMMA.16816.F32.BF16 R20, R4, R120, RZ ;  /* 0x000000780414723c */ /* 0x000fe200000418ff */
[----:B------:R1:W-:Y:S01]  /*79c0*/  MUFU.EX2 R106, R0 ;  /* 0x00000000006a7308 */ /* 0x0003e20000000800 */
[----:B------:R-:W-:Y:S01]  /*79d0*/  IMAD.MOV.U32 R121, RZ, RZ, R70 ;  /* 0x000000ffff797224 */ /* 0x000fe200078e0046 */
[----:B------:R-:W-:Y:S01]  /*79e0*/  MOV R8, R160 ;  /* 0x000000a000087202 */ /* 0x000fe20000000f00 */
[----:B------:R-:W-:Y:S01]  /*79f0*/  IMAD.MOV.U32 R120, RZ, RZ, R68 ;  /* 0x000000ffff787224 */ /* 0x000fe200078e0044 */
[----:B------:R-:W-:Y:S01]  /*7a00*/  MOV R107, R175 ;  /* 0x000000af006b7202 */ /* 0x000fe20000000f00 */
[----:B------:R-:W-:-:S02]  /*7a10*/  IMAD.MOV.U32 R87, RZ, RZ, R72 ;  /* 0x000000ffff577224 */ /* 0x000fc400078e0048 */
[----:B------:R-:W-:Y:S01]  /*7a20*/  HMMA.16816.F32.BF16 R68, R4, R110, RZ ;  /* 0x0000006e0444723c */ /* 0x000fe200000418ff */
[----:B------:R-:W-:Y:S02]  /*7a30*/  IMAD.MOV.U32 R100, RZ, RZ, R156 ;  /* 0x000000ffff647224 */ /* 0x000fe400078e009c */
[----:B------:R-:W-:-:S05]  /*7a40*/  IMAD.MOV.U32 R72, RZ, RZ, R157 ;  /* 0x000000ffff487224 */ /* 0x000fca00078e009d */
[----:B------:R-:W-:Y:S01]  /*7a50*/  HMMA.16816.F32.BF16 R44, R4, R76, RZ ;  /* 0x0000004c042c723c */ /* 0x000fe200000418ff */
[----:B------:R-:W-:Y:S02]  /*7a60*/  IMAD.MOV.U32 R76, RZ, RZ, R64 ;  /* 0x000000ffff4c7224 */ /* 0x000fe400078e0040 */
[----:B-1----:R-:W-:Y:S01]  /*7a70*/  FFMA.FTZ R0, R137, UR7, -R32 ;  /* 0x0000000789007c23 */ /* 0x002fe20008010820 */
[----:B------:R-:W-:-:S03]  /*7a80*/  IMAD.MOV.U32 R77, RZ, RZ, R65 ;  /* 0x000000ffff4d7224 */ /* 0x000fc600078e0041 */
[----:B------:R1:W2:Y:S01]  /*7a90*/  MUFU.EX2 R110, R0 ;  /* 0x00000000006e7308 */ /* 0x0002a20000000800 */
[C---:B------:R-:W-:Y:S08]  /*7aa0*/  HMMA.16816.F32.BF16 R48, R4.reuse, R78, RZ ;  /* 0x0000004e0430723c */ /* 0x040ff000000418ff */
[----:B------:R-:W-:Y:S01]  /*7ab0*/  HMMA.16816.F32.BF16 R28, R4, R88, RZ ;  /* 0x00000058041c723c */ /* 0x000fe200000418ff */
[----:B------:R-:W-:-:S02]  /*7ac0*/  IMAD.MOV.U32 R88, RZ, RZ, R172 ;  /* 0x000000ffff587224 */ /* 0x000fc400078e00ac */
[----:B------:R-:W-:Y:S01]  /*7ad0*/  IMAD.MOV.U32 R89, RZ, RZ, R173 ;  /* 0x000000ffff597224 */ /* 0x000fe200078e00ad */
[----:B-1----:R-:W-:-:S04]  /*7ae0*/  HSET2.LE.AND R0, R10, R16, PT ;  /* 0x000000100a007233 */ /* 0x002fc80003803000 */
[C---:B------:R-:W-:Y:S01]  /*7af0*/  HMMA.16816.F32.BF16 R56, R4.reuse, R90, RZ ;  /* 0x0000005a0438723c */ /* 0x040fe200000418ff */
[----:B--2---:R-:W-:Y:S01]  /*7b00*/  F2FP.BF16.F32.PACK_AB R2, R110, R106 ;  /* 0x0000006a6e02723e */ /* 0x004fe200000010ff */
[----:B------:R-:W-:Y:S02]  /*7b10*/  IMAD.MOV.U32 R10, RZ, RZ, R162 ;  /* 0x000000ffff0a7224 */ /* 0x000fe400078e00a2 */
[----:B------:R-:W-:Y:S02]  /*7b20*/  IMAD.MOV.U32 R90, RZ, RZ, R146 ;  /* 0x000000ffff5a7224 */ /* 0x000fe400078e0092 */
[----:B------:R-:W-:Y:S02]  /*7b30*/  IMAD.MOV.U32 R91, RZ, RZ, R147 ;  /* 0x000000ffff5b7224 */ /* 0x000fe400078e0093 */
[C---:B------:R-:W-:Y:S08]  /*7b40*/  HMMA.16816.F32.BF16 R24, R4.reuse, R84, RZ ;  /* 0x000000540418723c */ /* 0x040ff000000418ff */
[----:B------:R-:W-:Y:S01]  /*7b50*/  HMMA.16816.F32.BF16 R64, R4, R122, RZ ;  /* 0x0000007a0440723c */ /* 0x000fe200000418ff */
[----:B------:R-:W-:Y:S01]  /*7b60*/  MOV R122, R76 ;  /* 0x0000004c007a7202 */ /* 0x000fe20000000f00 */
[----:B------:R-:W-:-:S06]  /*7b70*/  IMAD.MOV.U32 R123, RZ, RZ, R77 ;  /* 0x000000ffff7b7224 */ /* 0x000fcc00078e004d */
[----:B------:R-:W-:Y:S01]  /*7b80*/  HMMA.16816.F32.BF16 R12, R4, R108, RZ ;  /* 0x0000006c040c723c */ /* 0x000fe200000418ff */
[----:B------:R-:W-:Y:S01]  /*7b90*/  LOP3.LUT R6, R2, R0, RZ, 0xc0, !PT ;  /* 0x0000000002067212 */ /* 0x000fe200078ec0ff */
[--C-:B------:R-:W-:Y:S01]  /*7ba0*/  FFMA.FTZ R0, R139, UR7, -R17.reuse ;  /* 0x000000078b007c23 */ /* 0x100fe20008010811 */
[----:B------:R-:W1:Y:S03]  /*7bb0*/  S2R R108, SR_TID.X ;  /* 0x00000000006c7919 */ /* 0x000e660000002100 */
[----:B------:R2:W-:Y:S02]  /*7bc0*/  MUFU.EX2 R109, R0 ;  /* 0x00000000006d7308 */ /* 0x0005e40000000800 */
[----:B--2---:R-:W-:Y:S01]  /*7bd0*/  FFMA.FTZ R0, R135, UR7, -R17 ;  /* 0x0000000787007c23 */ /* 0x004fe20008010811 */
[----:B------:R-:W-:Y:S02]  /*7be0*/  IMAD.MOV.U32 R135, RZ, RZ, R87 ;  /* 0x000000ffff877224 */ /* 0x000fe400078e0057 */
[----:B------:R-:W-:-:S03]  /*7bf0*/  IMAD.MOV.U32 R87, RZ, RZ, R19 ;  /* 0x000000ffff577224 */ /* 0x000fc600078e0013 */
[----:B------:R2:W3:Y:S01]  /*7c00*/  MUFU.EX2 R111, R0 ;  /* 0x00000000006f7308 */ /* 0x0004e20000000800 */
[----:B-1----:R-:W-:Y:S02]  /*7c10*/  SHF.R.U32.HI R108, RZ, 0x5, R108 ;  /* 0x00000005ff6c7819 */ /* 0x002fe4000001166c */
[----:B--2---:R-:W-:Y:S01]  /*7c20*/  LOP3.LUT R0, R11, 0xff00ff, RZ, 0xc0, !PT ;  /* 0x00ff00ff0b007812 */ /* 0x004fe200078ec0ff */
[----:B------:R-:W-:Y:S01]  /*7c30*/  IMAD.MOV.U32 R11, RZ, RZ, R163 ;  /* 0x000000ffff0b7224 */ /* 0x000fe200078e00a3 */
[----:B---3--:R-:W-:-:S03]  /*7c40*/  F2FP.BF16.F32.PACK_AB R2, R111, R109 ;  /* 0x0000006d6f02723e */ /* 0x008fc600000010ff */
[----:B------:R-:W-:-:S05]  /*7c50*/  HSET2.LE.AND R0, R0, R16, PT ;  /* 0x0000001000007233 */ /* 0x000fca0003803000 */
[----:B------:R-:W-:Y:S01]  /*7c60*/  LOP3.LUT R7, R2, R0, RZ, 0xc0, !PT ;  /* 0x0000000002077212 */ /* 0x000fe200078ec0ff */
[----:B------:R-:W-:-:S04]  /*7c70*/  FFMA.FTZ R0, R144, UR7, -R32 ;  /* 0x0000000790007c23 */ /* 0x000fc80008010820 */
[----:B------:R1:W-:Y:S02]  /*7c80*/  MUFU.EX2 R85, R0 ;  /* 0x0000000000557308 */ /* 0x0003e40000000800 */
[----:B-1----:R-:W-:-:S06]  /*7c90*/  FFMA.FTZ R0, R142, UR7, -R32 ;  /* 0x000000078e007c23 */ /* 0x002fcc0008010820 */
[----:B------:R1:W2:Y:S02]  /*7ca0*/  MUFU.EX2 R137, R0 ;  /* 0x0000000000897308 */ /* 0x0002a40000000800 */
[----:B-1----:R-:W-:Y:S01]  /*7cb0*/  HSET2.LE.AND R0, R9, R16, PT ;  /* 0x0000001009007233 */ /* 0x002fe20003803000 */
[----:B------:R-:W-:Y:S01]  /*7cc0*/  IMAD.MOV.U32 R9, RZ, RZ, R161 ;  /* 0x000000ffff097224 */ /* 0x000fe200078e00a1 */
[----:B--2---:R-:W-:-:S04]  /*7cd0*/  F2FP.BF16.F32.PACK_AB R2, R137, R85 ;  /* 0x000000558902723e */ /* 0x004fc800000010ff */
[----:B------:R-:W-:Y:S01]  /*7ce0*/  LOP3.LUT R4, R2, R0, RZ, 0xc0, !PT ;  /* 0x0000000002047212 */ /* 0x000fe200078ec0ff */
[----:B------:R-:W-:-:S04]  /*7cf0*/  FFMA.FTZ R0, R143, UR7, -R17 ;  /* 0x000000078f007c23 */ /* 0x000fc80008010811 */
[----:B------:R1:W-:Y:S02]  /*7d00*/  MUFU.EX2 R84, R0 ;  /* 0x0000000000547308 */ /* 0x0003e40000000800 */
[----:B-1----:R-:W-:-:S06]  /*7d10*/  FFMA.FTZ R0, R141, UR7, -R17 ;  /* 0x000000078d007c23 */ /* 0x002fcc0008010811 */
[----:B------:R1:W2:Y:S02]  /*7d20*/  MUFU.EX2 R139, R0 ;  /* 0x00000000008b7308 */ /* 0x0002a40000000800 */
[----:B-1----:R-:W-:Y:S02]  /*7d30*/  HSET2.LE.AND R0, R3, R16, PT ;  /* 0x0000001003007233 */ /* 0x002fe40003803000 */
[----:B--2---:R-:W-:-:S04]  /*7d40*/  F2FP.BF16.F32.PACK_AB R2, R139, R84 ;  /* 0x000000548b02723e */ /* 0x004fc800000010ff */
[----:B------:R-:W-:Y:S02]  /*7d50*/  LOP3.LUT R5, R2, R0, RZ, 0xc0, !PT ;  /* 0x0000000002057212 */ /* 0x000fe400078ec0ff */
[----:B------:R-:W1:Y:S01]  /*7d60*/  S2R R2, SR_CTAID.X ;  /* 0x0000000000027919 */ /* 0x000e620000002500 */
[----:B------:R-:W-:-:S04]  /*7d70*/  LOP3.LUT R0, R243, UR10, R11, 0x96, !PT ;  /* 0x0000000af3007c12 */ /* 0x000fc8000f8e960b */
[----:B------:R-:W-:Y:S01]  /*7d80*/  HMMA.16816.F32.BF16 R76, R4, R92, R44 ;  /* 0x0000005c044c723c */ /* 0x000fe2000004182c */
[----:B------:R-:W-:Y:S01]  /*7d90*/  IMAD.MOV.U32 R47, RZ, RZ, R159 ;  /* 0x000000ffff2f7224 */ /* 0x000fe200078e009f */
[----:B------:R-:W-:Y:S01]  /*7da0*/  MOV R93, R73 ;  /* 0x00000049005d7202 */ /* 0x000fe20000000f00 */
[----:B------:R-:W-:-:S04]  /*7db0*/  IMAD.WIDE.U32 R10, R0, -0x326172a9, RZ ;  /* 0xcd9e8d57000a7825 */ /* 0x000fc800078e00ff */
[----:B------:R-:W-:Y:S01]  /*7dc0*/  IMAD.MOV.U32 R46, RZ, RZ, R158 ;  /* 0x000000ffff2e7224 */ /* 0x000fe200078e009e */
[----:B------:R-:W-:Y:S01]  /*7dd0*/  LOP3.LUT R0, R136, R10, R47, 0x96, !PT ;  /* 0x0000000a88007212 */ /* 0x000fe200078e962f */
[C---:B------:R-:W-:Y:S01]  /*7de0*/  HMMA.16816.F32.BF16 R160, R4.reuse, R124, R20 ;  /* 0x0000007c04a0723c */ /* 0x040fe20000041814 */
[----:B------:R-:W-:Y:S02]  /*7df0*/  LOP3.LUT R8, R138, R8, R11, 0x96, !PT ;  /* 0x000000088a087212 */ /* 0x000fe400078e960b */
[----:B------:R-:W-:Y:S02]  /*7e00*/  LOP3.LUT R9, R136, R10, R123, 0x96, !PT ;  /* 0x0000000a88097212 */ /* 0x000fe400078e967b */
[----:B------:R-:W-:Y:S01]  /*7e10*/  MOV R123, R86 ;  /* 0x00000056007b7202 */ /* 0x000fe20000000f00 */
[----:B------:R-:W-:Y:S02]  /*7e20*/  IMAD.MOV.U32 R86, RZ, RZ, R72 ;  /* 0x000000ffff567224 */ /* 0x000fe400078e0048 */
[C---:B------:R-:W-:Y:S08]  /*7e30*/  HMMA.16816.F32.BF16 R172, R4.reuse, R96, R12 ;  /* 0x0000006004ac723c */ /* 0x040ff0000004180c */
[----:B------:R-:W-:Y:S01]  /*7e40*/  HMMA.16816.F32.BF16 R144, R4, R128, R28 ;  /* 0x000000800490723c */ /* 0x000fe2000004181c */
[----:B-1----:R-:W-:-:S02]  /*7e50*/  IMAD R2, R2, 0x8, R108 ;  /* 0x0000000802027824 */ /* 0x002fc400078e026c */
[----:B------:R-:W-:Y:S02]  /*7e60*/  IMAD.MOV.U32 R108, RZ, RZ, R83 ;  /* 0x000000ffff6c7224 */ /* 0x000fe400078e0053 */
[----:B------:R-:W-:-:S03]  /*7e70*/  IMAD.WIDE.U32 R2, R2, -0x326172a9, RZ ;  /* 0xcd9e8d5702027825 */ /* 0x000fc600078e00ff */
[----:B------:R-:W-:Y:S01]  /*7e80*/  HMMA.16816.F32.BF16 R156, R4, R116, R36 ;  /* 0x00000074049c723c */ /* 0x000fe20000041824 */
[----:B------:R-:W-:Y:S01]  /*7e90*/  MOV R116, R135 ;  /* 0x0000008700747202 */ /* 0x000fe20000000f00 */
[----:B------:R-:W-:Y:S01]  /*7ea0*/  IMAD.MOV.U32 R37, RZ, RZ, R219 ;  /* 0x000000ffff257224 */ /* 0x000fe200078e00db */
[----:B------:R-:W-:Y:S01]  /*7eb0*/  LOP3.LUT R2, R138, R2, R11, 0x96, !PT ;  /* 0x000000028a027212 */ /* 0x000fe200078e960b */
[----:B------:R-:W-:Y:S01]  /*7ec0*/  IMAD.WIDE.U32 R10, R0, -0x2daee0ad, RZ ;  /* 0xd2511f53000a7825 */ /* 0x000fe200078e00ff */
[----:B------:R-:W-:-:S03]  /*7ed0*/  MOV R31, R116 ;  /* 0x00000074001f7202 */ /* 0x000fc60000000f00 */
[----:B------:R-:W-:Y:S01]  /*7ee0*/  IMAD.WIDE.U32 R2, R2, -0x2daee0ad, RZ ;  /* 0xd2511f5302027825 */ /* 0x000fe200078e00ff */
[C---:B------:R-:W-:Y:S03]  /*7ef0*/  HMMA.16816.F32.BF16 R140, R4.reuse, R112, R24 ;  /* 0x00000070048c723c */ /* 0x040fe60000041818 */
[----:B------:R-:W-:Y:S01]  /*7f00*/  IMAD.MOV.U32 R83, RZ, RZ, R74 ;  /* 0x000000ffff537224 */ /* 0x000fe200078e004a */
[----:B------:R-:W-:Y:S01]  /*7f10*/  LOP3.LUT R0, R149, R90, R3, 0x96, !PT ;  /* 0x0000005a95007212 */ /* 0x000fe200078e9603 */
[----:B------:R-:W-:Y:S01]  /*7f20*/  IMAD.MOV.U32 R38, RZ, RZ, R75 ;  /* 0x000000ffff267224 */ /* 0x000fe200078e004b */
[----:B------:R-:W-:Y:S01]  /*7f30*/  LOP3.LUT R20, R150, R2, R11, 0x96, !PT ;  /* 0x0000000296147212 */ /* 0x000fe200078e960b */
[----:B------:R-:W-:Y:S01]  /*7f40*/  IMAD.WIDE.U32 R2, R8, -0x2daee0ad, RZ ;  /* 0xd2511f5308027825 */ /* 0x000fe200078e00ff */
[----:B------:R-:W-:Y:S03]  /*7f50*/  HMMA.16816.F32.BF16 R24, R4, R94, R48 ;  /* 0x0000005e0418723c */ /* 0x000fe60000041830 */
[----:B------:R-:W-:Y:S01]  /*7f60*/  IMAD.WIDE.U32 R8, R9, -0x2daee0ad, RZ ;  /* 0xd2511f5309087825 */ /* 0x000fe200078e00ff */
[----:B------:R-:W-:-:S03]  /*7f70*/  LOP3.LUT R3, R149, R88, R3, 0x96, !PT ;  /* 0x0000005895037212 */ /* 0x000fc600078e9603 */
[----:B------:R-:W-:Y:S01]  /*7f80*/  IMAD.WIDE.U32 R12, R0, -0x326172a9, RZ ;  /* 0xcd9e8d57000c7825 */ /* 0x000fe200078e00ff */
[----:B------:R-:W-:Y:S01]  /*7f90*/  LOP3.LUT R11, R150, R2, R9, 0x96, !PT ;  /* 0x00000002960b7212 */ /* 0x000fe200078e9609 */
[----:B------:R-:W-:Y:S02]  /*7fa0*/  HMMA.16816.F32.BF16 R88, R4, R118, R52 ;  /* 0x000000760458723c */ /* 0x000fe40000041834 */
[----:B------:R-:W-:Y:S01]  /*7fb0*/  IMAD.WIDE.U32 R2, R3, -0x326172a9, RZ ;  /* 0xcd9e8d5703027825 */ /* 0x000fe200078e00ff */
[----:B------:R-:W-:-:S03]  /*7fc0*/  LOP3.LUT R9, R151, R46, R13, 0x96, !PT ;  /* 0x0000002e97097212 */ /* 0x000fc600078e960d */
[----:B------:R-:W-:Y:S01]  /*7fd0*/  IMAD.WIDE.U32 R50, R20, -0x326172a9, RZ ;  /* 0xcd9e8d5714327825 */ /* 0x000fe200078e00ff */
[----:B------:R-:W-:Y:S01]  /*7fe0*/  LOP3.LUT R0, R151, R122, R3, 0x96, !PT ;  /* 0x0000007a97007212 */ /* 0x000fe200078e9603 */
[----:B------:R-:W-:Y:S02]  /*7ff0*/  HMMA.16816.F32.BF16 R128, R4, R130, R56 ;  /* 0x000000820480723c */ /* 0x000fe40000041838 */
[----:B------:R-:W-:Y:S02]  /*8000*/  IMAD.MOV.U32 R122, RZ, RZ, R121 ;  /* 0x000000ffff7a7224 */ /* 0x000fe400078e0079 */
[----:B------:R-:W-:-:S04]  /*8010*/  IMAD.WIDE.U32 R14, R0, -0x2daee0ad, RZ ;  /* 0xd2511f53000e7825 */ /* 0x000fc800078e00ff */
[----:B------:R-:W-:Y:S01]  /*8020*/  FFMA.FTZ R0, R169, UR7, -R34 ;  /* 0x00000007a9007c23 */ /* 0x000fe20008010822 */
[----:B------:R-:W-:-:S03]  /*8030*/  IMAD.MOV.U32 R121, RZ, RZ, R82 ;  /* 0x000000ffff797224 */ /* 0x000fc600078e0052 */
[----:B------:R1:W2:Y:S01]  /*8040*/  MUFU.EX2 R28, R0 ;  /* 0x00000000001c7308 */ /* 0x0002a20000000800 */
        /* <DEDUP_REMOVED lines=8> */
[----:B------:R-:W-:-:S03]  /*80d0*/  LOP3.LUT R3, R152, R2, R47, 0x96, !PT ;  /* 0x0000000298037212 */ /* 0x000fc600078e962f */
[----:B------:R-:W-:Y:S01]  /*80e0*/  FFMA.FTZ R2, R166, UR7, -R33 ;  /* 0x00000007a6027c23 */ /* 0x000fe20008010821 */
[C---:B------:R-:W-:Y:S01]  /*80f0*/  HMMA.16816.F32.BF16 R64, R4.reuse, R126, R64 ;  /* 0x0000007e0440723c */ /* 0x040fe20000041840 */
[----:B------:R-:W-:Y:S02]  /*8100*/  IMAD.MOV.U32 R39, RZ, RZ, R80 ;  /* 0x000000ffff277224 */ /* 0x000fe400078e0050 */
[----:B-1----:R-:W-:Y:S01]  /*8110*/  FFMA.FTZ R0, R167, UR7, -R34 ;  /* 0x00000007a7007c23 */ /* 0x002fe20008010822 */
[----:B------:R-:W-:Y:S01]  /*8120*/  IMAD.WIDE.U32 R52, R3, -0x2daee0ad, RZ ;  /* 0xd2511f5303347825 */ /* 0x000fe200078e00ff */
[----:B------:R1:W-:Y:S03]  /*8130*/  MUFU.EX2 R80, R2 ;  /* 0x0000000200507308 */ /* 0x0003e60000000800 */
[----:B------:R-:W-:Y:S01]  /*8140*/  IMAD.MOV.U32 R117, RZ, RZ, R39 ;  /* 0x000000ffff757224 */ /* 0x000fe200078e0027 */
[----:B------:R-:W-:Y:S01]  /*8150*/  HMMA.16816.F32.BF16 R72, R4, R98, R68 ;  /* 0x000000620448723c */ /* 0x000fe20000041844 */
[----:B------:R-:W-:Y:S01]  /*8160*/  LOP3.LUT R3, R153, R14, R53, 0x96, !PT ;  /* 0x0000000e99037212 */ /* 0x000fe200078e9635 */
[----:B------:R-:W-:-:S02]  /*8170*/  IMAD.MOV.U32 R135, RZ, RZ, R43 ;  /* 0x000000ffff877224 */ /* 0x000fc400078e002b */
[----:B------:R-:W-:Y:S01]  /*8180*/  FFMA.FTZ R7, R177, UR7, -R32 ;  /* 0x00000007b1077c23 */ /* 0x000fe20008010820 */
[----:B------:R3:W-:Y:S01]  /*8190*/  MUFU.EX2 R23, R0 ;  /* 0x0000000000177308 */ /* 0x0007e20000000800 */
[----:B------:R-:W-:Y:S02]  /*81a0*/  IMAD.MOV.U32 R39, RZ, RZ, R42 ;  /* 0x000000ffff277224 */ /* 0x000fe400078e002a */
[----:B------:R-:W-:Y:S02]  /*81b0*/  IMAD.WIDE.U32 R42, R13, -0x326172a9, RZ ;  /* 0xcd9e8d570d2a7825 */ /* 0x000fe400078e00ff */
[----:B------:R-:W4:Y:S02]  /*81c0*/  LDSM.16.MT88.4 R12, [R35+0x9800] ;  /* 0x00980000230c783b */ /* 0x000f240000004200 */
[----:B------:R-:W-:Y:S01]  /*81d0*/  IMAD.WIDE.U32 R44, R10, -0x326172a9, RZ ;  /* 0xcd9e8d570a2c7825 */ /* 0x000fe200078e00ff */
[----:B------:R-:W-:Y:S03]  /*81e0*/  MUFU.EX2 R177, R7 ;  /* 0x0000000700b17308 */ /* 0x000fe60000000800 */
[----:B-1----:R-:W-:Y:S01]  /*81f0*/  FFMA.FTZ R2, R165, UR7, -R33 ;  /* 0x00000007a5027c23 */ /* 0x002fe20008010821 */
[----:B------:R-:W-:-:S02]  /*8200*/  IMAD.MOV.U32 R36, RZ, RZ, R38 ;  /* 0x000000ffff247224 */ /* 0x000fc400078e0026 */
[----:B------:R-:W-:Y:S02]  /*8210*/  IMAD.MOV.U32 R116, RZ, RZ, R117 ;  /* 0x000000ffff747224 */ /* 0x000fe400078e0075 */
[----:B------:R-:W-:Y:S01]  /*8220*/  IMAD.MOV.U32 R117, RZ, RZ, R36 ;  /* 0x000000ffff757224 */ /* 0x000fe200078e0024 */
[----:B------:R1:W-:Y:S01]  /*8230*/  MUFU.EX2 R94, R2 ;  /* 0x00000002005e7308 */ /* 0x0003e20000000800 */
[----:B---3--:R-:W-:Y:S01]  /*8240*/  FFMA.FTZ R0, R164, UR7, -R34 ;  /* 0x00000007a4007c23 */ /* 0x008fe20008010822 */
[----:B------:R-:W-:Y:S02]  /*8250*/  IMAD.MOV.U32 R36, RZ, RZ, R37 ;  /* 0x000000ffff247224 */ /* 0x000fe400078e0025 */
[----:B------:R-:W-:Y:S02]  /*8260*/  IMAD.MOV.U32 R37, RZ, RZ, R106 ;  /* 0x000000ffff257224 */ /* 0x000fe400078e006a */
[----:B------:R-:W-:Y:S02]  /*8270*/  IMAD.MOV.U32 R38, RZ, RZ, R109 ;  /* 0x000000ffff267224 */ /* 0x000fe400078e006d */
[----:B------:R3:W-:Y:S01]  /*8280*/  MUFU.EX2 R219, R0 ;  /* 0x0000000000db7308 */ /* 0x0007e20000000800 */
[----:B------:R-:W-:-:S02]  /*8290*/  IMAD.MOV.U32 R109, RZ, RZ, R107 ;  /* 0x000000ffff6d7224 */ /* 0x000fc400078e006b */
[----:B--2---:R-:W-:Y:S02]  /*82a0*/  IMAD.MOV.U32 R99, RZ, RZ, R28 ;  /* 0x000000ffff637224 */ /* 0x004fe400078e001c */
[----:B------:R-:W-:Y:S02]  /*82b0*/  IMAD.MOV.U32 R58, RZ, RZ, R111 ;  /* 0x000000ffff3a7224 */ /* 0x000fe400078e006f */
[----:B------:R-:W-:Y:S02]  /*82c0*/  IMAD.MOV.U32 R57, RZ, RZ, R108 ;  /* 0x000000ffff397224 */ /* 0x000fe400078e006c */
[----:B-1----:R-:W-:-:S04]  /*82d0*/  IMAD.WIDE.U32 R2, R3, -0x326172a9, RZ ;  /* 0xcd9e8d5703027825 */ /* 0x002fc800078e00ff */
[----:B------:R-:W-:Y:S01]  /*82e0*/  IMAD.MOV.U32 R56, RZ, RZ, R121 ;  /* 0x000000ffff387224 */ /* 0x000fe200078e0079 */
[----:B------:R-:W-:Y:S01]  /*82f0*/  PRMT R10, R2, 0x7771, RZ ;  /* 0x00007771020a7816 */ /* 0x000fe200000000ff */
[----:B---3--:R-:W-:-:S04]  /*8300*/  FFMA.FTZ R0, R154, UR7, -R34 ;  /* 0x000000079a007c23 */ /* 0x008fc80008010822 */
[----:B------:R1:W-:Y:S02]  /*8310*/  MUFU.EX2 R92, R0 ;  /* 0x00000000005c7308 */ /* 0x0003e40000000800 */
[----:B-1----:R-:W-:-:S06]  /*8320*/  FFMA.FTZ R0, R170, UR7, -R33 ;  /* 0x00000007aa007c23 */ /* 0x002fcc0008010821 */
[----:B------:R1:W2:Y:S02]  /*8330*/  MUFU.EX2 R21, R0 ;  /* 0x0000000000157308 */ /* 0x0002a40000000800 */
[----:B-1----:R-:W-:Y:S01]  /*8340*/  FFMA.FTZ R0, R168, UR7, -R33 ;  /* 0x00000007a8007c23 */ /* 0x002fe20008010821 */
[----:B--2---:R-:W-:-:S05]  /*8350*/  IMAD.MOV.U32 R98, RZ, RZ, R21 ;  /* 0x000000ffff627224 */ /* 0x004fca00078e0015 */
[----:B------:R1:W2:Y:S02]  /*8360*/  MUFU.EX2 R22, R0 ;  /* 0x0000000000167308 */ /* 0x0002a40000000800 */
[----:B-1----:R-:W-:Y:S01]  /*8370*/  LOP3.LUT R0, R153, R18, R49, 0x96, !PT ;  /* 0x0000001299007212 */ /* 0x002fe200078e9631 */
[----:B------:R-:W-:-:S04]  /*8380*/  IMAD.MOV.U32 R49, RZ, RZ, R58 ;  /* 0x000000ffff317224 */ /* 0x000fc800078e003a */
[----:B------:R-:W-:-:S04]  /*8390*/  IMAD.WIDE.U32 R8, R0, -0x326172a9, RZ ;  /* 0xcd9e8d5700087825 */ /* 0x000fc800078e00ff */
[----:B------:R-:W-:Y:S01]  /*83a0*/  IMAD.MOV.U32 R6, RZ, RZ, R8 ;  /* 0x000000ffff067224 */ /* 0x000fe200078e0008 */
[C---:B------:R-:W-:Y:S02]  /*83b0*/  PRMT R5, R8.reuse, 0x7773, RZ ;  /* 0x0000777308057816 */ /* 0x040fe400000000ff */
[C---:B------:R-:W-:Y:S02]  /*83c0*/  PRMT R0, R8.reuse, 0x7772, RZ ;  /* 0x0000777208007816 */ /* 0x040fe400000000ff */
[----:B------:R-:W-:Y:S02]  /*83d0*/  PRMT R8, R8, 0x7771, RZ ;  /* 0x0000777108087816 */ /* 0x000fe400000000ff */
[----:B------:R-:W-:Y:S02]  /*83e0*/  LOP3.LUT R6, R6, 0xff, RZ, 0xc0, !PT ;  /* 0x000000ff06067812 */ /* 0x000fe400078ec0ff */
[----:B------:R-:W-:Y:S02]  /*83f0*/  PRMT R11, R0, 0x5410, R5 ;  /* 0x00005410000b7816 */ /* 0x000fe40000000005 */
[----:B------:R-:W-:Y:S01]  /*8400*/  PRMT R8, R6, 0x5410, R8 ;  /* 0x0000541006087816 */ /* 0x000fe20000000008 */
[--C-:B------:R-:W-:Y:S01]  /*8410*/  FFMA.FTZ R6, R176, UR7, -R32.reuse ;  /* 0x00000007b0067c23 */ /* 0x100fe20008010820 */
[C---:B------:R-:W-:Y:S01]  /*8420*/  LOP3.LUT R0, R155.reuse, R42, R3, 0x96, !PT ;  /* 0x0000002a9b007212 */ /* 0x040fe200078e9603 */
[----:B------:R-:W-:Y:S01]  /*8430*/  FFMA.FTZ R3, R178, UR7, -R32 ;  /* 0x00000007b2037c23 */ /* 0x000fe20008010820 */
[----:B------:R-:W-:Y:S01]  /*8440*/  LOP3.LUT R4, R155, R44, R9, 0x96, !PT ;  /* 0x0000002c9b047212 */ /* 0x000fe200078e9609 */
[----:B------:R-:W-:Y:S01]  /*8450*/  IMAD.MOV.U32 R9, RZ, RZ, R2 ;  /* 0x000000ffff097224 */ /* 0x000fe200078e0002 */
[C---:B------:R-:W-:Y:S01]  /*8460*/  PRMT R5, R2.reuse, 0x7773, RZ ;  /* 0x0000777302057816 */ /* 0x040fe200000000ff */
[----:B------:R1:W-:Y:S01]  /*8470*/  MUFU.EX2 R106, R6 ;  /* 0x00000006006a7308 */ /* 0x0003e20000000800 */
[----:B------:R-:W-:Y:S01]  /*8480*/  PRMT R2, R2, 0x7772, RZ ;  /* 0x0000777202027816 */ /* 0x000fe200000000ff */
[----:B------:R-:W-:Y:S01]  /*8490*/  IMAD.MOV.U32 R176, RZ, RZ, R23 ;  /* 0x000000ffffb07224 */ /* 0x000fe200078e0017 */
[----:B------:R-:W-:Y:S01]  /*84a0*/  LOP3.LUT R7, R4, 0xff, RZ, 0xc0, !PT ;  /* 0x000000ff04077812 */ /* 0x000fe200078ec0ff */
[----:B------:R-:W-:Y:S01]  /*84b0*/  IMAD.MOV.U32 R178, RZ, RZ, R56 ;  /* 0x000000ffffb27224 */ /* 0x000fe200078e0038 */
[----:B------:R-:W-:-:S02]  /*84c0*/  PRMT R21, R2, 0x5410, R5 ;  /* 0x0000541002157816 */ /* 0x000fc40000000005 */
[C---:B------:R-:W-:Y:S01]  /*84d0*/  LOP3.LUT R2, R4.reuse, 0xffff, RZ, 0xc0, !PT ;  /* 0x0000ffff04027812 */ /* 0x040fe200078ec0ff */
[----:B------:R3:W-:Y:S01]  /*84e0*/  MUFU.EX2 R107, R3 ;  /* 0x00000003006b7308 */ /* 0x0007e20000000800 */
[----:B------:R-:W-:Y:S01]  /*84f0*/  SHF.R.U32.HI R5, RZ, 0x18, R4 ;  /* 0x00000018ff057819 */ /* 0x000fe20000011604 */
[----:B-1----:R-:W-:Y:S01]  /*8500*/  FFMA.FTZ R6, R181, UR7, -R17 ;  /* 0x00000007b5067c23 */ /* 0x002fe20008010811 */
[----:B------:R-:W-:Y:S02]  /*8510*/  IMAD.MOV.U32 R181, RZ, RZ, R31 ;  /* 0x000000ffffb57224 */ /* 0x000fe400078e001f */
[----:B------:R-:W-:Y:S01]  /*8520*/  IMAD.MOV.U32 R31, RZ, RZ, R116 ;  /* 0x000000ffff1f7224 */ /* 0x000fe200078e0074 */
[----:B------:R-:W-:Y:S01]  /*8530*/  MOV R116, R117 ;  /* 0x0000007500747202 */ /* 0x000fe20000000f00 */
[----:B------:R-:W-:Y:S01]  /*8540*/  IMAD.MOV.U32 R117, RZ, RZ, R36 ;  /* 0x000000ffff757224 */ /* 0x000fe200078e0024 */
[----:B------:R-:W-:Y:S01]  /*8550*/  MUFU.EX2 R54, R6 ;  /* 0x0000000600367308 */ /* 0x000fe20000000800 */
[----:B------:R-:W-:Y:S01]  /*8560*/  IMAD.MOV.U32 R36, RZ, RZ, R37 ;  /* 0x000000ffff247224 */ /* 0x000fe200078e0025 */
[----:B---3--:R-:W-:Y:S01]  /*8570*/  PRMT R3, R4, 0x7632, R3 ;  /* 0x0000763204037816 */ /* 0x008fe20000000003 */
[----:B------:R-:W-:Y:S01]  /*8580*/  IMAD.MOV.U32 R37, RZ, RZ, R38 ;  /* 0x000000ffff257224 */ /* 0x000fe200078e0026 */
[----:B------:R-:W-:Y:S01]  /*8590*/  SHF.R.U32.HI R4, RZ, 0x8, R2 ;  /* 0x00000008ff047819 */ /* 0x000fe20000011602 */
[----:B------:R-:W-:Y:S01]  /*85a0*/  IMAD.MOV.U32 R38, RZ, RZ, R39 ;  /* 0x000000ffff267224 */ /* 0x000fe200078e0027 */
[----:B------:R-:W-:Y:S01]  /*85b0*/  LOP3.LUT R3, R3, 0xff, RZ, 0xc0, !PT ;  /* 0x000000ff03037812 */ /* 0x000fe200078ec0ff */
[----:B------:R-:W-:Y:S01]  /*85c0*/  IMAD.MOV.U32 R39, RZ, RZ, R135 ;  /* 0x000000ffff277224 */ /* 0x000fe200078e0087 */
[----:B------:R-:W-:Y:S01]  /*85d0*/  LOP3.LUT R2, R9, 0xff, RZ, 0xc0, !PT ;  /* 0x000000ff09027812 */ /* 0x000fe200078ec0ff */
[----:B------:R-:W-:Y:S01]  /*85e0*/  IMAD.MOV.U32 R135, RZ, RZ, R110 ;  /* 0x000000ffff877224 */ /* 0x000fe200078e006e */
[----:B------:R-:W-:Y:S01]  /*85f0*/  PRMT R9, R3, 0x5410, R5 ;  /* 0x0000541003097816 */ /* 0x000fe20000000005 */
[----:B------:R-:W-:-:S02]  /*8600*/  IMAD.MOV.U32 R110, RZ, RZ, R109 ;  /* 0x000000ffff6e7224 */ /* 0x000fc400078e006d */
[----:B------:R-:W-:Y:S01]  /*8610*/  FFMA.FTZ R3, R171, UR7, -R32 ;  /* 0x00000007ab037c23 */ /* 0x000fe20008010820 */
[----:B------:R-:W-:Y:S01]  /*8620*/  MOV R109, R122 ;  /* 0x0000007a006d7202 */ /* 0x000fe20000000f00 */
[----:B------:R-:W-:Y:S01]  /*8630*/  IMAD.MOV.U32 R122, RZ, RZ, R123 ;  /* 0x000000ffff7a7224 */ /* 0x000fe200078e007b */
[----:B------:R-:W-:Y:S01]  /*8640*/  PRMT R18, R2, 0x5410, R10 ;  /* 0x0000541002127816 */ /* 0x000fe2000000000a */
[----:B------:R-:W-:Y:S01]  /*8650*/  IMAD.MOV.U32 R123, RZ, RZ, R120 ;  /* 0x000000ffff7b7224 */ /* 0x000fe200078e0078 */
[C---:B------:R-:W-:Y:S01]  /*8660*/  LOP3.LUT R2, R0.reuse, 0xffff, RZ, 0xc0, !PT ;  /* 0x0000ffff00027812 */ /* 0x040fe200078ec0ff */
[----:B------:R-:W-:Y:S01]  /*8670*/  IMAD.MOV.U32 R120, RZ, RZ, R105 ;  /* 0x000000ffff787224 */ /* 0x000fe200078e0069 */
[----:B------:R-:W-:Y:S01]  /*8680*/  PRMT R7, R7, 0x5410, R4 ;  /* 0x0000541007077816 */ /* 0x000fe20000000004 */
[----:B------:R1:W3:Y:S01]  /*8690*/  MUFU.EX2 R105, R3 ;  /* 0x0000000300697308 */ /* 0x0002e20000000800 */
[----:B------:R-:W-:Y:S01]  /*86a0*/  SHF.R.U32.HI R4, RZ, 0x8, R2 ;  /* 0x00000008ff047819 */ /* 0x000fe20000011602 */
[----:B------:R-:W-:Y:S01]  /*86b0*/  IMAD.MOV.U32 R95, RZ, RZ, R135 ;  /* 0x000000ffff5f7224 */ /* 0x000fe200078e0087 */
[----:B------:R-:W-:Y:S01]  /*86c0*/  LOP3.LUT R5, R0, 0xff, RZ, 0xc0, !PT ;  /* 0x000000ff00057812 */ /* 0x000fe200078ec0ff */
[----:B------:R-:W-:Y:S01]  /*86d0*/  IMAD.MOV.U32 R135, RZ, RZ, R100 ;  /* 0x000000ffff877224 */ /* 0x000fe200078e0064 */
[----:B------:R-:W-:Y:S01]  /*86e0*/  MOV R96, R37 ;  /* 0x0000002500607202 */ /* 0x000fe20000000f00 */
[----:B--2---:R-:W-:Y:S01]  /*86f0*/  IMAD.MOV.U32 R171, RZ, RZ, R22 ;  /* 0x000000ffffab7224 */ /* 0x004fe200078e0016 */
[----:B------:R-:W-:Y:S01]  /*8700*/  PRMT R20, R5, 0x5410, R4 ;  /* 0x0000541005147816 */ /* 0x000fe20000000004 */
[----:B------:R-:W-:Y:S01]  /*8710*/  FFMA.FTZ R5, R179, UR7, -R17 ;  /* 0x00000007b3057c23 */ /* 0x000fe20008010811 */
[----:B------:R-:W-:Y:S01]  /*8720*/  LOP3.LUT R4, R11, 0xff00ff, RZ, 0xc0, !PT ;  /* 0x00ff00ff0b047812 */ /* 0x000fe200078ec0ff */
[----:B------:R-:W-:Y:S01]  /*8730*/  IMAD.MOV.U32 R59, RZ, RZ, R110 ;  /* 0x000000ffff3b7224 */ /* 0x000fe200078e006e */
[----:B------:R-:W-:Y:S01]  /*8740*/  MOV R149, R122 ;  /* 0x0000007a00957202 */ /* 0x000fe20000000f00 */
[----:B------:R-:W-:Y:S01]  /*8750*/  MUFU.EX2 R55, R5 ;  /* 0x0000000500377308 */ /* 0x000fe20000000800 */
[----:B------:R-:W-:-:S02]  /*8760*/  IMAD.MOV.U32 R148, RZ, RZ, R109 ;  /* 0x000000ffff947224 */ /* 0x000fc400078e006d */
[----:B------:R-:W-:Y:S01]  /*8770*/  IMAD.MOV.U32 R97, RZ, RZ, R36 ;  /* 0x000000ffff617224 */ /* 0x000fe200078e0024 */
[----:B------:R-:W-:Y:S01]  /*8780*/  MOV R126, R59 ;  /* 0x0000003b007e7202 */ /* 0x000fe20000000f00 */
[----:B------:R-:W-:Y:S01]  /*8790*/  IMAD.MOV.U32 R138, RZ, RZ, R38 ;  /* 0x000000ffff8a7224 */ /* 0x000fe200078e0026 */
[----:B-1----:R-:W-:Y:S01]  /*87a0*/  PRMT R3, R0, 0x7632, R3 ;  /* 0x0000763200037816 */ /* 0x002fe20000000003 */
[----:B------:R-:W-:Y:S01]  /*87b0*/  IMAD.MOV.U32 R136, RZ, RZ, R39 ;  /* 0x000000ffff887224 */ /* 0x000fe200078e0027 */
[----:B------:R-:W-:Y:S01]  /*87c0*/  SHF.R.U32.HI R0, RZ, 0x18, R0 ;  /* 0x00000018ff007819 */ /* 0x000fe20000011600 */
[----:B------:R-:W-:Y:S01]  /*87d0*/  IMAD.MOV.U32 R125, RZ, RZ, R116 ;  /* 0x000000ffff7d7224 */ /* 0x000fe200078e0074 */
[----:B------:R-:W-:Y:S01]  /*87e0*/  LOP3.LUT R2, R3, 0xff, RZ, 0xc0, !PT ;  /* 0x000000ff03027812 */ /* 0x000fe200078ec0ff */
[----:B------:R-:W-:Y:S01]  /*87f0*/  FFMA.FTZ R3, R180, UR7, -R17 ;  /* 0x00000007b4037c23 */ /* 0x000fe20008010811 */
[----:B------:R-:W-:Y:S01]  /*8800*/  IMAD.MOV.U32 R180, RZ, RZ, R31 ;  /* 0x000000ffffb47224 */ /* 0x000fe200078e001f */
[----:B------:R-:W-:Y:S01]  /*8810*/  LDSM.16.MT88.4 R36, [R40+0xb800] ;  /* 0x00b800002824783b */ /* 0x000fe20000004200 */
[----:B------:R-:W-:Y:S01]  /*8820*/  PRMT R19, R2, 0x5410, R0 ;  /* 0x0000541002137816 */ /* 0x000fe20000000000 */
[----:B------:R1:W2:Y:S01]  /*8830*/  MUFU.EX2 R100, R3 ;  /* 0x0000000300647308 */ /* 0x0002a20000000800 */
[--C-:B------:R-:W-:Y:S01]  /*8840*/  HSET2.LE.AND R0, R8, R16.reuse, PT ;  /* 0x0000001008007233 */ /* 0x100fe20003803000 */
[----:B------:R-:W2:Y:S01]  /*8850*/  LDSM.16.MT88.4 R28, [R35+0xb800] ;  /* 0x00b80000231c783b */ /* 0x000ea20000004200 */
[----:B------:R-:W-:Y:S01]  /*8860*/  F2FP.BF16.F32.PACK_AB R2, R92, R219 ;  /* 0x000000db5c02723e */ /* 0x000fe200000010ff */
[----:B------:R-:W-:Y:S01]  /*8870*/  IMAD.MOV.U32 R124, RZ, RZ, R117 ;  /* 0x000000ffff7c7224 */ /* 0x000fe200078e0075 */
[----:B------:R-:W-:Y:S01]  /*8880*/  MOV R59, R93 ;  /* 0x0000005d003b7202 */ /* 0x000fe20000000f00 */
[----:B------:R-:W-:Y:S01]  /*8890*/  IMAD.MOV.U32 R150, RZ, RZ, R123 ;  /* 0x000000ffff967224 */ /* 0x000fe200078e007b */
[----:B------:R-:W-:Y:S01]  /*88a0*/  LOP3.LUT R10, R2, R0, RZ, 0xc0, !PT ;  /* 0x00000000020a7212 */ /* 0x000fe200078ec0ff */
[----:B------:R-:W-:Y:S01]  /*88b0*/  IMAD.MOV.U32 R151, RZ, RZ, R120 ;  /* 0x000000ffff977224 */ /* 0x000fe200078e0078 */
[--C-:B------:R-:W-:Y:S01]  /*88c0*/  HSET2.LE.AND R0, R4, R16.reuse, PT ;  /* 0x0000001004007233 */ /* 0x100fe20003803000 */
[----:B------:R-:W-:Y:S01]  /*88d0*/  IMAD.MOV.U32 R168, RZ, RZ, R136 ;  /* 0x000000ffffa87224 */ /* 0x000fe200078e0088 */
[----:B------:R-:W-:Y:S01]  /*88e0*/  F2FP.BF16.F32.PACK_AB R2, R94, R80 ;  /* 0x000000505e02723e */ /* 0x000fe200000010ff */
[----:B------:R-:W-:Y:S01]  /*88f0*/  IMAD.MOV.U32 R170, RZ, RZ, R138 ;  /* 0x000000ffffaa7224 */ /* 0x000fe200078e008a */
[----:B------:R-:W-:Y:S01]  /*8900*/  F2FP.BF16.F32.PACK_AB R4, R176, R99 ;  /* 0x00000063b004723e */ /* 0x000fe200000010ff */
[----:B------:R-:W-:Y:S01]  /*8910*/  IMAD.MOV.U32 R169, RZ, RZ, R96 ;  /* 0x000000ffffa97224 */ /* 0x000fe200078e0060 */
[----:B------:R-:W-:Y:S01]  /*8920*/  LOP3.LUT R11, R2, R0, RZ, 0xc0, !PT ;  /* 0x00000000020b7212 */ /* 0x000fe200078ec0ff */
[----:B------:R-:W-:Y:S01]  /*8930*/  IMAD.MOV.U32 R56, RZ, RZ, R97 ;  /* 0x000000ffff387224 */ /* 0x000fe200078e0061 */
[--C-:B-1----:R-:W-:Y:S01]  /*8940*/  HSET2.LE.AND R3, R7, R16.reuse, PT ;  /* 0x0000001007037233 */ /* 0x102fe20003803000 */
[----:B------:R-:W-:Y:S01]  /*8950*/  IMAD.MOV.U32 R58, RZ, RZ, R125 ;  /* 0x000000ffff3a7224 */ /* 0x000fe200078e007d */
[--C-:B------:R-:W-:Y:S01]  /*8960*/  HSET2.LE.AND R0, R9, R16.reuse, PT ;  /* 0x0000001009007233 */ /* 0x100fe20003803000 */
[----:B------:R-:W-:Y:S01]  /*8970*/  IMAD.MOV.U32 R127, RZ, RZ, R95 ;  /* 0x000000ffff7f7224 */ /* 0x000fe200078e005f */
[----:B------:R-:W-:Y:S01]  /*8980*/  F2FP.BF16.F32.PACK_AB R2, R171, R98 ;  /* 0x00000062ab02723e */ /* 0x000fe200000010ff */
[----:B------:R-:W-:Y:S01]  /*8990*/  IMAD.MOV.U32 R95, RZ, RZ, R139 ;  /* 0x000000ffff5f7224 */ /* 0x000fe200078e008b */
[----:B------:R-:W-:Y:S01]  /*89a0*/  LOP3.LUT R8, R4, R3, RZ, 0xc0, !PT ;  /* 0x0000000304087212 */ /* 0x000fe200078ec0ff */
[----:B------:R-:W-:Y:S01]  /*89b0*/  FFMA.FTZ R3, R182, UR7, -R17 ;  /* 0x00000007b6037c23 */ /* 0x000fe20008010811 */
[----:B------:R-:W-:Y:S01]  /*89c0*/  LOP3.LUT R9, R2, R0, RZ, 0xc0, !PT ;  /* 0x0000000002097212 */ /* 0x000fe200078ec0ff */
[----:B------:R-:W-:Y:S01]  /*89d0*/  IMAD.MOV.U32 R96, RZ, RZ, R137 ;  /* 0x000000ffff607224 */ /* 0x000fe200078e0089 */
[----:B------:R-:W-:Y:S01]  /*89e0*/  HSET2.LE.AND R0, R18, R16, PT ;  /* 0x0000001012007233 */ /* 0x000fe20003803000 */
[----:B------:R1:W1:Y:S01]  /*89f0*/  MUFU.EX2 R53, R3 ;  /* 0x0000000300357308 */ /* 0x0002620000000800 */
[----:B---3--:R-:W-:Y:S01]  /*8a00*/  F2FP.BF16.F32.PACK_AB R2, R105, R106 ;  /* 0x0000006a6902723e */ /* 0x008fe200000010ff */
[----:B------:R-:W-:Y:S01]  /*8a10*/  IMAD.MOV.U32 R97, RZ, RZ, R86 ;  /* 0x000000ffff617224 */ /* 0x000fe200078e0056 */
[----:B------:R-:W-:Y:S01]  /*8a20*/  LOP3.LUT R18, R41, R46, R43, 0x96, !PT ;  /* 0x0000002e29127212 */ /* 0x000fe200078e962b */
[----:B----4-:R-:W-:Y:S01]  /*8a30*/  HMMA.16816.F32.BF16 R116, R8, R12, R200 ;  /* 0x0000000c0874723c */ /* 0x010fe200000418c8 */
[----:B------:R-:W-:Y:S01]  /*8a40*/  LOP3.LUT R6, R2, R0, RZ, 0xc0, !PT ;  /* 0x0000000002067212 */ /* 0x000fe200078ec0ff */
[----:B------:R-:W-:Y:S01]  /*8a50*/  IMAD.MOV.U32 R200, RZ, RZ, R57 ;  /* 0x000000ffffc87224 */ /* 0x000fe200078e0039 */
[----:B--2---:R-:W-:Y:S01]  /*8a60*/  F2FP.BF16.F32.PACK_AB R2, R55, R100 ;  /* 0x000000643702723e */ /* 0x004fe200000010ff */
[----:B------:R-:W-:Y:S01]  /*8a70*/  IMAD.MOV.U32 R57, RZ, RZ, R124 ;  /* 0x000000ffff397224 */ /* 0x000fe200078e007c */
[----:B------:R-:W-:Y:S01]  /*8a80*/  MOV R201, R80 ;  /* 0x0000005000c97202 */ /* 0x000fe20000000f00 */
[----:B------:R-:W-:-:S02]  /*8a90*/  IMAD.MOV.U32 R124, RZ, RZ, R87 ;  /* 0x000000ffff7c7224 */ /* 0x000fc400078e0057 */
[----:B------:R-:W-:Y:S01]  /*8aa0*/  HMMA.16816.F32.BF16 R120, R8, R14, R184 ;  /* 0x0000000e0878723c */ /* 0x000fe200000418b8 */
[----:B------:R-:W-:Y:S02]  /*8ab0*/  IMAD.MOV.U32 R125, RZ, RZ, R84 ;  /* 0x000000ffff7d7224 */ /* 0x000fe400078e0054 */
[----:B------:R-:W-:Y:S01]  /*8ac0*/  IMAD.MOV.U32 R93, RZ, RZ, R85 ;  /* 0x000000ffff5d7224 */ /* 0x000fe200078e0055 */
[----:B-1----:R-:W-:Y:S01]  /*8ad0*/  LOP3.LUT R3, R21, 0xff00ff, RZ, 0xc0, !PT ;  /* 0x00ff00ff15037812 */ /* 0x002fe200078ec0ff */
[----:B------:R-:W-:-:S03]  /*8ae0*/  IMAD.MOV.U32 R187, RZ, RZ, R171 ;  /* 0x000000ffffbb7224 */ /* 0x000fc600078e00ab */
[C---:B------:R-:W-:Y:S01]  /*8af0*/  HMMA.16816.F32.BF16 R68, R8.reuse, R28, R244 ;  /* 0x0000001c0844723c */ /* 0x040fe200000418f4 */
[----:B------:R-:W-:Y:S01]  /*8b00*/  IMAD.MOV.U32 R247, RZ, RZ, R170 ;  /* 0x000000fffff77224 */ /* 0x000fe200078e00aa */
[--C-:B------:R-:W-:Y:S01]  /*8b10*/  HSET2.LE.AND R0, R3, R16.reuse, PT ;  /* 0x0000001003007233 */ /* 0x100fe20003803000 */
[----:B------:R-:W-:Y:S01]  /*8b20*/  IMAD.MOV.U32 R246, RZ, RZ, R169 ;  /* 0x000000fffff67224 */ /* 0x000fe200078e00a9 */
[----:B------:R-:W-:Y:S01]  /*8b30*/  MOV R245, R56 ;  /* 0x0000003800f57202 */ /* 0x000fe20000000f00 */
[----:B------:R-:W-:Y:S02]  /*8b40*/  IMAD.MOV.U32 R244, RZ, RZ, R57 ;  /* 0x000000fffff47224 */ /* 0x000fe400078e0039 */
[----:B------:R-:W-:Y:S01]  /*8b50*/  LOP3.LUT R7, R2, R0, RZ, 0xc0, !PT ;  /* 0x0000000002077212 */ /* 0x000fe200078ec0ff */
[----:B------:R-:W-:Y:S01]  /*8b60*/  HMMA.16816.F32.BF16 R84, R8, R36, R236 ;  /* 0x000000240854723c */ /* 0x000fe200000418ec */
[----:B------:R-:W-:Y:S01]  /*8b70*/  HSET2.LE.AND R0, R20, R16, PT ;  /* 0x0000001014007233 */ /* 0x000fe20003803000 */
[----:B------:R-:W-:Y:S01]  /*8b80*/  IMAD.MOV.U32 R239, RZ, RZ, R58 ;  /* 0x000000ffffef7224 */ /* 0x000fe200078e003a */
[----:B------:R-:W-:Y:S01]  /*8b90*/  F2FP.BF16.F32.PACK_AB R2, R107, R177 ;  /* 0x000000b16b02723e */ /* 0x000fe200000010ff */
[----:B------:R-:W1:Y:S01]  /*8ba0*/  LDSM.16.MT88.4 R20, [R40+0x9800] ;  /* 0x009800002814783b */ /* 0x000e620000004200 */
[----:B------:R-:W-:-:S02]  /*8bb0*/  IMAD.MOV.U32 R184, RZ, RZ, R98 ;  /* 0x000000ffffb87224 */ /* 0x000fc400078e0062 */
[----:B------:R-:W-:Y:S01]  /*8bc0*/  LOP3.LUT R4, R2, R0, RZ, 0xc0, !PT ;  /* 0x0000000002047212 */ /* 0x000fe200078ec0ff */
[----:B------:R-:W-:Y:S01]  /*8bd0*/  IMAD.MOV.U32 R237, RZ, RZ, R96 ;  /* 0x000000ffffed7224 */ /* 0x000fe200078e0060 */
[----:B------:R-:W-:Y:S01]  /*8be0*/  HSET2.LE.AND R0, R19, R16, PT ;  /* 0x0000001013007233 */ /* 0x000fe20003803000 */
[----:B------:R-:W-:Y:S01]  /*8bf0*/  IMAD.MOV.U32 R236, RZ, RZ, R97 ;  /* 0x000000ffffec7224 */ /* 0x000fe200078e0061 */
[----:B------:R-:W-:Y:S01]  /*8c00*/  F2FP.BF16.F32.PACK_AB R2, R53, R54 ;  /* 0x000000363502723e */ /* 0x000fe200000010ff */
[----:B------:R-:W-:Y:S02]  /*8c10*/  IMAD.MOV.U32 R186, RZ, RZ, R176 ;  /* 0x000000ffffba7224 */ /* 0x000fe400078e00b0 */
[----:B------:R-:W-:Y:S01]  /*8c20*/  IMAD.MOV.U32 R185, RZ, RZ, R177 ;  /* 0x000000ffffb97224 */ /* 0x000fe200078e00b1 */
[----:B------:R-:W-:Y:S01]  /*8c30*/  LOP3.LUT R5, R2, R0, RZ, 0xc0, !PT ;  /* 0x0000000002057212 */ /* 0x000fe200078ec0ff */
[----:B------:R-:W-:Y:S01]  /*8c40*/  FFMA.FTZ R0, R216, UR7, -R34 ;  /* 0x00000007d8007c23 */ /* 0x000fe20008010822 */
[----:B------:R-:W-:Y:S01]  /*8c50*/  LOP3.LUT R2, R41, R50, R45, 0x96, !PT ;  /* 0x0000003229027212 */ /* 0x000fe200078e962d */
[----:B------:R-:W-:-:S02]  /*8c60*/  IMAD.MOV.U32 R203, RZ, RZ, R94 ;  /* 0x000000ffffcb7224 */ /* 0x000fc400078e005e */
[----:B------:R-:W-:Y:S02]  /*8c70*/  IMAD.MOV.U32 R202, RZ, RZ, R92 ;  /* 0x000000ffffca7224 */ /* 0x000fe400078e005c */
[----:B------:R-:W-:Y:S01]  /*8c80*/  HMMA.16816.F32.BF16 R108, R4, R14, R24 ;  /* 0x0000000e046c723c */ /* 0x000fe20000041818 */
[----:B------:R-:W2:Y:S01]  /*8c90*/  LDSM.16.MT88.4 R24, [R40+0xa800] ;  /* 0x00a800002818783b */ /* 0x000ea20000004200 */
[----:B------:R-:W-:-:S04]  /*8ca0*/  IMAD.WIDE.U32 R2, R2, -0x2daee0ad, RZ ;  /* 0xd2511f5302027825 */ /* 0x000fc800078e00ff */
[----:B------:R-:W-:Y:S02]  /*8cb0*/  IMAD.MOV.U32 R238, RZ, RZ, R95 ;  /* 0x000000ffffee7224 */ /* 0x000fe400078e005f */
[C---:B------:R-:W-:Y:S01]  /*8cc0*/  HMMA.16816.F32.BF16 R112, R4.reuse, R12, R76 ;  /* 0x0000000c0470723c */ /* 0x040fe2000004184c */
[----:B------:R-:W3:Y:S04]  /*8cd0*/  LDSM.16.MT88.4 R12, [R35+0xa800] ;  /* 0x00a80000230c783b */ /* 0x000ee80000004200 */
[----:B------:R-:W-:Y:S03]  /*8ce0*/  LDSM.16.MT88.4 R76, [R35+0xbc00] ;  /* 0x00bc0000234c783b */ /* 0x000fe60000004200 */
[----:B------:R-:W-:Y:S08]  /*8cf0*/  HMMA.16816.F32.BF16 R64, R4, R30, R64 ;  /* 0x0000001e0440723c */ /* 0x000ff00000041840 */
[----:B-1----:R-:W-:Y:S01]  /*8d00*/  HMMA.16816.F32.BF16 R136, R8, R22, R232 ;  /* 0x000000160888723c */ /* 0x002fe200000418e8 */
[----:B------:R-:W-:Y:S01]  /*8d10*/  IMAD.MOV.U32 R232, RZ, RZ, R82 ;  /* 0x000000ffffe87224 */ /* 0x000fe200078e0052 */
[----:B------:R-:W-:Y:S01]  /*8d20*/  MOV R235, R124 ;  /* 0x0000007c00eb7202 */ /* 0x000fe20000000f00 */
[----:B------:R-:W-:-:S02]  /*8d30*/  IMAD.MOV.U32 R233, RZ, RZ, R93 ;  /* 0x000000ffffe97224 */ /* 0x000fc400078e005d */
[----:B------:R-:W-:-:S03]  /*8d40*/  IMAD.MOV.U32 R234, RZ, RZ, R125 ;  /* 0x000000ffffea7224 */ /* 0x000fc600078e007d */
[C---:B------:R-:W-:Y:S08]  /*8d50*/  HMMA.16816.F32.BF16 R132, R8.reuse, R20, R132 ;  /* 0x000000140884723c */ /* 0x040ff00000041884 */
[----:B--2---:R-:W-:Y:S01]  /*8d60*/  HMMA.16816.F32.BF16 R164, R8, R24, R248 ;  /* 0x0000001808a4723c */ /* 0x004fe200000418f8 */
[----:B------:R-:W-:Y:S01]  /*8d70*/  IMAD.MOV.U32 R250, RZ, RZ, R49 ;  /* 0x000000fffffa7224 */ /* 0x000fe200078e0031 */
[----:B------:R-:W-:Y:S01]  /*8d80*/  MOV R251, R99 ;  /* 0x0000006300fb7202 */ /* 0x000fe20000000f00 */
[----:B------:R1:W-:Y:S01]  /*8d90*/  MUFU.EX2 R49, R0 ;  /* 0x0000000000317308 */ /* 0x0003e20000000800 */
[----:B------:R-:W-:-:S02]  /*8da0*/  IMAD.MOV.U32 R248, RZ, RZ, R168 ;  /* 0x000000fffff87224 */ /* 0x000fc400078e00a8 */
[----:B------:R-:W-:Y:S02]  /*8db0*/  IMAD.MOV.U32 R249, RZ, RZ, R127 ;  /* 0x000000fffff97224 */ /* 0x000fe400078e007f */
[-C--:B------:R-:W-:Y:S01]  /*8dc0*/  HMMA.16816.F32.BF16 R168, R8, R26.reuse, R196 ;  /* 0x0000001a08a8723c */ /* 0x080fe200000418c4 */
[----:B------:R-:W-:Y:S02]  /*8dd0*/  IMAD.MOV.U32 R199, RZ, RZ, R59 ;  /* 0x000000ffffc77224 */ /* 0x000fe400078e003b */
[----:B------:R-:W-:Y:S02]  /*8de0*/  IMAD.MOV.U32 R198, RZ, RZ, R83 ;  /* 0x000000ffffc67224 */ /* 0x000fe400078e0053 */
[----:B------:R-:W-:Y:S02]  /*8df0*/  IMAD.MOV.U32 R197, RZ, RZ, R81 ;  /* 0x000000ffffc57224 */ /* 0x000fe400078e0051 */
[----:B------:R-:W-:Y:S01]  /*8e00*/  IMAD.MOV.U32 R196, RZ, RZ, R183 ;  /* 0x000000ffffc47224 */ /* 0x000fe200078e00b7 */
[----:B------:R-:W-:Y:S01]  /*8e10*/  HMMA.16816.F32.BF16 R60, R4, R26, R60 ;  /* 0x0000001a043c723c */ /* 0x000fe2000004183c */
[----:B-1----:R-:W-:-:S04]  /*8e20*/  FFMA.FTZ R0, R212, UR7, -R34 ;  /* 0x00000007d4007c23 */ /* 0x002fc80008010822 */
[----:B------:R1:W-:Y:S03]  /*8e30*/  MUFU.EX2 R51, R0 ;  /* 0x0000000000337308 */ /* 0x0003e60000000800 */
[C---:B---3--:R-:W-:Y:S08]  /*8e40*/  HMMA.16816.F32.BF16 R148, R8.reuse, R12, R148 ;  /* 0x0000000c0894723c */ /* 0x048ff00000041894 */
[----:B------:R-:W-:Y:S01]  /*8e50*/  HMMA.16816.F32.BF16 R152, R8, R14, R204 ;  /* 0x0000000e0898723c */ /* 0x000fe200000418cc */
[----:B------:R-:W-:Y:S01]  /*8e60*/  MOV R207, R180 ;  /* 0x000000b400cf7202 */ /* 0x000fe20000000f00 */
[----:B------:R-:W-:-:S02]  /*8e70*/  IMAD.MOV.U32 R206, RZ, RZ, R181 ;  /* 0x000000ffffce7224 */ /* 0x000fc400078e00b5 */
[----:B------:R-:W-:Y:S02]  /*8e80*/  IMAD.MOV.U32 R205, RZ, RZ, R178 ;  /* 0x000000ffffcd7224 */ /* 0x000fe400078e00b2 */
[----:B------:R-:W-:Y:S02]  /*8e90*/  IMAD.MOV.U32 R204, RZ, RZ, R126 ;  /* 0x000000ffffcc7224 */ /* 0x000fe400078e007e */
[----:B-1----:R-:W-:Y:S01]  /*8ea0*/  FFMA.FTZ R0, R209, UR7, -R34 ;  /* 0x00000007d1007c23 */ /* 0x002fe20008010822 */
[C---:B------:R-:W-:Y:S01]  /*8eb0*/  HMMA.16816.F32.BF16 R80, R8.reuse, R30, R192 ;  /* 0x0000001e0850723c */ /* 0x040fe200000418c0 */
[----:B------:R-:W-:Y:S02]  /*8ec0*/  LDSM.16.MT88.4 R124, [R35+0x9c00] ;  /* 0x009c0000237c783b */ /* 0x000fe40000004200 */
[----:B------:R1:W-:Y:S05]  /*8ed0*/  MUFU.EX2 R50, R0 ;  /* 0x0000000000327308 */ /* 0x0003ea0000000800 */
[----:B------:R-:W-:Y:S01]  /*8ee0*/  HMMA.16816.F32.BF16 R56, R8, R38, R188 ;  /* 0x000000260838723c */ /* 0x000fe200000418bc */
[----:B------:R-:W-:Y:S01]  /*8ef0*/  FFMA.FTZ R8, R218, UR7, -R33 ;  /* 0x00000007da087c23 */ /* 0x000fe20008010821 */
[----:B------:R-:W-:Y:S01]  /*8f00*/  IMAD.MOV.U32 R9, RZ, RZ, R2 ;  /* 0x000000ffff097224 */ /* 0x000fe200078e0002 */
[----:B------:R-:W-:-:S02]  /*8f10*/  PRMT R11, R2, 0x7773, RZ ;  /* 0x00007773020b7816 */ /* 0x000fc400000000ff */
[----:B------:R2:W-:Y:S03]  /*8f20*/  MUFU.EX2 R26, R8 ;  /* 0x00000008001a7308 */ /* 0x0005e60000000800 */
[----:B------:R-:W-:Y:S01]  /*8f30*/  HMMA.16816.F32.BF16 R144, R4, R12, R144 ;  /* 0x0000000c0490723c */ /* 0x000fe20000041890 */
[----:B------:R-:W-:Y:S01]  /*8f40*/  PRMT R12, R2, 0x7771, RZ ;  /* 0x00007771020c7816 */ /* 0x000fe200000000ff */
[----:B------:R-:W-:Y:S01]  /*8f50*/  FFMA.FTZ R13, R211, UR7, -R33 ;  /* 0x00000007d30d7c23 */ /* 0x000fe20008010821 */
[----:B-1----:R-:W-:-:S04]  /*8f60*/  FFMA.FTZ R0, R208, UR7, -R34 ;  /* 0x00000007d0007c23 */ /* 0x002fc80008010822 */
[----:B------:R1:W3:Y:S01]  /*8f70*/  MUFU.EX2 R27, R0 ;  /* 0x00000000001b7308 */ /* 0x0002e20000000800 */
[----:B------:R-:W-:Y:S01]  /*8f80*/  HMMA.16816.F32.BF16 R128, R4, R14, R128 ;  /* 0x0000000e0480723c */ /* 0x000fe20000041880 */
[--C-:B------:R-:W-:Y:S01]  /*8f90*/  FFMA.FTZ R14, R210, UR7, -R33.reuse ;  /* 0x00000007d20e7c23 */ /* 0x100fe20008010821 */
[----:B------:R-:W-:Y:S01]  /*8fa0*/  FFMA.FTZ R15, R217, UR7, -R33 ;  /* 0x00000007d90f7c23 */ /* 0x000fe20008010821 */
[----:B--2---:R-:W-:-:S04]  /*8fb0*/  LOP3.LUT R8, R9, 0xff, RZ, 0xc0, !PT ;  /* 0x000000ff09087812 */ /* 0x004fc800078ec0ff */
[----:B------:R-:W-:Y:S01]  /*8fc0*/  MUFU.EX2 R19, R15 ;  /* 0x0000000f00137308 */ /* 0x000fe20000000800 */
[C---:B------:R-:W-:Y:S01]  /*8fd0*/  HMMA.16816.F32.BF16 R44, R4.reuse, R24, R140 ;  /* 0x00000018042c723c */ /* 0x040fe2000004188c */
[----:B------:R-:W-:Y:S06]  /*8fe0*/  LDSM.16.MT88.4 R140, [R40+0x9c00] ;  /* 0x009c0000288c783b */ /* 0x000fec0000004200 */
[----:B------:R-:W-:Y:S01]  /*8ff0*/  MUFU.EX2 R25, R13 ;  /* 0x0000000d00197308 */ /* 0x000fe20000000800 */
[----:B-1----:R-:W-:Y:S01]  /*9000*/  LOP3.LUT R0, R240, R48, R3, 0x96, !PT ;  /* 0x00000030f0007212 */ /* 0x002fe200078e9603 */
[----:B------:R-:W-:Y:S01]  /*9010*/  HMMA.16816.F32.BF16 R180, R4, R22, R88 ;  /* 0x0000001604b4723c */ /* 0x000fe20000041858 */
[----:B------:R-:W-:-:S02]  /*9020*/  PRMT R3, R2, 0x7772, RZ ;  /* 0x0000777202037816 */ /* 0x000fc400000000ff */
[----:B------:R-:W-:Y:S02]  /*9030*/  LOP3.LUT R2, R0, 0xffff, RZ, 0xc0, !PT ;  /* 0x0000ffff00027812 */ /* 0x000fe400078ec0ff */
[----:B------:R-:W-:Y:S01]  /*9040*/  PRMT R11, R3, 0x5410, R11 ;  /* 0x00005410030b7816 */ /* 0x000fe2000000000b */
[----:B------:R-:W1:Y:S01]  /*9050*/  MUFU.EX2 R24, R14 ;  /* 0x0000000e00187308 */ /* 0x000e620000000800 */
[----:B------:R-:W-:Y:S01]  /*9060*/  SHF.R.U32.HI R9, RZ, 0x8, R2 ;  /* 0x00000008ff097819 */ /* 0x000fe20000011602 */
[----:B------:R-:W-:Y:S01]  /*9070*/  HMMA.16816.F32.BF16 R176, R4, R20, R156 ;  /* 0x0000001404b0723c */ /* 0x000fe2000004189c */
[----:B------:R-:W-:Y:S01]  /*9080*/  PRMT R2, R8, 0x5410, R12 ;  /* 0x0000541008027816 */ /* 0x000fe2000000000c */
[----:B------:R-:W2:Y:S01]  /*9090*/  LDSM.16.MT88.4 R156, [R35+0xac00] ;  /* 0x00ac0000239c783b */ /* 0x000ea20000004200 */
[C---:B------:R-:W-:Y:S02]  /*90a0*/  LOP3.LUT R10, R0.reuse, 0xff, RZ, 0xc0, !PT ;  /* 0x000000ff000a7812 */ /* 0x040fe400078ec0ff */
[----:B------:R-:W-:-:S02]  /*90b0*/  PRMT R3, R0, 0x7632, R3 ;  /* 0x0000763200037816 */ /* 0x000fc40000000003 */
[----:B------:R-:W-:Y:S01]  /*90c0*/  SHF.R.U32.HI R8, RZ, 0x18, R0 ;  /* 0x00000018ff087819 */ /* 0x000fe20000011600 */
[C---:B------:R-:W-:Y:S01]  /*90d0*/  HMMA.16816.F32.BF16 R88, R4.reuse, R36, R172 ;  /* 0x000000240458723c */ /* 0x040fe200000418ac */
[----:B------:R-:W-:Y:S01]  /*90e0*/  HSET2.LE.AND R0, R2, R16, PT ;  /* 0x0000001002007233 */ /* 0x000fe20003803000 */
[----:B------:R-:W4:Y:S01]  /*90f0*/  LDSM.16.MT88.4 R172, [R40+0xac00] ;  /* 0x00ac000028ac783b */ /* 0x000f220000004200 */
[----:B---3--:R-:W-:Y:S02]  /*9100*/  F2FP.BF16.F32.PACK_AB R2, R27, R50 ;  /* 0x000000321b02723e */ /* 0x008fe400000010ff */
[----:B------:R-:W-:Y:S01]  /*9110*/  PRMT R9, R10, 0x5410, R9 ;  /* 0x000054100a097816 */ /* 0x000fe20000000009 */
[----:B------:R-:W3:Y:S01]  /*9120*/  LDSM.16.MT88.4 R40, [R40+0xbc00] ;  /* 0x00bc00002828783b */ /* 0x000ee20000004200 */
[----:B------:R-:W-:Y:S01]  /*9130*/  LOP3.LUT R98, R2, R0, RZ, 0xc0, !PT ;  /* 0x0000000002627212 */ /* 0x000fe200078ec0ff */
[----:B------:R-:W-:Y:S01]  /*9140*/  HMMA.16816.F32.BF16 R20, R4, R28, R160 ;  /* 0x0000001c0414723c */ /* 0x000fe200000418a0 */
[----:B------:R-:W-:-:S02]  /*9150*/  LOP3.LUT R0, R11, 0xff00ff, RZ, 0xc0, !PT ;  /* 0x00ff00ff0b007812 */ /* 0x000fc400078ec0ff */
[----:B-1----:R-:W-:Y:S02]  /*9160*/  F2FP.BF16.F32.PACK_AB R2, R24, R25 ;  /* 0x000000191802723e */ /* 0x002fe400000010ff */
[----:B------:R-:W-:Y:S02]  /*9170*/  LOP3.LUT R3, R3, 0xff, RZ, 0xc0, !PT ;  /* 0x000000ff03037812 */ /* 0x000fe400078ec0ff */
[--C-:B------:R-:W-:Y:S01]  /*9180*/  HSET2.LE.AND R0, R0, R16.reuse, PT ;  /* 0x0000001000007233 */ /* 0x100fe20003803000 */
[----:B------:R-:W-:Y:S01]  /*9190*/  HMMA.16816.F32.BF16 R36, R4, R38, R72 ;  /* 0x000000260424723c */ /* 0x000fe20000041848 */
[----:B------:R-:W-:Y:S01]  /*91a0*/  PRMT R3, R3, 0x5410, R8 ;  /* 0x0000541003037816 */ /* 0x000fe20000000008 */
[----:B------:R-:W-:Y:S02]  /*91b0*/  FFMA.FTZ R4, R223, UR7, -R17 ;  /* 0x00000007df047c23 */ /* 0x000fe40008010811 */
[----:B------:R-:W-:Y:S02]  /*91c0*/  LOP3.LUT R99, R2, R0, RZ, 0xc0, !PT ;  /* 0x0000000002637212 */ /* 0x000fe400078ec0ff */
[----:B------:R-:W-:Y:S01]  /*91d0*/  HSET2.LE.AND R0, R9, R16, PT ;  /* 0x0000001009007233 */ /* 0x000fe20003803000 */
[----:B------:R-:W-:Y:S01]  /*91e0*/  MUFU.EX2 R11, R4 ;  /* 0x00000004000b7308 */ /* 0x000fe20000000800 */
[----:B------:R-:W-:-:S04]  /*91f0*/  F2FP.BF16.F32.PACK_AB R2, R51, R49 ;  /* 0x000000313302723e */ /* 0x000fc800000010ff */
[----:B------:R-:W-:Y:S02]  /*9200*/  LOP3.LUT R96, R2, R0, RZ, 0xc0, !PT ;  /* 0x0000000002607212 */ /* 0x000fe400078ec0ff */
[----:B------:R-:W-:Y:S02]  /*9210*/  HSET2.LE.AND R0, R3, R16, PT ;  /* 0x0000001003007233 */ /* 0x000fe40003803000 */
[----:B------:R-:W-:-:S04]  /*9220*/  F2FP.BF16.F32.PACK_AB R2, R19, R26 ;  /* 0x0000001a1302723e */ /* 0x000fc800000010ff */
[----:B------:R-:W-:Y:S01]  /*9230*/  LOP3.LUT R97, R2, R0, RZ, 0xc0, !PT ;  /* 0x0000000002617212 */ /* 0x000fe200078ec0ff */
[----:B------:R-:W-:Y:S01]  /*9240*/  FFMA.FTZ R0, R252, UR7, -R32 ;  /* 0x00000007fc007c23 */ /* 0x000fe20008010820 */
[----:B------:R-:W-:-:S03]  /*9250*/  IMAD.WIDE.U32 R2, R18, -0x2daee0ad, RZ ;  /* 0xd2511f5312027825 */ /* 0x000fc600078e00ff */
[----:B------:R1:W-:Y:S01]  /*9260*/  MUFU.EX2 R10, R0 ;  /* 0x00000000000a7308 */ /* 0x0003e20000000800 */
[C---:B------:R-:W-:Y:S01]  /*9270*/  PRMT R7, R2.reuse, 0x7771, RZ ;  /* 0x0000777102077816 */ /* 0x040fe200000000ff */
[----:B--2---:R-:W-:Y:S01]  /*9280*/  HMMA.16816.F32.BF16 R148, R96, R156, R148 ;  /* 0x0000009c6094723c */ /* 0x004fe20000041894 */
[----:B------:R-:W-:-:S07]  /*9290*/  PRMT R5, R2, 0x7773, RZ ;  /* 0x0000777302057816 */ /* 0x000fce00000000ff */
        /* <DEDUP_REMOVED lines=9> */
[----:B----4-:R-:W-:Y:S01]  /*9330*/  HMMA.16816.F32.BF16 R164, R96, R172, R164 ;  /* 0x000000ac60a4723c */ /* 0x010fe200000418a4 */
[----:B-1----:R-:W-:-:S07]  /*9340*/  FFMA.FTZ R0, R221, UR7, -R32 ;  /* 0x00000007dd007c23 */ /* 0x002fce0008010820 */
[C---:B------:R-:W-:Y:S01]  /*9350*/  HMMA.16816.F32.BF16 R168, R96.reuse, R174, R168 ;  /* 0x000000ae60a8723c */ /* 0x040fe200000418a8 */
[----:B------:R1:W2:Y:S07]  /*9360*/  MUFU.EX2 R15, R0 ;  /* 0x00000000000f7308 */ /* 0x0002ae0000000800 */
[C---:B------:R-:W-:Y:S08]  /*9370*/  HMMA.16816.F32.BF16 R68, R96.reuse, R76, R68 ;  /* 0x0000004c6044723c */ /* 0x040ff00000041844 */
[----:B------:R-:W-:Y:S01]  /*9380*/  HMMA.16816.F32.BF16 R80, R96, R78, R80 ;  /* 0x0000004e6050723c */ /* 0x000fe20000041850 */
[----:B-1----:R-:W-:-:S04]  /*9390*/  FFMA.FTZ R0, R241, UR7, -R17 ;  /* 0x00000007f1007c23 */ /* 0x002fc80008010811 */
[----:B------:R1:W-:Y:S03]  /*93a0*/  MUFU.EX2 R8, R0 ;  /* 0x0000000000087308 */ /* 0x0003e60000000800 */
[----:B---3--:R-:W-:Y:S01]  /*93b0*/  HMMA.16816.F32.BF16 R84, R96, R40, R84 ;  /* 0x000000286054723c */ /* 0x008fe20000041854 */
[----:B------:R-:W-:-:S07]  /*93c0*/  UISETP.GT.U32.AND UP0, UPT, UR13, UR18, UPT ;  /* 0x000000120d00728c */ /* 0x000fce000bf04070 */
[----:B------:R-:W-:Y:S01]  /*93d0*/  HMMA.16816.F32.BF16 R96, R96, R42, R56 ;  /* 0x0000002a6060723c */ /* 0x000fe20000041838 */
[----:B-1----:R-:W-:-:S04]  /*93e0*/  FFMA.FTZ R0, R231, UR7, -R17 ;  /* 0x00000007e7007c23 */ /* 0x002fc80008010811 */
[----:B------:R1:W-:Y:S02]  /*93f0*/  MUFU.EX2 R12, R0 ;  /* 0x00000000000c7308 */ /* 0x0003e40000000800 */
[----:B-1----:R-:W-:Y:S01]  /*9400*/  LOP3.LUT R0, R240, R52, R3, 0x96, !PT ;  /* 0x00000034f0007212 */ /* 0x002fe200078e9603 */
[----:B------:R-:W-:Y:S01]  /*9410*/  IMAD.MOV.U32 R3, RZ, RZ, R2 ;  /* 0x000000ffff037224 */ /* 0x000fe200078e0002 */
[----:B------:R-:W-:-:S04]  /*9420*/  PRMT R2, R2, 0x7772, RZ ;  /* 0x0000777202027816 */ /* 0x000fc800000000ff */
[----:B------:R-:W-:Y:S01]  /*9430*/  LOP3.LUT R4, R3, 0xff, RZ, 0xc0, !PT ;  /* 0x000000ff03047812 */ /* 0x000fe200078ec0ff */
[----:B------:R-:W-:Y:S01]  /*9440*/  FFMA.FTZ R3, R229, UR7, -R17 ;  /* 0x00000007e5037c23 */ /* 0x000fe20008010811 */
[----:B------:R-:W-:Y:S02]  /*9450*/  PRMT R6, R2, 0x5410, R5 ;  /* 0x0000541002067816 */ /* 0x000fe40000000005 */
[----:B------:R-:W-:Y:S01]  /*9460*/  LOP3.LUT R2, R0, 0xffff, RZ, 0xc0, !PT ;  /* 0x0000ffff00027812 */ /* 0x000fe200078ec0ff */
[----:B------:R1:W3:Y:S01]  /*9470*/  MUFU.EX2 R9, R3 ;  /* 0x0000000300097308 */ /* 0x0002e20000000800 */
[----:B------:R-:W-:Y:S02]  /*9480*/  PRMT R7, R4, 0x5410, R7 ;  /* 0x0000541004077816 */ /* 0x000fe40000000007 */
[----:B------:R-:W-:Y:S02]  /*9490*/  SHF.R.U32.HI R4, RZ, 0x8, R2 ;  /* 0x00000008ff047819 */ /* 0x000fe40000011602 */
[----:B------:R-:W-:-:S04]  /*94a0*/  LOP3.LUT R5, R0, 0xff, RZ, 0xc0, !PT ;  /* 0x000000ff00057812 */ /* 0x000fc800078ec0ff */
[----:B------:R-:W-:Y:S02]  /*94b0*/  PRMT R5, R5, 0x5410, R4 ;  /* 0x0000541005057816 */ /* 0x000fe40000000004 */
[----:B------:R-:W-:-:S03]  /*94c0*/  LOP3.LUT R4, R6, 0xff00ff, RZ, 0xc0, !PT ;  /* 0x00ff00ff06047812 */ /* 0x000fc600078ec0ff */
[--C-:B------:R-:W-:Y:S02]  /*94d0*/  HSET2.LE.AND R6, R5, R16.reuse, PT ;  /* 0x0000001005067233 */ /* 0x100fe40003803000 */
[----:B------:R-:W-:Y:S02]  /*94e0*/  HSET2.LE.AND R4, R4, R16, PT ;  /* 0x0000001004047233 */ /* 0x000fe40003803000 */
[----:B-1----:R-:W-:Y:S02]  /*94f0*/  PRMT R3, R0, 0x7632, R3 ;  /* 0x0000763200037816 */ /* 0x002fe40000000003 */
[----:B------:R-:W-:Y:S02]  /*9500*/  SHF.R.U32.HI R0, RZ, 0x18, R0 ;  /* 0x00000018ff007819 */ /* 0x000fe40000011600 */
[----:B------:R-:W-:-:S04]  /*9510*/  LOP3.LUT R2, R3, 0xff, RZ, 0xc0, !PT ;  /* 0x000000ff03027812 */ /* 0x000fc800078ec0ff */
[----:B------:R-:W-:Y:S02]  /*9520*/  PRMT R3, R2, 0x5410, R0 ;  /* 0x0000541002037816 */ /* 0x000fe40000000000 */
[--C-:B------:R-:W-:Y:S02]  /*9530*/  HSET2.LE.AND R0, R7, R16.reuse, PT ;  /* 0x0000001007007233 */ /* 0x100fe40003803000 */
[----:B--2---:R-:W-:Y:S02]  /*9540*/  F2FP.BF16.F32.PACK_AB R2, R15, R14 ;  /* 0x0000000e0f02723e */ /* 0x004fe400000010ff */
[----:B------:R-:W-:Y:S02]  /*9550*/  HSET2.LE.AND R5, R3, R16, PT ;  /* 0x0000001003057233 */ /* 0x000fe40003803000 */
[----:B------:R-:W-:Y:S02]  /*9560*/  LOP3.LUT R94, R2, R0, RZ, 0xc0, !PT ;  /* 0x00000000025e7212 */ /* 0x000fe400078ec0ff */
[----:B------:R-:W-:-:S02]  /*9570*/  F2FP.BF16.F32.PACK_AB R2, R13, R10 ;  /* 0x0000000a0d02723e */ /* 0x000fc400000010ff */
[----:B---3--:R-:W-:Y:S02]  /*9580*/  F2FP.BF16.F32.PACK_AB R0, R9, R11 ;  /* 0x0000000b0900723e */ /* 0x008fe400000010ff */
[----:B------:R-:W-:Y:S02]  /*9590*/  F2FP.BF16.F32.PACK_AB R3, R12, R8 ;  /* 0x000000080c03723e */ /* 0x000fe400000010ff */
[----:B------:R-:W-:Y:S01]  /*95a0*/  LOP3.LUT R92, R2, R6, RZ, 0xc0, !PT ;  /* 0x00000006025c7212 */ /* 0x000fe200078ec0ff */
[----:B------:R-:W-:Y:S01]  /*95b0*/  FADD.FTZ R2, R197, R196 ;  /* 0x000000c4c5027221 */ /* 0x000fe20000010000 */
[----:B------:R-:W-:Y:S01]  /*95c0*/  LOP3.LUT R95, R0, R4, RZ, 0xc0, !PT ;  /* 0x00000004005f7212 */ /* 0x000fe200078ec0ff */
[----:B------:R-:W-:Y:S01]  /*95d0*/  FADD.FTZ R0, R226, R227 ;  /* 0x000000e3e2007221 */ /* 0x000fe20000010000 */
[----:B------:R-:W-:Y:S01]  /*95e0*/  LOP3.LUT R93, R3, R5, RZ, 0xc0, !PT ;  /* 0x00000005035d7212 */ /* 0x000fe200078ec0ff */
[----:B------:R-:W-:Y:S02]  /*95f0*/  IMAD.MOV.U32 R197, RZ, RZ, R198 ;  /* 0x000000ffffc57224 */ /* 0x000fe400078e00c6 */
[----:B------:R-:W-:Y:S01]  /*9600*/  FADD.FTZ R3, R224, R225 ;  /* 0x000000e1e0037221 */ /* 0x000fe20000010000 */
[----:B------:R-:W-:-:S02]  /*9610*/  IMAD.MOV.U32 R198, RZ, RZ, R199 ;  /* 0x000000ffffc67224 */ /* 0x000fc400078e00c7 */
[----:B------:R-:W-:Y:S01]  /*9620*/  FADD.FTZ R4, R215, R220 ;  /* 0x000000dcd7047221 */ /* 0x000fe20000010000 */
[----:B------:R-:W-:Y:S01]  /*9630*/  MOV R199, R204 ;  /* 0x000000cc00c77202 */ /* 0x000fe20000000f00 */
[----:B------:R-:W-:Y:S01]  /*9640*/  FADD.FTZ R2, R214, R2 ;  /* 0x00000002d6027221 */ /* 0x000fe20000010000 */
        /* <DEDUP_REMOVED lines=59> */
[----:B------:R-:W-:Y:S01]  /*9a00*/  FADD.FTZ R241, R27, R5 ;  /* 0x000000051bf17221 */ /* 0x000fe20000010000 */
[----:B------:R-:W-:-:S02]  /*9a10*/  FADD.FTZ R222, R24, R3 ;  /* 0x0000000318de7221 */ /* 0x000fc40000010000 */
[----:B------:R1:W5:Y:S01]  /*9a20*/  LDL.LU R225, [R1+0xa4] ;  /* 0x0000a40001e17983 */ /* 0x0003620000300800 */
[----:B------:R-:W-:Y:S01]  /*9a30*/  FADD.FTZ R218, R9, R0 ;  /* 0x0000000009da7221 */ /* 0x000fe20000010000 */
[----:B------:R-:W-:Y:S01]  /*9a40*/  FADD.FTZ R221, R15, R2 ;  /* 0x000000020fdd7221 */ /* 0x000fe20000010000 */
[C---:B------:R-:W-:Y:S01]  /*9a50*/  HMMA.16816.F32.BF16 R156, R92.reuse, R158, R128 ;  /* 0x0000009e5c9c723c */ /* 0x040fe20000041880 */
[----:B------:R1:W5:Y:S04]  /*9a60*/  LDL.LU R224, [R1+0xa0] ;  /* 0x0000a00001e07983 */ /* 0x0003680000300800 */
[----:B------:R1:W5:Y:S03]  /*9a70*/  LDL.LU R220, [R1+0x9c] ;  /* 0x00009c0001dc7983 */ /* 0x0003660000300800 */
[C---:B------:R-:W-:Y:S01]  /*9a80*/  HMMA.16816.F32.BF16 R112, R92.reuse, R124, R112 ;  /* 0x0000007c5c70723c */ /* 0x040fe20000041870 */
[----:B------:R1:W5:Y:S04]  /*9a90*/  LDL.LU R215, [R1+0x98] ;  /* 0x0000980001d77983 */ /* 0x0003680000300800 */
[----:B------:R1:W5:Y:S03]  /*9aa0*/  LDL.LU R214, [R1+0x94] ;  /* 0x0000940001d67983 */ /* 0x0003660000300800 */
[C---:B------:R-:W-:Y:S01]  /*9ab0*/  HMMA.16816.F32.BF16 R72, R92.reuse, R76, R20 ;  /* 0x0000004c5c48723c */ /* 0x040fe20000041814 */
[----:B------:R1:W5:Y:S04]  /*9ac0*/  LDL.LU R213, [R1+0x90] ;  /* 0x0000900001d57983 */ /* 0x0003680000300800 */
[----:B------:R1:W-:Y:S03]  /*9ad0*/  STL [R1+0x44], R241 ;  /* 0x000044f101007387 */ /* 0x0003e60000100800 */
[C---:B------:R-:W-:Y:S01]  /*9ae0*/  HMMA.16816.F32.BF16 R128, R92.reuse, R140, R176 ;  /* 0x0000008c5c80723c */ /* 0x040fe200000418b0 */
[----:B------:R1:W-:Y:S04]  /*9af0*/  STL [R1+0x60], R222 ;  /* 0x000060de01007387 */ /* 0x0003e80000100800 */
[----:B------:R1:W-:Y:S03]  /*9b00*/  STL [R1+0x4c], R218 ;  /* 0x00004cda01007387 */ /* 0x0003e60000100800 */
[C---:B------:R-:W-:Y:S01]  /*9b10*/  HMMA.16816.F32.BF16 R160, R92.reuse, R172, R44 ;  /* 0x000000ac5ca0723c */ /* 0x040fe2000004182c */
[----:B------:R-:W2:Y:S01]  /*9b20*/  S2R R219, SR_TID.X ;  /* 0x0000000000db7919 */ /* 0x000ea20000002100 */
[----:B------:R1:W-:Y:S06]  /*9b30*/  STL [R1+0x48], R221 ;  /* 0x000048dd01007387 */ /* 0x0003ec0000100800 */
[C---:B------:R-:W-:Y:S08]  /*9b40*/  HMMA.16816.F32.BF16 R124, R92.reuse, R126, R108 ;  /* 0x0000007e5c7c723c */ /* 0x040ff0000004186c */
[C---:B------:R-:W-:Y:S08]  /*9b50*/  HMMA.16816.F32.BF16 R76, R92.reuse, R78, R64 ;  /* 0x0000004e5c4c723c */ /* 0x040ff00000041840 */
[C---:B------:R-:W-:Y:S08]  /*9b60*/  HMMA.16816.F32.BF16 R140, R92.reuse, R142, R180 ;  /* 0x0000008e5c8c723c */ /* 0x040ff000000418b4 */
[C---:B------:R-:W-:Y:S08]  /*9b70*/  HMMA.16816.F32.BF16 R172, R92.reuse, R174, R60 ;  /* 0x000000ae5cac723c */ /* 0x040ff0000004183c */
[C---:B------:R-:W-:Y:S08]  /*9b80*/  HMMA.16816.F32.BF16 R88, R92.reuse, R40, R88 ;  /* 0x000000285c58723c */ /* 0x040ff00000041858 */
[----:B------:R-:W-:Y:S01]  /*9b90*/  HMMA.16816.F32.BF16 R92, R92, R42, R36 ;  /* 0x0000002a5c5c723c */ /* 0x000fe20000041824 */
[----:B------:R-:W-:Y:S01]  /*9ba0*/  UMOV UR7, UR13 ;  /* 0x0000000d00077c82 */ /* 0x000fe20008000000 */
[----:B------:R-:W-:-:S03]  /*9bb0*/  NOP ;  /* 0x0000000000007918 */ /* 0x000fc60000000000 */
[----:B-12---:R-:W-:-:S15]  /*9bc0*/  BRA.U !UP0, `(.L_x_1033) ;  /* 0x000000ed08307547 */ /* 0x006fde000b800000 */
[----:B------:R-:W2:Y:S01]  /*9bd0*/  LDL.LU R249, [R1+0x20] ;  /* 0x0000200001f97983 */ /* 0x000ea20000300800 */
[C---:B------:R-:W-:Y:S01]  /*9be0*/  IMAD.SHL.U32 R250, R219.reuse, 0x10, RZ ;  /* 0x00000010dbfa7824 */ /* 0x040fe200078e00ff */
[----:B------:R-:W1:Y:S01]  /*9bf0*/  LDCU UR7, c[0x0][0x440] ;  /* 0x00008800ff0777ac */ /* 0x000e620008000800 */
[----:B------:R-:W-:Y:S01]  /*9c00*/  IMAD.SHL.U32 R251, R219, 0x20, RZ ;  /* 0x00000020dbfb7824 */ /* 0x000fe200078e00ff */
[----:B------:R-:W3:Y:S01]  /*9c10*/  LDL R184, [R1+0x64] ;  /* 0x0000640001b87983 */ /* 0x000ee20000100800 */
[----:B------:R-:W-:-:S04]  /*9c20*/  DEPBAR.LE SB0, 0x0 ;  /* 0x000080000000791a */ /* 0x000fc80000000000 */
[----:B------:R-:W4:Y:S04]  /*9c30*/  LDL R185, [R1+0x8c] ;  /* 0x00008c0001b97983 */ /* 0x000f280000100800 */
[----:B------:R-:W4:Y:S04]  /*9c40*/  LDL R201, [R1+0x6c] ;  /* 0x00006c0001c97983 */ /* 0x000f280000100800 */
[----:B------:R-:W4:Y:S04]  /*9c50*/  LDL.64 R202, [R1+0x70] ;  /* 0x0000700001ca7983 */ /* 0x000f280000100a00 */
[----:B------:R-:W4:Y:S04]  /*9c60*/  LDL.LU R186, [R1+0x18] ;  /* 0x0000180001ba7983 */ /* 0x000f280000300800 */
[----:B------:R-:W4:Y:S04]  /*9c70*/  LDL R187, [R1+0x68] ;  /* 0x0000680001bb7983 */ /* 0x000f280000100800 */
[----:B------:R-:W4:Y:S01]  /*9c80*/  LDL R200, [R1+0x88] ;  /* 0x0000880001c87983 */ /* 0x000f220000100800 */
[----:B------:R-:W-:Y:S01]  /*9c90*/  LOP3.LUT R250, R250, 0x100, RZ, 0xc0, !PT ;  /* 0x00000100fafa7812 */ /* 0x000fe200078ec0ff */
[----:B------:R-:W-:Y:S01]  /*9ca0*/  UIADD3 UR11, UPT, UPT, UR21, -0x2, URZ ;  /* 0xfffffffe150b7890 */ /* 0x000fe2000fffe0ff */
[----:B------:R-:W-:Y:S01]  /*9cb0*/  IMAD.SHL.U32 R217, R219, 0x20, RZ ;  /* 0x00000020dbd97824 */ /* 0x000fe200078e00ff */
[----:B-----5:R-:W-:-:S02]  /*9cc0*/  SHF.R.U32.HI R213, RZ, 0x1, R219 ;  /* 0x00000001ffd57819 */ /* 0x020fc400000116db */
[----:B------:R-:W-:Y:S01]  /*9cd0*/  LOP3.LUT R250, R250, 0x20, R251, 0xf8, !PT ;  /* 0x00000020fafa7812 */ /* 0x000fe200078ef8fb */
[----:B------:R-:W-:Y:S01]  /*9ce0*/  UIMAD.WIDE.U32 UR22, UR11, UR8, URZ ;  /* 0x000000080b1672a5 */ /* 0x000fe2000f8e00ff */
[----:B------:R-:W-:Y:S01]  /*9cf0*/  IMAD.SHL.U32 R251, R219, 0x8, RZ ;  /* 0x00000008dbfb7824 */ /* 0x000fe200078e00ff */
[----:B------:R-:W-:Y:S02]  /*9d00*/  LOP3.LUT R3, R215, 0x120, R217, 0xf8, !PT ;  /* 0x00000120d7037812 */ /* 0x000fe400078ef8d9 */
[----:B------:R-:W-:Y:S02]  /*9d10*/  USHF.L.U32 UR12, UR22, 0x6, URZ ;  /* 0x00000006160c7899 */ /* 0x000fe400080006ff */
[----:B------:R-:W-:Y:S01]  /*9d20*/  UIMAD UR11, UR11, UR9, UR23 ;  /* 0x000000090b0b72a4 */ /* 0x000fe2000f8e0217 */
[----:B------:R-:W-:Y:S01]  /*9d30*/  LOP3.LUT R251, R251, 0x18, RZ, 0xc0, !PT ;  /* 0x00000018fbfb7812 */ /* 0x000fe200078ec0ff */
[----:B------:R-:W-:Y:S01]  /*9d40*/  ULEA UR12, UP0, UR8, UR12, 0x5 ;  /* 0x0000000c080c7291 */ /* 0x000fe2000f8028ff */
[----:B------:R-:W-:Y:S01]  /*9d50*/  IMAD.U32 R6, RZ, RZ, UR22 ;  /* 0x00000016ff067e24 */ /* 0x000fe2000f8e00ff */
[----:B------:R-:W-:Y:S01]  /*9d60*/  USHF.L.U64.HI UR10, UR22, 0x6, UR11 ;  /* 0x00000006160a7899 */ /* 0x000fe2000801020b */
[----:B-1----:R-:W-:Y:S01]  /*9d70*/  ISETP.GE.AND P3, PT, R251, UR7, PT ;  /* 0x00000007fb007c0c */ /* 0x002fe2000bf66270 */
[----:B------:R-:W-:-:S02]  /*9d80*/  IMAD.U32 R0, RZ, RZ, UR11 ;  /* 0x0000000bff007e24 */ /* 0x000fc4000f8e00ff */
[----:B------:R-:W-:Y:S01]  /*9d90*/  ULEA.HI.X UR10, UR8, UR10, UR9, 0x5, UP0 ;  /* 0x0000000a080a7291 */ /* 0x000fe200080f2c09 */
[----:B------:R-:W-:Y:S02]  /*9da0*/  IMAD.U32 R5, RZ, RZ, UR12 ;  /* 0x0000000cff057e24 */ /* 0x000fe4000f8e00ff */
[----:B------:R-:W-:-:S03]  /*9db0*/  IMAD.U32 R7, RZ, RZ, UR23 ;  /* 0x00000017ff077e24 */ /* 0x000fc6000f8e00ff */
[----:B------:R-:W-:Y:S01]  /*9dc0*/  IMAD.U32 R8, RZ, RZ, UR10 ;  /* 0x0000000aff087e24 */ /* 0x000fe2000f8e00ff */
[----:B------:R-:W-:Y:S01]  /*9dd0*/  BAR.SYNC.DEFER_BLOCKING 0x0 ;  /* 0x0000000000007b1d */ /* 0x000fe20000010000 */
[----:B--2---:R-:W-:Y:S02]  /*9de0*/  LOP3.LUT R36, R250, R249, RZ, 0xfc, !PT ;  /* 0x000000f9fa247212 */ /* 0x004fe400078efcff */
[----:B---3--:R-:W-:Y:S02]  /*9df0*/  ISETP.GE.AND P2, PT, R184, UR7, PT ;  /* 0x00000007b8007c0c */ /* 0x008fe4000bf46270 */
[----:B------:R-:W-:Y:S02]  /*9e00*/  LEA R36, R36, UR5, 0x1 ;  /* 0x0000000524247c11 */ /* 0x000fe4000f8e08ff */
[-C--:B----4-:R-:W-:Y:S02]  /*9e10*/  LEA R2, P5, R6, R185.reuse, 0x7 ;  /* 0x000000b906027211 */ /* 0x090fe400078a38ff */
[----:B------:R-:W-:Y:S01]  /*9e20*/  LEA R4, P0, R5, R185, 0x1 ;  /* 0x000000b905047211 */ /* 0x000fe200078008ff */
[----:B------:R-:W-:-:S02]  /*9e30*/  IMAD.MOV.U32 R252, RZ, RZ, R201 ;  /* 0x000000fffffc7224 */ /* 0x000fc400078e00c9 */
[----:B------:R-:W-:Y:S02]  /*9e40*/  IMAD.MOV.U32 R230, RZ, RZ, R202 ;  /* 0x000000ffffe67224 */ /* 0x000fe400078e00ca */
[----:B------:R-:W-:Y:S01]  /*9e50*/  IMAD.MOV.U32 R231, RZ, RZ, R203 ;  /* 0x000000ffffe77224 */ /* 0x000fe200078e00cb */
[----:B------:R-:W-:Y:S02]  /*9e60*/  LOP3.LUT R7, R3, R186, RZ, 0xfc, !PT ;  /* 0x000000ba03077212 */ /* 0x000fe400078efcff */
[----:B------:R-:W-:Y:S01]  /*9e70*/  ISETP.GE.AND P1, PT, R187, UR7, PT ;  /* 0x00000007bb007c0c */ /* 0x000fe2000bf26270 */
[----:B------:R-:W-:Y:S01]  /*9e80*/  UIADD3 UR7, UPT, UPT, UR21, -0x2, URZ ;  /* 0xfffffffe15077890 */ /* 0x000fe2000fffe0ff */
[----:B------:R-:W-:Y:S01]  /*9e90*/  LEA R212, R7, UR5, 0x1 ;  /* 0x0000000507d47c11 */ /* 0x000fe2000f8e08ff */
[----:B------:R-:W-:Y:S01]  /*9ea0*/  UIADD3 UR5, UPT, UPT, UR21, -0x1, URZ ;  /* 0xffffffff15057890 */ /* 0x000fe2000fffe0ff */
[-C--:B------:R-:W-:Y:S01]  /*9eb0*/  LEA.HI.X R3, R6, R200.reuse, R0, 0x7, P5 ;  /* 0x000000c806037211 */ /* 0x080fe200028f3c00 */
[----:B------:R-:W-:Y:S01]  /*9ec0*/  USHF.L.U32 UR11, UR7, 0x1, URZ ;  /* 0x00000001070b7899 */ /* 0x000fe200080006ff */
[----:B------:R-:W-:Y:S01]  /*9ed0*/  LEA.HI.X R5, R5, R200, R8, 0x1, P0 ;  /* 0x000000c805057211 */ /* 0x000fe200000f0c08 */
[----:B------:R-:W-:Y:S01]  /*9ee0*/  IMAD.MOV.U32 R200, RZ, RZ, 0x20 ;  /* 0x00000020ffc87424 */ /* 0x000fe200078e00ff */
[----:B------:R-:W-:Y:S01]  /*9ef0*/  UISETP.GT.U32.AND UP0, UPT, UR7, UR18, UPT ;  /* 0x000000120700728c */ /* 0x000fe2000bf04070 */
        /* <DEDUP_REMOVED lines=10> */
[----:B------:R-:W-:-:S02]  /*9fa0*/  IMAD.IADD R37, R200, 0x1, R36 ;  /* 0x00000001c8257824 */ /* 0x000fc400078e0224 */
[----:B------:R-:W-:Y:S01]  /*9fb0*/  IMAD.IADD R216, R200, 0x1, R212 ;  /* 0x00000001c8d87824 */ /* 0x000fe200078e02d4 */
        /* <DEDUP_REMOVED lines=22> */
[----:B------:R-:W2:Y:S04]  /*a120*/  LDSM.16.M88.4 R32, [R36+0x6000] ;  /* 0x006000002420783b */ /* 0x000ea80000000200 */
[----:B------:R-:W3:Y:S04]  /*a130*/  LDSM.16.M88.4 R8, [R212+0x1000] ;  /* 0x00100000d408783b */ /* 0x000ee80000000200 */
[----:B------:R-:W4:Y:S04]  /*a140*/  LDSM.16.M88.4 R28, [R36+0x6400] ;  /* 0x00640000241c783b */ /* 0x000f280000000200 */
[----:B------:R-:W4:Y:S04]  /*a150*/  LDSM.16.M88.4 R24, [R36+0x6800] ;  /* 0x006800002418783b */ /* 0x000f280000000200 */
[----:B------:R-:W4:Y:S04]  /*a160*/  LDSM.16.M88.4 R20, [R36+0x6c00] ;  /* 0x006c00002414783b */ /* 0x000f280000000200 */
[----:B------:R-:W-:Y:S04]  /*a170*/  LDSM.16.M88.4 R44, [R37+0x6000] ;  /* 0x00600000252c783b */ /* 0x000fe80000000200 */
[----:B-1----:R-:W1:Y:S04]  /*a180*/  LDSM.16.M88.4 R4, [R216+0x1000] ;  /* 0x00100000d804783b */ /* 0x002e680000000200 */
[----:B------:R-:W1:Y:S04]  /*a190*/  LDSM.16.M88.4 R52, [R37+0x6800] ;  /* 0x006800002534783b */ /* 0x000e680000000200 */
[----:B------:R-:W1:Y:S04]  /*a1a0*/  LDSM.16.M88.4 R48, [R37+0x6c00] ;  /* 0x006c00002530783b */ /* 0x000e680000000200 */
[----:B------:R-:W1:Y:S01]  /*a1b0*/  LDSM.16.M88.4 R40, [R37+0x6400] ;  /* 0x006400002528783b */ /* 0x000e620000000200 */
[C---:B--2---:R-:W-:Y:S03]  /*a1c0*/  HMMA.16816.F32.BF16 R56, R12.reuse, R34, RZ ;  /* 0x000000220c38723c */ /* 0x044fe600000418ff */
[----:B------:R-:W2:Y:S04]  /*a1d0*/  LDSM.16.M88.4 R16, [R216] ;  /* 0x00000000d810783b */ /* 0x000ea80000000200 */
[----:B------:R-:W0:Y:S01]  /*a1e0*/  LDGDEPBAR ;  /* 0x00000000000079af */ /* 0x000e220000000000 */
[-C--:B------:R-:W-:Y:S08]  /*a1f0*/  HMMA.16816.F32.BF16 R188, R12, R32.reuse, RZ ;  /* 0x000000200cbc723c */ /* 0x080ff000000418ff */
[----:B---3--:R-:W-:Y:S03]  /*a200*/  HMMA.16816.F32.BF16 R180, R8, R32, RZ ;  /* 0x0000002008b4723c */ /* 0x008fe600000418ff */
[----:B------:R-:W-:-:S02]  /*a210*/  IMAD.MOV.U32 R38, RZ, RZ, R56 ;  /* 0x000000ffff267224 */ /* 0x000fc400078e0038 */
[----:B------:R-:W-:Y:S02]  /*a220*/  IMAD.MOV.U32 R3, RZ, RZ, R57 ;  /* 0x000000ffff037224 */ /* 0x000fe400078e0039 */
[----:B------:R-:W-:Y:S01]  /*a230*/  IMAD.MOV.U32 R2, RZ, RZ, R58 ;  /* 0x000000ffff027224 */ /* 0x000fe200078e003a */
[----:B------:R-:W-:Y:S01]  /*a240*/  HMMA.16816.F32.BF16 R176, R8, R34, RZ ;  /* 0x0000002208b0723c */ /* 0x000fe200000418ff */
[----:B------:R-:W-:-:S07]  /*a250*/  IMAD.MOV.U32 R0, RZ, RZ, R59 ;  /* 0x000000ffff007224 */ /* 0x000fce00078e003b */
[C---:B----4-:R-:W-:Y:S08]  /*a260*/  HMMA.16816.F32.BF16 R108, R8.reuse, R28, RZ ;  /* 0x0000001c086c723c */ /* 0x050ff000000418ff */
[C---:B------:R-:W-:Y:S08]  /*a270*/  HMMA.16816.F32.BF16 R60, R8.reuse, R24, RZ ;  /* 0x00000018083c723c */ /* 0x040ff000000418ff */
[C---:B------:R-:W-:Y:S08]  /*a280*/  HMMA.16816.F32.BF16 R32, R8.reuse, R20, RZ ;  /* 0x000000140820723c */ /* 0x040ff000000418ff */
[C---:B------:R-:W-:Y:S08]  /*a290*/  HMMA.16816.F32.BF16 R64, R8.reuse, R30, RZ ;  /* 0x0000001e0840723c */ /* 0x040ff000000418ff */
[C---:B------:R-:W-:Y:S08]  /*a2a0*/  HMMA.16816.F32.BF16 R56, R8.reuse, R26, RZ ;  /* 0x0000001a0838723c */ /* 0x040ff000000418ff */
[----:B------:R-:W-:Y:S08]  /*a2b0*/  HMMA.16816.F32.BF16 R8, R8, R22, RZ ;  /* 0x000000160808723c */ /* 0x000ff000000418ff */
[C---:B------:R-:W-:Y:S08]  /*a2c0*/  HMMA.16816.F32.BF16 R192, R12.reuse, R30, RZ ;  /* 0x0000001e0cc0723c */ /* 0x040ff000000418ff */
[----:B------:R-:W-:Y:S08]  /*a2d0*/  HMMA.16816.F32.BF16 R184, R12, R28, RZ ;  /* 0x0000001c0cb8723c */ /* 0x000ff000000418ff */
[----:B-1----:R-:W-:Y:S03]  /*a2e0*/  HMMA.16816.F32.BF16 R236, R4, R44, R180 ;  /* 0x0000002c04ec723c */ /* 0x002fe600000418b4 */
[----:B------:R-:W-:-:S02]  /*a2f0*/  IMAD.MOV.U32 R31, RZ, RZ, R192 ;  /* 0x000000ffff1f7224 */ /* 0x000fc400078e00c0 */
[----:B------:R-:W-:Y:S02]  /*a300*/  IMAD.MOV.U32 R30, RZ, RZ, R193 ;  /* 0x000000ffff1e7224 */ /* 0x000fe400078e00c1 */
[----:B------:R-:W-:Y:S01]  /*a310*/  IMAD.MOV.U32 R29, RZ, RZ, R194 ;  /* 0x000000ffff1d7224 */ /* 0x000fe200078e00c2 */
[----:B------:R-:W-:Y:S01]  /*a320*/  HMMA.16816.F32.BF16 R204, R4, R52, R60 ;  /* 0x0000003404cc723c */ /* 0x000fe2000004183c */
[----:B------:R-:W-:-:S07]  /*a330*/  IMAD.MOV.U32 R28, RZ, RZ, R195 ;  /* 0x000000ffff1c7224 */ /* 0x000fce00078e00c3 */
[----:B------:R-:W-:Y:S08]  /*a340*/  HMMA.16816.F32.BF16 R196, R4, R48, R32 ;  /* 0x0000003004c4723c */ /* 0x000ff00000041820 */
[C---:B------:R-:W-:Y:S08]  /*a350*/  HMMA.16816.F32.BF16 R208, R12.reuse, R24, RZ ;  /* 0x000000180cd0723c */ /* 0x040ff000000418ff */
[----:B------:R-:W-:Y:S01]  /*a360*/  HMMA.16816.F32.BF16 R248, R12, R26, RZ ;  /* 0x0000001a0cf8723c */ /* 0x000fe200000418ff */
[----:B------:R-:W-:Y:S07]  /*a370*/  LDSM.16.M88.4 R24, [R36+0x7800] ;  /* 0x007800002418783b */ /* 0x000fee0000000200 */
[----:B------:R-:W-:Y:S01]  /*a380*/  HMMA.16816.F32.BF16 R232, R4, R40, R108 ;  /* 0x0000002804e8723c */ /* 0x000fe2000004186c */
[----:B------:R-:W-:-:S02]  /*a390*/  IMAD.MOV.U32 R108, RZ, RZ, R31 ;  /* 0x000000ffff6c7224 */ /* 0x000fc400078e001f */
[----:B------:R-:W-:Y:S02]  /*a3a0*/  IMAD.MOV.U32 R109, RZ, RZ, R30 ;  /* 0x000000ffff6d7224 */ /* 0x000fe400078e001e */
[----:B------:R-:W-:Y:S02]  /*a3b0*/  IMAD.MOV.U32 R110, RZ, RZ, R29 ;  /* 0x000000ffff6e7224 */ /* 0x000fe400078e001d */
[----:B------:R-:W-:Y:S01]  /*a3c0*/  IMAD.MOV.U32 R111, RZ, RZ, R28 ;  /* 0x000000ffff6f7224 */ /* 0x000fe200078e001c */
[----:B------:R-:W-:Y:S01]  /*a3d0*/  HMMA.16816.F32.BF16 R180, R4, R46, R176 ;  /* 0x0000002e04b4723c */ /* 0x000fe200000418b0 */
[----:B------:R-:W-:Y:S01]  /*a3e0*/  LDSM.16.M88.4 R28, [R36+0x7400] ;  /* 0x00740000241c783b */ /* 0x000fe20000000200 */
[----:B------:R-:W-:Y:S02]  /*a3f0*/  IMAD.MOV.U32 R176, RZ, RZ, R38 ;  /* 0x000000ffffb07224 */ /* 0x000fe400078e0026 */
[----:B------:R-:W-:Y:S02]  /*a400*/  IMAD.MOV.U32 R177, RZ, RZ, R3 ;  /* 0x000000ffffb17224 */ /* 0x000fe400078e0003 */
[----:B------:R-:W-:-:S02]  /*a410*/  IMAD.MOV.U32 R178, RZ, RZ, R2 ;  /* 0x000000ffffb27224 */ /* 0x000fc400078e0002 */
[----:B------:R-:W-:Y:S01]  /*a420*/  HMMA.16816.F32.BF16 R192, R4, R42, R64 ;  /* 0x0000002a04c0723c */ /* 0x000fe20000041840 */
[----:B------:R-:W-:-:S07]  /*a430*/  IMAD.MOV.U32 R179, RZ, RZ, R0 ;  /* 0x000000ffffb37224 */ /* 0x000fce00078e0000 */
[C---:B------:R-:W-:Y:S08]  /*a440*/  HMMA.16816.F32.BF16 R60, R4.reuse, R54, R56 ;  /* 0x00000036043c723c */ /* 0x040ff00000041838 */
[----:B------:R-:W-:Y:S01]  /*a450*/  HMMA.16816.F32.BF16 R32, R4, R50, R8 ;  /* 0x000000320420723c */ /* 0x000fe20000041808 */
[----:B------:R-:W1:Y:S04]  /*a460*/  LDSM.16.M88.4 R4, [R212+0x3000] ;  /* 0x00300000d404783b */ /* 0x000e680000000200 */
[----:B------:R-:W-:Y:S03]  /*a470*/  LDSM.16.M88.4 R8, [R212+0x2000] ;  /* 0x00200000d408783b */ /* 0x000fe60000000200 */
[C---:B------:R-:W-:Y:S08]  /*a480*/  HMMA.16816.F32.BF16 R200, R12.reuse, R20, RZ ;  /* 0x000000140cc8723c */ /* 0x040ff000000418ff */
[----:B------:R-:W-:Y:S01]  /*a490*/  HMMA.16816.F32.BF16 R244, R12, R22, RZ ;  /* 0x000000160cf4723c */ /* 0x000fe200000418ff */
[----:B------:R-:W3:Y:S04]  /*a4a0*/  LDSM.16.M88.4 R20, [R36+0x7c00] ;  /* 0x007c00002414783b */ /* 0x000ee80000000200 */
[----:B------:R-:W4:Y:S03]  /*a4b0*/  LDSM.16.M88.4 R12, [R36+0x7000] ;  /* 0x00700000240c783b */ /* 0x000f260000000200 */
[C---:B--2---:R-:W-:Y:S08]  /*a4c0*/  HMMA.16816.F32.BF16 R184, R16.reuse, R40, R184 ;  /* 0x0000002810b8723c */ /* 0x044ff000000418b8 */
[C---:B------:R-:W-:Y:S08]  /*a4d0*/  HMMA.16816.F32.BF16 R108, R16.reuse, R42, R108 ;  /* 0x0000002a106c723c */ /* 0x040ff0000004186c */
[----:B------:R-:W-:Y:S08]  /*a4e0*/  HMMA.16816.F32.BF16 R176, R16, R46, R176 ;  /* 0x0000002e10b0723c */ /* 0x000ff000000418b0 */
[----:B-1----:R-:W-:Y:S08]  /*a4f0*/  HMMA.16816.F32.BF16 R40, R4, R24, R204 ;  /* 0x000000180428723c */ /* 0x002ff000000418cc */
        /* <DEDUP_REMOVED lines=8> */
[C---:B---3--:R-:W-:Y:S08]  /*a580*/  HMMA.16816.F32.BF16 R232, R4.reuse, R20, R196 ;  /* 0x0000001404e8723c */ /* 0x048ff000000418c4 */
[C---:B----4-:R-:W-:Y:S08]  /*a590*/  HMMA.16816.F32.BF16 R44, R4.reuse, R12, R236 ;  /* 0x0000000c042c723c */ /* 0x050ff000000418ec */
[C---:B------:R-:W-:Y:S08]  /*a5a0*/  HMMA.16816.F32.BF16 R40, R4.reuse, R14, R180 ;  /* 0x0000000e0428723c */ /* 0x040ff000000418b4 */
[C---:B------:R-:W-:Y:S08]  /*a5b0*/  HMMA.16816.F32.BF16 R192, R4.reuse, R30, R192 ;  /* 0x0000001e04c0723c */ /* 0x040ff000000418c0 */
[C---:B------:R-:W-:Y:S01]  /*a5c0*/  HMMA.16816.F32.BF16 R204, R4.reuse, R26, R60 ;  /* 0x0000001a04cc723c */ /* 0x040fe2000004183c */
[----:B------:R-:W-:Y:S07]  /*a5d0*/  LDSM.16.M88.4 R60, [R37+0x7400] ;  /* 0x00740000253c783b */ /* 0x000fee0000000200 */
[----:B------:R-:W-:Y:S01]  /*a5e0*/  HMMA.16816.F32.BF16 R196, R4, R22, R32 ;  /* 0x0000001604c4723c */ /* 0x000fe20000041820 */
[----:B------:R-:W1:Y:S04]  /*a5f0*/  LDSM.16.M88.4 R4, [R216+0x3000] ;  /* 0x00300000d804783b */ /* 0x000e680000000200 */
[----:B------:R-:W2:Y:S03]  /*a600*/  LDSM.16.M88.4 R32, [R37+0x7000] ;  /* 0x007000002520783b */ /* 0x000ea60000000200 */
[----:B------:R-:W-:Y:S08]  /*a610*/  HMMA.16816.F32.BF16 R188, R16, R52, R208 ;  /* 0x0000003410bc723c */ /* 0x000ff000000418d0 */
[----:B------:R-:W-:Y:S08]  /*a620*/  HMMA.16816.F32.BF16 R176, R8, R14, R176 ;  /* 0x0000000e08b0723c */ /* 0x000ff000000418b0 */
[----:B------:R-:W-:Y:S01]  /*a630*/  HMMA.16816.F32.BF16 R64, R16, R54, R248 ;  /* 0x000000361040723c */ /* 0x000fe200000418f8 */
[----:B------:R-:W3:Y:S04]  /*a640*/  LDSM.16.M88.4 R52, [R37+0x7c00] ;  /* 0x007c00002534783b */ /* 0x000ee80000000200 */
[----:B------:R-:W-:Y:S03]  /*a650*/  LDSM.16.M88.4 R16, [R216+0x2000] ;  /* 0x00200000d810783b */ /* 0x000fe60000000200 */
[----:B------:R-:W-:Y:S01]  /*a660*/  HMMA.16816.F32.BF16 R208, R8, R12, R56 ;  /* 0x0000000c08d0723c */ /* 0x000fe20000041838 */
[----:B------:R-:W4:Y:S02]  /*a670*/  LDSM.16.M88.4 R56, [R37+0x7800] ;  /* 0x007800002538783b */ /* 0x000f240000000200 */
[----:B------:R-:W-:-:S02]  /*a680*/  IMAD.MOV.U32 R12, RZ, RZ, R176 ;  /* 0x000000ffff0c7224 */ /* 0x000fc400078e00b0 */
[----:B------:R-:W-:Y:S02]  /*a690*/  IMAD.MOV.U32 R3, RZ, RZ, R177 ;  /* 0x000000ffff037224 */ /* 0x000fe400078e00b1 */
[----:B------:R-:W-:Y:S01]  /*a6a0*/  IMAD.MOV.U32 R2, RZ, RZ, R178 ;  /* 0x000000ffff027224 */ /* 0x000fe200078e00b2 */
[----:B------:R-:W-:Y:S01]  /*a6b0*/  HMMA.16816.F32.BF16 R248, R8, R30, R108 ;  /* 0x0000001e08f8723c */ /* 0x000fe2000004186c */
[----:B------:R-:W-:Y:S02]  /*a6c0*/  IMAD.MOV.U32 R0, RZ, RZ, R179 ;  /* 0x000000ffff007224 */ /* 0x000fe400078e00b3 */
[----:B------:R-:W-:Y:S02]  /*a6d0*/  IMAD.MOV.U32 R30, RZ, RZ, R100 ;  /* 0x000000ffff1e7224 */ /* 0x000fe400078e0064 */
[----:B------:R-:W-:-:S03]  /*a6e0*/  IMAD.MOV.U32 R31, RZ, RZ, R39 ;  /* 0x000000ffff1f7224 */ /* 0x000fc600078e0027 */
[C---:B------:R-:W-:Y:S08]  /*a6f0*/  HMMA.16816.F32.BF16 R108, R8.reuse, R20, R200 ;  /* 0x00000014086c723c */ /* 0x040ff000000418c8 */
[----:B------:R-:W-:Y:S01]  /*a700*/  HMMA.16816.F32.BF16 R176, R8, R28, R184 ;  /* 0x0000001c08b0723c */ /* 0x000fe200000418b8 */
[----:B------:R-:W-:Y:S02]  /*a710*/  IMAD.MOV.U32 R28, RZ, RZ, R106 ;  /* 0x000000ffff1c7224 */ /* 0x000fe400078e006a */
[----:B------:R-:W-:-:S05]  /*a720*/  IMAD.MOV.U32 R29, RZ, RZ, R105 ;  /* 0x000000ffff1d7224 */ /* 0x000fca00078e0069 */
[C---:B------:R-:W-:Y:S03]  /*a730*/  HMMA.16816.F32.BF16 R236, R8.reuse, R24, R188 ;  /* 0x0000001808ec723c */ /* 0x040fe600000418bc */
        /* <DEDUP_REMOVED lines=10> */
[----:B------:R-:W-:Y:S06]  /*a7e0*/  LDSM.16.M88.4 R48, [R36+0x8400] ;  /* 0x008400002430783b */ /* 0x000fec0000000200 */
[----:B-1----:R-:W-:Y:S01]  /*a7f0*/  HMMA.16816.F32.BF16 R176, R4, R60, R244 ;  /* 0x0000003c04b0723c */ /* 0x002fe200000418f4 */
[----:B------:R-:W-:-:S02]  /*a800*/  IMAD.MOV.U32 R246, RZ, RZ, R21 ;  /* 0x000000fffff67224 */ /* 0x000fc400078e0015 */
[----:B------:R-:W-:Y:S02]  /*a810*/  IMAD.MOV.U32 R247, RZ, RZ, R20 ;  /* 0x000000fffff77224 */ /* 0x000fe400078e0014 */
[----:B------:R-:W-:Y:S02]  /*a820*/  IMAD.MOV.U32 R244, RZ, RZ, R100 ;  /* 0x000000fffff47224 */ /* 0x000fe400078e0064 */
[----:B------:R-:W-:Y:S01]  /*a830*/  IMAD.MOV.U32 R245, RZ, RZ, R39 ;  /* 0x000000fffff57224 */ /* 0x000fe200078e0027 */
[C---:B--2---:R-:W-:Y:S01]  /*a840*/  HMMA.16816.F32.BF16 R184, R4.reuse, R32, R44 ;  /* 0x0000002004b8723c */ /* 0x044fe2000004182c */
[----:B------:R-:W-:Y:S07]  /*a850*/  LDSM.16.M88.4 R44, [R36+0x8800] ;  /* 0x00880000242c783b */ /* 0x000fee0000000200 */
[C---:B------:R-:W-:Y:S01]  /*a860*/  HMMA.16816.F32.BF16 R180, R4.reuse, R34, R40 ;  /* 0x0000002204b4723c */ /* 0x040fe20000041828 */
[----:B------:R-:W-:Y:S07]  /*a870*/  LDSM.16.M88.4 R40, [R36+0x8c00] ;  /* 0x008c00002428783b */ /* 0x000fee0000000200 */
[C---:B------:R-:W-:Y:S08]  /*a880*/  HMMA.16816.F32.BF16 R108, R4.reuse, R62, R192 ;  /* 0x0000003e046c723c */ /* 0x040ff000000418c0 */
[----:B---3--:R-:W-:Y:S01]  /*a890*/  HMMA.16816.F32.BF16 R20, R4, R52, R232 ;  /* 0x000000340414723c */ /* 0x008fe200000418e8 */
[----:B------:R-:W-:-:S02]  /*a8a0*/  IMAD.MOV.U32 R232, RZ, RZ, R38 ;  /* 0x000000ffffe87224 */ /* 0x000fc400078e0026 */
[----:B------:R-:W-:Y:S02]  /*a8b0*/  IMAD.MOV.U32 R233, RZ, RZ, R15 ;  /* 0x000000ffffe97224 */ /* 0x000fe400078e000f */
[----:B------:R-:W-:Y:S02]  /*a8c0*/  IMAD.MOV.U32 R234, RZ, RZ, R14 ;  /* 0x000000ffffea7224 */ /* 0x000fe400078e000e */
[----:B------:R-:W-:Y:S01]  /*a8d0*/  IMAD.MOV.U32 R235, RZ, RZ, R13 ;  /* 0x000000ffffeb7224 */ /* 0x000fe200078e000d */
[C---:B----4-:R-:W-:Y:S01]  /*a8e0*/  HMMA.16816.F32.BF16 R64, R4.reuse, R56, R28 ;  /* 0x000000380440723c */ /* 0x050fe2000004181c */
[----:B------:R-:W-:Y:S07]  /*a8f0*/  LDSM.16.M88.4 R28, [R36+0x8000] ;  /* 0x00800000241c783b */ /* 0x000fee0000000200 */
[----:B------:R-:W-:Y:S01]  /*a900*/  HMMA.16816.F32.BF16 R24, R4, R58, R204 ;  /* 0x0000003a0418723c */ /* 0x000fe200000418cc */
[----:B------:R-:W-:-:S02]  /*a910*/  IMAD.MOV.U32 R204, RZ, RZ, R12 ;  /* 0x000000ffffcc7224 */ /* 0x000fc400078e000c */
[----:B------:R-:W-:Y:S01]  /*a920*/  IMAD.MOV.U32 R205, RZ, RZ, R3 ;  /* 0x000000ffffcd7224 */ /* 0x000fe200078e0003 */
[----:B------:R-:W-:Y:S01]  /*a930*/  LDSM.16.M88.4 R12, [R212+0x4000] ;  /* 0x00400000d40c783b */ /* 0x000fe20000000200 */
[----:B------:R-:W-:Y:S02]  /*a940*/  IMAD.MOV.U32 R206, RZ, RZ, R2 ;  /* 0x000000ffffce7224 */ /* 0x000fe400078e0002 */
[----:B------:R-:W-:Y:S01]  /*a950*/  IMAD.MOV.U32 R207, RZ, RZ, R0 ;  /* 0x000000ffffcf7224 */ /* 0x000fe200078e0000 */
[----:B------:R-:W-:Y:S01]  /*a960*/  HMMA.16816.F32.BF16 R8, R4, R54, R196 ;  /* 0x000000360408723c */ /* 0x000fe200000418c4 */
[----:B------:R-:W1:Y:S07]  /*a970*/  LDSM.16.M88.4 R4, [R212+0x5000] ;  /* 0x00500000d404783b */ /* 0x000e6e0000000200 */
[C---:B------:R-:W-:Y:S08]  /*a980*/  HMMA.16816.F32.BF16 R196, R16.reuse, R60, R232 ;  /* 0x0000003c10c4723c */ /* 0x040ff000000418e8 */
[C---:B------:R-:W-:Y:S08]  /*a990*/  HMMA.16816.F32.BF16 R60, R16.reuse, R62, R248 ;  /* 0x0000003e103c723c */ /* 0x040ff000000418f8 */
[----:B------:R-:W-:Y:S03]  /*a9a0*/  HMMA.16816.F32.BF16 R204, R16, R34, R204 ;  /* 0x0000002210cc723c */ /* 0x000fe600000418cc */
        /* <DEDUP_REMOVED lines=20> */
[----:B------:R-:W-:Y:S02]  /*aaf0*/  IMAD.MOV.U32 R61, RZ, RZ, R105 ;  /* 0x000000ffff3d7224 */ /* 0x000fe400078e0069 */
[----:B------:R-:W-:Y:S02]  /*ab00*/  IMAD.MOV.U32 R62, RZ, RZ, R100 ;  /* 0x000000ffff3e7224 */ /* 0x000fe400078e0064 */
[----:B------:R-:W-:Y:S01]  /*ab10*/  IMAD.MOV.U32 R63, RZ, RZ, R39 ;  /* 0x000000ffff3f7224 */ /* 0x000fe200078e0027 */
[----:B-1----:R-:W-:Y:S01]  /*ab20*/  HMMA.16816.F32.BF16 R208, R4, R28, R184 ;  /* 0x0000001c04d0723c */ /* 0x002fe200000418b8 */
[----:B------:R-:W-:-:S02]  /*ab30*/  IMAD.MOV.U32 R55, RZ, RZ, R0 ;  /* 0x000000ffff377224 */ /* 0x000fc400078e0000 */
[----:B------:R-:W-:Y:S02]  /*ab40*/  IMAD.MOV.U32 R56, RZ, RZ, R38 ;  /* 0x000000ffff387224 */ /* 0x000fe400078e0026 */
[----:B------:R-:W-:Y:S02]  /*ab50*/  IMAD.MOV.U32 R54, RZ, RZ, R2 ;  /* 0x000000ffff367224 */ /* 0x000fe400078e0002 */
[----:B------:R-:W-:Y:S01]  /*ab60*/  IMAD.U32 R0, RZ, RZ, UR5 ;  /* 0x00000005ff007e24 */ /* 0x000fe2000f8e00ff */
[----:B------:R-:W-:Y:S01]  /*ab70*/  HMMA.16816.F32.BF16 R204, R4, R30, R180 ;  /* 0x0000001e04cc723c */ /* 0x000fe200000418b4 */
[----:B------:R-:W-:Y:S02]  /*ab80*/  UIADD3 UR5, UPT, UPT, UR20, UR24, URZ ;  /* 0x0000001814057290 */ /* 0x000fe4000fffe0ff */
[----:B------:R-:W-:-:S04]  /*ab90*/  IMAD R0, R0, 0x40, R252 ;  /* 0x0000004000007824 */ /* 0x000fc800078e02fc */
[----:B------:R-:W-:Y:S01]  /*aba0*/  VIADD R2, R0, UR20 ;  /* 0x0000001400027c36 */ /* 0x000fe20008000000 */
[----:B------:R-:W-:Y:S03]  /*abb0*/  HMMA.16816.F32.BF16 R196, R4, R50, R108 ;  /* 0x0000003204c4723c */ /* 0x000fe6000004186c */
[----:B------:R-:W-:-:S05]  /*abc0*/  VIADD R38, R2, 0xfffffff0 ;  /* 0xfffffff002267836 */ /* 0x000fca0000000000 */
[----:B------:R-:W-:Y:S01]  /*abd0*/  HMMA.16816.F32.BF16 R244, R16, R52, R244 ;  /* 0x0000003410f4723c */ /* 0x000fe200000418f4 */
[----:B------:R-:W-:Y:S01]  /*abe0*/  IMAD.MOV.U32 R52, RZ, RZ, R32 ;  /* 0x000000ffff347224 */ /* 0x000fe200078e0020 */
[----:B------:R-:W-:Y:S01]  /*abf0*/  LDSM.16.M88.4 R16, [R37+0x8800] ;  /* 0x008800002510783b */ /* 0x000fe20000000200 */
[----:B------:R-:W-:-:S03]  /*ac00*/  IMAD.MOV.U32 R53, RZ, RZ, R3 ;  /* 0x000000ffff357224 */ /* 0x000fc600078e0003 */
[----:B------:R-:W-:Y:S02]  /*ac10*/  LDSM.16.M88.4 R32, [R37+0x8c00] ;  /* 0x008c00002520783b */ /* 0x000fe40000000200 */
        /* <DEDUP_REMOVED lines=8> */
[----:B------:R-:W2:Y:S01]  /*aca0*/  LDSM.16.M88.4 R8, [R216+0x4000] ;  /* 0x00400000d808783b */ /* 0x000ea20000000200 */
[----:B------:R-:W-:-:S04]  /*acb0*/  DEPBAR.LE SB0, 0x0 ;  /* 0x000080000000791a */ /* 0x000fc80000000000 */
[C---:B------:R-:W-:Y:S08]  /*acc0*/  HMMA.16816.F32.BF16 R64, R12.reuse, R28, R192 ;  /* 0x0000001c0c40723c */ /* 0x040ff000000418c0 */
[C---:B------:R-:W-:Y:S08]  /*acd0*/  HMMA.16816.F32.BF16 R60, R12.reuse, R30, R60 ;  /* 0x0000001e0c3c723c */ /* 0x040ff0000004183c */
[----:B------:R-:W-:Y:S01]  /*ace0*/  HMMA.16816.F32.BF16 R28, R12, R40, R244 ;  /* 0x000000280c1c723c */ /* 0x000fe200000418f4 */
[----:B------:R-:W-:-:S07]  /*acf0*/  VIADD R41, R224, 0x8 ;  /* 0x00000008e0297836 */ /* 0x000fce0000000000 */
[C---:B------:R-:W-:Y:S08]  /*ad00*/  HMMA.16816.F32.BF16 R56, R12.reuse, R48, R56 ;  /* 0x000000300c38723c */ /* 0x040ff00000041838 */
[C---:B------:R-:W-:Y:S08]  /*ad10*/  HMMA.16816.F32.BF16 R52, R12.reuse, R50, R52 ;  /* 0x000000320c34723c */ /* 0x040ff00000041834 */
[C---:B------:R-:W-:Y:S08]  /*ad20*/  HMMA.16816.F32.BF16 R48, R12.reuse, R44, R248 ;  /* 0x0000002c0c30723c */ /* 0x040ff000000418f8 */
[----:B------:R-:W-:Y:S08]  /*ad30*/  HMMA.16816.F32.BF16 R44, R12, R46, R236 ;  /* 0x0000002e0c2c723c */ /* 0x000ff000000418ec */
[----:B-1----:R-:W-:Y:S08]  /*ad40*/  HMMA.16816.F32.BF16 R236, R4, R16, R188 ;  /* 0x0000001004ec723c */ /* 0x002ff000000418bc */
[----:B--2---:R-:W-:Y:S01]  /*ad50*/  HMMA.16816.F32.BF16 R188, R8, R32, R28 ;  /* 0x0000002008bc723c */ /* 0x004fe2000004181c */
[----:B------:R-:W-:-:S02]  /*ad60*/  VIADD R29, R2, 0xffffffc0 ;  /* 0xffffffc0021d7836 */ /* 0x000fc40000000000 */
[C---:B------:R-:W-:Y:S02]  /*ad70*/  VIADD R28, R2.reuse, 0xffffffc1 ;  /* 0xffffffc1021c7836 */ /* 0x040fe40000000000 */
[----:B------:R-:W-:Y:S02]  /*ad80*/  VIADD R30, R2, 0xffffffc8 ;  /* 0xffffffc8021e7836 */ /* 0x000fe40000000000 */
[----:B------:R-:W-:Y:S01]  /*ad90*/  IMAD.IADD R3, R41, 0x1, -R28 ;  /* 0x0000000129037824 */ /* 0x000fe200078e0a1c */
[----:B------:R-:W-:Y:S01]  /*ada0*/  HMMA.16816.F32.BF16 R176, R12, R42, R232 ;  /* 0x0000002a0cb0723c */ /* 0x000fe200000418e8 */
[----:B------:R-:W-:Y:S01]  /*adb0*/  LOP3.LUT R12, R217, 0xc0, RZ, 0xc0, !PT ;  /* 0x000000c0d90c7812 */ /* 0x000fe200078ec0ff */
[C---:B------:R-:W-:Y:S02]  /*adc0*/  VIADD R15, R0.reuse, 0xffffffd0 ;  /* 0xffffffd0000f7836 */ /* 0x040fe40000000000 */
[----:B------:R-:W-:Y:S01]  /*add0*/  VIADD R14, R0, 0xffffffd1 ;  /* 0xffffffd1000e7836 */ /* 0x000fe20000000000 */
[----:B------:R-:W-:Y:S01]  /*ade0*/  LOP3.LUT R12, R12, 0x18, R214, 0xf8, !PT ;  /* 0x000000180c0c7812 */ /* 0x000fe200078ef8d6 */
[----:B------:R-:W-:-:S02]  /*adf0*/  VIADD R13, R0, 0xffffffd8 ;  /* 0xffffffd8000d7836 */ /* 0x000fc40000000000 */
[C---:B------:R-:W-:Y:S08]  /*ae00*/  HMMA.16816.F32.BF16 R108, R4.reuse, R34, R108 ;  /* 0x00000022046c723c */ /* 0x040ff0000004186c */
[C---:B------:R-:W-:Y:S08]  /*ae10*/  HMMA.16816.F32.BF16 R208, R4.reuse, R24, R208 ;  /* 0x0000001804d0723c */ /* 0x040ff000000418d0 */
[----:B------:R-:W-:Y:S03]  /*ae20*/  HMMA.16816.F32.BF16 R204, R4, R26, R204 ;  /* 0x0000001a04cc723c */ /* 0x000fe600000418cc */
[----:B------:R-:W-:Y:S01]  /*ae30*/  IMAD.MOV.U32 R229, RZ, RZ, R108 ;  /* 0x000000ffffe57224 */ /* 0x000fe200078e006c */
[----:B------:R1:W-:Y:S01]  /*ae40*/  STL.64 [R1], R110 ;  /* 0x0000006e01007387 */ /* 0x0003e20000100a00 */
[----:B------:R-:W-:-:S03]  /*ae50*/  IMAD.MOV.U32 R223, RZ, RZ, R109 ;  /* 0x000000ffffdf7224 */ /* 0x000fc600078e006d */
[C---:B------:R-:W-:Y:S08]  /*ae60*/  HMMA.16816.F32.BF16 R200, R4.reuse, R20, R200 ;  /* 0x0000001404c8723c */ /* 0x040ff000000418c8 */
[C---:B------:R-:W-:Y:S08]  /*ae70*/  HMMA.16816.F32.BF16 R232, R4.reuse, R22, R196 ;  /* 0x0000001604e8723c */ /* 0x040ff000000418c4 */
[C---:B------:R-:W-:Y:S08]  /*ae80*/  HMMA.16816.F32.BF16 R244, R4.reuse, R18, R184 ;  /* 0x0000001204f4723c */ /* 0x040ff000000418b8 */
[----:B------:R-:W-:Y:S01]  /*ae90*/  HMMA.16816.F32.BF16 R248, R4, R32, R180 ;  /* 0x0000002004f8723c */ /* 0x000fe200000418b4 */
[----:B------:R-:W-:-:S02]  /*aea0*/  IMAD.IADD R4, R41, 0x1, -R29 ;  /* 0x0000000129047824 */ /* 0x000fc400078e0a1d */
[----:B------:R-:W-:-:S03]  /*aeb0*/  IMAD.IADD R6, R41, 0x1, -R30 ;  /* 0x0000000129067824 */ /* 0x000fc600078e0a1e */
[----:B------:R-:W-:Y:S02]  /*aec0*/  IABS R5, R4 ;  /* 0x0000000400057213 */ /* 0x000fe40000000000 */
[C---:B------:R-:W-:Y:S01]  /*aed0*/  HMMA.16816.F32.BF16 R64, R8.reuse, R24, R64 ;  /* 0x000000180840723c */ /* 0x040fe20000041840 */
[----:B------:R-:W-:Y:S01]  /*aee0*/  IABS R4, R3 ;  /* 0x0000000300047213 */ /* 0x000fe20000000000 */
[C---:B------:R-:W-:Y:S01]  /*aef0*/  VIADD R25, R2.reuse, 0xffffffd1 ;  /* 0xffffffd102197836 */ /* 0x040fe20000000000 */
[----:B------:R-:W-:Y:S01]  /*af00*/  IABS R3, R6 ;  /* 0x0000000600037213 */ /* 0x000fe20000000000 */
[----:B------:R-:W-:Y:S01]  /*af10*/  IMAD.MOV.U32 R7, RZ, RZ, R5 ;  /* 0x000000ffff077224 */ /* 0x000fe200078e0005 */
[----:B------:R-:W-:Y:S01]  /*af20*/  LOP3.LUT R6, R213, 0x8, RZ, 0xc0, !PT ;  /* 0x00000008d5067812 */ /* 0x000fe200078ec0ff */
[----:B------:R-:W-:Y:S01]  /*af30*/  VIADD R24, R2, 0xffffffd8 ;  /* 0xffffffd802187836 */ /* 0x000fe20000000000 */
[----:B------:R-:W-:Y:S01]  /*af40*/  I2FP.F32.S32 R4, R4 ;  /* 0x0000000400047245 */ /* 0x000fe20000201400 */
[C---:B------:R-:W-:Y:S01]  /*af50*/  HMMA.16816.F32.BF16 R60, R8.reuse, R26, R60 ;  /* 0x0000001a083c723c */ /* 0x040fe2000004183c */
[----:B------:R-:W-:Y:S01]  /*af60*/  LOP3.LUT R5, R12, R6, RZ, 0x3c, !PT ;  /* 0x000000060c057212 */ /* 0x000fe200078e3cff */
[C---:B------:R-:W-:Y:S01]  /*af70*/  VIADD R27, R2.reuse, 0xffffffc9 ;  /* 0xffffffc9021b7836 */ /* 0x040fe20000000000 */
[----:B------:R-:W-:Y:S01]  /*af80*/  I2FP.F32.S32 R3, R3 ;  /* 0x0000000300037245 */ /* 0x000fe20000201400 */
[C---:B------:R-:W-:Y:S01]  /*af90*/  VIADD R26, R2.reuse, 0xffffffd0 ;  /* 0xffffffd0021a7836 */ /* 0x040fe20000000000 */
[----:B------:R-:W-:Y:S01]  /*afa0*/  I2FP.F32.S32 R6, R7 ;  /* 0x0000000700067245 */ /* 0x000fe20000201400 */
[----:B------:R-:W-:Y:S01]  /*afb0*/  IMAD.IADD R7, R41, 0x1, -R24 ;  /* 0x0000000129077824 */ /* 0x000fe200078e0a18 */
[----:B------:R-:W-:Y:S01]  /*afc0*/  LOP3.LUT R217, R5, 0x120, R217, 0xf8, !PT ;  /* 0x0000012005d97812 */ /* 0x000fe200078ef8d9 */
[----:B-1----:R-:W-:Y:S01]  /*afd0*/  HMMA.16816.F32.BF16 R108, R8, R22, R52 ;  /* 0x00000016086c723c */ /* 0x002fe20000041834 */
[----:B------:R-:W-:-:S02]  /*afe0*/  VIADD R23, R2, 0xffffffd9 ;  /* 0xffffffd902177836 */ /* 0x000fc40000000000 */
[----:B------:R-:W-:Y:S01]  /*aff0*/  VIADD R22, R2, 0xffffffe0 ;  /* 0xffffffe002167836 */ /* 0x000fe20000000000 */
[----:B------:R1:W-:Y:S01]  /*b000*/  STL [R1+0x1c], R217 ;  /* 0x00001cd901007387 */ /* 0x0003e20000100800 */
[----:B------:R-:W-:-:S03]  /*b010*/  VIADD R12, R0, 0xffffffd9 ;  /* 0xffffffd9000c7836 */ /* 0x000fc60000000000 */
[C---:B------:R-:W-:Y:S01]  /*b020*/  HMMA.16816.F32.BF16 R180, R8.reuse, R18, R44 ;  /* 0x0000001208b4723c */ /* 0x040fe2000004182c */
[----:B------:R-:W-:Y:S01]  /*b030*/  FFMA.FTZ R47, R4, -UR6, R67 ;  /* 0x80000006042f7c23 */ /* 0x000fe20008010043 */
[----:B------:R-:W-:Y:S02]  /*b040*/  IMAD.IADD R4, R41, 0x1, -R27 ;  /* 0x0000000129047824 */ /* 0x000fe400078e0a1b */
[----:B------:R-:W-:Y:S01]  /*b050*/  FFMA.FTZ R46, R3, -UR6, R62 ;  /* 0x80000006032e7c23 */ /* 0x000fe2000801003e */
[C---:B------:R-:W-:Y:S02]  /*b060*/  IMAD.IADD R3, R41.reuse, 0x1, -R26 ;  /* 0x0000000129037824 */ /* 0x040fe400078e0a1a */
[----:B------:R-:W-:Y:S01]  /*b070*/  VIADD R18, R0, 0xffffffc1 ;  /* 0xffffffc100127836 */ /* 0x000fe20000000000 */
[----:B------:R-:W-:Y:S01]  /*b080*/  HMMA.16816.F32.BF16 R184, R8, R16, R48 ;  /* 0x0000001008b8723c */ /* 0x000fe20000041830 */
[----:B------:R-:W-:Y:S01]  /*b090*/  FFMA.FTZ R48, R6, -UR6, R66 ;  /* 0x8000000606307c23 */ /* 0x000fe20008010042 */
[----:B------:R-:W-:Y:S01]  /*b0a0*/  IMAD.IADD R6, R41, 0x1, -R25 ;  /* 0x0000000129067824 */ /* 0x000fe200078e0a19 */
[----:B------:R-:W-:Y:S01]  /*b0b0*/  IABS R5, R3 ;  /* 0x0000000300057213 */ /* 0x000fe20000000000 */
[C---:B------:R-:W-:Y:S01]  /*b0c0*/  VIADD R19, R0.reuse, 0xffffffc0 ;  /* 0xffffffc000137836 */ /* 0x040fe20000000000 */
[----:B------:R-:W-:Y:S01]  /*b0d0*/  IABS R3, R7 ;  /* 0x0000000700037213 */ /* 0x000fe20000000000 */
[----:B------:R-:W-:-:S02]  /*b0e0*/  VIADD R17, R0, 0xffffffc8 ;  /* 0xffffffc800117836 */ /* 0x000fc40000000000 */
[C---:B------:R-:W-:Y:S01]  /*b0f0*/  HMMA.16816.F32.BF16 R56, R8.reuse, R20, R56 ;  /* 0x000000140838723c */ /* 0x040fe20000041838 */
[----:B------:R-:W-:Y:S02]  /*b100*/  IMAD.MOV.U32 R7, RZ, RZ, R5 ;  /* 0x000000ffff077224 */ /* 0x000fe400078e0005 */
[C---:B------:R-:W-:Y:S02]  /*b110*/  VIADD R21, R2.reuse, 0xffffffe1 ;  /* 0xffffffe102157836 */ /* 0x040fe40000000000 */
[----:B------:R-:W-:Y:S01]  /*b120*/  VIADD R20, R2, 0xffffffe8 ;  /* 0xffffffe802147836 */ /* 0x000fe20000000000 */
[----:B------:R-:W-:Y:S01]  /*b130*/  I2FP.F32.S32 R7, R7 ;  /* 0x0000000700077245 */ /* 0x000fe20000201400 */
[----:B------:R-:W-:Y:S01]  /*b140*/  VIADD R16, R0, 0xffffffc9 ;  /* 0xffffffc900107836 */ /* 0x000fe20000000000 */
[----:B------:R-:W-:Y:S01]  /*b150*/  HMMA.16816.F32.BF16 R176, R8, R34, R176 ;  /* 0x0000002208b0723c */ /* 0x000fe200000418b0 */
[C---:B------:R-:W-:Y:S01]  /*b160*/  IMAD.IADD R9, R41.reuse, 0x1, -R23 ;  /* 0x0000000129097824 */ /* 0x040fe200078e0a17 */
[----:B------:R-:W-:Y:S01]  /*b170*/  IABS R8, R4 ;  /* 0x0000000400087213 */ /* 0x000fe20000000000 */
[----:B------:R-:W-:Y:S01]  /*b180*/  VIADD R35, R2, 0xffffffe9 ;  /* 0xffffffe902237836 */ /* 0x000fe20000000000 */
[----:B------:R-:W-:Y:S01]  /*b190*/  IABS R4, R6 ;  /* 0x0000000600047213 */ /* 0x000fe20000000000 */
[----:B------:R-:W-:Y:S01]  /*b1a0*/  VIADD R11, R0, 0xffffffe0 ;  /* 0xffffffe0000b7836 */ /* 0x000fe20000000000 */
[----:B------:R-:W-:Y:S01]  /*b1b0*/  IABS R6, R9 ;  /* 0x0000000900067213 */ /* 0x000fe20000000000 */
[----:B------:R-:W-:-:S02]  /*b1c0*/  IMAD.IADD R9, R41, 0x1, -R38 ;  /* 0x0000000129097824 */ /* 0x000fc400078e0a26 */
[----:B------:R-:W-:Y:S02]  /*b1d0*/  IMAD.MOV.U32 R5, RZ, RZ, R4 ;  /* 0x000000ffff057224 */ /* 0x000fe400078e0004 */
[----:B------:R-:W-:Y:S02]  /*b1e0*/  IMAD.MOV.U32 R4, RZ, RZ, R3 ;  /* 0x000000ffff047224 */ /* 0x000fe400078e0003 */
[----:B------:R-:W-:Y:S01]  /*b1f0*/  FFMA.FTZ R34, R7, -UR6, R58 ;  /* 0x8000000607227c23 */ /* 0x000fe2000801003a */
[----:B------:R-:W-:Y:S01]  /*b200*/  IMAD.MOV.U32 R3, RZ, RZ, R6 ;  /* 0x000000ffff037224 */ /* 0x000fe200078e0006 */
[----:B------:R-:W-:Y:S01]  /*b210*/  I2FP.F32.S32 R6, R8 ;  /* 0x0000000800067245 */ /* 0x000fe20000201400 */
[C---:B------:R-:W-:Y:S01]  /*b220*/  IMAD.IADD R7, R41.reuse, 0x1, -R35 ;  /* 0x0000000129077824 */ /* 0x040fe200078e0a23 */
        /* <DEDUP_REMOVED lines=17> */
[----:B------:R-:W-:-:S02]  /*b340*/  IMAD.MOV.U32 R5, RZ, RZ, R4 ;  /* 0x000000ffff057224 */ /* 0x000fc400078e0004 */
        /* <DEDUP_REMOVED lines=13> */
[----:B------:R-:W-:Y:S02]  /*b420*/  VIADD R3, R41, -UR5 ;  /* 0x8000000529037c36 */ /* 0x000fe40008000000 */
[----:B------:R-:W-:Y:S01]  /*b430*/  FFMA.FTZ R33, R5, -UR6, R182 ;  /* 0x8000000605217c23 */ /* 0x000fe200080100b6 */
[C---:B------:R-:W-:Y:S02]  /*b440*/  VIADD R7, R0.reuse, 0xfffffff0 ;  /* 0xfffffff000077836 */ /* 0x040fe40000000000 */
[C---:B------:R-:W-:Y:S01]  /*b450*/  VIADD R5, R0.reuse, 0xfffffff8 ;  /* 0xfffffff800057836 */ /* 0x040fe20000000000 */
[----:B------:R-:W-:Y:S01]  /*b460*/  BAR.SYNC.DEFER_BLOCKING 0x0 ;  /* 0x0000000000007b1d */ /* 0x000fe20000010000 */
[C---:B------:R-:W-:Y:S01]  /*b470*/  ISETP.GT.AND P0, PT, R3.reuse, R18, PT ;  /* 0x000000120300720c */ /* 0x040fe20003f04270 */
[C---:B------:R-:W-:Y:S01]  /*b480*/  VIADD R6, R0.reuse, 0xfffffff1 ;  /* 0xfffffff100067836 */ /* 0x040fe20000000000 */
[----:B------:R-:W-:Y:S01]  /*b490*/  ISETP.GT.AND P5, PT, R3, R19, PT ;  /* 0x000000130300720c */ /* 0x000fe20003fa4270 */
[----:B------:R-:W-:Y:S01]  /*b4a0*/  VIADD R4, R0, 0xfffffff9 ;  /* 0xfffffff900047836 */ /* 0x000fe20000000000 */
[----:B------:R-:W-:-:S02]  /*b4b0*/  FSEL R59, R47, -INF , !P0 ;  /* 0xff8000002f3b7808 */ /* 0x000fc40004000000 */
[C---:B------:R-:W-:Y:S02]  /*b4c0*/  ISETP.GT.AND P0, PT, R3.reuse, R15, PT ;  /* 0x0000000f0300720c */ /* 0x040fe40003f04270 */
[----:B------:R-:W-:Y:S02]  /*b4d0*/  FSEL R58, R48, -INF , !P5 ;  /* 0xff800000303a7808 */ /* 0x000fe40006800000 */
[C---:B------:R-:W-:Y:S02]  /*b4e0*/  ISETP.GT.AND P6, PT, R3.reuse, R17, PT ;  /* 0x000000110300720c */ /* 0x040fe40003fc4270 */
[----:B------:R-:W-:Y:S02]  /*b4f0*/  ISETP.GT.AND P5, PT, R3, R16, PT ;  /* 0x000000100300720c */ /* 0x000fe40003fa4270 */
[----:B------:R-:W-:Y:S01]  /*b500*/  FSEL R187, R34, -INF , !P0 ;  /* 0xff80000022bb7808 */ /* 0x000fe20004000000 */
[----:B------:R-:W-:Y:S01]  /*b510*/  VIADD R34, R2, 0xfffffff8 ;  /* 0xfffffff802227836 */ /* 0x000fe20000000000 */
[----:B------:R-:W-:-:S02]  /*b520*/  FSEL R183, R46, -INF , !P6 ;  /* 0xff8000002eb77808 */ /* 0x000fc40007000000 */
[----:B------:R-:W-:Y:S01]  /*b530*/  FSEL R186, R45, -INF , !P5 ;  /* 0xff8000002dba7808 */ /* 0x000fe20006800000 */
[----:B------:R-:W-:Y:S01]  /*b540*/  IMAD.IADD R0, R41, 0x1, -R34 ;  /* 0x0000000129007824 */ /* 0x000fe200078e0a22 */
[C---:B------:R-:W-:Y:S02]  /*b550*/  ISETP.GT.AND P6, PT, R3.reuse, R14, PT ;  /* 0x0000000e0300720c */ /* 0x040fe40003fc4270 */
[----:B------:R-:W-:Y:S02]  /*b560*/  ISETP.GT.AND P5, PT, R3, R13, PT ;  /* 0x0000000d0300720c */ /* 0x000fe40003fa4270 */
        /* <DEDUP_REMOVED lines=8> */
[----:B------:R-:W-:Y:S01]  /*b5f0*/  FSEL R195, R39, -INF , !P5 ;  /* 0xff80000027c37808 */ /* 0x000fe20006800000 */
[----:B------:R-:W-:Y:S01]  /*b600*/  VIADD R39, R224, 0x40 ;  /* 0x00000040e0277836 */ /* 0x000fe20000000000 */
        /* <DEDUP_REMOVED lines=9> */
[----:B------:R-:W-:Y:S01]  /*b6a0*/  ISETP.GT.AND P0, PT, R3, R5, PT ;  /* 0x000000050300720c */ /* 0x000fe20003f04270 */
[----:B------:R-:W-:Y:S01]  /*b6b0*/  IMAD.IADD R32, R39, 0x1, -R30 ;  /* 0x0000000127207824 */ /* 0x000fe200078e0a1e */
[----:B------:R-:W-:-:S02]  /*b6c0*/  ISETP.GT.AND P6, PT, R3, R6, PT ;  /* 0x000000060300720c */ /* 0x000fc40003fc4270 */
[----:B------:R-:W-:Y:S01]  /*b6d0*/  ISETP.GT.AND P5, PT, R3, R4, PT ;  /* 0x000000040300720c */ /* 0x000fe20003fa4270 */
[----:B------:R-:W-:-:S05]  /*b6e0*/  IMAD.IADD R3, R39, 0x1, -R29 ;  /* 0x0000000127037824 */ /* 0x000fca00078e0a1d */
[----:B------:R-:W-:Y:S02]  /*b6f0*/  IABS R31, R3 ;  /* 0x00000003001f7213 */ /* 0x000fe40000000000 */
[----:B------:R-:W-:Y:S02]  /*b700*/  IABS R3, R0 ;  /* 0x0000000000037213 */ /* 0x000fe40000000000 */
[----:B------:R-:W-:Y:S01]  /*b710*/  IABS R0, R32 ;  /* 0x0000002000007213 */ /* 0x000fe20000000000 */
[----:B------:R-:W-:Y:S01]  /*b720*/  IMAD.IADD R32, R39, 0x1, -R25 ;  /* 0x0000000127207824 */ /* 0x000fe200078e0a19 */
[----:B------:R-:W-:Y:S02]  /*b730*/  I2FP.F32.S32 R3, R3 ;  /* 0x0000000300037245 */ /* 0x000fe40000201400 */
[----:B------:R-:W-:Y:S02]  /*b740*/  I2FP.F32.S32 R0, R0 ;  /* 0x0000000000007245 */ /* 0x000fe40000201400 */
[----:B------:R-:W-:Y:S01]  /*b750*/  I2FP.F32.S32 R31, R31 ;  /* 0x0000001f001f7245 */ /* 0x000fe20000201400 */
[----:B------:R-:W-:Y:S01]  /*b760*/  FFMA.FTZ R51, R3, -UR6, R209 ;  /* 0x8000000603337c23 */ /* 0x000fe200080100d1 */
[----:B------:R-:W-:-:S02]  /*b770*/  IMAD.IADD R3, R39, 0x1, -R27 ;  /* 0x0000000127037824 */ /* 0x000fc400078e0a1b */
[----:B------:R-:W-:Y:S01]  /*b780*/  FFMA.FTZ R50, R0, -UR6, R204 ;  /* 0x8000000600327c23 */ /* 0x000fe200080100cc */
[----:B------:R-:W-:Y:S02]  /*b790*/  IMAD.IADD R0, R39, 0x1, -R26 ;  /* 0x0000000127007824 */ /* 0x000fe400078e0a1a */
[----:B------:R-:W-:Y:S01]  /*b7a0*/  FFMA.FTZ R52, R31, -UR6, R208 ;  /* 0x800000061f347c23 */ /* 0x000fe200080100d0 */
[----:B------:R-:W-:Y:S01]  /*b7b0*/  IMAD.MOV.U32 R209, RZ, RZ, R231 ;  /* 0x000000ffffd17224 */ /* 0x000fe200078e00e7 */
[----:B------:R-:W-:Y:S01]  /*b7c0*/  IABS R31, R3 ;  /* 0x00000003001f7213 */ /* 0x000fe20000000000 */
[----:B------:R-:W-:Y:S01]  /*b7d0*/  IMAD.MOV.U32 R208, RZ, RZ, R230 ;  /* 0x000000ffffd07224 */ /* 0x000fe200078e00e6 */
[----:B------:R-:W-:Y:S02]  /*b7e0*/  IABS R3, R0 ;  /* 0x0000000000037213 */ /* 0x000fe40000000000 */
[----:B------:R-:W-:Y:S01]  /*b7f0*/  IABS R0, R32 ;  /* 0x0000002000007213 */ /* 0x000fe20000000000 */
[----:B------:R-:W-:Y:S01]  /*b800*/  IMAD.IADD R32, R39, 0x1, -R22 ;  /* 0x0000000127207824 */ /* 0x000fe200078e0a16 */
[----:B------:R-:W-:-:S02]  /*b810*/  I2FP.F32.S32 R3, R3 ;  /* 0x0000000300037245 */ /* 0x000fc40000201400 */
[----:B------:R-:W-:Y:S02]  /*b820*/  I2FP.F32.S32 R0, R0 ;  /* 0x0000000000007245 */ /* 0x000fe40000201400 */
[----:B------:R-:W-:Y:S01]  /*b830*/  I2FP.F32.S32 R31, R31 ;  /* 0x0000001f001f7245 */ /* 0x000fe20000201400 */
[----:B------:R-:W-:Y:S01]  /*b840*/  FFMA.FTZ R48, R3, -UR6, R200 ;  /* 0x8000000603307c23 */ /* 0x000fe200080100c8 */
[C---:B------:R-:W-:Y:S02]  /*b850*/  IMAD.IADD R3, R39.reuse, 0x1, -R24 ;  /* 0x0000000127037824 */ /* 0x040fe400078e0a18 */
[----:B------:R-:W-:Y:S01]  /*b860*/  FFMA.FTZ R47, R0, -UR6, R201 ;  /* 0x80000006002f7c23 */ /* 0x000fe200080100c9 */
[----:B------:R-:W-:Y:S02]  /*b870*/  IMAD.IADD R0, R39, 0x1, -R23 ;  /* 0x0000000127007824 */ /* 0x000fe400078e0a17 */
[----:B------:R-:W-:Y:S01]  /*b880*/  FFMA.FTZ R49, R31, -UR6, R205 ;  /* 0x800000061f317c23 */ /* 0x000fe200080100cd */
[----:B------:R-:W-:-:S02]  /*b890*/  FSEL R200, R53, -INF , !P0 ;  /* 0xff80000035c87808 */ /* 0x000fc40004000000 */
        /* <DEDUP_REMOVED lines=12> */
[----:B------:R-:W-:Y:S02]  /*b960*/  IABS R31, R3 ;  /* 0x00000003001f7213 */ /* 0x000fe40000000000 */
[----:B------:R-:W-:Y:S02]  /*b970*/  IABS R3, R0 ;  /* 0x0000000000037213 */ /* 0x000fe40000000000 */
[----:B------:R-:W-:Y:S02]  /*b980*/  IABS R0, R32 ;  /* 0x0000002000007213 */ /* 0x000fe40000000000 */
[----:B------:R-:W-:-:S02]  /*b990*/  I2FP.F32.S32 R3, R3 ;  /* 0x0000000300037245 */ /* 0x000fc40000201400 */
[----:B------:R-:W-:Y:S02]  /*b9a0*/  I2FP.F32.S32 R0, R0 ;  /* 0x0000000000007245 */ /* 0x000fe40000201400 */
[----:B------:R-:W-:Y:S01]  /*b9b0*/  I2FP.F32.S32 R31, R31 ;  /* 0x0000001f001f7245 */ /* 0x000fe20000201400 */
[----:B------:R-:W-:Y:S01]  /*b9c0*/  FFMA.FTZ R42, R3, -UR6, R244 ;  /* 0x80000006032a7c23 */ /* 0x000fe200080100f4 */
[----:B------:R-:W-:Y:S02]  /*b9d0*/  VIADD R3, R2, 0xfffffff1 ;  /* 0xfffffff102037836 */ /* 0x000fe40000000000 */
[----:B------:R-:W-:Y:S01]  /*b9e0*/  FFMA.FTZ R40, R0, -UR6, R245 ;  /* 0x8000000600287c23 */ /* 0x000fe200080100f5 */
[----:B------:R-:W-:Y:S02]  /*b9f0*/  VIADD R2, R2, 0xfffffff9 ;  /* 0xfffffff902027836 */ /* 0x000fe40000000000 */
[----:B------:R-:W-:Y:S01]  /*ba00*/  FFMA.FTZ R43, R31, -UR6, R237 ;  /* 0x800000061f2b7c23 */ /* 0x000fe200080100ed */
[----:B------:R-:W-:-:S02]  /*ba10*/  IMAD.IADD R0, R39, 0x1, -R38 ;  /* 0x0000000127007824 */ /* 0x000fc400078e0a26 */
[C---:B------:R-:W-:Y:S02]  /*ba20*/  IMAD.IADD R32, R41.reuse, 0x1, -R2 ;  /* 0x0000000129207824 */ /* 0x040fe400078e0a02 */
[----:B------:R-:W-:Y:S01]  /*ba30*/  IMAD.IADD R31, R41, 0x1, -R3 ;  /* 0x00000001291f7824 */ /* 0x000fe200078e0a03 */
[----:B------:R-:W-:Y:S02]  /*ba40*/  IABS R0, R0 ;  /* 0x0000000000007213 */ /* 0x000fe40000000000 */
[----:B------:R-:W-:Y:S02]  /*ba50*/  IABS R32, R32 ;  /* 0x0000002000207213 */ /* 0x000fe40000000000 */
[----:B------:R-:W-:Y:S01]  /*ba60*/  IABS R31, R31 ;  /* 0x0000001f001f7213 */ /* 0x000fe20000000000 */
[----:B------:R-:W-:Y:S02]  /*ba70*/  IMAD.MOV.U32 R33, RZ, RZ, R0 ;  /* 0x000000ffff217224 */ /* 0x000fe400078e0000 */
[----:B------:R-:W-:Y:S01]  /*ba80*/  IMAD.MOV.U32 R0, RZ, RZ, R32 ;  /* 0x000000ffff007224 */ /* 0x000fe200078e0020 */
[----:B------:R-:W-:-:S02]  /*ba90*/  I2FP.F32.S32 R31, R31 ;  /* 0x0000001f001f7245 */ /* 0x000fc40000201400 */
[----:B------:R-:W-:Y:S02]  /*baa0*/  I2FP.F32.S32 R33, R33 ;  /* 0x0000002100217245 */ /* 0x000fe40000201400 */
[----:B------:R-:W-:Y:S01]  /*bab0*/  I2FP.F32.S32 R0, R0 ;  /* 0x0000000000007245 */ /* 0x000fe20000201400 */
[----:B------:R-:W-:Y:S02]  /*bac0*/  FFMA.FTZ R32, R31, -UR6, R191 ;  /* 0x800000061f207c23 */ /* 0x000fe400080100bf */
[----:B------:R-:W-:Y:S02]  /*bad0*/  FFMA.FTZ R33, R33, -UR6, R248 ;  /* 0x8000000621217c23 */ /* 0x000fe400080100f8 */
[----:B------:R-:W-:Y:S01]  /*bae0*/  FFMA.FTZ R31, R0, -UR6, R179 ;  /* 0x80000006001f7c23 */ /* 0x000fe200080100b3 */
[----:B------:R-:W-:Y:S01]  /*baf0*/  VIADD R0, R39, -UR5 ;  /* 0x8000000527007c36 */ /* 0x000fe20008000000 */
[----:B------:R-:W-:Y:S01]  /*bb00*/  FSEL R182, R32, -INF , !P6 ;  /* 0xff80000020b67808 */ /* 0x000fe20007000000 */
[----:B------:R-:W-:-:S02]  /*bb10*/  IMAD.IADD R32, R224, 0x1, -R30 ;  /* 0x00000001e0207824 */ /* 0x000fc400078e0a1e */
[----:B------:R-:W-:Y:S01]  /*bb20*/  FSEL R199, R31, -INF , !P5 ;  /* 0xff8000001fc77808 */ /* 0x000fe20006800000 */
[----:B------:R-:W-:Y:S01]  /*bb30*/  IMAD.IADD R31, R224, 0x1, -R29 ;  /* 0x00000001e01f7824 */ /* 0x000fe200078e0a1d */
[C---:B------:R-:W-:Y:S02]  /*bb40*/  ISETP.GT.AND P0, PT, R0.reuse, R19, PT ;  /* 0x000000130000720c */ /* 0x040fe40003f04270 */
[----:B------:R-:W-:Y:S02]  /*bb50*/  ISETP.GT.AND P6, PT, R0, R18, PT ;  /* 0x000000120000720c */ /* 0x000fe40003fc4270 */
[----:B------:R-:W-:Y:S02]  /*bb60*/  FSEL R54, R52, -INF , !P0 ;  /* 0xff80000034367808 */ /* 0x000fe40004000000 */
[C---:B------:R-:W-:Y:S02]  /*bb70*/  ISETP.GT.AND P5, PT, R0.reuse, R17, PT ;  /* 0x000000110000720c */ /* 0x040fe40003fa4270 */
[----:B------:R-:W-:-:S02]  /*bb80*/  ISETP.GT.AND P0, PT, R0, R16, PT ;  /* 0x000000100000720c */ /* 0x000fc40003f04270 */
[----:B------:R-:W-:Y:S02]  /*bb90*/  FSEL R53, R51, -INF , !P6 ;  /* 0xff80000033357808 */ /* 0x000fe40007000000 */
[----:B------:R-:W-:Y:S02]  /*bba0*/  FSEL R55, R50, -INF , !P5 ;  /* 0xff80000032377808 */ /* 0x000fe40006800000 */
[----:B------:R-:W-:Y:S02]  /*bbb0*/  FSEL R66, R49, -INF , !P0 ;  /* 0xff80000031427808 */ /* 0x000fe40004000000 */
[C---:B------:R-:W-:Y:S02]  /*bbc0*/  ISETP.GT.AND P6, PT, R0.reuse, R15, PT ;  /* 0x0000000f0000720c */ /* 0x040fe40003fc4270 */
        /* <DEDUP_REMOVED lines=14> */
[----:B------:R-:W-:Y:S02]  /*bcb0*/  IABS R31, R31 ;  /* 0x0000001f001f7213 */ /* 0x000fe40000000000 */
[----:B------:R-:W-:Y:S02]  /*bcc0*/  FSEL R111, R42, -INF , !P6 ;  /* 0xff8000002a6f7808 */ /* 0x000fe40007000000 */
[----:B------:R-:W-:Y:S02]  /*bcd0*/  FSEL R178, R40, -INF , !P5 ;  /* 0xff80000028b27808 */ /* 0x000fe40006800000 */
[----:B------:R-:W-:Y:S02]  /*bce0*/  FSEL R179, R33, -INF , !P0 ;  /* 0xff80000021b37808 */ /* 0x000fe40004000000 */
[C---:B------:R-:W-:Y:S02]  /*bcf0*/  ISETP.GT.AND P6, PT, R0.reuse, R6, PT ;  /* 0x000000060000720c */ /* 0x040fe40003fc4270 */
[----:B------:R-:W-:-:S02]  /*bd00*/  ISETP.GT.AND P5, PT, R0, R5, PT ;  /* 0x000000050000720c */ /* 0x000fc40003fa4270 */
[----:B------:R-:W-:Y:S01]  /*bd10*/  ISETP.GT.AND P0, PT, R0, R4, PT ;  /* 0x000000040000720c */ /* 0x000fe20003f04270 */
[----:B------:R-:W-:Y:S01]  /*bd20*/  IMAD.IADD R0, R39, 0x1, -R34 ;  /* 0x0000000127007824 */ /* 0x000fe200078e0a22 */
[----:B------:R-:W-:Y:S02]  /*bd30*/  I2FP.F32.S32 R31, R31 ;  /* 0x0000001f001f7245 */ /* 0x000fe40000201400 */
[----:B------:R-:W-:Y:S02]  /*bd40*/  IABS R32, R32 ;  /* 0x0000002000207213 */ /* 0x000fe40000000000 */
[----:B------:R-:W-:Y:S01]  /*bd50*/  IABS R0, R0 ;  /* 0x0000000000007213 */ /* 0x000fe20000000000 */
[----:B------:R-:W-:Y:S01]  /*bd60*/  FFMA.FTZ R52, R31, -UR6, R64 ;  /* 0x800000061f347c23 */ /* 0x000fe20008010040 */
[----:B------:R-:W-:-:S03]  /*bd70*/  IMAD.IADD R31, R224, 0x1, -R28 ;  /* 0x00000001e01f7824 */ /* 0x000fc600078e0a1c */
[----:B------:R-:W-:Y:S02]  /*bd80*/  IMAD.MOV.U32 R33, RZ, RZ, R0 ;  /* 0x000000ffff217224 */ /* 0x000fe400078e0000 */
[----:B------:R-:W-:Y:S01]  /*bd90*/  IABS R31, R31 ;  /* 0x0000001f001f7213 */ /* 0x000fe20000000000 */
[----:B------:R-:W-:Y:S02]  /*bda0*/  IMAD.MOV.U32 R0, RZ, RZ, R32 ;  /* 0x000000ffff007224 */ /* 0x000fe400078e0020 */
        /* <DEDUP_REMOVED lines=8> */
[C---:B------:R-:W-:Y:S01]  /*be30*/  IMAD.IADD R0, R224.reuse, 0x1, -R26 ;  /* 0x00000001e0007824 */ /* 0x040fe200078e0a1a */
[----:B------:R-:W-:Y:S02]  /*be40*/  FSEL R65, R43, -INF , !P5 ;  /* 0xff8000002b417808 */ /* 0x000fe40006800000 */
[----:B------:R-:W-:Y:S02]  /*be50*/  IABS R32, R31 ;  /* 0x0000001f00207213 */ /* 0x000fe40000000000 */
[----:B------:R-:W-:Y:S02]  /*be60*/  IABS R31, R0 ;  /* 0x00000000001f7213 */ /* 0x000fe40000000000 */
[----:B------:R-:W-:Y:S01]  /*be70*/  IABS R0, R33 ;  /* 0x0000002100007213 */ /* 0x000fe20000000000 */
[----:B------:R-:W-:Y:S01]  /*be80*/  IMAD.IADD R33, R224, 0x1, -R22 ;  /* 0x00000001e0217824 */ /* 0x000fe200078e0a16 */
[----:B------:R-:W-:-:S02]  /*be90*/  I2FP.F32.S32 R31, R31 ;  /* 0x0000001f001f7245 */ /* 0x000fc40000201400 */
[----:B------:R-:W-:Y:S02]  /*bea0*/  I2FP.F32.S32 R0, R0 ;  /* 0x0000000000007245 */ /* 0x000fe40000201400 */
[----:B------:R-:W-:Y:S01]  /*beb0*/  I2FP.F32.S32 R32, R32 ;  /* 0x0000002000207245 */ /* 0x000fe20000201400 */
[----:B------:R-:W-:Y:S01]  /*bec0*/  FFMA.FTZ R50, R31, -UR6, R56 ;  /* 0x800000061f327c23 */ /* 0x000fe20008010038 */
[----:B------:R-:W-:Y:S02]  /*bed0*/  IMAD.IADD R31, R224, 0x1, -R24 ;  /* 0x00000001e01f7824 */ /* 0x000fe400078e0a18 */
[----:B------:R-:W-:Y:S01]  /*bee0*/  FFMA.FTZ R49, R0, -UR6, R57 ;  /* 0x8000000600317c23 */ /* 0x000fe20008010039 */
[----:B------:R-:W-:Y:S02]  /*bef0*/  IMAD.IADD R0, R224, 0x1, -R23 ;  /* 0x00000001e0007824 */ /* 0x000fe400078e0a17 */
[----:B------:R-:W-:Y:S01]  /*bf00*/  FFMA.FTZ R51, R32, -UR6, R61 ;  /* 0x8000000620337c23 */ /* 0x000fe2000801003d */
[----:B------:R-:W-:-:S02]  /*bf10*/  IABS R32, R31 ;  /* 0x0000001f00207213 */ /* 0x000fc40000000000 */
[----:B------:R-:W-:Y:S02]  /*bf20*/  IABS R31, R0 ;  /* 0x00000000001f7213 */ /* 0x000fe40000000000 */
[----:B------:R-:W-:Y:S01]  /*bf30*/  IABS R0, R33 ;  /* 0x0000002100007213 */ /* 0x000fe20000000000 */
[C---:B------:R-:W-:Y:S01]  /*bf40*/  IMAD.IADD R33, R224.reuse, 0x1, -R35 ;  /* 0x00000001e0217824 */ /* 0x040fe200078e0a23 */
        /* <DEDUP_REMOVED lines=22> */
[----:B------:R-:W-:Y:S02]  /*c0b0*/  IABS R0, R33 ;  /* 0x0000002100007213 */ /* 0x000fe40000000000 */
[----:B------:R-:W-:Y:S02]  /*c0c0*/  I2FP.F32.S32 R32, R32 ;  /* 0x0000002000207245 */ /* 0x000fe40000201400 */
[----:B------:R-:W-:Y:S02]  /*c0d0*/  I2FP.F32.S32 R31, R31 ;  /* 0x0000001f001f7245 */ /* 0x000fe40000201400 */
[----:B------:R-:W-:Y:S01]  /*c0e0*/  I2FP.F32.S32 R0, R0 ;  /* 0x0000000000007245 */ /* 0x000fe20000201400 */
[----:B------:R-:W-:Y:S02]  /*c0f0*/  FFMA.FTZ R39, R32, -UR6, R188 ;  /* 0x8000000620277c23 */ /* 0x000fe400080100bc */
[----:B------:R-:W-:-:S02]  /*c100*/  FFMA.FTZ R32, R31, -UR6, R249 ;  /* 0x800000061f207c23 */ /* 0x000fc400080100f9 */
[----:B------:R-:W-:Y:S01]  /*c110*/  FFMA.FTZ R31, R0, -UR6, R223 ;  /* 0x80000006001f7c23 */ /* 0x000fe200080100df */
[----:B------:R-:W-:Y:S02]  /*c120*/  VIADD R0, R224, -UR5 ;  /* 0x80000005e0007c36 */ /* 0x000fe40008000000 */
[----:B------:R-:W-:Y:S02]  /*c130*/  FSEL R60, R32, -INF , !P6 ;  /* 0xff800000203c7808 */ /* 0x000fe40007000000 */
[----:B------:R-:W-:Y:S01]  /*c140*/  FSEL R108, R31, -INF , !P0 ;  /* 0xff8000001f6c7808 */ /* 0x000fe20004000000 */
[----:B------:R-:W-:Y:S01]  /*c150*/  VIADD R31, R224, 0x48 ;  /* 0x00000048e01f7836 */ /* 0x000fe20000000000 */
[C---:B------:R-:W-:Y:S02]  /*c160*/  ISETP.GT.AND P6, PT, R0.reuse, R19, PT ;  /* 0x000000130000720c */ /* 0x040fe40003fc4270 */
[----:B------:R-:W-:Y:S01]  /*c170*/  ISETP.GT.AND P5, PT, R0, R18, PT ;  /* 0x000000120000720c */ /* 0x000fe20003fa4270 */
[C---:B------:R-:W-:Y:S01]  /*c180*/  IMAD.IADD R33, R31.reuse, 0x1, -R29 ;  /* 0x000000011f217824 */ /* 0x040fe200078e0a1d */
[----:B------:R-:W-:Y:S01]  /*c190*/  FSEL R43, R52, -INF , !P6 ;  /* 0xff800000342b7808 */ /* 0x000fe20007000000 */
[----:B------:R-:W-:Y:S01]  /*c1a0*/  IMAD.IADD R29, R224, 0x1, -R34 ;  /* 0x00000001e01d7824 */ /* 0x000fe200078e0a22 */
[C---:B------:R-:W-:Y:S01]  /*c1b0*/  ISETP.GT.AND P0, PT, R0.reuse, R17, PT ;  /* 0x000000110000720c */ /* 0x040fe20003f04270 */
[C---:B------:R-:W-:Y:S01]  /*c1c0*/  IMAD.IADD R30, R31.reuse, 0x1, -R30 ;  /* 0x000000011f1e7824 */ /* 0x040fe200078e0a1e */
[----:B------:R-:W-:Y:S01]  /*c1d0*/  ISETP.GT.AND P6, PT, R0, R16, PT ;  /* 0x000000100000720c */ /* 0x000fe20003fc4270 */
[C---:B------:R-:W-:Y:S01]  /*c1e0*/  IMAD.IADD R27, R31.reuse, 0x1, -R27 ;  /* 0x000000011f1b7824 */ /* 0x040fe200078e0a1b */
[----:B------:R-:W-:Y:S01]  /*c1f0*/  FSEL R44, R44, -INF , !P5 ;  /* 0xff8000002c2c7808 */ /* 0x000fe20006800000 */
[C---:B------:R-:W-:Y:S01]  /*c200*/  IMAD.IADD R25, R31.reuse, 0x1, -R25 ;  /* 0x000000011f197824 */ /* 0x040fe200078e0a19 */
[----:B------:R-:W-:Y:S01]  /*c210*/  FSEL R48, R48, -INF , !P0 ;  /* 0xff80000030307808 */ /* 0x000fe20004000000 */
[----:B------:R-:W-:Y:S01]  /*c220*/  IMAD.IADD R24, R31, 0x1, -R24 ;  /* 0x000000011f187824 */ /* 0x000fe200078e0a18 */
[----:B------:R-:W-:Y:S01]  /*c230*/  FSEL R51, R51, -INF , !P6 ;  /* 0xff80000033337808 */ /* 0x000fe20007000000 */
[C---:B------:R-:W-:Y:S01]  /*c240*/  IMAD.IADD R23, R31.reuse, 0x1, -R23 ;  /* 0x000000011f177824 */ /* 0x040fe200078e0a17 */
[C---:B------:R-:W-:Y:S01]  /*c250*/  ISETP.GT.AND P5, PT, R0.reuse, R15, PT ;  /* 0x0000000f0000720c */ /* 0x040fe20003fa4270 */
[C---:B------:R-:W-:Y:S01]  /*c260*/  IMAD.IADD R22, R31.reuse, 0x1, -R22 ;  /* 0x000000011f167824 */ /* 0x040fe200078e0a16 */
[C---:B------:R-:W-:Y:S01]  /*c270*/  ISETP.GT.AND P0, PT, R0.reuse, R14, PT ;  /* 0x0000000e0000720c */ /* 0x040fe20003f04270 */
[C---:B------:R-:W-:Y:S01]  /*c280*/  IMAD.IADD R21, R31.reuse, 0x1, -R21 ;  /* 0x000000011f157824 */ /* 0x040fe200078e0a15 */
[----:B------:R-:W-:Y:S01]  /*c290*/  ISETP.GT.AND P6, PT, R0, R13, PT ;  /* 0x0000000d0000720c */ /* 0x000fe20003fc4270 */
[C---:B------:R-:W-:Y:S01]  /*c2a0*/  IMAD.IADD R20, R31.reuse, 0x1, -R20 ;  /* 0x000000011f147824 */ /* 0x040fe200078e0a14 */
[----:B------:R-:W-:Y:S01]  /*c2b0*/  FSEL R50, R50, -INF , !P5 ;  /* 0xff80000032327808 */ /* 0x000fe20006800000 */
[----:B------:R-:W-:Y:S01]  /*c2c0*/  IMAD.IADD R34, R31, 0x1, -R34 ;  /* 0x000000011f227824 */ /* 0x000fe200078e0a22 */
[----:B------:R-:W-:-:S02]  /*c2d0*/  FSEL R49, R49, -INF , !P0 ;  /* 0xff80000031317808 */ /* 0x000fc40004000000 */
[----:B------:R-:W-:Y:S02]  /*c2e0*/  FSEL R46, R46, -INF , !P6 ;  /* 0xff8000002e2e7808 */ /* 0x000fe40007000000 */
[C---:B------:R-:W-:Y:S02]  /*c2f0*/  ISETP.GT.AND P5, PT, R0.reuse, R12, PT ;  /* 0x0000000c0000720c */ /* 0x040fe40003fa4270 */
[C---:B------:R-:W-:Y:S02]  /*c300*/  ISETP.GT.AND P0, PT, R0.reuse, R11, PT ;  /* 0x0000000b0000720c */ /* 0x040fe40003f04270 */
[----:B------:R-:W-:Y:S02]  /*c310*/  ISETP.GT.AND P6, PT, R0, R10, PT ;  /* 0x0000000a0000720c */ /* 0x000fe40003fc4270 */
[----:B------:R-:W-:Y:S02]  /*c320*/  FSEL R45, R45, -INF , !P5 ;  /* 0xff8000002d2d7808 */ /* 0x000fe40006800000 */
        /* <DEDUP_REMOVED lines=8> */
[----:B------:R-:W-:Y:S02]  /*c3b0*/  IABS R32, R29 ;  /* 0x0000001d00207213 */ /* 0x000fe40000000000 */
[C---:B------:R-:W-:Y:S02]  /*c3c0*/  ISETP.GT.AND P5, PT, R0.reuse, R6, PT ;  /* 0x000000060000720c */ /* 0x040fe40003fa4270 */
[C---:B------:R-:W-:Y:S02]  /*c3d0*/  ISETP.GT.AND P0, PT, R0.reuse, R5, PT ;  /* 0x000000050000720c */ /* 0x040fe40003f04270 */
[----:B------:R-:W-:Y:S01]  /*c3e0*/  ISETP.GT.AND P6, PT, R0, R4, PT ;  /* 0x000000040000720c */ /* 0x000fe20003fc4270 */
[--C-:B------:R-:W-:Y:S01]  /*c3f0*/  IMAD.IADD R0, R224, 0x1, -R3.reuse ;  /* 0x00000001e0007824 */ /* 0x100fe200078e0a03 */
[----:B------:R-:W-:Y:S01]  /*c400*/  IABS R29, R33 ;  /* 0x00000021001d7213 */ /* 0x000fe20000000000 */
[----:B------:R-:W-:Y:S01]  /*c410*/  IMAD.IADD R3, R31, 0x1, -R3 ;  /* 0x000000011f037824 */ /* 0x000fe200078e0a03 */
[----:B------:R-:W-:-:S02]  /*c420*/  I2FP.F32.S32 R32, R32 ;  /* 0x0000002000207245 */ /* 0x000fc40000201400 */
[----:B------:R-:W-:Y:S02]  /*c430*/  I2FP.F32.S32 R29, R29 ;  /* 0x0000001d001d7245 */ /* 0x000fe40000201400 */
[----:B------:R-:W-:Y:S01]  /*c440*/  IABS R0, R0 ;  /* 0x0000000000007213 */ /* 0x000fe20000000000 */
[----:B------:R-:W-:Y:S01]  /*c450*/  FFMA.FTZ R33, R32, -UR6, R176 ;  /* 0x8000000620217c23 */ /* 0x000fe200080100b0 */
[----:B------:R-:W-:Y:S02]  /*c460*/  IMAD.IADD R32, R224, 0x1, -R2 ;  /* 0x00000001e0207824 */ /* 0x000fe400078e0a02 */
[----:B------:R-:W-:Y:S01]  /*c470*/  FFMA.FTZ R39, R29, -UR6, R210 ;  /* 0x800000061d277c23 */ /* 0x000fe200080100d2 */
[----:B------:R-:W-:Y:S01]  /*c480*/  IABS R3, R3 ;  /* 0x0000000300037213 */ /* 0x000fe20000000000 */
[----:B------:R-:W-:Y:S01]  /*c490*/  IMAD.MOV.U32 R29, RZ, RZ, R0 ;  /* 0x000000ffff1d7224 */ /* 0x000fe200078e0000 */
[----:B------:R-:W-:Y:S01]  /*c4a0*/  FSEL R61, R33, -INF , !P0 ;  /* 0xff800000213d7808 */ /* 0x000fe20004000000 */
[----:B------:R-:W-:Y:S01]  /*c4b0*/  VIADD R33, R242, 0x9e3779b9 ;  /* 0x9e3779b9f2217836 */ /* 0x000fe20000000000 */
[----:B------:R-:W-:-:S02]  /*c4c0*/  IABS R0, R32 ;  /* 0x0000002000007213 */ /* 0x000fc40000000000 */
[----:B------:R-:W-:Y:S02]  /*c4d0*/  I2FP.F32.S32 R29, R29 ;  /* 0x0000001d001d7245 */ /* 0x000fe40000201400 */
[----:B------:R-:W-:Y:S02]  /*c4e0*/  ISETP.GE.AND P0, PT, R19, R228, PT ;  /* 0x000000e41300720c */ /* 0x000fe40003f06270 */
[----:B------:R-:W-:Y:S01]  /*c4f0*/  I2FP.F32.S32 R3, R3 ;  /* 0x0000000300037245 */ /* 0x000fe20000201400 */
[----:B------:R-:W-:Y:S01]  /*c500*/  FFMA.FTZ R32, R29, -UR6, R189 ;  /* 0x800000061d207c23 */ /* 0x000fe200080100bd */
[----:B------:R-:W-:Y:S01]  /*c510*/  I2FP.F32.S32 R29, R0 ;  /* 0x00000000001d7245 */ /* 0x000fe20000201400 */
[----:B------:R-:W-:Y:S01]  /*c520*/  IMAD.IADD R0, R31, 0x1, -R28 ;  /* 0x000000011f007824 */ /* 0x000fe200078e0a1c */
[----:B------:R-:W-:Y:S02]  /*c530*/  FSEL R63, R58, -INF , !P0 ;  /* 0xff8000003a3f7808 */ /* 0x000fe40004000000 */
[----:B------:R-:W-:Y:S01]  /*c540*/  FSEL R32, R32, -INF , !P5 ;  /* 0xff80000020207808 */ /* 0x000fe20006800000 */
[----:B------:R-:W-:Y:S01]  /*c550*/  FFMA.FTZ R29, R29, -UR6, R177 ;  /* 0x800000061d1d7c23 */ /* 0x000fe200080100b1 */
[----:B------:R-:W-:-:S02]  /*c560*/  IABS R0, R0 ;  /* 0x0000000000007213 */ /* 0x000fc40000000000 */
[----:B------:R-:W-:Y:S02]  /*c570*/  ISETP.GE.AND P5, PT, R19, R226, PT ;  /* 0x000000e21300720c */ /* 0x000fe40003fa6270 */
[----:B------:R-:W-:Y:S01]  /*c580*/  FSEL R64, R29, -INF , !P6 ;  /* 0xff8000001d407808 */ /* 0x000fe20007000000 */
[----:B------:R-:W-:Y:S01]  /*c590*/  IMAD.MOV.U32 R28, RZ, RZ, R0 ;  /* 0x000000ffff1c7224 */ /* 0x000fe200078e0000 */
[----:B------:R-:W-:Y:S01]  /*c5a0*/  ISETP.GE.AND P6, PT, R19, R225, PT ;  /* 0x000000e11300720c */ /* 0x000fe20003fc6270 */
[----:B------:R-:W-:Y:S01]  /*c5b0*/  VIADD R0, R31, -UR5 ;  /* 0x800000051f007c36 */ /* 0x000fe20008000000 */
[----:B------:R-:W-:Y:S02]  /*c5c0*/  FSEL R43, R43, -INF , !P5 ;  /* 0xff8000002b2b7808 */ /* 0x000fe40006800000 */
[----:B------:R-:W-:Y:S02]  /*c5d0*/  I2FP.F32.S32 R28, R28 ;  /* 0x0000001c001c7245 */ /* 0x000fe40000201400 */
[----:B------:R-:W-:-:S02]  /*c5e0*/  ISETP.GT.AND P5, PT, R0, R19, PT ;  /* 0x000000130000720c */ /* 0x000fc40003fa4270 */
[----:B------:R-:W-:Y:S01]  /*c5f0*/  ISETP.GE.AND P0, PT, R19, R227, PT ;  /* 0x000000e31300720c */ /* 0x000fe20003f06270 */
[----:B------:R-:W-:Y:S01]  /*c600*/  FFMA.FTZ R19, R28, -UR6, R211 ;  /* 0x800000061c137c23 */ /* 0x000fe200080100d3 */
[----:B------:R-:W-:Y:S02]  /*c610*/  FSEL R54, R54, -INF , !P6 ;  /* 0xff80000036367808 */ /* 0x000fe40007000000 */
[----:B------:R-:W-:Y:S01]  /*c620*/  FSEL R28, R39, -INF , !P5 ;  /* 0xff800000271c7808 */ /* 0x000fe20006800000 */
[----:B------:R-:W-:Y:S01]  /*c630*/  VIADD R39, R243, 0x76cf5d0a ;  /* 0x76cf5d0af3277836 */ /* 0x000fe20000000000 */
[C---:B------:R-:W-:Y:S02]  /*c640*/  ISETP.GE.AND P6, PT, R18.reuse, R226, PT ;  /* 0x000000e21200720c */ /* 0x040fe40003fc6270 */
[----:B------:R-:W-:Y:S02]  /*c650*/  ISETP.GE.AND P5, PT, R18, R228, PT ;  /* 0x000000e41200720c */ /* 0x000fe40003fa6270 */
[----:B------:R-:W-:-:S02]  /*c660*/  FSEL R57, R28, -INF , !P0 ;  /* 0xff8000001c397808 */ /* 0x000fc40004000000 */
[----:B------:R-:W-:Y:S02]  /*c670*/  FSEL R44, R44, -INF , !P6 ;  /* 0xff8000002c2c7808 */ /* 0x000fe40007000000 */
[----:B------:R-:W-:Y:S02]  /*c680*/  ISETP.GT.AND P0, PT, R0, R18, PT ;  /* 0x000000120000720c */ /* 0x000fe40003f04270 */
[C---:B------:R-:W-:Y:S02]  /*c690*/  ISETP.GE.AND P6, PT, R18.reuse, R225, PT ;  /* 0x000000e11200720c */ /* 0x040fe40003fc6270 */
[----:B------:R-:W-:Y:S02]  /*c6a0*/  FSEL R62, R59, -INF , !P5 ;  /* 0xff8000003b3e7808 */ /* 0x000fe40006800000 */
[----:B------:R-:W-:Y:S02]  /*c6b0*/  ISETP.GE.AND P5, PT, R18, R227, PT ;  /* 0x000000e31200720c */ /* 0x000fe40003fa6270 */
        /* <DEDUP_REMOVED lines=8> */
[----:B------:R-:W-:Y:S02]  /*c740*/  ISETP.GT.AND P0, PT, R0, R17, PT ;  /* 0x000000110000720c */ /* 0x000fe40003f04270 */
[----:B------:R-:W-:Y:S02]  /*c750*/  ISETP.GE.AND P6, PT, R17, R227, PT ;  /* 0x000000e31100720c */ /* 0x000fe40003fc6270 */
[----:B------:R-:W-:Y:S02]  /*c760*/  IABS R17, R30 ;  /* 0x0000001e00117213 */ /* 0x000fe40000000000 */
[----:B------:R-:W-:Y:S02]  /*c770*/  FSEL R29, R55, -INF , !P5 ;  /* 0xff800000371d7808 */ /* 0x000fe40006800000 */
[----:B------:R-:W-:Y:S01]  /*c780*/  ISETP.GE.AND P5, PT, R16, R228, PT ;  /* 0x000000e41000720c */ /* 0x000fe20003fa6270 */
[----:B------:R-:W-:Y:S01]  /*c790*/  IMAD.MOV.U32 R18, RZ, RZ, R17 ;  /* 0x000000ffff127224 */ /* 0x000fe200078e0011 */
[----:B------:R-:W-:-:S02]  /*c7a0*/  IABS R17, R27 ;  /* 0x0000001b00117213 */ /* 0x000fc40000000000 */
[----:B------:R-:W-:Y:S02]  /*c7b0*/  FSEL R58, R186, -INF , !P5 ;  /* 0xff800000ba3a7808 */ /* 0x000fe40006800000 */
[----:B------:R-:W-:Y:S02]  /*c7c0*/  I2FP.F32.S32 R18, R18 ;  /* 0x0000001200127245 */ /* 0x000fe40000201400 */
[----:B------:R-:W-:-:S03]  /*c7d0*/  ISETP.GE.AND P5, PT, R16, R227, PT ;  /* 0x000000e31000720c */ /* 0x000fc60003fa6270 */
[----:B------:R-:W-:Y:S01]  /*c7e0*/  FFMA.FTZ R19, R18, -UR6, R206 ;  /* 0x8000000612137c23 */ /* 0x000fe200080100ce */
[----:B------:R-:W-:Y:S01]  /*c7f0*/  I2FP.F32.S32 R18, R17 ;  /* 0x0000001100127245 */ /* 0x000fe20000201400 */
[----:B------:R-:W-:-:S04]  /*c800*/  IMAD.IADD R17, R31, 0x1, -R26 ;  /* 0x000000011f117824 */ /* 0x000fc800078e0a1a */
[----:B------:R-:W-:Y:S01]  /*c810*/  FFMA.FTZ R26, R18, -UR6, R207 ;  /* 0x80000006121a7c23 */ /* 0x000fe200080100cf */
[----:B------:R-:W-:Y:S02]  /*c820*/  IABS R17, R17 ;  /* 0x0000001100117213 */ /* 0x000fe40000000000 */
[----:B------:R-:W-:Y:S02]  /*c830*/  FSEL R18, R19, -INF , !P0 ;  /* 0xff80000013127808 */ /* 0x000fe40004000000 */
[----:B------:R-:W-:Y:S02]  /*c840*/  ISETP.GE.AND P0, PT, R16, R226, PT ;  /* 0x000000e21000720c */ /* 0x000fe40003f06270 */
[----:B------:R-:W-:Y:S02]  /*c850*/  I2FP.F32.S32 R17, R17 ;  /* 0x0000001100117245 */ /* 0x000fe40000201400 */
[----:B------:R-:W-:Y:S02]  /*c860*/  FSEL R51, R51, -INF , !P0 ;  /* 0xff80000033337808 */ /* 0x000fe40004000000 */
[----:B------:R-:W-:-:S02]  /*c870*/  ISETP.GT.AND P0, PT, R0, R16, PT ;  /* 0x000000100000720c */ /* 0x000fc40003f04270 */
[----:B------:R-:W-:Y:S01]  /*c880*/  FSEL R55, R18, -INF , !P6 ;  /* 0xff80000012377808 */ /* 0x000fe20007000000 */
[----:B------:R-:W-:Y:S01]  /*c890*/  FFMA.FTZ R18, R17, -UR6, R202 ;  /* 0x8000000611127c23 */ /* 0x000fe200080100ca */
        /* <DEDUP_REMOVED lines=74> */
[----:B------:R-:W-:Y:S01]  /*cd40*/  FSEL R206, R40, -INF , !P0 ;  /* 0xff80000028ce7808 */ /* 0x000fe20004000000 */
[----:B------:R-:W-:Y:S01]  /*cd50*/  VIADD R35, R242, 0x3c6ef372 ;  /* 0x3c6ef372f2237836 */ /* 0x000fe20000000000 */
[----:B------:R-:W-:Y:S01]  /*cd60*/  ISETP.GT.AND P0, PT, R0, R10, PT ;  /* 0x0000000a0000720c */ /* 0x000fe20003f04270 */
[----:B------:R-:W-:Y:S01]  /*cd70*/  FFMA.FTZ R12, R12, -UR6, R246 ;  /* 0x800000060c0c7c23 */ /* 0x000fe200080100f6 */
[----:B------:R-:W-:Y:S01]  /*cd80*/  FSEL R223, R195, -INF , !P5 ;  /* 0xff800000c3df7808 */ /* 0x000fe20006800000 */
[----:B------:R-:W-:Y:S01]  /*cd90*/  VIADD R40, R243, 0x32370b8f ;  /* 0x32370b8ff3287836 */ /* 0x000fe20000000000 */
[----:B------:R-:W-:-:S02]  /*cda0*/  ISETP.GE.AND P6, PT, R10, R225, PT ;  /* 0x000000e10a00720c */ /* 0x000fc40003fc6270 */
[----:B------:R-:W-:Y:S02]  /*cdb0*/  ISETP.GE.AND P5, PT, R10, R227, PT ;  /* 0x000000e30a00720c */ /* 0x000fe40003fa6270 */
[----:B------:R-:W-:Y:S02]  /*cdc0*/  IABS R10, R11 ;  /* 0x0000000b000a7213 */ /* 0x000fe40000000000 */
[----:B------:R-:W-:Y:S02]  /*cdd0*/  FSEL R11, R13, -INF , !P0 ;  /* 0xff8000000d0b7808 */ /* 0x000fe40004000000 */
[C---:B------:R-:W-:Y:S02]  /*cde0*/  ISETP.GE.AND P0, PT, R9.reuse, R226, PT ;  /* 0x000000e20900720c */ /* 0x040fe40003f06270 */
[----:B------:R-:W-:Y:S01]  /*cdf0*/  FSEL R233, R110, -INF , !P6 ;  /* 0xff8000006ee97808 */ /* 0x000fe20007000000 */
[----:B------:R-:W-:Y:S01]  /*ce00*/  IMAD.MOV.U32 R110, RZ, RZ, R208 ;  /* 0x000000ffff6e7224 */ /* 0x000fe200078e00d0 */
[----:B------:R-:W-:-:S02]  /*ce10*/  ISETP.GE.AND P6, PT, R9, R228, PT ;  /* 0x000000e40900720c */ /* 0x000fc40003fc6270 */
[----:B------:R-:W-:Y:S02]  /*ce20*/  FSEL R202, R41, -INF , !P0 ;  /* 0xff80000029ca7808 */ /* 0x000fe40004000000 */
[----:B------:R-:W-:Y:S02]  /*ce30*/  ISETP.GT.AND P0, PT, R0, R9, PT ;  /* 0x000000090000720c */ /* 0x000fe40003f04270 */
[----:B------:R-:W-:Y:S02]  /*ce40*/  FSEL R234, R11, -INF , !P5 ;  /* 0xff8000000bea7808 */ /* 0x000fe40006800000 */
[C---:B------:R-:W-:Y:S02]  /*ce50*/  ISETP.GE.AND P5, PT, R9.reuse, R225, PT ;  /* 0x000000e10900720c */ /* 0x040fe40003fa6270 */
[----:B------:R-:W-:Y:S02]  /*ce60*/  FSEL R210, R196, -INF , !P6 ;  /* 0xff800000c4d27808 */ /* 0x000fe40007000000 */
[----:B------:R-:W-:-:S02]  /*ce70*/  ISETP.GE.AND P6, PT, R9, R227, PT ;  /* 0x000000e30900720c */ /* 0x000fc40003fc6270 */
[----:B------:R-:W-:Y:S02]  /*ce80*/  FSEL R9, R12, -INF , !P0 ;  /* 0xff8000000c097808 */ /* 0x000fe40004000000 */
[----:B------:R-:W-:Y:S02]  /*ce90*/  I2FP.F32.S32 R10, R10 ;  /* 0x0000000a000a7245 */ /* 0x000fe40000201400 */
[----:B------:R-:W-:Y:S01]  /*cea0*/  FSEL R230, R111, -INF , !P5 ;  /* 0xff8000006fe67808 */ /* 0x000fe20006800000 */
[----:B------:R-:W-:Y:S01]  /*ceb0*/  IMAD.MOV.U32 R111, RZ, RZ, R209 ;  /* 0x000000ffff6f7224 */ /* 0x000fe200078e00d1 */
[----:B------:R-:W-:Y:S01]  /*cec0*/  ISETP.GE.AND P5, PT, R8, R226, PT ;  /* 0x000000e20800720c */ /* 0x000fe20003fa6270 */
[----:B------:R-:W-:Y:S01]  /*ced0*/  FFMA.FTZ R10, R10, -UR6, R247 ;  /* 0x800000060a0a7c23 */ /* 0x000fe200080100f7 */
[----:B------:R-:W-:Y:S02]  /*cee0*/  ISETP.GE.AND P0, PT, R8, R228, PT ;  /* 0x000000e40800720c */ /* 0x000fe40003f06270 */
[----:B------:R-:W-:Y:S01]  /*cef0*/  FSEL R232, R9, -INF , !P6 ;  /* 0xff80000009e87808 */ /* 0x000fe20007000000 */
[C---:B------:R-:W-:Y:S01]  /*cf00*/  IMAD.IADD R9, R31.reuse, 0x1, -R38 ;  /* 0x000000011f097824 */ /* 0x040fe200078e0a26 */
[----:B------:R-:W-:Y:S01]  /*cf10*/  FSEL R201, R42, -INF , !P5 ;  /* 0xff8000002ac97808 */ /* 0x000fe20006800000 */
[----:B------:R-:W-:Y:S01]  /*cf20*/  IMAD.IADD R31, R31, 0x1, -R2 ;  /* 0x000000011f1f7824 */ /* 0x000fe200078e0a02 */
[----:B------:R-:W-:-:S02]  /*cf30*/  ISETP.GE.AND P6, PT, R8, R225, PT ;  /* 0x000000e10800720c */ /* 0x000fc40003fc6270 */
[----:B------:R-:W-:Y:S02]  /*cf40*/  ISETP.GT.AND P5, PT, R0, R8, PT ;  /* 0x000000080000720c */ /* 0x000fe40003fa4270 */
[----:B------:R-:W-:Y:S02]  /*cf50*/  FSEL R208, R197, -INF , !P0 ;  /* 0xff800000c5d07808 */ /* 0x000fe40004000000 */
[----:B------:R-:W-:Y:S02]  /*cf60*/  ISETP.GE.AND P0, PT, R8, R227, PT ;  /* 0x000000e30800720c */ /* 0x000fe40003f06270 */
[----:B------:R-:W-:Y:S02]  /*cf70*/  IABS R8, R9 ;  /* 0x0000000900087213 */ /* 0x000fe40000000000 */
[----:B------:R-:W-:Y:S02]  /*cf80*/  FSEL R9, R10, -INF , !P5 ;  /* 0xff8000000a097808 */ /* 0x000fe40006800000 */
[----:B------:R-:W-:-:S02]  /*cf90*/  FSEL R209, R178, -INF , !P6 ;  /* 0xff800000b2d17808 */ /* 0x000fc40007000000 */
[C---:B------:R-:W-:Y:S02]  /*cfa0*/  ISETP.GE.AND P5, PT, R7.reuse, R226, PT ;  /* 0x000000e20700720c */ /* 0x040fe40003fa6270 */
[----:B------:R-:W-:Y:S02]  /*cfb0*/  ISETP.GE.AND P6, PT, R7, R228, PT ;  /* 0x000000e40700720c */ /* 0x000fe40003fc6270 */
[----:B------:R-:W-:Y:S02]  /*cfc0*/  I2FP.F32.S32 R8, R8 ;  /* 0x0000000800087245 */ /* 0x000fe40000201400 */
[----:B------:R-:W-:Y:S02]  /*cfd0*/  FSEL R229, R9, -INF , !P0 ;  /* 0xff80000009e57808 */ /* 0x000fe40004000000 */
[----:B------:R-:W-:Y:S02]  /*cfe0*/  FSEL R204, R52, -INF , !P5 ;  /* 0xff80000034cc7808 */ /* 0x000fe40006800000 */
[----:B------:R-:W-:-:S02]  /*cff0*/  FSEL R238, R198, -INF , !P6 ;  /* 0xff800000c6ee7808 */ /* 0x000fc40007000000 */
[C---:B------:R-:W-:Y:S02]  /*d000*/  ISETP.GE.AND P0, PT, R7.reuse, R225, PT ;  /* 0x000000e10700720c */ /* 0x040fe40003f06270 */
[----:B------:R-:W-:Y:S02]  /*d010*/  ISETP.GT.AND P5, PT, R0, R7, PT ;  /* 0x000000070000720c */ /* 0x000fe40003fa4270 */
[----:B------:R-:W-:Y:S01]  /*d020*/  ISETP.GE.AND P6, PT, R7, R227, PT ;  /* 0x000000e30700720c */ /* 0x000fe20003fc6270 */
[----:B------:R-:W-:Y:S01]  /*d030*/  FFMA.FTZ R7, R8, -UR6, R250 ;  /* 0x8000000608077c23 */ /* 0x000fe200080100fa */
[----:B------:R-:W-:Y:S02]  /*d040*/  FSEL R205, R179, -INF , !P0 ;  /* 0xff800000b3cd7808 */ /* 0x000fe40004000000 */
        /* <DEDUP_REMOVED lines=8> */
[----:B------:R-:W-:Y:S01]  /*d0d0*/  ISETP.GE.AND P5, PT, R6, R227, PT ;  /* 0x000000e30600720c */ /* 0x000fe20003fa6270 */
[----:B------:R-:W-:Y:S01]  /*d0e0*/  FFMA.FTZ R6, R3, -UR6, R251 ;  /* 0x8000000603067c23 */ /* 0x000fe200080100fb */
[----:B------:R-:W-:Y:S02]  /*d0f0*/  LOP3.LUT R2, R243, UR11, R111, 0x96, !PT ;  /* 0x0000000bf3027c12 */ /* 0x000fe4000f8e966f */
[----:B------:R-:W-:Y:S02]  /*d100*/  FSEL R195, R60, -INF , !P6 ;  /* 0xff8000003cc37808 */ /* 0x000fe40007000000 */
[----:B------:R-:W-:Y:S01]  /*d110*/  ISETP.GE.AND P6, PT, R5, R226, PT ;  /* 0x000000e20500720c */ /* 0x000fe20003fc6270 */
[----:B------:R-:W-:Y:S01]  /*d120*/  IMAD.WIDE.U32 R2, R2, -0x326172a9, RZ ;  /* 0xcd9e8d5702027825 */ /* 0x000fe200078e00ff */
[----:B------:R-:W-:Y:S01]  /*d130*/  FSEL R20, R6, -INF , !P0 ;  /* 0xff80000006147808 */ /* 0x000fe20004000000 */
[----:B-1----:R-:W-:Y:S10]  /*d140*/  BRA.U !UP0, `(.L_x_1034) ;  /* 0x0000000508107547 */ /* 0x002ff4000b800000 */
[----:B------:R-:W2:Y:S04]  /*d150*/  LDL R240, [R1+0x28] ;  /* 0x0000280001f07983 */ /* 0x000ea80000100800 */
[----:B------:R-:W3:Y:S01]  /*d160*/  LDL R252, [R1+0x24] ;  /* 0x0000240001fc7983 */ /* 0x000ee20000100800 */
[----:B------:R-:W-:Y:S01]  /*d170*/  UIADD3 UR10, UPT, UPT, UR21, -0x3, URZ ;  /* 0xfffffffd150a7890 */ /* 0x000fe2000fffe0ff */
[----:B------:R-:W-:Y:S01]  /*d180*/  MOV R10, UR17 ;  /* 0x00000011000a7c02 */ /* 0x000fe20008000f00 */
[----:B------:R-:W-:Y:S01]  /*d190*/  IMAD.U32 R11, RZ, RZ, UR16 ;  /* 0x00000010ff0b7e24 */ /* 0x000fe2000f8e00ff */
[----:B------:R-:W-:Y:S01]  /*d1a0*/  MOV R9, UR16 ;  /* 0x0000001000097c02 */ /* 0x000fe20008000f00 */
[----:B------:R-:W-:Y:S01]  /*d1b0*/  UIMAD.WIDE.U32 UR22, UR15, UR10, URZ ;  /* 0x0000000a0f1672a5 */ /* 0x000fe2000f8e00ff */
[----:B------:R-:W-:Y:S01]  /*d1c0*/  IMAD.U32 R13, RZ, RZ, UR15 ;  /* 0x0000000fff0d7e24 */ /* 0x000fe2000f8e00ff */
[----:B------:R-:W-:-:S03]  /*d1d0*/  UIMAD UR12, UR4, UR10, URZ ;  /* 0x0000000a040c72a4 */ /* 0x000fc6000f8e02ff */
[----:B------:R-:W-:Y:S01]  /*d1e0*/  @!P3 IMAD.WIDE.U32 R10, R13, UR10, R10 ;  /* 0x0000000a0d0abc25 */ /* 0x000fe2000f8e000a */
[----:B------:R-:W-:Y:S01]  /*d1f0*/  UIADD3 UR5, UPT, UPT, UR23, UR12, URZ ;  /* 0x0000000c17057290 */ /* 0x000fe2000fffe0ff */
[----:B------:R-:W-:Y:S02]  /*d200*/  MOV R16, UR22 ;  /* 0x0000001600107c02 */ /* 0x000fe40008000f00 */
[----:B------:R-:W-:Y:S02]  /*d210*/  IMAD.U32 R18, RZ, RZ, UR22 ;  /* 0x00000016ff127e24 */ /* 0x000fe4000f8e00ff */
[----:B------:R-:W-:Y:S02]  /*d220*/  IMAD.U32 R7, RZ, RZ, UR22 ;  /* 0x00000016ff077e24 */ /* 0x000fe4000f8e00ff */
[----:B------:R-:W-:Y:S02]  /*d230*/  IMAD.U32 R6, RZ, RZ, UR5 ;  /* 0x00000005ff067e24 */ /* 0x000fe4000f8e00ff */
[----:B------:R-:W-:-:S02]  /*d240*/  IMAD.U32 R8, RZ, RZ, UR22 ;  /* 0x00000016ff087e24 */ /* 0x000fc4000f8e00ff */
[----:B------:R-:W-:Y:S02]  /*d250*/  IMAD.U32 R14, RZ, RZ, UR22 ;  /* 0x00000016ff0e7e24 */ /* 0x000fe4000f8e00ff */
[----:B------:R-:W-:Y:S01]  /*d260*/  @!P3 VIADD R11, R11, UR12 ;  /* 0x0000000c0b0bbc36 */ /* 0x000fe20008000000 */
[----:B--2---:R-:W-:-:S04]  /*d270*/  @!P3 LEA R18, P0, R18, R240, 0x1 ;  /* 0x000000f01212b211 */ /* 0x004fc800078008ff */
[----:B---3--:R-:W-:Y:S02]  /*d280*/  @!P3 LEA.HI.X R19, R7, R252, R6, 0x1, P0 ;  /* 0x000000fc0713b211 */ /* 0x008fe400000f0c06 */
[----:B------:R-:W-:-:S03]  /*d290*/  @!P2 LEA R16, P0, R16, R240, 0x1 ;  /* 0x000000f01010a211 */ /* 0x000fc600078008ff */
[----:B------:R-:W-:Y:S01]  /*d2a0*/  @!PT LDS RZ, [RZ] ;  /* 0x00000000fffff984 */ /* 0x000fe20000000800 */
[----:B------:R-:W-:Y:S01]  /*d2b0*/  @!PT LDS RZ, [RZ] ;  /* 0x00000000fffff984 */ /* 0x000fe20000000800 */
[----:B------:R-:W-:Y:S01]  /*d2c0*/  @!PT LDS RZ, [RZ] ;  /* 0x00000000fffff984 */ /* 0x000fe20000000800 */
[----:B------:R1:W-:Y:S01]  /*d2d0*/  @!P3 LDGSTS.E.BYPASS.LTC128B.128 [R220+0x6000], desc[UR28][R18.64] ;  /* 0x0600000012dcbfae */ /* 0x0003e2000b981a1c */
[----:B------:R-:W-:Y:S01]  /*d2e0*/  @!P2 LEA.HI.X R17, R8, R252, R6, 0x1, P0 ;  /* 0x000000fc0811a211 */ /* 0x000fe200000f0c06 */
[----:B------:R-:W-:Y:S01]  /*d2f0*/  IMAD.U32 R8, RZ, RZ, UR17 ;  /* 0x00000011ff087e24 */ /* 0x000fe2000f8e00ff */
[----:B------:R-:W-:Y:S01]  /*d300*/  @!P1 LEA R14, P0, R14, R240, 0x1 ;  /* 0x000000f00e0e9211 */ /* 0x000fe200078008ff */
[----:B------:R1:W-:Y:S02]  /*d310*/  @P3 STS.128 [R220+0x6000], RZ ;  /* 0x006000ffdc003388 */ /* 0x0003e40000000c00 */
[----:B------:R-:W-:Y:S01]  /*d320*/  @!P1 IMAD.WIDE.U32 R8, R13, UR10, R8 ;  /* 0x0000000a0d089c25 */ /* 0x000fe2000f8e0008 */
[----:B------:R-:W-:Y:S01]  /*d330*/  @!P1 LEA.HI.X R15, R7, R252, R6, 0x1, P0 ;  /* 0x000000fc070f9211 */ /* 0x000fe200000f0c06 */
[----:B------:R-:W-:Y:S01]  /*d340*/  @!PT LDS RZ, [RZ] ;  /* 0x00000000fffff984 */ /* 0x000fe20000000800 */
[----:B------:R-:W-:Y:S01]  /*d350*/  @!PT LDS RZ, [RZ] ;  /* 0x00000000fffff984 */ /* 0x000fe20000000800 */
[----:B------:R-:W-:Y:S01]  /*d360*/  @!PT LDS RZ, [RZ] ;  /* 0x00000000fffff984 */ /* 0x000fe20000000800 */
[----:B------:R1:W-:Y:S01]  /*d370*/  @!P2 LDGSTS.E.BYPASS.LTC128B.128 [R220+0x7000], desc[UR28][R16.64+0x40] ;  /* 0x0700004010dcafae */ /* 0x0003e2000b981a1c */
[----:B------:R-:W-:Y:S01]  /*d380*/  MOV R6, UR17 ;  /* 0x0000001100067c02 */ /* 0x000fe20008000f00 */
[----:B------:R-:W-:Y:S01]  /*d390*/  IMAD.U32 R7, RZ, RZ, UR16 ;  /* 0x00000010ff077e24 */ /* 0x000fe2000f8e00ff */
[C---:B------:R-:W-:Y:S01]  /*d3a0*/  @!P3 LEA R12, P0, R10.reuse, R240, 0x1 ;  /* 0x000000f00a0cb211 */ /* 0x040fe200078008ff */
[----:B------:R1:W-:Y:S02]  /*d3b0*/  @P2 STS.128 [R220+0x7000], RZ ;  /* 0x007000ffdc002388 */ /* 0x0003e40000000c00 */
[----:B------:R-:W-:Y:S01]  /*d3c0*/  @!P2 IMAD.WIDE.U32 R6, R13, UR10, R6 ;  /* 0x0000000a0d06ac25 */ /* 0x000fe2000f8e0006 */
[----:B------:R-:W-:Y:S01]  /*d3d0*/  @!P3 LEA.HI.X R13, R10, R252, R11, 0x1, P0 ;  /* 0x000000fc0a0db211 */ /* 0x000fe200000f0c0b */
        /* <DEDUP_REMOVED lines=8> */
[----:B------:R-:W-:Y:S01]  /*d460*/  @!PT LDS RZ, [RZ] ;  /* 0x00000000fffff984 */ /* 0x000fe20000000800 */
[----:B------:R-:W-:Y:S01]  /*d470*/  @!PT LDS RZ, [RZ] ;  /* 0x00000000fffff984 */ /* 0x000fe20000000800 */
[----:B------:R-:W-:Y:S01]  /*d480*/  @!PT LDS RZ, [RZ] ;  /* 0x00000000fffff984 */ /* 0x000fe20000000800 */
[----:B------:R1:W-:Y:S01]  /*d490*/  @!P3 LDGSTS.E.BYPASS.LTC128B.128 [R220+0x6800], desc[UR28][R12.64] ;  /* 0x068000000cdcbfae */ /* 0x0003e2000b981a1c */
[----:B------:R-:W-:-:S02]  /*d4a0*/  @!P1 LEA R6, P0, R8, R240, 0x1 ;  /* 0x000000f008069211 */ /* 0x000fc400078008ff */
[----:B------:R-:W-:Y:S01]  /*d4b0*/  @!P1 IADD3 R7, PT, PT, R9, UR12, RZ ;  /* 0x0000000c09079c10 */ /* 0x000fe2000fffe0ff */
[----:B------:R1:W-:Y:S03]  /*d4c0*/  @P3 STS.128 [R220+0x6800], RZ ;  /* 0x006800ffdc003388 */ /* 0x0003e60000000c00 */
[----:B------:R-:W-:Y:S01]  /*d4d0*/  @!P1 LEA.HI.X R7, R8, R252, R7, 0x1, P0 ;  /* 0x000000fc08079211 */ /* 0x000fe200000f0c07 */
        /* <DEDUP_REMOVED lines=11> */
.L_x_1034:
[----:B-1----:R-:W2:Y:S04]  /*d590*/  LDL.64 R12, [R1+0x58] ;  /* 0x00005800010c7983 */ /* 0x002ea80000100a00 */
[----:B------:R-:W3:Y:S01]  /*d5a0*/  LDL.64 R10, [R1+0x80] ;  /* 0x00008000010a7983 */ /* 0x000ee20000100a00 */
[----:B------:R-:W1:Y:S01]  /*d5b0*/  S2R R8, SR_CTAID.X ;  /* 0x0000000000087919 */ /* 0x000e620000002500 */
[----:B------:R-:W-:Y:S01]  /*d5c0*/  SHF.R.U32.HI R7, RZ, 0x5, R219 ;  /* 0x00000005ff077819 */ /* 0x000fe200000116db */
[----:B------:R-:W4:Y:S01]  /*d5d0*/  S2R R16, SR_CTAID.X ;  /* 0x0000000000107919 */ /* 0x000f220000002500 */
[----:B------:R-:W-:Y:S02]  /*d5e0*/  IABS R6, R34 ;  /* 0x0000002200067213 */ /* 0x000fe40000000000 */
[----:B------:R-:W-:Y:S01]  /*d5f0*/  FSEL R194, R20, -INF , !P5 ;  /* 0xff80000014c27808 */ /* 0x000fe20006800000 */
[----:B------:R-:W5:Y:S01]  /*d600*/  LDL.LU R15, [R1] ;  /* 0x00000000010f7983 */ /* 0x000f620000300800 */
[----:B------:R-:W-:-:S02]  /*d610*/  ISETP.GE.AND P5, PT, R5, R225, PT ;  /* 0x000000e10500720c */ /* 0x000fc40003fa6270 */
[----:B------:R-:W-:Y:S01]  /*d620*/  FSEL R178, R61, -INF , !P6 ;  /* 0xff8000003db27808 */ /* 0x000fe20007000000 */
[----:B------:R-:W4:Y:S01]  /*d630*/  LDL.64 R192, [R1+0x50] ;  /* 0x0000500001c07983 */ /* 0x000f220000100a00 */
[----:B------:R-:W-:Y:S01]  /*d640*/  ISETP.GE.AND P0, PT, R5, R228, PT ;  /* 0x000000e40500720c */ /* 0x000fe20003f06270 */
[C---:B------:R-:W-:Y:S01]  /*d650*/  VIADD R197, R242.reuse, 0x78dde6e4 ;  /* 0x78dde6e4f2c57836 */ /* 0x040fe20000000000 */
[C---:B------:R-:W-:Y:S01]  /*d660*/  IADD3 R52, PT, PT, R242.reuse, -0x255992d5, RZ ;  /* 0xdaa66d2bf2347810 */ /* 0x040fe20007ffe0ff */
[----:B------:R-:W5:Y:S01]  /*d670*/  LDL.64 R106, [R1+0x78] ;  /* 0x00007800016a7983 */ /* 0x000f620000100a00 */
[C---:B------:R-:W-:Y:S01]  /*d680*/  VIADD R41, R243.reuse, 0xed9eba14 ;  /* 0xed9eba14f3297836 */ /* 0x040fe20000000000 */
[----:B------:R-:W-:Y:S01]  /*d690*/  IADD3 R198, PT, PT, R243, -0x56f99767, RZ ;  /* 0xa9066899f3c67810 */ /* 0x000fe20007ffe0ff */
[----:B------:R-:W-:Y:S01]  /*d6a0*/  VIADD R203, R242, 0xb54cda56 ;  /* 0xb54cda56f2cb7836 */ /* 0x000fe20000000000 */
[----:B------:R-:W5:Y:S01]  /*d6b0*/  LDL.LU R14, [R1+0x4] ;  /* 0x00000400010e7983 */ /* 0x000f620000300800 */
[----:B------:R-:W5:Y:S01]  /*d6c0*/  LDCU UR10, c[0x0][0x45c] ;  /* 0x00008b80ff0a77ac */ /* 0x000f620008000800 */
[----:B-1----:R-:W-:-:S02]  /*d6d0*/  IMAD R8, R8, 0x8, R7 ;  /* 0x0000000808087824 */ /* 0x002fc400078e0207 */
[----:B------:R-:W-:Y:S01]  /*d6e0*/  IMAD.MOV.U32 R32, RZ, RZ, R221 ;  /* 0x000000ffff207224 */ /* 0x000fe200078e00dd */
[----:B------:R-:W-:Y:S01]  /*d6f0*/  MOV R47, R217 ;  /* 0x000000d9002f7202 */ /* 0x000fe20000000f00 */
[----:B------:R-:W-:Y:S01]  /*d700*/  VIADD R8, R8, 0x4 ;  /* 0x0000000408087836 */ /* 0x000fe20000000000 */
[----:B------:R-:W1:Y:S03]  /*d710*/  LDC R20, c[0x0][0x4f8] ;  /* 0x00013e00ff147b82 */ /* 0x000e660000000800 */
[----:B------:R-:W-:-:S03]  /*d720*/  IMAD.WIDE.U32 R8, R8, -0x326172a9, RZ ;  /* 0xcd9e8d5708087825 */ /* 0x000fc600078e00ff */
[----:B------:R-:W-:-:S05]  /*d730*/  LOP3.LUT R8, R33, R8, R3, 0x96, !PT ;  /* 0x0000000821087212 */ /* 0x000fca00078e9603 */
[----:B------:R-:W-:Y:S01]  /*d740*/  IMAD.WIDE.U32 R8, R8, -0x2daee0ad, RZ ;  /* 0xd2511f5308087825 */ /* 0x000fe200078e00ff */
[----:B------:R-:W-:Y:S02]  /*d750*/  FSEL R179, R65, -INF , !P5 ;  /* 0xff80000041b37808 */ /* 0x000fe40006800000 */
[----:B------:R-:W-:Y:S02]  /*d760*/  ISETP.GT.AND P6, PT, R0, R5, PT ;  /* 0x000000050000720c */ /* 0x000fe40003fc4270 */
[----:B------:R-:W-:Y:S02]  /*d770*/  ISETP.GE.AND P5, PT, R5, R227, PT ;  /* 0x000000e30500720c */ /* 0x000fe40003fa6270 */
[----:B------:R-:W-:Y:S01]  /*d780*/  FSEL R200, R200, -INF , !P0 ;  /* 0xff800000c8c87808 */ /* 0x000fe20004000000 */
[----:B------:R-:W-:Y:S02]  /*d790*/  IMAD.MOV.U32 R46, RZ, RZ, R218 ;  /* 0x000000ffff2e7224 */ /* 0x000fe400078e00da */
[----:B------:R-:W-:Y:S01]  /*d7a0*/  IMAD.MOV.U32 R105, RZ, RZ, R47 ;  /* 0x000000ffff697224 */ /* 0x000fe200078e002f */
[----:B--2---:R-:W-:Y:S01]  /*d7b0*/  MOV R249, R13 ;  /* 0x0000000d00f97202 */ /* 0x004fe20000000f00 */
[----:B------:R-:W-:-:S02]  /*d7c0*/  IMAD.MOV.U32 R248, RZ, RZ, R12 ;  /* 0x000000fffff87224 */ /* 0x000fc400078e000c */
[----:B---3--:R-:W-:Y:S02]  /*d7d0*/  IMAD.MOV.U32 R13, RZ, RZ, R11 ;  /* 0x000000ffff0d7224 */ /* 0x008fe400078e000b */
[----:B------:R-:W-:Y:S02]  /*d7e0*/  IMAD.MOV.U32 R11, RZ, RZ, R6 ;  /* 0x000000ffff0b7224 */ /* 0x000fe400078e0006 */
[----:B------:R-:W-:Y:S01]  /*d7f0*/  IMAD.MOV.U32 R12, RZ, RZ, R10 ;  /* 0x000000ffff0c7224 */ /* 0x000fe200078e000a */
[----:B------:R-:W-:Y:S02]  /*d800*/  IABS R10, R31 ;  /* 0x0000001f000a7213 */ /* 0x000fe40000000000 */
[----:B------:R-:W-:Y:S02]  /*d810*/  I2FP.F32.S32 R11, R11 ;  /* 0x0000000b000b7245 */ /* 0x000fe40000201400 */
[----:B----4-:R-:W-:-:S05]  /*d820*/  LOP3.LUT R7, R35, R2, R193, 0x96, !PT ;  /* 0x0000000223077212 */ /* 0x010fca00078e96c1 */
[----:B------:R-:W-:Y:S01]  /*d830*/  IMAD.WIDE.U32 R6, R7, -0x2daee0ad, RZ ;  /* 0xd2511f5307067825 */ /* 0x000fe200078e00ff */
[----:B-----5:R-:W-:-:S03]  /*d840*/  LOP3.LUT R9, R39, R106, R9, 0x96, !PT ;  /* 0x0000006a27097212 */ /* 0x020fc600078e9609 */
[----:B------:R-:W-:Y:S01]  /*d850*/  FFMA.FTZ R5, R11, -UR6, R15 ;  /* 0x800000060b057c23 */ /* 0x000fe2000801000f */
[----:B------:R-:W-:Y:S01]  /*d860*/  LOP3.LUT R8, R40, R8, R7, 0x96, !PT ;  /* 0x0000000828087212 */ /* 0x000fe200078e9607 */
[----:B------:R-:W-:Y:S02]  /*d870*/  IMAD.MOV.U32 R7, RZ, RZ, R10 ;  /* 0x000000ffff077224 */ /* 0x000fe400078e000a */
[----:B------:R-:W-:Y:S01]  /*d880*/  IMAD.WIDE.U32 R10, R9, -0x326172a9, RZ ;  /* 0xcd9e8d57090a7825 */ /* 0x000fe200078e00ff */
[----:B------:R-:W-:Y:S02]  /*d890*/  SHF.R.U32.HI R15, RZ, 0x5, R219 ;  /* 0x00000005ff0f7819 */ /* 0x000fe400000116db */
[----:B------:R-:W-:Y:S02]  /*d8a0*/  I2FP.F32.S32 R9, R7 ;  /* 0x0000000700097245 */ /* 0x000fe40000201400 */
[----:B------:R-:W-:Y:S01]  /*d8b0*/  FSEL R7, R5, -INF , !P6 ;  /* 0xff80000005077808 */ /* 0x000fe20007000000 */
[----:B------:R-:W-:-:S03]  /*d8c0*/  IMAD.WIDE.U32 R246, R8, -0x326172a9, RZ ;  /* 0xcd9e8d5708f67825 */ /* 0x000fc600078e00ff */
[----:B------:R-:W-:Y:S01]  /*d8d0*/  FSEL R240, R7, -INF , !P5 ;  /* 0xff80000007f07808 */ /* 0x000fe20006800000 */
[----:B------:R-:W-:Y:S01]  /*d8e0*/  IMAD R16, R16, 0x8, R15 ;  /* 0x0000000810107824 */ /* 0x000fe200078e020f */
[----:B------:R-:W-:Y:S02]  /*d8f0*/  ISETP.GE.AND P5, PT, R4, R226, PT ;  /* 0x000000e20400720c */ /* 0x000fe40003fa6270 */
[----:B------:R-:W-:Y:S01]  /*d900*/  ISETP.GT.AND P6, PT, R0, R4, PT ;  /* 0x000000040000720c */ /* 0x000fe20003fc4270 */
[----:B------:R-:W-:Y:S01]  /*d910*/  FFMA.FTZ R0, R9, -UR6, R14 ;  /* 0x8000000609007c23 */ /* 0x000fe2000801000e */
[----:B------:R-:W-:Y:S02]  /*d920*/  LOP3.LUT R8, R52, R192, R11, 0x96, !PT ;  /* 0x000000c034087212 */ /* 0x000fe400078e960b */
[----:B------:R-:W-:Y:S01]  /*d930*/  LOP3.LUT R5, R197, R10, R247, 0x96, !PT ;  /* 0x0000000ac5057212 */ /* 0x000fe200078e96f7 */
[----:B------:R-:W-:Y:S01]  /*d940*/  IMAD.WIDE.U32 R16, R16, -0x326172a9, RZ ;  /* 0xcd9e8d5710107825 */ /* 0x000fe200078e00ff */
[----:B------:R-:W-:-:S02]  /*d950*/  FSEL R34, R64, -INF , !P5 ;  /* 0xff80000040227808 */ /* 0x000fc40006800000 */
[----:B------:R-:W-:Y:S01]  /*d960*/  ISETP.GE.AND P5, PT, R4, R225, PT ;  /* 0x000000e10400720c */ /* 0x000fe20003fa6270 */
[----:B------:R-:W-:Y:S01]  /*d970*/  IMAD.WIDE.U32 R8, R8, -0x2daee0ad, RZ ;  /* 0xd2511f5308087825 */ /* 0x000fe200078e00ff */
[----:B------:R-:W-:-:S03]  /*d980*/  FSEL R14, R0, -INF , !P6 ;  /* 0xff800000000e7808 */ /* 0x000fc60007000000 */
[----:B------:R-:W-:Y:S01]  /*d990*/  IMAD.WIDE.U32 R66, R5, -0x2daee0ad, RZ ;  /* 0xd2511f5305427825 */ /* 0x000fe200078e00ff */
[----:B------:R-:W-:Y:S02]  /*d9a0*/  LOP3.LUT R0, R33, R16, R3, 0x96, !PT ;  /* 0x0000001021007212 */ /* 0x000fe400078e9603 */
[----:B------:R-:W-:Y:S02]  /*d9b0*/  FSEL R42, R108, -INF , !P5 ;  /* 0xff8000006c2a7808 */ /* 0x000fe40006800000 */
[C---:B------:R-:W-:Y:S02]  /*d9c0*/  ISETP.GE.AND P6, PT, R4.reuse, R228, PT ;  /* 0x000000e40400720c */ /* 0x040fe40003fc6270 */
[----:B------:R-:W-:Y:S02]  /*d9d0*/  ISETP.GE.AND P5, PT, R4, R227, PT ;  /* 0x000000e30400720c */ /* 0x000fe40003fa6270 */
[----:B------:R-:W-:Y:S02]  /*d9e0*/  LOP3.LUT R4, R35, R2, R249, 0x96, !PT ;  /* 0x0000000223047212 */ /* 0x000fe400078e96f9 */
[----:B------:R-:W-:-:S02]  /*d9f0*/  LOP3.LUT R2, R198, R8, R67, 0x96, !PT ;  /* 0x00000008c6027212 */ /* 0x000fc400078e9643 */
[----:B------:R-:W-:Y:S01]  /*da00*/  LOP3.LUT R6, R41, R6, R9, 0x96, !PT ;  /* 0x0000000629067212 */ /* 0x000fe200078e9609 */
[----:B------:R-:W-:Y:S01]  /*da10*/  IMAD.WIDE.U32 R8, R0, -0x2daee0ad, RZ ;  /* 0xd2511f5300087825 */ /* 0x000fe200078e00ff */
[----:B------:R-:W-:-:S03]  /*da20*/  FMNMX3.FTZ R0, R103, R43, R44, !PT ;  /* 0x0000002b67007276 */ /* 0x000fc6000781002c */
[----:B------:R-:W-:Y:S02]  /*da30*/  IMAD.MOV.U32 R108, RZ, RZ, R12 ;  /* 0x000000ffff6c7224 */ /* 0x000fe400078e000c */
[----:B------:R-:W-:Y:S02]  /*da40*/  IMAD.MOV.U32 R109, RZ, RZ, R13 ;  /* 0x000000ffff6d7224 */ /* 0x000fe400078e000d */
[----:B------:R-:W-:-:S04]  /*da50*/  IMAD.WIDE.U32 R2, R2, -0x326172a9, RZ ;  /* 0xcd9e8d5702027825 */ /* 0x000fc800078e00ff */
[----:B------:R-:W-:Y:S01]  /*da60*/  IMAD.WIDE.U32 R12, R4, -0x2daee0ad, RZ ;  /* 0xd2511f53040c7825 */ /* 0x000fe200078e00ff */
[----:B------:R-:W-:-:S03]  /*da70*/  FMNMX3.FTZ R4, R0, R48, R51, !PT ;  /* 0x0000003000047276 */ /* 0x000fc60007810033 */
[----:B------:R-:W-:Y:S01]  /*da80*/  IMAD.MOV.U32 R0, RZ, RZ, R2 ;  /* 0x000000ffff007224 */ /* 0x000fe200078e0002 */
[----:B------:R-:W-:Y:S01]  /*da90*/  FMNMX3.FTZ R4, R4, R177, R176, !PT ;  /* 0x000000b104047276 */ /* 0x000fe200078100b0 */
[----:B------:R-:W-:-:S03]  /*daa0*/  IMAD.WIDE.U32 R60, R6, -0x326172a9, RZ ;  /* 0xcd9e8d57063c7825 */ /* 0x000fc600078e00ff */
[----:B------:R-:W-:Y:S02]  /*dab0*/  LOP3.LUT R7, R0, 0xff, RZ, 0xc0, !PT ;  /* 0x000000ff00077812 */ /* 0x000fe400078ec0ff */
[----:B------:R-:W-:Y:S02]  /*dac0*/  FMNMX3.FTZ R0, R4, R49, R45, !PT ;  /* 0x0000003104007276 */ /* 0x000fe4000781002d */
[----:B------:R-:W-:Y:S02]  /*dad0*/  PRMT R6, R2, 0x7773, RZ ;  /* 0x0000777302067816 */ /* 0x000fe400000000ff */
[----:B------:R-:W-:Y:S02]  /*dae0*/  FMNMX3.FTZ R0, R0, R211, R206, !PT ;  /* 0x000000d300007276 */ /* 0x000fe400078100ce */
[C---:B------:R-:W-:Y:S02]  /*daf0*/  PRMT R5, R2.reuse, 0x7772, RZ ;  /* 0x0000777202057816 */ /* 0x040fe400000000ff */
[----:B------:R-:W-:-:S02]  /*db00*/  PRMT R4, R2, 0x7771, RZ ;  /* 0x0000777102047816 */ /* 0x000fc400000000ff */
[----:B------:R-:W-:Y:S02]  /*db10*/  LOP3.LUT R2, R203, R60, R3, 0x96, !PT ;  /* 0x0000003ccb027212 */ /* 0x000fe400078e9603 */
[----:B------:R-:W-:Y:S02]  /*db20*/  FMNMX3.FTZ R0, R0, R202, R201, !PT ;  /* 0x000000ca00007276 */ /* 0x000fe400078100c9 */
[----:B------:R-:W-:Y:S02]  /*db30*/  LOP3.LUT R3, R2, 0xffff, RZ, 0xc0, !PT ;  /* 0x0000ffff02037812 */ /* 0x000fe400078ec0ff */
[----:B------:R-:W-:Y:S02]  /*db40*/  PRMT R24, R7, 0x5410, R4 ;  /* 0x0000541007187816 */ /* 0x000fe40000000004 */
[----:B------:R-:W-:Y:S02]  /*db50*/  FMNMX3.FTZ R0, R0, R204, R196, !PT ;  /* 0x000000cc00007276 */ /* 0x000fe400078100c4 */
[----:B------:R-:W-:-:S02]  /*db60*/  FMNMX3.FTZ R4, R104, R54, R53, !PT ;  /* 0x0000003668047276 */ /* 0x000fc40007810035 */
[----:B------:R-:W-:Y:S02]  /*db70*/  PRMT R25, R5, 0x5410, R6 ;  /* 0x0000541005197816 */ /* 0x000fe40000000006 */
[----:B------:R-:W-:Y:S02]  /*db80*/  SHF.R.U32.HI R5, RZ, 0x8, R3 ;  /* 0x00000008ff057819 */ /* 0x000fe40000011603 */
[----:B------:R-:W-:Y:S02]  /*db90*/  LOP3.LUT R3, R2, 0xff, RZ, 0xc0, !PT ;  /* 0x000000ff02037812 */ /* 0x000fe400078ec0ff */
[----:B------:R-:W-:Y:S02]  /*dba0*/  FMNMX3.FTZ R0, R0, R178, R34, !PT ;  /* 0x000000b200007276 */ /* 0x000fe40007810022 */
[----:B------:R-:W-:Y:S02]  /*dbb0*/  FMNMX3.FTZ R4, R4, R29, R28, !PT ;  /* 0x0000001d04047276 */ /* 0x000fe4000781001c */
[----:B------:R-:W-:Y:S01]  /*dbc0*/  PRMT R19, R3, 0x5410, R5 ;  /* 0x0000541003137816 */ /* 0x000fe20000000005 */
[----:B------:R-:W2:Y:S01]  /*dbd0*/  SHFL.BFLY PT, R7, R0, 0x2, 0x1f ;  /* 0x0c401f0000077f89 */ /* 0x000ea200000e0000 */
[----:B------:R-:W-:-:S02]  /*dbe0*/  FMNMX3.FTZ R3, R4, R188, R186, !PT ;  /* 0x000000bc04037276 */ /* 0x000fc400078100ba */
[----:B------:R-:W-:Y:S02]  /*dbf0*/  LOP3.LUT R9, R39, R108, R9, 0x96, !PT ;  /* 0x0000006c27097212 */ /* 0x000fe400078e9609 */
[----:B------:R-:W-:Y:S02]  /*dc00*/  FMNMX3.FTZ R3, R3, R183, R100, !PT ;  /* 0x000000b703037276 */ /* 0x000fe40007810064 */
[----:B------:R-:W-:Y:S01]  /*dc10*/  PRMT R4, R2, 0x7632, R4 ;  /* 0x0000763202047816 */ /* 0x000fe20000000004 */
[----:B------:R-:W-:Y:S01]  /*dc20*/  IMAD.WIDE.U32 R10, R9, -0x326172a9, RZ ;  /* 0xcd9e8d57090a7825 */ /* 0x000fe200078e00ff */
[----:B------:R-:W-:Y:S02]  /*dc30*/  FMNMX3.FTZ R5, R3, R235, R233, !PT ;  /* 0x000000eb03057276 */ /* 0x000fe400078100e9 */
[----:B------:R-:W-:Y:S02]  /*dc40*/  SHF.R.U32.HI R2, RZ, 0x18, R2 ;  /* 0x00000018ff027819 */ /* 0x000fe40000011602 */
[----:B------:R-:W-:-:S02]  /*dc50*/  LOP3.LUT R3, R4, 0xff, RZ, 0xc0, !PT ;  /* 0x000000ff04037812 */ /* 0x000fc400078ec0ff */
[----:B------:R-:W-:Y:S02]  /*dc60*/  FMNMX3.FTZ R4, R5, R230, R209, !PT ;  /* 0x000000e605047276 */ /* 0x000fe400078100d1 */
[----:B------:R-:W-:Y:S02]  /*dc70*/  LOP3.LUT R8, R40, R8, R13, 0x96, !PT ;  /* 0x0000000828087212 */ /* 0x000fe400078e960d */
[----:B------:R-:W-:Y:S02]  /*dc80*/  LOP3.LUT R6, R52, R248, R11, 0x96, !PT ;  /* 0x000000f834067212 */ /* 0x000fe400078e960b */
[----:B------:R-:W-:Y:S02]  /*dc90*/  PRMT R18, R3, 0x5410, R2 ;  /* 0x0000541003127816 */ /* 0x000fe40000000002 */
[----:B------:R-:W-:Y:S01]  /*dca0*/  FMNMX3.FTZ R2, R4, R205, R195, !PT ;  /* 0x000000cd04027276 */ /* 0x000fe200078100c3 */
[----:B------:R-:W-:-:S03]  /*dcb0*/  IMAD.WIDE.U32 R244, R8, -0x326172a9, RZ ;  /* 0xcd9e8d5708f47825 */ /* 0x000fc600078e00ff */
[----:B------:R-:W-:Y:S01]  /*dcc0*/  FMNMX3.FTZ R2, R2, R179, R42, !PT ;  /* 0x000000b302027276 */ /* 0x000fe2000781002a */
[----:B------:R-:W-:Y:S01]  /*dcd0*/  IMAD.WIDE.U32 R4, R6, -0x2daee0ad, RZ ;  /* 0xd2511f5306047825 */ /* 0x000fe200078e00ff */
[----:B------:R-:W-:Y:S02]  /*dce0*/  LOP3.LUT R8, R197, R10, R245, 0x96, !PT ;  /* 0x0000000ac5087212 */ /* 0x000fe400078e96f5 */
[----:B--2---:R-:W-:Y:S02]  /*dcf0*/  FMNMX.FTZ R0, R0, R7, !PT ;  /* 0x0000000700007209 */ /* 0x004fe40007810000 */
[----:B------:R-:W-:Y:S02]  /*dd00*/  LOP3.LUT R11, R41, R12, R5, 0x96, !PT ;  /* 0x0000000c290b7212 */ /* 0x000fe400078e9605 */
[----:B------:R-:W2:Y:S01]  /*dd10*/  SHFL.BFLY PT, R5, R2, 0x2, 0x1f ;  /* 0x0c401f0002057f89 */ /* 0x000ea200000e0000 */
[----:B------:R-:W-:-:S03]  /*dd20*/  IMAD.WIDE.U32 R64, R8, -0x2daee0ad, RZ ;  /* 0xd2511f5308407825 */ /* 0x000fc600078e00ff */
[----:B------:R-:W3:Y:S01]  /*dd30*/  SHFL.BFLY PT, R6, R0, 0x1, 0x1f ;  /* 0x0c201f0000067f89 */ /* 0x000ee200000e0000 */
[----:B------:R-:W-:Y:S02]  /*dd40*/  FMNMX3.FTZ R3, R101, R57, R56, !PT ;  /* 0x0000003965037276 */ /* 0x000fe40007810038 */
[----:B------:R-:W-:Y:S02]  /*dd50*/  LOP3.LUT R8, R198, R4, R65, 0x96, !PT ;  /* 0x00000004c6087212 */ /* 0x000fe400078e9641 */
[----:B------:R-:W-:Y:S02]  /*dd60*/  FMNMX3.FTZ R4, R102, R63, R62, !PT ;  /* 0x0000003f66047276 */ /* 0x000fe4000781003e */
[----:B------:R-:W-:Y:S02]  /*dd70*/  FMNMX3.FTZ R3, R3, R55, R30, !PT ;  /* 0x0000003703037276 */ /* 0x000fe4000781001e */
[----:B------:R-:W-:Y:S02]  /*dd80*/  FMNMX3.FTZ R4, R4, R59, R58, !PT ;  /* 0x0000003b04047276 */ /* 0x000fe4000781003a */
[----:B------:R-:W-:-:S02]  /*dd90*/  FMNMX3.FTZ R3, R3, R191, R189, !PT ;  /* 0x000000bf03037276 */ /* 0x000fc400078100bd */
[----:B------:R-:W-:Y:S02]  /*dda0*/  FMNMX3.FTZ R4, R4, R187, R190, !PT ;  /* 0x000000bb04047276 */ /* 0x000fe400078100be */
[----:B------:R-:W-:Y:S02]  /*ddb0*/  FMNMX3.FTZ R3, R3, R184, R181, !PT ;  /* 0x000000b803037276 */ /* 0x000fe400078100b5 */
[----:B------:R-:W-:Y:S02]  /*ddc0*/  FMNMX3.FTZ R4, R4, R180, R185, !PT ;  /* 0x000000b404047276 */ /* 0x000fe400078100b9 */
[----:B--2---:R-:W-:Y:S02]  /*ddd0*/  FMNMX.FTZ R5, R2, R5, !PT ;  /* 0x0000000502057209 */ /* 0x004fe40007810000 */
[----:B------:R-:W-:Y:S01]  /*dde0*/  FMNMX3.FTZ R2, R3, R236, R234, !PT ;  /* 0x000000ec03027276 */ /* 0x000fe200078100ea */
[----:B------:R-:W-:Y:S01]  /*ddf0*/  IMAD.MOV.U32 R17, RZ, RZ, R222 ;  /* 0x000000ffff117224 */ /* 0x000fe200078e00de */
[----:B------:R-:W-:-:S02]  /*de00*/  FMNMX3.FTZ R4, R4, R231, R223, !PT ;  /* 0x000000e704047276 */ /* 0x000fc400078100df */
[----:B---3--:R-:W-:Y:S02]  /*de10*/  FMNMX.FTZ R222, R0, R6, !PT ;  /* 0x0000000600de7209 */ /* 0x008fe40007810000 */
[----:B------:R-:W-:Y:S02]  /*de20*/  FMNMX3.FTZ R0, R2, R232, R229, !PT ;  /* 0x000000e802007276 */ /* 0x000fe400078100e5 */
[----:B------:R-:W-:Y:S02]  /*de30*/  FMNMX3.FTZ R4, R4, R210, R208, !PT ;  /* 0x000000d204047276 */ /* 0x000fe400078100d0 */
[----:B------:R-:W-:Y:S02]  /*de40*/  FSEL R239, R14, -INF , !P5 ;  /* 0xff8000000eef7808 */ /* 0x000fe40006800000 */
[----:B------:R-:W-:Y:S02]  /*de50*/  FMNMX3.FTZ R0, R0, R207, R194, !PT ;  /* 0x000000cf00007276 */ /* 0x000fe400078100c2 */
[----:B------:R-:W-:-:S02]  /*de60*/  FSEL R199, R199, -INF , !P6 ;  /* 0xff800000c7c77808 */ /* 0x000fc40007000000 */
[----:B------:R-:W-:Y:S02]  /*de70*/  FMNMX3.FTZ R4, R4, R238, R237, !PT ;  /* 0x000000ee04047276 */ /* 0x000fe400078100ed */
[----:B------:R-:W-:Y:S02]  /*de80*/  FMNMX3.FTZ R0, R0, R240, R239, !PT ;  /* 0x000000f000007276 */ /* 0x000fe400078100ef */
[----:B------:R-:W-:Y:S01]  /*de90*/  FMNMX3.FTZ R4, R4, R200, R199, !PT ;  /* 0x000000c804047276 */ /* 0x000fe200078100c7 */
[----:B------:R-:W-:Y:S02]  /*dea0*/  IMAD.WIDE.U32 R2, R8, -0x326172a9, RZ ;  /* 0xcd9e8d5708027825 */ /* 0x000fe400078e00ff */
[----:B------:R-:W2:Y:S04]  /*deb0*/  SHFL.BFLY PT, R8, R0, 0x2, 0x1f ;  /* 0x0c401f0000087f89 */ /* 0x000ea800000e0000 */
[----:B------:R-:W3:Y:S04]  /*dec0*/  SHFL.BFLY PT, R10, R4, 0x2, 0x1f ;  /* 0x0c401f00040a7f89 */ /* 0x000ee800000e0000 */
[----:B------:R-:W4:Y:S01]  /*ded0*/  SHFL.BFLY PT, R9, R5, 0x1, 0x1f ;  /* 0x0c201f0005097f89 */ /* 0x000f2200000e0000 */
[----:B------:R-:W-:-:S02]  /*dee0*/  PRMT R7, R2, 0x7773, RZ ;  /* 0x0000777302077816 */ /* 0x000fc400000000ff */
[----:B------:R-:W-:-:S04]  /*def0*/  PRMT R6, R2, 0x7772, RZ ;  /* 0x0000777202067816 */ /* 0x000fc800000000ff */
[----:B------:R-:W-:Y:S01]  /*df00*/  PRMT R15, R6, 0x5410, R7 ;  /* 0x00005410060f7816 */ /* 0x000fe20000000007 */
[----:B------:R-:W-:Y:S01]  /*df10*/  IMAD.MOV.U32 R6, RZ, RZ, R2 ;  /* 0x000000ffff067224 */ /* 0x000fe200078e0002 */
[----:B------:R-:W-:Y:S01]  /*df20*/  PRMT R2, R2, 0x7771, RZ ;  /* 0x0000777102027816 */ /* 0x000fe200000000ff */
[----:B------:R-:W-:-:S03]  /*df30*/  IMAD.WIDE.U32 R26, R11, -0x326172a9, RZ ;  /* 0xcd9e8d570b1a7825 */ /* 0x000fc600078e00ff */
[----:B------:R-:W-:Y:S01]  /*df40*/  LOP3.LUT R6, R6, 0xff, RZ, 0xc0, !PT ;  /* 0x000000ff06067812 */ /* 0x000fe200078ec0ff */
[C---:B------:R-:W-:Y:S01]  /*df50*/  FMUL.FTZ R21, R222.reuse, UR10 ;  /* 0x0000000ade157c20 */ /* 0x040fe20008410000 */
[----:B------:R-:W-:Y:S02]  /*df60*/  FSETP.NEU.FTZ.AND P6, PT, R222, -INF , PT ;  /* 0xff800000de00780b */ /* 0x000fe40003fdd000 */
[----:B------:R-:W-:Y:S02]  /*df70*/  PRMT R14, R6, 0x5410, R2 ;  /* 0x00005410060e7816 */ /* 0x000fe40000000002 */
[----:B------:R-:W-:Y:S02]  /*df80*/  LOP3.LUT R2, R203, R26, R3, 0x96, !PT ;  /* 0x0000001acb027212 */ /* 0x000fe400078e9603 */
[----:B--2---:R-:W-:Y:S02]  /*df90*/  FMNMX.FTZ R0, R0, R8, !PT ;  /* 0x0000000800007209 */ /* 0x004fe40007810000 */
[----:B---3--:R-:W-:-:S02]  /*dfa0*/  FMNMX.FTZ R3, R4, R10, !PT ;  /* 0x0000000a04037209 */ /* 0x008fc40007810000 */
[----:B------:R-:W-:Y:S02]  /*dfb0*/  FSEL R21, R21, RZ, P6 ;  /* 0x000000ff15157208 */ /* 0x000fe40003000000 */
[----:B----4-:R-:W-:Y:S01]  /*dfc0*/  FMNMX.FTZ R221, R5, R9, !PT ;  /* 0x0000000905dd7209 */ /* 0x010fe20007810000 */
[----:B------:R-:W-:Y:S04]  /*dfd0*/  SHFL.BFLY PT, R10, R3, 0x1, 0x1f ;  /* 0x0c201f00030a7f89 */ /* 0x000fe800000e0000 */
[----:B------:R-:W2:Y:S01]  /*dfe0*/  SHFL.BFLY PT, R9, R0, 0x1, 0x1f ;  /* 0x0c201f0000097f89 */ /* 0x000ea200000e0000 */
[----:B------:R-:W-:Y:S01]  /*dff0*/  FMUL.FTZ R22, R221, UR10 ;  /* 0x0000000add167c20 */ /* 0x000fe20008410000 */
[----:B------:R-:W-:Y:S01]  /*e000*/  FFMA.FTZ R4, R51, UR10, -R21 ;  /* 0x0000000a33047c23 */ /* 0x000fe20008010815 */
[----:B------:R-:W-:-:S03]  /*e010*/  FSETP.NEU.FTZ.AND P5, PT, R221, -INF , PT ;  /* 0xff800000dd00780b */ /* 0x000fc60003fbd000 */
[----:B------:R3:W-:Y:S01]  /*e020*/  MUFU.EX2 R252, R4 ;  /* 0x0000000400fc7308 */ /* 0x0007e20000000800 */
[----:B------:R-:W-:Y:S01]  /*e030*/  FSEL R22, R22, RZ, P5 ;  /* 0x000000ff16167208 */ /* 0x000fe20002800000 */
[--C-:B------:R-:W-:Y:S01]  /*e040*/  FFMA.FTZ R7, R43, UR10, -R21.reuse ;  /* 0x0000000a2b077c23 */ /* 0x100fe20008010815 */
[----:B------:R-:W-:-:S05]  /*e050*/  FFMA.FTZ R5, R48, UR10, -R21 ;  /* 0x0000000a30057c23 */ /* 0x000fca0008010815 */
[----:B------:R4:W-:Y:S01]  /*e060*/  MUFU.EX2 R43, R7 ;  /* 0x00000007002b7308 */ /* 0x0009e20000000800 */
[----:B---3--:R-:W-:-:S04]  /*e070*/  LOP3.LUT R4, R2, 0xffff, RZ, 0xc0, !PT ;  /* 0x0000ffff02047812 */ /* 0x008fc800078ec0ff */
[----:B------:R-:W-:Y:S01]  /*e080*/  SHF.R.U32.HI R6, RZ, 0x8, R4 ;  /* 0x00000008ff067819 */ /* 0x000fe20000011604 */
[----:B------:R-:W-:Y:S02]  /*e090*/  FFMA.FTZ R4, R54, UR10, -R22 ;  /* 0x0000000a36047c23 */ /* 0x000fe40008010816 */
[----:B------:R3:W-:Y:S01]  /*e0a0*/  MUFU.EX2 R38, R5 ;  /* 0x0000000500267308 */ /* 0x0007e20000000800 */
[----:B----4-:R-:W-:Y:S01]  /*e0b0*/  FFMA.FTZ R7, R44, UR10, -R21 ;  /* 0x0000000a2c077c23 */ /* 0x010fe20008010815 */
[----:B------:R-:W-:-:S06]  /*e0c0*/  LOP3.LUT R8, R2, 0xff, RZ, 0xc0, !PT ;  /* 0x000000ff02087812 */ /* 0x000fcc00078ec0ff */
[----:B------:R-:W4:Y:S01]  /*e0d0*/  MUFU.EX2 R50, R4 ;  /* 0x0000000400327308 */ /* 0x000f220000000800 */
[----:B--2---:R-:W-:Y:S02]  /*e0e0*/  FMNMX.FTZ R218, R0, R9, !PT ;  /* 0x0000000900da7209 */ /* 0x004fe40007810000 */
[----:B------:R-:W-:Y:S02]  /*e0f0*/  FMNMX.FTZ R217, R3, R10, !PT ;  /* 0x0000000a03d97209 */ /* 0x000fe40007810000 */
[----:B---3--:R-:W-:-:S03]  /*e100*/  PRMT R5, R2, 0x7632, R5 ;  /* 0x0000763202057816 */ /* 0x008fc60000000005 */
[----:B------:R2:W-:Y:S01]  /*e110*/  MUFU.EX2 R31, R7 ;  /* 0x00000007001f7308 */ /* 0x0005e20000000800 */
[----:B------:R-:W-:Y:S01]  /*e120*/  FSEL R3, R222, RZ, P6 ;  /* 0x000000ffde037208 */ /* 0x000fe20003000000 */
[C---:B------:R-:W-:Y:S01]  /*e130*/  FMUL.FTZ R23, R218.reuse, UR10 ;  /* 0x0000000ada177c20 */ /* 0x040fe20008410000 */
[----:B------:R-:W-:Y:S02]  /*e140*/  FSETP.NEU.FTZ.AND P6, PT, R217, -INF , PT ;  /* 0xff800000d900780b */ /* 0x000fe40003fdd000 */
[----:B------:R-:W-:Y:S02]  /*e150*/  FSETP.NEU.FTZ.AND P0, PT, R218, -INF , PT ;  /* 0xff800000da00780b */ /* 0x000fe40003f1d000 */
[----:B--2---:R-:W-:Y:S02]  /*e160*/  SHF.R.U32.HI R7, RZ, 0x18, R2 ;  /* 0x00000018ff077819 */ /* 0x004fe40000011602 */
[----:B------:R-:W-:-:S04]  /*e170*/  LOP3.LUT R2, R5, 0xff, RZ, 0xc0, !PT ;  /* 0x000000ff05027812 */ /* 0x000fc800078ec0ff */
[----:B------:R-:W-:Y:S01]  /*e180*/  PRMT R13, R2, 0x5410, R7 ;  /* 0x00005410020d7816 */ /* 0x000fe20000000007 */
[--C-:B------:R-:W-:Y:S01]  /*e190*/  FFMA.FTZ R2, R53, UR10, -R22.reuse ;  /* 0x0000000a35027c23 */ /* 0x100fe20008010816 */
[----:B------:R-:W-:Y:S01]  /*e1a0*/  FSEL R23, R23, RZ, P0 ;  /* 0x000000ff17177208 */ /* 0x000fe20000000000 */
[----:B------:R-:W-:Y:S02]  /*e1b0*/  FADD.FTZ R12, R103, -R3 ;  /* 0x80000003670c7221 */ /* 0x000fe40000010000 */
[----:B------:R2:W-:Y:S01]  /*e1c0*/  MUFU.EX2 R54, R2 ;  /* 0x0000000200367308 */ /* 0x0005e20000000800 */
[----:B------:R-:W-:Y:S01]  /*e1d0*/  FFMA.FTZ R0, R29, UR10, -R22 ;  /* 0x0000000a1d007c23 */ /* 0x000fe20008010816 */
[----:B----4-:R-:W-:Y:S01]  /*e1e0*/  MOV R103, R50 ;  /* 0x0000003200677202 */ /* 0x010fe20000000f00 */
[----:B------:R-:W-:Y:S02]  /*e1f0*/  IMAD.MOV.U32 R50, RZ, RZ, R46 ;  /* 0x000000ffff327224 */ /* 0x000fe400078e002e */
[----:B------:R-:W-:-:S03]  /*e200*/  IMAD.MOV.U32 R46, RZ, RZ, R17 ;  /* 0x000000ffff2e7224 */ /* 0x000fc600078e0011 */
[----:B------:R3:W-:Y:S01]  /*e210*/  MUFU.EX2 R53, R0 ;  /* 0x0000000000357308 */ /* 0x0007e20000000800 */
[----:B--2---:R-:W-:-:S05]  /*e220*/  FSEL R2, R217, RZ, P6 ;  /* 0x000000ffd9027208 */ /* 0x004fca0003000000 */
[----:B------:R-:W-:Y:S01]  /*e230*/  FADD.FTZ R17, R102, -R2 ;  /* 0x8000000266117221 */ /* 0x000fe20000010000 */
[--C-:B------:R-:W-:Y:S01]  /*e240*/  FFMA.FTZ R2, R56, UR10, -R23.reuse ;  /* 0x0000000a38027c23 */ /* 0x100fe20008010817 */
[----:B---3--:R-:W-:Y:S01]  /*e250*/  FFMA.FTZ R0, R28, UR10, -R22 ;  /* 0x0000000a1c007c23 */ /* 0x008fe20008010816 */
[----:B------:R-:W-:Y:S02]  /*e260*/  MOV R16, R241 ;  /* 0x000000f100107202 */ /* 0x000fe40000000f00 */
[----:B------:R-:W2:Y:S08]  /*e270*/  MUFU.EX2 R3, R2 ;  /* 0x0000000200037308 */ /* 0x000eb00000000800 */
[----:B------:R3:W-:Y:S01]  /*e280*/  MUFU.EX2 R241, R0 ;  /* 0x0000000000f17308 */ /* 0x0007e20000000800 */
[----:B------:R-:W-:Y:S01]  /*e290*/  MOV R47, R16 ;  /* 0x00000010002f7202 */ /* 0x000fe20000000f00 */
[----:B---3--:R-:W-:-:S06]  /*e2a0*/  FFMA.FTZ R0, R57, UR10, -R23 ;  /* 0x0000000a39007c23 */ /* 0x008fcc0008010817 */
[----:B------:R3:W4:Y:S01]  /*e2b0*/  MUFU.EX2 R5, R0 ;  /* 0x0000000000057308 */ /* 0x0007220000000800 */
[----:B------:R-:W-:Y:S01]  /*e2c0*/  FFMA.FTZ R2, R55, UR10, -R23 ;  /* 0x0000000a37027c23 */ /* 0x000fe20008010817 */
[----:B--2---:R-:W-:Y:S01]  /*e2d0*/  IMAD.MOV.U32 R55, RZ, RZ, R3 ;  /* 0x000000ffff377224 */ /* 0x004fe200078e0003 */
[----:B---3--:R-:W-:-:S05]  /*e2e0*/  FSEL R0, R221, RZ, P5 ;  /* 0x000000ffdd007208 */ /* 0x008fca0002800000 */
[----:B------:R-:W-:Y:S01]  /*e2f0*/  FADD.FTZ R16, R104, -R0 ;  /* 0x8000000068107221 */ /* 0x000fe20000010000 */
[----:B------:R-:W-:-:S05]  /*e300*/  FSEL R0, R218, RZ, P0 ;  /* 0x000000ffda007208 */ /* 0x000fca0000000000 */
[----:B------:R-:W-:Y:S01]  /*e310*/  FADD.FTZ R3, R101, -R0 ;  /* 0x8000000065037221 */ /* 0x000fe20000010000 */
[----:B------:R-:W-:Y:S02]  /*e320*/  IMAD.MOV.U32 R101, RZ, RZ, R38 ;  /* 0x000000ffff657224 */ /* 0x000fe400078e0026 */
[----:B------:R-:W-:Y:S01]  /*e330*/  FMUL.FTZ R38, R217, UR10 ;  /* 0x0000000ad9267c20 */ /* 0x000fe20008410000 */
[----:B------:R-:W2:Y:S01]  /*e340*/  S2UR UR5, SR_CgaCtaId ;  /* 0x00000000000579c3 */ /* 0x000ea20000008800 */
[----:B-1----:R-:W-:Y:S01]  /*e350*/  LOP3.LUT R20, R20, 0xff, RZ, 0xc0, !PT ;  /* 0x000000ff14147812 */ /* 0x002fe200078ec0ff */
[----:B------:R1:W-:Y:S02]  /*e360*/  MUFU.EX2 R251, R2 ;  /* 0x0000000200fb7308 */ /* 0x0003e40000000800 */
[----:B------:R-:W-:Y:S02]  /*e370*/  FSEL R38, R38, RZ, P6 ;  /* 0x000000ff26267208 */ /* 0x000fe40003000000 */
[----:B------:R-:W-:Y:S01]  /*e380*/  IMAD R20, R20, 0x10000, R20 ;  /* 0x0001000014147824 */ /* 0x000fe200078e0214 */
[----:B------:R-:W-:Y:S01]  /*e390*/  F2FP.BF16.F32.PACK_AB R0, R54, R103 ;  /* 0x000000673600723e */ /* 0x000fe200000010ff */
[----:B-1----:R-:W-:-:S04]  /*e3a0*/  FFMA.FTZ R2, R30, UR10, -R23 ;  /* 0x0000000a1e027c23 */ /* 0x002fc80008010817 */
[----:B------:R1:W3:Y:S01]  /*e3b0*/  MUFU.EX2 R250, R2 ;  /* 0x0000000200fa7308 */ /* 0x0002e20000000800 */
[--C-:B------:R-:W-:Y:S02]  /*e3c0*/  HSET2.LE.AND R4, R19, R20.reuse, PT ;  /* 0x0000001413047233 */ /* 0x100fe40003803000 */
[----:B----4-:R-:W-:Y:S02]  /*e3d0*/  MOV R19, R5 ;  /* 0x0000000500137202 */ /* 0x010fe40000000f00 */
[----:B------:R-:W-:Y:S02]  /*e3e0*/  HSET2.LE.AND R5, R18, R20, PT ;  /* 0x0000001412057233 */ /* 0x000fe40003803000 */
[----:B------:R-:W-:Y:S01]  /*e3f0*/  LOP3.LUT R4, R0, R4, RZ, 0xc0, !PT ;  /* 0x0000000400047212 */ /* 0x000fe200078ec0ff */
[----:B-1----:R-:W-:-:S04]  /*e400*/  FFMA.FTZ R2, R59, UR10, -R38 ;  /* 0x0000000a3b027c23 */ /* 0x002fc80008010826 */
[----:B------:R1:W4:Y:S01]  /*e410*/  MUFU.EX2 R10, R2 ;  /* 0x00000002000a7308 */ /* 0x0003220000000800 */
[----:B------:R-:W-:Y:S02]  /*e420*/  F2FP.BF16.F32.PACK_AB R0, R55, R19 ;  /* 0x000000133700723e */ /* 0x000fe400000010ff */
[----:B------:R-:W-:Y:S01]  /*e430*/  PRMT R8, R8, 0x5410, R6 ;  /* 0x0000541008087816 */ /* 0x000fe20000000006 */
[----:B------:R-:W-:Y:S01]  /*e440*/  UMOV UR12, 0x400 ;  /* 0x00000400000c7882 */ /* 0x000fe20000000000 */
[----:B------:R-:W-:Y:S02]  /*e450*/  LOP3.LUT R5, R0, R5, RZ, 0xc0, !PT ;  /* 0x0000000500057212 */ /* 0x000fe400078ec0ff */
[----:B------:R-:W-:Y:S01]  /*e460*/  LOP3.LUT R7, R25, 0xff00ff, RZ, 0xc0, !PT ;  /* 0x00ff00ff19077812 */ /* 0x000fe200078ec0ff */
[----:B-1----:R-:W-:-:S04]  /*e470*/  FFMA.FTZ R2, R58, UR10, -R38 ;  /* 0x0000000a3a027c23 */ /* 0x002fc80008010826 */
[----:B------:R1:W5:Y:S01]  /*e480*/  MUFU.EX2 R9, R2 ;  /* 0x0000000200097308 */ /* 0x0003620000000800 */
[--C-:B------:R-:W-:Y:S02]  /*e490*/  HSET2.LE.AND R6, R24, R20.reuse, PT ;  /* 0x0000001418067233 */ /* 0x100fe40003803000 */
[----:B------:R-:W-:Y:S01]  /*e4a0*/  F2FP.BF16.F32.PACK_AB R0, R241, R53 ;  /* 0x00000035f100723e */ /* 0x000fe200000010ff */
[----:B--2---:R-:W-:Y:S01]  /*e4b0*/  ULEA UR5, UR5, UR12, 0x18 ;  /* 0x0000000c05057291 */ /* 0x004fe2000f8ec0ff */
[----:B------:R-:W-:Y:S02]  /*e4c0*/  HSET2.LE.AND R7, R7, R20, PT ;  /* 0x0000001407077233 */ /* 0x000fe40003803000 */
[----:B------:R-:W-:Y:S02]  /*e4d0*/  LOP3.LUT R6, R0, R6, RZ, 0xc0, !PT ;  /* 0x0000000600067212 */ /* 0x000fe400078ec0ff */
[----:B---3--:R-:W-:Y:S01]  /*e4e0*/  F2FP.BF16.F32.PACK_AB R0, R250, R251 ;  /* 0x000000fbfa00723e */ /* 0x008fe200000010ff */
[----:B------:R-:W-:Y:S01]  /*e4f0*/  FMUL.FTZ R12, R12, UR10 ;  /* 0x0000000a0c0c7c20 */ /* 0x000fe20008410000 */
[----:B------:R-:W-:-:S02]  /*e500*/  LEA R182, R105, UR5, 0x1 ;  /* 0x0000000569b67c11 */ /* 0x000fc4000f8e08ff */
[----:B------:R-:W-:Y:S01]  /*e510*/  LOP3.LUT R7, R0, R7, RZ, 0xc0, !PT ;  /* 0x0000000700077212 */ /* 0x000fe200078ec0ff */
[----:B------:R-:W-:Y:S01]  /*e520*/  FFMA.FTZ R0, R63, UR10, -R38 ;  /* 0x0000000a3f007c23 */ /* 0x000fe20008010826 */
[----:B----4-:R-:W-:Y:S02]  /*e530*/  IMAD.MOV.U32 R63, RZ, RZ, R10 ;  /* 0x000000ffff3f7224 */ /* 0x010fe400078e000a */
[----:B-1----:R-:W-:Y:S01]  /*e540*/  FFMA.FTZ R2, R62, UR10, -R38 ;  /* 0x0000000a3e027c23 */ /* 0x002fe20008010826 */
[----:B-----5:R-:W-:Y:S01]  /*e550*/  IMAD.MOV.U32 R62, RZ, RZ, R9 ;  /* 0x000000ffff3e7224 */ /* 0x020fe200078e0009 */
[----:B------:R-:W-:Y:S01]  /*e560*/  LOP3.LUT R11, R15, 0xff00ff, RZ, 0xc0, !PT ;  /* 0x00ff00ff0f0b7812 */ /* 0x000fe200078ec0ff */
[----:B------:R-:W-:Y:S01]  /*e570*/  IMAD.MOV.U32 R102, RZ, RZ, R32 ;  /* 0x000000ffff667224 */ /* 0x000fe200078e0020 */
[--C-:B------:R-:W-:Y:S01]  /*e580*/  HSET2.LE.AND R10, R14, R20.reuse, PT ;  /* 0x000000140e0a7233 */ /* 0x100fe20003803000 */
[----:B------:R1:W-:Y:S01]  /*e590*/  MUFU.EX2 R32, R12 ;  /* 0x0000000c00207308 */ /* 0x0003e20000000800 */
[----:B------:R-:W-:-:S07]  /*e5a0*/  HSET2.LE.AND R9, R13, R20, PT ;  /* 0x000000140d097233 */ /* 0x000fce0003803000 */
[----:B------:R2:W-:Y:S01]  /*e5b0*/  MUFU.EX2 R18, R0 ;  /* 0x0000000000127308 */ /* 0x0005e20000000800 */
[----:B-1----:R-:W1:Y:S07]  /*e5c0*/  LDSM.16.MT88.4 R12, [R182+0x9000] ;  /* 0x00900000b60c783b */ /* 0x002e6e0000004200 */
[----:B------:R-:W3:Y:S01]  /*e5d0*/  MUFU.EX2 R48, R2 ;  /* 0x0000000200307308 */ /* 0x000ee20000000800 */
[----:B------:R-:W-:Y:S01]  /*e5e0*/  HSET2.LE.AND R11, R11, R20, PT ;  /* 0x000000140b0b7233 */ /* 0x000fe20003803000 */
[----:B------:R-:W-:Y:S01]  /*e5f0*/  IMAD.MOV.U32 R25, RZ, RZ, R31 ;  /* 0x000000ffff197224 */ /* 0x000fe200078e001f */
[----:B--2---:R-:W-:Y:S01]  /*e600*/  F2FP.BF16.F32.PACK_AB R0, R252, R101 ;  /* 0x00000065fc00723e */ /* 0x004fe200000010ff */
[----:B------:R-:W-:Y:S01]  /*e610*/  FMUL.FTZ R17, R17, UR10 ;  /* 0x0000000a11117c20 */ /* 0x000fe20008410000 */
[----:B------:R-:W-:-:S02]  /*e620*/  FMUL.FTZ R16, R16, UR10 ;  /* 0x0000000a10107c20 */ /* 0x000fc40008410000 */
[----:B------:R-:W-:Y:S01]  /*e630*/  LOP3.LUT R10, R0, R10, RZ, 0xc0, !PT ;  /* 0x0000000a000a7212 */ /* 0x000fe200078ec0ff */
[----:B------:R-:W-:Y:S01]  /*e640*/  FMUL.FTZ R3, R3, UR10 ;  /* 0x0000000a03037c20 */ /* 0x000fe20008410000 */
[----:B------:R-:W-:Y:S01]  /*e650*/  F2FP.BF16.F32.PACK_AB R0, R62, R63 ;  /* 0x0000003f3e00723e */ /* 0x000fe200000010ff */
[----:B------:R-:W-:Y:S01]  /*e660*/  IMAD.MOV.U32 R31, RZ, RZ, R47 ;  /* 0x000000ffff1f7224 */ /* 0x000fe200078e002f */
[----:B------:R-:W-:Y:S01]  /*e670*/  HSET2.LE.AND R8, R8, R20, PT ;  /* 0x0000001408087233 */ /* 0x000fe20003803000 */
[----:B------:R-:W-:Y:S01]  /*e680*/  MUFU.EX2 R47, R16 ;  /* 0x00000010002f7308 */ /* 0x000fe20000000800 */
[----:B------:R-:W-:Y:S02]  /*e690*/  LOP3.LUT R11, R0, R11, RZ, 0xc0, !PT ;  /* 0x0000000b000b7212 */ /* 0x000fe400078ec0ff */
[----:B------:R-:W-:Y:S02]  /*e6a0*/  MOV R24, R50 ;  /* 0x0000003200187202 */ /* 0x000fe40000000f00 */
[----:B------:R-:W-:-:S02]  /*e6b0*/  MOV R44, R46 ;  /* 0x0000002e002c7202 */ /* 0x000fc40000000f00 */
[----:B------:R-:W-:Y:S01]  /*e6c0*/  F2FP.BF16.F32.PACK_AB R0, R25, R43 ;  /* 0x0000002b1900723e */ /* 0x000fe200000010ff */
[----:B------:R-:W2:Y:S03]  /*e6d0*/  MUFU.EX2 R46, R17 ;  /* 0x00000011002e7308 */ /* 0x000ea60000000800 */
[----:B------:R-:W-:-:S05]  /*e6e0*/  LOP3.LUT R8, R0, R8, RZ, 0xc0, !PT ;  /* 0x0000000800087212 */ /* 0x000fca00078ec0ff */
[----:B------:R-:W4:Y:S01]  /*e6f0*/  MUFU.EX2 R50, R3 ;  /* 0x0000000300327308 */ /* 0x000f220000000800 */
[----:B---3--:R-:W-:-:S04]  /*e700*/  F2FP.BF16.F32.PACK_AB R0, R48, R18 ;  /* 0x000000123000723e */ /* 0x008fc800000010ff */
[----:B------:R-:W-:Y:S01]  /*e710*/  LOP3.LUT R9, R0, R9, RZ, 0xc0, !PT ;  /* 0x0000000900097212 */ /* 0x000fe200078ec0ff */
[----:B------:R-:W-:Y:S02]  /*e720*/  IMAD.MOV.U32 R0, RZ, RZ, 0x20 ;  /* 0x00000020ff007424 */ /* 0x000fe400078e00ff */
[-C--:B------:R-:W-:Y:S01]  /*e730*/  FMUL.FTZ R116, R116, R32.reuse ;  /* 0x0000002074747220 */ /* 0x080fe20000410000 */
[----:B------:R-:W-:Y:S01]  /*e740*/  FMUL.FTZ R117, R117, R32 ;  /* 0x0000002075757220 */ /* 0x000fe20000410000 */
[-C--:B--2---:R-:W-:Y:S01]  /*e750*/  FMUL.FTZ R118, R118, R46.reuse ;  /* 0x0000002e76767220 */ /* 0x084fe20000410000 */
[----:B------:R-:W-:Y:S01]  /*e760*/  SEL R0, R0, 0xffffffe0, !P4 ;  /* 0xffffffe000007807 */ /* 0x000fe20006000000 */
[----:B------:R-:W-:Y:S01]  /*e770*/  FMUL.FTZ R119, R119, R46 ;  /* 0x0000002e77777220 */ /* 0x000fe20000410000 */
[-C--:B------:R-:W-:Y:S01]  /*e780*/  FMUL.FTZ R112, R112, R47.reuse ;  /* 0x0000002f70707220 */ /* 0x080fe20000410000 */
[-C--:B------:R-:W-:Y:S01]  /*e790*/  FMUL.FTZ R113, R113, R47.reuse ;  /* 0x0000002f71717220 */ /* 0x080fe20000410000 */
[-C--:B------:R-:W-:Y:S01]  /*e7a0*/  FMUL.FTZ R124, R124, R47.reuse ;  /* 0x0000002f7c7c7220 */ /* 0x080fe20000410000 */
[-C--:B------:R-:W-:Y:S01]  /*e7b0*/  FMUL.FTZ R125, R125, R47.reuse ;  /* 0x0000002f7d7d7220 */ /* 0x080fe20000410000 */
[-C--:B----4-:R-:W-:Y:S01]  /*e7c0*/  FMUL.FTZ R114, R114, R50.reuse ;  /* 0x0000003272727220 */ /* 0x090fe20000410000 */
[-C--:B------:R-:W-:Y:S01]  /*e7d0*/  FMUL.FTZ R115, R115, R50.reuse ;  /* 0x0000003273737220 */ /* 0x080fe20000410000 */
[-C--:B------:R-:W-:Y:S01]  /*e7e0*/  FMUL.FTZ R126, R126, R50.reuse ;  /* 0x000000327e7e7220 */ /* 0x080fe20000410000 */
[----:B------:R-:W-:Y:S01]  /*e7f0*/  FMUL.FTZ R127, R127, R50 ;  /* 0x000000327f7f7220 */ /* 0x000fe20000410000 */
[-C--:B------:R-:W-:Y:S01]  /*e800*/  FMUL.FTZ R120, R120, R32.reuse ;  /* 0x0000002078787220 */ /* 0x080fe20000410000 */
[----:B------:R-:W-:Y:S01]  /*e810*/  FMUL.FTZ R121, R121, R32 ;  /* 0x0000002079797220 */ /* 0x000fe20000410000 */
[-C--:B------:R-:W-:Y:S01]  /*e820*/  FMUL.FTZ R122, R122, R46.reuse ;  /* 0x0000002e7a7a7220 */ /* 0x080fe20000410000 */
[----:B------:R-:W-:Y:S01]  /*e830*/  FMUL.FTZ R123, R123, R46 ;  /* 0x0000002e7b7b7220 */ /* 0x000fe20000410000 */
[----:B------:R-:W-:Y:S01]  /*e840*/  IMAD.IADD R51, R0, 0x1, R182 ;  /* 0x0000000100337824 */ /* 0x000fe200078e02b6 */
[-C--:B-1----:R-:W-:Y:S08]  /*e850*/  HMMA.16816.F32.BF16 R56, R8, R12.reuse, R116 ;  /* 0x0000000c0838723c */ /* 0x082ff00000041874 */
[C---:B------:R-:W-:Y:S08]  /*e860*/  HMMA.16816.F32.BF16 R112, R4.reuse, R12, R112 ;  /* 0x0000000c0470723c */ /* 0x040ff00000041870 */
[-C--:B------:R-:W-:Y:S08]  /*e870*/  HMMA.16816.F32.BF16 R124, R4, R14.reuse, R124 ;  /* 0x0000000e047c723c */ /* 0x080ff0000004187c */
[C---:B------:R-:W-:Y:S01]  /*e880*/  HMMA.16816.F32.BF16 R120, R8.reuse, R14, R120 ;  /* 0x0000000e0878723c */ /* 0x040fe20000041878 */
        /* <DEDUP_REMOVED lines=39> */
[----:B------:R-:W-:Y:S01]  /*eb00*/  IMAD.MOV.U32 R29, RZ, RZ, R107 ;  /* 0x000000ffff1d7224 */ /* 0x000fe200078e006b */
        /* <DEDUP_REMOVED lines=23> */
[----:B------:R-:W-:Y:S01]  /*ec80*/  MOV R102, R108 ;  /* 0x0000006c00667202 */ /* 0x000fe20000000f00 */
[----:B------:R-:W-:Y:S02]  /*ec90*/  IMAD.MOV.U32 R117, RZ, RZ, R103 ;  /* 0x000000ffff757224 */ /* 0x000fe400078e0067 */
[----:B------:R-:W-:Y:S02]  /*eca0*/  IMAD.MOV.U32 R30, RZ, RZ, R28 ;  /* 0x000000ffff1e7224 */ /* 0x000fe400078e001c */
[----:B------:R-:W-:Y:S01]  /*ecb0*/  IMAD.MOV.U32 R31, RZ, RZ, R29 ;  /* 0x000000ffff1f7224 */ /* 0x000fe200078e001d */
[----:B------:R-:W-:Y:S01]  /*ecc0*/  MOV R155, R19 ;  /* 0x00000013009b7202 */ /* 0x000fe20000000f00 */
[----:B------:R-:W-:Y:S01]  /*ecd0*/  IMAD.MOV.U32 R103, RZ, RZ, R109 ;  /* 0x000000ffff677224 */ /* 0x000fe200078e006d */
[----:B------:R-:W-:Y:S01]  /*ece0*/  MOV R119, R18 ;  /* 0x0000001200777202 */ /* 0x000fe20000000f00 */
[----:B------:R-:W-:Y:S01]  /*ecf0*/  IMAD.MOV.U32 R28, RZ, RZ, R110 ;  /* 0x000000ffff1c7224 */ /* 0x000fe200078e006e */
[----:B------:R-:W2:Y:S01]  /*ed00*/  LDSM.16.MT88.4 R16, [R182+0xb000] ;  /* 0x00b00000b610783b */ /* 0x000ea20000004200 */
[----:B------:R-:W-:-:S02]  /*ed10*/  IMAD.MOV.U32 R29, RZ, RZ, R111 ;  /* 0x000000ffff1d7224 */ /* 0x000fc400078e006f */
[-C--:B-1----:R-:W-:Y:S08]  /*ed20*/  HMMA.16816.F32.BF16 R108, R8, R12.reuse, R164 ;  /* 0x0000000c086c723c */ /* 0x082ff000000418a4 */
[C---:B------:R-:W-:Y:S08]  /*ed30*/  HMMA.16816.F32.BF16 R160, R4.reuse, R12, R160 ;  /* 0x0000000c04a0723c */ /* 0x040ff000000418a0 */
[-C--:B------:R-:W-:Y:S08]  /*ed40*/  HMMA.16816.F32.BF16 R172, R4, R14.reuse, R172 ;  /* 0x0000000e04ac723c */ /* 0x080ff000000418ac */
[----:B------:R-:W-:Y:S01]  /*ed50*/  HMMA.16816.F32.BF16 R168, R8, R14, R168 ;  /* 0x0000000e08a8723c */ /* 0x000fe200000418a8 */
[----:B------:R-:W1:Y:S01]  /*ed60*/  LDSM.16.MT88.4 R12, [R51+0xb000] ;  /* 0x00b00000330c783b */ /* 0x000e620000004200 */
[----:B------:R-:W-:Y:S01]  /*ed70*/  MOV R166, R192 ;  /* 0x000000c000a67202 */ /* 0x000fe20000000f00 */
[----:B------:R-:W-:-:S02]  /*ed80*/  VIADD R192, R242, 0x1715609d ;  /* 0x1715609df2c07836 */ /* 0x000fc40000000000 */
        /* <DEDUP_REMOVED lines=35> */
[----:B--2---:R-:W-:Y:S01]  /*efc0*/  HMMA.16816.F32.BF16 R72, R4, R16, R72 ;  /* 0x000000100448723c */ /* 0x004fe20000041848 */
[----:B------:R-:W-:Y:S01]  /*efd0*/  IMAD.MOV.U32 R167, RZ, RZ, R193 ;  /* 0x000000ffffa77224 */ /* 0x000fe200078e00c1 */
[----:B------:R2:W3:Y:S01]  /*efe0*/  MUFU.EX2 R44, R0 ;  /* 0x00000000002c7308 */ /* 0x0004e20000000800 */
[----:B------:R-:W-:-:S04]  /*eff0*/  IMAD.WIDE.U32 R2, R2, -0x2daee0ad, RZ ;  /* 0xd2511f5302027825 */ /* 0x000fc800078e00ff */
[----:B------:R-:W-:Y:S01]  /*f000*/  VIADD R193, R243, 0x646e171e ;  /* 0x646e171ef3c17836 */ /* 0x000fe20000000000 */
[C---:B------:R-:W-:Y:S08]  /*f010*/  HMMA.16816.F32.BF16 R76, R4.reuse, R18, R76 ;  /* 0x00000012044c723c */ /* 0x040ff0000004184c */
[----:B-1----:R-:W-:Y:S01]  /*f020*/  HMMA.16816.F32.BF16 R88, R4, R12, R88 ;  /* 0x0000000c0458723c */ /* 0x002fe20000041858 */
[----:B--2---:R-:W-:-:S07]  /*f030*/  FFMA.FTZ R0, R176, UR10, -R21 ;  /* 0x0000000ab0007c23 */ /* 0x004fce0008010815 */
[----:B------:R-:W-:Y:S01]  /*f040*/  HMMA.16816.F32.BF16 R92, R4, R14, R92 ;  /* 0x0000000e045c723c */ /* 0x000fe2000004185c */
[----:B------:R-:W-:Y:S01]  /*f050*/  LOP3.LUT R4, R192, R244, R27, 0x96, !PT ;  /* 0x000000f4c0047212 */ /* 0x000fe200078e961b */
[----:B------:R1:W-:Y:S01]  /*f060*/  MUFU.EX2 R165, R0 ;  /* 0x0000000000a57308 */ /* 0x0003e20000000800 */
[----:B------:R-:W-:Y:S02]  /*f070*/  LOP3.LUT R6, R193, R66, R3, 0x96, !PT ;  /* 0x00000042c1067212 */ /* 0x000fe400078e9603 */
[----:B------:R-:W-:-:S03]  /*f080*/  PRMT R5, R2, 0x7772, RZ ;  /* 0x0000777202057816 */ /* 0x000fc600000000ff */
[C---:B------:R-:W-:Y:S08]  /*f090*/  HMMA.16816.F32.BF16 R68, R8.reuse, R16, R68 ;  /* 0x000000100844723c */ /* 0x040ff00000041844 */
[----:B------:R-:W-:Y:S01]  /*f0a0*/  HMMA.16816.F32.BF16 R80, R8, R18, R80 ;  /* 0x000000120850723c */ /* 0x000fe20000041850 */
[----:B-1----:R-:W-:-:S07]  /*f0b0*/  FFMA.FTZ R0, R49, UR10, -R21 ;  /* 0x0000000a31007c23 */ /* 0x002fce0008010815 */
[C---:B------:R-:W-:Y:S01]  /*f0c0*/  HMMA.16816.F32.BF16 R84, R8.reuse, R12, R84 ;  /* 0x0000000c0854723c */ /* 0x040fe20000041854 */
[----:B------:R1:W-:Y:S07]  /*f0d0*/  MUFU.EX2 R152, R0 ;  /* 0x0000000000987308 */ /* 0x0003ee0000000800 */
[----:B------:R-:W-:Y:S01]  /*f0e0*/  HMMA.16816.F32.BF16 R96, R8, R14, R96 ;  /* 0x0000000e0860723c */ /* 0x000fe20000041860 */
[----:B------:R-:W-:Y:S02]  /*f0f0*/  MOV R10, R2 ;  /* 0x00000002000a7202 */ /* 0x000fe40000000f00 */
[----:B------:R-:W-:-:S02]  /*f100*/  PRMT R11, R2, 0x7771, RZ ;  /* 0x00007771020b7816 */ /* 0x000fc400000000ff */
[----:B------:R-:W-:Y:S01]  /*f110*/  PRMT R8, R2, 0x7773, RZ ;  /* 0x0000777302087816 */ /* 0x000fe200000000ff */
[----:B------:R-:W-:-:S05]  /*f120*/  IMAD.WIDE.U32 R2, R4, -0x2daee0ad, RZ ;  /* 0xd2511f5304027825 */ /* 0x000fca00078e00ff */
[----:B-1----:R-:W-:Y:S01]  /*f130*/  LOP3.LUT R0, R193, R64, R3, 0x96, !PT ;  /* 0x00000040c1007212 */ /* 0x002fe200078e9603 */
[----:B------:R-:W-:Y:S01]  /*f140*/  FFMA.FTZ R3, R45, UR10, -R21 ;  /* 0x0000000a2d037c23 */ /* 0x000fe20008010815 */
[----:B------:R-:W-:Y:S01]  /*f150*/  IMAD.MOV.U32 R7, RZ, RZ, R2 ;  /* 0x000000ffff077224 */ /* 0x000fe200078e0002 */
[C---:B------:R-:W-:Y:S02]  /*f160*/  PRMT R9, R2.reuse, 0x7771, RZ ;  /* 0x0000777102097816 */ /* 0x040fe400000000ff */
[C---:B------:R-:W-:Y:S01]  /*f170*/  PRMT R4, R2.reuse, 0x7773, RZ ;  /* 0x0000777302047816 */ /* 0x040fe200000000ff */
[----:B------:R1:W-:Y:S01]  /*f180*/  MUFU.EX2 R164, R3 ;  /* 0x0000000300a47308 */ /* 0x0003e20000000800 */
[----:B------:R-:W-:Y:S02]  /*f190*/  PRMT R2, R2, 0x7772, RZ ;  /* 0x0000777202027816 */ /* 0x000fe400000000ff */
[----:B------:R-:W-:Y:S02]  /*f1a0*/  MOV R60, R252 ;  /* 0x000000fc003c7202 */ /* 0x000fe40000000f00 */
[----:B------:R-:W-:-:S02]  /*f1b0*/  PRMT R13, R2, 0x5410, R4 ;  /* 0x00005410020d7816 */ /* 0x000fc40000000004 */
[----:B------:R-:W-:Y:S02]  /*f1c0*/  LOP3.LUT R2, R10, 0xff, RZ, 0xc0, !PT ;  /* 0x000000ff0a027812 */ /* 0x000fe400078ec0ff */
[----:B------:R-:W-:Y:S01]  /*f1d0*/  MOV R45, R167 ;  /* 0x000000a7002d7202 */ /* 0x000fe20000000f00 */
[----:B-1----:R-:W-:Y:S01]  /*f1e0*/  FFMA.FTZ R3, R187, UR10, -R38 ;  /* 0x0000000abb037c23 */ /* 0x002fe20008010826 */
[----:B------:R-:W-:-:S03]  /*f1f0*/  PRMT R11, R2, 0x5410, R11 ;  /* 0x00005410020b7816 */ /* 0x000fc6000000000b */
[----:B------:R1:W-:Y:S01]  /*f200*/  MUFU.EX2 R252, R3 ;  /* 0x0000000300fc7308 */ /* 0x0003e20000000800 */
[----:B------:R-:W-:Y:S01]  /*f210*/  LOP3.LUT R2, R7, 0xff, RZ, 0xc0, !PT ;  /* 0x000000ff07027812 */ /* 0x000fe200078ec0ff */
[----:B---3--:R-:W-:Y:S02]  /*f220*/  IMAD.MOV.U32 R187, RZ, RZ, R44 ;  /* 0x000000ffffbb7224 */ /* 0x008fe400078e002c */
[----:B------:R-:W-:Y:S01]  /*f230*/  IMAD.MOV.U32 R44, RZ, RZ, R166 ;  /* 0x000000ffff2c7224 */ /* 0x000fe200078e00a6 */
[----:B------:R-:W-:Y:S02]  /*f240*/  PRMT R9, R2, 0x5410, R9 ;  /* 0x0000541002097816 */ /* 0x000fe40000000009 */
[----:B------:R-:W-:Y:S01]  /*f250*/  LOP3.LUT R2, R0, 0xffff, RZ, 0xc0, !PT ;  /* 0x0000ffff00027812 */ /* 0x000fe200078ec0ff */
[----:B-1----:R-:W-:-:S04]  /*f260*/  FFMA.FTZ R3, R190, UR10, -R38 ;  /* 0x0000000abe037c23 */ /* 0x002fc80008010826 */
[----:B------:R1:W-:Y:S01]  /*f270*/  MUFU.EX2 R167, R3 ;  /* 0x0000000300a77308 */ /* 0x0003e20000000800 */
[----:B------:R-:W-:Y:S02]  /*f280*/  PRMT R8, R5, 0x5410, R8 ;  /* 0x0000541005087816 */ /* 0x000fe40000000008 */
[----:B------:R-:W-:Y:S01]  /*f290*/  SHF.R.U32.HI R4, RZ, 0x8, R2 ;  /* 0x00000008ff047819 */ /* 0x000fe20000011602 */
[----:B------:R-:W-:Y:S01]  /*f2a0*/  FFMA.FTZ R2, R183, UR10, -R22 ;  /* 0x0000000ab7027c23 */ /* 0x000fe20008010816 */
[----:B------:R-:W-:Y:S02]  /*f2b0*/  LOP3.LUT R7, R0, 0xff, RZ, 0xc0, !PT ;  /* 0x000000ff00077812 */ /* 0x000fe400078ec0ff */
[----:B------:R-:W-:Y:S01]  /*f2c0*/  SHF.R.U32.HI R5, RZ, 0x18, R0 ;  /* 0x00000018ff057819 */ /* 0x000fe20000011600 */
[----:B-1----:R-:W-:-:S04]  /*f2d0*/  FFMA.FTZ R3, R180, UR10, -R38 ;  /* 0x0000000ab4037c23 */ /* 0x002fc80008010826 */
[----:B------:R1:W-:Y:S01]  /*f2e0*/  MUFU.EX2 R166, R3 ;  /* 0x0000000300a67308 */ /* 0x0003e20000000800 */
[----:B------:R-:W-:Y:S02]  /*f2f0*/  IMAD.MOV.U32 R26, RZ, RZ, R250 ;  /* 0x000000ffff1a7224 */ /* 0x000fe400078e00fa */
[----:B------:R-:W-:-:S05]  /*f300*/  IMAD.MOV.U32 R153, RZ, RZ, R25 ;  /* 0x000000ffff997224 */ /* 0x000fca00078e0019 */
[----:B------:R2:W-:Y:S01]  /*f310*/  MUFU.EX2 R250, R2 ;  /* 0x0000000200fa7308 */ /* 0x0005e20000000800 */
[----:B-1----:R-:W-:-:S04]  /*f320*/  PRMT R3, R0, 0x7632, R3 ;  /* 0x0000763200037816 */ /* 0x002fc80000000003 */
[----:B------:R-:W-:Y:S01]  /*f330*/  LOP3.LUT R0, R3, 0xff, RZ, 0xc0, !PT ;  /* 0x000000ff03007812 */ /* 0x000fe200078ec0ff */
[----:B------:R-:W-:-:S03]  /*f340*/  IMAD.MOV.U32 R27, RZ, RZ, R251 ;  /* 0x000000ffff1b7224 */ /* 0x000fc600078e00fb */
[----:B------:R-:W-:Y:S01]  /*f350*/  PRMT R25, R0, 0x5410, R5 ;  /* 0x0000541000197816 */ /* 0x000fe20000000005 */
[----:B--2---:R-:W-:Y:S01]  /*f360*/  FFMA.FTZ R2, R100, UR10, -R22 ;  /* 0x0000000a64027c23 */ /* 0x004fe20008010816 */
[----:B------:R-:W-:Y:S01]  /*f370*/  LOP3.LUT R0, R6, 0xffff, RZ, 0xc0, !PT ;  /* 0x0000ffff06007812 */ /* 0x000fe200078ec0ff */
[----:B------:R-:W-:Y:S02]  /*f380*/  FFMA.FTZ R3, R184, UR10, -R23 ;  /* 0x0000000ab8037c23 */ /* 0x000fe40008010817 */
[----:B------:R1:W2:Y:S01]  /*f390*/  MUFU.EX2 R251, R2 ;  /* 0x0000000200fb7308 */ /* 0x0002a20000000800 */
[----:B------:R-:W-:Y:S01]  /*f3a0*/  SHF.R.U32.HI R0, RZ, 0x8, R0 ;  /* 0x00000008ff007819 */ /* 0x000fe20000011600 */
[----:B------:R-:W-:Y:S01]  /*f3b0*/  IMAD.MOV.U32 R61, RZ, RZ, R154 ;  /* 0x000000ffff3d7224 */ /* 0x000fe200078e009a */
[----:B------:R-:W-:Y:S01]  /*f3c0*/  MOV R16, R248 ;  /* 0x000000f800107202 */ /* 0x000fe20000000f00 */
[----:B------:R-:W-:-:S04]  /*f3d0*/  IMAD.MOV.U32 R154, RZ, RZ, R24 ;  /* 0x000000ffff9a7224 */ /* 0x000fc800078e0018 */
[----:B------:R3:W-:Y:S01]  /*f3e0*/  MUFU.EX2 R248, R3 ;  /* 0x0000000300f87308 */ /* 0x0007e20000000800 */
[----:B------:R-:W-:Y:S01]  /*f3f0*/  IMAD.MOV.U32 R17, RZ, RZ, R249 ;  /* 0x000000ffff117224 */ /* 0x000fe200078e00f9 */
[----:B-1----:R-:W-:-:S04]  /*f400*/  LOP3.LUT R2, R6, 0xff, RZ, 0xc0, !PT ;  /* 0x000000ff06027812 */ /* 0x002fc800078ec0ff */
[--C-:B------:R-:W-:Y:S02]  /*f410*/  PRMT R24, R2, 0x5410, R0.reuse ;  /* 0x0000541002187816 */ /* 0x100fe40000000000 */
[----:B------:R-:W-:Y:S01]  /*f420*/  PRMT R0, R6, 0x7632, R0 ;  /* 0x0000763206007816 */ /* 0x000fe20000000000 */
[----:B---3--:R-:W-:Y:S01]  /*f430*/  FFMA.FTZ R3, R181, UR10, -R23 ;  /* 0x0000000ab5037c23 */ /* 0x008fe20008010817 */
[----:B------:R-:W-:Y:S02]  /*f440*/  SHF.R.U32.HI R2, RZ, 0x18, R6 ;  /* 0x00000018ff027819 */ /* 0x000fe40000011606 */
[----:B------:R-:W-:Y:S01]  /*f450*/  LOP3.LUT R0, R0, 0xff, RZ, 0xc0, !PT ;  /* 0x000000ff00007812 */ /* 0x000fe200078ec0ff */
[----:B------:R-:W1:Y:S03]  /*f460*/  MUFU.EX2 R249, R3 ;  /* 0x0000000300f97308 */ /* 0x000e660000000800 */
[----:B------:R-:W-:Y:S01]  /*f470*/  PRMT R5, R0, 0x5410, R2 ;  /* 0x0000541000057816 */ /* 0x000fe20000000002 */
[----:B------:R-:W-:Y:S01]  /*f480*/  FFMA.FTZ R0, R185, UR10, -R38 ;  /* 0x0000000ab9007c23 */ /* 0x000fe20008010826 */
[----:B------:R-:W-:-:S03]  /*f490*/  PRMT R12, R7, 0x5410, R4 ;  /* 0x00005410070c7816 */ /* 0x000fc60000000004 */
[----:B------:R3:W4:Y:S01]  /*f4a0*/  MUFU.EX2 R247, R0 ;  /* 0x0000000000f77308 */ /* 0x0007220000000800 */
[----:B------:R-:W-:Y:S02]  /*f4b0*/  LOP3.LUT R4, R8, 0xff00ff, RZ, 0xc0, !PT ;  /* 0x00ff00ff08047812 */ /* 0x000fe400078ec0ff */
[----:B--2---:R-:W-:Y:S02]  /*f4c0*/  F2FP.BF16.F32.PACK_AB R2, R251, R250 ;  /* 0x000000fafb02723e */ /* 0x004fe400000010ff */
[----:B---3--:R-:W-:-:S05]  /*f4d0*/  HSET2.LE.AND R0, R11, R20, PT ;  /* 0x000000140b007233 */ /* 0x008fca0003803000 */
[----:B------:R-:W-:Y:S02]  /*f4e0*/  LOP3.LUT R6, R2, R0, RZ, 0xc0, !PT ;  /* 0x0000000002067212 */ /* 0x000fe400078ec0ff */
[--C-:B------:R-:W-:Y:S02]  /*f4f0*/  HSET2.LE.AND R0, R4, R20.reuse, PT ;  /* 0x0000001404007233 */ /* 0x100fe40003803000 */
[----:B-1----:R-:W-:Y:S02]  /*f500*/  F2FP.BF16.F32.PACK_AB R2, R249, R248 ;  /* 0x000000f8f902723e */ /* 0x002fe400000010ff */
[----:B------:R-:W-:Y:S02]  /*f510*/  LOP3.LUT R4, R13, 0xff00ff, RZ, 0xc0, !PT ;  /* 0x00ff00ff0d047812 */ /* 0x000fe400078ec0ff */
[----:B------:R-:W-:Y:S02]  /*f520*/  LOP3.LUT R7, R2, R0, RZ, 0xc0, !PT ;  /* 0x0000000002077212 */ /* 0x000fe400078ec0ff */
[----:B------:R-:W-:-:S02]  /*f530*/  HSET2.LE.AND R0, R9, R20, PT ;  /* 0x0000001409007233 */ /* 0x000fc40003803000 */
[----:B------:R-:W-:Y:S01]  /*f540*/  F2FP.BF16.F32.PACK_AB R2, R164, R152 ;  /* 0x00000098a402723e */ /* 0x000fe200000010ff */
[----:B------:R-:W-:-:S03]  /*f550*/  FFMA.FTZ R3, R188, UR10, -R22 ;  /* 0x0000000abc037c23 */ /* 0x000fc60008010816 */
[----:B------:R-:W-:Y:S02]  /*f560*/  LOP3.LUT R10, R2, R0, RZ, 0xc0, !PT ;  /* 0x00000000020a7212 */ /* 0x000fe400078ec0ff */
[--C-:B------:R-:W-:Y:S01]  /*f570*/  HSET2.LE.AND R0, R4, R20.reuse, PT ;  /* 0x0000001404007233 */ /* 0x100fe20003803000 */
[----:B------:R-:W-:Y:S01]  /*f580*/  IMAD.MOV.U32 R180, RZ, RZ, R16 ;  /* 0x000000ffffb47224 */ /* 0x000fe200078e0010 */
[----:B----4-:R-:W-:Y:S01]  /*f590*/  F2FP.BF16.F32.PACK_AB R2, R247, R166 ;  /* 0x000000a6f702723e */ /* 0x010fe200000010ff */
[----:B------:R-:W-:Y:S02]  /*f5a0*/  IMAD.MOV.U32 R181, RZ, RZ, R17 ;  /* 0x000000ffffb57224 */ /* 0x000fe400078e0011 */
[----:B------:R-:W1:Y:S01]  /*f5b0*/  LDSM.16.MT88.4 R16, [R182+0x9400] ;  /* 0x00940000b610783b */ /* 0x000e620000004200 */
[----:B------:R2:W-:Y:S01]  /*f5c0*/  MUFU.EX2 R245, R3 ;  /* 0x0000000300f57308 */ /* 0x0005e20000000800 */
[----:B------:R-:W-:Y:S02]  /*f5d0*/  LOP3.LUT R11, R2, R0, RZ, 0xc0, !PT ;  /* 0x00000000020b7212 */ /* 0x000fe400078ec0ff */
[----:B------:R-:W-:-:S02]  /*f5e0*/  HSET2.LE.AND R0, R12, R20, PT ;  /* 0x000000140c007233 */ /* 0x000fc40003803000 */
[----:B------:R-:W3:Y:S01]  /*f5f0*/  LDSM.16.MT88.4 R12, [R51+0x9400] ;  /* 0x00940000330c783b */ /* 0x000ee20000004200 */
[----:B------:R-:W-:Y:S02]  /*f600*/  IMAD.MOV.U32 R177, RZ, RZ, R241 ;  /* 0x000000ffffb17224 */ /* 0x000fe400078e00f1 */
[----:B--2---:R-:W-:-:S04]  /*f610*/  FFMA.FTZ R3, R186, UR10, -R22 ;  /* 0x0000000aba037c23 */ /* 0x004fc80008010816 */
[----:B------:R2:W4:Y:S01]  /*f620*/  MUFU.EX2 R246, R3 ;  /* 0x0000000300f67308 */ /* 0x0005220000000800 */
[----:B------:R-:W-:-:S04]  /*f630*/  F2FP.BF16.F32.PACK_AB R2, R165, R187 ;  /* 0x000000bba502723e */ /* 0x000fc800000010ff */
[----:B------:R-:W-:Y:S01]  /*f640*/  LOP3.LUT R8, R2, R0, RZ, 0xc0, !PT ;  /* 0x0000000002087212 */ /* 0x000fe200078ec0ff */
[----:B--2---:R-:W-:-:S04]  /*f650*/  FFMA.FTZ R3, R191, UR10, -R23 ;  /* 0x0000000abf037c23 */ /* 0x004fc80008010817 */
[----:B------:R2:W-:Y:S01]  /*f660*/  MUFU.EX2 R241, R3 ;  /* 0x0000000300f17308 */ /* 0x0005e20000000800 */
[----:B------:R-:W-:Y:S02]  /*f670*/  HSET2.LE.AND R0, R25, R20, PT ;  /* 0x0000001419007233 */ /* 0x000fe40003803000 */
[----:B------:R-:W-:Y:S01]  /*f680*/  F2FP.BF16.F32.PACK_AB R2, R167, R252 ;  /* 0x000000fca702723e */ /* 0x000fe200000010ff */
[----:B--2---:R-:W-:-:S04]  /*f690*/  FFMA.FTZ R3, R189, UR10, -R23 ;  /* 0x0000000abd037c23 */ /* 0x004fc80008010817 */
[----:B------:R-:W2:Y:S01]  /*f6a0*/  MUFU.EX2 R244, R3 ;  /* 0x0000000300f47308 */ /* 0x000ea20000000800 */
[----:B------:R-:W-:Y:S02]  /*f6b0*/  LOP3.LUT R9, R2, R0, RZ, 0xc0, !PT ;  /* 0x0000000002097212 */ /* 0x000fe400078ec0ff */
[----:B------:R-:W-:Y:S02]  /*f6c0*/  HSET2.LE.AND R0, R24, R20, PT ;  /* 0x0000001418007233 */ /* 0x000fe40003803000 */
[----:B----4-:R-:W-:-:S04]  /*f6d0*/  F2FP.BF16.F32.PACK_AB R2, R246, R245 ;  /* 0x000000f5f602723e */ /* 0x010fc800000010ff */
[----:B------:R-:W-:Y:S02]  /*f6e0*/  LOP3.LUT R4, R2, R0, RZ, 0xc0, !PT ;  /* 0x0000000002047212 */ /* 0x000fe400078ec0ff */
[----:B------:R-:W-:Y:S02]  /*f6f0*/  HSET2.LE.AND R0, R5, R20, PT ;  /* 0x0000001405007233 */ /* 0x000fe40003803000 */
[----:B--2---:R-:W-:Y:S01]  /*f700*/  F2FP.BF16.F32.PACK_AB R2, R244, R241 ;  /* 0x000000f1f402723e */ /* 0x004fe200000010ff */
[----:B-1----:R-:W-:Y:S03]  /*f710*/  HMMA.16816.F32.BF16 R64, R8, R18, R120 ;  /* 0x000000120840723c */ /* 0x002fe60000041878 */
[----:B------:R-:W-:Y:S01]  /*f720*/  LOP3.LUT R5, R2, R0, RZ, 0xc0, !PT ;  /* 0x0000000002057212 */ /* 0x000fe200078ec0ff */
[----:B------:R-:W-:Y:S01]  /*f730*/  IMAD.MOV.U32 R123, RZ, RZ, R181 ;  /* 0x000000ffff7b7224 */ /* 0x000fe200078e00b5 */
[----:B------:R-:W-:Y:S01]  /*f740*/  MOV R122, R180 ;  /* 0x000000b4007a7202 */ /* 0x000fe20000000f00 */
[----:B------:R-:W-:Y:S01]  /*f750*/  IMAD.MOV.U32 R180, RZ, RZ, R177 ;  /* 0x000000ffffb47224 */ /* 0x000fe200078e00b1 */
[----:B------:R-:W-:Y:S01]  /*f760*/  MOV R190, R63 ;  /* 0x0000003f00be7202 */ /* 0x000fe20000000f00 */
[----:B------:R-:W-:-:S02]  /*f770*/  IMAD.MOV.U32 R177, RZ, RZ, R60 ;  /* 0x000000ffffb17224 */ /* 0x000fc400078e003c */
[----:B------:R-:W-:Y:S02]  /*f780*/  IMAD.MOV.U32 R184, RZ, RZ, R61 ;  /* 0x000000ffffb87224 */ /* 0x000fe400078e003d */
[----:B------:R-:W-:Y:S01]  /*f790*/  IMAD.MOV.U32 R181, RZ, RZ, R62 ;  /* 0x000000ffffb57224 */ /* 0x000fe200078e003e */
[----:B------:R-:W-:Y:S01]  /*f7a0*/  HMMA.16816.F32.BF16 R56, R8, R16, R56 ;  /* 0x000000100838723c */ /* 0x000fe20000041838 */
[----:B------:R-:W-:Y:S01]  /*f7b0*/  IMAD.MOV.U32 R183, RZ, RZ, R26 ;  /* 0x000000ffffb77224 */ /* 0x000fe200078e001a */
[----:B------:R-:W-:Y:S01]  /*f7c0*/  MOV R176, R27 ;  /* 0x0000001b00b07202 */ /* 0x000fe20000000f00 */
[----:B------:R-:W-:Y:S01]  /*f7d0*/  IMAD.MOV.U32 R188, RZ, RZ, R30 ;  /* 0x000000ffffbc7224 */ /* 0x000fe200078e001e */
[----:B------:R-:W-:Y:S01]  /*f7e0*/  LDSM.16.MT88.4 R24, [R51+0xa400] ;  /* 0x00a400003318783b */ /* 0x000fe20000004200 */
[----:B------:R-:W-:-:S03]  /*f7f0*/  IMAD.MOV.U32 R189, RZ, RZ, R31 ;  /* 0x000000ffffbd7224 */ /* 0x000fc600078e001f */
[----:B---3--:R-:W-:Y:S01]  /*f800*/  HMMA.16816.F32.BF16 R60, R8, R12, R132 ;  /* 0x0000000c083c723c */ /* 0x008fe20000041884 */
[----:B------:R-:W-:Y:S02]  /*f810*/  IMAD.MOV.U32 R132, RZ, RZ, R28 ;  /* 0x000000ffff847224 */ /* 0x000fe400078e001c */
[----:B------:R-:W-:Y:S01]  /*f820*/  IMAD.MOV.U32 R133, RZ, RZ, R29 ;  /* 0x000000ffff857224 */ /* 0x000fe200078e001d */
[----:B------:R-:W1:Y:S04]  /*f830*/  S2R R2, SR_CTAID.X ;  /* 0x0000000000027919 */ /* 0x000e680000002500 */
[C---:B------:R-:W-:Y:S01]  /*f840*/  HMMA.16816.F32.BF16 R112, R4.reuse, R16, R112 ;  /* 0x000000100470723c */ /* 0x040fe20000041870 */
[----:B------:R-:W2:Y:S07]  /*f850*/  LDSM.16.MT88.4 R28, [R182+0xa400] ;  /* 0x00a40000b61c783b */ /* 0x000eae0000004200 */
[C---:B------:R-:W-:Y:S01]  /*f860*/  HMMA.16816.F32.BF16 R124, R4.reuse, R18, R124 ;  /* 0x00000012047c723c */ /* 0x040fe2000004187c */
[----:B------:R-:W3:Y:S07]  /*f870*/  LDSM.16.MT88.4 R16, [R182+0xb400] ;  /* 0x00b40000b610783b */ /* 0x000eee0000004200 */
[C---:B------:R-:W-:Y:S01]  /*f880*/  HMMA.16816.F32.BF16 R128, R4.reuse, R12, R128 ;  /* 0x0000000c0480723c */ /* 0x040fe20000041880 */
[----:B------:R-:W4:Y:S07]  /*f890*/  S2R R134, SR_CTAID.X ;  /* 0x0000000000867919 */ /* 0x000f2e0000002500 */
[-C--:B------:R-:W-:Y:S08]  /*f8a0*/  HMMA.16816.F32.BF16 R140, R4, R14.reuse, R140 ;  /* 0x0000000e048c723c */ /* 0x080ff0000004188c */
[----:B------:R-:W-:Y:S01]  /*f8b0*/  HMMA.16816.F32.BF16 R136, R8, R14, R136 ;  /* 0x0000000e0888723c */ /* 0x000fe20000041888 */
[----:B------:R-:W5:Y:S01]  /*f8c0*/  LDSM.16.MT88.4 R12, [R51+0xb400] ;  /* 0x00b40000330c783b */ /* 0x000f620000004200 */
[--C-:B------:R-:W-:Y:S01]  /*f8d0*/  SHF.R.U32.HI R185, RZ, 0x5, R219.reuse ;  /* 0x00000005ffb97819 */ /* 0x100fe200000116db */
[----:B------:R-:W-:Y:S01]  /*f8e0*/  UIADD3 UR11, UPT, UPT, UR11, 0x1, URZ ;  /* 0x000000010b0b7890 */ /* 0x000fe2000fffe0ff */
[----:B------:R-:W-:-:S02]  /*f8f0*/  SHF.R.U32.HI R186, RZ, 0x5, R219 ;  /* 0x00000005ffba7819 */ /* 0x000fc400000116db */
[----:B-1----:R-:W-:-:S03]  /*f900*/  LEA R2, R2, R185, 0x3 ;  /* 0x000000b902027211 */ /* 0x002fc600078e18ff */
[----:B------:R-:W-:Y:S01]  /*f910*/  LOP3.LUT R0, R243, UR11, R133, 0x96, !PT ;  /* 0x0000000bf3007c12 */ /* 0x000fe2000f8e9685 */
[----:B------:R-:W-:Y:S01]  /*f920*/  IMAD.MOV.U32 R49, RZ, RZ, R101 ;  /* 0x000000ffff317224 */ /* 0x000fe200078e0065 */
[----:B------:R-:W-:Y:S01]  /*f930*/  MOV R120, R102 ;  /* 0x0000006600787202 */ /* 0x000fe20000000f00 */
[----:B------:R-:W-:Y:S01]  /*f940*/  VIADD R2, R2, 0x4 ;  /* 0x0000000402027836 */ /* 0x000fe20000000000 */
[----:B--2---:R-:W-:Y:S01]  /*f950*/  HMMA.16816.F32.BF16 R144, R4, R28, R144 ;  /* 0x0000001c0490723c */ /* 0x004fe20000041890 */
[----:B------:R-:W-:Y:S02]  /*f960*/  IMAD.MOV.U32 R121, RZ, RZ, R103 ;  /* 0x000000ffff797224 */ /* 0x000fe400078e0067 */
[----:B----4-:R-:W-:Y:S02]  /*f970*/  IMAD R134, R134, 0x8, R186 ;  /* 0x0000000886867824 */ /* 0x010fe400078e02ba */
[----:B------:R-:W-:-:S03]  /*f980*/  IMAD.WIDE.U32 R2, R2, -0x326172a9, RZ ;  /* 0xcd9e8d5702027825 */ /* 0x000fc600078e00ff */
[----:B------:R-:W-:Y:S01]  /*f990*/  HMMA.16816.F32.BF16 R156, R4, R30, R156 ;  /* 0x0000001e049c723c */ /* 0x000fe2000004189c */
[----:B------:R-:W-:-:S07]  /*f9a0*/  IMAD.WIDE.U32 R134, R134, -0x326172a9, RZ ;  /* 0xcd9e8d5786867825 */ /* 0x000fce00078e00ff */
[C---:B------:R-:W-:Y:S08]  /*f9b0*/  HMMA.16816.F32.BF16 R160, R4.reuse, R24, R160 ;  /* 0x0000001804a0723c */ /* 0x040ff000000418a0 */
[C---:B------:R-:W-:Y:S08]  /*f9c0*/  HMMA.16816.F32.BF16 R172, R4.reuse, R26, R172 ;  /* 0x0000001a04ac723c */ /* 0x040ff000000418ac */
[C---:B---3--:R-:W-:Y:S08]  /*f9d0*/  HMMA.16816.F32.BF16 R72, R4.reuse, R16, R72 ;  /* 0x000000100448723c */ /* 0x048ff00000041848 */
[C---:B------:R-:W-:Y:S08]  /*f9e0*/  HMMA.16816.F32.BF16 R76, R4.reuse, R18, R76 ;  /* 0x00000012044c723c */ /* 0x040ff0000004184c */
[C---:B-----5:R-:W-:Y:S08]  /*f9f0*/  HMMA.16816.F32.BF16 R88, R4.reuse, R12, R88 ;  /* 0x0000000c0458723c */ /* 0x060ff00000041858 */
[----:B------:R-:W-:Y:S01]  /*fa00*/  HMMA.16816.F32.BF16 R100, R4, R14, R92 ;  /* 0x0000000e0464723c */ /* 0x000fe2000004185c */
[----:B------:R-:W-:-:S05]  /*fa10*/  IMAD.WIDE.U32 R6, R0, -0x326172a9, RZ ;  /* 0xcd9e8d5700067825 */ /* 0x000fca00078e00ff */
[C-C-:B------:R-:W-:Y:S02]  /*fa20*/  LOP3.LUT R4, R33.reuse, R134, R7.reuse, 0x96, !PT ;  /* 0x0000008621047212 */ /* 0x140fe400078e9607 */
[----:B------:R-:W-:Y:S02]  /*fa30*/  LOP3.LUT R2, R33, R2, R7, 0x96, !PT ;  /* 0x0000000221027212 */ /* 0x000fe400078e9607 */
[CC--:B------:R-:W-:Y:S02]  /*fa40*/  LOP3.LUT R3, R35.reuse, R6.reuse, R123, 0x96, !PT ;  /* 0x0000000623037212 */ /* 0x0c0fe400078e967b */
[----:B------:R-:W-:Y:S01]  /*fa50*/  LOP3.LUT R0, R35, R6, R45, 0x96, !PT ;  /* 0x0000000623007212 */ /* 0x000fe200078e962d */
[----:B------:R-:W-:Y:S01]  /*fa60*/  HMMA.16816.F32.BF16 R148, R8, R28, R148 ;  /* 0x0000001c0894723c */ /* 0x000fe20000041894 */
[----:B------:R-:W-:-:S07]  /*fa70*/  IMAD.WIDE.U32 R6, R2, -0x2daee0ad, RZ ;  /* 0xd2511f5302067825 */ /* 0x000fce00078e00ff */
[----:B------:R-:W-:Y:S01]  /*fa80*/  HMMA.16816.F32.BF16 R104, R8, R30, R104 ;  /* 0x0000001e0868723c */ /* 0x000fe20000041868 */
[----:B------:R-:W-:-:S07]  /*fa90*/  LOP3.LUT R2, R39, R188, R7, 0x96, !PT ;  /* 0x000000bc27027212 */ /* 0x000fce00078e9607 */
[C---:B------:R-:W-:Y:S08]  /*faa0*/  HMMA.16816.F32.BF16 R108, R8.reuse, R24, R108 ;  /* 0x00000018086c723c */ /* 0x040ff0000004186c */
[C---:B------:R-:W-:Y:S08]  /*fab0*/  HMMA.16816.F32.BF16 R168, R8.reuse, R26, R168 ;  /* 0x0000001a08a8723c */ /* 0x040ff000000418a8 */
[C---:B------:R-:W-:Y:S08]  /*fac0*/  HMMA.16816.F32.BF16 R92, R8.reuse, R16, R68 ;  /* 0x00000010085c723c */ /* 0x040ff00000041844 */
[C---:B------:R-:W-:Y:S08]  /*fad0*/  HMMA.16816.F32.BF16 R80, R8.reuse, R18, R80 ;  /* 0x000000120850723c */ /* 0x040ff00000041850 */
[----:B------:R-:W-:Y:S01]  /*fae0*/  HMMA.16816.F32.BF16 R84, R8, R12, R84 ;  /* 0x0000000c0854723c */ /* 0x000fe20000041854 */
[----:B------:R-:W-:-:S07]  /*faf0*/  IMAD.WIDE.U32 R12, R3, -0x2daee0ad, RZ ;  /* 0xd2511f53030c7825 */ /* 0x000fce00078e00ff */
[----:B------:R-:W-:Y:S01]  /*fb00*/  HMMA.16816.F32.BF16 R96, R8, R14, R96 ;  /* 0x0000000e0860723c */ /* 0x000fe20000041860 */
[----:B------:R-:W-:Y:S01]  /*fb10*/  IMAD.WIDE.U32 R8, R4, -0x2daee0ad, RZ ;  /* 0xd2511f5304087825 */ /* 0x000fe200078e00ff */
[----:B------:R-:W-:Y:S01]  /*fb20*/  MOV R186, R184 ;  /* 0x000000b800ba7202 */ /* 0x000fe20000000f00 */
[----:B------:R-:W-:Y:S02]  /*fb30*/  LDSM.16.MT88.4 R28, [R51+0x9800] ;  /* 0x00980000331c783b */ /* 0x000fe40000004200 */
[----:B------:R-:W-:Y:S01]  /*fb40*/  IMAD.WIDE.U32 R10, R0, -0x2daee0ad, RZ ;  /* 0xd2511f53000a7825 */ /* 0x000fe200078e00ff */
[----:B------:R-:W-:Y:S01]  /*fb50*/  LOP3.LUT R4, R39, R120, R9, 0x96, !PT ;  /* 0x0000007827047212 */ /* 0x000fe200078e9609 */
[----:B------:R-:W-:Y:S01]  /*fb60*/  LDSM.16.MT88.4 R24, [R182+0xb800] ;  /* 0x00b80000b618783b */ /* 0x000fe20000004200 */
[C---:B------:R-:W-:Y:S02]  /*fb70*/  LOP3.LUT R3, R40.reuse, R8, R13, 0x96, !PT ;  /* 0x0000000828037212 */ /* 0x040fe400078e960d */
[----:B------:R-:W-:Y:S01]  /*fb80*/  LOP3.LUT R0, R40, R6, R11, 0x96, !PT ;  /* 0x0000000628007212 */ /* 0x000fe200078e960b */
[----:B------:R-:W-:-:S02]  /*fb90*/  IMAD.MOV.U32 R188, RZ, RZ, R181 ;  /* 0x000000ffffbc7224 */ /* 0x000fc400078e00b5 */
[----:B------:R-:W-:Y:S02]  /*fba0*/  IMAD.MOV.U32 R184, RZ, RZ, R180 ;  /* 0x000000ffffb87224 */ /* 0x000fe400078e00b4 */
[----:B------:R-:W-:-:S04]  /*fbb0*/  IMAD.WIDE.U32 R6, R4, -0x326172a9, RZ ;  /* 0xcd9e8d5704067825 */ /* 0x000fc800078e00ff */
[----:B------:R-:W-:-:S04]  /*fbc0*/  IMAD.WIDE.U32 R4, R2, -0x326172a9, RZ ;  /* 0xcd9e8d5702047825 */ /* 0x000fc800078e00ff */
[----:B------:R-:W-:-:S04]  /*fbd0*/  IMAD.WIDE.U32 R180, R3, -0x326172a9, RZ ;  /* 0xcd9e8d5703b47825 */ /* 0x000fc800078e00ff */
[----:B------:R-:W-:Y:S01]  /*fbe0*/  IMAD.WIDE.U32 R70, R0, -0x326172a9, RZ ;  /* 0xcd9e8d5700467825 */ /* 0x000fe200078e00ff */
[C---:B------:R-:W-:Y:S02]  /*fbf0*/  LOP3.LUT R0, R52.reuse, R122, R7, 0x96, !PT ;  /* 0x0000007a34007212 */ /* 0x040fe400078e9607 */
[----:B------:R-:W-:Y:S02]  /*fc00*/  LOP3.LUT R2, R52, R44, R5, 0x96, !PT ;  /* 0x0000002c34027212 */ /* 0x000fe400078e9605 */
[C---:B------:R-:W-:Y:S02]  /*fc10*/  LOP3.LUT R8, R197.reuse, R6, R181, 0x96, !PT ;  /* 0x00000006c5087212 */ /* 0x040fe400078e96b5 */
[----:B------:R-:W-:Y:S01]  /*fc20*/  LOP3.LUT R7, R197, R4, R71, 0x96, !PT ;  /* 0x00000004c5077212 */ /* 0x000fe200078e9647 */
        /* <DEDUP_REMOVED lines=10> */
[----:B------:R-:W-:-:S02]  /*fcd0*/  IMAD.MOV.U32 R135, RZ, RZ, R48 ;  /* 0x000000ffff877224 */ /* 0x000fc400078e0030 */
[----:B------:R-:W-:-:S04]  /*fce0*/  IMAD.WIDE.U32 R4, R0, -0x326172a9, RZ ;  /* 0xcd9e8d5700047825 */ /* 0x000fc800078e00ff */
[----:B------:R-:W-:-:S04]  /*fcf0*/  IMAD.WIDE.U32 R48, R6, -0x326172a9, RZ ;  /* 0xcd9e8d5706307825 */ /* 0x000fc800078e00ff */
[----:B------:R-:W-:-:S04]  /*fd00*/  IMAD.WIDE.U32 R40, R3, -0x326172a9, RZ ;  /* 0xcd9e8d5703287825 */ /* 0x000fc800078e00ff */
[----:B------:R-:W-:Y:S01]  /*fd10*/  IMAD.WIDE.U32 R2, R2, -0x326172a9, RZ ;  /* 0xcd9e8d5702027825 */ /* 0x000fe200078e00ff */
[C---:B------:R-:W-:Y:S02]  /*fd20*/  LOP3.LUT R0, R203.reuse, R48, R5, 0x96, !PT ;  /* 0x00000030cb007212 */ /* 0x040fe400078e9605 */
[----:B------:R-:W-:Y:S01]  /*fd30*/  MOV R9, R4 ;  /* 0x0000000400097202 */ /* 0x000fe20000000f00 */
[----:B------:R-:W-:Y:S01]  /*fd40*/  IMAD.MOV.U32 R6, RZ, RZ, R2 ;  /* 0x000000ffff067224 */ /* 0x000fe200078e0002 */
[C---:B------:R-:W-:Y:S02]  /*fd50*/  PRMT R11, R4.reuse, 0x7771, RZ ;  /* 0x00007771040b7816 */ /* 0x040fe400000000ff */
[C---:B------:R-:W-:Y:S02]  /*fd60*/  PRMT R8, R4.reuse, 0x7773, RZ ;  /* 0x0000777304087816 */ /* 0x040fe400000000ff */
[----:B------:R-:W-:Y:S02]  /*fd70*/  PRMT R7, R4, 0x7772, RZ ;  /* 0x0000777204077816 */ /* 0x000fe400000000ff */
[----:B------:R-:W-:Y:S01]  /*fd80*/  LOP3.LUT R5, R203, R40, R3, 0x96, !PT ;  /* 0x00000028cb057212 */ /* 0x000fe200078e9603 */
[----:B------:R-:W-:Y:S01]  /*fd90*/  FFMA.FTZ R3, R211, UR10, -R21 ;  /* 0x0000000ad3037c23 */ /* 0x000fe20008010815 */
[----:B------:R-:W-:-:S02]  /*fda0*/  PRMT R10, R2, 0x7771, RZ ;  /* 0x00007771020a7816 */ /* 0x000fc400000000ff */
[C---:B------:R-:W-:Y:S02]  /*fdb0*/  PRMT R4, R2.reuse, 0x7773, RZ ;  /* 0x0000777302047816 */ /* 0x040fe400000000ff */
[----:B------:R-:W-:Y:S01]  /*fdc0*/  PRMT R2, R2, 0x7772, RZ ;  /* 0x0000777202027816 */ /* 0x000fe200000000ff */
[----:B------:R1:W-:Y:S03]  /*fdd0*/  MUFU.EX2 R203, R3 ;  /* 0x0000000300cb7308 */ /* 0x0003e60000000800 */
[----:B------:R-:W-:Y:S02]  /*fde0*/  PRMT R19, R2, 0x5410, R4 ;  /* 0x0000541002137816 */ /* 0x000fe40000000004 */
[----:B------:R-:W-:-:S04]  /*fdf0*/  LOP3.LUT R2, R6, 0xff, RZ, 0xc0, !PT ;  /* 0x000000ff06027812 */ /* 0x000fc800078ec0ff */
[----:B------:R-:W-:Y:S02]  /*fe00*/  PRMT R18, R2, 0x5410, R10 ;  /* 0x0000541002127816 */ /* 0x000fe4000000000a */
[----:B------:R-:W-:Y:S02]  /*fe10*/  LOP3.LUT R2, R0, 0xffff, RZ, 0xc0, !PT ;  /* 0x0000ffff00027812 */ /* 0x000fe400078ec0ff */
[----:B-1----:R-:W-:-:S04]  /*fe20*/  LOP3.LUT R3, R9, 0xff, RZ, 0xc0, !PT ;  /* 0x000000ff09037812 */ /* 0x002fc800078ec0ff */
[----:B------:R-:W-:Y:S01]  /*fe30*/  PRMT R11, R3, 0x5410, R11 ;  /* 0x00005410030b7816 */ /* 0x000fe2000000000b */
[----:B------:R-:W-:Y:S01]  /*fe40*/  FFMA.FTZ R3, R202, UR10, -R21 ;  /* 0x0000000aca037c23 */ /* 0x000fe20008010815 */
[----:B------:R-:W-:-:S03]  /*fe50*/  SHF.R.U32.HI R2, RZ, 0x8, R2 ;  /* 0x00000008ff027819 */ /* 0x000fc60000011602 */
[----:B------:R1:W-:Y:S01]  /*fe60*/  MUFU.EX2 R202, R3 ;  /* 0x0000000300ca7308 */ /* 0x0003e20000000800 */
[----:B------:R-:W-:Y:S01]  /*fe70*/  PRMT R13, R7, 0x5410, R8 ;  /* 0x00005410070d7816 */ /* 0x000fe20000000008 */
[----:B------:R-:W-:Y:S01]  /*fe80*/  FFMA.FTZ R4, R206, UR10, -R21 ;  /* 0x0000000ace047c23 */ /* 0x000fe20008010815 */
[----:B-1----:R-:W-:-:S04]  /*fe90*/  LOP3.LUT R3, R0, 0xff, RZ, 0xc0, !PT ;  /* 0x000000ff00037812 */ /* 0x002fc800078ec0ff */
[----:B------:R-:W-:Y:S01]  /*fea0*/  PRMT R8, R3, 0x5410, R2 ;  /* 0x0000541003087816 */ /* 0x000fe20000000002 */
[----:B------:R-:W-:Y:S01]  /*feb0*/  FFMA.FTZ R2, R231, UR10, -R38 ;  /* 0x0000000ae7027c23 */ /* 0x000fe20008010826 */
[----:B------:R-:W-:Y:S02]  /*fec0*/  PRMT R3, R0, 0x7632, R3 ;  /* 0x0000763200037816 */ /* 0x000fe40000000003 */
[----:B------:R-:W-:Y:S01]  /*fed0*/  SHF.R.U32.HI R0, RZ, 0x18, R0 ;  /* 0x00000018ff007819 */ /* 0x000fe20000011600 */
[----:B------:R1:W-:Y:S08]  /*fee0*/  MUFU.EX2 R191, R2 ;  /* 0x0000000200bf7308 */ /* 0x0003f00000000800 */
[----:B------:R2:W-:Y:S01]  /*fef0*/  MUFU.EX2 R206, R4 ;  /* 0x0000000400ce7308 */ /* 0x0005e20000000800 */
[----:B-1----:R-:W-:Y:S01]  /*ff00*/  LOP3.LUT R2, R3, 0xff, RZ, 0xc0, !PT ;  /* 0x000000ff03027812 */ /* 0x002fe200078ec0ff */
[----:B------:R-:W-:-:S03]  /*ff10*/  FFMA.FTZ R3, R223, UR10, -R38 ;  /* 0x0000000adf037c23 */ /* 0x000fc60008010826 */
[----:B------:R-:W-:Y:S02]  /*ff20*/  PRMT R9, R2, 0x5410, R0 ;  /* 0x0000541002097816 */ /* 0x000fe40000000000 */
[----:B------:R-:W-:Y:S01]  /*ff30*/  LOP3.LUT R0, R5, 0xffff, RZ, 0xc0, !PT ;  /* 0x0000ffff05007812 */ /* 0x000fe200078ec0ff */
[----:B--2---:R-:W-:Y:S01]  /*ff40*/  FFMA.FTZ R4, R201, UR10, -R21 ;  /* 0x0000000ac9047c23 */ /* 0x004fe20008010815 */
[----:B------:R-:W-:Y:S01]  /*ff50*/  PRMT R2, R5, 0x7632, R2 ;  /* 0x0000763205027816 */ /* 0x000fe20000000002 */
[----:B------:R1:W-:Y:S08]  /*ff60*/  MUFU.EX2 R198, R3 ;  /* 0x0000000300c67308 */ /* 0x0003f00000000800 */
[----:B------:R2:W3:Y:S01]  /*ff70*/  MUFU.EX2 R201, R4 ;  /* 0x0000000400c97308 */ /* 0x0004e20000000800 */
[----:B-1----:R-:W-:-:S02]  /*ff80*/  SHF.R.U32.HI R3, RZ, 0x8, R0 ;  /* 0x00000008ff037819 */ /* 0x002fc40000011600 */
[----:B------:R-:W-:Y:S02]  /*ff90*/  LOP3.LUT R0, R2, 0xff, RZ, 0xc0, !PT ;  /* 0x000000ff02007812 */ /* 0x000fe400078ec0ff */
[----:B--2---:R-:W-:Y:S02]  /*ffa0*/  LOP3.LUT R4, R5, 0xff, RZ, 0xc0, !PT ;  /* 0x000000ff05047812 */ /* 0x004fe400078ec0ff */
[----:B------:R-:W-:Y:S01]  /*ffb0*/  SHF.R.U32.HI R5, RZ, 0x18, R5 ;  /* 0x00000018ff057819 */ /* 0x000fe20000011605 */
[----:B------:R-:W-:-:S03]  /*ffc0*/  FFMA.FTZ R2, R210, UR10, -R38 ;  /* 0x0000000ad2027c23 */ /* 0x000fc60008010826 */
[----:B------:R-:W-:Y:S01]  /*ffd0*/  PRMT R17, R0, 0x5410, R5 ;  /* 0x0000541000117816 */ /* 0x000fe20000000005 */
[----:B------:R-:W-:Y:S01]  /*ffe0*/  FFMA.FTZ R0, R208, UR10, -R38 ;  /* 0x0000000ad0007c23 */ /* 0x000fe20008010826 */
[----:B------:R-:W-:Y:S02]  /*fff0*/  IMAD.MOV.U32 R123, RZ, RZ, R190 ;  /* 0x000000ffff7b7224 */ /* 0x000fe400078e00be */
[----:B------:R1:W-:Y:S08]  /*10000*/  MUFU.EX2 R190, R2 ;  /* 0x0000000200be7308 */ /* 0x0003f00000000800 */
[----:B------:R2:W4:Y:S01]  /*10010*/  MUFU.EX2 R197, R0 ;  /* 0x0000000000c57308 */ /* 0x0005220000000800 */
[----:B------:R-:W-:Y:S01]  /*10020*/  FFMA.FTZ R48, R204, UR10, -R21 ;  /* 0x0000000acc307c23 */ /* 0x000fe20008010815 */
[----:B------:R-:W-:Y:S01]  /*10030*/  FFMA.FTZ R68, R186, R32, R43 ;  /* 0x00000020ba447223 */ /* 0x000fe2000001002b */
[----:B------:R-:W-:Y:S01]  /*10040*/  IMAD.MOV.U32 R204, RZ, RZ, R187 ;  /* 0x000000ffffcc7224 */ /* 0x000fe200078e00bb */
[----:B------:R-:W-:Y:S01]  /*10050*/  MOV R186, R188 ;  /* 0x000000bc00ba7202 */ /* 0x000fe20000000f00 */
[--C-:B-1----:R-:W-:Y:S01]  /*10060*/  FFMA.FTZ R2, R233, UR10, -R22.reuse ;  /* 0x0000000ae9027c23 */ /* 0x102fe20008010816 */
[----:B--2---:R-:W-:-:S04]  /*10070*/  FFMA.FTZ R0, R235, UR10, -R22 ;  /* 0x0000000aeb007c23 */ /* 0x004fc80008010816 */
[----:B------:R1:W-:Y:S01]  /*10080*/  MUFU.EX2 R189, R0 ;  /* 0x0000000000bd7308 */ /* 0x0003e20000000800 */
[----:B------:R-:W-:Y:S02]  /*10090*/  PRMT R12, R4, 0x5410, R3 ;  /* 0x00005410040c7816 */ /* 0x000fe40000000003 */
[----:B------:R-:W-:-:S05]  /*100a0*/  LOP3.LUT R3, R13, 0xff00ff, RZ, 0xc0, !PT ;  /* 0x00ff00ff0d037812 */ /* 0x000fca00078ec0ff */
[----:B------:R3:W2:Y:S01]  /*100b0*/  MUFU.EX2 R188, R2 ;  /* 0x0000000200bc7308 */ /* 0x0006a20000000800 */
[----:B-1----:R-:W-:-:S07]  /*100c0*/  FFMA.FTZ R0, R230, UR10, -R22 ;  /* 0x0000000ae6007c23 */ /* 0x002fce0008010816 */
[----:B------:R1:W-:Y:S01]  /*100d0*/  MUFU.EX2 R187, R0 ;  /* 0x0000000000bb7308 */ /* 0x0003e20000000800 */
[----:B---3--:R-:W-:Y:S02]  /*100e0*/  F2FP.BF16.F32.PACK_AB R2, R201, R202 ;  /* 0x000000cac902723e */ /* 0x008fe400000010ff */
[----:B-1----:R-:W-:-:S05]  /*100f0*/  HSET2.LE.AND R0, R11, R20, PT ;  /* 0x000000140b007233 */ /* 0x002fca0003803000 */
[----:B------:R-:W-:Y:S02]  /*10100*/  LOP3.LUT R10, R2, R0, RZ, 0xc0, !PT ;  /* 0x00000000020a7212 */ /* 0x000fe400078ec0ff */
[----:B------:R-:W-:Y:S02]  /*10110*/  HSET2.LE.AND R0, R3, R20, PT ;  /* 0x0000001403007233 */ /* 0x000fe40003803000 */
[----:B----4-:R-:W-:-:S04]  /*10120*/  F2FP.BF16.F32.PACK_AB R2, R197, R190 ;  /* 0x000000bec502723e */ /* 0x010fc800000010ff */
[----:B------:R-:W-:Y:S02]  /*10130*/  LOP3.LUT R11, R2, R0, RZ, 0xc0, !PT ;  /* 0x00000000020b7212 */ /* 0x000fe400078ec0ff */
[----:B------:R-:W-:Y:S02]  /*10140*/  HSET2.LE.AND R0, R8, R20, PT ;  /* 0x0000001408007233 */ /* 0x000fe40003803000 */
[----:B------:R-:W-:-:S04]  /*10150*/  F2FP.BF16.F32.PACK_AB R2, R206, R203 ;  /* 0x000000cbce02723e */ /* 0x000fc800000010ff */
[----:B------:R-:W-:Y:S02]  /*10160*/  LOP3.LUT R8, R2, R0, RZ, 0xc0, !PT ;  /* 0x0000000002087212 */ /* 0x000fe400078ec0ff */
[--C-:B------:R-:W-:Y:S02]  /*10170*/  HSET2.LE.AND R0, R9, R20.reuse, PT ;  /* 0x0000001409007233 */ /* 0x100fe40003803000 */
[----:B------:R-:W-:Y:S01]  /*10180*/  F2FP.BF16.F32.PACK_AB R2, R198, R191 ;  /* 0x000000bfc602723e */ /* 0x000fe200000010ff */
[--C-:B------:R-:W-:Y:S01]  /*10190*/  FFMA.FTZ R5, R236, UR10, -R23.reuse ;  /* 0x0000000aec057c23 */ /* 0x100fe20008010817 */
[----:B------:R-:W-:Y:S01]  /*101a0*/  FFMA.FTZ R6, R234, UR10, -R23 ;  /* 0x0000000aea067c23 */ /* 0x000fe20008010817 */
[----:B------:R-:W-:Y:S01]  /*101b0*/  FFMA.FTZ R53, R196, UR10, -R21 ;  /* 0x0000000ac4357c23 */ /* 0x000fe20008010815 */
[----:B------:R-:W-:Y:S01]  /*101c0*/  LOP3.LUT R9, R2, R0, RZ, 0xc0, !PT ;  /* 0x0000000002097212 */ /* 0x000fe200078ec0ff */
[----:B------:R-:W-:Y:S01]  /*101d0*/  IMAD.MOV.U32 R196, RZ, RZ, R183 ;  /* 0x000000ffffc47224 */ /* 0x000fe200078e00b7 */
[----:B------:R-:W-:Y:S01]  /*101e0*/  HSET2.LE.AND R0, R12, R20, PT ;  /* 0x000000140c007233 */ /* 0x000fe20003803000 */
[----:B------:R-:W-:Y:S01]  /*101f0*/  MUFU.EX2 R183, R5 ;  /* 0x0000000500b77308 */ /* 0x000fe20000000800 */
[----:B------:R-:W1:Y:S01]  /*10200*/  LDSM.16.MT88.4 R12, [R182+0x9800] ;  /* 0x00980000b60c783b */ /* 0x000e620000004200 */
[----:B------:R-:W-:Y:S01]  /*10210*/  FFMA.FTZ R4, R209, UR10, -R22 ;  /* 0x0000000ad1047c23 */ /* 0x000fe20008010816 */
[----:B------:R-:W-:-:S05]  /*10220*/  IMAD.MOV.U32 R233, RZ, RZ, R186 ;  /* 0x000000ffffe97224 */ /* 0x000fca00078e00ba */
[----:B------:R-:W3:Y:S01]  /*10230*/  MUFU.EX2 R181, R6 ;  /* 0x0000000600b57308 */ /* 0x000ee20000000800 */
[--C-:B------:R-:W-:Y:S01]  /*10240*/  FFMA.FTZ R7, R232, UR10, -R23.reuse ;  /* 0x0000000ae8077c23 */ /* 0x100fe20008010817 */
[----:B------:R-:W-:Y:S01]  /*10250*/  FFMA.FTZ R16, R229, UR10, -R23 ;  /* 0x0000000ae5107c23 */ /* 0x000fe20008010817 */
[----:B------:R-:W-:-:S05]  /*10260*/  IMAD.MOV.U32 R209, RZ, RZ, R185 ;  /* 0x000000ffffd17224 */ /* 0x000fca00078e00b9 */
[----:B------:R4:W5:Y:S01]  /*10270*/  MUFU.EX2 R186, R4 ;  /* 0x0000000400ba7308 */ /* 0x0009620000000800 */
[----:B------:R-:W-:Y:S02]  /*10280*/  MOV R235, R184 ;  /* 0x000000b800eb7202 */ /* 0x000fe40000000f00 */
[----:B--2---:R-:W-:-:S05]  /*10290*/  F2FP.BF16.F32.PACK_AB R2, R188, R189 ;  /* 0x000000bdbc02723e */ /* 0x004fca00000010ff */
[----:B------:R-:W-:Y:S08]  /*102a0*/  MUFU.EX2 R184, R7 ;  /* 0x0000000700b87308 */ /* 0x000ff00000000800 */
[----:B------:R-:W2:Y:S01]  /*102b0*/  MUFU.EX2 R185, R16 ;  /* 0x0000001000b97308 */ /* 0x000ea20000000800 */
[----:B----4-:R-:W-:Y:S02]  /*102c0*/  LOP3.LUT R4, R2, R0, RZ, 0xc0, !PT ;  /* 0x0000000002047212 */ /* 0x010fe400078ec0ff */
[----:B------:R-:W-:-:S02]  /*102d0*/  HSET2.LE.AND R0, R17, R20, PT ;  /* 0x0000001411007233 */ /* 0x000fc40003803000 */
[----:B---3--:R-:W-:Y:S02]  /*102e0*/  F2FP.BF16.F32.PACK_AB R2, R181, R183 ;  /* 0x000000b7b502723e */ /* 0x008fe400000010ff */
[----:B------:R-:W-:Y:S02]  /*102f0*/  LOP3.LUT R3, R19, 0xff00ff, RZ, 0xc0, !PT ;  /* 0x00ff00ff13037812 */ /* 0x000fe400078ec0ff */
[----:B------:R-:W-:Y:S02]  /*10300*/  LOP3.LUT R5, R2, R0, RZ, 0xc0, !PT ;  /* 0x0000000002057212 */ /* 0x000fe400078ec0ff */
[----:B------:R-:W-:Y:S02]  /*10310*/  HSET2.LE.AND R0, R18, R20, PT ;  /* 0x0000001412007233 */ /* 0x000fe40003803000 */
[----:B-----5:R-:W-:-:S04]  /*10320*/  F2FP.BF16.F32.PACK_AB R2, R186, R187 ;  /* 0x000000bbba02723e */ /* 0x020fc800000010ff */
[----:B------:R-:W-:Y:S01]  /*10330*/  LOP3.LUT R6, R2, R0, RZ, 0xc0, !PT ;  /* 0x0000000002067212 */ /* 0x000fe200078ec0ff */
[----:B------:R-:W-:Y:S01]  /*10340*/  IMAD.MOV.U32 R120, RZ, RZ, R54 ;  /* 0x000000ffff787224 */ /* 0x000fe200078e0036 */
[----:B------:R-:W-:Y:S02]  /*10350*/  HSET2.LE.AND R0, R3, R20, PT ;  /* 0x0000001403007233 */ /* 0x000fe40003803000 */
[----:B------:R-:W-:Y:S01]  /*10360*/  MOV R121, R55 ;  /* 0x0000003700797202 */ /* 0x000fe20000000f00 */
[--C-:B------:R-:W-:Y:S01]  /*10370*/  FFMA.FTZ R40, R205, UR10, -R22.reuse ;  /* 0x0000000acd287c23 */ /* 0x100fe20008010816 */
[----:B--2---:R-:W-:Y:S01]  /*10380*/  F2FP.BF16.F32.PACK_AB R2, R185, R184 ;  /* 0x000000b8b902723e */ /* 0x004fe200000010ff */
[--C-:B------:R-:W-:Y:S01]  /*10390*/  FFMA.FTZ R54, R178, UR10, -R21.reuse ;  /* 0x0000000ab2367c23 */ /* 0x100fe20008010815 */
[----:B------:R-:W-:Y:S01]  /*103a0*/  FFMA.FTZ R55, R34, UR10, -R21 ;  /* 0x0000000a22377c23 */ /* 0x000fe20008010815 */
[--C-:B------:R-:W-:Y:S01]  /*103b0*/  FFMA.FTZ R39, R195, UR10, -R22.reuse ;  /* 0x0000000ac3277c23 */ /* 0x100fe20008010816 */
[----:B------:R-:W-:Y:S01]  /*103c0*/  LOP3.LUT R7, R2, R0, RZ, 0xc0, !PT ;  /* 0x0000000002077212 */ /* 0x000fe200078ec0ff */
[--C-:B------:R-:W-:Y:S01]  /*103d0*/  FFMA.FTZ R21, R179, UR10, -R22.reuse ;  /* 0x0000000ab3157c23 */ /* 0x100fe20008010816 */
[----:B------:R-:W-:Y:S01]  /*103e0*/  FFMA.FTZ R22, R42, UR10, -R22 ;  /* 0x0000000a2a167c23 */ /* 0x000fe20008010816 */
[--C-:B------:R-:W-:Y:S01]  /*103f0*/  FFMA.FTZ R42, R207, UR10, -R23.reuse ;  /* 0x0000000acf2a7c23 */ /* 0x100fe20008010817 */
[----:B------:R-:W-:Y:S01]  /*10400*/  FFMA.FTZ R43, R194, UR10, -R23 ;  /* 0x0000000ac22b7c23 */ /* 0x000fe20008010817 */
[----:B------:R-:W-:Y:S01]  /*10410*/  MOV R69, R152 ;  /* 0x0000009800457202 */ /* 0x000fe20000000f00 */
[----:B------:R-:W-:Y:S01]  /*10420*/  IMAD.MOV.U32 R229, RZ, RZ, R153 ;  /* 0x000000ffffe57224 */ /* 0x000fe200078e0099 */
[----:B------:R-:W-:Y:S01]  /*10430*/  MOV R194, R155 ;  /* 0x0000009b00c27202 */ /* 0x000fe20000000f00 */
[----:B------:R-:W-:Y:S01]  /*10440*/  IMAD.MOV.U32 R207, RZ, RZ, R154 ;  /* 0x000000ffffcf7224 */ /* 0x000fe200078e009a */
[----:B------:R-:W-:Y:S01]  /*10450*/  MOV R153, R118 ;  /* 0x0000007600997202 */ /* 0x000fe20000000f00 */
[----:B------:R-:W-:Y:S01]  /*10460*/  IMAD.MOV.U32 R232, RZ, RZ, R135 ;  /* 0x000000ffffe87224 */ /* 0x000fe200078e0087 */
[----:B-1----:R-:W-:Y:S01]  /*10470*/  HMMA.16816.F32.BF16 R112, R4, R12, R112 ;  /* 0x0000000c0470723c */ /* 0x002fe20000041870 */
[----:B------:R-:W-:Y:S01]  /*10480*/  IMAD.MOV.U32 R155, RZ, RZ, R116 ;  /* 0x000000ffff9b7224 */ /* 0x000fe200078e0074 */
[----:B------:R-:W1:Y:S01]  /*10490*/  LDSM.16.MT88.4 R16, [R182+0xa800] ;  /* 0x00a80000b610783b */ /* 0x000e620000004200 */
[----:B------:R-:W-:-:S02]  /*104a0*/  IMAD.MOV.U32 R154, RZ, RZ, R117 ;  /* 0x000000ffff9a7224 */ /* 0x000fc400078e0075 */
[----:B------:R-:W-:Y:S01]  /*104b0*/  IMAD.MOV.U32 R152, RZ, RZ, R119 ;  /* 0x000000ffff987224 */ /* 0x000fe200078e0077 */
[----:B------:R-:W-:Y:S02]  /*104c0*/  LDSM.16.MT88.4 R32, [R51+0xb800] ;  /* 0x00b800003320783b */ /* 0x000fe40000004200 */
[----:B------:R-:W-:Y:S08]  /*104d0*/  HMMA.16816.F32.BF16 R116, R8, R12, R56 ;  /* 0x0000000c0874723c */ /* 0x000ff00000041838 */
[-C--:B------:R-:W-:Y:S08]  /*104e0*/  HMMA.16816.F32.BF16 R124, R4, R14.reuse, R124 ;  /* 0x0000000e047c723c */ /* 0x080ff0000004187c */
[----:B------:R-:W-:Y:S01]  /*104f0*/  HMMA.16816.F32.BF16 R132, R8, R14, R64 ;  /* 0x0000000e0884723c */ /* 0x000fe20000041840 */
[----:B------:R-:W2:Y:S01]  /*10500*/  LDSM.16.MT88.4 R12, [R51+0xa800] ;  /* 0x00a80000330c783b */ /* 0x000ea20000004200 */
[----:B------:R-:W-:-:S05]  /*10510*/  LOP3.LUT R2, R192, R70, R41, 0x96, !PT ;  /* 0x00000046c0027212 */ /* 0x000fca00078e9629 */
[----:B------:R-:W-:Y:S01]  /*10520*/  IMAD.WIDE.U32 R2, R2, -0x2daee0ad, RZ ;  /* 0xd2511f5302027825 */ /* 0x000fe200078e00ff */
[----:B------:R-:W-:Y:S04]  /*10530*/  HMMA.16816.F32.BF16 R128, R4, R28, R128 ;  /* 0x0000001c0480723c */ /* 0x000fe80000041880 */
[----:B------:R-:W-:Y:S01]  /*10540*/  LOP3.LUT R0, R193, R44, R3, 0x96, !PT ;  /* 0x0000002cc1007212 */ /* 0x000fe200078e9603 */
[----:B------:R-:W-:-:S03]  /*10550*/  IMAD.MOV.U32 R3, RZ, RZ, R2 ;  /* 0x000000ffff037224 */ /* 0x000fc600078e0002 */
[----:B------:R-:W-:Y:S01]  /*10560*/  HMMA.16816.F32.BF16 R140, R4, R30, R140 ;  /* 0x0000001e048c723c */ /* 0x000fe2000004188c */
[----:B------:R-:W-:Y:S01]  /*10570*/  MUFU.EX2 R40, R40 ;  /* 0x0000002800287308 */ /* 0x000fe20000000800 */
[----:B------:R-:W-:-:S06]  /*10580*/  LOP3.LUT R3, R3, 0xff, RZ, 0xc0, !PT ;  /* 0x000000ff03037812 */ /* 0x000fcc00078ec0ff */
[----:B-1----:R-:W-:Y:S01]  /*10590*/  HMMA.16816.F32.BF16 R144, R4, R16, R144 ;  /* 0x000000100490723c */ /* 0x002fe20000041890 */
[----:B------:R-:W1:Y:S01]  /*105a0*/  MUFU.EX2 R39, R39 ;  /* 0x0000002700277308 */ /* 0x000e620000000800 */
[----:B------:R-:W-:-:S06]  /*105b0*/  MOV R230, R176 ;  /* 0x000000b000e67202 */ /* 0x000fcc0000000f00 */
[----:B------:R-:W-:Y:S01]  /*105c0*/  HMMA.16816.F32.BF16 R156, R4, R18, R156 ;  /* 0x00000012049c723c */ /* 0x000fe2000004189c */
[----:B------:R-:W-:-:S07]  /*105d0*/  IMAD.MOV.U32 R208, RZ, RZ, R177 ;  /* 0x000000ffffd07224 */ /* 0x000fce00078e00b1 */
        /* <DEDUP_REMOVED lines=10> */
[----:B------:R-:W-:Y:S02]  /*10680*/  PRMT R7, R2, 0x5410, R4 ;  /* 0x0000541002077816 */ /* 0x000fe40000000004 */
[----:B------:R-:W-:Y:S01]  /*10690*/  LOP3.LUT R2, R0, 0xffff, RZ, 0xc0, !PT ;  /* 0x0000ffff00027812 */ /* 0x000fe200078ec0ff */
[----:B------:R-:W-:Y:S01]  /*106a0*/  MUFU.EX2 R28, R21 ;  /* 0x00000015001c7308 */ /* 0x000fe20000000800 */
[----:B------:R-:W-:-:S03]  /*106b0*/  PRMT R6, R3, 0x5410, R5 ;  /* 0x0000541003067816 */ /* 0x000fc60000000005 */
[----:B------:R-:W-:Y:S01]  /*106c0*/  HMMA.16816.F32.BF16 R60, R8, R26, R80 ;  /* 0x0000001a083c723c */ /* 0x000fe20000041850 */
[----:B------:R-:W-:-:S03]  /*106d0*/  PRMT R3, R0, 0x7632, R3 ;  /* 0x0000763200037816 */ /* 0x000fc60000000003 */
[----:B------:R-:W2:Y:S01]  /*106e0*/  MUFU.EX2 R26, R22 ;  /* 0x00000016001a7308 */ /* 0x000ea20000000800 */
[----:B------:R-:W-:Y:S02]  /*106f0*/  LOP3.LUT R5, R0, 0xff, RZ, 0xc0, !PT ;  /* 0x000000ff00057812 */ /* 0x000fe400078ec0ff */
[----:B------:R-:W-:Y:S01]  /*10700*/  SHF.R.U32.HI R2, RZ, 0x8, R2 ;  /* 0x00000008ff027819 */ /* 0x000fe20000011602 */
[--C-:B------:R-:W-:Y:S01]  /*10710*/  FFMA.FTZ R45, R240, UR10, -R23.reuse ;  /* 0x0000000af02d7c23 */ /* 0x100fe20008010817 */
[C---:B------:R-:W-:Y:S01]  /*10720*/  HMMA.16816.F32.BF16 R64, R8.reuse, R24, R92 ;  /* 0x000000180840723c */ /* 0x040fe2000004185c */
[----:B------:R-:W-:Y:S01]  /*10730*/  SHF.R.U32.HI R4, RZ, 0x18, R0 ;  /* 0x00000018ff047819 */ /* 0x000fe20000011600 */
[----:B------:R-:W-:Y:S01]  /*10740*/  FFMA.FTZ R23, R239, UR10, -R23 ;  /* 0x0000000aef177c23 */ /* 0x000fe20008010817 */
[----:B------:R-:W-:Y:S01]  /*10750*/  MUFU.EX2 R42, R42 ;  /* 0x0000002a002a7308 */ /* 0x000fe20000000800 */
[----:B------:R-:W-:Y:S01]  /*10760*/  LOP3.LUT R0, R3, 0xff, RZ, 0xc0, !PT ;  /* 0x000000ff03007812 */ /* 0x000fe200078ec0ff */
[----:B------:R-:W-:Y:S01]  /*10770*/  IMAD.MOV.U32 R211, RZ, RZ, R164 ;  /* 0x000000ffffd37224 */ /* 0x000fe200078e00a4 */
[----:B------:R-:W-:Y:S01]  /*10780*/  PRMT R2, R5, 0x5410, R2 ;  /* 0x0000541005027816 */ /* 0x000fe20000000002 */
[----:B------:R-:W-:Y:S01]  /*10790*/  IMAD.MOV.U32 R231, RZ, RZ, R166 ;  /* 0x000000ffffe77224 */ /* 0x000fe200078e00a6 */
[----:B------:R-:W-:Y:S01]  /*107a0*/  MOV R210, R165 ;  /* 0x000000a500d27202 */ /* 0x000fe20000000f00 */
[----:B------:R-:W-:Y:S01]  /*107b0*/  IMAD.MOV.U32 R223, RZ, RZ, R167 ;  /* 0x000000ffffdf7224 */ /* 0x000fe200078e00a7 */
[----:B------:R-:W-:Y:S01]  /*107c0*/  HMMA.16816.F32.BF16 R100, R8, R18, R104 ;  /* 0x000000120864723c */ /* 0x000fe20000041868 */
[----:B------:R-:W3:Y:S01]  /*107d0*/  MUFU.EX2 R24, R43 ;  /* 0x0000002b00187308 */ /* 0x000ee20000000800 */
[----:B------:R-:W-:-:S06]  /*107e0*/  PRMT R3, R0, 0x5410, R4 ;  /* 0x0000541000037816 */ /* 0x000fcc0000000004 */
[----:B------:R-:W-:Y:S01]  /*107f0*/  HMMA.16816.F32.BF16 R84, R8, R32, R84 ;  /* 0x000000200854723c */ /* 0x000fe20000041854 */
[----:B------:R-:W-:Y:S01]  /*10800*/  LOP3.LUT R0, R7, 0xff00ff, RZ, 0xc0, !PT ;  /* 0x00ff00ff07007812 */ /* 0x000fe200078ec0ff */
[----:B------:R-:W-:Y:S01]  /*10810*/  MUFU.EX2 R25, R45 ;  /* 0x0000002d00197308 */ /* 0x000fe20000000800 */
[----:B------:R-:W-:-:S05]  /*10820*/  HSET2.LE.AND R2, R2, R20, PT ;  /* 0x0000001402027233 */ /* 0x000fca0003803000 */
[----:B------:R-:W-:Y:S01]  /*10830*/  HMMA.16816.F32.BF16 R148, R8, R16, R148 ;  /* 0x000000100894723c */ /* 0x000fe20000041894 */
[----:B-1----:R-:W-:Y:S01]  /*10840*/  F2FP.BF16.F32.PACK_AB R5, R39, R40 ;  /* 0x000000282705723e */ /* 0x002fe200000010ff */
[----:B------:R-:W1:Y:S01]  /*10850*/  MUFU.EX2 R23, R23 ;  /* 0x0000001700177308 */ /* 0x000e620000000800 */
[----:B------:R-:W-:-:S05]  /*10860*/  HSET2.LE.AND R7, R0, R20, PT ;  /* 0x0000001400077233 */ /* 0x000fca0003803000 */
[----:B------:R-:W-:Y:S01]  /*10870*/  HMMA.16816.F32.BF16 R108, R8, R12, R108 ;  /* 0x0000000c086c723c */ /* 0x000fe2000004186c */
[----:B------:R-:W-:Y:S01]  /*10880*/  HSET2.LE.AND R0, R3, R20, PT ;  /* 0x0000001403007233 */ /* 0x000fe20003803000 */
[----:B------:R-:W-:Y:S01]  /*10890*/  MUFU.EX2 R22, R54 ;  /* 0x0000003600167308 */ /* 0x000fe20000000800 */
[----:B------:R-:W-:Y:S02]  /*108a0*/  LOP3.LUT R92, R5, R2, RZ, 0xc0, !PT ;  /* 0x00000002055c7212 */ /* 0x000fe400078ec0ff */
[----:B------:R-:W-:-:S05]  /*108b0*/  MOV R234, R120 ;  /* 0x0000007800ea7202 */ /* 0x000fca0000000f00 */
[----:B------:R-:W4:Y:S01]  /*108c0*/  MUFU.EX2 R21, R55 ;  /* 0x0000003700157308 */ /* 0x000f220000000800 */
[----:B------:R-:W-:Y:S01]  /*108d0*/  HMMA.16816.F32.BF16 R164, R8, R30, R136 ;  /* 0x0000001e08a4723c */ /* 0x000fe20000041888 */
[----:B--2---:R-:W-:Y:S01]  /*108e0*/  F2FP.BF16.F32.PACK_AB R3, R26, R28 ;  /* 0x0000001c1a03723e */ /* 0x004fe200000010ff */
[----:B------:R-:W-:Y:S01]  /*108f0*/  IMAD.MOV.U32 R195, RZ, RZ, R122 ;  /* 0x000000ffffc37224 */ /* 0x000fe200078e007a */
[----:B------:R-:W-:Y:S01]  /*10900*/  LOP3.LUT R2, R192, R180, R49, 0x96, !PT ;  /* 0x000000b4c0027212 */ /* 0x000fe200078e9631 */
[----:B------:R-:W-:-:S03]  /*10910*/  FADD.FTZ R27, R229, R68 ;  /* 0x00000044e51b7221 */ /* 0x000fc60000010000 */
[----:B------:R-:W-:Y:S01]  /*10920*/  MUFU.EX2 R48, R48 ;  /* 0x0000003000307308 */ /* 0x000fe20000000800 */
[C---:B------:R-:W-:Y:S01]  /*10930*/  HMMA.16816.F32.BF16 R104, R8.reuse, R14, R168 ;  /* 0x0000000e0868723c */ /* 0x040fe200000418a8 */
[----:B---3--:R-:W-:Y:S01]  /*10940*/  F2FP.BF16.F32.PACK_AB R4, R24, R42 ;  /* 0x0000002a1804723e */ /* 0x008fe200000010ff */
[----:B------:R-:W-:Y:S01]  /*10950*/  IMAD.MOV.U32 R236, RZ, RZ, R121 ;  /* 0x000000ffffec7224 */ /* 0x000fe200078e0079 */
[----:B------:R-:W-:Y:S01]  /*10960*/  MOV R205, R123 ;  /* 0x0000007b00cd7202 */ /* 0x000fe20000000f00 */
[----:B------:R-:W-:Y:S04]  /*10970*/  LDSM.16.MT88.4 R80, [R182+0xbc00] ;  /* 0x00bc0000b650783b */ /* 0x000fe80000004200 */
[----:B------:R-:W-:Y:S01]  /*10980*/  HMMA.16816.F32.BF16 R32, R8, R34, R96 ;  /* 0x000000220820723c */ /* 0x000fe20000041860 */
[----:B------:R-:W-:Y:S01]  /*10990*/  HSET2.LE.AND R8, R6, R20, PT ;  /* 0x0000001406087233 */ /* 0x000fe20003803000 */
[----:B------:R-:W-:Y:S01]  /*109a0*/  FFMA.FTZ R15, R155, R47, R154 ;  /* 0x0000002f9b0f7223 */ /* 0x000fe2000001009a */
[----:B------:R-:W-:Y:S01]  /*109b0*/  LOP3.LUT R93, R4, R0, RZ, 0xc0, !PT ;  /* 0x00000000045d7212 */ /* 0x000fe200078ec0ff */
[----:B------:R-:W-:Y:S01]  /*109c0*/  FFMA.FTZ R14, R237, UR10, -R38 ;  /* 0x0000000aed0e7c23 */ /* 0x000fe20008010826 */
[----:B------:R-:W-:Y:S01]  /*109d0*/  MUFU.EX2 R53, R53 ;  /* 0x0000003500357308 */ /* 0x000fe20000000800 */
[----:B------:R-:W-:Y:S01]  /*109e0*/  LOP3.LUT R94, R3, R8, RZ, 0xc0, !PT ;  /* 0x00000008035e7212 */ /* 0x000fe200078ec0ff */
[----:B------:R-:W-:Y:S01]  /*109f0*/  IMAD.WIDE.U32 R2, R2, -0x2daee0ad, RZ ;  /* 0xd2511f5302027825 */ /* 0x000fe200078e00ff */
[----:B-1----:R-:W-:-:S03]  /*10a00*/  F2FP.BF16.F32.PACK_AB R6, R23, R25 ;  /* 0x000000191706723e */ /* 0x002fc600000010ff */
[----:B------:R-:W-:Y:S01]  /*10a10*/  FFMA.FTZ R12, R153, R46, R152 ;  /* 0x0000002e990c7223 */ /* 0x000fe20000010098 */
[--C-:B------:R-:W-:Y:S01]  /*10a20*/  FFMA.FTZ R10, R200, UR10, -R38.reuse ;  /* 0x0000000ac80a7c23 */ /* 0x100fe20008010826 */
[--C-:B------:R-:W-:Y:S01]  /*10a30*/  FFMA.FTZ R11, R199, UR10, -R38.reuse ;  /* 0x0000000ac70b7c23 */ /* 0x100fe20008010826 */
[----:B------:R-:W-:Y:S01]  /*10a40*/  LOP3.LUT R0, R193, R52, R3, 0x96, !PT ;  /* 0x00000034c1007212 */ /* 0x000fe200078e9603 */
[----:B------:R-:W-:Y:S01]  /*10a50*/  FFMA.FTZ R9, R238, UR10, -R38 ;  /* 0x0000000aee097c23 */ /* 0x000fe20008010826 */
[----:B------:R-:W-:Y:S01]  /*10a60*/  MOV R3, R2 ;  /* 0x0000000200037202 */ /* 0x000fe20000000f00 */
[----:B------:R-:W-:Y:S01]  /*10a70*/  FFMA.FTZ R13, R207, R50, R194 ;  /* 0x00000032cf0d7223 */ /* 0x000fe200000100c2 */
[C---:B------:R-:W-:Y:S01]  /*10a80*/  PRMT R5, R2.reuse, 0x7771, RZ ;  /* 0x0000777102057816 */ /* 0x040fe200000000ff */
[----:B------:R-:W1:Y:S01]  /*10a90*/  LDSM.16.MT88.4 R120, [R182+0x9c00] ;  /* 0x009c0000b678783b */ /* 0x000e620000004200 */
[C---:B------:R-:W-:Y:S02]  /*10aa0*/  PRMT R4, R2.reuse, 0x7773, RZ ;  /* 0x0000777302047816 */ /* 0x040fe400000000ff */
[----:B------:R-:W-:Y:S01]  /*10ab0*/  PRMT R2, R2, 0x7772, RZ ;  /* 0x0000777202027816 */ /* 0x000fe200000000ff */
[----:B------:R-:W2:Y:S01]  /*10ac0*/  LDSM.16.MT88.4 R136, [R51+0x9c00] ;  /* 0x009c00003388783b */ /* 0x000ea20000004200 */
[----:B------:R-:W-:-:S02]  /*10ad0*/  LOP3.LUT R95, R6, R7, RZ, 0xc0, !PT ;  /* 0x00000007065f7212 */ /* 0x000fc400078ec0ff */
[----:B------:R-:W-:Y:S01]  /*10ae0*/  LOP3.LUT R3, R3, 0xff, RZ, 0xc0, !PT ;  /* 0x000000ff03037812 */ /* 0x000fe200078ec0ff */
[----:B------:R-:W3:Y:S01]  /*10af0*/  LDSM.16.MT88.4 R152, [R182+0xac00] ;  /* 0x00ac0000b698783b */ /* 0x000ee20000004200 */
[--C-:B------:R-:W-:Y:S02]  /*10b00*/  PRMT R6, R2, 0x5410, R4.reuse ;  /* 0x0000541002067816 */ /* 0x100fe40000000004 */
[C---:B------:R-:W-:Y:S01]  /*10b10*/  PRMT R4, R0.reuse, 0x7632, R4 ;  /* 0x0000763200047816 */ /* 0x040fe20000000004 */
[----:B------:R-:W5:Y:S01]  /*10b20*/  LDSM.16.MT88.4 R168, [R51+0xac00] ;  /* 0x00ac000033a8783b */ /* 0x000f620000004200 */
[C---:B------:R-:W-:Y:S02]  /*10b30*/  LOP3.LUT R2, R0.reuse, 0xffff, RZ, 0xc0, !PT ;  /* 0x0000ffff00027812 */ /* 0x040fe400078ec0ff */
[----:B------:R-:W-:Y:S01]  /*10b40*/  PRMT R7, R3, 0x5410, R5 ;  /* 0x0000541003077816 */ /* 0x000fe20000000005 */
[----:B------:R-:W-:Y:S01]  /*10b50*/  MUFU.EX2 R10, R10 ;  /* 0x0000000a000a7308 */ /* 0x000fe20000000800 */
[----:B------:R-:W-:Y:S01]  /*10b60*/  LOP3.LUT R5, R0, 0xff, RZ, 0xc0, !PT ;  /* 0x000000ff00057812 */ /* 0x000fe200078ec0ff */
[----:B------:R-:W5:Y:S01]  /*10b70*/  LDSM.16.MT88.4 R16, [R51+0xbc00] ;  /* 0x00bc00003310783b */ /* 0x000f620000004200 */
[----:B------:R-:W-:-:S02]  /*10b80*/  SHF.R.U32.HI R3, RZ, 0x18, R0 ;  /* 0x00000018ff037819 */ /* 0x000fc40000011600 */
[----:B------:R-:W-:Y:S01]  /*10b90*/  LOP3.LUT R0, R4, 0xff, RZ, 0xc0, !PT ;  /* 0x000000ff04007812 */ /* 0x000fe200078ec0ff */
[----:B------:R-:W-:Y:S01]  /*10ba0*/  FADD.FTZ R4, R234, R15 ;  /* 0x0000000fea047221 */ /* 0x000fe20000010000 */
[----:B------:R-:W-:Y:S01]  /*10bb0*/  SHF.R.U32.HI R2, RZ, 0x8, R2 ;  /* 0x00000008ff027819 */ /* 0x000fe20000011602 */
[----:B------:R-:W1:Y:S01]  /*10bc0*/  MUFU.EX2 R11, R11 ;  /* 0x0000000b000b7308 */ /* 0x000e620000000800 */
[----:B------:R-:W-:Y:S02]  /*10bd0*/  PRMT R8, R0, 0x5410, R3 ;  /* 0x0000541000087816 */ /* 0x000fe40000000003 */
[----:B------:R-:W-:Y:S01]  /*10be0*/  PRMT R5, R5, 0x5410, R2 ;  /* 0x0000541005057816 */ /* 0x000fe20000000002 */
[----:B------:R-:W-:-:S04]  /*10bf0*/  FADD.FTZ R2, R232, R12 ;  /* 0x0000000ce8027221 */ /* 0x000fc80000010000 */
[----:B------:R1:W-:Y:S01]  /*10c00*/  MUFU.EX2 R29, R9 ;  /* 0x00000009001d7308 */ /* 0x0003e20000000800 */
[----:B------:R-:W-:-:S07]  /*10c10*/  FADD.FTZ R0, R195, R27 ;  /* 0x0000001bc3007221 */ /* 0x000fce0000010000 */
[----:B------:R2:W3:Y:S01]  /*10c20*/  MUFU.EX2 R15, R14 ;  /* 0x0000000e000f7308 */ /* 0x0004e20000000800 */
[----:B------:R-:W-:Y:S01]  /*10c30*/  FADD.FTZ R3, R236, R13 ;  /* 0x0000000dec037221 */ /* 0x000fe20000010000 */
[----:B------:R-:W-:Y:S01]  /*10c40*/  FADD.FTZ R12, R205, R2 ;  /* 0x00000002cd0c7221 */ /* 0x000fe20000010000 */
[----:B------:R-:W-:Y:S02]  /*10c50*/  LOP3.LUT R2, R6, 0xff00ff, RZ, 0xc0, !PT ;  /* 0x00ff00ff06027812 */ /* 0x000fe400078ec0ff */
[----:B------:R-:W-:Y:S01]  /*10c60*/  FADD.FTZ R13, R230, R3 ;  /* 0x00000003e60d7221 */ /* 0x000fe20000010000 */
[----:B----4-:R-:W-:Y:S01]  /*10c70*/  F2FP.BF16.F32.PACK_AB R3, R21, R22 ;  /* 0x000000161503723e */ /* 0x010fe200000010ff */
[----:B-1----:R-:W-:Y:S01]  /*10c80*/  FADD.FTZ R9, R208, R0 ;  /* 0x00000000d0097221 */ /* 0x002fe20000010000 */
[--C-:B------:R-:W-:Y:S02]  /*10c90*/  HSET2.LE.AND R0, R7, R20.reuse, PT ;  /* 0x0000001407007233 */ /* 0x100fe40003803000 */
[----:B------:R-:W-:-:S02]  /*10ca0*/  HSET2.LE.AND R6, R5, R20, PT ;  /* 0x0000001405067233 */ /* 0x000fc40003803000 */
[--C-:B------:R-:W-:Y:S01]  /*10cb0*/  HSET2.LE.AND R7, R8, R20.reuse, PT ;  /* 0x0000001408077233 */ /* 0x100fe20003803000 */
[----:B--2---:R-:W-:Y:S01]  /*10cc0*/  FADD.FTZ R14, R209, R4 ;  /* 0x00000004d10e7221 */ /* 0x004fe20000010000 */
[----:B------:R-:W-:Y:S02]  /*10cd0*/  HSET2.LE.AND R4, R2, R20, PT ;  /* 0x0000001402047233 */ /* 0x000fe40003803000 */
[----:B------:R-:W-:Y:S02]  /*10ce0*/  F2FP.BF16.F32.PACK_AB R2, R11, R10 ;  /* 0x0000000a0b02723e */ /* 0x000fe400000010ff */
[----:B------:R-:W-:Y:S02]  /*10cf0*/  F2FP.BF16.F32.PACK_AB R5, R53, R48 ;  /* 0x000000303505723e */ /* 0x000fe400000010ff */
[----:B------:R-:W-:Y:S02]  /*10d00*/  LOP3.LUT R98, R3, R0, RZ, 0xc0, !PT ;  /* 0x0000000003627212 */ /* 0x000fe400078ec0ff */
[----:B---3--:R-:W-:Y:S01]  /*10d10*/  F2FP.BF16.F32.PACK_AB R0, R15, R29 ;  /* 0x0000001d0f00723e */ /* 0x008fe200000010ff */
[----:B------:R-:W-:Y:S01]  /*10d20*/  FADD.FTZ R3, R233, R12 ;  /* 0x0000000ce9037221 */ /* 0x000fe20000010000 */
        /* <DEDUP_REMOVED lines=9> */
[----:B------:R-:W-:Y:S01]  /*10dc0*/  FADD.FTZ R2, R245, R2 ;  /* 0x00000002f5027221 */ /* 0x000fe20000010000 */
[----:B------:R-:W-:Y:S01]  /*10dd0*/  MOV R223, R69 ;  /* 0x0000004500df7202 */ /* 0x000fe20000000f00 */
        /* <DEDUP_REMOVED lines=48> */
[----:B------:R-:W-:Y:S01]  /*110e0*/  HMMA.16816.F32.BF16 R124, R92, R122, R124 ;  /* 0x0000007a5c7c723c */ /* 0x000fe2000004187c */
[----:B------:R1:W-:Y:S07]  /*110f0*/  STL [R1+0x48], R231 ;  /* 0x000048e701007387 */ /* 0x0003ee0000100800 */
[C---:B------:R-:W-:Y:S01]  /*11100*/  HMMA.16816.F32.BF16 R116, R96.reuse, R120, R116 ;  /* 0x000000786074723c */ /* 0x040fe20000041874 */
[----:B------:R1:W-:Y:S07]  /*11110*/  STL [R1+0x4c], R229 ;  /* 0x00004ce501007387 */ /* 0x0003ee0000100800 */
[----:B------:R-:W-:Y:S08]  /*11120*/  HMMA.16816.F32.BF16 R120, R96, R122, R132 ;  /* 0x0000007a6078723c */ /* 0x000ff00000041884 */
[C---:B------:R-:W-:Y:S08]  /*11130*/  HMMA.16816.F32.BF16 R128, R92.reuse, R136, R128 ;  /* 0x000000885c80723c */ /* 0x040ff00000041880 */
[----:B------:R-:W-:Y:S08]  /*11140*/  HMMA.16816.F32.BF16 R140, R92, R138, R140 ;  /* 0x0000008a5c8c723c */ /* 0x000ff0000004188c */
[C---:B------:R-:W-:Y:S08]  /*11150*/  HMMA.16816.F32.BF16 R132, R96.reuse, R136, R176 ;  /* 0x000000886084723c */ /* 0x040ff000000418b0 */
[----:B------:R-:W-:Y:S08]  /*11160*/  HMMA.16816.F32.BF16 R136, R96, R138, R164 ;  /* 0x0000008a6088723c */ /* 0x000ff000000418a4 */
[C---:B------:R-:W-:Y:S08]  /*11170*/  HMMA.16816.F32.BF16 R144, R92.reuse, R152, R144 ;  /* 0x000000985c90723c */ /* 0x040ff00000041890 */
[C---:B------:R-:W-:Y:S08]  /*11180*/  HMMA.16816.F32.BF16 R156, R92.reuse, R154, R156 ;  /* 0x0000009a5c9c723c */ /* 0x040ff0000004189c */
[C---:B-----5:R-:W-:Y:S08]  /*11190*/  HMMA.16816.F32.BF16 R160, R92.reuse, R168, R160 ;  /* 0x000000a85ca0723c */ /* 0x060ff000000418a0 */
[C---:B------:R-:W-:Y:S08]  /*111a0*/  HMMA.16816.F32.BF16 R172, R92.reuse, R170, R172 ;  /* 0x000000aa5cac723c */ /* 0x040ff000000418ac */
[C---:B------:R-:W-:Y:S08]  /*111b0*/  HMMA.16816.F32.BF16 R72, R92.reuse, R80, R72 ;  /* 0x000000505c48723c */ /* 0x040ff00000041848 */
[----:B------:R-:W-:Y:S08]  /*111c0*/  HMMA.16816.F32.BF16 R76, R92, R82, R76 ;  /* 0x000000525c4c723c */ /* 0x000ff0000004184c */
[C---:B------:R-:W-:Y:S08]  /*111d0*/  HMMA.16816.F32.BF16 R148, R96.reuse, R152, R148 ;  /* 0x000000986094723c */ /* 0x040ff00000041894 */
[C---:B------:R-:W-:Y:S08]  /*111e0*/  HMMA.16816.F32.BF16 R68, R96.reuse, R80, R64 ;  /* 0x000000506044723c */ /* 0x040ff00000041840 */
[----:B------:R-:W-:Y:S08]  /*111f0*/  HMMA.16816.F32.BF16 R164, R96, R168, R108 ;  /* 0x000000a860a4723c */ /* 0x000ff0000004186c */
[----:B------:R-:W-:Y:S08]  /*11200*/  HMMA.16816.F32.BF16 R88, R92, R16, R88 ;  /* 0x000000105c58723c */ /* 0x000ff00000041858 */
[C---:B------:R-:W-:Y:S08]  /*11210*/  HMMA.16816.F32.BF16 R152, R96.reuse, R154, R100 ;  /* 0x0000009a6098723c */ /* 0x040ff00000041864 */
[C---:B------:R-:W-:Y:S08]  /*11220*/  HMMA.16816.F32.BF16 R80, R96.reuse, R82, R60 ;  /* 0x000000526050723c */ /* 0x040ff0000004183c */
[C---:B------:R-:W-:Y:S08]  /*11230*/  HMMA.16816.F32.BF16 R168, R96.reuse, R170, R104 ;  /* 0x000000aa60a8723c */ /* 0x040ff00000041868 */
[----:B------:R-:W-:Y:S01]  /*11240*/  HMMA.16816.F32.BF16 R84, R96, R16, R84 ;  /* 0x000000106054723c */ /* 0x000fe20000041854 */
[----:B------:R-:W-:-:S07]  /*11250*/  UISETP.GT.U32.AND UP0, UPT, UR7, UR18, UPT ;  /* 0x000000120700728c */ /* 0x000fce000bf04070 */
[-C--:B------:R-:W-:Y:S08]  /*11260*/  HMMA.16816.F32.BF16 R92, R92, R18.reuse, R56 ;  /* 0x000000125c5c723c */ /* 0x080ff00000041838 */
[----:B------:R-:W-:Y:S01]  /*11270*/  HMMA.16816.F32.BF16 R96, R96, R18, R32 ;  /* 0x000000126060723c */ /* 0x000fe20000041820 */
[----:B------:R-:W-:Y:S01]  /*11280*/  IMAD.MOV.U32 R101, RZ, RZ, R218 ;  /* 0x000000ffff657224 */ /* 0x000fe200078e00da */
[----:B------:R-:W-:Y:S01]  /*11290*/  MOV R102, R217 ;  /* 0x000000d900667202 */ /* 0x000fe20000000f00 */
[----:B------:R-:W-:-:S02]  /*112a0*/  IMAD.MOV.U32 R104, RZ, RZ, R221 ;  /* 0x000000ffff687224 */ /* 0x000fc400078e00dd */
[----:B------:R-:W-:Y:S01]  /*112b0*/  IMAD.MOV.U32 R103, RZ, RZ, R222 ;  /* 0x000000ffff677224 */ /* 0x000fe200078e00de */
[----:B-1----:R-:W-:-:S14]  /*112c0*/  BRA.U !UP0, `(.L_x_1033) ;  /* 0x0000007508707547 */ /* 0x002fdc000b800000 */
[----:B------:R-:W2:Y:S04]  /*112d0*/  LDL R208, [R1+0x8c] ;  /* 0x00008c0001d07983 */ /* 0x000ea80000100800 */
[----:B------:R-:W3:Y:S04]  /*112e0*/  LDL R210, [R1+0x88] ;  /* 0x0000880001d27983 */ /* 0x000ee80000100800 */
[----:B------:R-:W4:Y:S01]  /*112f0*/  LDL R211, [R1+0x6c] ;  /* 0x00006c0001d37983 */ /* 0x000f220000100800 */
[----:B------:R-:W-:Y:S01]  /*11300*/  UIADD3 UR11, UPT, UPT, UR21, -0x3, URZ ;  /* 0xfffffffd150b7890 */ /* 0x000fe2000fffe0ff */
[----:B------:R-:W-:-:S04]  /*11310*/  DEPBAR.LE SB0, 0x0 ;  /* 0x000080000000791a */ /* 0x000fc80000000000 */
[----:B------:R-:W-:Y:S02]  /*11320*/  UIMAD.WIDE.U32 UR12, UR11, UR8, URZ ;  /* 0x000000080b0c72a5 */ /* 0x000fe4000f8e00ff */
[----:B------:R-:W-:Y:S02]  /*11330*/  UIADD3 UR24, UPT, UPT, UR20, UR24, URZ ;  /* 0x0000001814187290 */ /* 0x000fe4000fffe0ff */
[----:B------:R-:W-:Y:S02]  /*11340*/  UIMAD UR11, UR11, UR9, UR13 ;  /* 0x000000090b0b72a4 */ /* 0x000fe4000f8e020d */
[----:B------:R-:W-:Y:S01]  /*11350*/  USHF.L.U32 UR7, UR12, 0x6, URZ ;  /* 0x000000060c077899 */ /* 0x000fe200080006ff */
[----:B------:R-:W-:Y:S01]  /*11360*/  IMAD.U32 R2, RZ, RZ, UR12 ;  /* 0x0000000cff027e24 */ /* 0x000fe2000f8e00ff */
[----:B------:R-:W-:Y:S01]  /*11370*/  USHF.L.U64.HI UR10, UR12, 0x6, UR11 ;  /* 0x000000060c0a7899 */ /* 0x000fe2000801020b */
[----:B------:R-:W-:Y:S01]  /*11380*/  IMAD.U32 R3, RZ, RZ, UR13 ;  /* 0x0000000dff037e24 */ /* 0x000fe2000f8e00ff */
[----:B------:R-:W-:Y:S01]  /*11390*/  ULEA UR7, UP0, UR8, UR7, 0x5 ;  /* 0x0000000708077291 */ /* 0x000fe2000f8028ff */
[----:B------:R-:W-:-:S03]  /*113a0*/  MOV R0, UR11 ;  /* 0x0000000b00007c02 */ /* 0x000fc60008000f00 */
[----:B------:R-:W-:Y:S02]  /*113b0*/  ULEA.HI.X UR10, UR8, UR10, UR9, 0x5, UP0 ;  /* 0x0000000a080a7291 */ /* 0x000fe400080f2c09 */
[----:B------:R-:W-:Y:S01]  /*113c0*/  IMAD.U32 R3, RZ, RZ, UR7 ;  /* 0x00000007ff037e24 */ /* 0x000fe2000f8e00ff */
[----:B------:R-:W-:-:S04]  /*113d0*/  UIADD3 UR7, UPT, UPT, UR21, -0x3, URZ ;  /* 0xfffffffd15077890 */ /* 0x000fc8000fffe0ff */
[----:B------:R-:W-:Y:S01]  /*113e0*/  UISETP.GT.U32.AND UP0, UPT, UR7, UR18, UPT ;  /* 0x000000120700728c */ /* 0x000fe2000bf04070 */
[----:B------:R-:W-:Y:S01]  /*113f0*/  BAR.SYNC.DEFER_BLOCKING 0x0 ;  /* 0x0000000000007b1d */ /* 0x000fe20000010000 */
[----:B--2---:R-:W-:-:S04]  /*11400*/  LEA R4, P0, R2, R208, 0x7 ;  /* 0x000000d002047211 */ /* 0x004fc800078038ff */
[----:B---3--:R-:W-:Y:S01]  /*11410*/  LEA.HI.X R5, R2, R210, R0, 0x7, P0 ;  /* 0x000000d202057211 */ /* 0x008fe200000f3c00 */
[----:B------:R-:W-:Y:S01]  /*11420*/  IMAD.U32 R0, RZ, RZ, UR10 ;  /* 0x0000000aff007e24 */ /* 0x000fe2000f8e00ff */
[C---:B------:R-:W-:Y:S02]  /*11430*/  LEA R2, P0, R3.reuse, R208, 0x1 ;  /* 0x000000d003027211 */ /* 0x040fe400078008ff */
[----:B----4-:R-:W-:Y:S01]  /*11440*/  MOV R240, R211 ;  /* 0x000000d300f07202 */ /* 0x010fe20000000f00 */
[----:B------:R-:W-:Y:S01]  /*11450*/  @!PT LDS RZ, [RZ] ;  /* 0x00000000fffff984 */ /* 0x000fe20000000800 */
[----:B------:R-:W-:Y:S01]  /*11460*/  @!PT LDS RZ, [RZ] ;  /* 0x00000000fffff984 */ /* 0x000fe20000000800 */
[----:B------:R-:W-:Y:S01]  /*11470*/  @!PT LDS RZ, [RZ] ;  /* 0x00000000fffff984 */ /* 0x000fe20000000800 */
[----:B------:R-:W-:Y:S01]  /*11480*/  @!P3 LDGSTS.E.BYPASS.LTC128B.128 [R220+0x9000], desc[UR28][R4.64] ;  /* 0x0900000004dcbfae */ /* 0x000fe2000b981a1c */
[----:B------:R-:W-:-:S03]  /*11490*/  LEA.HI.X R3, R3, R210, R0, 0x1, P0 ;  /* 0x000000d203037211 */ /* 0x000fc600000f0c00 */
        /* <DEDUP_REMOVED lines=27> */
[----:B------:R-:W3:Y:S04]  /*11650*/  LDSM.16.M88.4 R8, [R212+0x1000] ;  /* 0x00100000d408783b */ /* 0x000ee80000000200 */
[----:B------:R-:W4:Y:S04]  /*11660*/  LDSM.16.M88.4 R20, [R36+0x6400] ;  /* 0x006400002414783b */ /* 0x000f280000000200 */
[----:B------:R-:W5:Y:S04]  /*11670*/  LDSM.16.M88.4 R48, [R36+0x6800] ;  /* 0x006800002430783b */ /* 0x000f680000000200 */
[----:B------:R-:W2:Y:S04]  /*11680*/  LDSM.16.M88.4 R44, [R36+0x6c00] ;  /* 0x006c0000242c783b */ /* 0x000ea80000000200 */
[----:B-1----:R-:W-:Y:S04]  /*11690*/  LDSM.16.M88.4 R4, [R216+0x1000] ;  /* 0x00100000d804783b */ /* 0x002fe80000000200 */
[----:B------:R-:W-:Y:S04]  /*116a0*/  LDSM.16.M88.4 R24, [R37+0x6c00] ;  /* 0x006c00002518783b */ /* 0x000fe80000000200 */
[----:B------:R-:W1:Y:S04]  /*116b0*/  LDSM.16.M88.4 R40, [R37+0x6000] ;  /* 0x006000002528783b */ /* 0x000e680000000200 */
[----:B------:R-:W1:Y:S04]  /*116c0*/  LDSM.16.M88.4 R32, [R37+0x6400] ;  /* 0x006400002520783b */ /* 0x000e680000000200 */
[----:B------:R-:W1:Y:S04]  /*116d0*/  LDSM.16.M88.4 R28, [R37+0x6800] ;  /* 0x00680000251c783b */ /* 0x000e680000000200 */
[----:B------:R-:W1:Y:S01]  /*116e0*/  LDSM.16.M88.4 R12, [R212] ;  /* 0x00000000d40c783b */ /* 0x000e620000000200 */
[C---:B---3--:R-:W-:Y:S03]  /*116f0*/  HMMA.16816.F32.BF16 R108, R8.reuse, R16, RZ ;  /* 0x00000010086c723c */ /* 0x048fe600000418ff */
[----:B------:R-:W0:Y:S05]  /*11700*/  LDGDEPBAR ;  /* 0x00000000000079af */ /* 0x000e2a0000000000 */
[C---:B----4-:R-:W-:Y:S08]  /*11710*/  HMMA.16816.F32.BF16 R100, R8.reuse, R20, RZ ;  /* 0x000000140864723c */ /* 0x050ff000000418ff */
[C---:B-----5:R-:W-:Y:S08]  /*11720*/  HMMA.16816.F32.BF16 R60, R8.reuse, R48, RZ ;  /* 0x00000030083c723c */ /* 0x060ff000000418ff */
[C---:B--2---:R-:W-:Y:S08]  /*11730*/  HMMA.16816.F32.BF16 R52, R8.reuse, R44, RZ ;  /* 0x0000002c0834723c */ /* 0x044ff000000418ff */
[C---:B------:R-:W-:Y:S08]  /*11740*/  HMMA.16816.F32.BF16 R104, R8.reuse, R18, RZ ;  /* 0x000000120868723c */ /* 0x040ff000000418ff */
[C---:B------:R-:W-:Y:S08]  /*11750*/  HMMA.16816.F32.BF16 R64, R8.reuse, R22, RZ ;  /* 0x000000160840723c */ /* 0x040ff000000418ff */
[C---:B------:R-:W-:Y:S08]  /*11760*/  HMMA.16816.F32.BF16 R56, R8.reuse, R50, RZ ;  /* 0x000000320838723c */ /* 0x040ff000000418ff */
[----:B------:R-:W-:Y:S08]  /*11770*/  HMMA.16816.F32.BF16 R8, R8, R46, RZ ;  /* 0x0000002e0808723c */ /* 0x000ff000000418ff */
[C---:B-1----:R-:W-:Y:S08]  /*11780*/  HMMA.16816.F32.BF16 R236, R4.reuse, R40, R108 ;  /* 0x0000002804ec723c */ /* 0x042ff0000004186c */
[C---:B------:R-:W-:Y:S08]  /*11790*/  HMMA.16816.F32.BF16 R208, R4.reuse, R32, R100 ;  /* 0x0000002004d0723c */ /* 0x040ff00000041864 */
[C---:B------:R-:W-:Y:S01]  /*117a0*/  HMMA.16816.F32.BF16 R196, R4.reuse, R26, R8 ;  /* 0x0000001a04c4723c */ /* 0x040fe20000041808 */
[----:B------:R-:W1:Y:S07]  /*117b0*/  LDSM.16.M88.4 R8, [R216] ;  /* 0x00000000d808783b */ /* 0x000e6e0000000200 */
        /* <DEDUP_REMOVED lines=9> */
[----:B------:R-:W3:Y:S03]  /*11850*/  LDSM.16.M88.4 R56, [R36+0x7800] ;  /* 0x007800002438783b */ /* 0x000ee60000000200 */
[C---:B------:R-:W-:Y:S08]  /*11860*/  HMMA.16816.F32.BF16 R104, R12.reuse, R20, RZ ;  /* 0x000000140c68723c */ /* 0x040ff000000418ff */
[C---:B------:R-:W-:Y:S08]  /*11870*/  HMMA.16816.F32.BF16 R100, R12.reuse, R22, RZ ;  /* 0x000000160c64723c */ /* 0x040ff000000418ff */
[C---:B------:R-:W-:Y:S08]  /*11880*/  HMMA.16816.F32.BF16 R176, R12.reuse, R16, RZ ;  /* 0x000000100cb0723c */ /* 0x040ff000000418ff */
[C---:B------:R-:W-:Y:S08]  /*11890*/  HMMA.16816.F32.BF16 R108, R12.reuse, R18, RZ ;  /* 0x000000120c6c723c */ /* 0x040ff000000418ff */
[C---:B------:R-:W-:Y:S08]  /*118a0*/  HMMA.16816.F32.BF16 R20, R12.reuse, R48, RZ ;  /* 0x000000300c14723c */ /* 0x040ff000000418ff */
[C---:B------:R-:W-:Y:S08]  /*118b0*/  HMMA.16816.F32.BF16 R48, R12.reuse, R50, RZ ;  /* 0x000000320c30723c */ /* 0x040ff000000418ff */
[C---:B------:R-:W-:Y:S08]  /*118c0*/  HMMA.16816.F32.BF16 R16, R12.reuse, R44, RZ ;  /* 0x0000002c0c10723c */ /* 0x040ff000000418ff */
[----:B------:R-:W-:Y:S08]  /*118d0*/  HMMA.16816.F32.BF16 R12, R12, R46, RZ ;  /* 0x0000002e0c0c723c */ /* 0x000ff000000418ff */
        /* <DEDUP_REMOVED lines=10> */
[----:B------:R-:W1:Y:S02]  /*11980*/  LDSM.16.M88.4 R8, [R212+0x2000] ;  /* 0x00200000d408783b */ /* 0x000e640000000200 */
[----:B------:R-:W-:Y:S01]  /*11990*/  IMAD.MOV.U32 R3, RZ, RZ, R245 ;  /* 0x000000ffff037224 */ /* 0x000fe200078e00f5 */
[----:B------:R-:W-:Y:S01]  /*119a0*/  MOV R2, R246 ;  /* 0x000000f600027202 */ /* 0x000fe20000000f00 */
[----:B------:R-:W-:Y:S01]  /*119b0*/  LDSM.16.M88.4 R24, [R37+0x7000] ;  /* 0x007000002518783b */ /* 0x000fe20000000200 */
[----:B------:R-:W-:-:S02]  /*119c0*/  IMAD.MOV.U32 R38, RZ, RZ, R244 ;  /* 0x000000ffff267224 */ /* 0x000fc400078e00f4 */
[----:B--2---:R-:W-:Y:S01]  /*119d0*/  HMMA.16816.F32.BF16 R44, R4, R64, R236 ;  /* 0x00000040042c723c */ /* 0x004fe200000418ec */
[----:B------:R-:W-:Y:S01]  /*119e0*/  LDSM.16.M88.4 R12, [R37+0x7c00] ;  /* 0x007c0000250c783b */ /* 0x000fe20000000200 */
[----:B------:R-:W-:-:S06]  /*119f0*/  IMAD.MOV.U32 R0, RZ, RZ, R247 ;  /* 0x000000ffff007224 */ /* 0x000fcc00078e00f7 */
[C---:B------:R-:W-:Y:S08]  /*11a00*/  HMMA.16816.F32.BF16 R32, R4.reuse, R60, R208 ;  /* 0x0000003c0420723c */ /* 0x040ff000000418d0 */
[C---:B---3--:R-:W-:Y:S08]  /*11a10*/  HMMA.16816.F32.BF16 R108, R4.reuse, R56, R200 ;  /* 0x00000038046c723c */ /* 0x048ff000000418c8 */
[C---:B------:R-:W-:Y:S08]  /*11a20*/  HMMA.16816.F32.BF16 R188, R4.reuse, R52, R188 ;  /* 0x0000003404bc723c */ /* 0x040ff000000418bc */
[C---:B------:R-:W-:Y:S08]  /*11a30*/  HMMA.16816.F32.BF16 R40, R4.reuse, R66, R232 ;  /* 0x000000420428723c */ /* 0x040ff000000418e8 */
[C---:B------:R-:W-:Y:S08]  /*11a40*/  HMMA.16816.F32.BF16 R28, R4.reuse, R62, R204 ;  /* 0x0000003e041c723c */ /* 0x040ff000000418cc */
[C---:B------:R-:W-:Y:S08]  /*11a50*/  HMMA.16816.F32.BF16 R184, R4.reuse, R58, R184 ;  /* 0x0000003a04b8723c */ /* 0x040ff000000418b8 */
[----:B------:R-:W-:Y:S01]  /*11a60*/  HMMA.16816.F32.BF16 R196, R4, R54, R196 ;  /* 0x0000003604c4723c */ /* 0x000fe200000418c4 */
[----:B------:R-:W2:Y:S07]  /*11a70*/  LDSM.16.M88.4 R4, [R216+0x3000] ;  /* 0x00300000d804783b */ /* 0x000eae0000000200 */
[----:B-1----:R-:W-:Y:S01]  /*11a80*/  HMMA.16816.F32.BF16 R244, R8, R64, R192 ;  /* 0x0000004008f4723c */ /* 0x002fe200000418c0 */
[----:B------:R-:W-:Y:S01]  /*11a90*/  IMAD.MOV.U32 R192, RZ, RZ, R38 ;  /* 0x000000ffffc07224 */ /* 0x000fe200078e0026 */
[----:B------:R-:W-:Y:S01]  /*11aa0*/  MOV R193, R3 ;  /* 0x0000000300c17202 */ /* 0x000fe20000000f00 */
[----:B------:R-:W-:Y:S01]  /*11ab0*/  IMAD.MOV.U32 R194, RZ, RZ, R2 ;  /* 0x000000ffffc27224 */ /* 0x000fe200078e0002 */
[----:B------:R-:W-:Y:S01]  /*11ac0*/  MOV R3, UR21 ;  /* 0x0000001500037c02 */ /* 0x000fe20008000f00 */
[----:B------:R-:W-:Y:S01]  /*11ad0*/  IMAD.MOV.U32 R195, RZ, RZ, R0 ;  /* 0x000000ffffc37224 */ /* 0x000fe200078e0000 */
[----:B------:R-:W-:-:S02]  /*11ae0*/  IADD3 R2, PT, PT, R224, 0x8, RZ ;  /* 0x00000008e0027810 */ /* 0x000fc40007ffe0ff */
[----:B------:R-:W-:Y:S01]  /*11af0*/  HMMA.16816.F32.BF16 R232, R8, R60, R180 ;  /* 0x0000003c08e8723c */ /* 0x000fe200000418b4 */
[----:B------:R-:W-:-:S07]  /*11b00*/  IMAD R3, R3, 0x40, R240 ;  /* 0x0000004003037824 */ /* 0x000fce00078e02f0 */
        /* <DEDUP_REMOVED lines=8> */
[----:B------:R-:W-:Y:S07]  /*11b90*/  LDSM.16.M88.4 R44, [R36+0x8000] ;  /* 0x00800000242c783b */ /* 0x000fee0000000200 */
[C---:B------:R-:W-:Y:S01]  /*11ba0*/  HMMA.16816.F32.BF16 R104, R4.reuse, R26, R40 ;  /* 0x0000001a0468723c */ /* 0x040fe20000041828 */
[----:B------:R-:W-:Y:S07]  /*11bb0*/  LDSM.16.M88.4 R40, [R36+0x8400] ;  /* 0x008400002428783b */ /* 0x000fee0000000200 */
[C---:B------:R-:W-:Y:S01]  /*11bc0*/  HMMA.16816.F32.BF16 R100, R4.reuse, R20, R32 ;  /* 0x000000140464723c */ /* 0x040fe20000041820 */
[----:B------:R-:W-:Y:S07]  /*11bd0*/  LDSM.16.M88.4 R32, [R36+0x8800] ;  /* 0x008800002420783b */ /* 0x000fee0000000200 */
[C---:B------:R-:W-:Y:S01]  /*11be0*/  HMMA.16816.F32.BF16 R52, R4.reuse, R22, R28 ;  /* 0x000000160434723c */ /* 0x040fe2000004181c */
[----:B------:R-:W-:Y:S07]  /*11bf0*/  LDSM.16.M88.4 R28, [R36+0x8c00] ;  /* 0x008c0000241c783b */ /* 0x000fee0000000200 */
[C---:B------:R-:W-:Y:S08]  /*11c00*/  HMMA.16816.F32.BF16 R64, R4.reuse, R16, R108 ;  /* 0x000000100440723c */ /* 0x040ff0000004186c */
[C---:B------:R-:W-:Y:S08]  /*11c10*/  HMMA.16816.F32.BF16 R60, R4.reuse, R18, R184 ;  /* 0x00000012043c723c */ /* 0x040ff000000418b8 */
[C---:B------:R-:W-:Y:S08]  /*11c20*/  HMMA.16816.F32.BF16 R56, R4.reuse, R12, R188 ;  /* 0x0000000c0438723c */ /* 0x040ff000000418bc */
[----:B------:R-:W-:Y:S01]  /*11c30*/  HMMA.16816.F32.BF16 R48, R4, R14, R196 ;  /* 0x0000000e0430723c */ /* 0x000fe200000418c4 */
[----:B------:R-:W2:Y:S07]  /*11c40*/  LDSM.16.M88.4 R4, [R212+0x5000] ;  /* 0x00500000d404783b */ /* 0x000eae0000000200 */
[C---:B-1----:R-:W-:Y:S08]  /*11c50*/  HMMA.16816.F32.BF16 R196, R8.reuse, R12, R192 ;  /* 0x0000000c08c4723c */ /* 0x042ff000000418c0 */
[C---:B------:R-:W-:Y:S01]  /*11c60*/  HMMA.16816.F32.BF16 R192, R8.reuse, R14, R180 ;  /* 0x0000000e08c0723c */ /* 0x040fe200000418b4 */
[----:B------:R-:W1:Y:S07]  /*11c70*/  LDSM.16.M88.4 R12, [R212+0x4000] ;  /* 0x00400000d40c783b */ /* 0x000e6e0000000200 */
[C---:B------:R-:W-:Y:S08]  /*11c80*/  HMMA.16816.F32.BF16 R244, R8.reuse, R24, R244 ;  /* 0x0000001808f4723c */ /* 0x040ff000000418f4 */
[C---:B------:R-:W-:Y:S01]  /*11c90*/  HMMA.16816.F32.BF16 R236, R8.reuse, R26, R236 ;  /* 0x0000001a08ec723c */ /* 0x040fe200000418ec */
[----:B------:R-:W-:Y:S07]  /*11ca0*/  LDSM.16.M88.4 R24, [R37+0x8000] ;  /* 0x008000002518783b */ /* 0x000fee0000000200 */
[C---:B------:R-:W-:Y:S08]  /*11cb0*/  HMMA.16816.F32.BF16 R232, R8.reuse, R20, R232 ;  /* 0x0000001408e8723c */ /* 0x040ff000000418e8 */
[C---:B------:R-:W-:Y:S01]  /*11cc0*/  HMMA.16816.F32.BF16 R208, R8.reuse, R22, R208 ;  /* 0x0000001608d0723c */ /* 0x040fe200000418d0 */
[----:B------:R-:W-:Y:S07]  /*11cd0*/  LDSM.16.M88.4 R20, [R37+0x8400] ;  /* 0x008400002514783b */ /* 0x000fee0000000200 */
[C---:B------:R-:W-:Y:S08]  /*11ce0*/  HMMA.16816.F32.BF16 R204, R8.reuse, R16, R204 ;  /* 0x0000001008cc723c */ /* 0x040ff000000418cc */
[----:B------:R-:W-:Y:S01]  /*11cf0*/  HMMA.16816.F32.BF16 R200, R8, R18, R200 ;  /* 0x0000001208c8723c */ /* 0x000fe200000418c8 */
[----:B------:R-:W-:Y:S04]  /*11d00*/  LDSM.16.M88.4 R16, [R37+0x8800] ;  /* 0x008800002510783b */ /* 0x000fe80000000200 */
[----:B------:R-:W-:Y:S03]  /*11d10*/  LDSM.16.M88.4 R36, [R37+0x8c00] ;  /* 0x008c00002524783b */ /* 0x000fe60000000200 */
        /* <DEDUP_REMOVED lines=9> */
[----:B------:R-:W2:Y:S01]  /*11db0*/  LDSM.16.M88.4 R4, [R216+0x5000] ;  /* 0x00500000d804783b */ /* 0x000ea20000000200 */
[----:B------:R-:W-:-:S06]  /*11dc0*/  DEPBAR.LE SB0, 0x0 ;  /* 0x000080000000791a */ /* 0x000fcc0000000000 */
[C---:B-1----:R-:W-:Y:S08]  /*11dd0*/  HMMA.16816.F32.BF16 R60, R12.reuse, R44, R244 ;  /* 0x0000002c0c3c723c */ /* 0x042ff000000418f4 */
        /* <DEDUP_REMOVED lines=15> */
[----:B------:R-:W-:Y:S01]  /*11ed0*/  HMMA.16816.F32.BF16 R52, R8, R20, R52 ;  /* 0x000000140834723c */ /* 0x000fe20000041834 */
[----:B------:R-:W-:-:S02]  /*11ee0*/  VIADD R20, R3, 0xffffff68 ;  /* 0xffffff6803147836 */ /* 0x000fc40000000000 */
[----:B------:R1:W-:Y:S04]  /*11ef0*/  STL.64 [R1+0x8], R4 ;  /* 0x0000080401007387 */ /* 0x0003e80000100a00 */
[----:B------:R2:W-:Y:S01]  /*11f00*/  STL.64 [R1+0x10], R6 ;  /* 0x0000100601007387 */ /* 0x0005e20000100a00 */
[C---:B------:R-:W-:Y:S08]  /*11f10*/  HMMA.16816.F32.BF16 R60, R8.reuse, R24, R60 ;  /* 0x00000018083c723c */ /* 0x040ff0000004183c */
[C---:B------:R-:W-:Y:S08]  /*11f20*/  HMMA.16816.F32.BF16 R56, R8.reuse, R26, R56 ;  /* 0x0000001a0838723c */ /* 0x040ff00000041838 */
[----:B------:R-:W-:Y:S01]  /*11f30*/  HMMA.16816.F32.BF16 R100, R8, R22, R48 ;  /* 0x000000160864723c */ /* 0x000fe20000041830 */
[----:B-1----:R-:W-:-:S07]  /*11f40*/  VIADD R5, R3, UR20 ;  /* 0x0000001403057c36 */ /* 0x002fce0008000000 */
[C---:B------:R-:W-:Y:S01]  /*11f50*/  HMMA.16816.F32.BF16 R64, R8.reuse, R16, R44 ;  /* 0x000000100840723c */ /* 0x040fe2000004182c */
[----:B------:R-:W-:Y:S01]  /*11f60*/  IADD3 R16, PT, PT, R3, -0x88, RZ ;  /* 0xffffff7803107810 */ /* 0x000fe20007ffe0ff */
[C---:B------:R-:W-:Y:S01]  /*11f70*/  VIADD R30, R5.reuse, 0xffffff41 ;  /* 0xffffff41051e7836 */ /* 0x040fe20000000000 */
[C---:B------:R-:W-:Y:S01]  /*11f80*/  IADD3 R29, PT, PT, R5.reuse, -0xb8, RZ ;  /* 0xffffff48051d7810 */ /* 0x040fe20007ffe0ff */
[C---:B------:R-:W-:Y:S01]  /*11f90*/  VIADD R21, R5.reuse, 0xffffff40 ;  /* 0xffffff4005157836 */ /* 0x040fe20000000000 */
[C---:B------:R-:W-:Y:S01]  /*11fa0*/  IADD3 R26, PT, PT, R5.reuse, -0xaf, RZ ;  /* 0xffffff51051a7810 */ /* 0x040fe20007ffe0ff */
[----:B------:R-:W-:Y:S02]  /*11fb0*/  VIADD R28, R5, 0xffffff49 ;  /* 0xffffff49051c7836 */ /* 0x000fe40000000000 */
[C---:B------:R-:W-:Y:S01]  /*11fc0*/  IMAD.IADD R0, R2.reuse, 0x1, -R30 ;  /* 0x0000000102007824 */ /* 0x040fe200078e0a1e */
[----:B------:R-:W-:Y:S01]  /*11fd0*/  HMMA.16816.F32.BF16 R176, R8, R18, R40 ;  /* 0x0000001208b0723c */ /* 0x000fe20000041828 */
[C---:B------:R-:W-:Y:S01]  /*11fe0*/  IADD3 R4, PT, PT, R2.reuse, -R21, RZ ;  /* 0x8000001502047210 */ /* 0x040fe20007ffe0ff */
[----:B--2---:R-:W-:Y:S01]  /*11ff0*/  IMAD.IADD R7, R2, 0x1, -R29 ;  /* 0x0000000102077824 */ /* 0x004fe200078e0a1d */
[----:B------:R-:W-:Y:S01]  /*12000*/  IADD3 R19, PT, PT, R3, -0x97, RZ ;  /* 0xffffff6903137810 */ /* 0x000fe20007ffe0ff */
[C---:B------:R-:W-:Y:S01]  /*12010*/  VIADD R27, R5.reuse, 0xffffff50 ;  /* 0xffffff50051b7836 */ /* 0x040fe20000000000 */
[----:B------:R-:W-:Y:S01]  /*12020*/  IABS R6, R0 ;  /* 0x0000000000067213 */ /* 0x000fe20000000000 */
[----:B------:R-:W-:-:S02]  /*12030*/  VIADD R25, R5, 0xffffff58 ;  /* 0xffffff5805197836 */ /* 0x000fc40000000000 */
[C---:B------:R-:W-:Y:S01]  /*12040*/  HMMA.16816.F32.BF16 R184, R8.reuse, R36, R32 ;  /* 0x0000002408b8723c */ /* 0x040fe20000041820 */
[C---:B------:R-:W-:Y:S02]  /*12050*/  VIADD R23, R5.reuse, 0xffffff60 ;  /* 0xffffff6005177836 */ /* 0x040fe40000000000 */
[C---:B------:R-:W-:Y:S02]  /*12060*/  VIADD R24, R5.reuse, 0xffffff59 ;  /* 0xffffff5905187836 */ /* 0x040fe40000000000 */
[----:B------:R-:W-:Y:S02]  /*12070*/  VIADD R22, R5, 0xffffff61 ;  /* 0xffffff6105167836 */ /* 0x000fe40000000000 */
[C---:B------:R-:W-:Y:S01]  /*12080*/  VIADD R18, R3.reuse, 0xffffff70 ;  /* 0xffffff7003127836 */ /* 0x040fe20000000000 */
[----:B------:R-:W-:Y:S01]  /*12090*/  HMMA.16816.F32.BF16 R180, R8, R38, R12 ;  /* 0x0000002608b4723c */ /* 0x000fe2000004180c */
[C---:B------:R-:W-:Y:S01]  /*120a0*/  IADD3 R9, PT, PT, R2.reuse, -R28, RZ ;  /* 0x8000001c02097210 */ /* 0x040fe20007ffe0ff */
[C---:B------:R-:W-:Y:S01]  /*120b0*/  IMAD.IADD R10, R2.reuse, 0x1, -R27 ;  /* 0x00000001020a7824 */ /* 0x040fe200078e0a1b */
[----:B------:R-:W-:Y:S01]  /*120c0*/  IABS R8, R4 ;  /* 0x0000000400087213 */ /* 0x000fe20000000000 */
[C---:B------:R-:W-:Y:S01]  /*120d0*/  VIADD R13, R3.reuse, 0xffffff40 ;  /* 0xffffff40030d7836 */ /* 0x040fe20000000000 */
[----:B------:R-:W-:Y:S01]  /*120e0*/  IABS R4, R7 ;  /* 0x0000000700047213 */ /* 0x000fe20000000000 */
[----:B------:R-:W-:Y:S01]  /*120f0*/  IMAD.MOV.U32 R7, RZ, RZ, R6 ;  /* 0x000000ffff077224 */ /* 0x000fe200078e0006 */
[----:B------:R-:W-:Y:S01]  /*12100*/  IABS R0, R9 ;  /* 0x0000000900007213 */ /* 0x000fe20000000000 */
[C---:B------:R-:W-:Y:S01]  /*12110*/  VIADD R14, R3.reuse, 0xffffff48 ;  /* 0xffffff48030e7836 */ /* 0x040fe20000000000 */
[----:B------:R-:W-:Y:S01]  /*12120*/  MOV R6, R4 ;  /* 0x0000000400067202 */ /* 0x000fe20000000f00 */
[C---:B------:R-:W-:Y:S01]  /*12130*/  VIADD R11, R3.reuse, 0xffffff50 ;  /* 0xffffff50030b7836 */ /* 0x040fe20000000000 */
[----:B------:R-:W-:Y:S01]  /*12140*/  IABS R10, R10 ;  /* 0x0000000a000a7213 */ /* 0x000fe20000000000 */
[----:B------:R-:W-:Y:S01]  /*12150*/  IMAD.MOV.U32 R4, RZ, RZ, R0 ;  /* 0x000000ffff047224 */ /* 0x000fe200078e0000 */
[----:B------:R-:W-:Y:S01]  /*12160*/  I2FP.F32.S32 R7, R7 ;  /* 0x0000000700077245 */ /* 0x000fe20000201400 */
[----:B------:R-:W-:Y:S01]  /*12170*/  VIADD R17, R3, 0xffffff71 ;  /* 0xffffff7103117836 */ /* 0x000fe20000000000 */
        /* <DEDUP_REMOVED lines=8> */
[----:B------:R-:W-:Y:S01]  /*12200*/  IADD3 R4, PT, PT, R2, -R25, RZ ;  /* 0x8000001902047210 */ /* 0x000fe20007ffe0ff */
[----:B------:R-:W-:Y:S01]  /*12210*/  FFMA.FTZ R48, R6, -UR6, R58 ;  /* 0x8000000606307c23 */ /* 0x000fe2000801003a */
[----:B------:R-:W-:-:S02]  /*12220*/  IMAD.IADD R6, R2, 0x1, -R24 ;  /* 0x0000000102067824 */ /* 0x000fc400078e0a18 */
[----:B------:R-:W-:Y:S01]  /*12230*/  FFMA.FTZ R46, R0, -UR6, R54 ;  /* 0x80000006002e7c23 */ /* 0x000fe20008010036 */
[----:B------:R-:W-:Y:S01]  /*12240*/  IABS R4, R4 ;  /* 0x0000000400047213 */ /* 0x000fe20000000000 */
[----:B------:R-:W-:Y:S01]  /*12250*/  FFMA.FTZ R51, R8, -UR6, R62 ;  /* 0x8000000608337c23 */ /* 0x000fe2000801003e */
[C---:B------:R-:W-:Y:S02]  /*12260*/  IADD3 R0, PT, PT, R2.reuse, -R26, RZ ;  /* 0x8000001a02007210 */ /* 0x040fe40007ffe0ff */
[----:B------:R-:W-:Y:S01]  /*12270*/  IADD3 R8, PT, PT, R2, -R22, RZ ;  /* 0x8000001602087210 */ /* 0x000fe20007ffe0ff */
[----:B------:R-:W-:Y:S01]  /*12280*/  IMAD.MOV.U32 R7, RZ, RZ, R4 ;  /* 0x000000ffff077224 */ /* 0x000fe200078e0004 */
[----:B------:R-:W-:Y:S02]  /*12290*/  IABS R4, R10 ;  /* 0x0000000a00047213 */ /* 0x000fe40000000000 */
[----:B------:R-:W-:Y:S02]  /*122a0*/  IABS R0, R0 ;  /* 0x0000000000007213 */ /* 0x000fe40000000000 */
[----:B------:R-:W-:-:S02]  /*122b0*/  I2FP.F32.S32 R4, R4 ;  /* 0x0000000400047245 */ /* 0x000fc40000201400 */
[----:B------:R-:W-:Y:S02]  /*122c0*/  IABS R6, R6 ;  /* 0x0000000600067213 */ /* 0x000fe40000000000 */
[----:B------:R-:W-:Y:S01]  /*122d0*/  I2FP.F32.S32 R9, R0 ;  /* 0x0000000000097245 */ /* 0x000fe20000201400 */
[----:B------:R-:W-:Y:S01]  /*122e0*/  FFMA.FTZ R42, R4, -UR6, R66 ;  /* 0x80000006042a7c23 */ /* 0x000fe20008010042 */
[----:B------:R-:W-:Y:S02]  /*122f0*/  IABS R0, R8 ;  /* 0x0000000800007213 */ /* 0x000fe40000000000 */
[----:B------:R-:W-:Y:S01]  /*12300*/  IADD3 R4, PT, PT, R2, -UR24, RZ ;  /* 0x8000001802047c10 */ /* 0x000fe2000fffe0ff */
[----:B------:R-:W-:Y:S01]  /*12310*/  FFMA.FTZ R45, R9, -UR6, R55 ;  /* 0x80000006092d7c23 */ /* 0x000fe20008010037 */
[----:B------:R-:W-:Y:S01]  /*12320*/  I2FP.F32.S32 R7, R7 ;  /* 0x0000000700077245 */ /* 0x000fe20000201400 */
[----:B------:R-:W-:Y:S01]  /*12330*/  VIADD R9, R3, 0xffffff58 ;  /* 0xffffff5803097836 */ /* 0x000fe20000000000 */
[----:B------:R-:W-:-:S02]  /*12340*/  I2FP.F32.S32 R6, R6 ;  /* 0x0000000600067245 */ /* 0x000fc40000201400 */
[----:B------:R-:W-:Y:S01]  /*12350*/  I2FP.F32.S32 R0, R0 ;  /* 0x0000000000007245 */ /* 0x000fe20000201400 */
[----:B------:R-:W-:Y:S01]  /*12360*/  FFMA.FTZ R44, R7, -UR6, R102 ;  /* 0x80000006072c7c23 */ /* 0x000fe20008010066 */
[C---:B------:R-:W-:Y:S01]  /*12370*/  IADD3 R15, PT, PT, R3.reuse, -0xbf, RZ ;  /* 0xffffff41030f7810 */ /* 0x040fe20007ffe0ff */
[----:B------:R-:W-:Y:S01]  /*12380*/  FFMA.FTZ R43, R6, -UR6, R103 ;  /* 0x80000006062b7c23 */ /* 0x000fe20008010067 */
[----:B------:R-:W-:Y:S01]  /*12390*/  ISETP.GT.AND P0, PT, R4, R13, PT ;  /* 0x0000000d0400720c */ /* 0x000fe20003f04270 */
[----:B------:R-:W-:Y:S01]  /*123a0*/  FFMA.FTZ R41, R0, -UR6, R67 ;  /* 0x8000000600297c23 */ /* 0x000fe20008010043 */
[C---:B------:R-:W-:Y:S01]  /*123b0*/  IADD3 R12, PT, PT, R3.reuse, -0xb7, RZ ;  /* 0xffffff49030c7810 */ /* 0x040fe20007ffe0ff */
[C---:B------:R-:W-:Y:S01]  /*123c0*/  VIADD R7, R3.reuse, 0xffffff60 ;  /* 0xffffff6003077836 */ /* 0x040fe20000000000 */
[C---:B------:R-:W-:Y:S01]  /*123d0*/  IADD3 R10, PT, PT, R3.reuse, -0xaf, RZ ;  /* 0xffffff51030a7810 */ /* 0x040fe20007ffe0ff */
[----:B------:R-:W-:Y:S01]  /*123e0*/  VIADD R0, R224, 0x40 ;  /* 0x00000040e0007836 */ /* 0x000fe20000000000 */
[----:B------:R-:W-:-:S02]  /*123f0*/  IADD3 R8, PT, PT, R3, -0xa7, RZ ;  /* 0xffffff5903087810 */ /* 0x000fc40007ffe0ff */
[C---:B------:R-:W-:Y:S01]  /*12400*/  IADD3 R6, PT, PT, R3.reuse, -0x9f, RZ ;  /* 0xffffff6103067810 */ /* 0x040fe20007ffe0ff */
[----:B------:R-:W-:Y:S01]  /*12410*/  BAR.SYNC.DEFER_BLOCKING 0x0 ;  /* 0x0000000000007b1d */ /* 0x000fe20000010000 */
[C---:B------:R-:W-:Y:S02]  /*12420*/  ISETP.GT.AND P6, PT, R4.reuse, R15, PT ;  /* 0x0000000f0400720c */ /* 0x040fe40003fc4270 */
[----:B------:R-:W-:Y:S02]  /*12430*/  ISETP.GT.AND P5, PT, R4, R14, PT ;  /* 0x0000000e0400720c */ /* 0x000fe40003fa4270 */
[----:B------:R-:W-:Y:S02]  /*12440*/  P2R R40, PR, RZ, 0x1 ;  /* 0x00000001ff287803 */ /* 0x000fe40000000000 */
[----:B------:R-:W-:Y:S01]  /*12450*/  IADD3 R3, PT, PT, R3, -0x87, RZ ;  /* 0xffffff7903037810 */ /* 0x000fe20007ffe0ff */
[----:B------:R-:W-:Y:S08]  /*12460*/  BRA.U !UP0, `(.L_x_1035) ;  /* 0x0000000508107547 */ /* 0x000ff0000b800000 */
[----:B------:R-:W2:Y:S04]  /*12470*/  LDL R252, [R1+0x28] ;  /* 0x0000280001fc7983 */ /* 0x000ea80000100800 */
[----:B------:R-:W3:Y:S01]  /*12480*/  LDL R240, [R1+0x24] ;  /* 0x0000240001f07983 */ /* 0x000ee20000100800 */
[----:B------:R-:W-:Y:S01]  /*12490*/  UIADD3 UR8, UPT, UPT, UR21, -0x4, URZ ;  /* 0xfffffffc15087890 */ /* 0x000fe2000fffe0ff */
[----:B------:R-:W-:Y:S02]  /*124a0*/  IMAD.U32 R32, RZ, RZ, UR17 ;  /* 0x00000011ff207e24 */ /* 0x000fe4000f8e00ff */
[----:B------:R-:W-:Y:S01]  /*124b0*/  IMAD.U32 R33, RZ, RZ, UR16 ;  /* 0x00000010ff217e24 */ /* 0x000fe2000f8e00ff */
[----:B------:R-:W-:Y:S01]  /*124c0*/  UIMAD UR4, UR4, UR8, URZ ;  /* 0x00000008040472a4 */ /* 0x000fe2000f8e02ff */
[----:B------:R-:W-:Y:S01]  /*124d0*/  IMAD.U32 R31, RZ, RZ, UR15 ;  /* 0x0000000fff1f7e24 */ /* 0x000fe2000f8e00ff */
[----:B------:R-:W-:-:S03]  /*124e0*/  UIMAD.WIDE.U32 UR10, UR15, UR8, URZ ;  /* 0x000000080f0a72a5 */ /* 0x000fc6000f8e00ff */
[----:B------:R-:W-:Y:S01]  /*124f0*/  @!P3 IMAD.WIDE.U32 R32, R31, UR8, R32 ;  /* 0x000000081f20bc25 */ /* 0x000fe2000f8e0020 */
[----:B------:R-:W-:-:S03]  /*12500*/  UIADD3 UR9, UPT, UPT, UR11, UR4, URZ ;  /* 0x000000040b097290 */ /* 0x000fc6000fffe0ff */
[----:B------:R-:W-:Y:S01]  /*12510*/  IMAD.U32 R34, RZ, RZ, UR10 ;  /* 0x0000000aff227e24 */ /* 0x000fe2000f8e00ff */
[----:B------:R-:W-:Y:S01]  /*12520*/  @!P3 IADD3 R33, PT, PT, R33, UR4, RZ ;  /* 0x000000042121bc10 */ /* 0x000fe2000fffe0ff */
[----:B------:R-:W-:Y:S01]  /*12530*/  IMAD.U32 R50, RZ, RZ, UR10 ;  /* 0x0000000aff327e24 */ /* 0x000fe2000f8e00ff */
[----:B--2---:R-:W-:-:S04]  /*12540*/  @!P3 LEA R38, P0, R32, R252, 0x1 ;  /* 0x000000fc2026b211 */ /* 0x004fc800078008ff */
[----:B---3--:R-:W-:Y:S01]  /*12550*/  @!P3 LEA.HI.X R39, R32, R240, R33, 0x1, P0 ;  /* 0x000000f02027b211 */ /* 0x008fe200000f0c21 */
[----:B------:R-:W-:Y:S01]  /*12560*/  IMAD.U32 R33, RZ, RZ, UR10 ;  /* 0x0000000aff217e24 */ /* 0x000fe2000f8e00ff */
[----:B------:R-:W-:-:S04]  /*12570*/  MOV R32, UR9 ;  /* 0x0000000900207c02 */ /* 0x000fc80008000f00 */
[----:B------:R-:W-:-:S04]  /*12580*/  @!P3 LEA R36, P0, R33, R252, 0x1 ;  /* 0x000000fc2124b211 */ /* 0x000fc800078008ff */
[C---:B------:R-:W-:Y:S02]  /*12590*/  @!P3 LEA.HI.X R37, R34.reuse, R240, R32, 0x1, P0 ;  /* 0x000000f02225b211 */ /* 0x040fe400000f0c20 */
[----:B------:R-:W-:-:S03]  /*125a0*/  @!P2 LEA R34, P0, R34, R252, 0x1 ;  /* 0x000000fc2222a211 */ /* 0x000fc600078008ff */
[----:B------:R-:W-:Y:S01]  /*125b0*/  @!PT LDS RZ, [RZ] ;  /* 0x00000000fffff984 */ /* 0x000fe20000000800 */
[----:B------:R-:W-:Y:S01]  /*125c0*/  @!PT LDS RZ, [RZ] ;  /* 0x00000000fffff984 */ /* 0x000fe20000000800 */
[----:B------:R-:W-:Y:S01]  /*125d0*/  @!PT LDS RZ, [RZ] ;  /* 0x00000000fffff984 */ /* 0x000fe20000000800 */
[----:B------:R-:W-:Y:S01]  /*125e0*/  @!P3 LDGSTS.E.BYPASS.LTC128B.128 [R220+0x6000], desc[UR28][R36.64] ;  /* 0x0600000024dcbfae */ /* 0x000fe2000b981a1c */
[----:B------:R-:W-:Y:S01]  /*125f0*/  @!P2 LEA.HI.X R35, R33, R240, R32, 0x1, P0 ;  /* 0x000000f02123a211 */ /* 0x000fe200000f0c20 */
[----:B------:R-:W-:Y:S01]  /*12600*/  IMAD.U32 R32, RZ, RZ, UR10 ;  /* 0x0000000aff207e24 */ /* 0x000fe2000f8e00ff */
[----:B------:R-:W-:Y:S01]  /*12610*/  MOV R33, UR9 ;  /* 0x0000000900217c02 */ /* 0x000fe20008000f00 */
[----:B------:R1:W-:Y:S03]  /*12620*/  @P3 STS.128 [R220+0x6000], RZ ;  /* 0x006000ffdc003388 */ /* 0x0003e60000000c00 */
        /* <DEDUP_REMOVED lines=17> */
[----:B--2---:R-:W-:Y:S01]  /*12740*/  MOV R34, UR17 ;  /* 0x0000001100227c02 */ /* 0x004fe20008000f00 */
[----:B------:R-:W-:-:S04]  /*12750*/  IMAD.U32 R35, RZ, RZ, UR16 ;  /* 0x00000010ff237e24 */ /* 0x000fc8000f8e00ff */
[----:B------:R-:W-:-:S04]  /*12760*/  @!P1 IMAD.WIDE.U32 R34, R31, UR8, R34 ;  /* 0x000000081f229c25 */ /* 0x000fc8000f8e0022 */
[----:B---3--:R-:W-:Y:S02]  /*12770*/  IMAD.U32 R32, RZ, RZ, UR17 ;  /* 0x00000011ff207e24 */ /* 0x008fe4000f8e00ff */
[----:B------:R-:W-:Y:S02]  /*12780*/  IMAD.U32 R33, RZ, RZ, UR16 ;  /* 0x00000010ff217e24 */ /* 0x000fe4000f8e00ff */
[----:B------:R-:W-:-:S04]  /*12790*/  @!P2 IMAD.WIDE.U32 R32, R31, UR8, R32 ;  /* 0x000000081f20ac25 */ /* 0x000fc8000f8e0020 */
[----:B------:R-:W-:Y:S01]  /*127a0*/  @!P2 VIADD R31, R33, UR4 ;  /* 0x00000004211fac36 */ /* 0x000fe20008000000 */
[----:B------:R-:W-:-:S04]  /*127b0*/  @!P2 LEA R36, P0, R32, R252, 0x1 ;  /* 0x000000fc2024a211 */ /* 0x000fc800078008ff */
[----:B------:R-:W-:Y:S02]  /*127c0*/  @!P2 LEA.HI.X R37, R32, R240, R31, 0x1, P0 ;  /* 0x000000f02025a211 */ /* 0x000fe400000f0c1f */
[C---:B------:R-:W-:Y:S02]  /*127d0*/  @!P1 LEA R32, P0, R34.reuse, R252, 0x1 ;  /* 0x000000fc22209211 */ /* 0x040fe400078008ff */
[----:B------:R-:W-:Y:S01]  /*127e0*/  @!P1 IADD3 R31, PT, PT, R35, UR4, RZ ;  /* 0x00000004231f9c10 */ /* 0x000fe2000fffe0ff */
        /* <DEDUP_REMOVED lines=11> */
[----:B------:R-:W0:Y:S02]  /*128a0*/  LDGDEPBAR ;  /* 0x00000000000079af */ /* 0x000e240000000000 */
.L_x_1035:
[----:B-1----:R-:W2:Y:S01]  /*128b0*/  LDL.LU R36, [R1+0x10] ;  /* 0x0000100001247983 */ /* 0x002ea20000300800 */
[----:B------:R-:W-:Y:S01]  /*128c0*/  IMAD.IADD R31, R0, 0x1, -R21 ;  /* 0x00000001001f7824 */ /* 0x000fe200078e0a15 */
[----:B------:R-:W-:Y:S02]  /*128d0*/  ISETP.NE.AND P3, PT, R40, RZ, PT ;  /* 0x000000ff2800720c */ /* 0x000fe40003f65270 */
[----:B------:R-:W-:Y:S01]  /*128e0*/  ISETP.GT.AND P2, PT, R4, R12, PT ;  /* 0x0000000c0400720c */ /* 0x000fe20003f44270 */
[----:B------:R-:W3:Y:S01]  /*128f0*/  LDL.LU R35, [R1+0x14] ;  /* 0x0000140001237983 */ /* 0x000ee20000300800 */
[----:B------:R-:W-:Y:S02]  /*12900*/  FSEL R188, R49, -INF , !P6 ;  /* 0xff80000031bc7808 */ /* 0x000fe40007000000 */
[----:B------:R-:W-:Y:S01]  /*12910*/  FSEL R189, R48, -INF , !P5 ;  /* 0xff80000030bd7808 */ /* 0x000fe20006800000 */
[----:B------:R-:W4:Y:S01]  /*12920*/  LDL.LU R34, [R1+0x8] ;  /* 0x0000080001227983 */ /* 0x000f220000300800 */
[----:B------:R-:W-:-:S02]  /*12930*/  ISETP.GT.AND P1, PT, R4, R11, PT ;  /* 0x0000000b0400720c */ /* 0x000fc40003f24270 */
[----:B------:R-:W-:Y:S01]  /*12940*/  ISETP.GT.AND P0, PT, R4, R10, PT ;  /* 0x0000000a0400720c */ /* 0x000fe20003f04270 */
[----:B------:R-:W5:Y:S01]  /*12950*/  LDL.LU R37, [R1+0xc] ;  /* 0x00000c0001257983 */ /* 0x000f620000300800 */
[----:B------:R-:W-:Y:S01]  /*12960*/  IMAD.IADD R33, R0, 0x1, -R28 ;  /* 0x0000000100217824 */ /* 0x000fe200078e0a1c */
[----:B------:R-:W-:Y:S02]  /*12970*/  USHF.L.U32 UR8, UR7, 0x1, URZ ;  /* 0x0000000107087899 */ /* 0x000fe400080006ff */
[----:B------:R-:W4:Y:S01]  /*12980*/  LDL.64 R54, [R1+0x58] ;  /* 0x0000580001367983 */ /* 0x000f220000100a00 */
[----:B------:R-:W1:Y:S03]  /*12990*/  LDCU UR4, c[0x0][0x45c] ;  /* 0x00008b80ff0477ac */ /* 0x000e660008000800 */
[----:B------:R-:W5:Y:S04]  /*129a0*/  LDL.64 R58, [R1+0x78] ;  /* 0x00007800013a7983 */ /* 0x000f680000100a00 */
[----:B------:R-:W5:Y:S04]  /*129b0*/  LDL.64 R66, [R1+0x50] ;  /* 0x0000500001427983 */ /* 0x000f680000100a00 */
[----:B------:R-:W5:Y:S04]  /*129c0*/  LDL.64 R62, [R1+0x80] ;  /* 0x00008000013e7983 */ /* 0x000f680000100a00 */
[----:B------:R-:W5:Y:S01]  /*129d0*/  LDL.64 R102, [R1+0x70] ;  /* 0x0000700001667983 */ /* 0x000f620000100a00 */
[----:B------:R-:W-:-:S02]  /*129e0*/  IABS R31, R31 ;  /* 0x0000001f001f7213 */ /* 0x000fc40000000000 */
[----:B------:R-:W-:Y:S02]  /*129f0*/  FSEL R110, R51, -INF , !P3 ;  /* 0xff800000336e7808 */ /* 0x000fe40005800000 */
[C---:B------:R-:W-:Y:S02]  /*12a00*/  ISETP.GT.AND P3, PT, R4.reuse, R9, PT ;  /* 0x000000090400720c */ /* 0x040fe40003f64270 */
[----:B------:R-:W-:Y:S02]  /*12a10*/  FSEL R190, R47, -INF , !P2 ;  /* 0xff8000002fbe7808 */ /* 0x000fe40005000000 */
[----:B------:R-:W-:Y:S02]  /*12a20*/  I2FP.F32.S32 R31, R31 ;  /* 0x0000001f001f7245 */ /* 0x000fe40000201400 */
[C---:B------:R-:W-:Y:S02]  /*12a30*/  ISETP.GT.AND P6, PT, R4.reuse, R8, PT ;  /* 0x000000080400720c */ /* 0x040fe40003fc4270 */
[----:B------:R-:W-:-:S02]  /*12a40*/  ISETP.GT.AND P5, PT, R4, R7, PT ;  /* 0x000000070400720c */ /* 0x000fc40003fa4270 */
[----:B------:R-:W-:Y:S02]  /*12a50*/  ISETP.GT.AND P2, PT, R4, R6, PT ;  /* 0x000000060400720c */ /* 0x000fe40003f44270 */
[----:B------:R-:W-:Y:S01]  /*12a60*/  FSEL R193, R44, -INF , !P3 ;  /* 0xff8000002cc17808 */ /* 0x000fe20005800000 */
[----:B------:R-:W-:Y:S01]  /*12a70*/  FFMA.FTZ R44, R31, -UR6, R196 ;  /* 0x800000061f2c7c23 */ /* 0x000fe200080100c4 */
[----:B------:R-:W-:Y:S01]  /*12a80*/  FSEL R191, R46, -INF , !P1 ;  /* 0xff8000002ebf7808 */ /* 0x000fe20004800000 */
[----:B------:R-:W-:Y:S01]  /*12a90*/  IMAD.IADD R31, R0, 0x1, -R30 ;  /* 0x00000001001f7824 */ /* 0x000fe200078e0a1e */
[----:B------:R-:W-:Y:S02]  /*12aa0*/  FSEL R192, R45, -INF , !P0 ;  /* 0xff8000002dc07808 */ /* 0x000fe40004000000 */
[----:B------:R-:W-:Y:S02]  /*12ab0*/  FSEL R194, R43, -INF , !P6 ;  /* 0xff8000002bc27808 */ /* 0x000fe40007000000 */
[----:B------:R-:W-:-:S02]  /*12ac0*/  FSEL R195, R42, -INF , !P5 ;  /* 0xff8000002ac37808 */ /* 0x000fc40006800000 */
[----:B------:R-:W-:Y:S02]  /*12ad0*/  FSEL R204, R41, -INF , !P2 ;  /* 0xff80000029cc7808 */ /* 0x000fe40005000000 */
[C---:B------:R-:W-:Y:S02]  /*12ae0*/  ISETP.GT.AND P1, PT, R4.reuse, R20, PT ;  /* 0x000000140400720c */ /* 0x040fe40003f24270 */
[C---:B------:R-:W-:Y:S02]  /*12af0*/  ISETP.GT.AND P0, PT, R4.reuse, R19, PT ;  /* 0x000000130400720c */ /* 0x040fe40003f04270 */
[C---:B------:R-:W-:Y:S02]  /*12b00*/  ISETP.GT.AND P3, PT, R4.reuse, R18, PT ;  /* 0x000000120400720c */ /* 0x040fe40003f64270 */
[C---:B------:R-:W-:Y:S02]  /*12b10*/  ISETP.GT.AND P6, PT, R4.reuse, R16, PT ;  /* 0x000000100400720c */ /* 0x040fe40003fc4270 */
[----:B------:R-:W-:-:S02]  /*12b20*/  ISETP.GT.AND P5, PT, R4, R17, PT ;  /* 0x000000110400720c */ /* 0x000fc40003fa4270 */
[----:B------:R-:W-:Y:S01]  /*12b30*/  ISETP.GT.AND P2, PT, R4, R3, PT ;  /* 0x000000030400720c */ /* 0x000fe20003f44270 */
[----:B------:R-:W-:Y:S01]  /*12b40*/  IMAD.IADD R4, R0, 0x1, -R29 ;  /* 0x0000000100047824 */ /* 0x000fe200078e0a1d */
[----:B------:R-:W-:-:S04]  /*12b50*/  IABS R32, R31 ;  /* 0x0000001f00207213 */ /* 0x000fc80000000000 */
[----:B------:R-:W-:Y:S02]  /*12b60*/  IABS R31, R4 ;  /* 0x00000004001f7213 */ /* 0x000fe40000000000 */
[----:B------:R-:W-:Y:S02]  /*12b70*/  IABS R4, R33 ;  /* 0x0000002100047213 */ /* 0x000fe40000000000 */
[----:B------:R-:W-:Y:S02]  /*12b80*/  I2FP.F32.S32 R31, R31 ;  /* 0x0000001f001f7245 */ /* 0x000fe40000201400 */
[----:B------:R-:W-:Y:S02]  /*12b90*/  I2FP.F32.S32 R4, R4 ;  /* 0x0000000400047245 */ /* 0x000fe40000201400 */
[----:B------:R-:W-:Y:S01]  /*12ba0*/  I2FP.F32.S32 R32, R32 ;  /* 0x0000002000207245 */ /* 0x000fe20000201400 */
[----:B------:R-:W-:Y:S01]  /*12bb0*/  FFMA.FTZ R42, R31, -UR6, R200 ;  /* 0x800000061f2a7c23 */ /* 0x000fe200080100c8 */
[----:B------:R-:W-:-:S02]  /*12bc0*/  IMAD.IADD R31, R0, 0x1, -R27 ;  /* 0x00000001001f7824 */ /* 0x000fc400078e0a1b */
[----:B------:R-:W-:Y:S01]  /*12bd0*/  FFMA.FTZ R41, R4, -UR6, R201 ;  /* 0x8000000604297c23 */ /* 0x000fe200080100c9 */
[C---:B------:R-:W-:Y:S02]  /*12be0*/  IMAD.IADD R4, R0.reuse, 0x1, -R26 ;  /* 0x0000000100047824 */ /* 0x040fe400078e0a1a */
[----:B------:R-:W-:Y:S02]  /*12bf0*/  IMAD.IADD R33, R0, 0x1, -R25 ;  /* 0x0000000100217824 */ /* 0x000fe400078e0a19 */
[----:B------:R-:W-:Y:S01]  /*12c00*/  FFMA.FTZ R43, R32, -UR6, R197 ;  /* 0x80000006202b7c23 */ /* 0x000fe200080100c5 */
[----:B------:R-:W-:Y:S02]  /*12c10*/  IABS R32, R31 ;  /* 0x0000001f00207213 */ /* 0x000fe40000000000 */
[----:B------:R-:W-:Y:S02]  /*12c20*/  IABS R31, R4 ;  /* 0x00000004001f7213 */ /* 0x000fe40000000000 */
[----:B------:R-:W-:-:S02]  /*12c30*/  IABS R4, R33 ;  /* 0x0000002100047213 */ /* 0x000fc40000000000 */
[----:B------:R-:W-:Y:S02]  /*12c40*/  I2FP.F32.S32 R31, R31 ;  /* 0x0000001f001f7245 */ /* 0x000fe40000201400 */
[----:B------:R-:W-:Y:S02]  /*12c50*/  I2FP.F32.S32 R4, R4 ;  /* 0x0000000400047245 */ /* 0x000fe40000201400 */
[----:B------:R-:W-:Y:S01]  /*12c60*/  I2FP.F32.S32 R32, R32 ;  /* 0x0000002000207245 */ /* 0x000fe20000201400 */
[----:B------:R-:W-:Y:S01]  /*12c70*/  FFMA.FTZ R39, R31, -UR6, R209 ;  /* 0x800000061f277c23 */ /* 0x000fe200080100d1 */
[----:B------:R-:W-:Y:S02]  /*12c80*/  IMAD.IADD R31, R0, 0x1, -R24 ;  /* 0x00000001001f7824 */ /* 0x000fe400078e0a18 */
[----:B------:R-:W-:Y:S01]  /*12c90*/  FFMA.FTZ R38, R4, -UR6, R232 ;  /* 0x8000000604267c23 */ /* 0x000fe200080100e8 */
[C---:B------:R-:W-:Y:S02]  /*12ca0*/  IMAD.IADD R4, R0.reuse, 0x1, -R23 ;  /* 0x0000000100047824 */ /* 0x040fe400078e0a17 */
[----:B------:R-:W-:-:S02]  /*12cb0*/  IMAD.IADD R33, R0, 0x1, -R22 ;  /* 0x0000000100217824 */ /* 0x000fc400078e0a16 */
[----:B------:R-:W-:Y:S01]  /*12cc0*/  FFMA.FTZ R40, R32, -UR6, R208 ;  /* 0x8000000620287c23 */ /* 0x000fe200080100d0 */
[----:B------:R-:W-:Y:S02]  /*12cd0*/  IABS R32, R31 ;  /* 0x0000001f00207213 */ /* 0x000fe40000000000 */
[----:B------:R-:W-:Y:S02]  /*12ce0*/  IABS R31, R4 ;  /* 0x00000004001f7213 */ /* 0x000fe40000000000 */
[----:B------:R-:W-:Y:S02]  /*12cf0*/  IABS R4, R33 ;  /* 0x0000002100047213 */ /* 0x000fe40000000000 */
[----:B------:R-:W-:Y:S02]  /*12d00*/  I2FP.F32.S32 R31, R31 ;  /* 0x0000001f001f7245 */ /* 0x000fe40000201400 */
[----:B------:R-:W-:Y:S02]  /*12d10*/  I2FP.F32.S32 R4, R4 ;  /* 0x0000000400047245 */ /* 0x000fe40000201400 */
[----:B------:R-:W-:Y:S01]  /*12d20*/  I2FP.F32.S32 R32, R32 ;  /* 0x0000002000207245 */ /* 0x000fe20000201400 */
[----:B--2---:R-:W-:-:S02]  /*12d30*/  IMAD.MOV.U32 R212, RZ, RZ, R36 ;  /* 0x000000ffffd47224 */ /* 0x004fc400078e0024 */
[----:B------:R-:W-:Y:S01]  /*12d40*/  FFMA.FTZ R36, R31, -UR6, R236 ;  /* 0x800000061f247c23 */ /* 0x000fe200080100ec */
[----:B---3--:R-:W-:Y:S02]  /*12d50*/  IMAD.MOV.U32 R205, RZ, RZ, R35 ;  /* 0x000000ffffcd7224 */ /* 0x008fe400078e0023 */
[----:B------:R-:W-:Y:S01]  /*12d60*/  FFMA.FTZ R35, R4, -UR6, R237 ;  /* 0x8000000604237c23 */ /* 0x000fe200080100ed */
[----:B----4-:R-:W-:Y:S02]  /*12d70*/  IMAD.MOV.U32 R240, RZ, RZ, R54 ;  /* 0x000000fffff07224 */ /* 0x010fe400078e0036 */
[----:B------:R-:W-:Y:S02]  /*12d80*/  IMAD.MOV.U32 R241, RZ, RZ, R55 ;  /* 0x000000fffff17224 */ /* 0x000fe400078e0037 */
[----:B------:R-:W-:Y:S02]  /*12d90*/  VIADD R54, R5, 0xffffff68 ;  /* 0xffffff6805367836 */ /* 0x000fe40000000000 */
[----:B-----5:R-:W-:-:S02]  /*12da0*/  IMAD.MOV.U32 R51, RZ, RZ, R59 ;  /* 0x000000ffff337224 */ /* 0x020fc400078e003b */
[C---:B------:R-:W-:Y:S02]  /*12db0*/  VIADD R55, R5.reuse, 0xffffff69 ;  /* 0xffffff6905377836 */ /* 0x040fe40000000000 */
[----:B------:R-:W-:Y:S02]  /*12dc0*/  VIADD R59, R5, 0xffffff70 ;  /* 0xffffff70053b7836 */ /* 0x000fe40000000000 */
[C---:B------:R-:W-:Y:S02]  /*12dd0*/  IMAD.IADD R31, R2.reuse, 0x1, -R54 ;  /* 0x00000001021f7824 */ /* 0x040fe400078e0a36 */
[C---:B------:R-:W-:Y:S02]  /*12de0*/  IMAD.IADD R4, R2.reuse, 0x1, -R55 ;  /* 0x0000000102047824 */ /* 0x040fe400078e0a37 */
[----:B------:R-:W-:Y:S02]  /*12df0*/  IMAD.IADD R33, R2, 0x1, -R59 ;  /* 0x0000000102217824 */ /* 0x000fe400078e0a3b */
[----:B------:R-:W-:-:S02]  /*12e00*/  IMAD.MOV.U32 R216, RZ, RZ, R37 ;  /* 0x000000ffffd87224 */ /* 0x000fc400078e0025 */
[----:B------:R-:W-:Y:S01]  /*12e10*/  FFMA.FTZ R37, R32, -UR6, R233 ;  /* 0x8000000620257c23 */ /* 0x000fe200080100e9 */
[----:B------:R-:W-:Y:S02]  /*12e20*/  IABS R32, R31 ;  /* 0x0000001f00207213 */ /* 0x000fe40000000000 */
[----:B------:R-:W-:Y:S02]  /*12e30*/  IABS R31, R4 ;  /* 0x00000004001f7213 */ /* 0x000fe40000000000 */
[----:B------:R-:W-:Y:S01]  /*12e40*/  IABS R4, R33 ;  /* 0x0000002100047213 */ /* 0x000fe20000000000 */
[----:B------:R-:W-:Y:S01]  /*12e50*/  IMAD.MOV.U32 R50, RZ, RZ, R58 ;  /* 0x000000ffff327224 */ /* 0x000fe200078e003a */
[----:B------:R-:W-:Y:S01]  /*12e60*/  I2FP.F32.S32 R32, R32 ;  /* 0x0000002000207245 */ /* 0x000fe20000201400 */
[----:B------:R-:W-:Y:S01]  /*12e70*/  IMAD.MOV.U32 R201, RZ, RZ, R67 ;  /* 0x000000ffffc97224 */ /* 0x000fe200078e0043 */
[----:B------:R-:W-:Y:S01]  /*12e80*/  I2FP.F32.S32 R4, R4 ;  /* 0x0000000400047245 */ /* 0x000fe20000201400 */
[----:B------:R-:W-:-:S02]  /*12e90*/  VIADD R58, R5, 0xffffff71 ;  /* 0xffffff71053a7836 */ /* 0x000fc40000000000 */
[----:B------:R-:W-:Y:S02]  /*12ea0*/  IMAD.MOV.U32 R200, RZ, RZ, R66 ;  /* 0x000000ffffc87224 */ /* 0x000fe400078e0042 */
[C---:B------:R-:W-:Y:S01]  /*12eb0*/  VIADD R67, R5.reuse, 0xffffff78 ;  /* 0xffffff7805437836 */ /* 0x040fe20000000000 */
[----:B------:R-:W-:Y:S01]  /*12ec0*/  I2FP.F32.S32 R31, R31 ;  /* 0x0000001f001f7245 */ /* 0x000fe20000201400 */
[----:B------:R-:W-:Y:S02]  /*12ed0*/  IMAD.MOV.U32 R252, RZ, RZ, R34 ;  /* 0x000000fffffc7224 */ /* 0x000fe400078e0022 */
[----:B------:R-:W-:Y:S01]  /*12ee0*/  FFMA.FTZ R34, R32, -UR6, R178 ;  /* 0x8000000620227c23 */ /* 0x000fe200080100b2 */
[----:B------:R-:W-:Y:S02]  /*12ef0*/  VIADD R66, R5, 0xffffff79 ;  /* 0xffffff7905427836 */ /* 0x000fe40000000000 */
[----:B------:R-:W-:Y:S01]  /*12f00*/  FFMA.FTZ R32, R4, -UR6, R186 ;  /* 0x8000000604207c23 */ /* 0x000fe200080100ba */
[----:B------:R-:W-:-:S02]  /*12f10*/  IMAD.IADD R5, R2, 0x1, -R58 ;  /* 0x0000000102057824 */ /* 0x000fc400078e0a3a */
[C---:B------:R-:W-:Y:S02]  /*12f20*/  IMAD.IADD R4, R2.reuse, 0x1, -R67 ;  /* 0x0000000102047824 */ /* 0x040fe400078e0a43 */
[----:B------:R-:W-:Y:S02]  /*12f30*/  IMAD.IADD R2, R2, 0x1, -R66 ;  /* 0x0000000102027824 */ /* 0x000fe400078e0a42 */
[----:B------:R-:W-:Y:S01]  /*12f40*/  FFMA.FTZ R33, R31, -UR6, R179 ;  /* 0x800000061f217c23 */ /* 0x000fe200080100b3 */
[----:B------:R-:W-:Y:S02]  /*12f50*/  IABS R31, R5 ;  /* 0x00000005001f7213 */ /* 0x000fe40000000000 */
[----:B------:R-:W-:Y:S02]  /*12f60*/  IABS R5, R4 ;  /* 0x0000000400057213 */ /* 0x000fe40000000000 */
[----:B------:R-:W-:Y:S01]  /*12f70*/  IABS R4, R2 ;  /* 0x0000000200047213 */ /* 0x000fe20000000000 */
[----:B------:R-:W-:-:S03]  /*12f80*/  IMAD.MOV.U32 R2, RZ, RZ, R31 ;  /* 0x000000ffff027224 */ /* 0x000fc600078e001f */
[----:B------:R-:W-:Y:S02]  /*12f90*/  I2FP.F32.S32 R4, R4 ;  /* 0x0000000400047245 */ /* 0x000fe40000201400 */
[----:B------:R-:W-:Y:S02]  /*12fa0*/  I2FP.F32.S32 R2, R2 ;  /* 0x0000000200027245 */ /* 0x000fe40000201400 */
[----:B------:R-:W-:Y:S01]  /*12fb0*/  I2FP.F32.S32 R5, R5 ;  /* 0x0000000500057245 */ /* 0x000fe20000201400 */
[----:B------:R-:W-:Y:S02]  /*12fc0*/  FFMA.FTZ R4, R4, -UR6, R183 ;  /* 0x8000000604047c23 */ /* 0x000fe400080100b7 */
[----:B------:R-:W-:Y:S01]  /*12fd0*/  FFMA.FTZ R31, R2, -UR6, R187 ;  /* 0x80000006021f7c23 */ /* 0x000fe200080100bb */
[----:B------:R-:W-:Y:S02]  /*12fe0*/  VIADD R2, R0, -UR24 ;  /* 0x8000001800027c36 */ /* 0x000fe40008000000 */
[----:B------:R-:W-:Y:S01]  /*12ff0*/  FFMA.FTZ R5, R5, -UR6, R182 ;  /* 0x8000000605057c23 */ /* 0x000fe200080100b6 */
[----:B------:R-:W-:Y:S01]  /*13000*/  FSEL R196, R4, -INF , !P2 ;  /* 0xff80000004c47808 */ /* 0x000fe20005000000 */
[----:B------:R-:W-:Y:S01]  /*13010*/  IMAD.IADD R4, R224, 0x1, -R21 ;  /* 0x00000001e0047824 */ /* 0x000fe200078e0a15 */
[----:B------:R-:W-:-:S02]  /*13020*/  FSEL R111, R33, -INF , !P0 ;  /* 0xff800000216f7808 */ /* 0x000fc40004000000 */
[----:B------:R-:W-:Y:S02]  /*13030*/  FSEL R109, R34, -INF , !P1 ;  /* 0xff800000226d7808 */ /* 0x000fe40004800000 */
[----:B------:R-:W-:Y:S02]  /*13040*/  ISETP.GT.AND P0, PT, R2, R15, PT ;  /* 0x0000000f0200720c */ /* 0x000fe40003f04270 */
[----:B------:R-:W-:Y:S02]  /*13050*/  FSEL R178, R32, -INF , !P3 ;  /* 0xff80000020b27808 */ /* 0x000fe40005800000 */
[----:B------:R-:W-:Y:S02]  /*13060*/  FSEL R187, R5, -INF , !P6 ;  /* 0xff80000005bb7808 */ /* 0x000fe40007000000 */
[C---:B------:R-:W-:Y:S02]  /*13070*/  ISETP.GT.AND P1, PT, R2.reuse, R13, PT ;  /* 0x0000000d0200720c */ /* 0x040fe40003f24270 */
[----:B------:R-:W-:-:S02]  /*13080*/  ISETP.GT.AND P3, PT, R2, R14, PT ;  /* 0x0000000e0200720c */ /* 0x000fc40003f64270 */
[----:B------:R-:W-:Y:S02]  /*13090*/  ISETP.GT.AND P6, PT, R2, R12, PT ;  /* 0x0000000c0200720c */ /* 0x000fe40003fc4270 */
[----:B------:R-:W-:Y:S01]  /*130a0*/  IABS R4, R4 ;  /* 0x0000000400047213 */ /* 0x000fe20000000000 */
[----:B------:R-:W-:Y:S01]  /*130b0*/  IMAD.MOV.U32 R206, RZ, RZ, R62 ;  /* 0x000000ffffce7224 */ /* 0x000fe200078e003e */
[----:B------:R-:W-:Y:S01]  /*130c0*/  FSEL R62, R43, -INF , !P0 ;  /* 0xff8000002b3e7808 */ /* 0x000fe20004000000 */
[----:B------:R-:W-:Y:S01]  /*130d0*/  IMAD.MOV.U32 R208, RZ, RZ, R102 ;  /* 0x000000ffffd07224 */ /* 0x000fe200078e0066 */
[----:B------:R-:W-:Y:S01]  /*130e0*/  FSEL R186, R31, -INF , !P5 ;  /* 0xff8000001fba7808 */ /* 0x000fe20006800000 */
[----:B------:R-:W-:Y:S01]  /*130f0*/  IMAD.MOV.U32 R207, RZ, RZ, R63 ;  /* 0x000000ffffcf7224 */ /* 0x000fe200078e003f */
[----:B------:R-:W-:Y:S02]  /*13100*/  FSEL R46, R44, -INF , !P1 ;  /* 0xff8000002c2e7808 */ /* 0x000fe40004800000 */
[----:B------:R-:W-:-:S02]  /*13110*/  ISETP.GT.AND P0, PT, R2, R8, PT ;  /* 0x000000080200720c */ /* 0x000fc40003f04270 */
[----:B------:R-:W-:Y:S02]  /*13120*/  FSEL R63, R42, -INF , !P3 ;  /* 0xff8000002a3f7808 */ /* 0x000fe40005800000 */
[----:B------:R-:W-:Y:S02]  /*13130*/  FSEL R102, R41, -INF , !P6 ;  /* 0xff80000029667808 */ /* 0x000fe40007000000 */
[----:B------:R-:W-:Y:S02]  /*13140*/  I2FP.F32.S32 R4, R4 ;  /* 0x0000000400047245 */ /* 0x000fe40000201400 */
[C---:B------:R-:W-:Y:S02]  /*13150*/  ISETP.GT.AND P5, PT, R2.reuse, R11, PT ;  /* 0x0000000b0200720c */ /* 0x040fe40003fa4270 */
[C---:B------:R-:W-:Y:S02]  /*13160*/  ISETP.GT.AND P2, PT, R2.reuse, R10, PT ;  /* 0x0000000a0200720c */ /* 0x040fe40003f44270 */
[----:B------:R-:W-:-:S02]  /*13170*/  ISETP.GT.AND P1, PT, R2, R9, PT ;  /* 0x000000090200720c */ /* 0x000fc40003f24270 */
[C---:B------:R-:W-:Y:S02]  /*13180*/  ISETP.GT.AND P3, PT, R2.reuse, R7, PT ;  /* 0x000000070200720c */ /* 0x040fe40003f64270 */
[----:B------:R-:W-:Y:S01]  /*13190*/  ISETP.GT.AND P6, PT, R2, R6, PT ;  /* 0x000000060200720c */ /* 0x000fe20003fc4270 */
[----:B------:R-:W-:Y:S01]  /*131a0*/  IMAD.MOV.U32 R209, RZ, RZ, R103 ;  /* 0x000000ffffd17224 */ /* 0x000fe200078e0067 */
[----:B------:R-:W-:Y:S01]  /*131b0*/  FSEL R106, R37, -INF , !P0 ;  /* 0xff800000256a7808 */ /* 0x000fe20004000000 */
[----:B------:R-:W-:Y:S01]  /*131c0*/  FFMA.FTZ R37, R4, -UR6, R60 ;  /* 0x8000000604257c23 */ /* 0x000fe2000801003c */
[----:B------:R-:W-:Y:S01]  /*131d0*/  FSEL R103, R40, -INF , !P5 ;  /* 0xff80000028677808 */ /* 0x000fe20006800000 */
[----:B------:R-:W-:Y:S01]  /*131e0*/  IMAD.IADD R4, R224, 0x1, -R30 ;  /* 0x00000001e0047824 */ /* 0x000fe200078e0a1e */
        /* <DEDUP_REMOVED lines=10> */
[C---:B------:R-:W-:Y:S02]  /*13290*/  IMAD.IADD R2, R224.reuse, 0x1, -R29 ;  /* 0x00000001e0027824 */ /* 0x040fe400078e0a1d */
[----:B------:R-:W-:Y:S01]  /*132a0*/  IMAD.IADD R31, R224, 0x1, -R28 ;  /* 0x00000001e01f7824 */ /* 0x000fe200078e0a1c */
        /* <DEDUP_REMOVED lines=52> */
[----:B------:R-:W-:Y:S01]  /*135f0*/  I2FP.F32.S32 R44, R4 ;  /* 0x00000004002c7245 */ /* 0x000fe20000201400 */
[----:B------:R-:W-:Y:S02]  /*13600*/  IMAD.MOV.U32 R0, RZ, RZ, R5 ;  /* 0x000000ffff007224 */ /* 0x000fe400078e0005 */
[----:B------:R-:W-:Y:S02]  /*13610*/  FFMA.FTZ R4, R2, -UR6, R252 ;  /* 0x8000000602047c23 */ /* 0x000fe400080100fc */
[----:B------:R-:W-:Y:S01]  /*13620*/  FFMA.FTZ R2, R44, -UR6, R216 ;  /* 0x800000062c027c23 */ /* 0x000fe200080100d8 */
[----:B------:R-:W-:-:S04]  /*13630*/  I2FP.F32.S32 R0, R0 ;  /* 0x0000000000007245 */ /* 0x000fc80000201400 */
[----:B------:R-:W-:Y:S01]  /*13640*/  FSEL R61, R2, -INF , !P6 ;  /* 0xff800000023d7808 */ /* 0x000fe20007000000 */
[----:B------:R-:W-:Y:S02]  /*13650*/  VIADD R2, R224, 0x48 ;  /* 0x00000048e0027836 */ /* 0x000fe40000000000 */
[----:B------:R-:W-:Y:S01]  /*13660*/  FFMA.FTZ R5, R0, -UR6, R249 ;  /* 0x8000000600057c23 */ /* 0x000fe200080100f9 */
[----:B------:R-:W-:Y:S01]  /*13670*/  VIADD R0, R224, -UR24 ;  /* 0x80000018e0007c36 */ /* 0x000fe20008000000 */
[----:B------:R-:W-:Y:S01]  /*13680*/  FSEL R60, R4, -INF , !P3 ;  /* 0xff800000043c7808 */ /* 0x000fe20005800000 */
[----:B------:R-:W-:Y:S01]  /*13690*/  IMAD.IADD R4, R2, 0x1, -R21 ;  /* 0x0000000102047824 */ /* 0x000fe200078e0a15 */
[----:B------:R-:W-:Y:S01]  /*136a0*/  FSEL R52, R32, -INF , !P2 ;  /* 0xff80000020347808 */ /* 0x000fe20005000000 */
[----:B------:R-:W-:Y:S01]  /*136b0*/  IMAD.MOV.U32 R233, RZ, RZ, R51 ;  /* 0x000000ffffe97224 */ /* 0x000fe200078e0033 */
[----:B------:R-:W-:Y:S02]  /*136c0*/  FSEL R56, R5, -INF , !P0 ;  /* 0xff80000005387808 */ /* 0x000fe40004000000 */
[----:B------:R-:W-:-:S02]  /*136d0*/  FSEL R51, R33, -INF , !P5 ;  /* 0xff80000021337808 */ /* 0x000fc40006800000 */
[----:B------:R-:W-:Y:S02]  /*136e0*/  FSEL R53, R31, -INF , !P1 ;  /* 0xff8000001f357808 */ /* 0x000fe40004800000 */
[C---:B------:R-:W-:Y:S02]  /*136f0*/  ISETP.GT.AND P0, PT, R0.reuse, R12, PT ;  /* 0x0000000c0000720c */ /* 0x040fe40003f04270 */
[C---:B------:R-:W-:Y:S02]  /*13700*/  ISETP.GT.AND P5, PT, R0.reuse, R13, PT ;  /* 0x0000000d0000720c */ /* 0x040fe40003fa4270 */
[C---:B------:R-:W-:Y:S02]  /*13710*/  ISETP.GT.AND P2, PT, R0.reuse, R15, PT ;  /* 0x0000000f0000720c */ /* 0x040fe40003f44270 */
[----:B------:R-:W-:Y:S02]  /*13720*/  ISETP.GT.AND P1, PT, R0, R14, PT ;  /* 0x0000000e0000720c */ /* 0x000fe40003f24270 */
[----:B------:R-:W-:-:S02]  /*13730*/  IABS R4, R4 ;  /* 0x0000000400047213 */ /* 0x000fc40000000000 */
[----:B------:R-:W-:Y:S02]  /*13740*/  FSEL R43, R43, -INF , !P0 ;  /* 0xff8000002b2b7808 */ /* 0x000fe40004000000 */
[----:B------:R-:W-:Y:S02]  /*13750*/  FSEL R37, R37, -INF , !P5 ;  /* 0xff80000025257808 */ /* 0x000fe40006800000 */
[----:B------:R-:W-:Y:S02]  /*13760*/  FSEL R41, R41, -INF , !P2 ;  /* 0xff80000029297808 */ /* 0x000fe40005000000 */
[----:B------:R-:W-:Y:S02]  /*13770*/  FSEL R42, R42, -INF , !P1 ;  /* 0xff8000002a2a7808 */ /* 0x000fe40004800000 */
[----:B------:R-:W-:Y:S02]  /*13780*/  ISETP.GT.AND P0, PT, R0, R6, PT ;  /* 0x000000060000720c */ /* 0x000fe40003f04270 */
[----:B------:R-:W-:-:S02]  /*13790*/  I2FP.F32.S32 R4, R4 ;  /* 0x0000000400047245 */ /* 0x000fc40000201400 */
[C---:B------:R-:W-:Y:S02]  /*137a0*/  ISETP.GT.AND P3, PT, R0.reuse, R11, PT ;  /* 0x0000000b0000720c */ /* 0x040fe40003f64270 */
[C---:B------:R-:W-:Y:S02]  /*137b0*/  ISETP.GT.AND P6, PT, R0.reuse, R10, PT ;  /* 0x0000000a0000720c */ /* 0x040fe40003fc4270 */
[C---:B------:R-:W-:Y:S02]  /*137c0*/  ISETP.GT.AND P5, PT, R0.reuse, R9, PT ;  /* 0x000000090000720c */ /* 0x040fe40003fa4270 */
[C---:B------:R-:W-:Y:S02]  /*137d0*/  ISETP.GT.AND P2, PT, R0.reuse, R8, PT ;  /* 0x000000080000720c */ /* 0x040fe40003f44270 */
[----:B------:R-:W-:Y:S02]  /*137e0*/  ISETP.GT.AND P1, PT, R0, R7, PT ;  /* 0x000000070000720c */ /* 0x000fe40003f24270 */
[----:B------:R-:W-:Y:S01]  /*137f0*/  FSEL R45, R34, -INF , !P0 ;  /* 0xff800000222d7808 */ /* 0x000fe20004000000 */
[----:B------:R-:W-:Y:S01]  /*13800*/  FFMA.FTZ R34, R4, -UR6, R198 ;  /* 0x8000000604227c23 */ /* 0x000fe200080100c6 */
[----:B------:R-:W-:Y:S01]  /*13810*/  FSEL R40, R40, -INF , !P3 ;  /* 0xff80000028287808 */ /* 0x000fe20005800000 */
[----:B------:R-:W-:Y:S01]  /*13820*/  IMAD.IADD R4, R224, 0x1, -R54 ;  /* 0x00000001e0047824 */ /* 0x000fe200078e0a36 */
[----:B------:R-:W-:-:S02]  /*13830*/  FSEL R39, R39, -INF , !P6 ;  /* 0xff80000027277808 */ /* 0x000fc40007000000 */
[----:B------:R-:W-:Y:S02]  /*13840*/  FSEL R38, R38, -INF , !P5 ;  /* 0xff80000026267808 */ /* 0x000fe40006800000 */
[----:B------:R-:W-:Y:S02]  /*13850*/  FSEL R36, R36, -INF , !P2 ;  /* 0xff80000024247808 */ /* 0x000fe40005000000 */
[----:B------:R-:W-:Y:S02]  /*13860*/  FSEL R35, R35, -INF , !P1 ;  /* 0xff80000023237808 */ /* 0x000fe40004800000 */
[C---:B------:R-:W-:Y:S02]  /*13870*/  ISETP.GT.AND P3, PT, R0.reuse, R20, PT ;  /* 0x000000140000720c */ /* 0x040fe40003f64270 */
[C---:B------:R-:W-:Y:S02]  /*13880*/  ISETP.GT.AND P6, PT, R0.reuse, R19, PT ;  /* 0x000000130000720c */ /* 0x040fe40003fc4270 */
[----:B------:R-:W-:-:S02]  /*13890*/  ISETP.GT.AND P5, PT, R0, R18, PT ;  /* 0x000000120000720c */ /* 0x000fc40003fa4270 */
[C---:B------:R-:W-:Y:S02]  /*138a0*/  ISETP.GT.AND P2, PT, R0.reuse, R17, PT ;  /* 0x000000110000720c */ /* 0x040fe40003f44270 */
[C---:B------:R-:W-:Y:S02]  /*138b0*/  ISETP.GT.AND P1, PT, R0.reuse, R16, PT ;  /* 0x000000100000720c */ /* 0x040fe40003f24270 */
[----:B------:R-:W-:Y:S01]  /*138c0*/  ISETP.GT.AND P0, PT, R0, R3, PT ;  /* 0x000000030000720c */ /* 0x000fe20003f04270 */
[C---:B------:R-:W-:Y:S02]  /*138d0*/  IMAD.IADD R0, R224.reuse, 0x1, -R55 ;  /* 0x00000001e0007824 */ /* 0x040fe400078e0a37 */
[----:B------:R-:W-:Y:S01]  /*138e0*/  IMAD.IADD R21, R224, 0x1, -R59 ;  /* 0x00000001e0157824 */ /* 0x000fe200078e0a3b */
[----:B------:R-:W-:Y:S02]  /*138f0*/  IABS R5, R4 ;  /* 0x0000000400057213 */ /* 0x000fe40000000000 */
[----:B------:R-:W-:-:S02]  /*13900*/  IABS R4, R0 ;  /* 0x0000000000047213 */ /* 0x000fc40000000000 */
[----:B------:R-:W-:Y:S02]  /*13910*/  IABS R0, R21 ;  /* 0x0000001500007213 */ /* 0x000fe40000000000 */
[----:B------:R-:W-:Y:S02]  /*13920*/  I2FP.F32.S32 R4, R4 ;  /* 0x0000000400047245 */ /* 0x000fe40000201400 */
[----:B------:R-:W-:Y:S02]  /*13930*/  I2FP.F32.S32 R0, R0 ;  /* 0x0000000000007245 */ /* 0x000fe40000201400 */
[----:B------:R-:W-:Y:S01]  /*13940*/  I2FP.F32.S32 R5, R5 ;  /* 0x0000000500057245 */ /* 0x000fe20000201400 */
[----:B------:R-:W-:Y:S01]  /*13950*/  FFMA.FTZ R32, R4, -UR6, R177 ;  /* 0x8000000604207c23 */ /* 0x000fe200080100b1 */
[----:B------:R-:W-:Y:S02]  /*13960*/  IMAD.IADD R4, R224, 0x1, -R58 ;  /* 0x00000001e0047824 */ /* 0x000fe400078e0a3a */
[----:B------:R-:W-:Y:S01]  /*13970*/  FFMA.FTZ R31, R0, -UR6, R184 ;  /* 0x80000006001f7c23 */ /* 0x000fe200080100b8 */
[----:B------:R-:W-:-:S02]  /*13980*/  IMAD.IADD R0, R224, 0x1, -R67 ;  /* 0x00000001e0007824 */ /* 0x000fc400078e0a43 */
[----:B------:R-:W-:Y:S02]  /*13990*/  IMAD.IADD R21, R224, 0x1, -R66 ;  /* 0x00000001e0157824 */ /* 0x000fe400078e0a42 */
[----:B------:R-:W-:Y:S01]  /*139a0*/  FFMA.FTZ R33, R5, -UR6, R176 ;  /* 0x8000000605217c23 */ /* 0x000fe200080100b0 */
[----:B------:R-:W-:Y:S02]  /*139b0*/  IABS R5, R4 ;  /* 0x0000000400057213 */ /* 0x000fe40000000000 */
[----:B------:R-:W-:Y:S02]  /*139c0*/  IABS R4, R0 ;  /* 0x0000000000047213 */ /* 0x000fe40000000000 */
[----:B------:R-:W-:Y:S02]  /*139d0*/  IABS R0, R21 ;  /* 0x0000001500007213 */ /* 0x000fe40000000000 */
[----:B------:R-:W-:Y:S02]  /*139e0*/  I2FP.F32.S32 R5, R5 ;  /* 0x0000000500057245 */ /* 0x000fe40000201400 */
[----:B------:R-:W-:-:S02]  /*139f0*/  I2FP.F32.S32 R4, R4 ;  /* 0x0000000400047245 */ /* 0x000fc40000201400 */
[----:B------:R-:W-:Y:S01]  /*13a00*/  I2FP.F32.S32 R0, R0 ;  /* 0x0000000000007245 */ /* 0x000fe20000201400 */
[----:B------:R-:W-:Y:S02]  /*13a10*/  FFMA.FTZ R21, R5, -UR6, R185 ;  /* 0x8000000605157c23 */ /* 0x000fe400080100b9 */
[----:B------:R-:W-:Y:S01]  /*13a20*/  FFMA.FTZ R5, R4, -UR6, R180 ;  /* 0x8000000604057c23 */ /* 0x000fe200080100b4 */
[----:B------:R-:W-:Y:S02]  /*13a30*/  IMAD.IADD R30, R2, 0x1, -R30 ;  /* 0x00000001021e7824 */ /* 0x000fe400078e0a1e */
[----:B------:R-:W-:Y:S01]  /*13a40*/  FFMA.FTZ R4, R0, -UR6, R181 ;  /* 0x8000000600047c23 */ /* 0x000fe200080100b5 */
[----:B------:R-:W-:Y:S02]  /*13a50*/  IMAD.MOV.U32 R232, RZ, RZ, R50 ;  /* 0x000000ffffe87224 */ /* 0x000fe400078e0032 */
[----:B------:R-:W-:Y:S02]  /*13a60*/  VIADD R0, R2, -UR24 ;  /* 0x8000001802007c36 */ /* 0x000fe40008000000 */
[----:B------:R-:W-:Y:S01]  /*13a70*/  FSEL R50, R4, -INF , !P0 ;  /* 0xff80000004327808 */ /* 0x000fe20004000000 */
[----:B------:R-:W-:Y:S01]  /*13a80*/  IMAD.IADD R29, R2, 0x1, -R29 ;  /* 0x00000001021d7824 */ /* 0x000fe200078e0a1d */
[----:B------:R-:W-:-:S02]  /*13a90*/  IABS R4, R30 ;  /* 0x0000001e00047213 */ /* 0x000fc40000000000 */
[----:B------:R-:W-:Y:S02]  /*13aa0*/  FSEL R49, R21, -INF , !P2 ;  /* 0xff80000015317808 */ /* 0x000fe40005000000 */
[----:B------:R-:W-:Y:S02]  /*13ab0*/  FSEL R33, R33, -INF , !P3 ;  /* 0xff80000021217808 */ /* 0x000fe40005800000 */
[----:B------:R-:W-:Y:S02]  /*13ac0*/  FSEL R32, R32, -INF , !P6 ;  /* 0xff80000020207808 */ /* 0x000fe40007000000 */
[----:B------:R-:W-:Y:S02]  /*13ad0*/  FSEL R31, R31, -INF , !P5 ;  /* 0xff8000001f1f7808 */ /* 0x000fe40006800000 */
[----:B------:R-:W-:Y:S02]  /*13ae0*/  FSEL R21, R5, -INF , !P1 ;  /* 0xff80000005157808 */ /* 0x000fe40004800000 */
[----:B------:R-:W-:Y:S01]  /*13af0*/  I2FP.F32.S32 R4, R4 ;  /* 0x0000000400047245 */ /* 0x000fe20000201400 */
[----:B------:R-:W-:Y:S01]  /*13b00*/  IMAD.IADD R28, R2, 0x1, -R28 ;  /* 0x00000001021c7824 */ /* 0x000fe200078e0a1c */
[----:B------:R-:W-:-:S02]  /*13b10*/  ISETP.GE.AND P3, PT, R13, R226, PT ;  /* 0x000000e20d00720c */ /* 0x000fc40003f66270 */
[C---:B------:R-:W-:Y:S02]  /*13b20*/  ISETP.GE.AND P6, PT, R13.reuse, R228, PT ;  /* 0x000000e40d00720c */ /* 0x040fe40003fc6270 */
[C---:B------:R-:W-:Y:S02]  /*13b30*/  ISETP.GE.AND P5, PT, R13.reuse, R225, PT ;  /* 0x000000e10d00720c */ /* 0x040fe40003fa6270 */
[----:B------:R-:W-:Y:S02]  /*13b40*/  ISETP.GE.AND P2, PT, R13, R227, PT ;  /* 0x000000e30d00720c */ /* 0x000fe40003f46270 */
[----:B------:R-:W-:Y:S02]  /*13b50*/  ISETP.GT.AND P1, PT, R0, R13, PT ;  /* 0x0000000d0000720c */ /* 0x000fe40003f24270 */
[----:B------:R-:W-:Y:S01]  /*13b60*/  IABS R13, R29 ;  /* 0x0000001d000d7213 */ /* 0x000fe20000000000 */
[----:B------:R-:W-:Y:S01]  /*13b70*/  FFMA.FTZ R4, R4, -UR6, R199 ;  /* 0x8000000604047c23 */ /* 0x000fe200080100c7 */
[----:B------:R-:W-:-:S02]  /*13b80*/  FSEL R5, R34, -INF , !P1 ;  /* 0xff80000022057808 */ /* 0x000fc40004800000 */
[----:B------:R-:W-:Y:S02]  /*13b90*/  ISETP.GT.AND P1, PT, R0, R15, PT ;  /* 0x0000000f0000720c */ /* 0x000fe40003f24270 */
[----:B------:R-:W-:Y:S02]  /*13ba0*/  I2FP.F32.S32 R13, R13 ;  /* 0x0000000d000d7245 */ /* 0x000fe40000201400 */
[----:B------:R-:W-:Y:S02]  /*13bb0*/  FSEL R37, R37, -INF , !P3 ;  /* 0xff80000025257808 */ /* 0x000fe40005800000 */
[----:B------:R-:W-:Y:S02]  /*13bc0*/  IABS R28, R28 ;  /* 0x0000001c001c7213 */ /* 0x000fe40000000000 */
[C---:B------:R-:W-:Y:S02]  /*13bd0*/  ISETP.GE.AND P0, PT, R15.reuse, R226, PT ;  /* 0x000000e20f00720c */ /* 0x040fe40003f06270 */
[----:B------:R-:W-:-:S02]  /*13be0*/  ISETP.GE.AND P3, PT, R15, R228, PT ;  /* 0x000000e40f00720c */ /* 0x000fc40003f66270 */
[----:B------:R-:W-:Y:S02]  /*13bf0*/  FSEL R47, R5, -INF , !P2 ;  /* 0xff800000052f7808 */ /* 0x000fe40005000000 */
[----:B------:R-:W-:Y:S01]  /*13c00*/  FSEL R5, R4, -INF , !P1 ;  /* 0xff80000004057808 */ /* 0x000fe20004800000 */
[----:B------:R-:W-:Y:S01]  /*13c10*/  FFMA.FTZ R4, R13, -UR6, R202 ;  /* 0x800000060d047c23 */ /* 0x000fe200080100ca */
[----:B------:R-:W-:Y:S01]  /*13c20*/  FSEL R184, R110, -INF , !P6 ;  /* 0xff8000006eb87808 */ /* 0x000fe20007000000 */
[----:B------:R-:W-:Y:S01]  /*13c30*/  IMAD.MOV.U32 R13, RZ, RZ, R28 ;  /* 0x000000ffff0d7224 */ /* 0x000fe200078e001c */
[----:B------:R-:W-:Y:S02]  /*13c40*/  FSEL R48, R46, -INF , !P5 ;  /* 0xff8000002e307808 */ /* 0x000fe40006800000 */
[C---:B------:R-:W-:Y:S02]  /*13c50*/  ISETP.GE.AND P6, PT, R15.reuse, R225, PT ;  /* 0x000000e10f00720c */ /* 0x040fe40003fc6270 */
[----:B------:R-:W-:-:S02]  /*13c60*/  ISETP.GE.AND P5, PT, R15, R227, PT ;  /* 0x000000e30f00720c */ /* 0x000fc40003fa6270 */
[----:B------:R-:W-:Y:S02]  /*13c70*/  FSEL R41, R41, -INF , !P0 ;  /* 0xff80000029297808 */ /* 0x000fe40004000000 */
[----:B------:R-:W-:Y:S01]  /*13c80*/  FSEL R185, R188, -INF , !P3 ;  /* 0xff800000bcb97808 */ /* 0x000fe20005800000 */
[----:B------:R-:W-:Y:S01]  /*13c90*/  IMAD.IADD R27, R2, 0x1, -R27 ;  /* 0x00000001021b7824 */ /* 0x000fe200078e0a1b */
[C---:B------:R-:W-:Y:S02]  /*13ca0*/  ISETP.GE.AND P2, PT, R14.reuse, R226, PT ;  /* 0x000000e20e00720c */ /* 0x040fe40003f46270 */
[C---:B------:R-:W-:Y:S02]  /*13cb0*/  ISETP.GE.AND P0, PT, R14.reuse, R228, PT ;  /* 0x000000e40e00720c */ /* 0x040fe40003f06270 */
[----:B------:R-:W-:Y:S02]  /*13cc0*/  ISETP.GE.AND P3, PT, R14, R225, PT ;  /* 0x000000e10e00720c */ /* 0x000fe40003f66270 */
[----:B------:R-:W-:-:S02]  /*13cd0*/  ISETP.GT.AND P1, PT, R0, R14, PT ;  /* 0x0000000e0000720c */ /* 0x000fc40003f24270 */
[----:B------:R-:W-:Y:S02]  /*13ce0*/  FSEL R29, R62, -INF , !P6 ;  /* 0xff8000003e1d7808 */ /* 0x000fe40007000000 */
[----:B------:R-:W-:Y:S02]  /*13cf0*/  FSEL R44, R5, -INF , !P5 ;  /* 0xff800000052c7808 */ /* 0x000fe40006800000 */
[----:B------:R-:W-:Y:S02]  /*13d00*/  FSEL R42, R42, -INF , !P2 ;  /* 0xff8000002a2a7808 */ /* 0x000fe40005000000 */
[----:B------:R-:W-:Y:S02]  /*13d10*/  FSEL R62, R189, -INF , !P0 ;  /* 0xff800000bd3e7808 */ /* 0x000fe40004000000 */
[----:B------:R-:W-:Y:S02]  /*13d20*/  I2FP.F32.S32 R13, R13 ;  /* 0x0000000d000d7245 */ /* 0x000fe40000201400 */
[----:B------:R-:W-:-:S02]  /*13d30*/  FSEL R28, R63, -INF , !P3 ;  /* 0xff8000003f1c7808 */ /* 0x000fc40005800000 */
[----:B------:R-:W-:Y:S02]  /*13d40*/  FSEL R5, R4, -INF , !P1 ;  /* 0xff80000004057808 */ /* 0x000fe40004800000 */
[C---:B------:R-:W-:Y:S02]  /*13d50*/  ISETP.GE.AND P5, PT, R12.reuse, R226, PT ;  /* 0x000000e20c00720c */ /* 0x040fe40003fa6270 */
[C---:B------:R-:W-:Y:S02]  /*13d60*/  ISETP.GE.AND P2, PT, R12.reuse, R228, PT ;  /* 0x000000e40c00720c */ /* 0x040fe40003f46270 */
[C---:B------:R-:W-:Y:S02]  /*13d70*/  ISETP.GE.AND P0, PT, R12.reuse, R225, PT ;  /* 0x000000e10c00720c */ /* 0x040fe40003f06270 */
[----:B------:R-:W-:Y:S02]  /*13d80*/  ISETP.GE.AND P3, PT, R12, R227, PT ;  /* 0x000000e30c00720c */ /* 0x000fe40003f66270 */
[----:B------:R-:W-:-:S02]  /*13d90*/  ISETP.GT.AND P1, PT, R0, R12, PT ;  /* 0x0000000c0000720c */ /* 0x000fc40003f24270 */
[----:B------:R-:W-:Y:S01]  /*13da0*/  IABS R12, R27 ;  /* 0x0000001b000c7213 */ /* 0x000fe20000000000 */
[----:B------:R-:W-:Y:S01]  /*13db0*/  FFMA.FTZ R4, R13, -UR6, R203 ;  /* 0x800000060d047c23 */ /* 0x000fe200080100cb */
[----:B------:R-:W-:Y:S01]  /*13dc0*/  ISETP.GE.AND P6, PT, R14, R227, PT ;  /* 0x000000e30e00720c */ /* 0x000fe20003fc6270 */
[----:B------:R-:W-:Y:S01]  /*13dd0*/  IMAD.IADD R26, R2, 0x1, -R26 ;  /* 0x00000001021a7824 */ /* 0x000fe200078e0a1a */
[----:B------:R-:W-:Y:S02]  /*13de0*/  I2FP.F32.S32 R12, R12 ;  /* 0x0000000c000c7245 */ /* 0x000fe40000201400 */
[----:B------:R-:W-:Y:S02]  /*13df0*/  FSEL R46, R5, -INF , !P6 ;  /* 0xff800000052e7808 */ /* 0x000fe40007000000 */
[----:B------:R-:W-:Y:S02]  /*13e00*/  FSEL R43, R43, -INF , !P5 ;  /* 0xff8000002b2b7808 */ /* 0x000fe40006800000 */
[----:B------:R-:W-:-:S02]  /*13e10*/  FSEL R34, R190, -INF , !P2 ;  /* 0xff800000be227808 */ /* 0x000fc40005000000 */
[----:B------:R-:W-:Y:S02]  /*13e20*/  FSEL R27, R102, -INF , !P0 ;  /* 0xff800000661b7808 */ /* 0x000fe40004000000 */
[----:B------:R-:W-:Y:S01]  /*13e30*/  FSEL R5, R4, -INF , !P1 ;  /* 0xff80000004057808 */ /* 0x000fe20004800000 */
[----:B------:R-:W-:Y:S01]  /*13e40*/  FFMA.FTZ R4, R12, -UR6, R210 ;  /* 0x800000060c047c23 */ /* 0x000fe200080100d2 */
[C---:B------:R-:W-:Y:S02]  /*13e50*/  ISETP.GE.AND P6, PT, R11.reuse, R226, PT ;  /* 0x000000e20b00720c */ /* 0x040fe40003fc6270 */
[C---:B------:R-:W-:Y:S02]  /*13e60*/  ISETP.GE.AND P5, PT, R11.reuse, R228, PT ;  /* 0x000000e40b00720c */ /* 0x040fe40003fa6270 */
[C---:B------:R-:W-:Y:S02]  /*13e70*/  ISETP.GE.AND P2, PT, R11.reuse, R225, PT ;  /* 0x000000e10b00720c */ /* 0x040fe40003f46270 */
[----:B------:R-:W-:-:S02]  /*13e80*/  ISETP.GE.AND P0, PT, R11, R227, PT ;  /* 0x000000e30b00720c */ /* 0x000fc40003f06270 */
[----:B------:R-:W-:Y:S01]  /*13e90*/  ISETP.GT.AND P1, PT, R0, R11, PT ;  /* 0x0000000b0000720c */ /* 0x000fe20003f24270 */
[----:B------:R-:W-:Y:S01]  /*13ea0*/  IMAD.IADD R25, R2, 0x1, -R25 ;  /* 0x0000000102197824 */ /* 0x000fe200078e0a19 */
[----:B------:R-:W-:Y:S02]  /*13eb0*/  IABS R11, R26 ;  /* 0x0000001a000b7213 */ /* 0x000fe40000000000 */
[----:B------:R-:W-:Y:S02]  /*13ec0*/  FSEL R26, R5, -INF , !P3 ;  /* 0xff800000051a7808 */ /* 0x000fe40005800000 */
[----:B------:R-:W-:Y:S02]  /*13ed0*/  FSEL R176, R40, -INF , !P6 ;  /* 0xff80000028b07808 */ /* 0x000fe40007000000 */
[----:B------:R-:W-:Y:S02]  /*13ee0*/  FSEL R179, R191, -INF , !P5 ;  /* 0xff800000bfb37808 */ /* 0x000fe40006800000 */
[----:B------:R-:W-:-:S02]  /*13ef0*/  I2FP.F32.S32 R11, R11 ;  /* 0x0000000b000b7245 */ /* 0x000fc40000201400 */
[----:B------:R-:W-:Y:S02]  /*13f00*/  FSEL R182, R103, -INF , !P2 ;  /* 0xff80000067b67808 */ /* 0x000fe40005000000 */
[----:B------:R-:W-:Y:S02]  /*13f10*/  FSEL R5, R4, -INF , !P1 ;  /* 0xff80000004057808 */ /* 0x000fe40004800000 */
[C---:B------:R-:W-:Y:S02]  /*13f20*/  ISETP.GE.AND P3, PT, R10.reuse, R226, PT ;  /* 0x000000e20a00720c */ /* 0x040fe40003f66270 */
[C---:B------:R-:W-:Y:S02]  /*13f30*/  ISETP.GE.AND P6, PT, R10.reuse, R228, PT ;  /* 0x000000e40a00720c */ /* 0x040fe40003fc6270 */
[C---:B------:R-:W-:Y:S02]  /*13f40*/  ISETP.GE.AND P5, PT, R10.reuse, R225, PT ;  /* 0x000000e10a00720c */ /* 0x040fe40003fa6270 */
[----:B------:R-:W-:-:S02]  /*13f50*/  ISETP.GE.AND P2, PT, R10, R227, PT ;  /* 0x000000e30a00720c */ /* 0x000fc40003f46270 */
[----:B------:R-:W-:Y:S02]  /*13f60*/  ISETP.GT.AND P1, PT, R0, R10, PT ;  /* 0x0000000a0000720c */ /* 0x000fe40003f24270 */
[----:B------:R-:W-:Y:S01]  /*13f70*/  IABS R10, R25 ;  /* 0x00000019000a7213 */ /* 0x000fe20000000000 */
[----:B------:R-:W-:Y:S01]  /*13f80*/  FFMA.FTZ R4, R11, -UR6, R211 ;  /* 0x800000060b047c23 */ /* 0x000fe200080100d3 */
[----:B------:R-:W-:Y:S02]  /*13f90*/  IMAD.IADD R24, R2, 0x1, -R24 ;  /* 0x0000000102187824 */ /* 0x000fe400078e0a18 */
[----:B------:R-:W-:Y:S02]  /*13fa0*/  I2FP.F32.S32 R10, R10 ;  /* 0x0000000a000a7245 */ /* 0x000fe40000201400 */
[----:B------:R-:W-:Y:S02]  /*13fb0*/  FSEL R188, R5, -INF , !P0 ;  /* 0xff80000005bc7808 */ /* 0x000fe40004000000 */
[----:B------:R-:W-:-:S02]  /*13fc0*/  FSEL R65, R39, -INF , !P3 ;  /* 0xff80000027417808 */ /* 0x000fc40005800000 */
[----:B------:R-:W-:Y:S02]  /*13fd0*/  FSEL R110, R192, -INF , !P6 ;  /* 0xff800000c06e7808 */ /* 0x000fe40007000000 */
[----:B------:R-:W-:Y:S02]  /*13fe0*/  FSEL R181, R104, -INF , !P5 ;  /* 0xff80000068b57808 */ /* 0x000fe40006800000 */
[----:B------:R-:W-:Y:S01]  /*13ff0*/  FSEL R5, R4, -INF , !P1 ;  /* 0xff80000004057808 */ /* 0x000fe20004800000 */
[----:B------:R-:W-:Y:S01]  /*14000*/  FFMA.FTZ R4, R10, -UR6, R234 ;  /* 0x800000060a047c23 */ /* 0x000fe200080100ea */
[C---:B------:R-:W-:Y:S02]  /*14010*/  ISETP.GE.AND P0, PT, R9.reuse, R226, PT ;  /* 0x000000e20900720c */ /* 0x040fe40003f06270 */
[C---:B------:R-:W-:Y:S02]  /*14020*/  ISETP.GE.AND P3, PT, R9.reuse, R228, PT ;  /* 0x000000e40900720c */ /* 0x040fe40003f66270 */
[----:B------:R-:W-:-:S02]  /*14030*/  ISETP.GE.AND P6, PT, R9, R225, PT ;  /* 0x000000e10900720c */ /* 0x000fc40003fc6270 */
[----:B------:R-:W-:Y:S02]  /*14040*/  ISETP.GE.AND P5, PT, R9, R227, PT ;  /* 0x000000e30900720c */ /* 0x000fe40003fa6270 */
[----:B------:R-:W-:Y:S01]  /*14050*/  ISETP.GT.AND P1, PT, R0, R9, PT ;  /* 0x000000090000720c */ /* 0x000fe20003f24270 */
[----:B------:R-:W-:Y:S01]  /*14060*/  IMAD.IADD R23, R2, 0x1, -R23 ;  /* 0x0000000102177824 */ /* 0x000fe200078e0a17 */
[----:B------:R-:W-:Y:S02]  /*14070*/  IABS R9, R24 ;  /* 0x0000001800097213 */ /* 0x000fe40000000000 */
[----:B------:R-:W-:Y:S02]  /*14080*/  FSEL R183, R5, -INF , !P2 ;  /* 0xff80000005b77808 */ /* 0x000fe40005000000 */
[----:B------:R-:W-:Y:S02]  /*14090*/  FSEL R57, R38, -INF , !P0 ;  /* 0xff80000026397808 */ /* 0x000fe40004000000 */
[----:B------:R-:W-:-:S02]  /*140a0*/  FSEL R100, R193, -INF , !P3 ;  /* 0xff800000c1647808 */ /* 0x000fc40005800000 */
[----:B------:R-:W-:Y:S02]  /*140b0*/  I2FP.F32.S32 R9, R9 ;  /* 0x0000000900097245 */ /* 0x000fe40000201400 */
[----:B------:R-:W-:Y:S02]  /*140c0*/  FSEL R105, R105, -INF , !P6 ;  /* 0xff80000069697808 */ /* 0x000fe40007000000 */
[----:B------:R-:W-:Y:S01]  /*140d0*/  FSEL R5, R4, -INF , !P1 ;  /* 0xff80000004057808 */ /* 0x000fe20004800000 */
[----:B------:R-:W-:Y:S01]  /*140e0*/  IMAD.IADD R22, R2, 0x1, -R22 ;  /* 0x0000000102167824 */ /* 0x000fe200078e0a16 */
[C---:B------:R-:W-:Y:S02]  /*140f0*/  ISETP.GE.AND P2, PT, R8.reuse, R226, PT ;  /* 0x000000e20800720c */ /* 0x040fe40003f46270 */
[C---:B------:R-:W-:Y:S02]  /*14100*/  ISETP.GE.AND P0, PT, R8.reuse, R228, PT ;  /* 0x000000e40800720c */ /* 0x040fe40003f06270 */
[----:B------:R-:W-:-:S02]  /*14110*/  ISETP.GE.AND P3, PT, R8, R225, PT ;  /* 0x000000e10800720c */ /* 0x000fc40003f66270 */
[----:B------:R-:W-:Y:S02]  /*14120*/  ISETP.GE.AND P6, PT, R8, R227, PT ;  /* 0x000000e30800720c */ /* 0x000fe40003fc6270 */
[----:B------:R-:W-:Y:S02]  /*14130*/  ISETP.GT.AND P1, PT, R0, R8, PT ;  /* 0x000000080000720c */ /* 0x000fe40003f24270 */
[----:B------:R-:W-:Y:S01]  /*14140*/  IABS R8, R23 ;  /* 0x0000001700087213 */ /* 0x000fe20000000000 */
[----:B------:R-:W-:Y:S01]  /*14150*/  FFMA.FTZ R4, R9, -UR6, R235 ;  /* 0x8000000609047c23 */ /* 0x000fe200080100eb */
[----:B------:R-:W-:Y:S02]  /*14160*/  IABS R22, R22 ;  /* 0x0000001600167213 */ /* 0x000fe40000000000 */
[----:B------:R-:W-:Y:S01]  /*14170*/  I2FP.F32.S32 R8, R8 ;  /* 0x0000000800087245 */ /* 0x000fe20000201400 */
[----:B------:R-:W2:Y:S01]  /*14180*/  S2R R198, SR_CTAID.X ;  /* 0x0000000000c67919 */ /* 0x000ea20000002500 */
[----:B------:R-:W-:-:S02]  /*14190*/  FSEL R180, R5, -INF , !P5 ;  /* 0xff80000005b47808 */ /* 0x000fc40006800000 */
[----:B------:R-:W-:Y:S01]  /*141a0*/  FSEL R5, R4, -INF , !P1 ;  /* 0xff80000004057808 */ /* 0x000fe20004800000 */
[----:B------:R-:W-:Y:S01]  /*141b0*/  FFMA.FTZ R4, R8, -UR6, R238 ;  /* 0x8000000608047c23 */ /* 0x000fe200080100ee */
[----:B------:R-:W-:Y:S01]  /*141c0*/  FSEL R40, R36, -INF , !P2 ;  /* 0xff80000024287808 */ /* 0x000fe20005000000 */
[----:B------:R-:W-:Y:S01]  /*141d0*/  IMAD.MOV.U32 R8, RZ, RZ, R22 ;  /* 0x000000ffff087224 */ /* 0x000fe200078e0016 */
[----:B------:R-:W-:Y:S02]  /*141e0*/  FSEL R64, R194, -INF , !P0 ;  /* 0xff800000c2407808 */ /* 0x000fe40004000000 */
[----:B------:R-:W-:Y:S02]  /*141f0*/  FSEL R106, R106, -INF , !P3 ;  /* 0xff8000006a6a7808 */ /* 0x000fe40005800000 */
[C---:B------:R-:W-:Y:S02]  /*14200*/  ISETP.GE.AND P5, PT, R7.reuse, R226, PT ;  /* 0x000000e20700720c */ /* 0x040fe40003fa6270 */
[----:B------:R-:W-:-:S02]  /*14210*/  ISETP.GE.AND P2, PT, R7, R228, PT ;  /* 0x000000e40700720c */ /* 0x000fc40003f46270 */
[C---:B------:R-:W-:Y:S02]  /*14220*/  ISETP.GE.AND P0, PT, R7.reuse, R225, PT ;  /* 0x000000e10700720c */ /* 0x040fe40003f06270 */
[----:B------:R-:W-:Y:S02]  /*14230*/  ISETP.GE.AND P3, PT, R7, R227, PT ;  /* 0x000000e30700720c */ /* 0x000fe40003f66270 */
[----:B------:R-:W-:Y:S01]  /*14240*/  ISETP.GT.AND P1, PT, R0, R7, PT ;  /* 0x000000070000720c */ /* 0x000fe20003f24270 */
[----:B------:R-:W-:Y:S01]  /*14250*/  IMAD.IADD R7, R2, 0x1, -R54 ;  /* 0x0000000102077824 */ /* 0x000fe200078e0a36 */
[----:B------:R-:W-:Y:S02]  /*14260*/  FSEL R177, R5, -INF , !P6 ;  /* 0xff80000005b17808 */ /* 0x000fe40007000000 */
[----:B------:R-:W-:Y:S02]  /*14270*/  FSEL R202, R35, -INF , !P5 ;  /* 0xff80000023ca7808 */ /* 0x000fe40006800000 */
[----:B------:R-:W-:-:S02]  /*14280*/  FSEL R235, R195, -INF , !P2 ;  /* 0xff800000c3eb7808 */ /* 0x000fc40005000000 */
[----:B------:R-:W-:Y:S02]  /*14290*/  FSEL R238, R107, -INF , !P0 ;  /* 0xff8000006bee7808 */ /* 0x000fe40004000000 */
[----:B------:R-:W-:Y:S02]  /*142a0*/  FSEL R5, R4, -INF , !P1 ;  /* 0xff80000004057808 */ /* 0x000fe40004800000 */
[C---:B------:R-:W-:Y:S02]  /*142b0*/  ISETP.GE.AND P6, PT, R6.reuse, R226, PT ;  /* 0x000000e20600720c */ /* 0x040fe40003fc6270 */
[C---:B------:R-:W-:Y:S02]  /*142c0*/  ISETP.GE.AND P5, PT, R6.reuse, R228, PT ;  /* 0x000000e40600720c */ /* 0x040fe40003fa6270 */
[----:B------:R-:W-:Y:S02]  /*142d0*/  ISETP.GE.AND P2, PT, R6, R225, PT ;  /* 0x000000e10600720c */ /* 0x000fe40003f46270 */
[----:B------:R-:W-:-:S02]  /*142e0*/  I2FP.F32.S32 R8, R8 ;  /* 0x0000000800087245 */ /* 0x000fc40000201400 */
[----:B------:R-:W-:Y:S02]  /*142f0*/  ISETP.GE.AND P0, PT, R6, R227, PT ;  /* 0x000000e30600720c */ /* 0x000fe40003f06270 */
[----:B------:R-:W-:Y:S02]  /*14300*/  ISETP.GT.AND P1, PT, R0, R6, PT ;  /* 0x000000060000720c */ /* 0x000fe40003f24270 */
[----:B------:R-:W-:Y:S01]  /*14310*/  IABS R6, R7 ;  /* 0x0000000700067213 */ /* 0x000fe20000000000 */
[----:B------:R-:W-:Y:S02]  /*14320*/  IMAD.IADD R7, R2, 0x1, -R55 ;  /* 0x0000000102077824 */ /* 0x000fe400078e0a37 */
[----:B------:R-:W-:Y:S01]  /*14330*/  FFMA.FTZ R4, R8, -UR6, R239 ;  /* 0x8000000608047c23 */ /* 0x000fe200080100ef */
[----:B------:R-:W-:Y:S02]  /*14340*/  I2FP.F32.S32 R6, R6 ;  /* 0x0000000600067245 */ /* 0x000fe40000201400 */
[----:B------:R-:W-:-:S02]  /*14350*/  IABS R7, R7 ;  /* 0x0000000700077213 */ /* 0x000fc40000000000 */
[----:B------:R-:W-:Y:S02]  /*14360*/  FSEL R252, R5, -INF , !P3 ;  /* 0xff80000005fc7808 */ /* 0x000fe40005800000 */
[----:B------:R-:W-:Y:S01]  /*14370*/  FSEL R5, R4, -INF , !P1 ;  /* 0xff80000004057808 */ /* 0x000fe20004800000 */
[----:B------:R-:W-:Y:S01]  /*14380*/  FFMA.FTZ R4, R6, -UR6, R246 ;  /* 0x8000000606047c23 */ /* 0x000fe200080100f6 */
[----:B------:R-:W-:Y:S01]  /*14390*/  IMAD.MOV.U32 R6, RZ, RZ, R7 ;  /* 0x000000ffff067224 */ /* 0x000fe200078e0007 */
[----:B------:R-:W-:-:S04]  /*143a0*/  ISETP.GT.AND P1, PT, R0, R20, PT ;  /* 0x000000140000720c */ /* 0x000fc80003f24270 */
[----:B------:R-:W-:Y:S02]  /*143b0*/  I2FP.F32.S32 R6, R6 ;  /* 0x0000000600067245 */ /* 0x000fe40000201400 */
[----:B------:R-:W-:Y:S02]  /*143c0*/  FSEL R245, R5, -INF , !P0 ;  /* 0xff80000005f57808 */ /* 0x000fe40004000000 */
[----:B------:R-:W-:Y:S02]  /*143d0*/  SHF.R.U32.HI R15, RZ, 0x5, R219 ;  /* 0x00000005ff0f7819 */ /* 0x000fe400000116db */
[----:B------:R-:W-:Y:S02]  /*143e0*/  FSEL R237, R108, -INF , !P2 ;  /* 0xff8000006ced7808 */ /* 0x000fe40005000000 */
[----:B------:R-:W-:Y:S01]  /*143f0*/  FSEL R5, R4, -INF , !P1 ;  /* 0xff80000004057808 */ /* 0x000fe20004800000 */
[----:B------:R-:W-:Y:S01]  /*14400*/  FFMA.FTZ R4, R6, -UR6, R247 ;  /* 0x8000000606047c23 */ /* 0x000fe200080100f7 */
[----:B------:R-:W-:-:S02]  /*14410*/  FSEL R234, R204, -INF , !P5 ;  /* 0xff800000ccea7808 */ /* 0x000fc40006800000 */
[C---:B------:R-:W-:Y:S02]  /*14420*/  ISETP.GE.AND P2, PT, R20.reuse, R227, PT ;  /* 0x000000e31400720c */ /* 0x040fe40003f46270 */
[----:B------:R-:W-:Y:S02]  /*14430*/  ISETP.GE.AND P5, PT, R20, R225, PT ;  /* 0x000000e11400720c */ /* 0x000fe40003fa6270 */
[----:B------:R-:W-:Y:S01]  /*14440*/  ISETP.GT.AND P1, PT, R0, R19, PT ;  /* 0x000000130000720c */ /* 0x000fe20003f24270 */
[----:B------:R-:W-:Y:S01]  /*14450*/  IMAD.MOV.U32 R249, RZ, RZ, R241 ;  /* 0x000000fffff97224 */ /* 0x000fe200078e00f1 */
[----:B------:R-:W-:Y:S01]  /*14460*/  FSEL R241, R5, -INF , !P2 ;  /* 0xff80000005f17808 */ /* 0x000fe20005000000 */
[----:B--2---:R-:W-:Y:S01]  /*14470*/  IMAD R198, R198, 0x8, R15 ;  /* 0x00000008c6c67824 */ /* 0x004fe200078e020f */
[----:B------:R-:W-:Y:S02]  /*14480*/  FSEL R236, R51, -INF , !P5 ;  /* 0xff80000033ec7808 */ /* 0x000fe40006800000 */
[----:B------:R-:W-:Y:S01]  /*14490*/  FSEL R5, R4, -INF , !P1 ;  /* 0xff80000004057808 */ /* 0x000fe20004800000 */
[----:B------:R-:W-:Y:S01]  /*144a0*/  VIADD R198, R198, 0x4 ;  /* 0x00000004c6c67836 */ /* 0x000fe20000000000 */
[----:B------:R-:W-:-:S02]  /*144b0*/  ISETP.GE.AND P5, PT, R19, R227, PT ;  /* 0x000000e31300720c */ /* 0x000fc40003fa6270 */
[----:B------:R-:W-:Y:S01]  /*144c0*/  LOP3.LUT R4, R243, UR8, R209, 0x96, !PT ;  /* 0x00000008f3047c12 */ /* 0x000fe2000f8e96d1 */
[----:B------:R-:W-:Y:S01]  /*144d0*/  IMAD.MOV.U32 R195, RZ, RZ, R201 ;  /* 0x000000ffffc37224 */ /* 0x000fe200078e00c9 */
[----:B------:R-:W-:Y:S01]  /*144e0*/  FSEL R201, R45, -INF , !P6 ;  /* 0xff8000002dc97808 */ /* 0x000fe20007000000 */
[----:B------:R-:W-:Y:S01]  /*144f0*/  IMAD.MOV.U32 R248, RZ, RZ, R240 ;  /* 0x000000fffff87224 */ /* 0x000fe200078e00f0 */
[----:B------:R-:W-:Y:S01]  /*14500*/  FSEL R240, R5, -INF , !P5 ;  /* 0xff80000005f07808 */ /* 0x000fe20006800000 */
[----:B------:R-:W-:Y:S02]  /*14510*/  IMAD.IADD R10, R2, 0x1, -R59 ;  /* 0x00000001020a7824 */ /* 0x000fe400078e0a3b */
[----:B------:R-:W-:Y:S02]  /*14520*/  VIADD R45, R242, 0x9e3779b9 ;  /* 0x9e3779b9f22d7836 */ /* 0x000fe40000000000 */
[----:B------:R-:W-:Y:S01]  /*14530*/  IMAD.WIDE.U32 R4, R4, -0x326172a9, RZ ;  /* 0xcd9e8d5704047825 */ /* 0x000fe200078e00ff */
[----:B------:R-:W-:-:S03]  /*14540*/  IABS R10, R10 ;  /* 0x0000000a000a7213 */ /* 0x000fc60000000000 */
[----:B------:R-:W-:-:S04]  /*14550*/  IMAD.WIDE.U32 R198, R198, -0x326172a9, RZ ;  /* 0xcd9e8d57c6c67825 */ /* 0x000fc800078e00ff */
[----:B------:R-:W-:Y:S01]  /*14560*/  VIADD R246, R242, 0x3c6ef372 ;  /* 0x3c6ef372f2f67836 */ /* 0x000fe20000000000 */
[----:B------:R-:W-:Y:S02]  /*14570*/  LOP3.LUT R8, R45, R198, R5, 0x96, !PT ;  /* 0x000000c62d087212 */ /* 0x000fe400078e9605 */
[----:B------:R-:W2:Y:S01]  /*14580*/  S2R R198, SR_CTAID.X ;  /* 0x0000000000c67919 */ /* 0x000ea20000002500 */
[----:B------:R-:W-:Y:S01]  /*14590*/  ISETP.GE.AND P0, PT, R19, R226, PT ;  /* 0x000000e21300720c */ /* 0x000fe20003f06270 */
[----:B------:R-:W-:Y:S01]  /*145a0*/  IMAD.IADD R11, R2, 0x1, -R58 ;  /* 0x00000001020b7824 */ /* 0x000fe200078e0a3a */
[----:B------:R-:W-:Y:S02]  /*145b0*/  I2FP.F32.S32 R10, R10 ;  /* 0x0000000a000a7245 */ /* 0x000fe40000201400 */
[----:B------:R-:W-:Y:S02]  /*145c0*/  ISETP.GE.AND P3, PT, R20, R226, PT ;  /* 0x000000e21400720c */ /* 0x000fe40003f66270 */
[----:B------:R-:W-:Y:S01]  /*145d0*/  LOP3.LUT R6, R246, R4, R195, 0x96, !PT ;  /* 0x00000004f6067212 */ /* 0x000fe200078e96c3 */
[----:B------:R-:W-:Y:S01]  /*145e0*/  FFMA.FTZ R10, R10, -UR6, R250 ;  /* 0x800000060a0a7c23 */ /* 0x000fe200080100fa */
[----:B------:R-:W-:Y:S01]  /*145f0*/  FSEL R107, R32, -INF , !P0 ;  /* 0xff800000206b7808 */ /* 0x000fe20004000000 */
[----:B------:R-:W-:Y:S01]  /*14600*/  IMAD.MOV.U32 R192, RZ, RZ, R232 ;  /* 0x000000ffffc07224 */ /* 0x000fe200078e00e8 */
[----:B------:R-:W-:Y:S01]  /*14610*/  FSEL R108, R33, -INF , !P3 ;  /* 0xff800000216c7808 */ /* 0x000fe20005800000 */
[C---:B------:R-:W-:Y:S01]  /*14620*/  VIADD R30, R243.reuse, 0x76cf5d0a ;  /* 0x76cf5d0af31e7836 */ /* 0x040fe20000000000 */
[-C--:B------:R-:W-:Y:S01]  /*14630*/  ISETP.GE.AND P0, PT, R18, R228.reuse, PT ;  /* 0x000000e41200720c */ /* 0x080fe20003f06270 */
[----:B------:R-:W-:Y:S01]  /*14640*/  VIADD R25, R243, 0x32370b8f ;  /* 0x32370b8ff3197836 */ /* 0x000fe20000000000 */
[-C--:B------:R-:W-:Y:S01]  /*14650*/  ISETP.GE.AND P6, PT, R20, R228.reuse, PT ;  /* 0x000000e41400720c */ /* 0x080fe20003fc6270 */
[----:B------:R-:W-:Y:S01]  /*14660*/  IMAD.WIDE.U32 R8, R8, -0x2daee0ad, RZ ;  /* 0xd2511f5308087825 */ /* 0x000fe200078e00ff */
[----:B------:R-:W-:-:S02]  /*14670*/  ISETP.GE.AND P3, PT, R19, R228, PT ;  /* 0x000000e41300720c */ /* 0x000fc40003f66270 */
[----:B------:R-:W-:Y:S01]  /*14680*/  ISETP.GT.AND P1, PT, R0, R18, PT ;  /* 0x000000120000720c */ /* 0x000fe20003f24270 */
[----:B------:R-:W-:Y:S01]  /*14690*/  IMAD.WIDE.U32 R6, R6, -0x2daee0ad, RZ ;  /* 0xd2511f5306067825 */ /* 0x000fe200078e00ff */
[----:B------:R-:W-:Y:S02]  /*146a0*/  IABS R11, R11 ;  /* 0x0000000b000b7213 */ /* 0x000fe40000000000 */
[----:B------:R-:W-:Y:S01]  /*146b0*/  FSEL R178, R178, -INF , !P0 ;  /* 0xff800000b2b27808 */ /* 0x000fe20004000000 */
[----:B------:R-:W-:Y:S01]  /*146c0*/  IMAD.MOV.U32 R216, RZ, RZ, R212 ;  /* 0x000000ffffd87224 */ /* 0x000fe200078e00d4 */
[----:B------:R-:W-:Y:S01]  /*146d0*/  FSEL R232, R109, -INF , !P6 ;  /* 0xff8000006de87808 */ /* 0x000fe20007000000 */
[----:B------:R-:W-:Y:S01]  /*146e0*/  IMAD.MOV.U32 R212, RZ, RZ, R205 ;  /* 0x000000ffffd47224 */ /* 0x000fe200078e00cd */
[----:B------:R-:W-:Y:S02]  /*146f0*/  ISETP.GE.AND P2, PT, R18, R226, PT ;  /* 0x000000e21200720c */ /* 0x000fe40003f46270 */
[----:B------:R-:W-:-:S02]  /*14700*/  FSEL R203, R111, -INF , !P3 ;  /* 0xff8000006fcb7808 */ /* 0x000fc40005800000 */
[----:B------:R-:W-:Y:S02]  /*14710*/  ISETP.GE.AND P0, PT, R17, R225, PT ;  /* 0x000000e11100720c */ /* 0x000fe40003f06270 */
[----:B------:R-:W-:Y:S02]  /*14720*/  I2FP.F32.S32 R11, R11 ;  /* 0x0000000b000b7245 */ /* 0x000fe40000201400 */
[----:B------:R-:W-:Y:S01]  /*14730*/  FSEL R15, R10, -INF , !P1 ;  /* 0xff8000000a0f7808 */ /* 0x000fe20004800000 */
[----:B------:R-:W-:Y:S01]  /*14740*/  IMAD.MOV.U32 R197, RZ, RZ, R216 ;  /* 0x000000ffffc57224 */ /* 0x000fe200078e00d8 */
[-C--:B------:R-:W-:Y:S02]  /*14750*/  ISETP.GE.AND P6, PT, R19, R225.reuse, PT ;  /* 0x000000e11300720c */ /* 0x080fe40003fc6270 */
[----:B------:R-:W-:Y:S02]  /*14760*/  ISETP.GE.AND P3, PT, R18, R225, PT ;  /* 0x000000e11200720c */ /* 0x000fe40003f66270 */
[----:B------:R-:W-:-:S02]  /*14770*/  LOP3.LUT R9, R30, R192, R9, 0x96, !PT ;  /* 0x000000c01e097212 */ /* 0x000fc400078e9609 */
[----:B------:R-:W-:Y:S01]  /*14780*/  LOP3.LUT R10, R25, R8, R7, 0x96, !PT ;  /* 0x00000008190a7212 */ /* 0x000fe200078e9607 */
[----:B------:R-:W-:Y:S01]  /*14790*/  IMAD.MOV.U32 R205, RZ, RZ, R230 ;  /* 0x000000ffffcd7224 */ /* 0x000fe200078e00e6 */
[----:B------:R-:W-:Y:S01]  /*147a0*/  FSEL R230, R31, -INF , !P2 ;  /* 0xff8000001fe67808 */ /* 0x000fe20005000000 */
[----:B------:R-:W-:Y:S01]  /*147b0*/  IMAD.MOV.U32 R216, RZ, RZ, R212 ;  /* 0x000000ffffd87224 */ /* 0x000fe200078e00d4 */
[----:B------:R-:W-:Y:S01]  /*147c0*/  FSEL R13, R56, -INF , !P0 ;  /* 0xff800000380d7808 */ /* 0x000fe20004000000 */
[----:B------:R-:W-:Y:S01]  /*147d0*/  IMAD.MOV.U32 R193, RZ, RZ, R233 ;  /* 0x000000ffffc17224 */ /* 0x000fe200078e00e9 */
[----:B------:R-:W-:Y:S01]  /*147e0*/  FSEL R233, R52, -INF , !P6 ;  /* 0xff80000034e97808 */ /* 0x000fe20007000000 */
[----:B------:R-:W-:Y:S01]  /*147f0*/  IMAD.MOV.U32 R212, RZ, RZ, R231 ;  /* 0x000000ffffd47224 */ /* 0x000fe200078e00e7 */
[----:B------:R-:W-:Y:S01]  /*14800*/  ISETP.GE.AND P2, PT, R17, R228, PT ;  /* 0x000000e41100720c */ /* 0x000fe20003f46270 */
[----:B------:R-:W-:Y:S01]  /*14810*/  IMAD.MOV.U32 R58, RZ, RZ, R248 ;  /* 0x000000ffff3a7224 */ /* 0x000fe200078e00f8 */
[----:B------:R-:W-:Y:S01]  /*14820*/  FSEL R231, R53, -INF , !P3 ;  /* 0xff80000035e77808 */ /* 0x000fe20005800000 */
[----:B------:R-:W-:-:S02]  /*14830*/  IMAD.MOV.U32 R59, RZ, RZ, R249 ;  /* 0x000000ffff3b7224 */ /* 0x000fc400078e00f9 */
[----:B------:R-:W-:Y:S01]  /*14840*/  FFMA.FTZ R7, R11, -UR6, R251 ;  /* 0x800000060b077c23 */ /* 0x000fe200080100fb */
[----:B------:R-:W-:Y:S01]  /*14850*/  ISETP.GE.AND P0, PT, R16, R225, PT ;  /* 0x000000e11000720c */ /* 0x000fe20003f06270 */
[----:B------:R-:W-:Y:S01]  /*14860*/  IMAD.MOV.U32 R194, RZ, RZ, R200 ;  /* 0x000000ffffc27224 */ /* 0x000fe200078e00c8 */
[----:B------:R-:W-:Y:S01]  /*14870*/  ISETP.GT.AND P1, PT, R0, R17, PT ;  /* 0x000000110000720c */ /* 0x000fe20003f24270 */
[C---:B------:R-:W-:Y:S02]  /*14880*/  VIADD R248, R242.reuse, 0xdaa66d2b ;  /* 0xdaa66d2bf2f87836 */ /* 0x040fe40000000000 */
[----:B------:R-:W-:Y:S02]  /*14890*/  VIADD R249, R242, 0x78dde6e4 ;  /* 0x78dde6e4f2f97836 */ /* 0x000fe40000000000 */
[----:B------:R-:W-:Y:S01]  /*148a0*/  IMAD.WIDE.U32 R8, R9, -0x326172a9, RZ ;  /* 0xcd9e8d5709087825 */ /* 0x000fe200078e00ff */
[----:B------:R-:W-:-:S03]  /*148b0*/  FSEL R111, R186, -INF , !P2 ;  /* 0xff800000ba6f7808 */ /* 0x000fc60005000000 */
[----:B------:R-:W-:Y:S01]  /*148c0*/  IMAD.WIDE.U32 R52, R10, -0x326172a9, RZ ;  /* 0xcd9e8d570a347825 */ /* 0x000fe200078e00ff */
[----:B------:R-:W-:Y:S02]  /*148d0*/  FSEL R12, R60, -INF , !P0 ;  /* 0xff8000003c0c7808 */ /* 0x000fe40004000000 */
[----:B------:R-:W-:Y:S02]  /*148e0*/  ISETP.GE.AND P5, PT, R17, R226, PT ;  /* 0x000000e21100720c */ /* 0x000fe40003fa6270 */
[-C--:B------:R-:W-:Y:S02]  /*148f0*/  ISETP.GE.AND P2, PT, R16, R228.reuse, PT ;  /* 0x000000e41000720c */ /* 0x080fe40003f46270 */
[----:B------:R-:W-:Y:S02]  /*14900*/  FSEL R14, R7, -INF , !P1 ;  /* 0xff800000070e7808 */ /* 0x000fe40004800000 */
[----:B------:R-:W-:Y:S01]  /*14910*/  ISETP.GE.AND P0, PT, R3, R228, PT ;  /* 0x000000e40300720c */ /* 0x000fe20003f06270 */
[----:B------:R-:W-:Y:S01]  /*14920*/  IMAD.IADD R10, R2, 0x1, -R67 ;  /* 0x00000001020a7824 */ /* 0x000fe200078e0a43 */
[----:B------:R-:W-:-:S02]  /*14930*/  LOP3.LUT R9, R248, R194, R9, 0x96, !PT ;  /* 0x000000c2f8097212 */ /* 0x000fc400078e9609 */
[----:B------:R-:W-:Y:S01]  /*14940*/  LOP3.LUT R7, R249, R8, R53, 0x96, !PT ;  /* 0x00000008f9077212 */ /* 0x000fe200078e9635 */
[----:B------:R-:W-:Y:S01]  /*14950*/  IMAD.MOV.U32 R67, RZ, RZ, R13 ;  /* 0x000000ffff437224 */ /* 0x000fe200078e000d */
[----:B------:R-:W-:Y:S01]  /*14960*/  FSEL R200, R49, -INF , !P5 ;  /* 0xff80000031c87808 */ /* 0x000fe20006800000 */
[----:B------:R-:W-:Y:S01]  /*14970*/  IMAD.IADD R13, R2, 0x1, -R66 ;  /* 0x00000001020d7824 */ /* 0x000fe200078e0a42 */
[----:B------:R-:W-:Y:S01]  /*14980*/  FSEL R204, R187, -INF , !P2 ;  /* 0xff800000bbcc7808 */ /* 0x000fe20005000000 */
[----:B------:R-:W-:Y:S01]  /*14990*/  IMAD.MOV.U32 R66, RZ, RZ, R12 ;  /* 0x000000ffff427224 */ /* 0x000fe200078e000c */
[----:B------:R-:W-:Y:S01]  /*149a0*/  FSEL R56, R196, -INF , !P0 ;  /* 0xff800000c4387808 */ /* 0x000fe20004000000 */
[----:B------:R-:W-:Y:S01]  /*149b0*/  IMAD.WIDE.U32 R8, R9, -0x2daee0ad, RZ ;  /* 0xd2511f5309087825 */ /* 0x000fe200078e00ff */
[-C--:B------:R-:W-:Y:S02]  /*149c0*/  ISETP.GE.AND P5, PT, R16, R226.reuse, PT ;  /* 0x000000e21000720c */ /* 0x080fe40003fa6270 */
[----:B------:R-:W-:Y:S01]  /*149d0*/  ISETP.GE.AND P2, PT, R3, R226, PT ;  /* 0x000000e20300720c */ /* 0x000fe20003f46270 */
[----:B------:R-:W-:Y:S01]  /*149e0*/  IMAD.WIDE.U32 R54, R7, -0x2daee0ad, RZ ;  /* 0xd2511f5307367825 */ /* 0x000fe200078e00ff */
[----:B------:R-:W-:-:S02]  /*149f0*/  ISETP.GE.AND P0, PT, R3, R225, PT ;  /* 0x000000e10300720c */ /* 0x000fc40003f06270 */
[----:B------:R-:W-:Y:S01]  /*14a00*/  SHF.R.U32.HI R101, RZ, 0x5, R219 ;  /* 0x00000005ff657819 */ /* 0x000fe200000116db */
[C---:B------:R-:W-:Y:S01]  /*14a10*/  VIADD R250, R243.reuse, 0xa9066899 ;  /* 0xa9066899f3fa7836 */ /* 0x040fe20000000000 */
[----:B------:R-:W-:Y:S01]  /*14a20*/  LOP3.LUT R12, R246, R4, R59, 0x96, !PT ;  /* 0x00000004f60c7212 */ /* 0x000fe200078e963b */
[----:B------:R-:W-:Y:S01]  /*14a30*/  VIADD R247, R243, 0xed9eba14 ;  /* 0xed9eba14f3f77836 */ /* 0x000fe20000000000 */
[----:B------:R-:W-:Y:S02]  /*14a40*/  FMNMX3.FTZ R4, R222, R37, R41, !PT ;  /* 0x00000025de047276 */ /* 0x000fe40007810029 */
[----:B------:R-:W-:Y:S02]  /*14a50*/  FSEL R191, R21, -INF , !P5 ;  /* 0xff80000015bf7808 */ /* 0x000fe40006800000 */
[----:B------:R-:W-:Y:S02]  /*14a60*/  FSEL R189, R50, -INF , !P2 ;  /* 0xff80000032bd7808 */ /* 0x000fe40005000000 */
[----:B------:R-:W-:Y:S01]  /*14a70*/  FSEL R190, R61, -INF , !P0 ;  /* 0xff8000003dbe7808 */ /* 0x000fe20004000000 */
[----:B--2---:R-:W-:Y:S01]  /*14a80*/  IMAD R198, R198, 0x8, R101 ;  /* 0x00000008c6c67824 */ /* 0x004fe200078e0265 */
[----:B------:R-:W-:-:S02]  /*14a90*/  ISETP.GT.AND P5, PT, R0, R16, PT ;  /* 0x000000100000720c */ /* 0x000fc40003fa4270 */
[----:B------:R-:W-:Y:S02]  /*14aa0*/  ISETP.GT.AND P2, PT, R0, R3, PT ;  /* 0x000000030000720c */ /* 0x000fe40003f44270 */
[----:B------:R-:W-:Y:S02]  /*14ab0*/  ISETP.GE.AND P0, PT, R3, R227, PT ;  /* 0x000000e30300720c */ /* 0x000fe40003f06270 */
[----:B------:R-:W-:Y:S02]  /*14ac0*/  LOP3.LUT R3, R250, R8, R55, 0x96, !PT ;  /* 0x00000008fa037212 */ /* 0x000fe400078e9637 */
[----:B------:R-:W-:Y:S02]  /*14ad0*/  FMNMX3.FTZ R0, R217, R184, R185, !PT ;  /* 0x000000b8d9007276 */ /* 0x000fe400078100b9 */
[----:B------:R-:W-:Y:S02]  /*14ae0*/  FMNMX3.FTZ R4, R4, R42, R43, !PT ;  /* 0x0000002a04047276 */ /* 0x000fe4000781002b */
[----:B------:R-:W-:Y:S01]  /*14af0*/  LOP3.LUT R6, R247, R6, R9, 0x96, !PT ;  /* 0x00000006f7067212 */ /* 0x000fe200078e9609 */
[----:B------:R-:W-:Y:S01]  /*14b00*/  IMAD.WIDE.U32 R198, R198, -0x326172a9, RZ ;  /* 0xcd9e8d57c6c67825 */ /* 0x000fe200078e00ff */
[----:B------:R-:W-:-:S02]  /*14b10*/  FMNMX3.FTZ R0, R0, R62, R34, !PT ;  /* 0x0000003e00007276 */ /* 0x000fc40007810022 */
[----:B------:R-:W-:Y:S01]  /*14b20*/  FMNMX3.FTZ R4, R4, R176, R65, !PT ;  /* 0x000000b004047276 */ /* 0x000fe20007810041 */
[----:B------:R-:W-:Y:S01]  /*14b30*/  IMAD.WIDE.U32 R2, R3, -0x326172a9, RZ ;  /* 0xcd9e8d5703027825 */ /* 0x000fe200078e00ff */
[----:B------:R-:W-:-:S03]  /*14b40*/  FMNMX3.FTZ R0, R0, R179, R110, !PT ;  /* 0x000000b300007276 */ /* 0x000fc6000781006e */
[----:B------:R-:W-:Y:S02]  /*14b50*/  VIADD R55, R242, 0xb54cda56 ;  /* 0xb54cda56f2377836 */ /* 0x000fe40000000000 */
[----:B------:R-:W-:Y:S01]  /*14b60*/  IMAD.WIDE.U32 R50, R6, -0x326172a9, RZ ;  /* 0xcd9e8d5706327825 */ /* 0x000fe200078e00ff */
[----:B------:R-:W-:Y:S02]  /*14b70*/  FMNMX3.FTZ R4, R4, R57, R40, !PT ;  /* 0x0000003904047276 */ /* 0x000fe40007810028 */
[----:B------:R-:W-:Y:S01]  /*14b80*/  LOP3.LUT R11, R45, R198, R5, 0x96, !PT ;  /* 0x000000c62d0b7212 */ /* 0x000fe200078e9605 */
[----:B------:R-:W-:Y:S01]  /*14b90*/  IMAD.MOV.U32 R6, RZ, RZ, R2 ;  /* 0x000000ffff067224 */ /* 0x000fe200078e0002 */
[C---:B------:R-:W-:Y:S02]  /*14ba0*/  PRMT R8, R2.reuse, 0x7771, RZ ;  /* 0x0000777102087816 */ /* 0x040fe400000000ff */
[C---:B------:R-:W-:Y:S02]  /*14bb0*/  PRMT R7, R2.reuse, 0x7773, RZ ;  /* 0x0000777302077816 */ /* 0x040fe400000000ff */
[----:B------:R-:W-:-:S02]  /*14bc0*/  PRMT R5, R2, 0x7772, RZ ;  /* 0x0000777202057816 */ /* 0x000fc400000000ff */
[----:B------:R-:W-:Y:S02]  /*14bd0*/  LOP3.LUT R2, R55, R50, R3, 0x96, !PT ;  /* 0x0000003237027212 */ /* 0x000fe400078e9603 */
[----:B------:R-:W-:Y:S02]  /*14be0*/  FMNMX3.FTZ R0, R0, R100, R64, !PT ;  /* 0x0000006400007276 */ /* 0x000fe40007810040 */
[----:B------:R-:W-:Y:S02]  /*14bf0*/  FMNMX3.FTZ R103, R4, R202, R201, !PT ;  /* 0x000000ca04677276 */ /* 0x000fe400078100c9 */
[----:B------:R-:W-:Y:S02]  /*14c00*/  LOP3.LUT R3, R2, 0xffff, RZ, 0xc0, !PT ;  /* 0x0000ffff02037812 */ /* 0x000fe400078ec0ff */
[----:B------:R-:W-:Y:S02]  /*14c10*/  FMNMX3.FTZ R0, R0, R235, R234, !PT ;  /* 0x000000eb00007276 */ /* 0x000fe400078100ea */
[----:B------:R-:W-:-:S02]  /*14c20*/  FMNMX3.FTZ R103, R103, R108, R107, !PT ;  /* 0x0000006c67677276 */ /* 0x000fc4000781006b */
[----:B------:R-:W-:Y:S02]  /*14c30*/  SHF.R.U32.HI R4, RZ, 0x8, R3 ;  /* 0x00000008ff047819 */ /* 0x000fe40000011603 */
[----:B------:R-:W-:Y:S02]  /*14c40*/  FMNMX3.FTZ R3, R0, R232, R203, !PT ;  /* 0x000000e800037276 */ /* 0x000fe400078100cb */
[----:B------:R-:W-:Y:S02]  /*14c50*/  FMNMX3.FTZ R103, R103, R230, R200, !PT ;  /* 0x000000e667677276 */ /* 0x000fe400078100c8 */
[----:B------:R-:W-:Y:S02]  /*14c60*/  FMNMX3.FTZ R0, R221, R48, R29, !PT ;  /* 0x00000030dd007276 */ /* 0x000fe4000781001d */
[----:B------:R-:W-:Y:S02]  /*14c70*/  LOP3.LUT R6, R6, 0xff, RZ, 0xc0, !PT ;  /* 0x000000ff06067812 */ /* 0x000fe400078ec0ff */
[----:B------:R-:W-:-:S02]  /*14c80*/  FMNMX3.FTZ R103, R103, R191, R189, !PT ;  /* 0x000000bf67677276 */ /* 0x000fc400078100bd */
[----:B------:R-:W-:Y:S02]  /*14c90*/  FMNMX3.FTZ R0, R0, R28, R27, !PT ;  /* 0x0000001c00007276 */ /* 0x000fe4000781001b */
[----:B------:R-:W-:Y:S02]  /*14ca0*/  PRMT R23, R6, 0x5410, R8 ;  /* 0x0000541006177816 */ /* 0x000fe40000000008 */
[----:B------:R-:W2:Y:S01]  /*14cb0*/  SHFL.BFLY PT, R8, R103, 0x2, 0x1f ;  /* 0x0c401f0067087f89 */ /* 0x000ea200000e0000 */
[----:B------:R-:W-:Y:S02]  /*14cc0*/  FMNMX3.FTZ R0, R0, R182, R181, !PT ;  /* 0x000000b600007276 */ /* 0x000fe400078100b5 */
[----:B------:R-:W-:Y:S02]  /*14cd0*/  FMNMX3.FTZ R3, R3, R178, R111, !PT ;  /* 0x000000b203037276 */ /* 0x000fe4000781006f */
[----:B------:R-:W-:Y:S02]  /*14ce0*/  FMNMX3.FTZ R0, R0, R105, R106, !PT ;  /* 0x0000006900007276 */ /* 0x000fe4000781006a */
[----:B------:R-:W-:-:S02]  /*14cf0*/  IABS R6, R10 ;  /* 0x0000000a00067213 */ /* 0x000fc40000000000 */
[----:B------:R-:W-:Y:S02]  /*14d00*/  PRMT R24, R5, 0x5410, R7 ;  /* 0x0000541005187816 */ /* 0x000fe40000000007 */
[C---:B------:R-:W-:Y:S02]  /*14d10*/  LOP3.LUT R5, R2.reuse, 0xff, RZ, 0xc0, !PT ;  /* 0x000000ff02057812 */ /* 0x040fe400078ec0ff */
[----:B------:R-:W-:Y:S02]  /*14d20*/  FMNMX3.FTZ R102, R3, R204, R56, !PT ;  /* 0x000000cc03667276 */ /* 0x000fe40007810038 */
[----:B------:R-:W-:Y:S02]  /*14d30*/  PRMT R3, R2, 0x7632, R3 ;  /* 0x0000763202037816 */ /* 0x000fe40000000003 */
[----:B------:R-:W-:Y:S02]  /*14d40*/  FMNMX3.FTZ R0, R0, R238, R237, !PT ;  /* 0x000000ee00007276 */ /* 0x000fe400078100ed */
[----:B------:R-:W-:-:S02]  /*14d50*/  I2FP.F32.S32 R6, R6 ;  /* 0x0000000600067245 */ /* 0x000fc40000201400 */
[----:B------:R-:W-:Y:S01]  /*14d60*/  PRMT R22, R5, 0x5410, R4 ;  /* 0x0000541005167816 */ /* 0x000fe20000000004 */
[----:B------:R-:W3:Y:S01]  /*14d70*/  SHFL.BFLY PT, R9, R102, 0x2, 0x1f ;  /* 0x0c401f0066097f89 */ /* 0x000ee200000e0000 */
[----:B------:R-:W-:Y:S02]  /*14d80*/  SHF.R.U32.HI R5, RZ, 0x18, R2 ;  /* 0x00000018ff057819 */ /* 0x000fe40000011602 */
[----:B------:R-:W-:Y:S01]  /*14d90*/  LOP3.LUT R4, R3, 0xff, RZ, 0xc0, !PT ;  /* 0x000000ff03047812 */ /* 0x000fe200078ec0ff */
[----:B------:R-:W-:Y:S01]  /*14da0*/  IMAD.WIDE.U32 R2, R11, -0x2daee0ad, RZ ;  /* 0xd2511f530b027825 */ /* 0x000fe200078e00ff */
[----:B------:R-:W-:-:S03]  /*14db0*/  FMNMX3.FTZ R0, R0, R236, R233, !PT ;  /* 0x000000ec00007276 */ /* 0x000fc600078100e9 */
[----:B------:R-:W-:Y:S01]  /*14dc0*/  FFMA.FTZ R11, R6, -UR6, R197 ;  /* 0x80000006060b7c23 */ /* 0x000fe200080100c5 */
[----:B------:R-:W-:Y:S01]  /*14dd0*/  IMAD.WIDE.U32 R6, R12, -0x2daee0ad, RZ ;  /* 0xd2511f530c067825 */ /* 0x000fe200078e00ff */
[----:B------:R-:W-:Y:S02]  /*14de0*/  FMNMX3.FTZ R0, R0, R231, R67, !PT ;  /* 0x000000e700007276 */ /* 0x000fe40007810043 */
[----:B------:R-:W-:Y:S02]  /*14df0*/  IABS R10, R13 ;  /* 0x0000000d000a7213 */ /* 0x000fe40000000000 */
[----:B------:R-:W-:Y:S02]  /*14e00*/  PRMT R13, R4, 0x5410, R5 ;  /* 0x00005410040d7816 */ /* 0x000fe40000000005 */
[----:B------:R-:W-:Y:S02]  /*14e10*/  LOP3.LUT R4, R30, R206, R3, 0x96, !PT ;  /* 0x000000ce1e047212 */ /* 0x000fe400078e9603 */
[----:B------:R-:W-:-:S02]  /*14e20*/  FMNMX3.FTZ R104, R0, R66, R190, !PT ;  /* 0x0000004200687276 */ /* 0x000fc400078100be */
[----:B------:R-:W-:Y:S02]  /*14e30*/  LOP3.LUT R3, R25, R2, R7, 0x96, !PT ;  /* 0x0000000219037212 */ /* 0x000fe400078e9607 */
[----:B------:R-:W-:Y:S01]  /*14e40*/  FMNMX3.FTZ R0, R218, R47, R44, !PT ;  /* 0x0000002fda007276 */ /* 0x000fe2000781002c */
[----:B------:R-:W-:Y:S01]  /*14e50*/  IMAD.WIDE.U32 R4, R4, -0x326172a9, RZ ;  /* 0xcd9e8d5704047825 */ /* 0x000fe200078e00ff */
[----:B--2---:R-:W-:Y:S02]  /*14e60*/  FMNMX.FTZ R103, R103, R8, !PT ;  /* 0x0000000867677209 */ /* 0x004fe40007810000 */
[----:B------:R-:W-:Y:S01]  /*14e70*/  FMNMX3.FTZ R0, R0, R46, R26, !PT ;  /* 0x0000002e00007276 */ /* 0x000fe2000781001a */
[----:B------:R-:W-:Y:S01]  /*14e80*/  IMAD.WIDE.U32 R32, R3, -0x326172a9, RZ ;  /* 0xcd9e8d5703207825 */ /* 0x000fe200078e00ff */
[----:B------:R-:W-:Y:S01]  /*14e90*/  LOP3.LUT R2, R248, R58, R5, 0x96, !PT ;  /* 0x0000003af8027212 */ /* 0x000fe200078e9605 */
[----:B------:R-:W2:Y:S01]  /*14ea0*/  SHFL.BFLY PT, R7, R103, 0x1, 0x1f ;  /* 0x0c201f0067077f89 */ /* 0x000ea200000e0000 */
[----:B------:R-:W-:-:S02]  /*14eb0*/  FMNMX3.FTZ R0, R0, R188, R183, !PT ;  /* 0x000000bc00007276 */ /* 0x000fc400078100b7 */
[----:B------:R-:W-:Y:S02]  /*14ec0*/  LOP3.LUT R4, R249, R4, R33, 0x96, !PT ;  /* 0x00000004f9047212 */ /* 0x000fe400078e9621 */
[----:B------:R-:W-:Y:S02]  /*14ed0*/  I2FP.F32.S32 R10, R10 ;  /* 0x0000000a000a7245 */ /* 0x000fe40000201400 */
[----:B------:R-:W-:Y:S01]  /*14ee0*/  FMNMX3.FTZ R0, R0, R180, R177, !PT ;  /* 0x000000b400007276 */ /* 0x000fe200078100b1 */
[----:B------:R-:W-:Y:S01]  /*14ef0*/  IMAD.WIDE.U32 R2, R2, -0x2daee0ad, RZ ;  /* 0xd2511f5302027825 */ /* 0x000fe200078e00ff */
[----:B------:R-:W-:-:S03]  /*14f00*/  ISETP.GE.AND P6, PT, R18, R227, PT ;  /* 0x000000e31200720c */ /* 0x000fc60003fc6270 */
[----:B------:R-:W-:Y:S01]  /*14f10*/  FFMA.FTZ R10, R10, -UR6, R216 ;  /* 0x800000060a0a7c23 */ /* 0x000fe200080100d8 */
[----:B------:R-:W-:Y:S01]  /*14f20*/  IMAD.WIDE.U32 R38, R4, -0x2daee0ad, RZ ;  /* 0xd2511f5304267825 */ /* 0x000fe200078e00ff */
[----:B------:R-:W-:Y:S02]  /*14f30*/  ISETP.GE.AND P3, PT, R17, R227, PT ;  /* 0x000000e31100720c */ /* 0x000fe40003f66270 */
[----:B---3--:R-:W-:Y:S02]  /*14f40*/  FMNMX.FTZ R102, R102, R9, !PT ;  /* 0x0000000966667209 */ /* 0x008fe40007810000 */
[----:B------:R-:W-:Y:S01]  /*14f50*/  FMNMX3.FTZ R0, R0, R252, R245, !PT ;  /* 0x000000fc00007276 */ /* 0x000fe200078100f5 */
[----:B------:R-:W3:Y:S01]  /*14f60*/  SHFL.BFLY PT, R5, R104, 0x2, 0x1f ;  /* 0x0c401f0068057f89 */ /* 0x000ee200000e0000 */
[----:B------:R-:W-:Y:S02]  /*14f70*/  LOP3.LUT R9, R247, R6, R3, 0x96, !PT ;  /* 0x00000006f7097212 */ /* 0x000fe400078e9603 */
[----:B------:R-:W-:Y:S01]  /*14f80*/  LOP3.LUT R4, R250, R2, R39, 0x96, !PT ;  /* 0x00000002fa047212 */ /* 0x000fe200078e9627 */
[----:B------:R-:W4:Y:S01]  /*14f90*/  SHFL.BFLY PT, R6, R102, 0x1, 0x1f ;  /* 0x0c201f0066067f89 */ /* 0x000f2200000e0000 */
[----:B------:R-:W-:-:S02]  /*14fa0*/  ISETP.GE.AND P1, PT, R16, R227, PT ;  /* 0x000000e31000720c */ /* 0x000fc40003f26270 */
[----:B------:R-:W-:Y:S02]  /*14fb0*/  FSEL R3, R11, -INF , !P5 ;  /* 0xff8000000b037808 */ /* 0x000fe40006800000 */
[----:B------:R-:W-:Y:S02]  /*14fc0*/  FSEL R12, R15, -INF , !P6 ;  /* 0xff8000000f0c7808 */ /* 0x000fe40007000000 */
[----:B------:R-:W-:Y:S02]  /*14fd0*/  FSEL R25, R14, -INF , !P3 ;  /* 0xff8000000e197808 */ /* 0x000fe40005800000 */
[----:B------:R-:W-:Y:S02]  /*14fe0*/  FMNMX3.FTZ R0, R0, R241, R240, !PT ;  /* 0x000000f100007276 */ /* 0x000fe400078100f0 */
[----:B--2---:R-:W-:Y:S02]  /*14ff0*/  FMNMX.FTZ R103, R103, R7, !PT ;  /* 0x0000000767677209 */ /* 0x004fe40007810000 */
[----:B---3--:R-:W-:Y:S01]  /*15000*/  FMNMX.FTZ R104, R104, R5, !PT ;  /* 0x0000000568687209 */ /* 0x008fe20007810000 */
[----:B------:R-:W-:Y:S01]  /*15010*/  IMAD.WIDE.U32 R30, R9, -0x326172a9, RZ ;  /* 0xcd9e8d57091e7825 */ /* 0x000fe200078e00ff */
[----:B------:R-:W-:Y:S01]  /*15020*/  FSEL R2, R10, -INF , !P2 ;  /* 0xff8000000a027808 */ /* 0x000fe20005000000 */
[----:B------:R-:W2:Y:S01]  /*15030*/  LDC R16, c[0x0][0x4f8] ;  /* 0x00013e00ff107b82 */ /* 0x000ea20000000800 */
[----:B------:R-:W-:-:S02]  /*15040*/  FSEL R211, R3, -INF , !P1 ;  /* 0xff80000003d37808 */ /* 0x000fc40004800000 */
[----:B------:R-:W-:Y:S02]  /*15050*/  FSEL R196, R2, -INF , !P0 ;  /* 0xff80000002c47808 */ /* 0x000fe40004000000 */
[----:B------:R-:W-:-:S04]  /*15060*/  FMNMX3.FTZ R0, R0, R12, R25, !PT ;  /* 0x0000000c00007276 */ /* 0x000fc80007810019 */
[----:B------:R-:W-:Y:S01]  /*15070*/  FMNMX3.FTZ R101, R0, R211, R196, !PT ;  /* 0x000000d300657276 */ /* 0x000fe200078100c4 */
[----:B-1----:R-:W-:-:S04]  /*15080*/  FMUL.FTZ R17, R103, UR4 ;  /* 0x0000000467117c20 */ /* 0x002fc80008410000 */
[----:B------:R-:W1:Y:S01]  /*15090*/  SHFL.BFLY PT, R7, R101, 0x2, 0x1f ;  /* 0x0c401f0065077f89 */ /* 0x000e6200000e0000 */
[----:B------:R-:W-:Y:S01]  /*150a0*/  IMAD.WIDE.U32 R2, R4, -0x326172a9, RZ ;  /* 0xcd9e8d5704027825 */ /* 0x000fe200078e00ff */
[----:B------:R-:W-:-:S03]  /*150b0*/  FSETP.NEU.FTZ.AND P3, PT, R103, -INF , PT ;  /* 0xff8000006700780b */ /* 0x000fc60003f7d000 */
[----:B------:R-:W-:Y:S01]  /*150c0*/  IMAD.MOV.U32 R0, RZ, RZ, R2 ;  /* 0x000000ffff007224 */ /* 0x000fe200078e0002 */
[----:B------:R-:W-:Y:S02]  /*150d0*/  FSEL R17, R17, RZ, P3 ;  /* 0x000000ff11117208 */ /* 0x000fe40001800000 */
[----:B----4-:R-:W-:Y:S01]  /*150e0*/  FMNMX.FTZ R102, R102, R6, !PT ;  /* 0x0000000666667209 */ /* 0x010fe20007810000 */
[----:B------:R-:W3:Y:S01]  /*150f0*/  SHFL.BFLY PT, R8, R104, 0x1, 0x1f ;  /* 0x0c201f0068087f89 */ /* 0x000ee200000e0000 */
[----:B------:R-:W-:Y:S01]  /*15100*/  LOP3.LUT R6, R0, 0xff, RZ, 0xc0, !PT ;  /* 0x000000ff00067812 */ /* 0x000fe200078ec0ff */
[----:B------:R-:W-:Y:S01]  /*15110*/  FFMA.FTZ R0, R37, UR4, -R17 ;  /* 0x0000000425007c23 */ /* 0x000fe20008010811 */
[----:B------:R-:W-:-:S03]  /*15120*/  PRMT R4, R2, 0x7773, RZ ;  /* 0x0000777302047816 */ /* 0x000fc600000000ff */
[----:B------:R4:W-:Y:S01]  /*15130*/  MUFU.EX2 R251, R0 ;  /* 0x0000000000fb7308 */ /* 0x0009e20000000800 */
[----:B------:R-:W-:Y:S01]  /*15140*/  PRMT R5, R2, 0x7771, RZ ;  /* 0x0000777102057816 */ /* 0x000fe200000000ff */
[C---:B------:R-:W-:Y:S01]  /*15150*/  FMUL.FTZ R36, R102.reuse, UR4 ;  /* 0x0000000466247c20 */ /* 0x040fe20008410000 */
[----:B------:R-:W-:Y:S02]  /*15160*/  FSETP.NEU.FTZ.AND P2, PT, R102, -INF , PT ;  /* 0xff8000006600780b */ /* 0x000fe40003f5d000 */
[----:B------:R-:W-:Y:S02]  /*15170*/  PRMT R10, R6, 0x5410, R5 ;  /* 0x00005410060a7816 */ /* 0x000fe40000000005 */
[----:B-1----:R-:W-:Y:S02]  /*15180*/  FMNMX.FTZ R101, R101, R7, !PT ;  /* 0x0000000765657209 */ /* 0x002fe40007810000 */
[----:B----4-:R-:W-:Y:S01]  /*15190*/  PRMT R0, R2, 0x7772, RZ ;  /* 0x0000777202007816 */ /* 0x010fe200000000ff */
[----:B------:R-:W-:-:S03]  /*151a0*/  FFMA.FTZ R2, R41, UR4, -R17 ;  /* 0x0000000429027c23 */ /* 0x000fc60008010811 */
[----:B------:R-:W-:Y:S01]  /*151b0*/  PRMT R11, R0, 0x5410, R4 ;  /* 0x00005410000b7816 */ /* 0x000fe20000000004 */
[----:B------:R-:W-:Y:S01]  /*151c0*/  FFMA.FTZ R0, R42, UR4, -R17 ;  /* 0x000000042a007c23 */ /* 0x000fe20008010811 */
[----:B------:R1:W-:Y:S01]  /*151d0*/  MUFU.EX2 R198, R2 ;  /* 0x0000000200c67308 */ /* 0x0003e20000000800 */
[----:B------:R-:W4:Y:S01]  /*151e0*/  SHFL.BFLY PT, R5, R101, 0x1, 0x1f ;  /* 0x0c201f0065057f89 */ /* 0x000f2200000e0000 */
[----:B------:R-:W-:-:S06]  /*151f0*/  FSEL R36, R36, RZ, P2 ;  /* 0x000000ff24247208 */ /* 0x000fcc0001000000 */
[----:B------:R5:W-:Y:S01]  /*15200*/  MUFU.EX2 R60, R0 ;  /* 0x00000000003c7308 */ /* 0x000be20000000800 */
[----:B---3--:R-:W-:Y:S02]  /*15210*/  FMNMX.FTZ R104, R104, R8, !PT ;  /* 0x0000000868687209 */ /* 0x008fe40007810000 */
[----:B-1----:R-:W-:Y:S01]  /*15220*/  LOP3.LUT R2, R55, R30, R3, 0x96, !PT ;  /* 0x0000001e37027212 */ /* 0x002fe200078e9603 */
[----:B-----5:R-:W-:-:S04]  /*15230*/  FFMA.FTZ R0, R43, UR4, -R17 ;  /* 0x000000042b007c23 */ /* 0x020fc80008010811 */
[----:B------:R1:W-:Y:S01]  /*15240*/  MUFU.EX2 R197, R0 ;  /* 0x0000000000c57308 */ /* 0x0003e20000000800 */
[----:B------:R-:W-:Y:S01]  /*15250*/  FFMA.FTZ R3, R184, UR4, -R36 ;  /* 0x00000004b8037c23 */ /* 0x000fe20008010824 */
[C---:B------:R-:W-:Y:S01]  /*15260*/  FMUL.FTZ R18, R104.reuse, UR4 ;  /* 0x0000000468127c20 */ /* 0x040fe20008410000 */
[----:B------:R-:W-:-:S05]  /*15270*/  FSETP.NEU.FTZ.AND P1, PT, R104, -INF , PT ;  /* 0xff8000006800780b */ /* 0x000fca0003f3d000 */
[----:B------:R3:W-:Y:S01]  /*15280*/  MUFU.EX2 R239, R3 ;  /* 0x0000000300ef7308 */ /* 0x0007e20000000800 */
[----:B-1----:R-:W-:-:S04]  /*15290*/  LOP3.LUT R0, R2, 0xffff, RZ, 0xc0, !PT ;  /* 0x0000ffff02007812 */ /* 0x002fc800078ec0ff */
[----:B------:R-:W-:Y:S02]  /*152a0*/  SHF.R.U32.HI R4, RZ, 0x8, R0 ;  /* 0x00000008ff047819 */ /* 0x000fe40000011600 */
[----:B------:R-:W-:Y:S01]  /*152b0*/  LOP3.LUT R0, R2, 0xff, RZ, 0xc0, !PT ;  /* 0x000000ff02007812 */ /* 0x000fe200078ec0ff */
[----:B---3--:R-:W-:-:S03]  /*152c0*/  FFMA.FTZ R3, R185, UR4, -R36 ;  /* 0x00000004b9037c23 */ /* 0x008fc60008010824 */
[----:B------:R-:W-:Y:S02]  /*152d0*/  PRMT R21, R0, 0x5410, R4 ;  /* 0x0000541000157816 */ /* 0x000fe40000000004 */
[----:B------:R-:W-:Y:S01]  /*152e0*/  PRMT R0, R2, 0x7632, R0 ;  /* 0x0000763202007816 */ /* 0x000fe20000000000 */
[----:B------:R1:W-:Y:S01]  /*152f0*/  MUFU.EX2 R199, R3 ;  /* 0x0000000300c77308 */ /* 0x0003e20000000800 */
[----:B------:R-:W-:Y:S02]  /*15300*/  FSEL R18, R18, RZ, P1 ;  /* 0x000000ff12127208 */ /* 0x000fe40000800000 */
[----:B------:R-:W-:Y:S02]  /*15310*/  LOP3.LUT R0, R0, 0xff, RZ, 0xc0, !PT ;  /* 0x000000ff00007812 */ /* 0x000fe400078ec0ff */
[----:B----4-:R-:W-:Y:S02]  /*15320*/  FMNMX.FTZ R101, R101, R5, !PT ;  /* 0x0000000565657209 */ /* 0x010fe40007810000 */
[----:B-1----:R-:W-:-:S04]  /*15330*/  SHF.R.U32.HI R3, RZ, 0x18, R2 ;  /* 0x00000018ff037819 */ /* 0x002fc80000011602 */
[----:B------:R-:W-:Y:S01]  /*15340*/  PRMT R20, R0, 0x5410, R3 ;  /* 0x0000541000147816 */ /* 0x000fe20000000003 */
[----:B------:R-:W-:Y:S01]  /*15350*/  FFMA.FTZ R0, R48, UR4, -R18 ;  /* 0x0000000430007c23 */ /* 0x000fe20008010812 */
[----:B------:R-:W-:Y:S01]  /*15360*/  FFMA.FTZ R2, R62, UR4, -R36 ;  /* 0x000000043e027c23 */ /* 0x000fe20008010824 */
[C---:B------:R-:W-:Y:S02]  /*15370*/  FMUL.FTZ R19, R101.reuse, UR4 ;  /* 0x0000000465137c20 */ /* 0x040fe40008410000 */
[----:B------:R1:W-:Y:S01]  /*15380*/  MUFU.EX2 R244, R0 ;  /* 0x0000000000f47308 */ /* 0x0003e20000000800 */
[----:B------:R-:W-:-:S04]  /*15390*/  FSETP.NEU.FTZ.AND P0, PT, R101, -INF , PT ;  /* 0xff8000006500780b */ /* 0x000fc80003f1d000 */
[----:B------:R-:W-:-:S03]  /*153a0*/  FSEL R19, R19, RZ, P0 ;  /* 0x000000ff13137208 */ /* 0x000fc60000000000 */
[----:B------:R-:W3:Y:S01]  /*153b0*/  MUFU.EX2 R35, R2 ;  /* 0x0000000200237308 */ /* 0x000ee20000000800 */
[----:B-1----:R-:W-:-:S07]  /*153c0*/  FFMA.FTZ R0, R29, UR4, -R18 ;  /* 0x000000041d007c23 */ /* 0x002fce0008010812 */
[----:B------:R1:W-:Y:S02]  /*153d0*/  MUFU.EX2 R41, R0 ;  /* 0x0000000000297308 */ /* 0x0003e40000000800 */
[----:B-1----:R-:W-:-:S06]  /*153e0*/  FFMA.FTZ R0, R28, UR4, -R18 ;  /* 0x000000041c007c23 */ /* 0x002fcc0008010812 */
[----:B------:R1:W-:Y:S02]  /*153f0*/  MUFU.EX2 R49, R0 ;  /* 0x0000000000317308 */ /* 0x0003e40000000800 */
[----:B-1----:R-:W-:-:S06]  /*15400*/  FFMA.FTZ R0, R47, UR4, -R19 ;  /* 0x000000042f007c23 */ /* 0x002fcc0008010813 */
[----:B------:R1:W4:Y:S02]  /*15410*/  MUFU.EX2 R61, R0 ;  /* 0x00000000003d7308 */ /* 0x0003240000000800 */
[----:B-1----:R-:W-:-:S05]  /*15420*/  FSEL R0, R102, RZ, P2 ;  /* 0x000000ff66007208 */ /* 0x002fca0001000000 */
[----:B------:R-:W-:Y:S01]  /*15430*/  FADD.FTZ R8, R217, -R0 ;  /* 0x80000000d9087221 */ /* 0x000fe20000010000 */
[----:B---3--:R-:W-:Y:S02]  /*15440*/  IMAD.MOV.U32 R217, RZ, RZ, R35 ;  /* 0x000000ffffd97224 */ /* 0x008fe400078e0023 */
[----:B------:R-:W3:Y:S01]  /*15450*/  LDL.LU R35, [R1+0x1c] ;  /* 0x00001c0001237983 */ /* 0x000ee20000300800 */
[----:B------:R-:W-:-:S05]  /*15460*/  FSEL R2, R103, RZ, P3 ;  /* 0x000000ff67027208 */ /* 0x000fca0001800000 */
[----:B------:R-:W-:Y:S01]  /*15470*/  FADD.FTZ R7, R222, -R2 ;  /* 0x80000002de077221 */ /* 0x000fe20000010000 */
[----:B------:R-:W-:Y:S01]  /*15480*/  FFMA.FTZ R2, R44, UR4, -R19 ;  /* 0x000000042c027c23 */ /* 0x000fe20008010813 */
[----:B--2---:R-:W-:Y:S01]  /*15490*/  LOP3.LUT R16, R16, 0xff, RZ, 0xc0, !PT ;  /* 0x000000ff10107812 */ /* 0x004fe200078ec0ff */
[----:B------:R-:W-:Y:S02]  /*154a0*/  FFMA.FTZ R0, R27, UR4, -R18 ;  /* 0x000000041b007c23 */ /* 0x000fe40008010812 */
[----:B------:R1:W2:Y:S02]  /*154b0*/  MUFU.EX2 R42, R2 ;  /* 0x00000002002a7308 */ /* 0x0002a40000000800 */
[----:B------:R-:W-:-:S06]  /*154c0*/  IMAD R16, R16, 0x10000, R16 ;  /* 0x0001000010107824 */ /* 0x000fcc00078e0210 */
[----:B------:R5:W2:Y:S01]  /*154d0*/  MUFU.EX2 R210, R0 ;  /* 0x0000000000d27308 */ /* 0x000aa20000000800 */
[----:B------:R-:W-:Y:S01]  /*154e0*/  HSET2.LE.AND R4, R22, R16, PT ;  /* 0x0000001016047233 */ /* 0x000fe20003803000 */
[----:B----4-:R-:W-:Y:S01]  /*154f0*/  IMAD.MOV.U32 R44, RZ, RZ, R61 ;  /* 0x000000ffff2c7224 */ /* 0x010fe200078e003d */
[----:B-1----:R-:W-:Y:S01]  /*15500*/  FSEL R2, R101, RZ, P0 ;  /* 0x000000ff65027208 */ /* 0x002fe20000000000 */
[----:B------:R-:W-:-:S04]  /*15510*/  IMAD.MOV.U32 R216, RZ, RZ, R205 ;  /* 0x000000ffffd87224 */ /* 0x000fc800078e00cd */
[----:B------:R-:W-:Y:S01]  /*15520*/  FADD.FTZ R9, R218, -R2 ;  /* 0x80000002da097221 */ /* 0x000fe20000010000 */
[----:B------:R-:W-:Y:S01]  /*15530*/  FFMA.FTZ R2, R34, UR4, -R36 ;  /* 0x0000000422027c23 */ /* 0x000fe20008010824 */
[----:B-----5:R-:W-:-:S03]  /*15540*/  F2FP.BF16.F32.PACK_AB R0, R41, R244 ;  /* 0x000000f42900723e */ /* 0x020fc600000010ff */
[----:B------:R1:W4:Y:S01]  /*15550*/  MUFU.EX2 R205, R2 ;  /* 0x0000000200cd7308 */ /* 0x0003220000000800 */
[----:B------:R-:W-:Y:S01]  /*15560*/  FSEL R3, R104, RZ, P1 ;  /* 0x000000ff68037208 */ /* 0x000fe20000800000 */
[----:B------:R-:W-:Y:S01]  /*15570*/  IMAD.MOV.U32 R218, RZ, RZ, R49 ;  /* 0x000000ffffda7224 */ /* 0x000fe200078e0031 */
[----:B------:R-:W-:Y:S02]  /*15580*/  LOP3.LUT R4, R0, R4, RZ, 0xc0, !PT ;  /* 0x0000000400047212 */ /* 0x000fe400078ec0ff */
[--C-:B------:R-:W-:Y:S02]  /*15590*/  HSET2.LE.AND R5, R13, R16.reuse, PT ;  /* 0x000000100d057233 */ /* 0x100fe40003803000 */
[----:B--2---:R-:W-:Y:S01]  /*155a0*/  F2FP.BF16.F32.PACK_AB R0, R42, R44 ;  /* 0x0000002c2a00723e */ /* 0x004fe200000010ff */
[----:B------:R-:W-:Y:S01]  /*155b0*/  FADD.FTZ R3, R221, -R3 ;  /* 0x80000003dd037221 */ /* 0x000fe20000010000 */
[----:B------:R-:W-:Y:S01]  /*155c0*/  HSET2.LE.AND R6, R23, R16, PT ;  /* 0x0000001017067233 */ /* 0x000fe20003803000 */
[----:B------:R-:W-:Y:S01]  /*155d0*/  IMAD.MOV.U32 R221, RZ, RZ, R60 ;  /* 0x000000ffffdd7224 */ /* 0x000fe200078e003c */
[----:B------:R-:W-:-:S02]  /*155e0*/  LOP3.LUT R5, R0, R5, RZ, 0xc0, !PT ;  /* 0x0000000500057212 */ /* 0x000fc400078ec0ff */
[----:B------:R-:W-:Y:S01]  /*155f0*/  F2FP.BF16.F32.PACK_AB R0, R210, R218 ;  /* 0x000000dad200723e */ /* 0x000fe200000010ff */
[----:B------:R-:W-:Y:S01]  /*15600*/  IMAD.MOV.U32 R63, RZ, RZ, R212 ;  /* 0x000000ffff3f7224 */ /* 0x000fe200078e00d4 */
[----:B------:R-:W-:Y:S01]  /*15610*/  LOP3.LUT R11, R11, 0xff00ff, RZ, 0xc0, !PT ;  /* 0x00ff00ff0b0b7812 */ /* 0x000fe200078ec0ff */
[----:B-1----:R-:W-:Y:S01]  /*15620*/  FFMA.FTZ R2, R46, UR4, -R19 ;  /* 0x000000042e027c23 */ /* 0x002fe20008010813 */
[----:B------:R-:W-:Y:S02]  /*15630*/  LOP3.LUT R6, R0, R6, RZ, 0xc0, !PT ;  /* 0x0000000600067212 */ /* 0x000fe400078ec0ff */
[--C-:B------:R-:W-:Y:S01]  /*15640*/  HSET2.LE.AND R10, R10, R16.reuse, PT ;  /* 0x000000100a0a7233 */ /* 0x100fe20003803000 */
[----:B------:R1:W-:Y:S01]  /*15650*/  MUFU.EX2 R212, R2 ;  /* 0x0000000200d47308 */ /* 0x0003e20000000800 */
[----:B------:R-:W-:Y:S02]  /*15660*/  F2FP.BF16.F32.PACK_AB R0, R197, R221 ;  /* 0x000000ddc500723e */ /* 0x000fe400000010ff */
[----:B------:R-:W-:-:S02]  /*15670*/  HSET2.LE.AND R11, R11, R16, PT ;  /* 0x000000100b0b7233 */ /* 0x000fc40003803000 */
[----:B------:R-:W-:Y:S02]  /*15680*/  LOP3.LUT R10, R0, R10, RZ, 0xc0, !PT ;  /* 0x0000000a000a7212 */ /* 0x000fe400078ec0ff */
[----:B----4-:R-:W-:Y:S01]  /*15690*/  F2FP.BF16.F32.PACK_AB R0, R205, R217 ;  /* 0x000000d9cd00723e */ /* 0x010fe200000010ff */
[----:B------:R-:W-:Y:S01]  /*156a0*/  FMUL.FTZ R8, R8, UR4 ;  /* 0x0000000408087c20 */ /* 0x000fe20008410000 */
[----:B-1----:R-:W-:Y:S02]  /*156b0*/  FFMA.FTZ R2, R26, UR4, -R19 ;  /* 0x000000041a027c23 */ /* 0x002fe40008010813 */
[----:B------:R-:W-:Y:S02]  /*156c0*/  LOP3.LUT R11, R0, R11, RZ, 0xc0, !PT ;  /* 0x0000000b000b7212 */ /* 0x000fe400078ec0ff */
[----:B------:R1:W2:Y:S01]  /*156d0*/  MUFU.EX2 R43, R2 ;  /* 0x00000002002b7308 */ /* 0x0002a20000000800 */
[----:B------:R-:W-:Y:S01]  /*156e0*/  HSET2.LE.AND R0, R21, R16, PT ;  /* 0x0000001015007233 */ /* 0x000fe20003803000 */
[----:B------:R-:W-:Y:S01]  /*156f0*/  FMUL.FTZ R3, R3, UR4 ;  /* 0x0000000403037c20 */ /* 0x000fe20008410000 */
[----:B------:R-:W-:-:S05]  /*15700*/  FMUL.FTZ R9, R9, UR4 ;  /* 0x0000000409097c20 */ /* 0x000fca0008410000 */
[----:B------:R4:W-:Y:S01]  /*15710*/  MUFU.EX2 R46, R8 ;  /* 0x00000008002e7308 */ /* 0x0009e20000000800 */
[----:B-1----:R-:W-:-:S07]  /*15720*/  F2FP.BF16.F32.PACK_AB R2, R198, R251 ;  /* 0x000000fbc602723e */ /* 0x002fce00000010ff */
[----:B------:R1:W-:Y:S01]  /*15730*/  MUFU.EX2 R48, R3 ;  /* 0x0000000300307308 */ /* 0x0003e20000000800 */
[----:B----4-:R-:W-:Y:S02]  /*15740*/  LOP3.LUT R8, R2, R0, RZ, 0xc0, !PT ;  /* 0x0000000002087212 */ /* 0x010fe400078ec0ff */
[----:B------:R-:W-:Y:S02]  /*15750*/  HSET2.LE.AND R0, R20, R16, PT ;  /* 0x0000001014007233 */ /* 0x000fe40003803000 */
[----:B------:R-:W-:-:S03]  /*15760*/  F2FP.BF16.F32.PACK_AB R2, R199, R239 ;  /* 0x000000efc702723e */ /* 0x000fc600000010ff */
[----:B------:R4:W-:Y:S01]  /*15770*/  MUFU.EX2 R49, R9 ;  /* 0x0000000900317308 */ /* 0x0009e20000000800 */
[----:B-1----:R-:W-:Y:S01]  /*15780*/  LOP3.LUT R3, R24, 0xff00ff, RZ, 0xc0, !PT ;  /* 0x00ff00ff18037812 */ /* 0x002fe200078ec0ff */
[----:B------:R-:W-:-:S06]  /*15790*/  FMUL.FTZ R7, R7, UR4 ;  /* 0x0000000407077c20 */ /* 0x000fcc0008410000 */
[----:B------:R1:W5:Y:S01]  /*157a0*/  MUFU.EX2 R47, R7 ;  /* 0x00000007002f7308 */ /* 0x0003620000000800 */
[----:B----4-:R-:W-:Y:S02]  /*157b0*/  LOP3.LUT R9, R2, R0, RZ, 0xc0, !PT ;  /* 0x0000000002097212 */ /* 0x010fe400078ec0ff */
[----:B------:R-:W-:Y:S02]  /*157c0*/  HSET2.LE.AND R2, R3, R16, PT ;  /* 0x0000001003027233 */ /* 0x000fe40003803000 */
[----:B--2---:R-:W-:-:S04]  /*157d0*/  F2FP.BF16.F32.PACK_AB R0, R43, R212 ;  /* 0x000000d42b00723e */ /* 0x004fc800000010ff */
[----:B-1----:R-:W-:Y:S01]  /*157e0*/  LOP3.LUT R7, R0, R2, RZ, 0xc0, !PT ;  /* 0x0000000200077212 */ /* 0x002fe200078ec0ff */
[----:B------:R-:W-:Y:S02]  /*157f0*/  IMAD.MOV.U32 R222, RZ, RZ, R12 ;  /* 0x000000ffffde7224 */ /* 0x000fe400078e000c */
[-C--:B-----5:R-:W-:Y:S01]  /*15800*/  FMUL.FTZ R120, R120, R47.reuse ;  /* 0x0000002f78787220 */ /* 0x0a0fe20000410000 */
        /* <DEDUP_REMOVED lines=55> */
[----:B---3--:R-:W-:-:S05]  /*15b80*/  LEA R109, R35, UR5, 0x1 ;  /* 0x00000005236d7c11 */ /* 0x008fca000f8e08ff */
[C---:B------:R-:W-:Y:S01]  /*15b90*/  VIADD R0, R109.reuse, 0x9000 ;  /* 0x000090006d007836 */ /* 0x040fe20000000000 */
[----:B------:R-:W1:Y:S01]  /*15ba0*/  LDSM.16.MT88.4 R12, [R109+0x9000] ;  /* 0x009000006d0c783b */ /* 0x000e620000004200 */
[----:B------:R-:W-:Y:S02]  /*15bb0*/  VIADD R37, R109, 0x9020 ;  /* 0x000090206d257836 */ /* 0x000fe40000000000 */
[----:B------:R-:W-:-:S05]  /*15bc0*/  @P4 VIADD R37, R0, 0xffffffe0 ;  /* 0xffffffe000254836 */ /* 0x000fca0000000000 */
[----:B------:R-:W2:Y:S01]  /*15bd0*/  LDSM.16.MT88.4 R20, [R37] ;  /* 0x000000002514783b */ /* 0x000ea20000004200 */
[----:B------:R-:W-:Y:S01]  /*15be0*/  IMAD.MOV.U32 R35, RZ, RZ, R193 ;  /* 0x000000ffff237224 */ /* 0x000fe200078e00c1 */
[C---:B-1----:R-:W-:Y:S08]  /*15bf0*/  HMMA.16816.F32.BF16 R60, R8.reuse, R14, R120 ;  /* 0x0000000e083c723c */ /* 0x042ff00000041878 */
[-C--:B--2---:R-:W-:Y:S08]  /*15c00*/  HMMA.16816.F32.BF16 R192, R8, R20.reuse, R132 ;  /* 0x0000001408c0723c */ /* 0x084ff00000041884 */
[C---:B------:R-:W-:Y:S08]  /*15c10*/  HMMA.16816.F32.BF16 R128, R4.reuse, R20, R128 ;  /* 0x000000140480723c */ /* 0x040ff00000041880 */
[-C--:B------:R-:W-:Y:S08]  /*15c20*/  HMMA.16816.F32.BF16 R140, R4, R22.reuse, R140 ;  /* 0x00000016048c723c */ /* 0x080ff0000004188c */
[C---:B------:R-:W-:Y:S01]  /*15c30*/  HMMA.16816.F32.BF16 R120, R8.reuse, R22, R136 ;  /* 0x000000160878723c */ /* 0x040fe20000041888 */
[----:B------:R-:W1:Y:S07]  /*15c40*/  LDSM.16.MT88.4 R20, [R37+0x1000] ;  /* 0x001000002514783b */ /* 0x000e6e0000004200 */
[-C--:B------:R-:W-:Y:S08]  /*15c50*/  HMMA.16816.F32.BF16 R116, R8, R12.reuse, R116 ;  /* 0x0000000c0874723c */ /* 0x080ff00000041874 */
[C---:B------:R-:W-:Y:S08]  /*15c60*/  HMMA.16816.F32.BF16 R112, R4.reuse, R12, R112 ;  /* 0x0000000c0470723c */ /* 0x040ff00000041870 */
[----:B------:R-:W-:Y:S01]  /*15c70*/  HMMA.16816.F32.BF16 R124, R4, R14, R124 ;  /* 0x0000000e047c723c */ /* 0x000fe2000004187c */
[----:B------:R-:W2:Y:S07]  /*15c80*/  LDSM.16.MT88.4 R12, [R109+0xa000] ;  /* 0x00a000006d0c783b */ /* 0x000eae0000004200 */
[----:B-1----:R-:W-:Y:S01]  /*15c90*/  HMMA.16816.F32.BF16 R136, R8, R20, R164 ;  /* 0x000000140888723c */ /* 0x002fe200000418a4 */
[----:B------:R-:W-:-:S02]  /*15ca0*/  IMAD.MOV.U32 R167, RZ, RZ, R222 ;  /* 0x000000ffffa77224 */ /* 0x000fc400078e00de */
[----:B------:R-:W-:Y:S02]  /*15cb0*/  IMAD.MOV.U32 R165, RZ, RZ, R27 ;  /* 0x000000ffffa57224 */ /* 0x000fe400078e001b */
[----:B------:R-:W-:Y:S02]  /*15cc0*/  IMAD.MOV.U32 R222, RZ, RZ, R25 ;  /* 0x000000ffffde7224 */ /* 0x000fe400078e0019 */
[----:B------:R-:W-:Y:S01]  /*15cd0*/  LDSM.16.MT88.4 R24, [R37+0x2000] ;  /* 0x002000002518783b */ /* 0x000fe20000004200 */
[----:B------:R-:W-:Y:S02]  /*15ce0*/  IMAD.MOV.U32 R164, RZ, RZ, R217 ;  /* 0x000000ffffa47224 */ /* 0x000fe400078e00d9 */
[----:B------:R-:W-:Y:S01]  /*15cf0*/  VIADD R217, R242, 0x1715609d ;  /* 0x1715609df2d97836 */ /* 0x000fe20000000000 */
[-C--:B--2---:R-:W-:Y:S08]  /*15d00*/  HMMA.16816.F32.BF16 R184, R8, R12.reuse, R148 ;  /* 0x0000000c08b8723c */ /* 0x084ff00000041894 */
[C---:B------:R-:W-:Y:S08]  /*15d10*/  HMMA.16816.F32.BF16 R144, R4.reuse, R12, R144 ;  /* 0x0000000c0490723c */ /* 0x040ff00000041890 */
[-C--:B------:R-:W-:Y:S08]  /*15d20*/  HMMA.16816.F32.BF16 R156, R4, R14.reuse, R156 ;  /* 0x0000000e049c723c */ /* 0x080ff0000004189c */
[----:B------:R-:W-:Y:S01]  /*15d30*/  HMMA.16816.F32.BF16 R132, R8, R14, R152 ;  /* 0x0000000e0884723c */ /* 0x000fe20000041898 */
[----:B------:R-:W1:Y:S01]  /*15d40*/  LDSM.16.MT88.4 R12, [R109+0xb000] ;  /* 0x00b000006d0c783b */ /* 0x000e620000004200 */
[----:B------:R-:W-:Y:S01]  /*15d50*/  FFMA.FTZ R0, R176, UR4, -R17 ;  /* 0x00000004b0007c23 */ /* 0x000fe20008010811 */
[----:B------:R-:W-:Y:S01]  /*15d60*/  LOP3.LUT R2, R217, R52, R51, 0x96, !PT ;  /* 0x00000034d9027212 */ /* 0x000fe200078e9633 */
[----:B------:R-:W-:-:S02]  /*15d70*/  IMAD.MOV.U32 R51, RZ, RZ, R221 ;  /* 0x000000ffff337224 */ /* 0x000fc400078e00dd */
[----:B------:R2:W-:Y:S01]  /*15d80*/  MUFU.EX2 R221, R0 ;  /* 0x0000000000dd7308 */ /* 0x0005e20000000800 */
[----:B------:R-:W-:Y:S02]  /*15d90*/  IMAD.MOV.U32 R50, RZ, RZ, R222 ;  /* 0x000000ffff327224 */ /* 0x000fe400078e00de */
[-C--:B------:R-:W-:Y:S01]  /*15da0*/  FMUL.FTZ R160, R160, R48.reuse ;  /* 0x00000030a0a07220 */ /* 0x080fe20000410000 */
[----:B------:R-:W-:Y:S01]  /*15db0*/  FMUL.FTZ R161, R161, R48 ;  /* 0x00000030a1a17220 */ /* 0x000fe20000410000 */
[-C--:B------:R-:W-:Y:S01]  /*15dc0*/  FMUL.FTZ R162, R162, R49.reuse ;  /* 0x00000031a2a27220 */ /* 0x080fe20000410000 */
[----:B------:R-:W-:Y:S01]  /*15dd0*/  FMUL.FTZ R163, R163, R49 ;  /* 0x00000031a3a37220 */ /* 0x000fe20000410000 */
[----:B--2---:R-:W-:Y:S01]  /*15de0*/  FFMA.FTZ R0, R65, UR4, -R17 ;  /* 0x0000000441007c23 */ /* 0x004fe20008010811 */
[----:B------:R-:W-:-:S03]  /*15df0*/  IMAD.MOV.U32 R65, RZ, RZ, R205 ;  /* 0x000000ffff417224 */ /* 0x000fc600078e00cd */
[----:B------:R2:W-:Y:S01]  /*15e00*/  MUFU.EX2 R222, R0 ;  /* 0x0000000000de7308 */ /* 0x0005e20000000800 */
[----:B------:R-:W-:Y:S02]  /*15e10*/  IMAD.MOV.U32 R205, RZ, RZ, R223 ;  /* 0x000000ffffcd7224 */ /* 0x000fe400078e00df */
        /* <DEDUP_REMOVED lines=9> */
[----:B--2---:R-:W-:Y:S01]  /*15eb0*/  FFMA.FTZ R0, R57, UR4, -R17 ;  /* 0x0000000439007c23 */ /* 0x004fe20008010811 */
[----:B------:R-:W-:-:S03]  /*15ec0*/  FMUL.FTZ R77, R77, R48 ;  /* 0x000000304d4d7220 */ /* 0x000fc60000410000 */
        /* <DEDUP_REMOVED lines=13> */
[----:B--2---:R-:W-:-:S04]  /*15fa0*/  FFMA.FTZ R0, R40, UR4, -R17 ;  /* 0x0000000428007c23 */ /* 0x004fc80008010811 */
[----:B------:R2:W-:Y:S01]  /*15fb0*/  MUFU.EX2 R229, R0 ;  /* 0x0000000000e57308 */ /* 0x0005e20000000800 */
[----:B------:R-:W-:Y:S01]  /*15fc0*/  IMAD.MOV.U32 R52, RZ, RZ, R212 ;  /* 0x000000ffff347224 */ /* 0x000fe200078e00d4 */
[C---:B------:R-:W-:Y:S01]  /*15fd0*/  HMMA.16816.F32.BF16 R160, R4.reuse, R20, R160 ;  /* 0x0000001404a0723c */ /* 0x040fe200000418a0 */
[----:B------:R-:W-:Y:S02]  /*15fe0*/  IMAD.MOV.U32 R53, RZ, RZ, R41 ;  /* 0x000000ffff357224 */ /* 0x000fe400078e0029 */
[-C--:B------:R-:W-:Y:S01]  /*15ff0*/  FMUL.FTZ R168, R168, R47.reuse ;  /* 0x0000002fa8a87220 */ /* 0x080fe20000410000 */
[----:B------:R-:W-:Y:S01]  /*16000*/  FMUL.FTZ R169, R169, R47 ;  /* 0x0000002fa9a97220 */ /* 0x000fe20000410000 */
[-C--:B------:R-:W-:Y:S01]  /*16010*/  FMUL.FTZ R170, R170, R46.reuse ;  /* 0x0000002eaaaa7220 */ /* 0x080fe20000410000 */
[----:B------:R-:W-:Y:S02]  /*16020*/  FMUL.FTZ R171, R171, R46 ;  /* 0x0000002eabab7220 */ /* 0x000fe40000410000 */
[----:B------:R-:W-:Y:S01]  /*16030*/  HMMA.16816.F32.BF16 R172, R4, R22, R172 ;  /* 0x0000001604ac723c */ /* 0x000fe200000418ac */
[----:B--2---:R-:W-:-:S07]  /*16040*/  FFMA.FTZ R0, R179, UR4, -R36 ;  /* 0x00000004b3007c23 */ /* 0x004fce0008010824 */
[----:B-1----:R-:W-:Y:S01]  /*16050*/  HMMA.16816.F32.BF16 R72, R4, R12, R72 ;  /* 0x0000000c0448723c */ /* 0x002fe20000041848 */
[----:B------:R1:W-:Y:S01]  /*16060*/  MUFU.EX2 R212, R0 ;  /* 0x0000000000d47308 */ /* 0x0003e20000000800 */
[-C--:B------:R-:W-:Y:S01]  /*16070*/  FMUL.FTZ R68, R68, R47.reuse ;  /* 0x0000002f44447220 */ /* 0x080fe20000410000 */
[----:B------:R-:W-:-:S05]  /*16080*/  FMUL.FTZ R69, R69, R47 ;  /* 0x0000002f45457220 */ /* 0x000fca0000410000 */
[----:B------:R-:W-:Y:S01]  /*16090*/  HMMA.16816.F32.BF16 R76, R4, R14, R76 ;  /* 0x0000000e044c723c */ /* 0x000fe2000004184c */
[-C--:B------:R-:W-:Y:S01]  /*160a0*/  FMUL.FTZ R70, R70, R46.reuse ;  /* 0x0000002e46467220 */ /* 0x080fe20000410000 */
[-C--:B------:R-:W-:Y:S01]  /*160b0*/  FMUL.FTZ R71, R71, R46.reuse ;  /* 0x0000002e47477220 */ /* 0x080fe20000410000 */
[-C--:B------:R-:W-:Y:S01]  /*160c0*/  FMUL.FTZ R80, R80, R47.reuse ;  /* 0x0000002f50507220 */ /* 0x080fe20000410000 */
[----:B------:R-:W-:Y:S01]  /*160d0*/  FMUL.FTZ R81, R81, R47 ;  /* 0x0000002f51517220 */ /* 0x000fe20000410000 */
[----:B------:R-:W-:-:S03]  /*160e0*/  FMUL.FTZ R82, R82, R46 ;  /* 0x0000002e52527220 */ /* 0x000fc60000410000 */
[----:B------:R-:W-:Y:S01]  /*160f0*/  HMMA.16816.F32.BF16 R88, R4, R24, R88 ;  /* 0x000000180458723c */ /* 0x000fe20000041858 */
[----:B------:R-:W-:Y:S01]  /*16100*/  FMUL.FTZ R83, R83, R46 ;  /* 0x0000002e53537220 */ /* 0x000fe20000410000 */
[-C--:B------:R-:W-:Y:S01]  /*16110*/  FMUL.FTZ R84, R84, R47.reuse ;  /* 0x0000002f54547220 */ /* 0x080fe20000410000 */
[----:B-1----:R-:W-:Y:S01]  /*16120*/  FFMA.FTZ R0, R110, UR4, -R36 ;  /* 0x000000046e007c23 */ /* 0x002fe20008010824 */
[----:B------:R-:W-:-:S04]  /*16130*/  FMUL.FTZ R85, R85, R47 ;  /* 0x0000002f55557220 */ /* 0x000fc80000410000 */
[----:B------:R-:W-:Y:S01]  /*16140*/  HMMA.16816.F32.BF16 R92, R4, R26, R92 ;  /* 0x0000001a045c723c */ /* 0x000fe2000004185c */
[----:B------:R-:W-:Y:S01]  /*16150*/  LOP3.LUT R4, R217, R32, R31, 0x96, !PT ;  /* 0x00000020d9047212 */ /* 0x000fe200078e961f */
[-C--:B------:R-:W-:Y:S01]  /*16160*/  FMUL.FTZ R86, R86, R46.reuse ;  /* 0x0000002e56567220 */ /* 0x080fe20000410000 */
[-C--:B------:R-:W-:Y:S01]  /*16170*/  FMUL.FTZ R87, R87, R46.reuse ;  /* 0x0000002e57577220 */ /* 0x080fe20000410000 */
[-C--:B------:R-:W-:Y:S01]  /*16180*/  FMUL.FTZ R96, R96, R47.reuse ;  /* 0x0000002f60607220 */ /* 0x080fe20000410000 */
[----:B------:R-:W-:Y:S01]  /*16190*/  FMUL.FTZ R97, R97, R47 ;  /* 0x0000002f61617220 */ /* 0x000fe20000410000 */
[-C--:B------:R-:W-:Y:S01]  /*161a0*/  FMUL.FTZ R98, R98, R46.reuse ;  /* 0x0000002e62627220 */ /* 0x080fe20000410000 */
[----:B------:R-:W-:Y:S01]  /*161b0*/  FMUL.FTZ R99, R99, R46 ;  /* 0x0000002e63637220 */ /* 0x000fe20000410000 */
[----:B------:R-:W-:Y:S02]  /*161c0*/  IMAD.MOV.U32 R41, RZ, RZ, R211 ;  /* 0x000000ffff297224 */ /* 0x000fe400078e00d3 */
[----:B------:R-:W-:-:S02]  /*161d0*/  IMAD.MOV.U32 R211, RZ, RZ, R216 ;  /* 0x000000ffffd37224 */ /* 0x000fc400078e00d8 */
[----:B------:R-:W-:Y:S01]  /*161e0*/  IMAD.MOV.U32 R40, RZ, RZ, R210 ;  /* 0x000000ffff287224 */ /* 0x000fe200078e00d2 */
[----:B------:R1:W-:Y:S01]  /*161f0*/  MUFU.EX2 R216, R0 ;  /* 0x0000000000d87308 */ /* 0x0003e20000000800 */
[----:B------:R-:W-:-:S04]  /*16200*/  IMAD.WIDE.U32 R2, R2, -0x2daee0ad, RZ ;  /* 0xd2511f5302027825 */ /* 0x000fc800078e00ff */
[----:B------:R-:W-:Y:S02]  /*16210*/  VIADD R210, R243, 0x646e171e ;  /* 0x646e171ef3d27836 */ /* 0x000fe40000000000 */
[----:B------:R-:W-:Y:S01]  /*16220*/  IMAD.WIDE.U32 R4, R4, -0x2daee0ad, RZ ;  /* 0xd2511f5304047825 */ /* 0x000fe200078e00ff */
[----:B------:R-:W-:Y:S03]  /*16230*/  HMMA.16816.F32.BF16 R168, R8, R22, R168 ;  /* 0x0000001608a8723c */ /* 0x000fe600000418a8 */
[----:B------:R-:W-:Y:S02]  /*16240*/  IMAD.MOV.U32 R166, RZ, RZ, R218 ;  /* 0x000000ffffa67224 */ /* 0x000fe400078e00da */
[----:B-1----:R-:W-:-:S03]  /*16250*/  FFMA.FTZ R0, R100, UR4, -R36 ;  /* 0x0000000464007c23 */ /* 0x002fc60008010824 */
[----:B------:R-:W-:Y:S01]  /*16260*/  HMMA.16816.F32.BF16 R68, R8, R12, R68 ;  /* 0x0000000c0844723c */ /* 0x000fe20000041844 */
[----:B------:R-:W-:Y:S01]  /*16270*/  PRMT R12, R2, 0x7771, RZ ;  /* 0x00007771020c7816 */ /* 0x000fe200000000ff */
[----:B------:R-:W-:Y:S01]  /*16280*/  IMAD.MOV.U32 R7, RZ, RZ, R4 ;  /* 0x000000ffff077224 */ /* 0x000fe200078e0004 */
[----:B------:R1:W-:Y:S01]  /*16290*/  MUFU.EX2 R218, R0 ;  /* 0x0000000000da7308 */ /* 0x0003e20000000800 */
[----:B------:R-:W-:-:S04]  /*162a0*/  IMAD.MOV.U32 R100, RZ, RZ, R43 ;  /* 0x000000ffff647224 */ /* 0x000fc800078e002b */
[----:B------:R-:W-:Y:S01]  /*162b0*/  HMMA.16816.F32.BF16 R80, R8, R14, R80 ;  /* 0x0000000e0850723c */ /* 0x000fe20000041850 */
[----:B------:R-:W-:Y:S01]  /*162c0*/  IMAD.MOV.U32 R43, RZ, RZ, R41 ;  /* 0x000000ffff2b7224 */ /* 0x000fe200078e0029 */
[----:B------:R-:W-:Y:S01]  /*162d0*/  PRMT R6, R4, 0x7772, RZ ;  /* 0x0000777204067816 */ /* 0x000fe200000000ff */
[----:B------:R-:W-:-:S05]  /*162e0*/  IMAD.MOV.U32 R41, RZ, RZ, R211 ;  /* 0x000000ffff297224 */ /* 0x000fca00078e00d3 */
[----:B------:R-:W-:Y:S01]  /*162f0*/  HMMA.16816.F32.BF16 R84, R8, R24, R84 ;  /* 0x000000180854723c */ /* 0x000fe20000041854 */
[----:B-1----:R-:W-:Y:S01]  /*16300*/  LOP3.LUT R0, R210, R38, R5, 0x96, !PT ;  /* 0x00000026d2007212 */ /* 0x002fe200078e9605 */
[----:B------:R-:W-:-:S06]  /*16310*/  FFMA.FTZ R5, R64, UR4, -R36 ;  /* 0x0000000440057c23 */ /* 0x000fcc0008010824 */
[----:B------:R-:W-:Y:S01]  /*16320*/  HMMA.16816.F32.BF16 R96, R8, R26, R96 ;  /* 0x0000001a0860723c */ /* 0x000fe20000041860 */
[----:B------:R-:W-:Y:S01]  /*16330*/  IMAD.MOV.U32 R9, RZ, RZ, R2 ;  /* 0x000000ffff097224 */ /* 0x000fe200078e0002 */
[C---:B------:R-:W-:Y:S01]  /*16340*/  PRMT R8, R2.reuse, 0x7773, RZ ;  /* 0x0000777302087816 */ /* 0x040fe200000000ff */
[----:B------:R1:W-:Y:S01]  /*16350*/  MUFU.EX2 R211, R5 ;  /* 0x0000000500d37308 */ /* 0x0003e20000000800 */
[----:B------:R-:W-:Y:S01]  /*16360*/  PRMT R2, R2, 0x7772, RZ ;  /* 0x0000777202027816 */ /* 0x000fe200000000ff */
[----:B------:R-:W-:Y:S01]  /*16370*/  IMAD.MOV.U32 R39, RZ, RZ, R35 ;  /* 0x000000ffff277224 */ /* 0x000fe200078e0023 */
[C---:B------:R-:W-:Y:S01]  /*16380*/  PRMT R11, R4.reuse, 0x7771, RZ ;  /* 0x00007771040b7816 */ /* 0x040fe200000000ff */
[----:B------:R-:W-:Y:S01]  /*16390*/  IMAD.MOV.U32 R38, RZ, RZ, R34 ;  /* 0x000000ffff267224 */ /* 0x000fe200078e0022 */
[----:B------:R-:W-:Y:S01]  /*163a0*/  PRMT R10, R4, 0x7773, RZ ;  /* 0x00007773040a7816 */ /* 0x000fe200000000ff */
[----:B------:R-:W-:Y:S01]  /*163b0*/  IMAD.MOV.U32 R151, RZ, RZ, R207 ;  /* 0x000000ffff977224 */ /* 0x000fe200078e00cf */
[----:B------:R-:W-:Y:S01]  /*163c0*/  PRMT R13, R2, 0x5410, R8 ;  /* 0x00005410020d7816 */ /* 0x000fe20000000008 */
[----:B------:R-:W-:Y:S01]  /*163d0*/  IMAD.MOV.U32 R150, RZ, RZ, R206 ;  /* 0x000000ffff967224 */ /* 0x000fe200078e00ce */
[----:B------:R-:W-:Y:S01]  /*163e0*/  LOP3.LUT R4, R7, 0xff, RZ, 0xc0, !PT ;  /* 0x000000ff07047812 */ /* 0x000fe200078ec0ff */
[----:B------:R-:W-:Y:S01]  /*163f0*/  IMAD.MOV.U32 R153, RZ, RZ, R204 ;  /* 0x000000ffff997224 */ /* 0x000fe200078e00cc */
[----:B------:R-:W-:Y:S01]  /*16400*/  LOP3.LUT R2, R9, 0xff, RZ, 0xc0, !PT ;  /* 0x000000ff09027812 */ /* 0x000fe200078ec0ff */
[----:B------:R-:W-:Y:S01]  /*16410*/  IMAD.MOV.U32 R35, RZ, RZ, R209 ;  /* 0x000000ffff237224 */ /* 0x000fe200078e00d1 */
[----:B------:R-:W-:Y:S01]  /*16420*/  PRMT R11, R4, 0x5410, R11 ;  /* 0x00005410040b7816 */ /* 0x000fe2000000000b */
[----:B------:R-:W-:Y:S01]  /*16430*/  IMAD.MOV.U32 R154, RZ, RZ, R111 ;  /* 0x000000ffff9a7224 */ /* 0x000fe200078e006f */
[----:B------:R-:W-:Y:S01]  /*16440*/  LOP3.LUT R3, R210, R54, R3, 0x96, !PT ;  /* 0x00000036d2037212 */ /* 0x000fe200078e9603 */
[----:B------:R-:W-:-:S02]  /*16450*/  IMAD.MOV.U32 R152, RZ, RZ, R56 ;  /* 0x000000ffff987224 */ /* 0x000fc400078e0038 */
[----:B-1----:R-:W-:Y:S01]  /*16460*/  FFMA.FTZ R5, R105, UR4, -R18 ;  /* 0x0000000469057c23 */ /* 0x002fe20008010812 */
[----:B------:R-:W-:Y:S01]  /*16470*/  PRMT R8, R2, 0x5410, R12 ;  /* 0x0000541002087816 */ /* 0x000fe2000000000c */
[----:B------:R-:W-:Y:S01]  /*16480*/  FFMA.FTZ R4, R106, UR4, -R18 ;  /* 0x000000046a047c23 */ /* 0x000fe20008010812 */
[----:B------:R-:W-:Y:S01]  /*16490*/  LOP3.LUT R2, R0, 0xffff, RZ, 0xc0, !PT ;  /* 0x0000ffff00027812 */ /* 0x000fe200078ec0ff */
[----:B------:R1:W-:Y:S01]  /*164a0*/  MUFU.EX2 R209, R5 ;  /* 0x0000000500d17308 */ /* 0x0003e20000000800 */
[----:B------:R-:W-:Y:S01]  /*164b0*/  IMAD.MOV.U32 R34, RZ, RZ, R208 ;  /* 0x000000ffff227224 */ /* 0x000fe200078e00d0 */
[----:B------:R-:W-:Y:S01]  /*164c0*/  PRMT R10, R6, 0x5410, R10 ;  /* 0x00005410060a7816 */ /* 0x000fe2000000000a */
[----:B------:R-:W-:Y:S01]  /*164d0*/  IMAD.MOV.U32 R155, RZ, RZ, R178 ;  /* 0x000000ffff9b7224 */ /* 0x000fe200078e00b2 */
[----:B------:R-:W-:Y:S01]  /*164e0*/  LOP3.LUT R7, R0, 0xff, RZ, 0xc0, !PT ;  /* 0x000000ff00077812 */ /* 0x000fe200078ec0ff */
[----:B------:R-:W-:Y:S01]  /*164f0*/  LDSM.16.MT88.4 R24, [R109+0xa400] ;  /* 0x00a400006d18783b */ /* 0x000fe20000004200 */
[----:B------:R-:W-:-:S02]  /*16500*/  SHF.R.U32.HI R6, RZ, 0x18, R0 ;  /* 0x00000018ff067819 */ /* 0x000fc40000011600 */
[----:B------:R2:W3:Y:S01]  /*16510*/  MUFU.EX2 R208, R4 ;  /* 0x0000000400d07308 */ /* 0x0004e20000000800 */
[----:B------:R-:W-:Y:S02]  /*16520*/  SHF.R.U32.HI R2, RZ, 0x8, R2 ;  /* 0x00000008ff027819 */ /* 0x000fe40000011602 */
[----:B-1----:R-:W-:-:S04]  /*16530*/  PRMT R5, R0, 0x7632, R5 ;  /* 0x0000763200057816 */ /* 0x002fc80000000005 */
[----:B------:R-:W-:Y:S01]  /*16540*/  LOP3.LUT R0, R5, 0xff, RZ, 0xc0, !PT ;  /* 0x000000ff05007812 */ /* 0x000fe200078ec0ff */
[--C-:B--2---:R-:W-:Y:S01]  /*16550*/  FFMA.FTZ R4, R180, UR4, -R19.reuse ;  /* 0x00000004b4047c23 */ /* 0x104fe20008010813 */
[----:B------:R-:W-:Y:S01]  /*16560*/  PRMT R9, R7, 0x5410, R2 ;  /* 0x0000541007097816 */ /* 0x000fe20000000002 */
[----:B------:R-:W-:Y:S01]  /*16570*/  FFMA.FTZ R7, R177, UR4, -R19 ;  /* 0x00000004b1077c23 */ /* 0x000fe20008010813 */
[----:B------:R-:W-:Y:S01]  /*16580*/  PRMT R22, R0, 0x5410, R6 ;  /* 0x0000541000167816 */ /* 0x000fe20000000006 */
[----:B------:R1:W-:Y:S01]  /*16590*/  MUFU.EX2 R207, R4 ;  /* 0x0000000400cf7308 */ /* 0x0003e20000000800 */
[----:B------:R-:W-:Y:S02]  /*165a0*/  LOP3.LUT R0, R3, 0xffff, RZ, 0xc0, !PT ;  /* 0x0000ffff03007812 */ /* 0x000fe400078ec0ff */
[----:B------:R-:W-:Y:S02]  /*165b0*/  SHF.R.U32.HI R5, RZ, 0x18, R3 ;  /* 0x00000018ff057819 */ /* 0x000fe40000011603 */
[----:B------:R-:W-:-:S03]  /*165c0*/  SHF.R.U32.HI R2, RZ, 0x8, R0 ;  /* 0x00000008ff027819 */ /* 0x000fc60000011600 */
[----:B------:R-:W2:Y:S01]  /*165d0*/  MUFU.EX2 R206, R7 ;  /* 0x0000000700ce7308 */ /* 0x000ea20000000800 */
[C---:B------:R-:W-:Y:S02]  /*165e0*/  LOP3.LUT R6, R3.reuse, 0xff, RZ, 0xc0, !PT ;  /* 0x000000ff03067812 */ /* 0x040fe400078ec0ff */
[----:B-1----:R-:W-:-:S04]  /*165f0*/  PRMT R4, R3, 0x7632, R4 ;  /* 0x0000763203047816 */ /* 0x002fc80000000004 */
[----:B------:R-:W-:Y:S01]  /*16600*/  LOP3.LUT R0, R4, 0xff, RZ, 0xc0, !PT ;  /* 0x000000ff04007812 */ /* 0x000fe200078ec0ff */
[----:B------:R-:W-:Y:S01]  /*16610*/  FFMA.FTZ R3, R182, UR4, -R18 ;  /* 0x00000004b6037c23 */ /* 0x000fe20008010812 */
[----:B------:R-:W-:Y:S02]  /*16620*/  PRMT R20, R6, 0x5410, R2 ;  /* 0x0000541006147816 */ /* 0x000fe40000000002 */
[----:B------:R-:W-:Y:S02]  /*16630*/  PRMT R21, R0, 0x5410, R5 ;  /* 0x0000541000157816 */ /* 0x000fe40000000005 */
[----:B------:R-:W-:Y:S01]  /*16640*/  HSET2.LE.AND R0, R8, R16, PT ;  /* 0x0000001008007233 */ /* 0x000fe20003803000 */
[----:B------:R-:W-:Y:S01]  /*16650*/  IMAD.MOV.U32 R54, RZ, RZ, R42 ;  /* 0x000000ffff367224 */ /* 0x000fe200078e002a */
[----:B---3--:R-:W-:Y:S01]  /*16660*/  F2FP.BF16.F32.PACK_AB R2, R208, R209 ;  /* 0x000000d1d002723e */ /* 0x008fe200000010ff */
[----:B------:R-:W-:Y:S02]  /*16670*/  IMAD.MOV.U32 R42, RZ, RZ, R205 ;  /* 0x000000ffff2a7224 */ /* 0x000fe400078e00cd */
[----:B------:R1:W-:Y:S01]  /*16680*/  MUFU.EX2 R205, R3 ;  /* 0x0000000300cd7308 */ /* 0x0003e20000000800 */
[----:B------:R-:W-:Y:S01]  /*16690*/  LOP3.LUT R6, R2, R0, RZ, 0xc0, !PT ;  /* 0x0000000002067212 */ /* 0x000fe200078ec0ff */
[----:B------:R-:W-:Y:S01]  /*166a0*/  FFMA.FTZ R2, R181, UR4, -R18 ;  /* 0x00000004b5027c23 */ /* 0x000fe20008010812 */
[----:B------:R-:W-:-:S05]  /*166b0*/  LOP3.LUT R8, R10, 0xff00ff, RZ, 0xc0, !PT ;  /* 0x00ff00ff0a087812 */ /* 0x000fca00078ec0ff */
[----:B------:R2:W3:Y:S01]  /*166c0*/  MUFU.EX2 R204, R2 ;  /* 0x0000000200cc7308 */ /* 0x0004e20000000800 */
[----:B-1----:R-:W-:Y:S02]  /*166d0*/  LOP3.LUT R3, R13, 0xff00ff, RZ, 0xc0, !PT ;  /* 0x00ff00ff0d037812 */ /* 0x002fe400078ec0ff */
[----:B------:R-:W1:Y:S03]  /*166e0*/  LDSM.16.MT88.4 R12, [R109+0x9400] ;  /* 0x009400006d0c783b */ /* 0x000e660000004200 */
[--C-:B------:R-:W-:Y:S02]  /*166f0*/  HSET2.LE.AND R0, R3, R16.reuse, PT ;  /* 0x0000001003007233 */ /* 0x100fe40003803000 */
[----:B--2---:R-:W-:Y:S02]  /*16700*/  F2FP.BF16.F32.PACK_AB R2, R206, R207 ;  /* 0x000000cfce02723e */ /* 0x004fe400000010ff */
[----:B------:R-:W-:-:S02]  /*16710*/  HSET2.LE.AND R3, R11, R16, PT ;  /* 0x000000100b037233 */ /* 0x000fc40003803000 */
[----:B------:R-:W-:Y:S02]  /*16720*/  F2FP.BF16.F32.PACK_AB R4, R229, R223 ;  /* 0x000000dfe504723e */ /* 0x000fe400000010ff */
[----:B------:R-:W-:Y:S02]  /*16730*/  LOP3.LUT R7, R2, R0, RZ, 0xc0, !PT ;  /* 0x0000000002077212 */ /* 0x000fe400078ec0ff */
[----:B------:R-:W-:Y:S02]  /*16740*/  HSET2.LE.AND R0, R8, R16, PT ;  /* 0x0000001008007233 */ /* 0x000fe40003803000 */
[----:B------:R-:W-:Y:S01]  /*16750*/  F2FP.BF16.F32.PACK_AB R2, R211, R218 ;  /* 0x000000dad302723e */ /* 0x000fe200000010ff */
[--C-:B------:R-:W-:Y:S01]  /*16760*/  FFMA.FTZ R5, R188, UR4, -R19.reuse ;  /* 0x00000004bc057c23 */ /* 0x100fe20008010813 */
[----:B------:R-:W-:Y:S01]  /*16770*/  LOP3.LUT R10, R4, R3, RZ, 0xc0, !PT ;  /* 0x00000003040a7212 */ /* 0x000fe200078ec0ff */
[----:B------:R-:W-:Y:S01]  /*16780*/  FFMA.FTZ R3, R183, UR4, -R19 ;  /* 0x00000004b7037c23 */ /* 0x000fe20008010813 */
[----:B------:R-:W-:-:S02]  /*16790*/  LOP3.LUT R11, R2, R0, RZ, 0xc0, !PT ;  /* 0x00000000020b7212 */ /* 0x000fc400078ec0ff */
[----:B------:R-:W-:Y:S01]  /*167a0*/  HSET2.LE.AND R0, R9, R16, PT ;  /* 0x0000001009007233 */ /* 0x000fe20003803000 */
[----:B------:R-:W-:Y:S01]  /*167b0*/  MUFU.EX2 R111, R5 ;  /* 0x00000005006f7308 */ /* 0x000fe20000000800 */
[----:B------:R-:W-:-:S04]  /*167c0*/  F2FP.BF16.F32.PACK_AB R2, R222, R221 ;  /* 0x000000ddde02723e */ /* 0x000fc800000010ff */
[----:B------:R-:W-:-:S03]  /*167d0*/  LOP3.LUT R8, R2, R0, RZ, 0xc0, !PT ;  /* 0x0000000002087212 */ /* 0x000fc600078ec0ff */
[----:B------:R-:W2:Y:S01]  /*167e0*/  MUFU.EX2 R110, R3 ;  /* 0x00000003006e7308 */ /* 0x000ea20000000800 */
[----:B------:R-:W-:Y:S02]  /*167f0*/  HSET2.LE.AND R0, R22, R16, PT ;  /* 0x0000001016007233 */ /* 0x000fe40003803000 */
[----:B------:R-:W-:-:S04]  /*16800*/  F2FP.BF16.F32.PACK_AB R2, R216, R212 ;  /* 0x000000d4d802723e */ /* 0x000fc800000010ff */
[----:B------:R-:W-:Y:S02]  /*16810*/  LOP3.LUT R9, R2, R0, RZ, 0xc0, !PT ;  /* 0x0000000002097212 */ /* 0x000fe400078ec0ff */
[----:B------:R-:W-:Y:S02]  /*16820*/  HSET2.LE.AND R0, R20, R16, PT ;  /* 0x0000001014007233 */ /* 0x000fe40003803000 */
[----:B---3--:R-:W-:-:S04]  /*16830*/  F2FP.BF16.F32.PACK_AB R2, R204, R205 ;  /* 0x000000cdcc02723e */ /* 0x008fc800000010ff */
[----:B------:R-:W-:Y:S02]  /*16840*/  LOP3.LUT R4, R2, R0, RZ, 0xc0, !PT ;  /* 0x0000000002047212 */ /* 0x000fe400078ec0ff */
[----:B------:R-:W-:Y:S02]  /*16850*/  HSET2.LE.AND R0, R21, R16, PT ;  /* 0x0000001015007233 */ /* 0x000fe40003803000 */
[----:B--2---:R-:W-:Y:S01]  /*16860*/  F2FP.BF16.F32.PACK_AB R2, R110, R111 ;  /* 0x0000006f6e02723e */ /* 0x004fe200000010ff */
[----:B------:R-:W-:Y:S01]  /*16870*/  IMAD.MOV.U32 R3, RZ, RZ, R59 ;  /* 0x000000ffff037224 */ /* 0x000fe200078e003b */
[----:B-1----:R-:W-:Y:S01]  /*16880*/  HMMA.16816.F32.BF16 R60, R8, R14, R60 ;  /* 0x0000000e083c723c */ /* 0x002fe2000004183c */
[----:B------:R-:W-:Y:S01]  /*16890*/  IMAD.MOV.U32 R178, RZ, RZ, R34 ;  /* 0x000000ffffb27224 */ /* 0x000fe200078e0022 */
[----:B------:R-:W-:Y:S01]  /*168a0*/  LOP3.LUT R5, R2, R0, RZ, 0xc0, !PT ;  /* 0x0000000002057212 */ /* 0x000fe200078ec0ff */
[----:B------:R-:W-:Y:S01]  /*168b0*/  IMAD.MOV.U32 R2, RZ, RZ, R58 ;  /* 0x000000ffff027224 */ /* 0x000fe200078e003a */
[----:B------:R-:W1:Y:S01]  /*168c0*/  LDSM.16.MT88.4 R20, [R37+0x1400] ;  /* 0x001400002514783b */ /* 0x000e620000004200 */
[----:B------:R-:W-:-:S02]  /*168d0*/  IMAD.MOV.U32 R179, RZ, RZ, R35 ;  /* 0x000000ffffb37224 */ /* 0x000fc400078e0023 */
[----:B------:R-:W-:Y:S01]  /*168e0*/  IMAD.MOV.U32 R182, RZ, RZ, R28 ;  /* 0x000000ffffb67224 */ /* 0x000fe200078e001c */
[-C--:B------:R-:W-:Y:S01]  /*168f0*/  HMMA.16816.F32.BF16 R56, R8, R12.reuse, R116 ;  /* 0x0000000c0838723c */ /* 0x080fe20000041874 */
[----:B------:R-:W-:Y:S01]  /*16900*/  IMAD.MOV.U32 R183, RZ, RZ, R29 ;  /* 0x000000ffffb77224 */ /* 0x000fe200078e001d */
[----:B------:R-:W-:Y:S04]  /*16910*/  LDSM.16.MT88.4 R32, [R37+0x2400] ;  /* 0x002400002520783b */ /* 0x000fe80000004200 */
[----:B------:R-:W2:Y:S02]  /*16920*/  LDSM.16.MT88.4 R28, [R37+0x400] ;  /* 0x00040000251c783b */ /* 0x000ea40000004200 */
[C---:B------:R-:W-:Y:S08]  /*16930*/  HMMA.16816.F32.BF16 R112, R4.reuse, R12, R112 ;  /* 0x0000000c0470723c */ /* 0x040ff00000041870 */
[----:B------:R-:W-:Y:S01]  /*16940*/  HMMA.16816.F32.BF16 R124, R4, R14, R124 ;  /* 0x0000000e047c723c */ /* 0x000fe2000004187c */
[----:B------:R-:W3:Y:S01]  /*16950*/  LDSM.16.MT88.4 R12, [R109+0xb400] ;  /* 0x00b400006d0c783b */ /* 0x000ee20000004200 */
[----:B------:R-:W-:-:S02]  /*16960*/  IMAD.MOV.U32 R180, RZ, RZ, R150 ;  /* 0x000000ffffb47224 */ /* 0x000fc400078e0096 */
[----:B------:R-:W-:-:S04]  /*16970*/  IMAD.MOV.U32 R181, RZ, RZ, R151 ;  /* 0x000000ffffb57224 */ /* 0x000fc800078e0097 */
[C---:B------:R-:W-:Y:S08]  /*16980*/  HMMA.16816.F32.BF16 R144, R4.reuse, R24, R144 ;  /* 0x000000180490723c */ /* 0x040ff00000041890 */
[C---:B------:R-:W-:Y:S08]  /*16990*/  HMMA.16816.F32.BF16 R156, R4.reuse, R26, R156 ;  /* 0x0000001a049c723c */ /* 0x040ff0000004189c */
[C---:B-1----:R-:W-:Y:S08]  /*169a0*/  HMMA.16816.F32.BF16 R160, R4.reuse, R20, R160 ;  /* 0x0000001404a0723c */ /* 0x042ff000000418a0 */
[C---:B--2---:R-:W-:Y:S08]  /*169b0*/  HMMA.16816.F32.BF16 R128, R4.reuse, R28, R128 ;  /* 0x0000001c0480723c */ /* 0x044ff00000041880 */
[C---:B------:R-:W-:Y:S08]  /*169c0*/  HMMA.16816.F32.BF16 R140, R4.reuse, R30, R140 ;  /* 0x0000001e048c723c */ /* 0x040ff0000004188c */
[C---:B------:R-:W-:Y:S08]  /*169d0*/  HMMA.16816.F32.BF16 R172, R4.reuse, R22, R172 ;  /* 0x0000001604ac723c */ /* 0x040ff000000418ac */
[C---:B---3--:R-:W-:Y:S08]  /*169e0*/  HMMA.16816.F32.BF16 R72, R4.reuse, R12, R72 ;  /* 0x0000000c0448723c */ /* 0x048ff00000041848 */
[C---:B------:R-:W-:Y:S08]  /*169f0*/  HMMA.16816.F32.BF16 R76, R4.reuse, R14, R76 ;  /* 0x0000000e044c723c */ /* 0x040ff0000004184c */
[C---:B------:R-:W-:Y:S08]  /*16a00*/  HMMA.16816.F32.BF16 R88, R4.reuse, R32, R88 ;  /* 0x000000200458723c */ /* 0x040ff00000041858 */
[----:B------:R-:W-:Y:S01]  /*16a10*/  HMMA.16816.F32.BF16 R116, R4, R34, R92 ;  /* 0x000000220474723c */ /* 0x000fe2000004185c */
[----:B------:R-:W1:Y:S07]  /*16a20*/  S2R R4, SR_CTAID.X ;  /* 0x0000000000047919 */ /* 0x000e6e0000002500 */
[----:B------:R-:W-:Y:S01]  /*16a30*/  HMMA.16816.F32.BF16 R148, R8, R28, R192 ;  /* 0x0000001c0894723c */ /* 0x000fe200000418c0 */
[----:B------:R-:W2:Y:S01]  /*16a40*/  S2R R28, SR_CTAID.X ;  /* 0x00000000001c7919 */ /* 0x000ea20000002500 */
[----:B------:R-:W-:Y:S01]  /*16a50*/  UIADD3 UR8, UPT, UPT, UR8, 0x1, URZ ;  /* 0x0000000108087890 */ /* 0x000fe2000fffe0ff */
[----:B------:R-:W-:Y:S01]  /*16a60*/  IMAD.MOV.U32 R194, RZ, RZ, R2 ;  /* 0x000000ffffc27224 */ /* 0x000fe200078e0002 */
[----:B------:R-:W-:Y:S01]  /*16a70*/  SHF.R.U32.HI R2, RZ, 0x5, R219 ;  /* 0x00000005ff027819 */ /* 0x000fe200000116db */
[----:B------:R-:W-:Y:S01]  /*16a80*/  IMAD.MOV.U32 R195, RZ, RZ, R3 ;  /* 0x000000ffffc37224 */ /* 0x000fe200078e0003 */
[----:B------:R-:W-:-:S02]  /*16a90*/  SHF.R.U32.HI R3, RZ, 0x5, R219 ;  /* 0x00000005ff037819 */ /* 0x000fc400000116db */
[----:B------:R-:W-:Y:S01]  /*16aa0*/  LOP3.LUT R0, R243, UR8, R179, 0x96, !PT ;  /* 0x00000008f3007c12 */ /* 0x000fe2000f8e96b3 */
[----:B------:R-:W-:-:S04]  /*16ab0*/  IMAD.MOV.U32 R193, RZ, RZ, R183 ;  /* 0x000000ffffc17224 */ /* 0x000fc800078e00b7 */
[----:B------:R-:W-:-:S04]  /*16ac0*/  IMAD.WIDE.U32 R6, R0, -0x326172a9, RZ ;  /* 0xcd9e8d5700067825 */ /* 0x000fc800078e00ff */
[----:B-1----:R-:W-:-:S04]  /*16ad0*/  IMAD R4, R4, 0x8, R3 ;  /* 0x0000000804047824 */ /* 0x002fc800078e0203 */
[----:B------:R-:W-:Y:S02]  /*16ae0*/  VIADD R4, R4, 0x4 ;  /* 0x0000000404047836 */ /* 0x000fe40000000000 */
[----:B--2---:R-:W-:-:S04]  /*16af0*/  IMAD R28, R28, 0x8, R2 ;  /* 0x000000081c1c7824 */ /* 0x004fc800078e0202 */
[----:B------:R-:W-:Y:S01]  /*16b00*/  IMAD.WIDE.U32 R28, R28, -0x326172a9, RZ ;  /* 0xcd9e8d571c1c7825 */ /* 0x000fe200078e00ff */
[----:B------:R-:W-:-:S03]  /*16b10*/  LOP3.LUT R0, R246, R6, R195, 0x96, !PT ;  /* 0x00000006f6007212 */ /* 0x000fc600078e96c3 */
[----:B------:R-:W-:Y:S01]  /*16b20*/  IMAD.WIDE.U32 R4, R4, -0x326172a9, RZ ;  /* 0xcd9e8d5704047825 */ /* 0x000fe200078e00ff */
[----:B------:R-:W-:-:S03]  /*16b30*/  LOP3.LUT R2, R45, R28, R7, 0x96, !PT ;  /* 0x0000001c2d027212 */ /* 0x000fc600078e9607 */
        /* <DEDUP_REMOVED lines=9> */
[----:B------:R-:W-:Y:S01]  /*16bd0*/  IMAD.WIDE.U32 R2, R2, -0x2daee0ad, RZ ;  /* 0xd2511f5302027825 */ /* 0x000fe200078e00ff */
[----:B------:R-:W-:-:S03]  /*16be0*/  LOP3.LUT R6, R246, R6, R193, 0x96, !PT ;  /* 0x00000006f6067212 */ /* 0x000fc600078e96c1 */
[----:B------:R-:W-:Y:S02]  /*16bf0*/  VIADD R188, R243, 0x76cf5d0a ;  /* 0x76cf5d0af3bc7836 */ /* 0x000fe40000000000 */
[----:B------:R-:W-:Y:S02]  /*16c00*/  IMAD.MOV.U32 R29, RZ, RZ, R181 ;  /* 0x000000ffff1d7224 */ /* 0x000fe400078e00b5 */
        /* <DEDUP_REMOVED lines=9> */
[----:B------:R-:W-:Y:S01]  /*16ca0*/  IMAD.MOV.U32 R40, RZ, RZ, R50 ;  /* 0x000000ffff287224 */ /* 0x000fe200078e0032 */
[----:B------:R-:W-:Y:S01]  /*16cb0*/  LOP3.LUT R7, R188, R182, R3, 0x96, !PT ;  /* 0x000000b6bc077212 */ /* 0x000fe200078e9603 */
[----:B------:R-:W-:-:S02]  /*16cc0*/  IMAD.MOV.U32 R65, RZ, RZ, R51 ;  /* 0x000000ffff417224 */ /* 0x000fc400078e0033 */
[----:B------:R-:W-:Y:S02]  /*16cd0*/  IMAD.MOV.U32 R52, RZ, RZ, R164 ;  /* 0x000000ffff347224 */ /* 0x000fe400078e00a4 */
[----:B------:R-:W-:Y:S02]  /*16ce0*/  IMAD.MOV.U32 R53, RZ, RZ, R165 ;  /* 0x000000ffff357224 */ /* 0x000fe400078e00a5 */
[----:B------:R-:W-:Y:S02]  /*16cf0*/  IMAD.MOV.U32 R50, RZ, RZ, R166 ;  /* 0x000000ffff327224 */ /* 0x000fe400078e00a6 */
[----:B------:R-:W-:Y:S02]  /*16d00*/  IMAD.MOV.U32 R51, RZ, RZ, R152 ;  /* 0x000000ffff337224 */ /* 0x000fe400078e0098 */
[----:B------:R-:W-:Y:S02]  /*16d10*/  IMAD.MOV.U32 R164, RZ, RZ, R153 ;  /* 0x000000ffffa47224 */ /* 0x000fe400078e0099 */
[----:B------:R-:W-:-:S02]  /*16d20*/  IMAD.MOV.U32 R165, RZ, RZ, R154 ;  /* 0x000000ffffa57224 */ /* 0x000fc400078e009a */
[----:B------:R-:W-:Y:S01]  /*16d30*/  IMAD.MOV.U32 R166, RZ, RZ, R155 ;  /* 0x000000ffffa67224 */ /* 0x000fe200078e009b */
[C---:B------:R-:W-:Y:S01]  /*16d40*/  HMMA.16816.F32.BF16 R120, R8.reuse, R30, R120 ;  /* 0x0000001e0878723c */ /* 0x040fe20000041878 */
        /* <DEDUP_REMOVED lines=11> */
[----:B------:R-:W-:Y:S01]  /*16e00*/  IMAD.MOV.U32 R64, RZ, RZ, R39 ;  /* 0x000000ffff407224 */ /* 0x000fe200078e0027 */
[----:B------:R-:W-:Y:S01]  /*16e10*/  LDSM.16.MT88.4 R24, [R37+0x800] ;  /* 0x000800002518783b */ /* 0x000fe20000004200 */
[----:B------:R-:W-:-:S05]  /*16e20*/  IMAD.WIDE.U32 R2, R0, -0x2daee0ad, RZ ;  /* 0xd2511f5300027825 */ /* 0x000fca00078e00ff */
[----:B------:R-:W-:Y:S01]  /*16e30*/  HMMA.16816.F32.BF16 R136, R8, R20, R136 ;  /* 0x000000140888723c */ /* 0x000fe20000041888 */
[----:B------:R-:W-:Y:S02]  /*16e40*/  IMAD.MOV.U32 R105, RZ, RZ, R38 ;  /* 0x000000ffff697224 */ /* 0x000fe400078e0026 */
[----:B------:R-:W-:Y:S02]  /*16e50*/  IMAD.MOV.U32 R39, RZ, RZ, R65 ;  /* 0x000000ffff277224 */ /* 0x000fe400078e0041 */
[----:B------:R-:W-:-:S03]  /*16e60*/  IMAD.MOV.U32 R38, RZ, RZ, R40 ;  /* 0x000000ffff267224 */ /* 0x000fc600078e0028 */
[----:B------:R-:W-:Y:S01]  /*16e70*/  HMMA.16816.F32.BF16 R168, R8, R22, R168 ;  /* 0x0000001608a8723c */ /* 0x000fe200000418a8 */
[----:B------:R-:W-:Y:S02]  /*16e80*/  IMAD.MOV.U32 R65, RZ, RZ, R53 ;  /* 0x000000ffff417224 */ /* 0x000fe400078e0035 */
[----:B------:R-:W-:-:S05]  /*16e90*/  IMAD.MOV.U32 R40, RZ, RZ, R52 ;  /* 0x000000ffff287224 */ /* 0x000fca00078e0034 */
[----:B------:R-:W-:Y:S01]  /*16ea0*/  HMMA.16816.F32.BF16 R68, R8, R12, R68 ;  /* 0x0000000c0844723c */ /* 0x000fe20000041844 */
[----:B------:R-:W-:Y:S02]  /*16eb0*/  IMAD.MOV.U32 R52, RZ, RZ, R50 ;  /* 0x000000ffff347224 */ /* 0x000fe400078e0032 */
[----:B------:R-:W-:-:S05]  /*16ec0*/  IMAD.MOV.U32 R53, RZ, RZ, R51 ;  /* 0x000000ffff357224 */ /* 0x000fca00078e0033 */
[----:B------:R-:W-:Y:S01]  /*16ed0*/  HMMA.16816.F32.BF16 R80, R8, R14, R80 ;  /* 0x0000000e0850723c */ /* 0x000fe20000041850 */
[----:B------:R-:W-:-:S07]  /*16ee0*/  IMAD.MOV.U32 R195, RZ, RZ, R182 ;  /* 0x000000ffffc37224 */ /* 0x000fce00078e00b6 */
[----:B------:R-:W-:Y:S01]  /*16ef0*/  HMMA.16816.F32.BF16 R176, R8, R32, R84 ;  /* 0x0000002008b0723c */ /* 0x000fe20000041854 */
[----:B------:R-:W-:-:S07]  /*16f00*/  IMAD.WIDE.U32 R50, R5, -0x326172a9, RZ ;  /* 0xcd9e8d5705327825 */ /* 0x000fce00078e00ff */
[----:B------:R-:W-:Y:S01]  /*16f10*/  HMMA.16816.F32.BF16 R196, R8, R34, R96 ;  /* 0x0000002208c4723c */ /* 0x000fe20000041860 */
[----:B------:R-:W-:Y:S01]  /*16f20*/  IMAD.WIDE.U32 R8, R6, -0x2daee0ad, RZ ;  /* 0xd2511f5306087825 */ /* 0x000fe200078e00ff */
[----:B------:R-:W-:Y:S01]  /*16f30*/  LOP3.LUT R3, R188, R28, R3, 0x96, !PT ;  /* 0x0000001cbc037212 */ /* 0x000fe200078e9603 */
[----:B------:R-:W1:Y:S02]  /*16f40*/  LDSM.16.MT88.4 R12, [R109+0x9800] ;  /* 0x009800006d0c783b */ /* 0x000e640000004200 */
[----:B------:R-:W-:Y:S01]  /*16f50*/  IMAD.WIDE.U32 R6, R7, -0x326172a9, RZ ;  /* 0xcd9e8d5707067825 */ /* 0x000fe200078e00ff */
[----:B------:R-:W-:Y:S01]  /*16f60*/  LOP3.LUT R0, R181, R2, R9, 0x96, !PT ;  /* 0x00000002b5007212 */ /* 0x000fe200078e9609 */
[----:B------:R-:W-:Y:S02]  /*16f70*/  LDSM.16.MT88.4 R32, [R37+0x2800] ;  /* 0x002800002520783b */ /* 0x000fe40000004200 */
[----:B------:R-:W-:Y:S02]  /*16f80*/  IMAD.MOV.U32 R182, RZ, RZ, R64 ;  /* 0x000000ffffb67224 */ /* 0x000fe400078e0040 */
[----:B------:R-:W-:-:S02]  /*16f90*/  IMAD.MOV.U32 R181, RZ, RZ, R105 ;  /* 0x000000ffffb57224 */ /* 0x000fc400078e0069 */
[----:B------:R-:W-:Y:S02]  /*16fa0*/  IMAD.MOV.U32 R64, RZ, RZ, R65 ;  /* 0x000000ffff407224 */ /* 0x000fe400078e0041 */
[----:B------:R-:W-:Y:S02]  /*16fb0*/  IMAD.MOV.U32 R105, RZ, RZ, R40 ;  /* 0x000000ffff697224 */ /* 0x000fe400078e0028 */
[----:B------:R-:W-:Y:S02]  /*16fc0*/  IMAD.MOV.U32 R65, RZ, RZ, R165 ;  /* 0x000000ffff417224 */ /* 0x000fe400078e00a5 */
[----:B------:R-:W-:Y:S02]  /*16fd0*/  IMAD.MOV.U32 R40, RZ, RZ, R164 ;  /* 0x000000ffff287224 */ /* 0x000fe400078e00a4 */
[----:B------:R-:W-:Y:S01]  /*16fe0*/  IMAD.MOV.U32 R165, RZ, RZ, R155 ;  /* 0x000000ffffa57224 */ /* 0x000fe200078e009b */
[----:B------:R-:W-:Y:S01]  /*16ff0*/  LOP3.LUT R7, R248, R194, R7, 0x96, !PT ;  /* 0x000000c2f8077212 */ /* 0x000fe200078e9607 */
[----:B------:R-:W-:Y:S01]  /*17000*/  IMAD.MOV.U32 R164, RZ, RZ, R166 ;  /* 0x000000ffffa47224 */ /* 0x000fe200078e00a6 */
[----:B------:R-:W-:Y:S01]  /*17010*/  LOP3.LUT R5, R249, R6, R51, 0x96, !PT ;  /* 0x00000006f9057212 */ /* 0x000fe200078e9633 */
[----:B------:R-:W-:-:S02]  /*17020*/  IMAD.MOV.U32 R155, RZ, RZ, R44 ;  /* 0x000000ffff9b7224 */ /* 0x000fc400078e002c */
[----:B------:R-:W-:Y:S02]  /*17030*/  IMAD.MOV.U32 R166, RZ, RZ, R43 ;  /* 0x000000ffffa67224 */ /* 0x000fe400078e002b */
[----:B------:R-:W-:Y:S02]  /*17040*/  IMAD.MOV.U32 R44, RZ, RZ, R42 ;  /* 0x000000ffff2c7224 */ /* 0x000fe400078e002a */
[----:B------:R-:W-:-:S04]  /*17050*/  IMAD.WIDE.U32 R2, R3, -0x326172a9, RZ ;  /* 0xcd9e8d5703027825 */ /* 0x000fc800078e00ff */
[----:B------:R-:W-:-:S04]  /*17060*/  IMAD.WIDE.U32 R42, R0, -0x326172a9, RZ ;  /* 0xcd9e8d57002a7825 */ /* 0x000fc800078e00ff */
[----:B------:R-:W-:Y:S02]  /*17070*/  IMAD.MOV.U32 R183, RZ, RZ, R180 ;  /* 0x000000ffffb77224 */ /* 0x000fe400078e00b4 */
[----:B------:R-:W-:Y:S02]  /*17080*/  IMAD.MOV.U32 R188, RZ, RZ, R106 ;  /* 0x000000ffffbc7224 */ /* 0x000fe400078e006a */
[----:B------:R-:W-:Y:S02]  /*17090*/  IMAD.MOV.U32 R180, RZ, RZ, R38 ;  /* 0x000000ffffb47224 */ /* 0x000fe400078e0026 */
[----:B------:R-:W-:Y:S02]  /*170a0*/  IMAD.MOV.U32 R106, RZ, RZ, R39 ;  /* 0x000000ffff6a7224 */ /* 0x000fe400078e0027 */
[----:B------:R-:W-:Y:S02]  /*170b0*/  IMAD.MOV.U32 R38, RZ, RZ, R52 ;  /* 0x000000ffff267224 */ /* 0x000fe400078e0034 */
[----:B------:R-:W-:Y:S01]  /*170c0*/  IMAD.MOV.U32 R39, RZ, RZ, R53 ;  /* 0x000000ffff277224 */ /* 0x000fe200078e0035 */
[----:B------:R-:W-:Y:S01]  /*170d0*/  LOP3.LUT R0, R248, R192, R3, 0x96, !PT ;  /* 0x000000c0f8007212 */ /* 0x000fe200078e9603 */
[----:B------:R-:W-:Y:S01]  /*170e0*/  IMAD.WIDE.U32 R6, R7, -0x2daee0ad, RZ ;  /* 0xd2511f5307067825 */ /* 0x000fe200078e00ff */
[----:B------:R-:W-:-:S03]  /*170f0*/  LOP3.LUT R2, R249, R2, R43, 0x96, !PT ;  /* 0x00000002f9027212 */ /* 0x000fc600078e962b */
[----:B------:R-:W-:Y:S01]  /*17100*/  IMAD.WIDE.U32 R52, R5, -0x2daee0ad, RZ ;  /* 0xd2511f5305347825 */ /* 0x000fe200078e00ff */
[----:B------:R-:W-:-:S03]  /*17110*/  LOP3.LUT R7, R247, R4, R7, 0x96, !PT ;  /* 0x00000004f7077212 */ /* 0x000fc600078e9607 */
[----:B------:R-:W-:Y:S02]  /*17120*/  IMAD.MOV.U32 R187, RZ, RZ, R180 ;  /* 0x000000ffffbb7224 */ /* 0x000fe400078e00b4 */
[----:B------:R-:W-:Y:S01]  /*17130*/  IMAD.MOV.U32 R180, RZ, RZ, R164 ;  /* 0x000000ffffb47224 */ /* 0x000fe200078e00a4 */
[----:B------:R-:W-:Y:S01]  /*17140*/  LOP3.LUT R3, R250, R6, R53, 0x96, !PT ;  /* 0x00000006fa037212 */ /* 0x000fe200078e9635 */
[----:B------:R-:W-:Y:S02]  /*17150*/  IMAD.MOV.U32 R31, RZ, RZ, R181 ;  /* 0x000000ffff1f7224 */ /* 0x000fe400078e00b5 */
[----:B------:R-:W-:Y:S02]  /*17160*/  IMAD.MOV.U32 R164, RZ, RZ, R166 ;  /* 0x000000ffffa47224 */ /* 0x000fe400078e00a6 */
[----:B------:R-:W-:Y:S02]  /*17170*/  IMAD.MOV.U32 R181, RZ, RZ, R40 ;  /* 0x000000ffffb57224 */ /* 0x000fe400078e0028 */
[----:B------:R-:W-:-:S02]  /*17180*/  IMAD.MOV.U32 R166, RZ, RZ, R41 ;  /* 0x000000ffffa67224 */ /* 0x000fc400078e0029 */
[----:B------:R-:W-:Y:S02]  /*17190*/  IMAD.MOV.U32 R192, RZ, RZ, R195 ;  /* 0x000000ffffc07224 */ /* 0x000fe400078e00c3 */
[----:B------:R-:W-:-:S04]  /*171a0*/  IMAD.WIDE.U32 R4, R0, -0x2daee0ad, RZ ;  /* 0xd2511f5300047825 */ /* 0x000fc800078e00ff */
[----:B------:R-:W-:-:S04]  /*171b0*/  IMAD.WIDE.U32 R40, R2, -0x2daee0ad, RZ ;  /* 0xd2511f5302287825 */ /* 0x000fc800078e00ff */
[----:B------:R-:W-:Y:S02]  /*171c0*/  IMAD.MOV.U32 R195, RZ, RZ, R64 ;  /* 0x000000ffffc37224 */ /* 0x000fe400078e0040 */
[----:B------:R-:W-:Y:S02]  /*171d0*/  IMAD.MOV.U32 R64, RZ, RZ, R165 ;  /* 0x000000ffff407224 */ /* 0x000fe400078e00a5 */
[----:B------:R-:W-:Y:S01]  /*171e0*/  IMAD.MOV.U32 R165, RZ, RZ, R44 ;  /* 0x000000ffffa57224 */ /* 0x000fe200078e002c */
[----:B------:R-:W-:Y:S01]  /*171f0*/  LOP3.LUT R6, R247, R8, R5, 0x96, !PT ;  /* 0x00000008f7067212 */ /* 0x000fe200078e9605 */
[----:B------:R-:W-:Y:S01]  /*17200*/  IMAD.WIDE.U32 R2, R3, -0x326172a9, RZ ;  /* 0xcd9e8d5703027825 */ /* 0x000fe200078e00ff */
[----:B------:R-:W-:-:S03]  /*17210*/  LOP3.LUT R0, R250, R4, R41, 0x96, !PT ;  /* 0x00000004fa007212 */ /* 0x000fc600078e9629 */
[----:B------:R-:W-:Y:S01]  /*17220*/  IMAD.WIDE.U32 R44, R7, -0x326172a9, RZ ;  /* 0xcd9e8d57072c7825 */ /* 0x000fe200078e00ff */
[C---:B------:R-:W-:Y:S02]  /*17230*/  PRMT R11, R2.reuse, 0x7771, RZ ;  /* 0x00007771020b7816 */ /* 0x040fe400000000ff */
[C---:B------:R-:W-:Y:S01]  /*17240*/  PRMT R9, R2.reuse, 0x7773, RZ ;  /* 0x0000777302097816 */ /* 0x040fe200000000ff */
[----:B------:R-:W-:Y:S01]  /*17250*/  IMAD.MOV.U32 R29, RZ, RZ, R183 ;  /* 0x000000ffff1d7224 */ /* 0x000fe200078e00b7 */
[----:B------:R-:W-:Y:S01]  /*17260*/  PRMT R8, R2, 0x7772, RZ ;  /* 0x0000777202087816 */ /* 0x000fe200000000ff */
[----:B------:R-:W-:Y:S01]  /*17270*/  IMAD.MOV.U32 R28, RZ, RZ, R188 ;  /* 0x000000ffff1c7224 */ /* 0x000fe200078e00bc */
[----:B------:R-:W-:Y:S01]  /*17280*/  LOP3.LUT R4, R55, R44, R3, 0x96, !PT ;  /* 0x0000002c37047212 */ /* 0x000fe200078e9603 */
[----:B------:R-:W-:Y:S02]  /*17290*/  IMAD.MOV.U32 R183, RZ, RZ, R38 ;  /* 0x000000ffffb77224 */ /* 0x000fe400078e0026 */
[----:B------:R-:W-:-:S02]  /*172a0*/  IMAD.MOV.U32 R188, RZ, RZ, R39 ;  /* 0x000000ffffbc7224 */ /* 0x000fc400078e0027 */
[----:B------:R-:W-:Y:S02]  /*172b0*/  IMAD.MOV.U32 R10, RZ, RZ, R2 ;  /* 0x000000ffff0a7224 */ /* 0x000fe400078e0002 */
[----:B------:R-:W-:-:S04]  /*172c0*/  IMAD.WIDE.U32 R38, R6, -0x326172a9, RZ ;  /* 0xcd9e8d5706267825 */ /* 0x000fc800078e00ff */
[----:B------:R-:W-:-:S04]  /*172d0*/  IMAD.WIDE.U32 R2, R0, -0x326172a9, RZ ;  /* 0xcd9e8d5700027825 */ /* 0x000fc800078e00ff */
[----:B------:R-:W-:Y:S01]  /*172e0*/  FFMA.FTZ R5, R202, UR4, -R17 ;  /* 0x00000004ca057c23 */ /* 0x000fe20008010811 */
[----:B------:R-:W-:Y:S01]  /*172f0*/  LOP3.LUT R0, R55, R38, R3, 0x96, !PT ;  /* 0x0000002637007212 */ /* 0x000fe200078e9603 */
[----:B------:R-:W-:Y:S01]  /*17300*/  FFMA.FTZ R3, R201, UR4, -R17 ;  /* 0x00000004c9037c23 */ /* 0x000fe20008010811 */
[----:B------:R-:W-:Y:S01]  /*17310*/  IMAD.MOV.U32 R194, RZ, RZ, R105 ;  /* 0x000000ffffc27224 */ /* 0x000fe200078e0069 */
[----:B------:R-:W-:Y:S01]  /*17320*/  PRMT R7, R2, 0x7771, RZ ;  /* 0x0000777102077816 */ /* 0x000fe200000000ff */
[----:B------:R2:W-:Y:S01]  /*17330*/  MUFU.EX2 R105, R5 ;  /* 0x0000000500697308 */ /* 0x0005e20000000800 */
[----:B------:R-:W-:Y:S02]  /*17340*/  IMAD.MOV.U32 R193, RZ, RZ, R106 ;  /* 0x000000ffffc17224 */ /* 0x000fe400078e006a */
[----:B------:R-:W-:-:S05]  /*17350*/  IMAD.MOV.U32 R6, RZ, RZ, R2 ;  /* 0x000000ffff067224 */ /* 0x000fca00078e0002 */
[----:B------:R3:W-:Y:S01]  /*17360*/  MUFU.EX2 R106, R3 ;  /* 0x00000003006a7308 */ /* 0x0007e20000000800 */
[C---:B--2---:R-:W-:Y:S02]  /*17370*/  PRMT R5, R2.reuse, 0x7773, RZ ;  /* 0x0000777302057816 */ /* 0x044fe400000000ff */
[----:B------:R-:W-:Y:S01]  /*17380*/  PRMT R2, R2, 0x7772, RZ ;  /* 0x0000777202027816 */ /* 0x000fe200000000ff */
[----:B---3--:R-:W-:-:S03]  /*17390*/  FFMA.FTZ R3, R108, UR4, -R17 ;  /* 0x000000046c037c23 */ /* 0x008fc60008010811 */
[----:B------:R-:W-:Y:S02]  /*173a0*/  PRMT R22, R2, 0x5410, R5 ;  /* 0x0000541002167816 */ /* 0x000fe40000000005 */
[----:B------:R-:W-:Y:S01]  /*173b0*/  LOP3.LUT R2, R10, 0xff, RZ, 0xc0, !PT ;  /* 0x000000ff0a027812 */ /* 0x000fe200078ec0ff */
[----:B------:R2:W-:Y:S03]  /*173c0*/  MUFU.EX2 R108, R3 ;  /* 0x00000003006c7308 */ /* 0x0005e60000000800 */
[----:B------:R-:W-:Y:S02]  /*173d0*/  PRMT R11, R2, 0x5410, R11 ;  /* 0x00005410020b7816 */ /* 0x000fe4000000000b */
[----:B------:R-:W-:-:S04]  /*173e0*/  LOP3.LUT R2, R6, 0xff, RZ, 0xc0, !PT ;  /* 0x000000ff06027812 */ /* 0x000fc800078ec0ff */
[----:B------:R-:W-:Y:S01]  /*173f0*/  PRMT R21, R2, 0x5410, R7 ;  /* 0x0000541002157816 */ /* 0x000fe20000000007 */
[----:B--2---:R-:W-:-:S04]  /*17400*/  FFMA.FTZ R3, R107, UR4, -R17 ;  /* 0x000000046b037c23 */ /* 0x004fc80008010811 */
[----:B------:R2:W3:Y:S01]  /*17410*/  MUFU.EX2 R107, R3 ;  /* 0x00000003006b7308 */ /* 0x0004e20000000800 */
[C---:B------:R-:W-:Y:S02]  /*17420*/  LOP3.LUT R2, R4.reuse, 0xffff, RZ, 0xc0, !PT ;  /* 0x0000ffff04027812 */ /* 0x040fe400078ec0ff */
[----:B------:R-:W-:Y:S02]  /*17430*/  LOP3.LUT R6, R4, 0xff, RZ, 0xc0, !PT ;  /* 0x000000ff04067812 */ /* 0x000fe400078ec0ff */
[----:B------:R-:W-:Y:S01]  /*17440*/  SHF.R.U32.HI R5, RZ, 0x18, R4 ;  /* 0x00000018ff057819 */ /* 0x000fe20000011604 */
[----:B--2---:R-:W-:-:S04]  /*17450*/  FFMA.FTZ R3, R235, UR4, -R36 ;  /* 0x00000004eb037c23 */ /* 0x004fc80008010824 */
[----:B------:R2:W-:Y:S02]  /*17460*/  MUFU.EX2 R85, R3 ;  /* 0x0000000300557308 */ /* 0x0005e40000000800 */
[----:B--2---:R-:W-:Y:S02]  /*17470*/  PRMT R3, R4, 0x7632, R3 ;  /* 0x0000763204037816 */ /* 0x004fe40000000003 */
[----:B------:R-:W-:Y:S02]  /*17480*/  SHF.R.U32.HI R4, RZ, 0x8, R2 ;  /* 0x00000008ff047819 */ /* 0x000fe40000011602 */
[----:B------:R-:W-:Y:S01]  /*17490*/  LOP3.LUT R2, R3, 0xff, RZ, 0xc0, !PT ;  /* 0x000000ff03027812 */ /* 0x000fe200078ec0ff */
[----:B------:R-:W-:-:S03]  /*174a0*/  FFMA.FTZ R3, R234, UR4, -R36 ;  /* 0x00000004ea037c23 */ /* 0x000fc60008010824 */
[----:B------:R-:W-:Y:S01]  /*174b0*/  PRMT R5, R2, 0x5410, R5 ;  /* 0x0000541002057816 */ /* 0x000fe20000000005 */
[----:B------:R2:W-:Y:S01]  /*174c0*/  MUFU.EX2 R84, R3 ;  /* 0x0000000300547308 */ /* 0x0005e20000000800 */
[----:B------:R-:W-:-:S04]  /*174d0*/  LOP3.LUT R2, R0, 0xffff, RZ, 0xc0, !PT ;  /* 0x0000ffff00027812 */ /* 0x000fc800078ec0ff */
[----:B------:R-:W-:Y:S01]  /*174e0*/  SHF.R.U32.HI R2, RZ, 0x8, R2 ;  /* 0x00000008ff027819 */ /* 0x000fe20000011602 */
[----:B--2---:R-:W-:-:S04]  /*174f0*/  FFMA.FTZ R3, R232, UR4, -R36 ;  /* 0x00000004e8037c23 */ /* 0x004fc80008010824 */
[----:B------:R2:W-:Y:S01]  /*17500*/  MUFU.EX2 R86, R3 ;  /* 0x0000000300567308 */ /* 0x0005e20000000800 */
[----:B------:R-:W-:Y:S01]  /*17510*/  IMAD.MOV.U32 R186, RZ, RZ, R66 ;  /* 0x000000ffffba7224 */ /* 0x000fe200078e0042 */
[----:B------:R-:W-:Y:S01]  /*17520*/  PRMT R6, R6, 0x5410, R4 ;  /* 0x0000541006067816 */ /* 0x000fe20000000004 */
[----:B------:R-:W-:Y:S01]  /*17530*/  FFMA.FTZ R4, R203, UR4, -R36 ;  /* 0x00000004cb047c23 */ /* 0x000fe20008010824 */
[----:B--2---:R-:W-:-:S04]  /*17540*/  LOP3.LUT R3, R0, 0xff, RZ, 0xc0, !PT ;  /* 0x000000ff00037812 */ /* 0x004fc800078ec0ff */
[----:B------:R-:W-:Y:S01]  /*17550*/  PRMT R20, R3, 0x5410, R2 ;  /* 0x0000541003147816 */ /* 0x000fe20000000002 */
[----:B------:R-:W-:Y:S01]  /*17560*/  FFMA.FTZ R2, R238, UR4, -R18 ;  /* 0x00000004ee027c23 */ /* 0x000fe20008010812 */
[----:B------:R-:W-:Y:S02]  /*17570*/  PRMT R3, R0, 0x7632, R3 ;  /* 0x0000763200037816 */ /* 0x000fe40000000003 */
[----:B------:R-:W-:Y:S01]  /*17580*/  SHF.R.U32.HI R0, RZ, 0x18, R0 ;  /* 0x00000018ff007819 */ /* 0x000fe20000011600 */
[----:B------:R2:W-:Y:S01]  /*17590*/  MUFU.EX2 R66, R2 ;  /* 0x0000000200427308 */ /* 0x0005e20000000800 */
[----:B------:R-:W-:-:S07]  /*175a0*/  IMAD.MOV.U32 R185, RZ, RZ, R67 ;  /* 0x000000ffffb97224 */ /* 0x000fce00078e0043 */
[----:B------:R4:W5:Y:S01]  /*175b0*/  MUFU.EX2 R87, R4 ;  /* 0x0000000400577308 */ /* 0x0009620000000800 */
[----:B--2---:R-:W-:-:S04]  /*175c0*/  LOP3.LUT R2, R3, 0xff, RZ, 0xc0, !PT ;  /* 0x000000ff03027812 */ /* 0x004fc800078ec0ff */
[----:B------:R-:W-:Y:S01]  /*175d0*/  PRMT R7, R2, 0x5410, R0 ;  /* 0x0000541002077816 */ /* 0x000fe20000000000 */
[--C-:B------:R-:W-:Y:S01]  /*175e0*/  FFMA.FTZ R0, R236, UR4, -R18.reuse ;  /* 0x00000004ec007c23 */ /* 0x100fe20008010812 */
[--C-:B------:R-:W-:Y:S01]  /*175f0*/  FFMA.FTZ R38, R185, UR4, -R18.reuse ;  /* 0x00000004b9267c23 */ /* 0x100fe20008010812 */
[----:B------:R-:W-:Y:S02]  /*17600*/  IMAD.MOV.U32 R185, RZ, RZ, R187 ;  /* 0x000000ffffb97224 */ /* 0x000fe400078e00bb */
[----:B------:R2:W-:Y:S01]  /*17610*/  MUFU.EX2 R67, R0 ;  /* 0x0000000000437308 */ /* 0x0005e20000000800 */
[----:B------:R-:W-:Y:S01]  /*17620*/  FFMA.FTZ R3, R237, UR4, -R18 ;  /* 0x00000004ed037c23 */ /* 0x000fe20008010812 */
[----:B------:R-:W-:Y:S01]  /*17630*/  IMAD.MOV.U32 R187, RZ, RZ, R31 ;  /* 0x000000ffffbb7224 */ /* 0x000fe200078e001f */
[----:B------:R-:W-:Y:S01]  /*17640*/  PRMT R8, R8, 0x5410, R9 ;  /* 0x0000541008087816 */ /* 0x000fe20000000009 */
[----:B------:R-:W-:Y:S02]  /*17650*/  IMAD.MOV.U32 R31, RZ, RZ, R29 ;  /* 0x000000ffff1f7224 */ /* 0x000fe400078e001d */
[----:B----4-:R-:W-:Y:S01]  /*17660*/  FFMA.FTZ R4, R252, UR4, -R19 ;  /* 0x00000004fc047c23 */ /* 0x010fe20008010813 */
[----:B------:R-:W-:-:S02]  /*17670*/  IMAD.MOV.U32 R30, RZ, RZ, R182 ;  /* 0x000000ffff1e7224 */ /* 0x000fc400078e00b6 */
[----:B------:R-:W-:Y:S02]  /*17680*/  IMAD.MOV.U32 R29, RZ, RZ, R100 ;  /* 0x000000ffff1d7224 */ /* 0x000fe400078e0064 */
[----:B------:R-:W-:Y:S01]  /*17690*/  IMAD.MOV.U32 R182, RZ, RZ, R65 ;  /* 0x000000ffffb67224 */ /* 0x000fe200078e0041 */
[----:B---3--:R-:W-:Y:S01]  /*176a0*/  F2FP.BF16.F32.PACK_AB R2, R107, R108 ;  /* 0x0000006c6b02723e */ /* 0x008fe200000010ff */
[----:B------:R3:W4:Y:S01]  /*176b0*/  MUFU.EX2 R65, R3 ;  /* 0x0000000300417308 */ /* 0x0007220000000800 */
[----:B--2---:R-:W-:-:S07]  /*176c0*/  FFMA.FTZ R0, R233, UR4, -R18 ;  /* 0x00000004e9007c23 */ /* 0x004fce0008010812 */
[----:B------:R2:W-:Y:S01]  /*176d0*/  MUFU.EX2 R100, R0 ;  /* 0x0000000000647308 */ /* 0x0005e20000000800 */
[----:B---3--:R-:W-:-:S07]  /*176e0*/  LOP3.LUT R3, R8, 0xff00ff, RZ, 0xc0, !PT ;  /* 0x00ff00ff08037812 */ /* 0x008fce00078ec0ff */
[----:B------:R3:W-:Y:S01]  /*176f0*/  MUFU.EX2 R53, R4 ;  /* 0x0000000400357308 */ /* 0x0007e20000000800 */
[----:B--2---:R-:W-:-:S05]  /*17700*/  HSET2.LE.AND R0, R11, R16, PT ;  /* 0x000000100b007233 */ /* 0x004fca0003803000 */
[----:B------:R-:W-:Y:S02]  /*17710*/  LOP3.LUT R10, R2, R0, RZ, 0xc0, !PT ;  /* 0x00000000020a7212 */ /* 0x000fe400078ec0ff */
[----:B------:R-:W-:Y:S01]  /*17720*/  HSET2.LE.AND R0, R3, R16, PT ;  /* 0x0000001003007233 */ /* 0x000fe20003803000 */
[----:B---3--:R-:W-:Y:S01]  /*17730*/  FFMA.FTZ R4, R245, UR4, -R19 ;  /* 0x00000004f5047c23 */ /* 0x008fe20008010813 */
[----:B-----5:R-:W-:-:S03]  /*17740*/  F2FP.BF16.F32.PACK_AB R2, R87, R86 ;  /* 0x000000565702723e */ /* 0x020fc600000010ff */
[----:B------:R2:W3:Y:S01]  /*17750*/  MUFU.EX2 R55, R4 ;  /* 0x0000000400377308 */ /* 0x0004e20000000800 */
[--C-:B------:R-:W-:Y:S02]  /*17760*/  HSET2.LE.AND R3, R5, R16.reuse, PT ;  /* 0x0000001005037233 */ /* 0x100fe40003803000 */
[----:B------:R-:W-:Y:S02]  /*17770*/  LOP3.LUT R11, R2, R0, RZ, 0xc0, !PT ;  /* 0x00000000020b7212 */ /* 0x000fe400078ec0ff */
[----:B------:R-:W-:Y:S02]  /*17780*/  HSET2.LE.AND R0, R6, R16, PT ;  /* 0x0000001006007233 */ /* 0x000fe40003803000 */
[----:B------:R-:W-:Y:S01]  /*17790*/  F2FP.BF16.F32.PACK_AB R2, R106, R105 ;  /* 0x000000696a02723e */ /* 0x000fe200000010ff */
[----:B------:R-:W-:Y:S01]  /*177a0*/  FFMA.FTZ R41, R186, UR4, -R18 ;  /* 0x00000004ba297c23 */ /* 0x000fe20008010812 */
[----:B------:R-:W-:Y:S02]  /*177b0*/  IMAD.MOV.U32 R186, RZ, RZ, R30 ;  /* 0x000000ffffba7224 */ /* 0x000fe400078e001e */
[----:B------:R-:W-:Y:S01]  /*177c0*/  FFMA.FTZ R5, R241, UR4, -R19 ;  /* 0x00000004f1057c23 */ /* 0x000fe20008010813 */
[--C-:B------:R-:W-:Y:S01]  /*177d0*/  FFMA.FTZ R43, R230, UR4, -R17.reuse ;  /* 0x00000004e62b7c23 */ /* 0x100fe20008010811 */
[----:B--2---:R-:W-:Y:S01]  /*177e0*/  F2FP.BF16.F32.PACK_AB R4, R84, R85 ;  /* 0x000000555404723e */ /* 0x004fe200000010ff */
[--C-:B------:R-:W-:Y:S01]  /*177f0*/  FFMA.FTZ R51, R200, UR4, -R17.reuse ;  /* 0x00000004c8337c23 */ /* 0x100fe20008010811 */
[----:B------:R-:W-:-:S02]  /*17800*/  FFMA.FTZ R96, R191, UR4, -R17 ;  /* 0x00000004bf607c23 */ /* 0x000fc40008010811 */
[----:B------:R-:W-:Y:S01]  /*17810*/  LOP3.LUT R9, R4, R3, RZ, 0xc0, !PT ;  /* 0x0000000304097212 */ /* 0x000fe200078ec0ff */
[----:B------:R-:W-:Y:S01]  /*17820*/  FFMA.FTZ R3, R240, UR4, -R19 ;  /* 0x00000004f0037c23 */ /* 0x000fe20008010813 */
[----:B------:R-:W-:Y:S01]  /*17830*/  FFMA.FTZ R97, R189, UR4, -R17 ;  /* 0x00000004bd617c23 */ /* 0x000fe20008010811 */
[----:B------:R-:W-:Y:S01]  /*17840*/  IMAD.MOV.U32 R30, RZ, RZ, R28 ;  /* 0x000000ffff1e7224 */ /* 0x000fe200078e001c */
[----:B------:R-:W-:Y:S01]  /*17850*/  LOP3.LUT R8, R2, R0, RZ, 0xc0, !PT ;  /* 0x0000000002087212 */ /* 0x000fe200078ec0ff */
[----:B------:R-:W-:Y:S01]  /*17860*/  FFMA.FTZ R17, R231, UR4, -R18 ;  /* 0x00000004e7117c23 */ /* 0x000fe20008010812 */
[----:B------:R-:W-:Y:S01]  /*17870*/  IMAD.MOV.U32 R28, RZ, RZ, R192 ;  /* 0x000000ffff1c7224 */ /* 0x000fe200078e00c0 */
[----:B------:R-:W-:Y:S01]  /*17880*/  HSET2.LE.AND R0, R20, R16, PT ;  /* 0x0000001014007233 */ /* 0x000fe20003803000 */
[----:B------:R-:W-:Y:S01]  /*17890*/  IMAD.MOV.U32 R192, RZ, RZ, R54 ;  /* 0x000000ffffc07224 */ /* 0x000fe200078e0036 */
[----:B----4-:R-:W-:Y:S01]  /*178a0*/  F2FP.BF16.F32.PACK_AB R2, R65, R66 ;  /* 0x000000424102723e */ /* 0x010fe200000010ff */
[----:B------:R-:W-:Y:S01]  /*178b0*/  IMAD.MOV.U32 R231, RZ, RZ, R64 ;  /* 0x000000ffffe77224 */ /* 0x000fe200078e0040 */
[----:B------:R2:W-:Y:S02]  /*178c0*/  MUFU.EX2 R54, R5 ;  /* 0x0000000500367308 */ /* 0x0005e40000000800 */
[----:B------:R-:W-:-:S02]  /*178d0*/  LOP3.LUT R4, R2, R0, RZ, 0xc0, !PT ;  /* 0x0000000002047212 */ /* 0x000fc400078ec0ff */
[----:B------:R-:W-:-:S04]  /*178e0*/  HSET2.LE.AND R0, R7, R16, PT ;  /* 0x0000001007007233 */ /* 0x000fc80003803000 */
[----:B------:R4:W5:Y:S01]  /*178f0*/  MUFU.EX2 R64, R3 ;  /* 0x0000000300407308 */ /* 0x0009620000000800 */
[----:B---3--:R-:W-:-:S04]  /*17900*/  F2FP.BF16.F32.PACK_AB R2, R55, R53 ;  /* 0x000000353702723e */ /* 0x008fc800000010ff */
[----:B--2---:R-:W-:Y:S02]  /*17910*/  LOP3.LUT R5, R2, R0, RZ, 0xc0, !PT ;  /* 0x0000000002057212 */ /* 0x004fe400078ec0ff */
[--C-:B------:R-:W-:Y:S02]  /*17920*/  HSET2.LE.AND R0, R21, R16.reuse, PT ;  /* 0x0000001015007233 */ /* 0x100fe40003803000 */
[----:B------:R-:W-:Y:S02]  /*17930*/  F2FP.BF16.F32.PACK_AB R2, R100, R67 ;  /* 0x000000436402723e */ /* 0x000fe400000010ff */
[----:B----4-:R-:W-:Y:S02]  /*17940*/  LOP3.LUT R3, R22, 0xff00ff, RZ, 0xc0, !PT ;  /* 0x00ff00ff16037812 */ /* 0x010fe400078ec0ff */
[----:B------:R-:W-:Y:S01]  /*17950*/  LOP3.LUT R6, R2, R0, RZ, 0xc0, !PT ;  /* 0x0000000002067212 */ /* 0x000fe200078ec0ff */
[----:B------:R-:W-:Y:S01]  /*17960*/  IMAD.MOV.U32 R234, RZ, RZ, R192 ;  /* 0x000000ffffea7224 */ /* 0x000fe200078e00c0 */
[----:B-----5:R-:W-:Y:S01]  /*17970*/  F2FP.BF16.F32.PACK_AB R2, R64, R54 ;  /* 0x000000364002723e */ /* 0x020fe200000010ff */
[----:B------:R-:W-:Y:S01]  /*17980*/  IMAD.MOV.U32 R98, RZ, RZ, R193 ;  /* 0x000000ffff627224 */ /* 0x000fe200078e00c1 */
[----:B------:R-:W-:Y:S01]  /*17990*/  HSET2.LE.AND R0, R3, R16, PT ;  /* 0x0000001003007233 */ /* 0x000fe20003803000 */
[----:B------:R-:W-:Y:S01]  /*179a0*/  IMAD.MOV.U32 R99, RZ, RZ, R194 ;  /* 0x000000ffff637224 */ /* 0x000fe200078e00c2 */
[----:B-1----:R-:W-:Y:S01]  /*179b0*/  HMMA.16816.F32.BF16 R200, R8, R12, R56 ;  /* 0x0000000c08c8723c */ /* 0x002fe20000041838 */
[----:B------:R-:W-:Y:S01]  /*179c0*/  IMAD.MOV.U32 R238, RZ, RZ, R195 ;  /* 0x000000ffffee7224 */ /* 0x000fe200078e00c3 */
[----:B------:R-:W1:Y:S01]  /*179d0*/  LDSM.16.MT88.4 R20, [R109+0xa800] ;  /* 0x00a800006d14783b */ /* 0x000e620000004200 */
[----:B------:R-:W-:Y:S01]  /*179e0*/  LOP3.LUT R7, R2, R0, RZ, 0xc0, !PT ;  /* 0x0000000002077212 */ /* 0x000fe200078ec0ff */
[----:B------:R-:W-:-:S02]  /*179f0*/  IMAD.MOV.U32 R247, RZ, RZ, R30 ;  /* 0x000000fffff77224 */ /* 0x000fc400078e001e */
[----:B------:R-:W-:Y:S02]  /*17a00*/  IMAD.MOV.U32 R249, RZ, RZ, R31 ;  /* 0x000000fffff97224 */ /* 0x000fe400078e001f */
[----:B------:R-:W-:Y:S01]  /*17a10*/  IMAD.MOV.U32 R248, RZ, RZ, R28 ;  /* 0x000000fffff87224 */ /* 0x000fe200078e001c */
[----:B------:R-:W-:Y:S01]  /*17a20*/  HMMA.16816.F32.BF16 R192, R8, R14, R60 ;  /* 0x0000000e08c0723c */ /* 0x000fe2000004183c */
[----:B------:R-:W-:Y:S02]  /*17a30*/  IMAD.MOV.U32 R246, RZ, RZ, R29 ;  /* 0x000000fffff67224 */ /* 0x000fe400078e001d */
[----:B------:R-:W2:Y:S05]  /*17a40*/  LDSM.16.MT88.4 R28, [R109+0xb800] ;  /* 0x00b800006d1c783b */ /* 0x000eaa0000004200 */
[C---:B------:R-:W-:Y:S08]  /*17a50*/  HMMA.16816.F32.BF16 R112, R4.reuse, R12, R112 ;  /* 0x0000000c0470723c */ /* 0x040ff00000041870 */
[----:B------:R-:W-:Y:S01]  /*17a60*/  HMMA.16816.F32.BF16 R124, R4, R14, R124 ;  /* 0x0000000e047c723c */ /* 0x000fe2000004187c */
[----:B------:R-:W3:Y:S01]  /*17a70*/  LDSM.16.MT88.4 R12, [R37+0x1800] ;  /* 0x00180000250c783b */ /* 0x000ee20000004200 */
[----:B------:R-:W-:-:S05]  /*17a80*/  LOP3.LUT R2, R217, R42, R39, 0x96, !PT ;  /* 0x0000002ad9027212 */ /* 0x000fca00078e9627 */
[----:B------:R-:W-:Y:S01]  /*17a90*/  IMAD.WIDE.U32 R2, R2, -0x2daee0ad, RZ ;  /* 0xd2511f5302027825 */ /* 0x000fe200078e00ff */
[C---:B------:R-:W-:Y:S04]  /*17aa0*/  HMMA.16816.F32.BF16 R128, R4.reuse, R24, R128 ;  /* 0x000000180480723c */ /* 0x040fe80000041880 */
[----:B------:R-:W-:Y:S02]  /*17ab0*/  LOP3.LUT R0, R210, R40, R3, 0x96, !PT ;  /* 0x00000028d2007212 */ /* 0x000fe400078e9603 */
[C---:B------:R-:W-:Y:S02]  /*17ac0*/  PRMT R3, R2.reuse, 0x7772, RZ ;  /* 0x0000777202037816 */ /* 0x040fe400000000ff */
[C---:B------:R-:W-:Y:S08]  /*17ad0*/  HMMA.16816.F32.BF16 R140, R4.reuse, R26, R140 ;  /* 0x0000001a048c723c */ /* 0x040ff0000004188c */
[C---:B-1----:R-:W-:Y:S08]  /*17ae0*/  HMMA.16816.F32.BF16 R144, R4.reuse, R20, R144 ;  /* 0x000000140490723c */ /* 0x042ff00000041890 */
[C---:B------:R-:W-:Y:S08]  /*17af0*/  HMMA.16816.F32.BF16 R156, R4.reuse, R22, R156 ;  /* 0x00000016049c723c */ /* 0x040ff0000004189c */
[C---:B--2---:R-:W-:Y:S08]  /*17b00*/  HMMA.16816.F32.BF16 R72, R4.reuse, R28, R72 ;  /* 0x0000001c0448723c */ /* 0x044ff00000041848 */
[C---:B---3--:R-:W-:Y:S08]  /*17b10*/  HMMA.16816.F32.BF16 R160, R4.reuse, R12, R160 ;  /* 0x0000000c04a0723c */ /* 0x048ff000000418a0 */
[C---:B------:R-:W-:Y:S08]  /*17b20*/  HMMA.16816.F32.BF16 R172, R4.reuse, R14, R172 ;  /* 0x0000000e04ac723c */ /* 0x040ff000000418ac */
[C---:B------:R-:W-:Y:S08]  /*17b30*/  HMMA.16816.F32.BF16 R76, R4.reuse, R30, R76 ;  /* 0x0000001e044c723c */ /* 0x040ff0000004184c */
[C---:B------:R-:W-:Y:S08]  /*17b40*/  HMMA.16816.F32.BF16 R88, R4.reuse, R32, R88 ;  /* 0x000000200458723c */ /* 0x040ff00000041858 */
[----:B------:R-:W-:Y:S01]  /*17b50*/  HMMA.16816.F32.BF16 R60, R4, R34, R116 ;  /* 0x00000022043c723c */ /* 0x000fe20000041874 */
[C---:B------:R-:W-:Y:S01]  /*17b60*/  PRMT R4, R2.reuse, 0x7773, RZ ;  /* 0x0000777302047816 */ /* 0x040fe200000000ff */
[----:B------:R-:W-:Y:S01]  /*17b70*/  IMAD.MOV.U32 R6, RZ, RZ, R2 ;  /* 0x000000ffff067224 */ /* 0x000fe200078e0002 */
[----:B------:R-:W-:-:S02]  /*17b80*/  PRMT R5, R2, 0x7771, RZ ;  /* 0x0000777102057816 */ /* 0x000fc400000000ff */
[----:B------:R-:W-:Y:S02]  /*17b90*/  PRMT R7, R3, 0x5410, R4 ;  /* 0x0000541003077816 */ /* 0x000fe40000000004 */
[----:B------:R-:W-:Y:S02]  /*17ba0*/  LOP3.LUT R3, R6, 0xff, RZ, 0xc0, !PT ;  /* 0x000000ff06037812 */ /* 0x000fe400078ec0ff */
[C---:B------:R-:W-:Y:S02]  /*17bb0*/  LOP3.LUT R2, R0.reuse, 0xffff, RZ, 0xc0, !PT ;  /* 0x0000ffff00027812 */ /* 0x040fe400078ec0ff */
[----:B------:R-:W-:Y:S02]  /*17bc0*/  PRMT R6, R3, 0x5410, R5 ;  /* 0x0000541003067816 */ /* 0x000fe40000000005 */
[----:B------:R-:W-:Y:S02]  /*17bd0*/  SHF.R.U32.HI R2, RZ, 0x8, R2 ;  /* 0x00000008ff027819 */ /* 0x000fe40000011602 */
[----:B------:R-:W-:Y:S01]  /*17be0*/  LOP3.LUT R3, R0, 0xff, RZ, 0xc0, !PT ;  /* 0x000000ff00037812 */ /* 0x000fe200078ec0ff */
[----:B------:R-:W-:-:S03]  /*17bf0*/  IMAD.MOV.U32 R240, RZ, RZ, R185 ;  /* 0x000000fffff07224 */ /* 0x000fc600078e00b9 */
[--C-:B------:R-:W-:Y:S01]  /*17c00*/  PRMT R5, R3, 0x5410, R2.reuse ;  /* 0x0000541003057816 */ /* 0x100fe20000000002 */
[----:B------:R-:W-:Y:S01]  /*17c10*/  IMAD.MOV.U32 R59, RZ, RZ, R167 ;  /* 0x000000ffff3b7224 */ /* 0x000fe200078e00a7 */
[----:B------:R-:W-:Y:S01]  /*17c20*/  PRMT R2, R0, 0x7632, R2 ;  /* 0x0000763200027816 */ /* 0x000fe20000000002 */
[----:B------:R-:W-:Y:S01]  /*17c30*/  MUFU.EX2 R42, R17 ;  /* 0x00000011002a7308 */ /* 0x000fe20000000800 */
[----:B------:R-:W-:Y:S01]  /*17c40*/  SHF.R.U32.HI R3, RZ, 0x18, R0 ;  /* 0x00000018ff037819 */ /* 0x000fe20000011600 */
[--C-:B------:R-:W-:Y:S01]  /*17c50*/  FFMA.FTZ R4, R59, UR4, -R19.reuse ;  /* 0x000000043b047c23 */ /* 0x100fe20008010813 */
[----:B------:R-:W-:Y:S01]  /*17c60*/  LOP3.LUT R0, R2, 0xff, RZ, 0xc0, !PT ;  /* 0x000000ff02007812 */ /* 0x000fe200078ec0ff */
[----:B------:R-:W-:-:S04]  /*17c70*/  FFMA.FTZ R2, R240, UR4, -R19 ;  /* 0x00000004f0027c23 */ /* 0x000fc80008010813 */
[----:B------:R-:W1:Y:S01]  /*17c80*/  MUFU.EX2 R44, R38 ;  /* 0x00000026002c7308 */ /* 0x000e620000000800 */
[----:B------:R-:W-:Y:S01]  /*17c90*/  FFMA.FTZ R18, R190, UR4, -R18 ;  /* 0x00000004be127c23 */ /* 0x000fe20008010812 */
[----:B------:R-:W-:Y:S01]  /*17ca0*/  IMAD.MOV.U32 R237, RZ, RZ, R188 ;  /* 0x000000ffffed7224 */ /* 0x000fe200078e00bc */
[----:B------:R-:W-:Y:S01]  /*17cb0*/  HMMA.16816.F32.BF16 R68, R8, R28, R68 ;  /* 0x0000001c0844723c */ /* 0x000fe20000041844 */
[----:B------:R-:W-:-:S04]  /*17cc0*/  IMAD.MOV.U32 R252, RZ, RZ, R164 ;  /* 0x000000fffffc7224 */ /* 0x000fc800078e00a4 */
[----:B------:R2:W-:Y:S03]  /*17cd0*/  MUFU.EX2 R29, R2 ;  /* 0x00000002001d7308 */ /* 0x0005e60000000800 */
[----:B------:R-:W-:Y:S05]  /*17ce0*/  HMMA.16816.F32.BF16 R188, R8, R26, R120 ;  /* 0x0000001a08bc723c */ /* 0x000fea0000041878 */
[----:B------:R-:W-:Y:S01]  /*17cf0*/  MUFU.EX2 R41, R41 ;  /* 0x0000002900297308 */ /* 0x000fe20000000800 */
[----:B------:R-:W-:Y:S02]  /*17d00*/  IMAD.MOV.U32 R235, RZ, RZ, R183 ;  /* 0x000000ffffeb7224 */ /* 0x000fe400078e00b7 */
[----:B------:R-:W-:-:S02]  /*17d10*/  IMAD.MOV.U32 R230, RZ, RZ, R181 ;  /* 0x000000ffffe67224 */ /* 0x000fc400078e00b5 */
[----:B------:R-:W-:Y:S02]  /*17d20*/  IMAD.MOV.U32 R236, RZ, RZ, R182 ;  /* 0x000000ffffec7224 */ /* 0x000fe400078e00b6 */
[----:B------:R-:W-:Y:S01]  /*17d30*/  IMAD.MOV.U32 R233, RZ, RZ, R180 ;  /* 0x000000ffffe97224 */ /* 0x000fe200078e00b4 */
[----:B------:R3:W4:Y:S01]  /*17d40*/  MUFU.EX2 R27, R4 ;  /* 0x00000004001b7308 */ /* 0x0007220000000800 */
[----:B--2---:R-:W-:-:S07]  /*17d50*/  FFMA.FTZ R2, R252, UR4, -R19 ;  /* 0x00000004fc027c23 */ /* 0x004fce0008010813 */
[----:B------:R-:W2:Y:S01]  /*17d60*/  MUFU.EX2 R40, R18 ;  /* 0x0000001200287308 */ /* 0x000ea20000000800 */
[----:B------:R-:W-:Y:S02]  /*17d70*/  IMAD.MOV.U32 R232, RZ, RZ, R186 ;  /* 0x000000ffffe87224 */ /* 0x000fe400078e00ba */
[----:B------:R-:W-:Y:S02]  /*17d80*/  IMAD.MOV.U32 R250, RZ, RZ, R187 ;  /* 0x000000fffffa7224 */ /* 0x000fe400078e00bb */
[----:B------:R-:W-:Y:S02]  /*17d90*/  IMAD.MOV.U32 R245, RZ, RZ, R165 ;  /* 0x000000fffff57224 */ /* 0x000fe400078e00a5 */
[----:B------:R-:W-:Y:S01]  /*17da0*/  IMAD.MOV.U32 R241, RZ, RZ, R166 ;  /* 0x000000fffff17224 */ /* 0x000fe200078e00a6 */
[C---:B------:R-:W-:Y:S01]  /*17db0*/  HMMA.16816.F32.BF16 R132, R8.reuse, R22, R132 ;  /* 0x000000160884723c */ /* 0x040fe20000041884 */
[----:B---3--:R-:W-:Y:S01]  /*17dc0*/  PRMT R4, R0, 0x5410, R3 ;  /* 0x0000541000047816 */ /* 0x008fe20000000003 */
[----:B------:R-:W-:Y:S01]  /*17dd0*/  FFMA.FTZ R0, R231, UR4, -R19 ;  /* 0x00000004e7007c23 */ /* 0x000fe20008010813 */
[----:B------:R1:W-:Y:S01]  /*17de0*/  MUFU.EX2 R28, R2 ;  /* 0x00000002001c7308 */ /* 0x0003e20000000800 */
[----:B------:R-:W-:Y:S01]  /*17df0*/  LOP3.LUT R3, R7, 0xff00ff, RZ, 0xc0, !PT ;  /* 0x00ff00ff07037812 */ /* 0x000fe200078ec0ff */
[----:B------:R-:W-:Y:S01]  /*17e00*/  FFMA.FTZ R17, R238, R48, R244 ;  /* 0x00000030ee117223 */ /* 0x000fe200000100f4 */
[----:B------:R-:W-:Y:S05]  /*17e10*/  LDSM.16.MT88.4 R120, [R109+0x9c00] ;  /* 0x009c00006d78783b */ /* 0x000fea0000004200 */
[----:B------:R3:W5:Y:S01]  /*17e20*/  MUFU.EX2 R26, R0 ;  /* 0x00000000001a7308 */ /* 0x0007620000000800 */
[----:B------:R-:W-:Y:S01]  /*17e30*/  HMMA.16816.F32.BF16 R180, R8, R24, R148 ;  /* 0x0000001808b4723c */ /* 0x000fe20000041894 */
[----:B-1----:R-:W-:-:S07]  /*17e40*/  F2FP.BF16.F32.PACK_AB R2, R44, R42 ;  /* 0x0000002a2c02723e */ /* 0x002fce00000010ff */
[----:B------:R-:W-:Y:S01]  /*17e50*/  HMMA.16816.F32.BF16 R148, R8, R20, R92 ;  /* 0x000000140894723c */ /* 0x000fe2000004185c */
[----:B---3--:R-:W-:-:S05]  /*17e60*/  HSET2.LE.AND R0, R5, R16, PT ;  /* 0x0000001005007233 */ /* 0x008fca0003803000 */
[----:B------:R-:W-:Y:S02]  /*17e70*/  LOP3.LUT R92, R2, R0, RZ, 0xc0, !PT ;  /* 0x00000000025c7212 */ /* 0x000fe400078ec0ff */
[--C-:B------:R-:W-:Y:S02]  /*17e80*/  HSET2.LE.AND R2, R4, R16.reuse, PT ;  /* 0x0000001004027233 */ /* 0x100fe40003803000 */
[----:B----4-:R-:W-:Y:S02]  /*17e90*/  F2FP.BF16.F32.PACK_AB R4, R29, R27 ;  /* 0x0000001b1d04723e */ /* 0x010fe400000010ff */
[--C-:B------:R-:W-:Y:S02]  /*17ea0*/  HSET2.LE.AND R0, R6, R16.reuse, PT ;  /* 0x0000001006007233 */ /* 0x100fe40003803000 */
[----:B------:R-:W-:Y:S02]  /*17eb0*/  HSET2.LE.AND R5, R3, R16, PT ;  /* 0x0000001003057233 */ /* 0x000fe40003803000 */
[----:B------:R-:W-:-:S02]  /*17ec0*/  LOP3.LUT R93, R4, R2, RZ, 0xc0, !PT ;  /* 0x00000002045d7212 */ /* 0x000fc400078ec0ff */
[----:B--2---:R-:W-:Y:S02]  /*17ed0*/  F2FP.BF16.F32.PACK_AB R3, R40, R41 ;  /* 0x000000292803723e */ /* 0x004fe400000010ff */
[----:B------:R-:W-:Y:S02]  /*17ee0*/  LOP3.LUT R2, R217, R50, R45, 0x96, !PT ;  /* 0x00000032d9027212 */ /* 0x000fe400078e962d */
[----:B------:R-:W-:-:S03]  /*17ef0*/  LOP3.LUT R94, R3, R0, RZ, 0xc0, !PT ;  /* 0x00000000035e7212 */ /* 0x000fc600078ec0ff */
[----:B------:R-:W-:Y:S01]  /*17f00*/  IMAD.WIDE.U32 R2, R2, -0x2daee0ad, RZ ;  /* 0xd2511f5302027825 */ /* 0x000fe200078e00ff */
[----:B-----5:R-:W-:-:S03]  /*17f10*/  F2FP.BF16.F32.PACK_AB R6, R26, R28 ;  /* 0x0000001c1a06723e */ /* 0x020fc600000010ff */
[----:B------:R-:W-:Y:S01]  /*17f20*/  IMAD.MOV.U32 R4, RZ, RZ, R2 ;  /* 0x000000ffff047224 */ /* 0x000fe200078e0002 */
[----:B------:R-:W-:Y:S01]  /*17f30*/  LOP3.LUT R95, R6, R5, RZ, 0xc0, !PT ;  /* 0x00000005065f7212 */ /* 0x000fe200078ec0ff */
[----:B------:R-:W-:Y:S01]  /*17f40*/  HMMA.16816.F32.BF16 R184, R8, R14, R168 ;  /* 0x0000000e08b8723c */ /* 0x000fe200000418a8 */
[----:B------:R-:W-:Y:S01]  /*17f50*/  PRMT R5, R2, 0x7771, RZ ;  /* 0x0000777102057816 */ /* 0x000fe200000000ff */
[----:B------:R-:W-:Y:S01]  /*17f60*/  FFMA.FTZ R14, R237, UR4, -R36 ;  /* 0x00000004ed0e7c23 */ /* 0x000fe20008010824 */
[----:B------:R-:W-:Y:S01]  /*17f70*/  LOP3.LUT R4, R4, 0xff, RZ, 0xc0, !PT ;  /* 0x000000ff04047812 */ /* 0x000fe200078ec0ff */
[----:B------:R-:W-:Y:S01]  /*17f80*/  MUFU.EX2 R22, R96 ;  /* 0x0000006000167308 */ /* 0x000fe20000000800 */
[----:B------:R-:W-:-:S03]  /*17f90*/  LOP3.LUT R0, R210, R52, R3, 0x96, !PT ;  /* 0x00000034d2007212 */ /* 0x000fc600078e9603 */
[C---:B------:R-:W-:Y:S01]  /*17fa0*/  HMMA.16816.F32.BF16 R164, R8.reuse, R12, R136 ;  /* 0x0000000c08a4723c */ /* 0x040fe20000041888 */
[--C-:B------:R-:W-:Y:S01]  /*17fb0*/  FFMA.FTZ R13, R230, UR4, -R36.reuse ;  /* 0x00000004e60d7c23 */ /* 0x100fe20008010824 */
[C---:B------:R-:W-:Y:S01]  /*17fc0*/  PRMT R3, R2.reuse, 0x7773, RZ ;  /* 0x0000777302037816 */ /* 0x040fe200000000ff */
[--C-:B------:R-:W-:Y:S01]  /*17fd0*/  FFMA.FTZ R12, R233, UR4, -R36.reuse ;  /* 0x00000004e90c7c23 */ /* 0x100fe20008010824 */
[----:B------:R-:W1:Y:S01]  /*17fe0*/  MUFU.EX2 R23, R97 ;  /* 0x0000006100177308 */ /* 0x000e620000000800 */
[----:B------:R-:W-:Y:S01]  /*17ff0*/  PRMT R2, R2, 0x7772, RZ ;  /* 0x0000777202027816 */ /* 0x000fe200000000ff */
[----:B------:R-:W-:Y:S01]  /*18000*/  FFMA.FTZ R19, R236, UR4, -R36 ;  /* 0x00000004ec137c23 */ /* 0x000fe20008010824 */
[----:B------:R-:W-:Y:S01]  /*18010*/  PRMT R7, R4, 0x5410, R5 ;  /* 0x0000541004077816 */ /* 0x000fe20000000005 */
[----:B------:R-:W-:Y:S01]  /*18020*/  FFMA.FTZ R24, R241, R47, R251 ;  /* 0x0000002ff1187223 */ /* 0x000fe200000100fb */
[----:B------:R-:W-:Y:S01]  /*18030*/  PRMT R4, R0, 0x7632, R4 ;  /* 0x0000763200047816 */ /* 0x000fe20000000004 */
[----:B------:R-:W-:Y:S01]  /*18040*/  IMAD.MOV.U32 R237, RZ, RZ, R153 ;  /* 0x000000ffffed7224 */ /* 0x000fe200078e0099 */
[----:B------:R-:W-:Y:S01]  /*18050*/  PRMT R6, R2, 0x5410, R3 ;  /* 0x0000541002067816 */ /* 0x000fe20000000003 */
[----:B------:R-:W-:Y:S01]  /*18060*/  MUFU.EX2 R18, R13 ;  /* 0x0000000d00127308 */ /* 0x000fe20000000800 */
[C---:B------:R-:W-:Y:S01]  /*18070*/  LOP3.LUT R2, R0.reuse, 0xffff, RZ, 0xc0, !PT ;  /* 0x0000ffff00027812 */ /* 0x040fe200078ec0ff */
[C---:B------:R-:W-:Y:S01]  /*18080*/  HMMA.16816.F32.BF16 R176, R8.reuse, R32, R176 ;  /* 0x0000002008b0723c */ /* 0x040fe200000418b0 */
[----:B------:R-:W-:Y:S01]  /*18090*/  LOP3.LUT R5, R0, 0xff, RZ, 0xc0, !PT ;  /* 0x000000ff00057812 */ /* 0x000fe200078ec0ff */
[----:B------:R-:W-:Y:S01]  /*180a0*/  FFMA.FTZ R25, R245, R46, R239 ;  /* 0x0000002ef5197223 */ /* 0x000fe200000100ef */
[----:B------:R-:W-:Y:S01]  /*180b0*/  SHF.R.U32.HI R3, RZ, 0x18, R0 ;  /* 0x00000018ff037819 */ /* 0x000fe20000011600 */
[----:B------:R-:W-:Y:S01]  /*180c0*/  IMAD.MOV.U32 R238, RZ, RZ, R152 ;  /* 0x000000ffffee7224 */ /* 0x000fe200078e0098 */
[----:B------:R-:W-:Y:S01]  /*180d0*/  LDSM.16.MT88.4 R168, [R37+0x1c00] ;  /* 0x001c000025a8783b */ /* 0x000fe20000004200 */
[----:B------:R-:W2:Y:S01]  /*180e0*/  MUFU.EX2 R14, R14 ;  /* 0x0000000e000e7308 */ /* 0x000ea20000000800 */
[----:B------:R-:W-:Y:S01]  /*180f0*/  LOP3.LUT R0, R4, 0xff, RZ, 0xc0, !PT ;  /* 0x000000ff04007812 */ /* 0x000fe200078ec0ff */
[----:B------:R-:W-:Y:S01]  /*18100*/  IMAD.MOV.U32 R230, RZ, RZ, R154 ;  /* 0x000000ffffe67224 */ /* 0x000fe200078e009a */
[C---:B------:R-:W-:Y:S01]  /*18110*/  HMMA.16816.F32.BF16 R56, R8.reuse, R30, R80 ;  /* 0x0000001e0838723c */ /* 0x040fe20000041850 */
[----:B------:R-:W-:Y:S01]  /*18120*/  IMAD.MOV.U32 R236, RZ, RZ, R155 ;  /* 0x000000ffffec7224 */ /* 0x000fe200078e009b */
[----:B------:R-:W-:Y:S03]  /*18130*/  LDSM.16.MT88.4 R136, [R37+0xc00] ;  /* 0x000c00002588783b */ /* 0x000fe60000004200 */
[----:B------:R3:W-:Y:S01]  /*18140*/  MUFU.EX2 R15, R12 ;  /* 0x0000000c000f7308 */ /* 0x0007e20000000800 */
[----:B------:R-:W-:Y:S01]  /*18150*/  SHF.R.U32.HI R2, RZ, 0x8, R2 ;  /* 0x00000008ff027819 */ /* 0x000fe20000011602 */
[----:B------:R-:W4:Y:S01]  /*18160*/  LDSM.16.MT88.4 R152, [R109+0xac00] ;  /* 0x00ac00006d98783b */ /* 0x000f220000004200 */
[----:B------:R-:W-:Y:S05]  /*18170*/  HMMA.16816.F32.BF16 R32, R8, R34, R196 ;  /* 0x000000220820723c */ /* 0x000fea00000418c4 */
[----:B------:R-:W5:Y:S01]  /*18180*/  MUFU.EX2 R13, R19 ;  /* 0x00000013000d7308 */ /* 0x000f620000000800 */
[----:B------:R-:W-:Y:S01]  /*18190*/  PRMT R8, R0, 0x5410, R3 ;  /* 0x0000541000087816 */ /* 0x000fe20000000003 */
[----:B------:R-:W-:Y:S01]  /*181a0*/  FFMA.FTZ R0, R230, R49, R236 ;  /* 0x00000031e6007223 */ /* 0x000fe200000100ec */
[----:B------:R-:W-:-:S05]  /*181b0*/  FADD.FTZ R3, R237, R24 ;  /* 0x00000018ed037221 */ /* 0x000fca0000010000 */
[----:B------:R-:W-:Y:S01]  /*181c0*/  MUFU.EX2 R21, R43 ;  /* 0x0000002b00157308 */ /* 0x000fe20000000800 */
[----:B------:R-:W-:Y:S01]  /*181d0*/  PRMT R5, R5, 0x5410, R2 ;  /* 0x0000541005057816 */ /* 0x000fe20000000002 */
[----:B------:R-:W-:Y:S01]  /*181e0*/  FADD.FTZ R10, R234, R0 ;  /* 0x00000000ea0a7221 */ /* 0x000fe20000010000 */
[----:B------:R-:W-:-:S05]  /*181f0*/  LOP3.LUT R4, R6, 0xff00ff, RZ, 0xc0, !PT ;  /* 0x00ff00ff06047812 */ /* 0x000fca00078ec0ff */
[----:B------:R-:W4:Y:S01]  /*18200*/  MUFU.EX2 R20, R51 ;  /* 0x0000003300147308 */ /* 0x000f220000000800 */
[----:B------:R-:W-:Y:S01]  /*18210*/  FADD.FTZ R2, R238, R25 ;  /* 0x00000019ee027221 */ /* 0x000fe20000010000 */
[----:B---3--:R-:W-:Y:S01]  /*18220*/  FADD.FTZ R12, R98, R3 ;  /* 0x00000003620c7221 */ /* 0x008fe20000010000 */
[--C-:B------:R-:W-:Y:S01]  /*18230*/  HSET2.LE.AND R0, R7, R16.reuse, PT ;  /* 0x0000001007007233 */ /* 0x100fe20003803000 */
[----:B------:R-:W3:Y:S01]  /*18240*/  LDSM.16.MT88.4 R80, [R109+0xbc00] ;  /* 0x00bc00006d50783b */ /* 0x000ee20000004200 */
[----:B-1----:R-:W-:Y:S01]  /*18250*/  F2FP.BF16.F32.PACK_AB R3, R23, R22 ;  /* 0x000000161703723e */ /* 0x002fe200000010ff */
[----:B------:R-:W-:Y:S01]  /*18260*/  FADD.FTZ R11, R99, R2 ;  /* 0x00000002630b7221 */ /* 0x000fe20000010000 */
[--C-:B------:R-:W-:Y:S01]  /*18270*/  HSET2.LE.AND R4, R4, R16.reuse, PT ;  /* 0x0000001004047233 */ /* 0x100fe20003803000 */
[----:B------:R-:W-:Y:S01]  /*18280*/  FADD.FTZ R9, R232, R17 ;  /* 0x00000011e8097221 */ /* 0x000fe20000010000 */
[----:B------:R-:W-:Y:S01]  /*18290*/  HSET2.LE.AND R7, R8, R16, PT ;  /* 0x0000001008077233 */ /* 0x000fe20003803000 */
[----:B------:R-:W1:Y:S01]  /*182a0*/  LDSM.16.MT88.4 R36, [R37+0x2c00] ;  /* 0x002c00002524783b */ /* 0x000e620000004200 */
[----:B--2---:R-:W-:-:S02]  /*182b0*/  F2FP.BF16.F32.PACK_AB R2, R14, R18 ;  /* 0x000000120e02723e */ /* 0x004fc400000010ff */
[----:B------:R-:W-:Y:S02]  /*182c0*/  LOP3.LUT R98, R3, R0, RZ, 0xc0, !PT ;  /* 0x0000000003627212 */ /* 0x000fe400078ec0ff */
[----:B-----5:R-:W-:Y:S02]  /*182d0*/  F2FP.BF16.F32.PACK_AB R0, R13, R15 ;  /* 0x0000000f0d00723e */ /* 0x020fe400000010ff */
[----:B------:R-:W-:Y:S01]  /*182e0*/  LOP3.LUT R99, R2, R4, RZ, 0xc0, !PT ;  /* 0x0000000402637212 */ /* 0x000fe200078ec0ff */
[----:B------:R-:W-:Y:S01]  /*182f0*/  FADD.FTZ R4, R235, R9 ;  /* 0x00000009eb047221 */ /* 0x000fe20000010000 */
[----:B------:R-:W-:Y:S02]  /*18300*/  HSET2.LE.AND R6, R5, R16, PT ;  /* 0x0000001005067233 */ /* 0x000fe40003803000 */
[----:B------:R-:W-:Y:S01]  /*18310*/  LOP3.LUT R97, R0, R7, RZ, 0xc0, !PT ;  /* 0x0000000700617212 */ /* 0x000fe200078ec0ff */
[----:B------:R-:W-:Y:S01]  /*18320*/  FADD.FTZ R0, R250, R10 ;  /* 0x0000000afa007221 */ /* 0x000fe20000010000 */
[----:B----4-:R-:W-:Y:S01]  /*18330*/  F2FP.BF16.F32.PACK_AB R5, R20, R21 ;  /* 0x000000151405723e */ /* 0x010fe200000010ff */
        /* <DEDUP_REMOVED lines=57> */
[----:B------:R2:W-:Y:S04]  /*186d0*/  STL [R1+0x48], R2 ;  /* 0x0000480201007387 */ /* 0x0005e80000100800 */
[----:B------:R2:W-:Y:S03]  /*186e0*/  STL [R1+0x4c], R0 ;  /* 0x00004c0001007387 */ /* 0x0005e60000100800 */
        /* <DEDUP_REMOVED lines=8> */
[C---:B---3--:R-:W-:Y:S08]  /*18770*/  HMMA.16816.F32.BF16 R72, R92.reuse, R80, R72 ;  /* 0x000000505c48723c */ /* 0x048ff00000041848 */
[----:B------:R-:W-:Y:S08]  /*18780*/  HMMA.16816.F32.BF16 R76, R92, R82, R76 ;  /* 0x000000525c4c723c */ /* 0x000ff0000004184c */
[C---:B------:R-:W-:Y:S08]  /*18790*/  HMMA.16816.F32.BF16 R116, R96.reuse, R120, R200 ;  /* 0x000000786074723c */ /* 0x040ff000000418c8 */
[C---:B------:R-:W-:Y:S08]  /*187a0*/  HMMA.16816.F32.BF16 R68, R96.reuse, R80, R68 ;  /* 0x000000506044723c */ /* 0x040ff00000041844 */
[C---:B------:R-:W-:Y:S08]  /*187b0*/  HMMA.16816.F32.BF16 R132, R96.reuse, R136, R180 ;  /* 0x000000886084723c */ /* 0x040ff000000418b4 */
[----:B------:R-:W-:Y:S08]  /*187c0*/  HMMA.16816.F32.BF16 R164, R96, R168, R164 ;  /* 0x000000a860a4723c */ /* 0x000ff000000418a4 */
[----:B-1----:R-:W-:Y:S08]  /*187d0*/  HMMA.16816.F32.BF16 R88, R92, R36, R88 ;  /* 0x000000245c58723c */ /* 0x002ff00000041858 */
[C---:B------:R-:W-:Y:S08]  /*187e0*/  HMMA.16816.F32.BF16 R120, R96.reuse, R122, R192 ;  /* 0x0000007a6078723c */ /* 0x040ff000000418c0 */
[C---:B------:R-:W-:Y:S08]  /*187f0*/  HMMA.16816.F32.BF16 R80, R96.reuse, R82, R56 ;  /* 0x000000526050723c */ /* 0x040ff00000041838 */
[C---:B------:R-:W-:Y:S08]  /*18800*/  HMMA.16816.F32.BF16 R136, R96.reuse, R138, R188 ;  /* 0x0000008a6088723c */ /* 0x040ff000000418bc */
[C---:B------:R-:W-:Y:S08]  /*18810*/  HMMA.16816.F32.BF16 R168, R96.reuse, R170, R184 ;  /* 0x000000aa60a8723c */ /* 0x040ff000000418b8 */
[----:B------:R-:W-:Y:S01]  /*18820*/  HMMA.16816.F32.BF16 R84, R96, R36, R176 ;  /* 0x000000246054723c */ /* 0x000fe200000418b0 */
[----:B------:R-:W-:-:S07]  /*18830*/  UISETP.GT.U32.AND UP0, UPT, UR7, UR18, UPT ;  /* 0x000000120700728c */ /* 0x000fce000bf04070 */
[-C--:B------:R-:W-:Y:S08]  /*18840*/  HMMA.16816.F32.BF16 R92, R92, R38.reuse, R60 ;  /* 0x000000265c5c723c */ /* 0x080ff0000004183c */
[----:B------:R-:W-:Y:S01]  /*18850*/  HMMA.16816.F32.BF16 R96, R96, R38, R32 ;  /* 0x000000266060723c */ /* 0x000fe20000041820 */
[----:B------:R-:W-:Y:S01]  /*18860*/  @UP0 UIADD3 UR21, UPT, UPT, UR21, -0x4, URZ ;  /* 0xfffffffc15150890 */ /* 0x000fe2000fffe0ff */
[----:B------:R-:W-:-:S03]  /*18870*/  NOP ;  /* 0x0000000000007918 */ /* 0x000fc60000000000 */
[----:B--2---:R-:W-:-:S15]  /*18880*/  BRA.U UP0, `(.L_x_1036) ;  /* 0x0000000100047547 */ /* 0x004fde000b800000 */
.L_x_1033:
[----:B------:R-:W-:-:S12]  /*18890*/  UIADD3 UR21, UPT, UPT, UR7, -0x1, URZ ;  /* 0xffffffff07157890 */ /* 0x000fd8000fffe0ff */
.L_x_1036:
[----:B------:R-:W-:-:S09]  /*188a0*/  UISETP.GE.AND UP0, UPT, UR21, UR18, UPT ;  /* 0x000000121500728c */ /* 0x000fd2000bf06270 */
[----:B------:R-:W-:Y:S05]  /*188b0*/  BRA.U !UP0, `(.L_x_1037) ;  /* 0x0000007508e87547 */ /* 0x000fea000b800000 */
[----:B------:R-:W2:Y:S04]  /*188c0*/  LDL.64 R6, [R1+0x58] ;  /* 0x0000580001067983 */ /* 0x000ea80000100a00 */
[----:B------:R-:W3:Y:S01]  /*188d0*/  LDL.64 R4, [R1+0x50] ;  /* 0x0000500001047983 */ /* 0x000ee20000100a00 */
[C---:B------:R-:W-:Y:S01]  /*188e0*/  LOP3.LUT P4, RZ, R219.reuse, 0x4, RZ, 0xc0, !PT ;  /* 0x00000004dbff7812 */ /* 0x040fe2000788c0ff */
[C---:B------:R-:W-:Y:S01]  /*188f0*/  IMAD.SHL.U32 R217, R219.reuse, 0x20, RZ ;  /* 0x00000020dbd97824 */ /* 0x040fe200078e00ff */
[----:B------:R-:W1:Y:S01]  /*18900*/  LDCU.64 UR8, c[0x0][0x3b8] ;  /* 0x00007700ff0877ac */ /* 0x000e620008000a00 */
[----:B------:R-:W-:Y:S02]  /*18910*/  IMAD.SHL.U32 R2, R219, 0x10, RZ ;  /* 0x00000010db027824 */ /* 0x000fe400078e00ff */
[----:B------:R-:W4:Y:S01]  /*18920*/  S2R R219, SR_TID.X ;  /* 0x0000000000db7919 */ /* 0x000f220000002100 */
[----:B------:R-:W-:Y:S01]  /*18930*/  VIADD R0, R242, 0x9e3779b9 ;  /* 0x9e3779b9f2007836 */ /* 0x000fe20000000000 */
[----:B------:R-:W1:Y:S01]  /*18940*/  S2UR UR7, SR_CgaCtaId ;  /* 0x00000000000779c3 */ /* 0x000e620000008800 */
[----:B------:R-:W1:Y:S01]  /*18950*/  LDCU UR16, c[0x0][0x440] ;  /* 0x00008800ff1077ac */ /* 0x000e620008000800 */
[----:B------:R-:W1:Y:S01]  /*18960*/  S2R R8, SR_CTAID.X ;  /* 0x0000000000087919 */ /* 0x000e620000002500 */
[----:B------:R-:W1:Y:S01]  /*18970*/  S2R R10, SR_CTAID.X ;  /* 0x00000000000a7919 */ /* 0x000e620000002500 */
[----:B------:R-:W-:Y:S01]  /*18980*/  IMAD.MOV.U32 R100, RZ, RZ, R101 ;  /* 0x000000ffff647224 */ /* 0x000fe200078e0065 */
[----:B------:R-:W1:Y:S01]  /*18990*/  LDCU UR15, c[0x0][0x440] ;  /* 0x00008800ff0f77ac */ /* 0x000e620008000800 */
[----:B------:R-:W1:Y:S01]  /*189a0*/  LDCU UR4, c[0x0][0x45c] ;  /* 0x00008b80ff0477ac */ /* 0x000e620008000800 */
[----:B----4-:R-:W-:-:S02]  /*189b0*/  SHF.R.U32.HI R3, RZ, 0x5, R219 ;  /* 0x00000005ff037819 */ /* 0x010fc400000116db */
[----:B------:R-:W-:-:S03]  /*189c0*/  SHF.R.U32.HI R12, RZ, 0x5, R219 ;  /* 0x00000005ff0c7819 */ /* 0x000fc600000116db */
[----:B-1----:R-:W-:Y:S01]  /*189d0*/  IMAD R8, R8, 0x8, R3 ;  /* 0x0000000808087824 */ /* 0x002fe200078e0203 */
[----:B------:R-:W-:-:S03]  /*189e0*/  LEA R10, R10, R12, 0x3 ;  /* 0x0000000c0a0a7211 */ /* 0x000fc600078e18ff */
[----:B------:R-:W-:Y:S02]  /*189f0*/  VIADD R8, R8, 0x4 ;  /* 0x0000000408087836 */ /* 0x000fe40000000000 */
[----:B------:R-:W-:-:S04]  /*18a00*/  IMAD.WIDE.U32 R10, R10, -0x326172a9, RZ ;  /* 0xcd9e8d570a0a7825 */ /* 0x000fc800078e00ff */
[----:B------:R-:W-:Y:S01]  /*18a10*/  IMAD.WIDE.U32 R8, R8, -0x326172a9, RZ ;  /* 0xcd9e8d5708087825 */ /* 0x000fe200078e00ff */
[-C--:B------:R-:W-:Y:S02]  /*18a20*/  LOP3.LUT R3, R10, R0.reuse, RZ, 0x3c, !PT ;  /* 0x000000000a037212 */ /* 0x080fe400078e3cff */
[----:B------:R-:W-:-:S03]  /*18a30*/  LOP3.LUT R0, R8, R0, RZ, 0x3c, !PT ;  /* 0x0000000008007212 */ /* 0x000fc600078e3cff */
[----:B------:R-:W1:Y:S01]  /*18a40*/  LDC.64 R8, c[0x0][0x3c0] ;  /* 0x0000f000ff087b82 */ /* 0x000e620000000a00 */
[----:B------:R-:W-:Y:S04]  /*18a50*/  STL [R1+0x38], R3 ;  /* 0x0000380301007387 */ /* 0x000fe80000100800 */
[----:B------:R4:W-:Y:S02]  /*18a60*/  STL [R1+0x40], R0 ;  /* 0x0000400001007387 */ /* 0x0009e40000100800 */
[----:B----4-:R-:W-:Y:S02]  /*18a70*/  VIADD R0, R242, 0x3c6ef372 ;  /* 0x3c6ef372f2007836 */ /* 0x010fe40000000000 */
[----:B-1----:R1:W-:Y:S01]  /*18a80*/  STL.64 [R1+0x30], R8 ;  /* 0x0000300801007387 */ /* 0x0023e20000100a00 */
[----:B------:R-:W-:-:S02]  /*18a90*/  MOV R218, 0x20 ;  /* 0x0000002000da7802 */ /* 0x000fc40000000f00 */
[----:B------:R-:W-:Y:S01]  /*18aa0*/  LOP3.LUT R216, R2, 0x100, RZ, 0xc0, !PT ;  /* 0x0000010002d87812 */ /* 0x000fe200078ec0ff */
[----:B------:R-:W-:Y:S01]  /*18ab0*/  IMAD.MOV.U32 R3, RZ, RZ, R104 ;  /* 0x000000ffff037224 */ /* 0x000fe200078e0068 */
[----:B------:R-:W-:Y:S01]  /*18ac0*/  MOV R108, R102 ;  /* 0x00000066006c7202 */ /* 0x000fe20000000f00 */
[----:B------:R-:W-:Y:S01]  /*18ad0*/  IMAD.MOV.U32 R107, RZ, RZ, R103 ;  /* 0x000000ffff6b7224 */ /* 0x000fe200078e0067 */
[C---:B-----5:R-:W-:Y:S01]  /*18ae0*/  IADD3 R221, PT, PT, R224.reuse, 0x40, RZ ;  /* 0x00000040e0dd7810 */ /* 0x060fe20007ffe0ff */
[----:B------:R-:W-:Y:S01]  /*18af0*/  VIADD R222, R224, 0x8 ;  /* 0x00000008e0de7836 */ /* 0x000fe20000000000 */
[----:B------:R-:W-:Y:S01]  /*18b00*/  SEL R218, R218, 0xffffffe0, !P4 ;  /* 0xffffffe0dada7807 */ /* 0x000fe20006000000 */
[----:B------:R-:W-:Y:S01]  /*18b10*/  VIADD R223, R224, 0x48 ;  /* 0x00000048e0df7836 */ /* 0x000fe20000000000 */
[----:B------:R-:W-:Y:S01]  /*18b20*/  LOP3.LUT R216, R216, 0x20, R217, 0xf8, !PT ;  /* 0x00000020d8d87812 */ /* 0x000fe200078ef8d9 */
[----:B------:R-:W-:Y:S01]  /*18b30*/  USHF.L.U64.HI UR11, UR8, 0x6, UR9 ;  /* 0x00000006080b7899 */ /* 0x000fe20008010209 */
[----:B------:R-:W-:Y:S01]  /*18b40*/  UMOV UR12, 0x400 ;  /* 0x00000400000c7882 */ /* 0x000fe20000000000 */
[----:B------:R-:W-:Y:S01]  /*18b50*/  USHF.L.U32 UR10, UR8, 0x6, URZ ;  /* 0x00000006080a7899 */ /* 0x000fe200080006ff */
[----:B-1----:R-:W-:-:S05]  /*18b60*/  IMAD.SHL.U32 R8, R219, 0x8, RZ ;  /* 0x00000008db087824 */ /* 0x002fca00078e00ff */
[----:B------:R-:W-:Y:S01]  /*18b70*/  LOP3.LUT R8, R8, 0x18, RZ, 0xc0, !PT ;  /* 0x0000001808087812 */ /* 0x000fe200078ec0ff */
[----:B------:R-:W-:-:S03]  /*18b80*/  USHF.L.U64.HI UR9, UR8, 0x5, UR9 ;  /* 0x0000000508097899 */ /* 0x000fc60008010209 */
[----:B------:R-:W-:Y:S01]  /*18b90*/  ISETP.GE.AND P5, PT, R8, UR16, PT ;  /* 0x0000001008007c0c */ /* 0x000fe2000bfa6270 */
[----:B------:R-:W-:Y:S01]  /*18ba0*/  USHF.L.U32 UR13, UR8, 0x5, URZ ;  /* 0x00000005080d7899 */ /* 0x000fe200080006ff */
[----:B------:R-:W1:Y:S01]  /*18bb0*/  LDCU UR8, c[0x0][0x504] ;  /* 0x0000a080ff0877ac */ /* 0x000e620008000800 */
[----:B------:R-:W-:Y:S01]  /*18bc0*/  ULEA UR7, UR7, UR12, 0x18 ;  /* 0x0000000c07077291 */ /* 0x000fe2000f8ec0ff */
[-C--:B--2---:R-:W-:Y:S02]  /*18bd0*/  LOP3.LUT R6, R7, R0.reuse, RZ, 0x3c, !PT ;  /* 0x0000000007067212 */ /* 0x084fe400078e3cff */
[----:B---3--:R-:W-:-:S03]  /*18be0*/  LOP3.LUT R0, R5, R0, RZ, 0x3c, !PT ;  /* 0x0000000005007212 */ /* 0x008fc600078e3cff */
[----:B------:R2:W-:Y:S04]  /*18bf0*/  STL [R1+0x2c], R6 ;  /* 0x00002c0601007387 */ /* 0x0005e80000100800 */
[----:B------:R2:W-:Y:S01]  /*18c00*/  STL [R1+0x3c], R0 ;  /* 0x00003c0001007387 */ /* 0x0005e20000100800 */
[----:B-1----:R-:W-:Y:S05]  /*18c10*/  BRA `(.L_x_1038) ;  /* 0x0000000400207947 */ /* 0x002fea0003800000 */
.L_x_1040:
[----:B------:R-:W2:Y:S01]  /*18c20*/  LDL R192, [R1+0x28] ;  /* 0x0000280001c07983 */ /* 0x000ea20000100800 */
[----:B------:R-:W-:Y:S01]  /*18c30*/  UIADD3 UR16, UPT, UPT, UR21, -0x1, URZ ;  /* 0xffffffff15107890 */ /* 0x000fe2000fffe0ff */
[----:B------:R-:W-:Y:S01]  /*18c40*/  IMAD.U32 R176, RZ, RZ, UR13 ;  /* 0x0000000dffb07e24 */ /* 0x000fe2000f8e00ff */
[----:B------:R-:W-:Y:S01]  /*18c50*/  MOV R110, UR13 ;  /* 0x0000000d006e7c02 */ /* 0x000fe20008000f00 */
[----:B------:R-:W3:Y:S01]  /*18c60*/  LDL R187, [R1+0x24] ;  /* 0x0000240001bb7983 */ /* 0x000ee20000100800 */
[----:B------:R-:W-:Y:S01]  /*18c70*/  IMAD.U32 R177, RZ, RZ, UR9 ;  /* 0x00000009ffb17e24 */ /* 0x000fe2000f8e00ff */
[----:B------:R-:W-:Y:S01]  /*18c80*/  UIMAD UR5, UR11, UR16, URZ ;  /* 0x000000100b0572a4 */ /* 0x000fe2000f8e02ff */
[----:B------:R-:W-:Y:S02]  /*18c90*/  IMAD.U32 R178, RZ, RZ, UR10 ;  /* 0x0000000affb27e24 */ /* 0x000fe4000f8e00ff */
[----:B------:R-:W-:Y:S02]  /*18ca0*/  IMAD.U32 R111, RZ, RZ, UR9 ;  /* 0x00000009ff6f7e24 */ /* 0x000fe4000f8e00ff */
[C---:B------:R-:W-:Y:S04]  /*18cb0*/  @!P6 IMAD.WIDE.U32 R176, R178.reuse, UR16, R176 ;  /* 0x00000010b2b0ec25 */ /* 0x040fe8000f8e00b0 */
[----:B------:R-:W-:Y:S01]  /*18cc0*/  @!P2 IMAD.WIDE.U32 R110, R178, UR16, R110 ;  /* 0x00000010b26eac25 */ /* 0x000fe2000f8e006e */
[----:B------:R-:W-:Y:S03]  /*18cd0*/  UIMAD.WIDE.U32 UR16, UR10, UR16, URZ ;  /* 0x000000100a1072a5 */ /* 0x000fe6000f8e00ff */
[----:B------:R-:W-:Y:S01]  /*18ce0*/  @!P6 VIADD R177, R177, UR5 ;  /* 0x00000005b1b1ec36 */ /* 0x000fe20008000000 */
[----:B------:R-:W-:Y:S01]  /*18cf0*/  UIADD3 UR12, UP0, UPT, UR13, UR16, URZ ;  /* 0x000000100d0c7290 */ /* 0x000fe2000ff1e0ff */
[----:B------:R-:W-:Y:S01]  /*18d00*/  @!P2 VIADD R111, R111, UR5 ;  /* 0x000000056f6fac36 */ /* 0x000fe20008000000 */
[----:B------:R-:W-:Y:S01]  /*18d10*/  UIADD3 UR5, UPT, UPT, UR17, UR5, URZ ;  /* 0x0000000511057290 */ /* 0x000fe2000fffe0ff */
[----:B------:R-:W-:Y:S01]  /*18d20*/  MOV R184, UR16 ;  /* 0x0000001000b87c02 */ /* 0x000fe20008000f00 */
[----:B------:R-:W-:Y:S01]  /*18d30*/  IMAD.U32 R185, RZ, RZ, UR16 ;  /* 0x00000010ffb97e24 */ /* 0x000fe2000f8e00ff */
[----:B------:R-:W-:Y:S01]  /*18d40*/  MOV R178, UR16 ;  /* 0x0000001000b27c02 */ /* 0x000fe20008000f00 */
[----:B------:R-:W-:Y:S01]  /*18d50*/  IMAD.U32 R179, RZ, RZ, UR12 ;  /* 0x0000000cffb37e24 */ /* 0x000fe2000f8e00ff */
[----:B------:R-:W-:Y:S02]  /*18d60*/  MOV R186, UR12 ;  /* 0x0000000c00ba7c02 */ /* 0x000fe40008000f00 */
[CC--:B--2---:R-:W-:Y:S04]  /*18d70*/  @!P6 LEA R182, P1, R176.reuse, R192.reuse, 0x1 ;  /* 0x000000c0b0b6e211 */ /* 0x0c4fe800078208ff */
[-C--:B---3--:R-:W-:Y:S01]  /*18d80*/  @!P6 LEA.HI.X R183, R176, R187.reuse, R177, 0x1, P1 ;  /* 0x000000bbb0b7e211 */ /* 0x088fe200008f0cb1 */
[----:B------:R-:W-:Y:S01]  /*18d90*/  IMAD.U32 R177, RZ, RZ, UR16 ;  /* 0x00000010ffb17e24 */ /* 0x000fe2000f8e00ff */
[CC--:B------:R-:W-:Y:S02]  /*18da0*/  @!P2 LEA R180, P1, R110.reuse, R192.reuse, 0x1 ;  /* 0x000000c06eb4a211 */ /* 0x0c0fe400078208ff */
[----:B------:R-:W-:Y:S02]  /*18db0*/  MOV R176, UR16 ;  /* 0x0000001000b07c02 */ /* 0x000fe40008000f00 */
[-C--:B------:R-:W-:Y:S01]  /*18dc0*/  @!P2 LEA.HI.X R181, R110, R187.reuse, R111, 0x1, P1 ;  /* 0x000000bb6eb5a211 */ /* 0x080fe200008f0c6f */
[----:B------:R-:W-:Y:S01]  /*18dd0*/  IMAD.U32 R110, RZ, RZ, UR5 ;  /* 0x00000005ff6e7e24 */ /* 0x000fe2000f8e00ff */
[-C--:B------:R-:W-:Y:S01]  /*18de0*/  @!P5 LEA R184, P1, R184, R192.reuse, 0x1 ;  /* 0x000000c0b8b8d211 */ /* 0x080fe200078208ff */
[----:B------:R-:W-:Y:S03]  /*18df0*/  IMAD.U32 R111, RZ, RZ, UR16 ;  /* 0x00000010ff6f7e24 */ /* 0x000fe6000f8e00ff */
[-CC-:B------:R-:W-:Y:S02]  /*18e00*/  @!P5 LEA.HI.X R185, R185, R187.reuse, R110.reuse, 0x1, P1 ;  /* 0x000000bbb9b9d211 */ /* 0x180fe400008f0c6e */
[-C--:B------:R-:W-:Y:S03]  /*18e10*/  @!P6 LEA R176, P1, R176, R192.reuse, 0x1 ;  /* 0x000000c0b0b0e211 */ /* 0x080fe600078208ff */
[----:B------:R-:W-:Y:S01]  /*18e20*/  @!PT LDS RZ, [RZ] ;  /* 0x00000000fffff984 */ /* 0x000fe20000000800 */
[----:B------:R-:W-:Y:S01]  /*18e30*/  @!PT LDS RZ, [RZ] ;  /* 0x00000000fffff984 */ /* 0x000fe20000000800 */
[----:B------:R-:W-:Y:S01]  /*18e40*/  @!PT LDS RZ, [RZ] ;  /* 0x00000000fffff984 */ /* 0x000fe20000000800 */
[----:B------:R1:W-:Y:S01]  /*18e50*/  @!P5 LDGSTS.E.BYPASS.LTC128B.128 [R220+0x6000], desc[UR28][R184.64] ;  /* 0x06000000b8dcdfae */ /* 0x0003e2000b981a1c */
[-C--:B------:R-:W-:Y:S02]  /*18e60*/  @!P6 LEA.HI.X R177, R177, R187.reuse, R110, 0x1, P1 ;  /* 0x000000bbb1b1e211 */ /* 0x080fe400008f0c6e */
[-C--:B------:R-:W-:Y:S01]  /*18e70*/  @!P2 LEA R110, P1, R111, R192.reuse, 0x1 ;  /* 0x000000c06f6ea211 */ /* 0x080fe200078208ff */
[----:B------:R1:W-:Y:S01]  /*18e80*/  @P5 STS.128 [R220+0x6000], RZ ;  /* 0x006000ffdc005388 */ /* 0x0003e20000000c00 */
[----:B------:R-:W-:Y:S01]  /*18e90*/  IMAD.U32 R111, RZ, RZ, UR5 ;  /* 0x00000005ff6f7e24 */ /* 0x000fe2000f8e00ff */
[----:B------:R-:W-:Y:S02]  /*18ea0*/  UIADD3.X UR5, UPT, UPT, UR9, UR5, URZ, UP0, !UPT ;  /* 0x0000000509057290 */ /* 0x000fe400087fe4ff */
[----:B------:R-:W-:Y:S01]  /*18eb0*/  @!PT LDS RZ, [RZ] ;  /* 0x00000000fffff984 */ /* 0x000fe20000000800 */
[----:B------:R-:W-:Y:S01]  /*18ec0*/  @!PT LDS RZ, [RZ] ;  /* 0x00000000fffff984 */ /* 0x000fe20000000800 */
[----:B------:R-:W-:Y:S01]  /*18ed0*/  @!PT LDS RZ, [RZ] ;  /* 0x00000000fffff984 */ /* 0x000fe20000000800 */
[----:B------:R1:W-:Y:S02]  /*18ee0*/  @!P6 LDGSTS.E.BYPASS.LTC128B.128 [R220+0x7000], desc[UR28][R176.64+0x40] ;  /* 0x07000040b0dcefae */ /* 0x0003e4000b981a1c */
[-C--:B------:R-:W-:Y:S02]  /*18ef0*/  @!P2 LEA.HI.X R111, R178, R187.reuse, R111, 0x1, P1 ;  /* 0x000000bbb26fa211 */ /* 0x080fe400008f0c6f */
[----:B------:R1:W-:Y:S01]  /*18f00*/  @P6 STS.128 [R220+0x7000], RZ ;  /* 0x007000ffdc006388 */ /* 0x0003e20000000c00 */
[----:B------:R-:W-:Y:S01]  /*18f10*/  LEA R178, P1, R179, R192, 0x1 ;  /* 0x000000c0b3b27211 */ /* 0x000fe200078208ff */
[----:B------:R-:W-:Y:S02]  /*18f20*/  IMAD.U32 R179, RZ, RZ, UR5 ;  /* 0x00000005ffb37e24 */ /* 0x000fe4000f8e00ff */
[----:B------:R-:W-:Y:S01]  /*18f30*/  @!PT LDS RZ, [RZ] ;  /* 0x00000000fffff984 */ /* 0x000fe20000000800 */
[----:B------:R-:W-:Y:S01]  /*18f40*/  @!PT LDS RZ, [RZ] ;  /* 0x00000000fffff984 */ /* 0x000fe20000000800 */
[----:B------:R-:W-:Y:S01]  /*18f50*/  @!PT LDS RZ, [RZ] ;  /* 0x00000000fffff984 */ /* 0x000fe20000000800 */
[----:B------:R1:W-:Y:S03]  /*18f60*/  @!P2 LDGSTS.E.BYPASS.LTC128B.128 [R220+0x8000], desc[UR28][R110.64+0x80] ;  /* 0x080000806edcafae */ /* 0x0003e6000b981a1c */
[----:B------:R-:W-:Y:S01]  /*18f70*/  LEA.HI.X R179, R186, R187, R179, 0x1, P1 ;  /* 0x000000bbbab37211 */ /* 0x000fe200008f0cb3 */
        /* <DEDUP_REMOVED lines=18> */
.L_x_1038:
[----:B---3--:R-:W3:Y:S01]  /*190a0*/  LDL R7, [R1+0x30] ;  /* 0x0000300001077983 */ /* 0x008ee20000100800 */
[----:B------:R-:W-:Y:S05]  /*190b0*/  DEPBAR.LE SB0, 0x0 ;  /* 0x000080000000791a */ /* 0x000fea0000000000 */
[----:B------:R-:W2:Y:S01]  /*190c0*/  LDL R13, [R1+0x34] ;  /* 0x00003400010d7983 */ /* 0x000ea20000100800 */
[C---:B------:R-:W-:Y:S01]  /*190d0*/  IMAD.SHL.U32 R11, R219.reuse, 0x8, RZ ;  /* 0x00000008db0b7824 */ /* 0x040fe200078e00ff */
[----:B-----5:R-:W-:Y:S01]  /*190e0*/  SHF.R.U32.HI R213, RZ, 0x1, R219 ;  /* 0x00000001ffd57819 */ /* 0x020fe200000116db */
[C---:B------:R-:W-:Y:S03]  /*190f0*/  IMAD.SHL.U32 R214, R219.reuse, 0x4, RZ ;  /* 0x00000004dbd67824 */ /* 0x040fe600078e00ff */
[----:B------:R-:W4:Y:S01]  /*19100*/  LDL R12, [R1+0x8c] ;  /* 0x00008c00010c7983 */ /* 0x000f220000100800 */
[----:B------:R-:W-:Y:S01]  /*19110*/  IMAD.SHL.U32 R15, R219, 0x10, RZ ;  /* 0x00000010db0f7824 */ /* 0x000fe200078e00ff */
[----:B------:R-:W-:Y:S01]  /*19120*/  LOP3.LUT R11, R11, 0x18, RZ, 0xc0, !PT ;  /* 0x000000180b0b7812 */ /* 0x000fe200078ec0ff */
[----:B------:R-:W-:Y:S03]  /*19130*/  IMAD.SHL.U32 R102, R219, 0x2, RZ ;  /* 0x00000002db667824 */ /* 0x000fe600078e00ff */
[----:B------:R-:W5:Y:S01]  /*19140*/  LDL R10, [R1+0x88] ;  /* 0x00008800010a7983 */ /* 0x000f620000100800 */
[----:B------:R-:W-:Y:S01]  /*19150*/  UIADD3 UR12, UPT, UPT, UR20, UR8, URZ ;  /* 0x00000008140c7290 */ /* 0x000fe2000fffe0ff */
[C---:B------:R-:W-:Y:S01]  /*19160*/  LOP3.LUT R14, R11.reuse, 0x20, RZ, 0xfc, !PT ;  /* 0x000000200b0e7812 */ /* 0x040fe200078efcff */
[----:B------:R-:W-:Y:S01]  /*19170*/  UISETP.GT.AND UP0, UPT, UR21, UR18, UPT ;  /* 0x000000121500728c */ /* 0x000fe2000bf04270 */
[----:B------:R-:W-:Y:S01]  /*19180*/  BAR.SYNC.DEFER_BLOCKING 0x0 ;  /* 0x0000000000007b1d */ /* 0x000fe20000010000 */
[----:B------:R-:W-:Y:S02]  /*19190*/  LOP3.LUT R2, R11, 0x40, RZ, 0xfc, !PT ;  /* 0x000000400b027812 */ /* 0x000fe400078efcff */
[----:B------:R-:W-:Y:S02]  /*191a0*/  ISETP.GE.AND P6, PT, R14, UR15, PT ;  /* 0x0000000f0e007c0c */ /* 0x000fe4000bfc6270 */
[----:B------:R-:W-:Y:S02]  /*191b0*/  ISETP.GE.AND P2, PT, R2, UR15, PT ;  /* 0x0000000f02007c0c */ /* 0x000fe4000bf46270 */
[----:B------:R-:W-:Y:S01]  /*191c0*/  LOP3.LUT R215, R15, 0x3e00, RZ, 0xc0, !PT ;  /* 0x00003e000fd77812 */ /* 0x000fe200078ec0ff */
[----:B------:R-:W-:Y:S01]  /*191d0*/  STL [R1+0x64], R14 ;  /* 0x0000640e01007387 */ /* 0x000fe20000100800 */
[----:B------:R-:W-:Y:S05]  /*191e0*/  LOP3.LUT R102, R102, 0x6, RZ, 0xc0, !PT ;  /* 0x0000000666667812 */ /* 0x000fea00078ec0ff */
[----:B------:R1:W-:Y:S06]  /*191f0*/  STL [R1+0x68], R2 ;  /* 0x0000680201007387 */ /* 0x0003ec0000100800 */
[----:B------:R-:W-:Y:S01]  /*19200*/  STL [R1+0x6c], R102 ;  /* 0x00006c6601007387 */ /* 0x000fe20000100800 */
[----:B-1----:R-:W-:Y:S01]  /*19210*/  LOP3.LUT R2, R213, 0x8, RZ, 0xc0, !PT ;  /* 0x00000008d5027812 */ /* 0x002fe200078ec0ff */
[----:B---3--:R-:W-:Y:S04]  /*19220*/  IMAD.WIDE.U32 R4, R7, UR21, RZ ;  /* 0x0000001507047c25 */ /* 0x008fe8000f8e00ff */
[----:B--2---:R-:W-:Y:S02]  /*19230*/  IMAD R0, R13, UR21, R5 ;  /* 0x000000150d007c24 */ /* 0x004fe4000f8e0205 */
[C---:B------:R-:W-:Y:S01]  /*19240*/  IMAD.SHL.U32 R5, R4.reuse, 0x40, RZ ;  /* 0x0000004004057824 */ /* 0x040fe200078e00ff */
[C---:B----4-:R-:W-:Y:S02]  /*19250*/  LEA R8, P0, R4.reuse, R12, 0x7 ;  /* 0x0000000c04087211 */ /* 0x050fe400078038ff */
[C-C-:B------:R-:W-:Y:S02]  /*19260*/  SHF.L.U64.HI R6, R4.reuse, 0x6, R0.reuse ;  /* 0x0000000604067819 */ /* 0x140fe40000010200 */
[----:B-----5:R-:W-:Y:S02]  /*19270*/  LEA.HI.X R9, R4, R10, R0, 0x7, P0 ;  /* 0x0000000a04097211 */ /* 0x020fe400000f3c00 */
[C---:B------:R-:W-:Y:S02]  /*19280*/  LEA R5, P0, R7.reuse, R5, 0x5 ;  /* 0x0000000507057211 */ /* 0x040fe400078028ff */
[----:B------:R-:W-:Y:S01]  /*19290*/  LOP3.LUT R0, R214, 0x18, RZ, 0xc0, !PT ;  /* 0x00000018d6007812 */ /* 0x000fe200078ec0ff */
[----:B------:R-:W-:Y:S01]  /*192a0*/  @!PT LDS RZ, [RZ] ;  /* 0x00000000fffff984 */ /* 0x000fe20000000800 */
[----:B------:R-:W-:Y:S01]  /*192b0*/  @!PT LDS RZ, [RZ] ;  /* 0x00000000fffff984 */ /* 0x000fe20000000800 */
[----:B------:R-:W-:Y:S01]  /*192c0*/  @!PT LDS RZ, [RZ] ;  /* 0x00000000fffff984 */ /* 0x000fe20000000800 */
[----:B------:R-:W-:Y:S01]  /*192d0*/  @!P5 LDGSTS.E.BYPASS.LTC128B.128 [R220+0x9000], desc[UR28][R8.64] ;  /* 0x0900000008dcdfae */ /* 0x000fe2000b981a1c */
[----:B------:R-:W-:Y:S02]  /*192e0*/  LEA.HI.X R7, R7, R6, R13, 0x5, P0 ;  /* 0x0000000607077211 */ /* 0x000fe400000f2c0d */
[----:B------:R-:W-:Y:S03]  /*192f0*/  LEA R6, P0, R5, R12, 0x1 ;  /* 0x0000000c05067211 */ /* 0x000fe600078008ff */
[----:B------:R-:W-:Y:S01]  /*19300*/  @P5 STS.128 [R220+0x9000], RZ ;  /* 0x009000ffdc005388 */ /* 0x000fe20000000c00 */
[----:B------:R-:W-:Y:S02]  /*19310*/  ISETP.GE.AND P5, PT, R11, UR15, PT ;  /* 0x0000000f0b007c0c */ /* 0x000fe4000bfa6270 */
[----:B------:R-:W-:Y:S03]  /*19320*/  LEA.HI.X R7, R5, R10, R7, 0x1, P0 ;  /* 0x0000000a05077211 */ /* 0x000fe600000f0c07 */
[----:B------:R-:W-:Y:S01]  /*19330*/  @!PT LDS RZ, [RZ] ;  /* 0x00000000fffff984 */ /* 0x000fe20000000800 */
[----:B------:R-:W-:Y:S01]  /*19340*/  @!PT LDS RZ, [RZ] ;  /* 0x00000000fffff984 */ /* 0x000fe20000000800 */
[----:B------:R-:W-:Y:S01]  /*19350*/  @!PT LDS RZ, [RZ] ;  /* 0x00000000fffff984 */ /* 0x000fe20000000800 */
[----:B------:R-:W-:Y:S01]  /*19360*/  @!P6 LDGSTS.E.BYPASS.LTC128B.128 [R220+0xa000], desc[UR28][R8.64+0x40] ;  /* 0x0a00004008dcefae */ /* 0x000fe2000b981a1c */
[--C-:B------:R-:W-:Y:S02]  /*19370*/  LOP3.LUT R0, R0, 0xc0, R217.reuse, 0xf8, !PT ;  /* 0x000000c000007812 */ /* 0x100fe400078ef8d9 */
[----:B------:R-:W-:Y:S03]  /*19380*/  LOP3.LUT R4, R215, 0x120, R217, 0xf8, !PT ;  /* 0x00000120d7047812 */ /* 0x000fe600078ef8d9 */
[----:B------:R-:W-:Y:S01]  /*19390*/  @P6 STS.128 [R220+0xa000], RZ ;  /* 0x00a000ffdc006388 */ /* 0x000fe20000000c00 */
[C---:B------:R-:W-:Y:S02]  /*193a0*/  LOP3.LUT R212, R0.reuse, R2, RZ, 0x3c, !PT ;  /* 0x0000000200d47212 */ /* 0x040fe400078e3cff */
[----:B------:R-:W-:Y:S03]  /*193b0*/  LOP3.LUT R2, R0, 0x8, R219, 0x78, !PT ;  /* 0x0000000800027812 */ /* 0x000fe600078e78db */
[----:B------:R-:W-:Y:S01]  /*193c0*/  @!PT LDS RZ, [RZ] ;  /* 0x00000000fffff984 */ /* 0x000fe20000000800 */
[----:B------:R-:W-:Y:S01]  /*193d0*/  @!PT LDS RZ, [RZ] ;  /* 0x00000000fffff984 */ /* 0x000fe20000000800 */
[----:B------:R-:W-:Y:S01]  /*193e0*/  @!PT LDS RZ, [RZ] ;  /* 0x00000000fffff984 */ /* 0x000fe20000000800 */
[----:B------:R-:W-:Y:S01]  /*193f0*/  @!P2 LDGSTS.E.BYPASS.LTC128B.128 [R220+0xb000], desc[UR28][R8.64+0x80] ;  /* 0x0b00008008dcafae */ /* 0x000fe2000b981a1c */
[----:B------:R-:W-:Y:S02]  /*19400*/  LOP3.LUT R0, R4, R212, RZ, 0xfc, !PT ;  /* 0x000000d404007212 */ /* 0x000fe400078efcff */
[----:B------:R-:W-:Y:S03]  /*19410*/  LOP3.LUT R2, R216, R2, RZ, 0xfc, !PT ;  /* 0x00000002d8027212 */ /* 0x000fe600078efcff */
[----:B------:R-:W-:Y:S01]  /*19420*/  @P2 STS.128 [R220+0xb000], RZ ;  /* 0x00b000ffdc002388 */ /* 0x000fe20000000c00 */
[----:B------:R-:W-:Y:S02]  /*19430*/  LEA R208, R0, UR5, 0x1 ;  /* 0x0000000500d07c11 */ /* 0x000fe4000f8e08ff */
[----:B------:R-:W-:Y:S03]  /*19440*/  LEA R0, R2, UR5, 0x1 ;  /* 0x0000000502007c11 */ /* 0x000fe6000f8e08ff */
[----:B------:R-:W-:Y:S01]  /*19450*/  @!PT LDS RZ, [RZ] ;  /* 0x00000000fffff984 */ /* 0x000fe20000000800 */
[----:B------:R-:W-:Y:S01]  /*19460*/  @!PT LDS RZ, [RZ] ;  /* 0x00000000fffff984 */ /* 0x000fe20000000800 */
[----:B------:R-:W-:Y:S01]  /*19470*/  @!PT LDS RZ, [RZ] ;  /* 0x00000000fffff984 */ /* 0x000fe20000000800 */
[----:B------:R-:W-:Y:S01]  /*19480*/  @!P5 LDGSTS.E.BYPASS.LTC128B.128 [R220+0x9800], desc[UR28][R6.64] ;  /* 0x0980000006dcdfae */ /* 0x000fe2000b981a1c */
[C---:B------:R-:W-:Y:S05]  /*19490*/  IMAD.IADD R101, R218.reuse, 0x1, R208 ;  /* 0x00000001da657824 */ /* 0x040fea00078e02d0 */
        /* <DEDUP_REMOVED lines=26> */
[----:B------:R-:W-:Y:S05]  /*19640*/  LDSM.16.M88.4 R196, [R2+0x6c00] ;  /* 0x006c000002c4783b */ /* 0x000fea0000000200 */
[C---:B------:R-:W-:Y:S01]  /*19650*/  HMMA.16816.F32.BF16 R16, R64.reuse, R18, RZ ;  /* 0x000000124010723c */ /* 0x040fe200000418ff */
[----:B------:R-:W-:Y:S06]  /*19660*/  LDSM.16.M88.4 R200, [R0+0x7000] ;  /* 0x0070000000c8783b */ /* 0x000fec0000000200 */
[----:B------:R-:W-:Y:S01]  /*19670*/  LDSM.16.M88.4 R204, [R208+0x3000] ;  /* 0x00300000d0cc783b */ /* 0x000fe20000000200 */
[-C--:B---3--:R-:W-:Y:S08]  /*19680*/  HMMA.16816.F32.BF16 R20, R64, R32.reuse, RZ ;  /* 0x000000204014723c */ /* 0x088ff000000418ff */
[C---:B------:R-:W-:Y:S08]  /*19690*/  HMMA.16816.F32.BF16 R24, R60.reuse, R32, RZ ;  /* 0x000000203c18723c */ /* 0x040ff000000418ff */
        /* <DEDUP_REMOVED lines=31> */
[----:B------:R-:W4:Y:S06]  /*19890*/  LDSM.16.M88.4 R180, [R0+0x7c00] ;  /* 0x007c000000b4783b */ /* 0x000f2c0000000200 */
[----:B------:R-:W5:Y:S01]  /*198a0*/  LDSM.16.M88.4 R196, [R2+0x7000] ;  /* 0x0070000002c4783b */ /* 0x000f620000000200 */
        /* <DEDUP_REMOVED lines=18> */
[----:B------:R-:W-:Y:S07]  /*199d0*/  LDSM.16.M88.4 R204, [R0+0x8000] ;  /* 0x0080000000cc783b */ /* 0x000fee0000000200 */
[----:B------:R-:W-:Y:S01]  /*199e0*/  HMMA.16816.F32.BF16 R64, R184, R182, R64 ;  /* 0x000000b6b840723c */ /* 0x000fe20000041840 */
[----:B------:R-:W4:Y:S06]  /*199f0*/  LDSM.16.M88.4 R180, [R2+0x7c00] ;  /* 0x007c000002b4783b */ /* 0x000f2c0000000200 */
[----:B------:R-:W4:Y:S01]  /*19a00*/  LDSM.16.M88.4 R184, [R208+0x4000] ;  /* 0x00400000d0b8783b */ /* 0x000f220000000200 */
[-C--:B-----5:R-:W-:Y:S05]  /*19a10*/  HMMA.16816.F32.BF16 R4, R188, R196.reuse, R4 ;  /* 0x000000c4bc04723c */ /* 0x0a0fea0000041804 */
[----:B------:R-:W5:Y:S03]  /*19a20*/  LDSM.16.M88.4 R208, [R208+0x5000] ;  /* 0x00500000d0d0783b */ /* 0x000f660000000200 */
        /* <DEDUP_REMOVED lines=19> */
[----:B------:R3:W4:Y:S06]  /*19b60*/  LDSM.16.M88.4 R180, [R0+0x8c00] ;  /* 0x008c000000b4783b */ /* 0x00072c0000000200 */
[----:B------:R-:W4:Y:S01]  /*19b70*/  LDSM.16.M88.4 R188, [R101+0x4000] ;  /* 0x0040000065bc783b */ /* 0x000f220000000200 */
[-C--:B------:R-:W-:Y:S08]  /*19b80*/  HMMA.16816.F32.BF16 R4, R184, R204.reuse, R4 ;  /* 0x000000ccb804723c */ /* 0x080ff00000041804 */
[C---:B-----5:R-:W-:Y:S08]  /*19b90*/  HMMA.16816.F32.BF16 R8, R208.reuse, R204, R8 ;  /* 0x000000ccd008723c */ /* 0x060ff00000041808 */
[-C--:B------:R-:W-:Y:S01]  /*19ba0*/  HMMA.16816.F32.BF16 R12, R208, R206.reuse, R12 ;  /* 0x000000ced00c723c */ /* 0x080fe2000004180c */
[----:B---3--:R-:W-:Y:S04]  /*19bb0*/  IMAD.U32 R0, RZ, RZ, UR21 ;  /* 0x00000015ff007e24 */ /* 0x008fe8000f8e00ff */
[----:B------:R-:W-:Y:S03]  /*19bc0*/  IMAD R0, R0, 0x40, R102 ;  /* 0x0000004000007824 */ /* 0x000fe600078e0266 */
[C---:B------:R-:W-:Y:S01]  /*19bd0*/  HMMA.16816.F32.BF16 R16, R184.reuse, R206, R16 ;  /* 0x000000ceb810723c */ /* 0x040fe20000041810 */
[----:B------:R-:W3:Y:S03]  /*19be0*/  LDSM.16.M88.4 R204, [R2+0x8400] ;  /* 0x0084000002cc783b */ /* 0x000ee60000000200 */
[----:B------:R-:W-:Y:S04]  /*19bf0*/  VIADD R109, R0, 0x38 ;  /* 0x00000038006d7836 */ /* 0x000fe80000000000 */
[-C--:B-1----:R-:W-:Y:S03]  /*19c00*/  HMMA.16816.F32.BF16 R20, R184, R196.reuse, R20 ;  /* 0x000000c4b814723c */ /* 0x082fe60000041814 */
[----:B------:R-:W-:Y:S04]  /*19c10*/  VIADD R104, R109, UR20 ;  /* 0x000000146d687c36 */ /* 0x000fe80008000000 */
[----:B------:R-:W-:Y:S01]  /*19c20*/  VIADD R106, R104, 0xffffffc9 ;  /* 0xffffffc9686a7836 */ /* 0x000fe20000000000 */
[C---:B------:R-:W-:Y:S04]  /*19c30*/  HMMA.16816.F32.BF16 R24, R208.reuse, R196, R24 ;  /* 0x000000c4d018723c */ /* 0x040fe80000041818 */
[----:B------:R-:W-:Y:S04]  /*19c40*/  IMAD.IADD R102, R224, 0x1, -R106 ;  /* 0x00000001e0667824 */ /* 0x000fe800078e0a6a */
[-C--:B------:R-:W-:Y:S03]  /*19c50*/  HMMA.16816.F32.BF16 R28, R208, R198.reuse, R28 ;  /* 0x000000c6d01c723c */ /* 0x080fe6000004181c */
[----:B------:R-:W-:Y:S04]  /*19c60*/  IABS R102, R102 ;  /* 0x0000006600667213 */ /* 0x000fe80000000000 */
[----:B------:R-:W-:Y:S01]  /*19c70*/  I2FP.F32.S32 R102, R102 ;  /* 0x0000006600667245 */ /* 0x000fe20000201400 */
[C---:B------:R-:W-:Y:S01]  /*19c80*/  HMMA.16816.F32.BF16 R32, R184.reuse, R198, R32 ;  /* 0x000000c6b820723c */ /* 0x040fe20000041820 */
[----:B------:R-:W1:Y:S07]  /*19c90*/  LDSM.16.M88.4 R196, [R2+0x8800] ;  /* 0x0088000002c4783b */ /* 0x000e6e0000000200 */
[-C--:B--2---:R-:W-:Y:S08]  /*19ca0*/  HMMA.16816.F32.BF16 R36, R184, R176.reuse, R36 ;  /* 0x000000b0b824723c */ /* 0x084ff00000041824 */
[C---:B------:R-:W-:Y:S08]  /*19cb0*/  HMMA.16816.F32.BF16 R40, R208.reuse, R176, R40 ;  /* 0x000000b0d028723c */ /* 0x040ff00000041828 */
[-C--:B------:R-:W-:Y:S08]  /*19cc0*/  HMMA.16816.F32.BF16 R44, R208, R178.reuse, R44 ;  /* 0x000000b2d02c723c */ /* 0x080ff0000004182c */
[C---:B------:R-:W-:Y:S01]  /*19cd0*/  HMMA.16816.F32.BF16 R48, R184.reuse, R178, R48 ;  /* 0x000000b2b830723c */ /* 0x040fe20000041830 */
[----:B------:R2:W5:Y:S01]  /*19ce0*/  LDSM.16.M88.4 R176, [R2+0x8c00] ;  /* 0x008c000002b0783b */ /* 0x0005620000000200 */
[----:B------:R-:W-:Y:S04]  /*19cf0*/  DEPBAR.LE SB0, 0x0 ;  /* 0x000080000000791a */ /* 0x000fe80000000000 */
[----:B------:R-:W-:Y:S02]  /*19d00*/  BAR.SYNC.DEFER_BLOCKING 0x0 ;  /* 0x0000000000007b1d */ /* 0x000fe40000010000 */
[-C--:B----4-:R-:W-:Y:S08]  /*19d10*/  HMMA.16816.F32.BF16 R52, R184, R180.reuse, R52 ;  /* 0x000000b4b834723c */ /* 0x090ff00000041834 */
[C---:B------:R-:W-:Y:S08]  /*19d20*/  HMMA.16816.F32.BF16 R56, R208.reuse, R180, R56 ;  /* 0x000000b4d038723c */ /* 0x040ff00000041838 */
[-C--:B------:R-:W-:Y:S03]  /*19d30*/  HMMA.16816.F32.BF16 R60, R208, R182.reuse, R60 ;  /* 0x000000b6d03c723c */ /* 0x080fe6000004183c */
[----:B--2---:R-:W-:Y:S04]  /*19d40*/  VIADD R2, R0, UR20 ;  /* 0x0000001400027c36 */ /* 0x004fe80008000000 */
[--C-:B------:R-:W-:Y:S01]  /*19d50*/  IMAD.IADD R103, R224, 0x1, -R2.reuse ;  /* 0x00000001e0677824 */ /* 0x100fe200078e0a02 */
[----:B------:R-:W-:Y:S04]  /*19d60*/  HMMA.16816.F32.BF16 R64, R184, R182, R64 ;  /* 0x000000b6b840723c */ /* 0x000fe80000041840 */
[----:B------:R-:W-:Y:S01]  /*19d70*/  IMAD.IADD R101, R222, 0x1, -R2 ;  /* 0x00000001de657824 */ /* 0x000fe200078e0a02 */
[----:B------:R-:W-:Y:S03]  /*19d80*/  IABS R103, R103 ;  /* 0x0000006700677213 */ /* 0x000fe60000000000 */
[-C--:B------:R-:W-:Y:S05]  /*19d90*/  HMMA.16816.F32.BF16 R4, R188, R192.reuse, R4 ;  /* 0x000000c0bc04723c */ /* 0x080fea0000041804 */
[----:B------:R-:W-:Y:S02]  /*19da0*/  IABS R101, R101 ;  /* 0x0000006500657213 */ /* 0x000fe40000000000 */
[----:B------:R-:W-:Y:S01]  /*19db0*/  I2FP.F32.S32 R103, R103 ;  /* 0x0000006700677245 */ /* 0x000fe20000201400 */
[C---:B------:R-:W-:Y:S04]  /*19dc0*/  HMMA.16816.F32.BF16 R8, R200.reuse, R192, R8 ;  /* 0x000000c0c808723c */ /* 0x040fe80000041808 */
[----:B------:R-:W-:Y:S04]  /*19dd0*/  I2FP.F32.S32 R101, R101 ;  /* 0x0000006500657245 */ /* 0x000fe80000201400 */
[-C--:B------:R-:W-:Y:S03]  /*19de0*/  HMMA.16816.F32.BF16 R12, R200, R194.reuse, R12 ;  /* 0x000000c2c80c723c */ /* 0x080fe6000004180c */
[----:B------:R-:W-:Y:S01]  /*19df0*/  FFMA.FTZ R5, R102, -UR6, R5 ;  /* 0x8000000666057c23 */ /* 0x000fe20008010005 */
[----:B------:R-:W-:Y:S01]  /*19e00*/  FFMA.FTZ R4, R103, -UR6, R4 ;  /* 0x8000000667047c23 */ /* 0x000fe20008010004 */
[----:B------:R-:W-:Y:S02]  /*19e10*/  IMAD.IADD R102, R221, 0x1, -R2 ;  /* 0x00000001dd667824 */ /* 0x000fe400078e0a02 */
[----:B------:R-:W-:Y:S01]  /*19e20*/  FFMA.FTZ R6, R101, -UR6, R6 ;  /* 0x8000000665067c23 */ /* 0x000fe20008010006 */
[C---:B------:R-:W-:Y:S01]  /*19e30*/  IMAD.IADD R103, R222.reuse, 0x1, -R106 ;  /* 0x00000001de677824 */ /* 0x040fe200078e0a6a */
[C---:B------:R-:W-:Y:S04]  /*19e40*/  HMMA.16816.F32.BF16 R16, R188.reuse, R194, R16 ;  /* 0x000000c2bc10723c */ /* 0x040fe80000041810 */
[----:B------:R-:W-:Y:S01]  /*19e50*/  IMAD.IADD R2, R223, 0x1, -R2 ;  /* 0x00000001df027824 */ /* 0x000fe200078e0a02 */
[----:B------:R-:W-:Y:S01]  /*19e60*/  IABS R105, R102 ;  /* 0x0000006600697213 */ /* 0x000fe20000000000 */
[----:B------:R-:W-:Y:S01]  /*19e70*/  IMAD.IADD R101, R221, 0x1, -R106 ;  /* 0x00000001dd657824 */ /* 0x000fe200078e0a6a */
[----:B------:R-:W-:Y:S01]  /*19e80*/  IABS R102, R103 ;  /* 0x0000006700667213 */ /* 0x000fe20000000000 */
[-C--:B---3--:R-:W-:Y:S03]  /*19e90*/  HMMA.16816.F32.BF16 R20, R188, R204.reuse, R20 ;  /* 0x000000ccbc14723c */ /* 0x088fe60000041814 */
[----:B------:R-:W-:Y:S02]  /*19ea0*/  IABS R103, R2 ;  /* 0x0000000200677213 */ /* 0x000fe40000000000 */
[----:B------:R-:W-:Y:S01]  /*19eb0*/  IABS R2, R101 ;  /* 0x0000006500027213 */ /* 0x000fe20000000000 */
[----:B------:R-:W-:Y:S01]  /*19ec0*/  IMAD.MOV.U32 R101, RZ, RZ, R102 ;  /* 0x000000ffff657224 */ /* 0x000fe200078e0066 */
[----:B------:R-:W-:Y:S01]  /*19ed0*/  I2FP.F32.S32 R103, R103 ;  /* 0x0000006700677245 */ /* 0x000fe20000201400 */
[C---:B------:R-:W-:Y:S04]  /*19ee0*/  HMMA.16816.F32.BF16 R24, R200.reuse, R204, R24 ;  /* 0x000000ccc818723c */ /* 0x040fe80000041818 */
[----:B------:R-:W-:Y:S01]  /*19ef0*/  I2FP.F32.S32 R2, R2 ;  /* 0x0000000200027245 */ /* 0x000fe20000201400 */
[----:B------:R-:W-:Y:S01]  /*19f00*/  FFMA.FTZ R10, R103, -UR6, R10 ;  /* 0x80000006670a7c23 */ /* 0x000fe2000801000a */
[----:B------:R-:W-:Y:S01]  /*19f10*/  I2FP.F32.S32 R101, R101 ;  /* 0x0000006500657245 */ /* 0x000fe20000201400 */
[----:B------:R-:W-:Y:S01]  /*19f20*/  VIADD R103, R222, -UR12 ;  /* 0x8000000cde677c36 */ /* 0x000fe20008000000 */
[-C--:B------:R-:W-:Y:S03]  /*19f30*/  HMMA.16816.F32.BF16 R28, R200, R206.reuse, R28 ;  /* 0x000000cec81c723c */ /* 0x080fe6000004181c */
[----:B------:R-:W-:Y:S01]  /*19f40*/  I2FP.F32.S32 R102, R105 ;  /* 0x0000006900667245 */ /* 0x000fe20000201400 */
[----:B------:R-:W-:Y:S01]  /*19f50*/  FFMA.FTZ R9, R2, -UR6, R9 ;  /* 0x8000000602097c23 */ /* 0x000fe20008010009 */
[----:B------:R-:W-:Y:S02]  /*19f60*/  VIADD R2, R224, -UR12 ;  /* 0x8000000ce0027c36 */ /* 0x000fe40008000000 */
[----:B------:R-:W-:Y:S01]  /*19f70*/  FFMA.FTZ R7, R101, -UR6, R7 ;  /* 0x8000000665077c23 */ /* 0x000fe20008010007 */
[----:B------:R-:W-:Y:S01]  /*19f80*/  VIADD R101, R221, -UR12 ;  /* 0x8000000cdd657c36 */ /* 0x000fe20008000000 */
[C---:B------:R-:W-:Y:S04]  /*19f90*/  HMMA.16816.F32.BF16 R32, R188.reuse, R206, R32 ;  /* 0x000000cebc20723c */ /* 0x040fe80000041820 */
[----:B------:R-:W-:Y:S01]  /*19fa0*/  FFMA.FTZ R8, R102, -UR6, R8 ;  /* 0x8000000666087c23 */ /* 0x000fe20008010008 */
[-C--:B------:R-:W-:Y:S01]  /*19fb0*/  ISETP.GT.AND P0, PT, R2, R0.reuse, PT ;  /* 0x000000000200720c */ /* 0x080fe20003f04270 */
[----:B------:R-:W-:Y:S01]  /*19fc0*/  VIADD R102, R223, -UR12 ;  /* 0x8000000cdf667c36 */ /* 0x000fe20008000000 */
[----:B------:R-:W-:Y:S01]  /*19fd0*/  ISETP.GT.AND P3, PT, R103, R0, PT ;  /* 0x000000006700720c */ /* 0x000fe20003f64270 */
[-C--:B-1----:R-:W-:Y:S03]  /*19fe0*/  HMMA.16816.F32.BF16 R36, R188, R196.reuse, R36 ;  /* 0x000000c4bc24723c */ /* 0x082fe60000041824 */
[----:B------:R-:W-:Y:S05]  /*19ff0*/  VIADD R105, R0, 0x1 ;  /* 0x0000000100697836 */ /* 0x000fea0000000000 */
        /* <DEDUP_REMOVED lines=8> */
[----:B------:R-:W-:Y:S11]  /*1a080*/  BRA.U.ANY UP0, `(.L_x_1040) ;  /* 0xffffffe900e47547 */ /* 0x000ff6000b93ffff */
.L_x_1039:
[-C--:B------:R-:W-:Y:S01]  /*1a090*/  ISETP.GT.AND P6, PT, R2, R105.reuse, PT ;  /* 0x000000690200720c */ /* 0x080fe20003fc4270 */
[----:B------:R2:W-:Y:S01]  /*1a0a0*/  STL [R1+0xa4], R220 ;  /* 0x0000a4dc01007387 */ /* 0x0005e20000100800 */
[----:B-1----:R-:W-:Y:S01]  /*1a0b0*/  FSEL R110, R4, -INF , !P0 ;  /* 0xff800000046e7808 */ /* 0x002fe20004000000 */
[----:B------:R-:W-:Y:S01]  /*1a0c0*/  IMAD.IADD R106, R223, 0x1, -R106 ;  /* 0x00000001df6a7824 */ /* 0x000fe200078e0a6a */
[----:B------:R-:W-:Y:S01]  /*1a0d0*/  ISETP.GT.AND P0, PT, R103, R105, PT ;  /* 0x000000696700720c */ /* 0x000fe20003f04270 */
[----:B------:R-:W-:Y:S01]  /*1a0e0*/  STL [R1+0xa0], R218 ;  /* 0x0000a0da01007387 */ /* 0x000fe20000100800 */
[----:B------:R-:W-:Y:S01]  /*1a0f0*/  FSEL R177, R5, -INF , !P6 ;  /* 0xff80000005b17808 */ /* 0x000fe20007000000 */
[----:B------:R-:W-:Y:S01]  /*1a100*/  VIADD R5, R104, 0xffffffd0 ;  /* 0xffffffd068057836 */ /* 0x000fe20000000000 */
[----:B------:R-:W-:Y:S01]  /*1a110*/  ISETP.GT.AND P1, PT, R101, R0, PT ;  /* 0x000000006500720c */ /* 0x000fe20003f24270 */
[----:B------:R-:W-:Y:S01]  /*1a120*/  STL [R1+0x9c], R216 ;  /* 0x00009cd801007387 */ /* 0x000fe20000100800 */
[----:B------:R-:W-:Y:S01]  /*1a130*/  FSEL R111, R7, -INF , !P0 ;  /* 0xff800000076f7808 */ /* 0x000fe20004000000 */
[--C-:B------:R-:W-:Y:S01]  /*1a140*/  IMAD.IADD R7, R223, 0x1, -R5.reuse ;  /* 0x00000001df077824 */ /* 0x100fe200078e0a05 */
[----:B------:R-:W-:Y:S01]  /*1a150*/  FSEL R178, R8, -INF , !P1 ;  /* 0xff80000008b27808 */ /* 0x000fe20004800000 */
[C-C-:B------:R-:W-:Y:S01]  /*1a160*/  IMAD.IADD R8, R221.reuse, 0x1, -R5.reuse ;  /* 0x00000001dd087824 */ /* 0x140fe200078e0a05 */
[----:B------:R-:W-:Y:S01]  /*1a170*/  FSEL R176, R6, -INF , !P3 ;  /* 0xff80000006b07808 */ /* 0x000fe20005800000 */
[----:B------:R-:W-:Y:S01]  /*1a180*/  VIADD R4, R104, 0xffffffd1 ;  /* 0xffffffd168047836 */ /* 0x000fe20000000000 */
[----:B------:R-:W-:Y:S01]  /*1a190*/  IABS R7, R7 ;  /* 0x0000000700077213 */ /* 0x000fe20000000000 */
[----:B------:R-:W-:Y:S01]  /*1a1a0*/  STL [R1+0x98], R215 ;  /* 0x000098d701007387 */ /* 0x000fe20000100800 */
[----:B------:R-:W-:Y:S01]  /*1a1b0*/  IABS R8, R8 ;  /* 0x0000000800087213 */ /* 0x000fe20000000000 */
[----:B------:R-:W-:Y:S01]  /*1a1c0*/  IMAD.IADD R6, R221, 0x1, -R4 ;  /* 0x00000001dd067824 */ /* 0x000fe200078e0a04 */
[----:B------:R-:W-:Y:S01]  /*1a1d0*/  I2FP.F32.S32 R7, R7 ;  /* 0x0000000700077245 */ /* 0x000fe20000201400 */
[----:B------:R1:W-:Y:S01]  /*1a1e0*/  STL [R1+0x94], R214 ;  /* 0x000094d601007387 */ /* 0x0003e20000100800 */
[----:B------:R-:W-:Y:S01]  /*1a1f0*/  I2FP.F32.S32 R8, R8 ;  /* 0x0000000800087245 */ /* 0x000fe20000201400 */
[----:B------:R-:W-:Y:S01]  /*1a200*/  UMOV UR5, UR7 ;  /* 0x0000000700057c82 */ /* 0x000fe20008000000 */
[----:B------:R-:W-:Y:S01]  /*1a210*/  IABS R6, R6 ;  /* 0x0000000600067213 */ /* 0x000fe20000000000 */
[----:B------:R3:W-:Y:S01]  /*1a220*/  STL [R1+0x90], R213 ;  /* 0x000090d501007387 */ /* 0x0007e20000100800 */
[----:B------:R-:W-:Y:S01]  /*1a230*/  ISETP.GT.AND P2, PT, R102, R0, PT ;  /* 0x000000006600720c */ /* 0x000fe20003f44270 */
[----:B------:R-:W-:Y:S01]  /*1a240*/  FFMA.FTZ R14, R7, -UR6, R14 ;  /* 0x80000006070e7c23 */ /* 0x000fe2000801000e */
[-C--:B------:R-:W-:Y:S01]  /*1a250*/  ISETP.GT.AND P6, PT, R101, R105.reuse, PT ;  /* 0x000000696500720c */ /* 0x080fe20003fc4270 */
[----:B------:R-:W4:Y:S01]  /*1a260*/  LDL.64 R204, [R1+0x70] ;  /* 0x0000700001cc7983 */ /* 0x000f220000100a00 */
[----:B------:R-:W-:Y:S01]  /*1a270*/  IABS R106, R106 ;  /* 0x0000006a006a7213 */ /* 0x000fe20000000000 */
[----:B------:R-:W-:Y:S01]  /*1a280*/  IMAD.IADD R7, R223, 0x1, -R4 ;  /* 0x00000001df077824 */ /* 0x000fe200078e0a04 */
[----:B------:R-:W-:Y:S01]  /*1a290*/  I2FP.F32.S32 R6, R6 ;  /* 0x0000000600067245 */ /* 0x000fe20000201400 */
[----:B------:R-:W-:Y:S01]  /*1a2a0*/  FFMA.FTZ R12, R8, -UR6, R12 ;  /* 0x80000006080c7c23 */ /* 0x000fe2000801000c */
[----:B------:R-:W-:Y:S01]  /*1a2b0*/  FSEL R9, R9, -INF , !P6 ;  /* 0xff80000009097808 */ /* 0x000fe20007000000 */
[----:B------:R-:W-:Y:S01]  /*1a2c0*/  STL [R1+0xa8], R221 ;  /* 0x0000a8dd01007387 */ /* 0x000fe20000100800 */
[----:B------:R-:W-:Y:S01]  /*1a2d0*/  I2FP.F32.S32 R106, R106 ;  /* 0x0000006a006a7245 */ /* 0x000fe20000201400 */
[--C-:B------:R-:W-:Y:S01]  /*1a2e0*/  IMAD.IADD R8, R224, 0x1, -R5.reuse ;  /* 0x00000001e0087824 */ /* 0x100fe200078e0a05 */
[----:B------:R-:W-:Y:S01]  /*1a2f0*/  FSEL R10, R10, -INF , !P2 ;  /* 0xff8000000a0a7808 */ /* 0x000fe20005000000 */
[----:B------:R-:W4:Y:S01]  /*1a300*/  LDL.64 R232, [R1+0x58] ;  /* 0x0000580001e87983 */ /* 0x000f220000100a00 */
[----:B------:R-:W-:Y:S01]  /*1a310*/  ISETP.GT.AND P3, PT, R102, R105, PT ;  /* 0x000000696600720c */ /* 0x000fe20003f64270 */
[----:B------:R-:W-:Y:S01]  /*1a320*/  IMAD.IADD R5, R222, 0x1, -R5 ;  /* 0x00000001de057824 */ /* 0x000fe200078e0a05 */
[C---:B------:R-:W-:Y:S01]  /*1a330*/  ISETP.GE.AND P0, PT, R105.reuse, R226, PT ;  /* 0x000000e26900720c */ /* 0x040fe20003f06270 */
[----:B------:R-:W-:Y:S01]  /*1a340*/  FFMA.FTZ R13, R6, -UR6, R13 ;  /* 0x80000006060d7c23 */ /* 0x000fe2000801000d */
[C---:B------:R-:W-:Y:S01]  /*1a350*/  ISETP.GE.AND P1, PT, R105.reuse, R228, PT ;  /* 0x000000e46900720c */ /* 0x040fe20003f26270 */
[----:B------:R-:W4:Y:S01]  /*1a360*/  LDL.64 R202, [R1+0x50] ;  /* 0x0000500001ca7983 */ /* 0x000f220000100a00 */
[C---:B------:R-:W-:Y:S01]  /*1a370*/  ISETP.GE.AND P6, PT, R105.reuse, R225, PT ;  /* 0x000000e16900720c */ /* 0x040fe20003fc6270 */
[--C-:B------:R-:W-:Y:S01]  /*1a380*/  IMAD.IADD R6, R224, 0x1, -R4.reuse ;  /* 0x00000001e0067824 */ /* 0x100fe200078e0a04 */
[----:B------:R-:W-:Y:S01]  /*1a390*/  ISETP.GE.AND P2, PT, R105, R227, PT ;  /* 0x000000e36900720c */ /* 0x000fe20003f46270 */
[----:B------:R-:W-:Y:S01]  /*1a3a0*/  FFMA.FTZ R11, R106, -UR6, R11 ;  /* 0x800000066a0b7c23 */ /* 0x000fe2000801000b */
[----:B------:R-:W-:Y:S01]  /*1a3b0*/  IABS R105, R7 ;  /* 0x0000000700697213 */ /* 0x000fe20000000000 */
[----:B--2---:R-:W2:Y:S01]  /*1a3c0*/  LDL R220, [R1+0x40] ;  /* 0x0000400001dc7983 */ /* 0x004ea20000100800 */
[----:B------:R-:W-:Y:S01]  /*1a3d0*/  IABS R106, R5 ;  /* 0x00000005006a7213 */ /* 0x000fe20000000000 */
[----:B------:R-:W-:Y:S01]  /*1a3e0*/  IMAD.IADD R4, R222, 0x1, -R4 ;  /* 0x00000001de047824 */ /* 0x000fe200078e0a04 */
[----:B------:R-:W-:Y:S01]  /*1a3f0*/  IABS R7, R8 ;  /* 0x0000000800077213 */ /* 0x000fe20000000000 */
[----:B------:R-:W-:Y:S01]  /*1a400*/  IMAD.MOV.U32 R5, RZ, RZ, R105 ;  /* 0x000000ffff057224 */ /* 0x000fe200078e0069 */
[----:B------:R-:W-:Y:S01]  /*1a410*/  FSEL R11, R11, -INF , !P3 ;  /* 0xff8000000b0b7808 */ /* 0x000fe20005800000 */
[----:B-1----:R-:W2:Y:S01]  /*1a420*/  LDL R214, [R1+0x3c] ;  /* 0x00003c0001d67983 */ /* 0x002ea20000100800 */
[----:B------:R-:W-:Y:S01]  /*1a430*/  IABS R8, R4 ;  /* 0x0000000400087213 */ /* 0x000fe20000000000 */
[----:B------:R-:W-:Y:S01]  /*1a440*/  USHF.L.U32 UR12, UR21, 0x1, URZ ;  /* 0x00000001150c7899 */ /* 0x000fe200080006ff */
[----:B------:R-:W-:Y:S01]  /*1a450*/  I2FP.F32.S32 R4, R5 ;  /* 0x0000000500047245 */ /* 0x000fe20000201400 */
[----:B------:R-:W-:Y:S01]  /*1a460*/  UISETP.GT.AND UP0, UPT, UR21, UR18, UPT ;  /* 0x000000121500728c */ /* 0x000fe2000bf04270 */
        /* <DEDUP_REMOVED lines=8> */
[----:B------:R-:W-:Y:S01]  /*1a4f0*/  I2FP.F32.S32 R5, R8 ;  /* 0x0000000800057245 */ /* 0x000fe20000201400 */
[----:B------:R-:W-:Y:S01]  /*1a500*/  UIADD3 UR21, UPT, UPT, UR21, -0x1, URZ ;  /* 0xffffffff15157890 */ /* 0x000fe2000fffe0ff */
        /* <DEDUP_REMOVED lines=17> */
[-C--:B------:R-:W-:Y:S01]  /*1a620*/  ISETP.GT.AND P0, PT, R102, R4.reuse, PT ;  /* 0x000000046600720c */ /* 0x080fe20003f04270 */
        /* <DEDUP_REMOVED lines=17> */
[-C--:B------:R-:W-:Y:S02]  /*1a740*/  ISETP.GE.AND P3, PT, R5, R227.reuse, PT ;  /* 0x000000e30500720c */ /* 0x080fe40003f66270 */
[----:B------:R-:W-:Y:S02]  /*1a750*/  FSEL R18, R18, -INF , !P6 ;  /* 0xff80000012127808 */ /* 0x000fe40007000000 */
[----:B------:R-:W-:Y:S02]  /*1a760*/  FSEL R19, R19, -INF , !P1 ;  /* 0xff80000013137808 */ /* 0x000fe40004800000 */
[C---:B------:R-:W-:Y:S02]  /*1a770*/  ISETP.GE.AND P6, PT, R5.reuse, R226, PT ;  /* 0x000000e20500720c */ /* 0x040fe40003fc6270 */
[----:B------:R-:W-:Y:S01]  /*1a780*/  ISETP.GE.AND P1, PT, R5, R228, PT ;  /* 0x000000e40500720c */ /* 0x000fe20003f26270 */
[----:B------:R-:W-:Y:S01]  /*1a790*/  VIADD R5, R104, 0xffffffd9 ;  /* 0xffffffd968057836 */ /* 0x000fe20000000000 */
[----:B------:R-:W-:Y:S01]  /*1a7a0*/  FSEL R190, R12, -INF , !P2 ;  /* 0xff8000000cbe7808 */ /* 0x000fe20005000000 */
[--C-:B------:R-:W-:Y:S01]  /*1a7b0*/  IMAD.IADD R12, R221, 0x1, -R7.reuse ;  /* 0x00000001dd0c7824 */ /* 0x100fe200078e0a07 */
[----:B------:R-:W-:Y:S01]  /*1a7c0*/  FSEL R191, R13, -INF , !P0 ;  /* 0xff8000000dbf7808 */ /* 0x000fe20004000000 */
[----:B------:R-:W-:Y:S01]  /*1a7d0*/  IMAD.IADD R7, R223, 0x1, -R7 ;  /* 0x00000001df077824 */ /* 0x000fe200078e0a07 */
[----:B------:R-:W-:Y:S01]  /*1a7e0*/  FSEL R192, R14, -INF , !P3 ;  /* 0xff8000000ec07808 */ /* 0x000fe20005800000 */
[--C-:B------:R-:W-:Y:S01]  /*1a7f0*/  IMAD.IADD R10, R222, 0x1, -R5.reuse ;  /* 0x00000001de0a7824 */ /* 0x100fe200078e0a05 */
[----:B------:R-:W-:Y:S01]  /*1a800*/  ISETP.GE.AND P2, PT, R4, R227, PT ;  /* 0x000000e30400720c */ /* 0x000fe20003f46270 */
[----:B------:R-:W-:Y:S01]  /*1a810*/  VIADD R14, R0, 0x39 ;  /* 0x00000039000e7836 */ /* 0x000fe20000000000 */
        /* <DEDUP_REMOVED lines=13> */
[----:B------:R-:W-:Y:S01]  /*1a8f0*/  VIADD R4, R0, 0x10 ;  /* 0x0000001000047836 */ /* 0x000fe20000000000 */
[----:B------:R-:W-:Y:S01]  /*1a900*/  I2FP.F32.S32 R9, R9 ;  /* 0x0000000900097245 */ /* 0x000fe20000201400 */
[----:B------:R-:W-:Y:S01]  /*1a910*/  FFMA.FTZ R22, R8, -UR6, R22 ;  /* 0x8000000608167c23 */ /* 0x000fe20008010016 */
[----:B------:R-:W-:Y:S01]  /*1a920*/  FSEL R184, R15, -INF , !P2 ;  /* 0xff8000000fb87808 */ /* 0x000fe20005000000 */
[--C-:B------:R-:W-:Y:S01]  /*1a930*/  IMAD.IADD R8, R221, 0x1, -R5.reuse ;  /* 0x00000001dd087824 */ /* 0x100fe200078e0a05 */
[----:B------:R-:W-:Y:S01]  /*1a940*/  ISETP.GT.AND P2, PT, R2, R4, PT ;  /* 0x000000040200720c */ /* 0x000fe20003f44270 */
[----:B------:R-:W-:Y:S01]  /*1a950*/  FFMA.FTZ R20, R11, -UR6, R20 ;  /* 0x800000060b147c23 */ /* 0x000fe20008010014 */
[----:B------:R-:W-:Y:S01]  /*1a960*/  IABS R7, R7 ;  /* 0x0000000700077213 */ /* 0x000fe20000000000 */
[----:B------:R-:W-:Y:S01]  /*1a970*/  FFMA.FTZ R24, R6, -UR6, R24 ;  /* 0x8000000606187c23 */ /* 0x000fe20008010018 */
[----:B------:R-:W-:Y:S01]  /*1a980*/  FSEL R181, R16, -INF , !P6 ;  /* 0xff80000010b57808 */ /* 0x000fe20007000000 */
[----:B------:R-:W-:Y:S01]  /*1a990*/  VIADD R6, R0, 0x11 ;  /* 0x0000001100067836 */ /* 0x000fe20000000000 */
[----:B------:R-:W-:Y:S01]  /*1a9a0*/  FSEL R20, R20, -INF , !P2 ;  /* 0xff80000014147808 */ /* 0x000fe20005000000 */
[----:B------:R-:W-:Y:S01]  /*1a9b0*/  IMAD.IADD R5, R223, 0x1, -R5 ;  /* 0x00000001df057824 */ /* 0x000fe200078e0a05 */
[----:B------:R-:W-:Y:S01]  /*1a9c0*/  I2FP.F32.S32 R7, R7 ;  /* 0x0000000700077245 */ /* 0x000fe20000201400 */
[----:B------:R-:W-:Y:S01]  /*1a9d0*/  FFMA.FTZ R21, R9, -UR6, R21 ;  /* 0x8000000609157c23 */ /* 0x000fe20008010015 */
[----:B------:R-:W-:Y:S02]  /*1a9e0*/  IABS R9, R8 ;  /* 0x0000000800097213 */ /* 0x000fe40000000000 */
[----:B------:R-:W-:Y:S01]  /*1a9f0*/  ISETP.GT.AND P2, PT, R2, R6, PT ;  /* 0x000000060200720c */ /* 0x000fe20003f44270 */
[----:B------:R-:W-:Y:S01]  /*1aa00*/  FFMA.FTZ R26, R7, -UR6, R26 ;  /* 0x80000006071a7c23 */ /* 0x000fe2000801001a */
[----:B------:R-:W-:Y:S01]  /*1aa10*/  IABS R8, R5 ;  /* 0x0000000500087213 */ /* 0x000fe20000000000 */
[----:B------:R-:W-:Y:S01]  /*1aa20*/  VIADD R7, R104, 0xffffffe0 ;  /* 0xffffffe068077836 */ /* 0x000fe20000000000 */
[----:B------:R-:W-:Y:S01]  /*1aa30*/  FSEL R21, R21, -INF , !P2 ;  /* 0xff80000015157808 */ /* 0x000fe20005000000 */
[----:B------:R-:W-:Y:S01]  /*1aa40*/  IMAD.MOV.U32 R5, RZ, RZ, R9 ;  /* 0x000000ffff057224 */ /* 0x000fe200078e0009 */
[----:B------:R-:W-:Y:S01]  /*1aa50*/  ISETP.GT.AND P2, PT, R103, R4, PT ;  /* 0x000000046700720c */ /* 0x000fe20003f44270 */
[----:B------:R-:W-:Y:S01]  /*1aa60*/  IMAD.IADD R10, R223, 0x1, -R7 ;  /* 0x00000001df0a7824 */ /* 0x000fe200078e0a07 */
[----:B------:R-:W-:Y:S02]  /*1aa70*/  FSEL R186, R17, -INF , !P0 ;  /* 0xff80000011ba7808 */ /* 0x000fe40004000000 */
[----:B------:R-:W-:Y:S02]  /*1aa80*/  I2FP.F32.S32 R5, R5 ;  /* 0x0000000500057245 */ /* 0x000fe40000201400 */
[----:B------:R-:W-:Y:S02]  /*1aa90*/  FSEL R22, R22, -INF , !P2 ;  /* 0xff80000016167808 */ /* 0x000fe40005000000 */
[-C--:B------:R-:W-:Y:S01]  /*1aaa0*/  ISETP.GT.AND P2, PT, R103, R6.reuse, PT ;  /* 0x000000066700720c */ /* 0x080fe20003f44270 */
[----:B------:R-:W-:Y:S01]  /*1aab0*/  FFMA.FTZ R25, R5, -UR6, R25 ;  /* 0x8000000605197c23 */ /* 0x000fe20008010019 */
[----:B------:R-:W-:Y:S01]  /*1aac0*/  ISETP.GT.AND P6, PT, R101, R6, PT ;  /* 0x000000066500720c */ /* 0x000fe20003fc4270 */
[----:B------:R-:W-:Y:S01]  /*1aad0*/  VIADD R5, R104, 0xffffffe1 ;  /* 0xffffffe168057836 */ /* 0x000fe20000000000 */
[----:B------:R-:W-:Y:S02]  /*1aae0*/  FSEL R23, R23, -INF , !P2 ;  /* 0xff80000017177808 */ /* 0x000fe40005000000 */
[-C--:B------:R-:W-:Y:S01]  /*1aaf0*/  ISETP.GT.AND P2, PT, R101, R4.reuse, PT ;  /* 0x000000046500720c */ /* 0x080fe20003f44270 */
[--C-:B------:R-:W-:Y:S01]  /*1ab00*/  IMAD.IADD R12, R223, 0x1, -R5.reuse ;  /* 0x00000001df0c7824 */ /* 0x100fe200078e0a05 */
        /* <DEDUP_REMOVED lines=18> */
[----:B------:R-:W-:Y:S02]  /*1ac30*/  IABS R11, R8 ;  /* 0x00000008000b7213 */ /* 0x000fe40000000000 */
[----:B------:R-:W-:Y:S01]  /*1ac40*/  FSEL R27, R27, -INF , !P1 ;  /* 0xff8000001b1b7808 */ /* 0x000fe20004800000 */
[----:B------:R-:W-:Y:S01]  /*1ac50*/  FFMA.FTZ R30, R4, -UR6, R30 ;  /* 0x80000006041e7c23 */ /* 0x000fe2000801001e */
[----:B------:R-:W-:Y:S01]  /*1ac60*/  IABS R8, R12 ;  /* 0x0000000c00087213 */ /* 0x000fe20000000000 */
[----:B------:R-:W-:Y:S01]  /*1ac70*/  VIADD R4, R0, 0x18 ;  /* 0x0000001800047836 */ /* 0x000fe20000000000 */
[----:B------:R-:W-:Y:S02]  /*1ac80*/  I2FP.F32.S32 R9, R9 ;  /* 0x0000000900097245 */ /* 0x000fe40000201400 */
[----:B------:R-:W-:Y:S02]  /*1ac90*/  ISETP.GE.AND P1, PT, R6, R226, PT ;  /* 0x000000e20600720c */ /* 0x000fe40003f26270 */
[----:B------:R-:W-:Y:S01]  /*1aca0*/  FSEL R194, R20, -INF , !P3 ;  /* 0xff80000014c27808 */ /* 0x000fe20005800000 */
[----:B------:R-:W-:Y:S01]  /*1acb0*/  FFMA.FTZ R29, R9, -UR6, R29 ;  /* 0x80000006091d7c23 */ /* 0x000fe2000801001d */
[----:B------:R-:W-:Y:S01]  /*1acc0*/  I2FP.F32.S32 R11, R11 ;  /* 0x0000000b000b7245 */ /* 0x000fe20000201400 */
[----:B------:R-:W-:Y:S01]  /*1acd0*/  IMAD.IADD R9, R224, 0x1, -R7 ;  /* 0x00000001e0097824 */ /* 0x000fe200078e0a07 */
[----:B------:R-:W-:Y:S02]  /*1ace0*/  ISETP.GE.AND P3, PT, R6, R228, PT ;  /* 0x000000e40600720c */ /* 0x000fe40003f66270 */
[----:B------:R-:W-:Y:S01]  /*1acf0*/  I2FP.F32.S32 R8, R8 ;  /* 0x0000000800087245 */ /* 0x000fe20000201400 */
[----:B------:R-:W-:Y:S01]  /*1ad00*/  FFMA.FTZ R28, R11, -UR6, R28 ;  /* 0x800000060b1c7c23 */ /* 0x000fe2000801001c */
[----:B------:R-:W-:Y:S02]  /*1ad10*/  FSEL R182, R21, -INF , !P1 ;  /* 0xff80000015b67808 */ /* 0x000fe40004800000 */
[----:B------:R-:W-:Y:S01]  /*1ad20*/  FSEL R179, R22, -INF , !P2 ;  /* 0xff80000016b37808 */ /* 0x000fe20005000000 */
[----:B------:R-:W-:Y:S01]  /*1ad30*/  FFMA.FTZ R31, R8, -UR6, R31 ;  /* 0x80000006081f7c23 */ /* 0x000fe2000801001f */
[----:B------:R-:W-:Y:S01]  /*1ad40*/  ISETP.GE.AND P1, PT, R6, R225, PT ;  /* 0x000000e10600720c */ /* 0x000fe20003f26270 */
[----:B------:R-:W-:Y:S01]  /*1ad50*/  IMAD.IADD R8, R222, 0x1, -R7 ;  /* 0x00000001de087824 */ /* 0x000fe200078e0a07 */
[----:B------:R-:W-:Y:S01]  /*1ad60*/  ISETP.GE.AND P2, PT, R6, R227, PT ;  /* 0x000000e30600720c */ /* 0x000fe20003f46270 */
[--C-:B------:R-:W-:Y:S01]  /*1ad70*/  IMAD.IADD R7, R224, 0x1, -R5.reuse ;  /* 0x00000001e0077824 */ /* 0x100fe200078e0a05 */
[----:B------:R-:W-:Y:S01]  /*1ad80*/  FSEL R248, R23, -INF , !P3 ;  /* 0xff80000017f87808 */ /* 0x000fe20005800000 */
[----:B------:R-:W-:Y:S01]  /*1ad90*/  VIADD R6, R0, 0x19 ;  /* 0x0000001900067836 */ /* 0x000fe20000000000 */
[C---:B------:R-:W-:Y:S01]  /*1ada0*/  ISETP.GT.AND P3, PT, R101.reuse, R4, PT ;  /* 0x000000046500720c */ /* 0x040fe20003f64270 */
[----:B------:R-:W-:Y:S01]  /*1adb0*/  IMAD.IADD R5, R222, 0x1, -R5 ;  /* 0x00000001de057824 */ /* 0x000fe200078e0a05 */
[----:B------:R-:W-:Y:S02]  /*1adc0*/  IABS R10, R9 ;  /* 0x00000009000a7213 */ /* 0x000fe40000000000 */
[----:B------:R-:W-:Y:S02]  /*1add0*/  FSEL R28, R28, -INF , !P3 ;  /* 0xff8000001c1c7808 */ /* 0x000fe40005800000 */
[----:B------:R-:W-:Y:S02]  /*1ade0*/  ISETP.GT.AND P3, PT, R101, R6, PT ;  /* 0x000000066500720c */ /* 0x000fe40003f64270 */
[----:B------:R-:W-:Y:S01]  /*1adf0*/  IABS R9, R8 ;  /* 0x0000000800097213 */ /* 0x000fe20000000000 */
[----:B------:R-:W-:Y:S01]  /*1ae00*/  IMAD.MOV.U32 R8, RZ, RZ, R10 ;  /* 0x000000ffff087224 */ /* 0x000fe200078e000a */
[----:B------:R-:W-:Y:S02]  /*1ae10*/  FSEL R29, R29, -INF , !P3 ;  /* 0xff8000001d1d7808 */ /* 0x000fe40005800000 */
[----:B------:R-:W-:Y:S02]  /*1ae20*/  IABS R7, R7 ;  /* 0x0000000700077213 */ /* 0x000fe40000000000 */
[----:B------:R-:W-:Y:S02]  /*1ae30*/  ISETP.GT.AND P3, PT, R102, R4, PT ;  /* 0x000000046600720c */ /* 0x000fe40003f64270 */
[----:B------:R-:W-:Y:S02]  /*1ae40*/  I2FP.F32.S32 R8, R8 ;  /* 0x0000000800087245 */ /* 0x000fe40000201400 */
[----:B------:R-:W-:Y:S02]  /*1ae50*/  I2FP.F32.S32 R7, R7 ;  /* 0x0000000700077245 */ /* 0x000fe40000201400 */
[----:B------:R-:W-:Y:S01]  /*1ae60*/  FSEL R30, R30, -INF , !P3 ;  /* 0xff8000001e1e7808 */ /* 0x000fe20005800000 */
[----:B------:R-:W-:Y:S01]  /*1ae70*/  FFMA.FTZ R32, R8, -UR6, R32 ;  /* 0x8000000608207c23 */ /* 0x000fe20008010020 */
[----:B------:R-:W-:Y:S01]  /*1ae80*/  ISETP.GT.AND P3, PT, R102, R6, PT ;  /* 0x000000066600720c */ /* 0x000fe20003f64270 */
[----:B------:R-:W-:Y:S01]  /*1ae90*/  FFMA.FTZ R33, R7, -UR6, R33 ;  /* 0x8000000607217c23 */ /* 0x000fe20008010021 */
[----:B------:R-:W-:Y:S01]  /*1aea0*/  IABS R5, R5 ;  /* 0x0000000500057213 */ /* 0x000fe20000000000 */
[----:B------:R-:W-:Y:S01]  /*1aeb0*/  VIADD R7, R104, 0xffffffe9 ;  /* 0xffffffe968077836 */ /* 0x000fe20000000000 */
[----:B------:R-:W-:Y:S02]  /*1aec0*/  FSEL R31, R31, -INF , !P3 ;  /* 0xff8000001f1f7808 */ /* 0x000fe40005800000 */
[----:B------:R-:W-:Y:S01]  /*1aed0*/  FSEL R185, R24, -INF , !P6 ;  /* 0xff80000018b97808 */ /* 0x000fe20007000000 */
[----:B------:R-:W-:Y:S01]  /*1aee0*/  IMAD.IADD R11, R221, 0x1, -R7 ;  /* 0x00000001dd0b7824 */ /* 0x000fe200078e0a07 */
[C---:B------:R-:W-:Y:S02]  /*1aef0*/  ISETP.GT.AND P3, PT, R2.reuse, R4, PT ;  /* 0x000000040200720c */ /* 0x040fe40003f64270 */
[----:B------:R-:W-:Y:S02]  /*1af00*/  ISETP.GT.AND P6, PT, R2, R6, PT ;  /* 0x000000060200720c */ /* 0x000fe40003fc4270 */
[----:B------:R-:W-:Y:S02]  /*1af10*/  I2FP.F32.S32 R5, R5 ;  /* 0x0000000500057245 */ /* 0x000fe40000201400 */
[----:B------:R-:W-:Y:S02]  /*1af20*/  I2FP.F32.S32 R8, R9 ;  /* 0x0000000900087245 */ /* 0x000fe40000201400 */
[----:B------:R-:W-:Y:S01]  /*1af30*/  FSEL R180, R25, -INF , !P1 ;  /* 0xff80000019b47808 */ /* 0x000fe20004800000 */
[----:B------:R-:W-:Y:S01]  /*1af40*/  FFMA.FTZ R35, R5, -UR6, R35 ;  /* 0x8000000605237c23 */ /* 0x000fe20008010023 */
[----:B------:R-:W-:Y:S01]  /*1af50*/  FSEL R245, R26, -INF , !P0 ;  /* 0xff8000001af57808 */ /* 0x000fe20004000000 */
[C---:B------:R-:W-:Y:S01]  /*1af60*/  VIADD R5, R104.reuse, 0xffffffe8 ;  /* 0xffffffe868057836 */ /* 0x040fe20000000000 */
[----:B------:R-:W-:Y:S01]  /*1af70*/  FSEL R251, R27, -INF , !P2 ;  /* 0xff8000001bfb7808 */ /* 0x000fe20005000000 */
[----:B------:R-:W-:Y:S01]  /*1af80*/  VIADD R26, R104, 0x1 ;  /* 0x00000001681a7836 */ /* 0x000fe20000000000 */
[----:B------:R-:W-:Y:S01]  /*1af90*/  FSEL R32, R32, -INF , !P3 ;  /* 0xff80000020207808 */ /* 0x000fe20005800000 */
[--C-:B------:R-:W-:Y:S01]  /*1afa0*/  IMAD.IADD R9, R224, 0x1, -R5.reuse ;  /* 0x00000001e0097824 */ /* 0x100fe200078e0a05 */
[----:B------:R-:W-:Y:S01]  /*1afb0*/  FSEL R33, R33, -INF , !P6 ;  /* 0xff80000021217808 */ /* 0x000fe20007000000 */
[----:B------:R-:W-:Y:S01]  /*1afc0*/  FFMA.FTZ R34, R8, -UR6, R34 ;  /* 0x8000000608227c23 */ /* 0x000fe20008010022 */
[C---:B------:R-:W-:Y:S01]  /*1afd0*/  ISETP.GT.AND P1, PT, R103.reuse, R4, PT ;  /* 0x000000046700720c */ /* 0x040fe20003f24270 */
[----:B------:R-:W-:Y:S01]  /*1afe0*/  IMAD.IADD R8, R222, 0x1, -R5 ;  /* 0x00000001de087824 */ /* 0x000fe200078e0a05 */
[C---:B------:R-:W-:Y:S02]  /*1aff0*/  ISETP.GE.AND P0, PT, R4.reuse, R225, PT ;  /* 0x000000e10400720c */ /* 0x040fe40003f06270 */
[C---:B------:R-:W-:Y:S02]  /*1b000*/  ISETP.GE.AND P2, PT, R4.reuse, R227, PT ;  /* 0x000000e30400720c */ /* 0x040fe40003f46270 */
        /* <DEDUP_REMOVED lines=9> */
[----:B------:R-:W-:Y:S01]  /*1b0a0*/  ISETP.GE.AND P1, PT, R6, R225, PT ;  /* 0x000000e10600720c */ /* 0x000fe20003f26270 */
[----:B------:R-:W-:Y:S01]  /*1b0b0*/  FFMA.FTZ R37, R4, -UR6, R37 ;  /* 0x8000000604257c23 */ /* 0x000fe20008010025 */
[----:B------:R-:W-:Y:S01]  /*1b0c0*/  IABS R8, R8 ;  /* 0x0000000800087213 */ /* 0x000fe20000000000 */
[----:B------:R-:W-:Y:S01]  /*1b0d0*/  VIADD R4, R0, 0x20 ;  /* 0x0000002000047836 */ /* 0x000fe20000000000 */
[----:B------:R-:W-:Y:S01]  /*1b0e0*/  FSEL R178, R28, -INF , !P0 ;  /* 0xff8000001cb27808 */ /* 0x000fe20004000000 */
[----:B------:R-:W-:Y:S01]  /*1b0f0*/  VIADD R28, R242, 0xb54cda56 ;  /* 0xb54cda56f21c7836 */ /* 0x000fe20000000000 */
[----:B------:R-:W-:Y:S02]  /*1b100*/  I2FP.F32.S32 R9, R9 ;  /* 0x0000000900097245 */ /* 0x000fe40000201400 */
[----:B------:R-:W-:Y:S02]  /*1b110*/  ISETP.GE.AND P0, PT, R6, R227, PT ;  /* 0x000000e30600720c */ /* 0x000fe40003f06270 */
[----:B------:R-:W-:Y:S01]  /*1b120*/  FSEL R110, R29, -INF , !P1 ;  /* 0xff8000001d6e7808 */ /* 0x000fe20004800000 */
[----:B------:R-:W-:Y:S01]  /*1b130*/  FFMA.FTZ R36, R9, -UR6, R36 ;  /* 0x8000000609247c23 */ /* 0x000fe20008010024 */
[----:B------:R-:W-:Y:S01]  /*1b140*/  I2FP.F32.S32 R8, R8 ;  /* 0x0000000800087245 */ /* 0x000fe20000201400 */
[--C-:B------:R-:W-:Y:S01]  /*1b150*/  IMAD.IADD R9, R222, 0x1, -R7.reuse ;  /* 0x00000001de097824 */ /* 0x100fe200078e0a07 */
[----:B------:R-:W-:Y:S01]  /*1b160*/  FSEL R244, R30, -INF , !P2 ;  /* 0xff8000001ef47808 */ /* 0x000fe20005000000 */
[----:B------:R-:W-:Y:S01]  /*1b170*/  IMAD.IADD R7, R223, 0x1, -R7 ;  /* 0x00000001df077824 */ /* 0x000fe200078e0a07 */
[----:B------:R-:W-:Y:S01]  /*1b180*/  ISETP.GE.AND P1, PT, R6, R226, PT ;  /* 0x000000e20600720c */ /* 0x000fe20003f26270 */
[----:B------:R-:W-:Y:S01]  /*1b190*/  FFMA.FTZ R38, R8, -UR6, R38 ;  /* 0x8000000608267c23 */ /* 0x000fe20008010026 */
[----:B------:R-:W-:Y:S01]  /*1b1a0*/  ISETP.GE.AND P2, PT, R6, R228, PT ;  /* 0x000000e40600720c */ /* 0x000fe20003f46270 */
[--C-:B------:R-:W-:Y:S01]  /*1b1b0*/  IMAD.IADD R8, R221, 0x1, -R5.reuse ;  /* 0x00000001dd087824 */ /* 0x100fe200078e0a05 */
[----:B------:R-:W-:Y:S01]  /*1b1c0*/  FSEL R240, R31, -INF , !P0 ;  /* 0xff8000001ff07808 */ /* 0x000fe20004000000 */
[----:B------:R-:W-:Y:S01]  /*1b1d0*/  IMAD.IADD R5, R223, 0x1, -R5 ;  /* 0x00000001df057824 */ /* 0x000fe200078e0a05 */
[----:B------:R-:W-:Y:S01]  /*1b1e0*/  ISETP.GT.AND P0, PT, R2, R4, PT ;  /* 0x000000040200720c */ /* 0x000fe20003f04270 */
[----:B------:R-:W-:Y:S01]  /*1b1f0*/  VIADD R6, R0, 0x21 ;  /* 0x0000002100067836 */ /* 0x000fe20000000000 */
[----:B------:R-:W-:Y:S01]  /*1b200*/  IABS R10, R9 ;  /* 0x00000009000a7213 */ /* 0x000fe20000000000 */
[C---:B------:R-:W-:Y:S01]  /*1b210*/  VIADD R29, R243.reuse, 0xed9eba14 ;  /* 0xed9eba14f31d7836 */ /* 0x040fe20000000000 */
[----:B------:R-:W-:Y:S01]  /*1b220*/  FSEL R36, R36, -INF , !P0 ;  /* 0xff80000024247808 */ /* 0x000fe20004000000 */
[----:B------:R-:W-:Y:S01]  /*1b230*/  VIADD R31, R242, 0xdaa66d2b ;  /* 0xdaa66d2bf21f7836 */ /* 0x000fe20000000000 */
[----:B------:R-:W-:Y:S01]  /*1b240*/  ISETP.GT.AND P0, PT, R2, R6, PT ;  /* 0x000000060200720c */ /* 0x000fe20003f04270 */
[----:B------:R-:W-:Y:S01]  /*1b250*/  VIADD R30, R243, 0xa9066899 ;  /* 0xa9066899f31e7836 */ /* 0x000fe20000000000 */
[----:B------:R-:W-:Y:S02]  /*1b260*/  IABS R9, R8 ;  /* 0x0000000800097213 */ /* 0x000fe40000000000 */
[----:B------:R-:W-:Y:S02]  /*1b270*/  I2FP.F32.S32 R10, R10 ;  /* 0x0000000a000a7245 */ /* 0x000fe40000201400 */
[----:B------:R-:W-:Y:S02]  /*1b280*/  FSEL R37, R37, -INF , !P0 ;  /* 0xff80000025257808 */ /* 0x000fe40004000000 */
[----:B------:R-:W-:Y:S01]  /*1b290*/  IABS R8, R11 ;  /* 0x0000000b00087213 */ /* 0x000fe20000000000 */
[----:B------:R-:W-:Y:S01]  /*1b2a0*/  FFMA.FTZ R39, R10, -UR6, R39 ;  /* 0x800000060a277c23 */ /* 0x000fe20008010027 */
[----:B------:R-:W-:Y:S02]  /*1b2b0*/  ISETP.GT.AND P0, PT, R103, R4, PT ;  /* 0x000000046700720c */ /* 0x000fe40003f04270 */
[----:B------:R-:W-:Y:S02]  /*1b2c0*/  I2FP.F32.S32 R9, R9 ;  /* 0x0000000900097245 */ /* 0x000fe40000201400 */
[----:B------:R-:W-:Y:S02]  /*1b2d0*/  I2FP.F32.S32 R8, R8 ;  /* 0x0000000800087245 */ /* 0x000fe40000201400 */
[----:B------:R-:W-:Y:S01]  /*1b2e0*/  FSEL R38, R38, -INF , !P0 ;  /* 0xff80000026267808 */ /* 0x000fe20004000000 */
[----:B------:R-:W-:Y:S01]  /*1b2f0*/  FFMA.FTZ R40, R9, -UR6, R40 ;  /* 0x8000000609287c23 */ /* 0x000fe20008010028 */
[----:B------:R-:W-:Y:S01]  /*1b300*/  ISETP.GT.AND P0, PT, R103, R6, PT ;  /* 0x000000066700720c */ /* 0x000fe20003f04270 */
[----:B------:R-:W-:Y:S01]  /*1b310*/  VIADD R9, R104, 0xfffffff0 ;  /* 0xfffffff068097836 */ /* 0x000fe20000000000 */
[----:B------:R-:W-:Y:S01]  /*1b320*/  FSEL R239, R32, -INF , !P3 ;  /* 0xff80000020ef7808 */ /* 0x000fe20005800000 */
[----:B------:R-:W-:Y:S01]  /*1b330*/  FFMA.FTZ R41, R8, -UR6, R41 ;  /* 0x8000000608297c23 */ /* 0x000fe20008010029 */
[----:B------:R-:W-:Y:S01]  /*1b340*/  FSEL R39, R39, -INF , !P0 ;  /* 0xff80000027277808 */ /* 0x000fe20004000000 */
[--C-:B------:R-:W-:Y:S01]  /*1b350*/  IMAD.IADD R11, R223, 0x1, -R9.reuse ;  /* 0x00000001df0b7824 */ /* 0x100fe200078e0a09 */
[C---:B------:R-:W-:Y:S01]  /*1b360*/  ISETP.GT.AND P0, PT, R101.reuse, R4, PT ;  /* 0x000000046500720c */ /* 0x040fe20003f04270 */
[----:B------:R-:W-:Y:S01]  /*1b370*/  VIADD R8, R104, 0xfffffff1 ;  /* 0xfffffff168087836 */ /* 0x000fe20000000000 */
[----:B------:R-:W-:Y:S01]  /*1b380*/  ISETP.GT.AND P3, PT, R101, R6, PT ;  /* 0x000000066500720c */ /* 0x000fe20003f64270 */
[----:B------:R-:W-:Y:S01]  /*1b390*/  VIADD R32, R242, 0x78dde6e4 ;  /* 0x78dde6e4f2207836 */ /* 0x000fe20000000000 */
[----:B------:R-:W-:Y:S01]  /*1b3a0*/  IABS R5, R5 ;  /* 0x0000000500057213 */ /* 0x000fe20000000000 */
[----:B------:R-:W-:Y:S01]  /*1b3b0*/  IMAD.IADD R12, R223, 0x1, -R8 ;  /* 0x00000001df0c7824 */ /* 0x000fe200078e0a08 */
[----:B------:R-:W-:Y:S01]  /*1b3c0*/  FSEL R238, R33, -INF , !P1 ;  /* 0xff80000021ee7808 */ /* 0x000fe20004800000 */
[C---:B------:R-:W-:Y:S01]  /*1b3d0*/  VIADD R33, R243.reuse, 0x76cf5d0a ;  /* 0x76cf5d0af3217836 */ /* 0x040fe20000000000 */
[----:B------:R-:W-:Y:S01]  /*1b3e0*/  FSEL R246, R34, -INF , !P6 ;  /* 0xff80000022f67808 */ /* 0x000fe20007000000 */
[----:B------:R-:W-:Y:S01]  /*1b3f0*/  VIADD R34, R243, 0x32370b8f ;  /* 0x32370b8ff3227836 */ /* 0x000fe20000000000 */
[----:B------:R-:W-:Y:S01]  /*1b400*/  FSEL R249, R35, -INF , !P2 ;  /* 0xff80000023f97808 */ /* 0x000fe20005000000 */
[----:B------:R-:W-:Y:S01]  /*1b410*/  VIADD R35, R243, 0x646e171e ;  /* 0x646e171ef3237836 */ /* 0x000fe20000000000 */
[----:B------:R-:W-:Y:S02]  /*1b420*/  FSEL R40, R40, -INF , !P0 ;  /* 0xff80000028287808 */ /* 0x000fe40004000000 */
[----:B------:R-:W-:Y:S02]  /*1b430*/  I2FP.F32.S32 R5, R5 ;  /* 0x0000000500057245 */ /* 0x000fe40000201400 */
[----:B------:R-:W-:Y:S02]  /*1b440*/  FSEL R41, R41, -INF , !P3 ;  /* 0xff80000029297808 */ /* 0x000fe40005800000 */
[----:B------:R-:W-:Y:S01]  /*1b450*/  ISETP.GT.AND P1, PT, R102, R4, PT ;  /* 0x000000046600720c */ /* 0x000fe20003f24270 */
[----:B------:R-:W-:Y:S01]  /*1b460*/  FFMA.FTZ R42, R5, -UR6, R42 ;  /* 0x80000006052a7c23 */ /* 0x000fe2000801002a */
[C---:B------:R-:W-:Y:S01]  /*1b470*/  ISETP.GE.AND P6, PT, R4.reuse, R226, PT ;  /* 0x000000e20400720c */ /* 0x040fe20003fc6270 */
[C---:B------:R-:W-:Y:S01]  /*1b480*/  IMAD.IADD R5, R221.reuse, 0x1, -R8 ;  /* 0x00000001dd057824 */ /* 0x040fe200078e0a08 */
[C---:B------:R-:W-:Y:S02]  /*1b490*/  ISETP.GE.AND P2, PT, R4.reuse, R228, PT ;  /* 0x000000e40400720c */ /* 0x040fe40003f46270 */
[C---:B------:R-:W-:Y:S02]  /*1b4a0*/  ISETP.GE.AND P0, PT, R4.reuse, R225, PT ;  /* 0x000000e10400720c */ /* 0x040fe40003f06270 */
[----:B------:R-:W-:Y:S01]  /*1b4b0*/  ISETP.GE.AND P3, PT, R4, R227, PT ;  /* 0x000000e30400720c */ /* 0x000fe20003f66270 */
[----:B------:R-:W-:Y:S01]  /*1b4c0*/  IMAD.IADD R4, R221, 0x1, -R9 ;  /* 0x00000001dd047824 */ /* 0x000fe200078e0a09 */
[----:B------:R-:W-:Y:S02]  /*1b4d0*/  IABS R13, R7 ;  /* 0x00000007000d7213 */ /* 0x000fe40000000000 */
[----:B------:R-:W-:Y:S02]  /*1b4e0*/  IABS R7, R11 ;  /* 0x0000000b00077213 */ /* 0x000fe40000000000 */
[----:B------:R-:W-:Y:S01]  /*1b4f0*/  IABS R4, R4 ;  /* 0x0000000400047213 */ /* 0x000fe20000000000 */
[----:B------:R-:W-:Y:S01]  /*1b500*/  IMAD.MOV.U32 R11, RZ, RZ, R13 ;  /* 0x000000ffff0b7224 */ /* 0x000fe200078e000d */
[----:B------:R-:W-:Y:S02]  /*1b510*/  IABS R10, R5 ;  /* 0x00000005000a7213 */ /* 0x000fe40000000000 */
[----:B------:R-:W-:Y:S01]  /*1b520*/  FSEL R42, R42, -INF , !P1 ;  /* 0xff8000002a2a7808 */ /* 0x000fe20004800000 */
[----:B------:R-:W-:Y:S01]  /*1b530*/  IMAD.MOV.U32 R5, RZ, RZ, R4 ;  /* 0x000000ffff057224 */ /* 0x000fe200078e0004 */
[----:B------:R-:W-:Y:S02]  /*1b540*/  IABS R4, R12 ;  /* 0x0000000c00047213 */ /* 0x000fe40000000000 */
[----:B------:R-:W-:Y:S02]  /*1b550*/  I2FP.F32.S32 R12, R11 ;  /* 0x0000000b000c7245 */ /* 0x000fe40000201400 */
[----:B------:R-:W-:Y:S01]  /*1b560*/  I2FP.F32.S32 R11, R5 ;  /* 0x00000005000b7245 */ /* 0x000fe20000201400 */
[----:B------:R-:W-:Y:S01]  /*1b570*/  IMAD.MOV.U32 R5, RZ, RZ, R7 ;  /* 0x000000ffff057224 */ /* 0x000fe200078e0007 */
[----:B------:R-:W-:Y:S01]  /*1b580*/  I2FP.F32.S32 R4, R4 ;  /* 0x0000000400047245 */ /* 0x000fe20000201400 */
[----:B------:R-:W-:Y:S01]  /*1b590*/  VIADD R7, R0, 0x29 ;  /* 0x0000002900077836 */ /* 0x000fe20000000000 */
[----:B------:R-:W-:Y:S01]  /*1b5a0*/  ISETP.GT.AND P1, PT, R102, R6, PT ;  /* 0x000000066600720c */ /* 0x000fe20003f24270 */
[----:B------:R-:W-:Y:S01]  /*1b5b0*/  FFMA.FTZ R44, R11, -UR6, R44 ;  /* 0x800000060b2c7c23 */ /* 0x000fe2000801002c */
[----:B------:R-:W-:Y:S01]  /*1b5c0*/  I2FP.F32.S32 R5, R5 ;  /* 0x0000000500057245 */ /* 0x000fe20000201400 */
[----:B------:R-:W-:Y:S01]  /*1b5d0*/  FFMA.FTZ R43, R12, -UR6, R43 ;  /* 0x800000060c2b7c23 */ /* 0x000fe2000801002b */
[----:B------:R-:W-:Y:S01]  /*1b5e0*/  I2FP.F32.S32 R10, R10 ;  /* 0x0000000a000a7245 */ /* 0x000fe20000201400 */
[----:B------:R-:W-:Y:S01]  /*1b5f0*/  IMAD.IADD R11, R224, 0x1, -R8 ;  /* 0x00000001e00b7824 */ /* 0x000fe200078e0a08 */
[----:B------:R-:W-:Y:S01]  /*1b600*/  FSEL R237, R36, -INF , !P6 ;  /* 0xff80000024ed7808 */ /* 0x000fe20007000000 */
[----:B------:R-:W-:Y:S01]  /*1b610*/  FFMA.FTZ R46, R5, -UR6, R46 ;  /* 0x80000006052e7c23 */ /* 0x000fe2000801002e */
[----:B------:R-:W-:Y:S01]  /*1b620*/  FSEL R43, R43, -INF , !P1 ;  /* 0xff8000002b2b7808 */ /* 0x000fe20004800000 */
[----:B------:R-:W-:Y:S01]  /*1b630*/  IMAD.IADD R5, R224, 0x1, -R9 ;  /* 0x00000001e0057824 */ /* 0x000fe200078e0a09 */
[----:B------:R-:W-:Y:S01]  /*1b640*/  ISETP.GE.AND P1, PT, R6, R226, PT ;  /* 0x000000e20600720c */ /* 0x000fe20003f26270 */
[----:B------:R-:W-:Y:S01]  /*1b650*/  FFMA.FTZ R47, R4, -UR6, R47 ;  /* 0x80000006042f7c23 */ /* 0x000fe2000801002f */
[----:B------:R-:W-:Y:S01]  /*1b660*/  ISETP.GE.AND P6, PT, R6, R228, PT ;  /* 0x000000e40600720c */ /* 0x000fe20003fc6270 */
[----:B------:R-:W-:Y:S01]  /*1b670*/  VIADD R4, R0, 0x28 ;  /* 0x0000002800047836 */ /* 0x000fe20000000000 */
[----:B------:R-:W-:Y:S01]  /*1b680*/  FSEL R236, R37, -INF , !P1 ;  /* 0xff80000025ec7808 */ /* 0x000fe20004800000 */
[----:B------:R-:W-:Y:S01]  /*1b690*/  FFMA.FTZ R45, R10, -UR6, R45 ;  /* 0x800000060a2d7c23 */ /* 0x000fe2000801002d */
[----:B------:R-:W-:Y:S01]  /*1b6a0*/  IABS R10, R5 ;  /* 0x00000005000a7213 */ /* 0x000fe20000000000 */
[----:B------:R-:W-:Y:S01]  /*1b6b0*/  IMAD.MOV.U32 R37, RZ, RZ, R179 ;  /* 0x000000ffff257224 */ /* 0x000fe200078e00b3 */
[----:B------:R-:W-:Y:S01]  /*1b6c0*/  ISETP.GT.AND P1, PT, R101, R4, PT ;  /* 0x000000046500720c */ /* 0x000fe20003f24270 */
[----:B------:R-:W-:Y:S01]  /*1b6d0*/  VIADD R36, R242, 0x1715609d ;  /* 0x1715609df2247836 */ /* 0x000fe20000000000 */
[----:B------:R-:W-:Y:S01]  /*1b6e0*/  IABS R5, R11 ;  /* 0x0000000b00057213 */ /* 0x000fe20000000000 */
[----:B------:R-:W-:Y:S01]  /*1b6f0*/  IMAD.IADD R8, R222, 0x1, -R8 ;  /* 0x00000001de087824 */ /* 0x000fe200078e0a08 */
[----:B---3--:R-:W-:Y:S02]  /*1b700*/  FSEL R213, R38, -INF , !P2 ;  /* 0xff80000026d57808 */ /* 0x008fe40005000000 */
[----:B------:R-:W-:Y:S01]  /*1b710*/  FSEL R219, R39, -INF , !P6 ;  /* 0xff80000027db7808 */ /* 0x000fe20007000000 */
[----:B------:R-:W3:Y:S01]  /*1b720*/  LDL R38, [R1+0x38] ;  /* 0x0000380001267983 */ /* 0x000ee20000100800 */
[----:B------:R-:W-:Y:S02]  /*1b730*/  FSEL R44, R44, -INF , !P1 ;  /* 0xff8000002c2c7808 */ /* 0x000fe40004800000 */
[----:B------:R-:W-:Y:S01]  /*1b740*/  I2FP.F32.S32 R10, R10 ;  /* 0x0000000a000a7245 */ /* 0x000fe20000201400 */
[----:B------:R1:W-:Y:S01]  /*1b750*/  STL [R1+0xac], R223 ;  /* 0x0000acdf01007387 */ /* 0x0003e20000100800 */
[----:B------:R-:W-:Y:S02]  /*1b760*/  I2FP.F32.S32 R5, R5 ;  /* 0x0000000500057245 */ /* 0x000fe40000201400 */
[-C--:B------:R-:W-:Y:S01]  /*1b770*/  ISETP.GT.AND P2, PT, R101, R7.reuse, PT ;  /* 0x000000076500720c */ /* 0x080fe20003f44270 */
[----:B------:R-:W-:Y:S01]  /*1b780*/  FFMA.FTZ R48, R10, -UR6, R48 ;  /* 0x800000060a307c23 */ /* 0x000fe20008010030 */
[CC--:B------:R-:W-:Y:S01]  /*1b790*/  ISETP.GT.AND P6, PT, R102.reuse, R4.reuse, PT ;  /* 0x000000046600720c */ /* 0x0c0fe20003fc4270 */
[----:B------:R-:W-:Y:S01]  /*1b7a0*/  FFMA.FTZ R49, R5, -UR6, R49 ;  /* 0x8000000605317c23 */ /* 0x000fe20008010031 */
[----:B------:R-:W-:Y:S01]  /*1b7b0*/  ISETP.GT.AND P1, PT, R102, R7, PT ;  /* 0x000000076600720c */ /* 0x000fe20003f24270 */
[----:B------:R-:W-:Y:S01]  /*1b7c0*/  VIADD R5, R104, 0xfffffff9 ;  /* 0xfffffff968057836 */ /* 0x000fe20000000000 */
[----:B------:R-:W-:Y:S02]  /*1b7d0*/  FSEL R45, R45, -INF , !P2 ;  /* 0xff8000002d2d7808 */ /* 0x000fe40005000000 */
[----:B------:R-:W-:Y:S01]  /*1b7e0*/  FSEL R46, R46, -INF , !P6 ;  /* 0xff8000002e2e7808 */ /* 0x000fe20007000000 */
[----:B------:R-:W-:Y:S01]  /*1b7f0*/  IMAD.IADD R10, R224, 0x1, -R5 ;  /* 0x00000001e00a7824 */ /* 0x000fe200078e0a05 */
[----:B------:R-:W-:Y:S02]  /*1b800*/  FSEL R47, R47, -INF , !P1 ;  /* 0xff8000002f2f7808 */ /* 0x000fe40004800000 */
[----:B------:R-:W-:Y:S02]  /*1b810*/  FSEL R40, R40, -INF , !P0 ;  /* 0xff80000028287808 */ /* 0x000fe40004000000 */
[C---:B------:R-:W-:Y:S02]  /*1b820*/  ISETP.GE.AND P2, PT, R6.reuse, R225, PT ;  /* 0x000000e10600720c */ /* 0x040fe40003f46270 */
[----:B------:R-:W-:Y:S01]  /*1b830*/  ISETP.GE.AND P6, PT, R6, R227, PT ;  /* 0x000000e30600720c */ /* 0x000fe20003fc6270 */
[----:B------:R-:W-:Y:S01]  /*1b840*/  VIADD R6, R104, 0xfffffff8 ;  /* 0xfffffff868067836 */ /* 0x000fe20000000000 */
[CC--:B------:R-:W-:Y:S02]  /*1b850*/  ISETP.GT.AND P1, PT, R2.reuse, R4.reuse, PT ;  /* 0x000000040200720c */ /* 0x0c0fe40003f24270 */
[----:B------:R-:W-:Y:S01]  /*1b860*/  ISETP.GT.AND P0, PT, R2, R7, PT ;  /* 0x000000070200720c */ /* 0x000fe20003f04270 */
[--C-:B------:R-:W-:Y:S01]  /*1b870*/  IMAD.IADD R11, R222, 0x1, -R6.reuse ;  /* 0x00000001de0b7824 */ /* 0x100fe200078e0a06 */
[----:B------:R-:W-:Y:S02]  /*1b880*/  FSEL R41, R41, -INF , !P2 ;  /* 0xff80000029297808 */ /* 0x000fe40005000000 */
[----:B------:R-:W-:Y:S02]  /*1b890*/  FSEL R42, R42, -INF , !P3 ;  /* 0xff8000002a2a7808 */ /* 0x000fe40005800000 */
[----:B------:R-:W-:Y:S02]  /*1b8a0*/  FSEL R230, R43, -INF , !P6 ;  /* 0xff8000002be67808 */ /* 0x000fe40007000000 */
[----:B------:R-:W-:Y:S02]  /*1b8b0*/  FSEL R48, R48, -INF , !P1 ;  /* 0xff80000030307808 */ /* 0x000fe40004800000 */
[----:B------:R-:W-:Y:S02]  /*1b8c0*/  FSEL R49, R49, -INF , !P0 ;  /* 0xff80000031317808 */ /* 0x000fe40004000000 */
[----:B------:R-:W-:Y:S02]  /*1b8d0*/  ISETP.GT.AND P2, PT, R103, R4, PT ;  /* 0x000000046700720c */ /* 0x000fe40003f44270 */
[C---:B------:R-:W-:Y:S02]  /*1b8e0*/  ISETP.GE.AND P3, PT, R4.reuse, R225, PT ;  /* 0x000000e10400720c */ /* 0x040fe40003f66270 */
[C---:B------:R-:W-:Y:S02]  /*1b8f0*/  ISETP.GE.AND P6, PT, R4.reuse, R227, PT ;  /* 0x000000e30400720c */ /* 0x040fe40003fc6270 */
[C---:B------:R-:W-:Y:S02]  /*1b900*/  ISETP.GE.AND P1, PT, R4.reuse, R226, PT ;  /* 0x000000e20400720c */ /* 0x040fe40003f26270 */
[----:B------:R-:W-:Y:S01]  /*1b910*/  ISETP.GE.AND P0, PT, R4, R228, PT ;  /* 0x000000e40400720c */ /* 0x000fe20003f06270 */
[----:B------:R-:W-:Y:S01]  /*1b920*/  IMAD.IADD R4, R222, 0x1, -R9 ;  /* 0x00000001de047824 */ /* 0x000fe200078e0a09 */
[----:B------:R-:W-:Y:S01]  /*1b930*/  IABS R12, R8 ;  /* 0x00000008000c7213 */ /* 0x000fe20000000000 */
[----:B------:R-:W-:Y:S01]  /*1b940*/  IMAD.IADD R9, R224, 0x1, -R6 ;  /* 0x00000001e0097824 */ /* 0x000fe200078e0a06 */
[----:B------:R-:W-:Y:S02]  /*1b950*/  IABS R8, R11 ;  /* 0x0000000b00087213 */ /* 0x000fe40000000000 */
[----:B------:R-:W-:Y:S01]  /*1b960*/  IABS R13, R4 ;  /* 0x00000004000d7213 */ /* 0x000fe20000000000 */
[----:B------:R-:W-:Y:S01]  /*1b970*/  IMAD.MOV.U32 R11, RZ, RZ, R12 ;  /* 0x000000ffff0b7224 */ /* 0x000fe200078e000c */
[----:B------:R-:W-:Y:S02]  /*1b980*/  IABS R4, R10 ;  /* 0x0000000a00047213 */ /* 0x000fe40000000000 */
[----:B------:R-:W-:Y:S01]  /*1b990*/  IABS R9, R9 ;  /* 0x0000000900097213 */ /* 0x000fe20000000000 */
        /* <DEDUP_REMOVED lines=10> */
[----:B------:R-:W-:Y:S01]  /*1ba40*/  IMAD.MOV.U32 R46, RZ, RZ, R194 ;  /* 0x000000ffff2e7224 */ /* 0x000fe200078e00c2 */
[----:B------:R-:W-:Y:S01]  /*1ba50*/  FSEL R44, R44, -INF , !P3 ;  /* 0xff8000002c2c7808 */ /* 0x000fe20005800000 */
[----:B------:R-:W-:Y:S01]  /*1ba60*/  FFMA.FTZ R53, R4, -UR6, R53 ;  /* 0x8000000604357c23 */ /* 0x000fe20008010035 */
[----:B------:R-:W-:Y:S01]  /*1ba70*/  FSEL R50, R50, -INF , !P2 ;  /* 0xff80000032327808 */ /* 0x000fe20005000000 */
[C---:B------:R-:W-:Y:S01]  /*1ba80*/  VIADD R4, R0.reuse, 0x30 ;  /* 0x0000003000047836 */ /* 0x040fe20000000000 */
[----:B------:R-:W-:Y:S01]  /*1ba90*/  ISETP.GT.AND P2, PT, R103, R7, PT ;  /* 0x000000076700720c */ /* 0x000fe20003f44270 */
[----:B------:R-:W-:Y:S01]  /*1baa0*/  VIADD R9, R0, 0x31 ;  /* 0x0000003100097836 */ /* 0x000fe20000000000 */
[----:B------:R-:W-:Y:S01]  /*1bab0*/  ISETP.GE.AND P3, PT, R7, R227, PT ;  /* 0x000000e30700720c */ /* 0x000fe20003f66270 */
[--C-:B------:R-:W-:Y:S01]  /*1bac0*/  IMAD.IADD R0, R221, 0x1, -R5.reuse ;  /* 0x00000001dd007824 */ /* 0x100fe200078e0a05 */
[----:B------:R-:W-:Y:S01]  /*1bad0*/  FSEL R51, R51, -INF , !P2 ;  /* 0xff80000033337808 */ /* 0x000fe20005000000 */
[----:B------:R-:W-:Y:S01]  /*1bae0*/  FFMA.FTZ R54, R8, -UR6, R54 ;  /* 0x8000000608367c23 */ /* 0x000fe20008010036 */
[----:B------:R-:W-:Y:S01]  /*1baf0*/  ISETP.GE.AND P2, PT, R7, R225, PT ;  /* 0x000000e10700720c */ /* 0x000fe20003f46270 */
[--C-:B------:R-:W-:Y:S01]  /*1bb00*/  IMAD.IADD R8, R222, 0x1, -R5.reuse ;  /* 0x00000001de087824 */ /* 0x100fe200078e0a05 */
[C---:B------:R-:W-:Y:S01]  /*1bb10*/  ISETP.GT.AND P6, PT, R2.reuse, R9, PT ;  /* 0x000000090200720c */ /* 0x040fe20003fc4270 */
[----:B------:R-:W-:Y:S01]  /*1bb20*/  IMAD.IADD R5, R223, 0x1, -R5 ;  /* 0x00000001df057824 */ /* 0x000fe200078e0a05 */
[----:B------:R-:W-:Y:S02]  /*1bb30*/  FSEL R45, R45, -INF , !P2 ;  /* 0xff8000002d2d7808 */ /* 0x000fe40005000000 */
[----:B------:R-:W-:Y:S02]  /*1bb40*/  ISETP.GT.AND P2, PT, R2, R4, PT ;  /* 0x000000040200720c */ /* 0x000fe40003f44270 */
[----:B------:R-:W-:Y:S02]  /*1bb50*/  FSEL R53, R53, -INF , !P6 ;  /* 0xff80000035357808 */ /* 0x000fe40007000000 */
[----:B------:R-:W-:Y:S02]  /*1bb60*/  FSEL R52, R52, -INF , !P2 ;  /* 0xff80000034347808 */ /* 0x000fe40005000000 */
[----:B------:R-:W-:Y:S02]  /*1bb70*/  IABS R8, R8 ;  /* 0x0000000800087213 */ /* 0x000fe40000000000 */
[C---:B------:R-:W-:Y:S02]  /*1bb80*/  ISETP.GE.AND P2, PT, R7.reuse, R226, PT ;  /* 0x000000e20700720c */ /* 0x040fe40003f46270 */
[----:B------:R-:W-:Y:S01]  /*1bb90*/  ISETP.GE.AND P6, PT, R7, R228, PT ;  /* 0x000000e40700720c */ /* 0x000fe20003fc6270 */
[--C-:B------:R-:W-:Y:S01]  /*1bba0*/  IMAD.IADD R7, R221, 0x1, -R6.reuse ;  /* 0x00000001dd077824 */ /* 0x100fe200078e0a06 */
[----:B------:R-:W-:Y:S01]  /*1bbb0*/  I2FP.F32.S32 R8, R8 ;  /* 0x0000000800087245 */ /* 0x000fe20000201400 */
[----:B------:R-:W-:Y:S01]  /*1bbc0*/  IMAD.IADD R6, R223, 0x1, -R6 ;  /* 0x00000001df067824 */ /* 0x000fe200078e0a06 */
[----:B------:R-:W-:Y:S02]  /*1bbd0*/  FSEL R208, R49, -INF , !P2 ;  /* 0xff80000031d07808 */ /* 0x000fe40005000000 */
[----:B------:R-:W-:Y:S01]  /*1bbe0*/  IABS R10, R7 ;  /* 0x00000007000a7213 */ /* 0x000fe20000000000 */
[----:B------:R-:W-:Y:S01]  /*1bbf0*/  FFMA.FTZ R55, R8, -UR6, R55 ;  /* 0x8000000608377c23 */ /* 0x000fe20008010037 */
[----:B------:R-:W-:Y:S02]  /*1bc00*/  IABS R8, R0 ;  /* 0x0000000000087213 */ /* 0x000fe40000000000 */
[----:B------:R-:W-:Y:S01]  /*1bc10*/  IABS R7, R5 ;  /* 0x0000000500077213 */ /* 0x000fe20000000000 */
[----:B------:R-:W-:Y:S01]  /*1bc20*/  IMAD.MOV.U32 R0, RZ, RZ, R10 ;  /* 0x000000ffff007224 */ /* 0x000fe200078e000a */
[----:B------:R-:W-:Y:S01]  /*1bc30*/  IABS R6, R6 ;  /* 0x0000000600067213 */ /* 0x000fe20000000000 */
[----:B------:R-:W-:Y:S01]  /*1bc40*/  IMAD.MOV.U32 R5, RZ, RZ, R8 ;  /* 0x000000ffff057224 */ /* 0x000fe200078e0008 */
[----:B------:R-:W-:Y:S02]  /*1bc50*/  ISETP.GT.AND P2, PT, R101, R9, PT ;  /* 0x000000096500720c */ /* 0x000fe40003f44270 */
[----:B------:R-:W-:Y:S02]  /*1bc60*/  I2FP.F32.S32 R0, R0 ;  /* 0x0000000000007245 */ /* 0x000fe40000201400 */
[----:B------:R-:W-:Y:S02]  /*1bc70*/  I2FP.F32.S32 R5, R5 ;  /* 0x0000000500057245 */ /* 0x000fe40000201400 */
[----:B------:R-:W-:Y:S01]  /*1bc80*/  I2FP.F32.S32 R6, R6 ;  /* 0x0000000600067245 */ /* 0x000fe20000201400 */
[----:B------:R-:W-:Y:S01]  /*1bc90*/  FFMA.FTZ R56, R0, -UR6, R56 ;  /* 0x8000000600387c23 */ /* 0x000fe20008010038 */
[----:B------:R-:W-:Y:S01]  /*1bca0*/  FSEL R209, R48, -INF , !P1 ;  /* 0xff80000030d17808 */ /* 0x000fe20004800000 */
[----:B------:R-:W-:Y:S01]  /*1bcb0*/  IMAD.IADD R0, R221, 0x1, -R104 ;  /* 0x00000001dd007824 */ /* 0x000fe200078e0a68 */
[----:B------:R-:W-:Y:S01]  /*1bcc0*/  I2FP.F32.S32 R7, R7 ;  /* 0x0000000700077245 */ /* 0x000fe20000201400 */
[----:B------:R-:W-:Y:S01]  /*1bcd0*/  FFMA.FTZ R57, R5, -UR6, R57 ;  /* 0x8000000605397c23 */ /* 0x000fe20008010039 */
[----:B------:R-:W-:Y:S01]  /*1bce0*/  ISETP.GT.AND P1, PT, R101, R4, PT ;  /* 0x000000046500720c */ /* 0x000fe20003f24270 */
[----:B------:R-:W-:Y:S01]  /*1bcf0*/  IMAD.IADD R5, R221, 0x1, -R26 ;  /* 0x00000001dd057824 */ /* 0x000fe200078e0a1a */
[----:B------:R-:W-:Y:S01]  /*1bd00*/  IABS R0, R0 ;  /* 0x0000000000007213 */ /* 0x000fe20000000000 */
[----:B------:R-:W-:Y:S01]  /*1bd10*/  FFMA.FTZ R58, R6, -UR6, R58 ;  /* 0x80000006063a7c23 */ /* 0x000fe2000801003a */
[----:B------:R-:W-:Y:S01]  /*1bd20*/  FSEL R50, R50, -INF , !P0 ;  /* 0xff80000032327808 */ /* 0x000fe20004000000 */
[----:B------:R-:W-:Y:S01]  /*1bd30*/  FFMA.FTZ R59, R7, -UR6, R59 ;  /* 0x80000006073b7c23 */ /* 0x000fe2000801003b */
[----:B------:R-:W-:Y:S02]  /*1bd40*/  I2FP.F32.S32 R6, R0 ;  /* 0x0000000000067245 */ /* 0x000fe40000201400 */
[----:B------:R-:W-:Y:S01]  /*1bd50*/  IABS R0, R5 ;  /* 0x0000000500007213 */ /* 0x000fe20000000000 */
[----:B------:R-:W-:Y:S01]  /*1bd60*/  IMAD.IADD R5, R223, 0x1, -R104 ;  /* 0x00000001df057824 */ /* 0x000fe200078e0a68 */
[----:B------:R-:W-:Y:S01]  /*1bd70*/  FSEL R27, R57, -INF , !P2 ;  /* 0xff800000391b7808 */ /* 0x000fe20005000000 */
[----:B------:R-:W-:Y:S01]  /*1bd80*/  FFMA.FTZ R60, R6, -UR6, R60 ;  /* 0x80000006063c7c23 */ /* 0x000fe2000801003c */
[----:B------:R-:W-:Y:S01]  /*1bd90*/  I2FP.F32.S32 R6, R0 ;  /* 0x0000000000067245 */ /* 0x000fe20000201400 */
[----:B------:R-:W-:Y:S01]  /*1bda0*/  IMAD.MOV.U32 R57, RZ, RZ, R182 ;  /* 0x000000ffff397224 */ /* 0x000fe200078e00b6 */
[----:B------:R-:W-:Y:S01]  /*1bdb0*/  IABS R0, R5 ;  /* 0x0000000500007213 */ /* 0x000fe20000000000 */
[----:B------:R-:W-:Y:S01]  /*1bdc0*/  IMAD.IADD R5, R223, 0x1, -R26 ;  /* 0x00000001df057824 */ /* 0x000fe200078e0a1a */
[----:B------:R-:W-:Y:S01]  /*1bdd0*/  ISETP.GT.AND P0, PT, R101, R14, PT ;  /* 0x0000000e6500720c */ /* 0x000fe20003f04270 */
[----:B-1----:R-:W3:Y:S01]  /*1bde0*/  LDL R223, [R1+0x2c] ;  /* 0x00002c0001df7983 */ /* 0x002ee20000100800 */
[----:B------:R-:W-:Y:S01]  /*1bdf0*/  I2FP.F32.S32 R0, R0 ;  /* 0x0000000000007245 */ /* 0x000fe20000201400 */
[----:B------:R-:W-:Y:S01]  /*1be00*/  FFMA.FTZ R61, R6, -UR6, R61 ;  /* 0x80000006063d7c23 */ /* 0x000fe2000801003d */
[----:B------:R-:W-:Y:S01]  /*1be10*/  IABS R5, R5 ;  /* 0x0000000500057213 */ /* 0x000fe20000000000 */
[----:B------:R-:W-:Y:S01]  /*1be20*/  STL [R1+0xb0], R224 ;  /* 0x0000b0e001007387 */ /* 0x000fe20000100800 */
[----:B------:R-:W-:Y:S01]  /*1be30*/  ISETP.GT.AND P2, PT, R102, R109, PT ;  /* 0x0000006d6600720c */ /* 0x000fe20003f44270 */
[----:B------:R-:W-:Y:S01]  /*1be40*/  FFMA.FTZ R62, R0, -UR6, R62 ;  /* 0x80000006003e7c23 */ /* 0x000fe2000801003e */
[----:B------:R-:W-:Y:S01]  /*1be50*/  FSEL R56, R56, -INF , !P1 ;  /* 0xff80000038387808 */ /* 0x000fe20004800000 */
[----:B------:R-:W-:Y:S01]  /*1be60*/  IMAD.MOV.U32 R6, RZ, RZ, R5 ;  /* 0x000000ffff067224 */ /* 0x000fe200078e0005 */
[----:B------:R-:W-:Y:S02]  /*1be70*/  ISETP.GT.AND P1, PT, R102, R9, PT ;  /* 0x000000096600720c */ /* 0x000fe40003f24270 */
[----:B------:R-:W-:Y:S02]  /*1be80*/  FSEL R62, R62, -INF , !P2 ;  /* 0xff8000003e3e7808 */ /* 0x000fe40005000000 */
[----:B------:R-:W-:Y:S02]  /*1be90*/  I2FP.F32.S32 R0, R6 ;  /* 0x0000000600007245 */ /* 0x000fe40000201400 */
[----:B------:R-:W-:Y:S02]  /*1bea0*/  FSEL R61, R61, -INF , !P0 ;  /* 0xff8000003d3d7808 */ /* 0x000fe40004000000 */
[----:B------:R-:W-:Y:S01]  /*1beb0*/  ISETP.GT.AND P0, PT, R2, R109, PT ;  /* 0x0000006d0200720c */ /* 0x000fe20003f04270 */
[----:B------:R-:W-:Y:S01]  /*1bec0*/  FFMA.FTZ R63, R0, -UR6, R63 ;  /* 0x80000006003f7c23 */ /* 0x000fe2000801003f */
[----:B------:R-:W-:Y:S01]  /*1bed0*/  ISETP.GT.AND P2, PT, R2, R14, PT ;  /* 0x0000000e0200720c */ /* 0x000fe20003f44270 */
[C---:B------:R-:W-:Y:S01]  /*1bee0*/  IMAD.IADD R2, R224.reuse, 0x1, -R104 ;  /* 0x00000001e0027824 */ /* 0x040fe200078e0a68 */
[----:B------:R-:W-:Y:S01]  /*1bef0*/  FSEL R59, R59, -INF , !P1 ;  /* 0xff8000003b3b7808 */ /* 0x000fe20004800000 */
[----:B------:R-:W-:Y:S01]  /*1bf00*/  IMAD.IADD R0, R224, 0x1, -R26 ;  /* 0x00000001e0007824 */ /* 0x000fe200078e0a1a */
[----:B------:R-:W-:Y:S01]  /*1bf10*/  ISETP.GE.AND P1, PT, R4, R226, PT ;  /* 0x000000e20400720c */ /* 0x000fe20003f26270 */
[----:B------:R-:W-:Y:S01]  /*1bf20*/  IMAD.IADD R104, R222, 0x1, -R104 ;  /* 0x00000001de687824 */ /* 0x000fe200078e0a68 */
[----:B------:R-:W-:Y:S02]  /*1bf30*/  FSEL R210, R47, -INF , !P3 ;  /* 0xff8000002fd27808 */ /* 0x000fe40005800000 */
[----:B------:R-:W-:Y:S02]  /*1bf40*/  FSEL R207, R52, -INF , !P1 ;  /* 0xff80000034cf7808 */ /* 0x000fe40004800000 */
[----:B------:R-:W-:Y:S02]  /*1bf50*/  IABS R2, R2 ;  /* 0x0000000200027213 */ /* 0x000fe40000000000 */
[----:B------:R-:W-:Y:S02]  /*1bf60*/  IABS R0, R0 ;  /* 0x0000000000007213 */ /* 0x000fe40000000000 */
[----:B------:R-:W-:Y:S02]  /*1bf70*/  ISETP.GT.AND P3, PT, R103, R4, PT ;  /* 0x000000046700720c */ /* 0x000fe40003f64270 */
[----:B------:R-:W-:Y:S02]  /*1bf80*/  ISETP.GE.AND P1, PT, R9, R226, PT ;  /* 0x000000e20900720c */ /* 0x000fe40003f26270 */
[----:B------:R-:W-:Y:S02]  /*1bf90*/  I2FP.F32.S32 R2, R2 ;  /* 0x0000000200027245 */ /* 0x000fe40000201400 */
[----:B------:R-:W-:Y:S02]  /*1bfa0*/  I2FP.F32.S32 R0, R0 ;  /* 0x0000000000007245 */ /* 0x000fe40000201400 */
[----:B------:R-:W-:Y:S01]  /*1bfb0*/  FSEL R206, R53, -INF , !P1 ;  /* 0xff80000035ce7808 */ /* 0x000fe20004800000 */
[----:B------:R-:W-:Y:S01]  /*1bfc0*/  FFMA.FTZ R64, R2, -UR6, R64 ;  /* 0x8000000602407c23 */ /* 0x000fe20008010040 */
[----:B------:R-:W-:Y:S01]  /*1bfd0*/  FSEL R54, R54, -INF , !P3 ;  /* 0xff80000036367808 */ /* 0x000fe20005800000 */
[----:B------:R-:W-:Y:S01]  /*1bfe0*/  FFMA.FTZ R65, R0, -UR6, R65 ;  /* 0x8000000600417c23 */ /* 0x000fe20008010041 */
[----:B------:R-:W-:Y:S02]  /*1bff0*/  ISETP.GT.AND P3, PT, R103, R9, PT ;  /* 0x000000096700720c */ /* 0x000fe40003f64270 */
[----:B------:R-:W-:Y:S02]  /*1c000*/  ISETP.GE.AND P1, PT, R4, R228, PT ;  /* 0x000000e40400720c */ /* 0x000fe40003f26270 */
[----:B------:R-:W-:Y:S02]  /*1c010*/  FSEL R215, R51, -INF , !P6 ;  /* 0xff80000033d77808 */ /* 0x000fe40007000000 */
[----:B------:R-:W-:Y:S02]  /*1c020*/  FSEL R55, R55, -INF , !P3 ;  /* 0xff80000037377808 */ /* 0x000fe40005800000 */
[----:B------:R-:W-:Y:S02]  /*1c030*/  FSEL R47, R54, -INF , !P1 ;  /* 0xff800000362f7808 */ /* 0x000fe40004800000 */
[----:B------:R-:W-:Y:S02]  /*1c040*/  ISETP.GT.AND P6, PT, R102, R4, PT ;  /* 0x000000046600720c */ /* 0x000fe40003fc4270 */
[----:B------:R-:W-:Y:S02]  /*1c050*/  ISETP.GT.AND P3, PT, R101, R109, PT ;  /* 0x0000006d6500720c */ /* 0x000fe40003f64270 */
[-C--:B------:R-:W-:Y:S02]  /*1c060*/  ISETP.GE.AND P1, PT, R4, R225.reuse, PT ;  /* 0x000000e10400720c */ /* 0x080fe40003f26270 */
[----:B------:R-:W-:Y:S02]  /*1c070*/  FSEL R64, R64, -INF , !P0 ;  /* 0xff80000040407808 */ /* 0x000fe40004000000 */
[----:B------:R-:W-:Y:S02]  /*1c080*/  FSEL R65, R65, -INF , !P2 ;  /* 0xff80000041417808 */ /* 0x000fe40005000000 */
[----:B------:R-:W-:Y:S02]  /*1c090*/  FSEL R58, R58, -INF , !P6 ;  /* 0xff8000003a3a7808 */ /* 0x000fe40007000000 */
[----:B------:R-:W-:Y:S02]  /*1c0a0*/  FSEL R56, R56, -INF , !P1 ;  /* 0xff80000038387808 */ /* 0x000fe40004800000 */
[----:B------:R-:W-:Y:S02]  /*1c0b0*/  FSEL R60, R60, -INF , !P3 ;  /* 0xff8000003c3c7808 */ /* 0x000fe40005800000 */
[-C--:B------:R-:W-:Y:S02]  /*1c0c0*/  ISETP.GE.AND P0, PT, R109, R225.reuse, PT ;  /* 0x000000e16d00720c */ /* 0x080fe40003f06270 */
[----:B------:R-:W-:Y:S02]  /*1c0d0*/  ISETP.GE.AND P2, PT, R14, R225, PT ;  /* 0x000000e10e00720c */ /* 0x000fe40003f46270 */
[----:B------:R-:W-:Y:S02]  /*1c0e0*/  ISETP.GT.AND P6, PT, R102, R14, PT ;  /* 0x0000000e6600720c */ /* 0x000fe40003fc4270 */
[-C--:B------:R-:W-:Y:S02]  /*1c0f0*/  ISETP.GE.AND P3, PT, R4, R227.reuse, PT ;  /* 0x000000e30400720c */ /* 0x080fe40003f66270 */
[-C--:B------:R-:W-:Y:S02]  /*1c100*/  ISETP.GE.AND P1, PT, R9, R227.reuse, PT ;  /* 0x000000e30900720c */ /* 0x080fe40003f26270 */
[----:B------:R-:W-:Y:S02]  /*1c110*/  FSEL R60, R60, -INF , !P0 ;  /* 0xff8000003c3c7808 */ /* 0x000fe40004000000 */
[----:B------:R-:W-:Y:S02]  /*1c120*/  FSEL R61, R61, -INF , !P2 ;  /* 0xff8000003d3d7808 */ /* 0x000fe40005000000 */
[----:B------:R-:W-:Y:S02]  /*1c130*/  FSEL R63, R63, -INF , !P6 ;  /* 0xff8000003f3f7808 */ /* 0x000fe40007000000 */
[----:B------:R-:W-:Y:S02]  /*1c140*/  FSEL R194, R58, -INF , !P3 ;  /* 0xff8000003ac27808 */ /* 0x000fe40005800000 */
[----:B------:R-:W-:Y:S02]  /*1c150*/  FSEL R229, R59, -INF , !P1 ;  /* 0xff8000003be57808 */ /* 0x000fe40004800000 */
[-C--:B------:R-:W-:Y:S01]  /*1c160*/  ISETP.GE.AND P0, PT, R109, R227.reuse, PT ;  /* 0x000000e36d00720c */ /* 0x080fe20003f06270 */
[----:B------:R-:W3:Y:S01]  /*1c170*/  LDL.64 R58, [R1+0x78] ;  /* 0x00007800013a7983 */ /* 0x000ee20000100a00 */
[----:B------:R-:W-:Y:S02]  /*1c180*/  ISETP.GE.AND P2, PT, R14, R227, PT ;  /* 0x000000e30e00720c */ /* 0x000fe40003f46270 */
[----:B------:R-:W-:Y:S02]  /*1c190*/  FSEL R106, R62, -INF , !P0 ;  /* 0xff8000003e6a7808 */ /* 0x000fe40004000000 */
[----:B------:R-:W-:Y:S02]  /*1c1a0*/  FSEL R105, R63, -INF , !P2 ;  /* 0xff8000003f697808 */ /* 0x000fe40005000000 */
[----:B------:R-:W3:Y:S01]  /*1c1b0*/  LDL.64 R62, [R1+0x80] ;  /* 0x00008000013e7983 */ /* 0x000ee20000100a00 */
[-C--:B------:R-:W-:Y:S02]  /*1c1c0*/  ISETP.GE.AND P0, PT, R109, R226.reuse, PT ;  /* 0x000000e26d00720c */ /* 0x080fe40003f06270 */
[----:B------:R-:W-:Y:S02]  /*1c1d0*/  ISETP.GE.AND P6, PT, R9, R225, PT ;  /* 0x000000e10900720c */ /* 0x000fe40003fc6270 */
[----:B------:R-:W-:Y:S02]  /*1c1e0*/  FSEL R197, R64, -INF , !P0 ;  /* 0xff80000040c57808 */ /* 0x000fe40004000000 */
[----:B------:R-:W-:Y:S02]  /*1c1f0*/  FSEL R27, R27, -INF , !P6 ;  /* 0xff8000001b1b7808 */ /* 0x000fe40007000000 */
[C---:B------:R-:W-:Y:S02]  /*1c200*/  ISETP.GE.AND P0, PT, R14.reuse, R226, PT ;  /* 0x000000e20e00720c */ /* 0x040fe40003f06270 */
[----:B------:R-:W-:Y:S02]  /*1c210*/  ISETP.GE.AND P6, PT, R9, R228, PT ;  /* 0x000000e40900720c */ /* 0x000fe40003fc6270 */
[----:B------:R-:W-:Y:S02]  /*1c220*/  FSEL R195, R65, -INF , !P0 ;  /* 0xff80000041c37808 */ /* 0x000fe40004000000 */
[C---:B------:R-:W-:Y:S02]  /*1c230*/  ISETP.GT.AND P1, PT, R103.reuse, R14, PT ;  /* 0x0000000e6700720c */ /* 0x040fe40003f24270 */
[----:B------:R-:W-:Y:S02]  /*1c240*/  ISETP.GE.AND P0, PT, R14, R228, PT ;  /* 0x000000e40e00720c */ /* 0x000fe40003f06270 */
[----:B------:R-:W-:Y:S02]  /*1c250*/  ISETP.GT.AND P3, PT, R103, R109, PT ;  /* 0x0000006d6700720c */ /* 0x000fe40003f64270 */
[----:B------:R-:W-:Y:S02]  /*1c260*/  IABS R104, R104 ;  /* 0x0000006800687213 */ /* 0x000fe40000000000 */
[----:B------:R-:W-:Y:S02]  /*1c270*/  ISETP.GE.AND P2, PT, R109, R228, PT ;  /* 0x000000e46d00720c */ /* 0x000fe40003f46270 */
[----:B------:R-:W-:Y:S01]  /*1c280*/  FSEL R201, R55, -INF , !P6 ;  /* 0xff80000037c97808 */ /* 0x000fe20007000000 */
[----:B----4-:R-:W-:Y:S01]  /*1c290*/  IMAD.MOV.U32 R55, RZ, RZ, R205 ;  /* 0x000000ffff377224 */ /* 0x010fe200078e00cd */
[----:B------:R-:W-:Y:S01]  /*1c2a0*/  LOP3.LUT R7, R205, UR12, R243, 0x96, !PT ;  /* 0x0000000ccd077c12 */ /* 0x000fe2000f8e96f3 */
[----:B------:R-:W-:Y:S01]  /*1c2b0*/  IMAD.MOV.U32 R54, RZ, RZ, R204 ;  /* 0x000000ffff367224 */ /* 0x000fe200078e00cc */
[----:B------:R-:W-:Y:S03]  /*1c2c0*/  UIADD3 UR12, UPT, UPT, UR12, 0x1, URZ ;  /* 0x000000010c0c7890 */ /* 0x000fe6000fffe0ff */
[----:B------:R-:W-:Y:S05]  /*1c2d0*/  IMAD.WIDE.U32 R4, R7, -0x326172a9, RZ ;  /* 0xcd9e8d5707047825 */ /* 0x000fea00078e00ff */
[C---:B--2---:R-:W-:Y:S02]  /*1c2e0*/  LOP3.LUT R6, R5.reuse, R220, RZ, 0x3c, !PT ;  /* 0x000000dc05067212 */ /* 0x044fe400078e3cff */
[----:B------:R-:W-:Y:S05]  /*1c2f0*/  LOP3.LUT R10, R4, R214, RZ, 0x3c, !PT ;  /* 0x000000d6040a7212 */ /* 0x000fea00078e3cff */
[----:B------:R-:W-:Y:S01]  /*1c300*/  IMAD.WIDE.U32 R10, R10, -0x2daee0ad, RZ ;  /* 0xd2511f530a0a7825 */ /* 0x000fe200078e00ff */
[----:B---3--:R-:W-:Y:S03]  /*1c310*/  LOP3.LUT R7, R5, R38, RZ, 0x3c, !PT ;  /* 0x0000002605077212 */ /* 0x008fe600078e3cff */
[----:B------:R-:W-:Y:S01]  /*1c320*/  IMAD.MOV.U32 R65, RZ, RZ, R38 ;  /* 0x000000ffff417224 */ /* 0x000fe200078e0026 */
[----:B------:R-:W-:Y:S01]  /*1c330*/  LOP3.LUT R12, R4, R223, RZ, 0x3c, !PT ;  /* 0x000000df040c7212 */ /* 0x000fe200078e3cff */
[----:B------:R-:W-:Y:S04]  /*1c340*/  IMAD.WIDE.U32 R4, R6, -0x2daee0ad, RZ ;  /* 0xd2511f5306047825 */ /* 0x000fe800078e00ff */
[----:B------:R-:W-:Y:S01]  /*1c350*/  IMAD.WIDE.U32 R6, R7, -0x2daee0ad, RZ ;  /* 0xd2511f5307067825 */ /* 0x000fe200078e00ff */
[----:B------:R-:W-:Y:S03]  /*1c360*/  LOP3.LUT R4, R34, R4, R11, 0x96, !PT ;  /* 0x0000000422047212 */ /* 0x000fe600078e960b */
[----:B------:R-:W-:Y:S05]  /*1c370*/  IMAD.WIDE.U32 R12, R12, -0x2daee0ad, RZ ;  /* 0xd2511f530c0c7825 */ /* 0x000fea00078e00ff */
[----:B------:R-:W-:Y:S05]  /*1c380*/  LOP3.LUT R8, R34, R6, R13, 0x96, !PT ;  /* 0x0000000622087212 */ /* 0x000fea00078e960d */
[----:B------:R-:W-:Y:S01]  /*1c390*/  IMAD.WIDE.U32 R8, R8, -0x326172a9, RZ ;  /* 0xcd9e8d5708087825 */ /* 0x000fe200078e00ff */
[-C--:B------:R-:W-:Y:S05]  /*1c3a0*/  LOP3.LUT R0, R58, R33.reuse, R5, 0x96, !PT ;  /* 0x000000213a007212 */ /* 0x080fea00078e9605 */
[----:B------:R-:W-:Y:S01]  /*1c3b0*/  IMAD.WIDE.U32 R16, R0, -0x326172a9, RZ ;  /* 0xcd9e8d5700107825 */ /* 0x000fe200078e00ff */
[----:B------:R-:W-:Y:S03]  /*1c3c0*/  LOP3.LUT R2, R62, R33, R7, 0x96, !PT ;  /* 0x000000213e027212 */ /* 0x000fe600078e9607 */
[----:B------:R-:W-:Y:S01]  /*1c3d0*/  IMAD.WIDE.U32 R6, R4, -0x326172a9, RZ ;  /* 0xcd9e8d5704067825 */ /* 0x000fe200078e00ff */
[-C--:B------:R-:W-:Y:S03]  /*1c3e0*/  LOP3.LUT R0, R202, R31.reuse, R17, 0x96, !PT ;  /* 0x0000001fca007212 */ /* 0x080fe600078e9611 */
[----:B------:R-:W-:Y:S01]  /*1c3f0*/  IMAD.WIDE.U32 R4, R2, -0x326172a9, RZ ;  /* 0xcd9e8d5702047825 */ /* 0x000fe200078e00ff */
[----:B------:R-:W-:Y:S04]  /*1c400*/  LOP3.LUT R14, R32, R16, R7, 0x96, !PT ;  /* 0x00000010200e7212 */ /* 0x000fe800078e9607 */
[----:B------:R-:W-:Y:S01]  /*1c410*/  LOP3.LUT R2, R232, R31, R5, 0x96, !PT ;  /* 0x0000001fe8027212 */ /* 0x000fe200078e9605 */
[----:B------:R-:W-:Y:S01]  /*1c420*/  IMAD.WIDE.U32 R14, R14, -0x2daee0ad, RZ ;  /* 0xd2511f530e0e7825 */ /* 0x000fe200078e00ff */
[----:B------:R-:W-:Y:S03]  /*1c430*/  LOP3.LUT R16, R32, R4, R9, 0x96, !PT ;  /* 0x0000000420107212 */ /* 0x000fe600078e9609 */
[----:B------:R-:W-:Y:S01]  /*1c440*/  IMAD.WIDE.U32 R4, R0, -0x2daee0ad, RZ ;  /* 0xd2511f5300047825 */ /* 0x000fe200078e00ff */
[----:B------:R-:W-:Y:S03]  /*1c450*/  FMNMX3.FTZ R0, R3, R177, R183, !PT ;  /* 0x000000b103007276 */ /* 0x000fe600078100b7 */
[----:B------:R-:W-:Y:S01]  /*1c460*/  IMAD.WIDE.U32 R18, R2, -0x2daee0ad, RZ ;  /* 0xd2511f5302127825 */ /* 0x000fe200078e00ff */
[----:B------:R-:W-:Y:S02]  /*1c470*/  FMNMX3.FTZ R0, R0, R190, R191, !PT ;  /* 0x000000be00007276 */ /* 0x000fe400078100bf */
[----:B------:R-:W-:Y:S01]  /*1c480*/  LOP3.LUT R10, R29, R10, R5, 0x96, !PT ;  /* 0x0000000a1d0a7212 */ /* 0x000fe200078e9605 */
        /* <DEDUP_REMOVED lines=12> */
[----:B------:R-:W-:Y:S01]  /*1c550*/  IMAD.MOV.U32 R21, RZ, RZ, R6 ;  /* 0x000000ffff157224 */ /* 0x000fe200078e0006 */
[----:B------:R-:W-:Y:S02]  /*1c560*/  FMNMX3.FTZ R2, R2, R56, R27, !PT ;  /* 0x0000003802027276 */ /* 0x000fe4000781001b */
[----:B------:R-:W-:Y:S01]  /*1c570*/  LOP3.LUT R12, R29, R12, R19, 0x96, !PT ;  /* 0x0000000c1d0c7212 */ /* 0x000fe200078e9613 */
[----:B------:R-:W-:Y:S01]  /*1c580*/  IMAD.MOV.U32 R19, RZ, RZ, R4 ;  /* 0x000000ffff137224 */ /* 0x000fe200078e0004 */
[----:B------:R-:W-:Y:S02]  /*1c590*/  FMNMX3.FTZ R11, R2, R60, R61, !PT ;  /* 0x0000003c020b7276 */ /* 0x000fe4000781003d */
[----:B------:R-:W-:Y:S01]  /*1c5a0*/  FMNMX3.FTZ R0, R0, R192, R184, !PT ;  /* 0x000000c000007276 */ /* 0x000fe200078100b8 */
[----:B------:R-:W-:Y:S01]  /*1c5b0*/  IMAD.WIDE.U32 R12, R12, -0x326172a9, RZ ;  /* 0xcd9e8d570c0c7825 */ /* 0x000fe200078e00ff */
[----:B------:R-:W-:Y:S01]  /*1c5c0*/  PRMT R2, R6, 0x7772, RZ ;  /* 0x0000777206027816 */ /* 0x000fe200000000ff */
[----:B------:R-:W1:Y:S01]  /*1c5d0*/  SHFL.BFLY PT, R15, R11, 0x2, 0x1f ;  /* 0x0c401f000b0f7f89 */ /* 0x000e6200000e0000 */
[----:B------:R-:W-:Y:S02]  /*1c5e0*/  FMNMX3.FTZ R0, R0, R245, R251, !PT ;  /* 0x000000f500007276 */ /* 0x000fe400078100fb */
[----:B------:R-:W-:Y:S02]  /*1c5f0*/  LOP3.LUT R18, R36, R8, R13, 0x96, !PT ;  /* 0x0000000824127212 */ /* 0x000fe400078e960d */
[----:B------:R-:W-:Y:S02]  /*1c600*/  FMNMX3.FTZ R0, R0, R244, R240, !PT ;  /* 0x000000f400007276 */ /* 0x000fe400078100f0 */
[----:B------:R-:W-:Y:S02]  /*1c610*/  LOP3.LUT R8, R28, R12, R7, 0x96, !PT ;  /* 0x0000000c1c087212 */ /* 0x000fe400078e9607 */
[----:B------:R-:W-:Y:S02]  /*1c620*/  PRMT R7, R6, 0x7773, RZ ;  /* 0x0000777306077816 */ /* 0x000fe400000000ff */
[----:B------:R-:W-:Y:S02]  /*1c630*/  FMNMX3.FTZ R0, R0, R42, R230, !PT ;  /* 0x0000002a00007276 */ /* 0x000fe400078100e6 */
[----:B------:R-:W-:Y:S02]  /*1c640*/  PRMT R20, R4, 0x7771, RZ ;  /* 0x0000777104147816 */ /* 0x000fe400000000ff */
[----:B------:R-:W-:Y:S02]  /*1c650*/  LOP3.LUT R10, R28, R10, R5, 0x96, !PT ;  /* 0x0000000a1c0a7212 */ /* 0x000fe400078e9605 */
[C---:B------:R-:W-:Y:S02]  /*1c660*/  PRMT R13, R4.reuse, 0x7773, RZ ;  /* 0x00007773040d7816 */ /* 0x040fe400000000ff */
[----:B------:R-:W-:Y:S01]  /*1c670*/  PRMT R9, R4, 0x7772, RZ ;  /* 0x0000777204097816 */ /* 0x000fe200000000ff */
[----:B------:R-:W-:Y:S01]  /*1c680*/  IMAD.WIDE.U32 R4, R17, -0x2daee0ad, RZ ;  /* 0xd2511f5311047825 */ /* 0x000fe200078e00ff */
[----:B------:R-:W-:Y:S02]  /*1c690*/  PRMT R111, R2, 0x5410, R7 ;  /* 0x00005410026f7816 */ /* 0x000fe40000000007 */
[----:B------:R-:W-:Y:S02]  /*1c6a0*/  FMNMX3.FTZ R2, R107, R193, R196, !PT ;  /* 0x000000c16b027276 */ /* 0x000fe400078100c4 */
[----:B------:R-:W-:Y:S01]  /*1c6b0*/  PRMT R22, R6, 0x7771, RZ ;  /* 0x0000777106167816 */ /* 0x000fe200000000ff */
[----:B------:R-:W-:Y:S01]  /*1c6c0*/  IMAD.WIDE.U32 R6, R18, -0x2daee0ad, RZ ;  /* 0xd2511f5312067825 */ /* 0x000fe200078e00ff */
[----:B------:R-:W-:Y:S02]  /*1c6d0*/  FMNMX3.FTZ R0, R0, R211, R210, !PT ;  /* 0x000000d300007276 */ /* 0x000fe400078100d2 */
[----:B------:R-:W-:Y:S01]  /*1c6e0*/  FMNMX3.FTZ R12, R2, R181, R186, !PT ;  /* 0x000000b5020c7276 */ /* 0x000fe200078100ba */
[----:B------:R-:W-:Y:S01]  /*1c6f0*/  IMAD.MOV.U32 R18, RZ, RZ, R4 ;  /* 0x000000ffff127224 */ /* 0x000fe200078e0004 */
[----:B------:R-:W-:Y:S02]  /*1c700*/  PRMT R23, R4, 0x7772, RZ ;  /* 0x0000777204177816 */ /* 0x000fe400000000ff */
[----:B------:R-:W-:Y:S02]  /*1c710*/  FMNMX3.FTZ R0, R0, R194, R229, !PT ;  /* 0x000000c200007276 */ /* 0x000fe400078100e5 */
[C---:B------:R-:W-:Y:S02]  /*1c720*/  PRMT R24, R4.reuse, 0x7773, RZ ;  /* 0x0000777304187816 */ /* 0x040fe400000000ff */
[----:B------:R-:W-:Y:S02]  /*1c730*/  PRMT R179, R9, 0x5410, R13 ;  /* 0x0000541009b37816 */ /* 0x000fe4000000000d */
[----:B------:R-:W-:Y:S02]  /*1c740*/  PRMT R25, R4, 0x7771, RZ ;  /* 0x0000777104197816 */ /* 0x000fe400000000ff */
[----:B-1----:R-:W-:Y:S01]  /*1c750*/  FMNMX.FTZ R4, R11, R15, !PT ;  /* 0x0000000f0b047209 */ /* 0x002fe20007810000 */
[----:B------:R-:W-:Y:S01]  /*1c760*/  IMAD.MOV.U32 R15, RZ, RZ, R6 ;  /* 0x000000ffff0f7224 */ /* 0x000fe200078e0006 */
[C---:B------:R-:W-:Y:S02]  /*1c770*/  LOP3.LUT R9, R35.reuse, R14, R5, 0x96, !PT ;  /* 0x0000000e23097212 */ /* 0x040fe400078e9605 */
[----:B------:R-:W-:Y:S02]  /*1c780*/  LOP3.LUT R5, R35, R16, R7, 0x96, !PT ;  /* 0x0000001023057212 */ /* 0x000fe400078e9607 */
[----:B------:R-:W-:Y:S02]  /*1c790*/  FMNMX3.FTZ R7, R12, R46, R57, !PT ;  /* 0x0000002e0c077276 */ /* 0x000fe40007810039 */
[----:B------:R-:W-:Y:S01]  /*1c7a0*/  FMNMX3.FTZ R0, R0, R106, R105, !PT ;  /* 0x0000006a00007276 */ /* 0x000fe20007810069 */
[----:B------:R-:W1:Y:S01]  /*1c7b0*/  SHFL.BFLY PT, R12, R4, 0x1, 0x1f ;  /* 0x0c201f00040c7f89 */ /* 0x000e6200000e0000 */
[----:B------:R-:W-:Y:S02]  /*1c7c0*/  FMNMX3.FTZ R7, R7, R239, R238, !PT ;  /* 0x000000ef07077276 */ /* 0x000fe400078100ee */
[C---:B------:R-:W-:Y:S05]  /*1c7d0*/  PRMT R17, R6.reuse, 0x7773, RZ ;  /* 0x0000777306117816 */ /* 0x040fea00000000ff */
[----:B------:R-:W2:Y:S01]  /*1c7e0*/  SHFL.BFLY PT, R2, R0, 0x2, 0x1f ;  /* 0x0c401f0000027f89 */ /* 0x000ea200000e0000 */
[C---:B------:R-:W-:Y:S02]  /*1c7f0*/  PRMT R16, R6.reuse, 0x7772, RZ ;  /* 0x0000777206107816 */ /* 0x040fe400000000ff */
[----:B------:R-:W-:Y:S01]  /*1c800*/  PRMT R14, R6, 0x7771, RZ ;  /* 0x00007771060e7816 */ /* 0x000fe200000000ff */
[----:B------:R-:W-:Y:S01]  /*1c810*/  IMAD.IADD R6, R222, 0x1, -R26 ;  /* 0x00000001de067824 */ /* 0x000fe200078e0a1a */
[----:B------:R-:W-:Y:S02]  /*1c820*/  FMNMX3.FTZ R7, R7, R237, R236, !PT ;  /* 0x000000ed07077276 */ /* 0x000fe400078100ec */
[----:B------:R-:W-:Y:S01]  /*1c830*/  LOP3.LUT R11, R19, 0xff, RZ, 0xc0, !PT ;  /* 0x000000ff130b7812 */ /* 0x000fe200078ec0ff */
[----:B------:R-:W-:Y:S01]  /*1c840*/  IMAD.MOV.U32 R19, RZ, RZ, R63 ;  /* 0x000000ffff137224 */ /* 0x000fe200078e003f */
[----:B------:R-:W-:Y:S01]  /*1c850*/  FMNMX3.FTZ R103, R7, R209, R208, !PT ;  /* 0x000000d107677276 */ /* 0x000fe200078100d0 */
[----:B------:R-:W-:Y:S01]  /*1c860*/  IMAD.MOV.U32 R19, RZ, RZ, R220 ;  /* 0x000000ffff137224 */ /* 0x000fe200078e00dc */
[----:B------:R-:W-:Y:S02]  /*1c870*/  IABS R7, R6 ;  /* 0x0000000600077213 */ /* 0x000fe40000000000 */
[----:B------:R-:W-:Y:S02]  /*1c880*/  FMNMX3.FTZ R6, R108, R198, R199, !PT ;  /* 0x000000c66c067276 */ /* 0x000fe400078100c7 */
[----:B------:R-:W-:Y:S01]  /*1c890*/  PRMT R20, R11, 0x5410, R20 ;  /* 0x000054100b147816 */ /* 0x000fe20000000014 */
[----:B------:R-:W-:Y:S01]  /*1c8a0*/  IMAD.MOV.U32 R11, RZ, RZ, R104 ;  /* 0x000000ffff0b7224 */ /* 0x000fe200078e0068 */
[----:B------:R-:W-:Y:S02]  /*1c8b0*/  FMNMX3.FTZ R6, R6, R187, R188, !PT ;  /* 0x000000bb06067276 */ /* 0x000fe400078100bc */
[----:B------:R-:W-:Y:S02]  /*1c8c0*/  I2FP.F32.S32 R7, R7 ;  /* 0x0000000700077245 */ /* 0x000fe40000201400 */
[----:B------:R-:W-:Y:S02]  /*1c8d0*/  FMNMX3.FTZ R6, R6, R37, R248, !PT ;  /* 0x0000002506067276 */ /* 0x000fe400078100f8 */
[----:B------:R-:W-:Y:S01]  /*1c8e0*/  I2FP.F32.S32 R11, R11 ;  /* 0x0000000b000b7245 */ /* 0x000fe20000201400 */
[----:B------:R-:W-:Y:S01]  /*1c8f0*/  FFMA.FTZ R67, R7, -UR6, R67 ;  /* 0x8000000607437c23 */ /* 0x000fe20008010043 */
[----:B------:R-:W-:Y:S02]  /*1c900*/  FMNMX3.FTZ R6, R6, R246, R249, !PT ;  /* 0x000000f606067276 */ /* 0x000fe400078100f9 */
[----:B-1----:R-:W-:Y:S01]  /*1c910*/  FMNMX.FTZ R104, R4, R12, !PT ;  /* 0x0000000c04687209 */ /* 0x002fe20007810000 */
[----:B------:R-:W-:Y:S01]  /*1c920*/  FFMA.FTZ R66, R11, -UR6, R66 ;  /* 0x800000060b427c23 */ /* 0x000fe20008010042 */
[----:B------:R-:W-:Y:S02]  /*1c930*/  LOP3.LUT R4, R10, 0xffff, RZ, 0xc0, !PT ;  /* 0x0000ffff0a047812 */ /* 0x000fe400078ec0ff */
[----:B------:R-:W-:Y:S02]  /*1c940*/  FMNMX3.FTZ R6, R6, R213, R219, !PT ;  /* 0x000000d506067276 */ /* 0x000fe400078100db */
[----:B--2---:R-:W-:Y:S02]  /*1c950*/  FMNMX.FTZ R0, R0, R2, !PT ;  /* 0x0000000200007209 */ /* 0x004fe40007810000 */
[----:B------:R-:W-:Y:S01]  /*1c960*/  SHF.R.U32.HI R7, RZ, 0x8, R4 ;  /* 0x00000008ff077819 */ /* 0x000fe20000011604 */
[----:B------:R-:W-:Y:S01]  /*1c970*/  FMUL.FTZ R4, R104, UR4 ;  /* 0x0000000468047c20 */ /* 0x000fe20008410000 */
[----:B------:R-:W-:Y:S01]  /*1c980*/  FSEL R67, R67, -INF , !P1 ;  /* 0xff80000043437808 */ /* 0x000fe20004800000 */
[----:B------:R-:W1:Y:S01]  /*1c990*/  SHFL.BFLY PT, R2, R0, 0x1, 0x1f ;  /* 0x0c201f0000027f89 */ /* 0x000e6200000e0000 */
[----:B------:R-:W-:Y:S02]  /*1c9a0*/  FMNMX3.FTZ R6, R6, R50, R215, !PT ;  /* 0x0000003206067276 */ /* 0x000fe400078100d7 */
[----:B------:R-:W-:Y:S02]  /*1c9b0*/  FSEL R66, R66, -INF , !P3 ;  /* 0xff80000042427808 */ /* 0x000fe40005800000 */
[----:B------:R-:W-:Y:S02]  /*1c9c0*/  FSETP.NEU.FTZ.AND P1, PT, R104, -INF , PT ;  /* 0xff8000006800780b */ /* 0x000fe40003f3d000 */
[----:B------:R-:W-:Y:S02]  /*1c9d0*/  FMNMX3.FTZ R6, R6, R47, R201, !PT ;  /* 0x0000002f06067276 */ /* 0x000fe400078100c9 */
[----:B------:R-:W-:Y:S02]  /*1c9e0*/  FSEL R4, R4, RZ, P1 ;  /* 0x000000ff04047208 */ /* 0x000fe40000800000 */
[----:B------:R-:W-:Y:S01]  /*1c9f0*/  FSEL R48, R66, -INF , !P2 ;  /* 0xff80000042307808 */ /* 0x000fe20005000000 */
[----:B------:R-:W-:Y:S01]  /*1ca00*/  IMAD.MOV.U32 R66, RZ, RZ, R58 ;  /* 0x000000ffff427224 */ /* 0x000fe200078e003a */
[----:B------:R-:W-:Y:S01]  /*1ca10*/  FSEL R231, R67, -INF , !P0 ;  /* 0xff80000043e77808 */ /* 0x000fe20004000000 */
[----:B------:R-:W-:Y:S01]  /*1ca20*/  IMAD.MOV.U32 R67, RZ, RZ, R59 ;  /* 0x000000ffff437224 */ /* 0x000fe200078e003b */
[----:B------:R-:W-:Y:S01]  /*1ca30*/  FMNMX3.FTZ R103, R103, R207, R206, !PT ;  /* 0x000000cf67677276 */ /* 0x000fe200078100ce */
[--C-:B------:R-:W-:Y:S01]  /*1ca40*/  FFMA.FTZ R250, R110, UR4, -R4.reuse ;  /* 0x000000046efa7c23 */ /* 0x100fe20008010804 */
[----:B------:R-:W-:Y:S01]  /*1ca50*/  FMNMX3.FTZ R102, R6, R48, R231, !PT ;  /* 0x0000003006667276 */ /* 0x000fe200078100e7 */
[--C-:B------:R-:W-:Y:S01]  /*1ca60*/  FFMA.FTZ R6, R177, UR4, -R4.reuse ;  /* 0x00000004b1067c23 */ /* 0x100fe20008010804 */
[----:B------:R-:W-:Y:S01]  /*1ca70*/  FMNMX3.FTZ R103, R103, R197, R195, !PT ;  /* 0x000000c567677276 */ /* 0x000fe200078100c3 */
[--C-:B------:R-:W-:Y:S01]  /*1ca80*/  FFMA.FTZ R247, R178, UR4, -R4.reuse ;  /* 0x00000004b2f77c23 */ /* 0x100fe20008010804 */
[----:B------:R-:W-:Y:S01]  /*1ca90*/  LOP3.LUT R12, R21, 0xff, RZ, 0xc0, !PT ;  /* 0x000000ff150c7812 */ /* 0x000fe200078ec0ff */
[----:B------:R2:W-:Y:S01]  /*1caa0*/  MUFU.EX2 R205, R6 ;  /* 0x0000000600cd7308 */ /* 0x0005e20000000800 */
[----:B------:R-:W-:Y:S01]  /*1cab0*/  LOP3.LUT R11, R10, 0xff, RZ, 0xc0, !PT ;  /* 0x000000ff0a0b7812 */ /* 0x000fe200078ec0ff */
[----:B------:R-:W3:Y:S01]  /*1cac0*/  SHFL.BFLY PT, R13, R103, 0x2, 0x1f ;  /* 0x0c401f00670d7f89 */ /* 0x000ee200000e0000 */
[----:B-1----:R-:W-:Y:S01]  /*1cad0*/  FMNMX.FTZ R101, R0, R2, !PT ;  /* 0x0000000200657209 */ /* 0x002fe20007810000 */
[--C-:B------:R-:W-:Y:S01]  /*1cae0*/  FFMA.FTZ R2, R183, UR4, -R4.reuse ;  /* 0x00000004b7027c23 */ /* 0x100fe20008010804 */
[----:B------:R-:W-:Y:S01]  /*1caf0*/  LOP3.LUT R0, R8, 0xffff, RZ, 0xc0, !PT ;  /* 0x0000ffff08007812 */ /* 0x000fe200078ec0ff */
[----:B------:R-:W-:Y:S01]  /*1cb00*/  FFMA.FTZ R38, R56, UR4, -R4 ;  /* 0x0000000438267c23 */ /* 0x000fe20008010804 */
[----:B------:R-:W-:Y:S03]  /*1cb10*/  PRMT R22, R12, 0x5410, R22 ;  /* 0x000054100c167816 */ /* 0x000fe60000000016 */
[----:B------:R1:W-:Y:S01]  /*1cb20*/  MUFU.EX2 R39, R2 ;  /* 0x0000000200277308 */ /* 0x0003e20000000800 */
[----:B------:R-:W-:Y:S01]  /*1cb30*/  SHF.R.U32.HI R0, RZ, 0x8, R0 ;  /* 0x00000008ff007819 */ /* 0x000fe20000011600 */
[C---:B------:R-:W-:Y:S01]  /*1cb40*/  FMUL.FTZ R182, R101.reuse, UR4 ;  /* 0x0000000465b67c20 */ /* 0x040fe20008410000 */
[----:B------:R-:W-:Y:S01]  /*1cb50*/  FSETP.NEU.FTZ.AND P0, PT, R101, -INF , PT ;  /* 0xff8000006500780b */ /* 0x000fe20003f1d000 */
[--C-:B------:R-:W-:Y:S01]  /*1cb60*/  FFMA.FTZ R224, R27, UR4, -R4.reuse ;  /* 0x000000041be07c23 */ /* 0x100fe20008010804 */
[--C-:B------:R-:W-:Y:S01]  /*1cb70*/  PRMT R176, R11, 0x5410, R7.reuse ;  /* 0x000054100bb07816 */ /* 0x100fe20000000007 */
[--C-:B------:R-:W-:Y:S01]  /*1cb80*/  FFMA.FTZ R53, R60, UR4, -R4.reuse ;  /* 0x000000043c357c23 */ /* 0x100fe20008010804 */
[----:B------:R-:W-:Y:S01]  /*1cb90*/  FSEL R182, R182, RZ, P0 ;  /* 0x000000ffb6b67208 */ /* 0x000fe20000000000 */
[----:B------:R-:W4:Y:S01]  /*1cba0*/  SHFL.BFLY PT, R11, R102, 0x2, 0x1f ;  /* 0x0c401f00660b7f89 */ /* 0x000f2200000e0000 */
[----:B--2---:R-:W-:Y:S01]  /*1cbb0*/  LOP3.LUT R6, R8, 0xff, RZ, 0xc0, !PT ;  /* 0x000000ff08067812 */ /* 0x004fe200078ec0ff */
[--C-:B------:R-:W-:Y:S01]  /*1cbc0*/  FFMA.FTZ R241, R180, UR4, -R4.reuse ;  /* 0x00000004b4f17c23 */ /* 0x100fe20008010804 */
[----:B------:R-:W-:Y:S01]  /*1cbd0*/  PRMT R7, R10, 0x7632, R7 ;  /* 0x000076320a077816 */ /* 0x000fe20000000007 */
[----:B------:R-:W-:Y:S01]  /*1cbe0*/  FFMA.FTZ R35, R41, UR4, -R4 ;  /* 0x0000000429237c23 */ /* 0x000fe20008010804 */
[----:B------:R-:W-:Y:S01]  /*1cbf0*/  PRMT R12, R6, 0x5410, R0 ;  /* 0x00005410060c7816 */ /* 0x000fe20000000000 */
[----:B------:R-:W-:Y:S01]  /*1cc00*/  FFMA.FTZ R6, R191, UR4, -R4 ;  /* 0x00000004bf067c23 */ /* 0x000fe20008010804 */
[----:B------:R-:W-:Y:S01]  /*1cc10*/  SHF.R.U32.HI R10, RZ, 0x18, R10 ;  /* 0x00000018ff0a7819 */ /* 0x000fe2000001160a */
[----:B------:R-:W-:Y:S01]  /*1cc20*/  FFMA.FTZ R191, R40, UR4, -R4 ;  /* 0x0000000428bf7c23 */ /* 0x000fe20008010804 */
[----:B-1----:R-:W-:Y:S01]  /*1cc30*/  FFMA.FTZ R2, R189, UR4, -R182 ;  /* 0x00000004bd027c23 */ /* 0x002fe200080108b6 */
[----:B------:R1:W-:Y:S01]  /*1cc40*/  MUFU.EX2 R216, R6 ;  /* 0x0000000600d87308 */ /* 0x0003e20000000800 */
[----:B------:R-:W-:Y:S01]  /*1cc50*/  LOP3.LUT R7, R7, 0xff, RZ, 0xc0, !PT ;  /* 0x000000ff07077812 */ /* 0x000fe200078ec0ff */
[--C-:B------:R-:W-:Y:S01]  /*1cc60*/  FFMA.FTZ R58, R45, UR4, -R4.reuse ;  /* 0x000000042d3a7c23 */ /* 0x100fe20008010804 */
[----:B---3--:R-:W-:Y:S01]  /*1cc70*/  FMNMX.FTZ R103, R103, R13, !PT ;  /* 0x0000000d67677209 */ /* 0x008fe20007810000 */
[----:B------:R-:W-:Y:S01]  /*1cc80*/  FFMA.FTZ R40, R61, UR4, -R4 ;  /* 0x000000043d287c23 */ /* 0x000fe20008010804 */
[----:B------:R-:W-:Y:S01]  /*1cc90*/  PRMT R177, R7, 0x5410, R10 ;  /* 0x0000541007b17816 */ /* 0x000fe2000000000a */
[----:B------:R-:W-:Y:S01]  /*1cca0*/  FFMA.FTZ R194, R194, UR4, -R182 ;  /* 0x00000004c2c27c23 */ /* 0x000fe200080108b6 */
[----:B------:R-:W-:Y:S03]  /*1ccb0*/  PRMT R43, R16, 0x5410, R17 ;  /* 0x00005410102b7816 */ /* 0x000fe60000000011 */
[----:B------:R2:W-:Y:S01]  /*1ccc0*/  MUFU.EX2 R204, R2 ;  /* 0x0000000200cc7308 */ /* 0x0005e20000000800 */
[----:B------:R-:W3:Y:S01]  /*1ccd0*/  SHFL.BFLY PT, R7, R103, 0x1, 0x1f ;  /* 0x0c201f0067077f89 */ /* 0x000ee200000e0000 */
[----:B------:R-:W-:Y:S01]  /*1cce0*/  IMAD.MOV.U32 R16, RZ, RZ, R54 ;  /* 0x000000ffff107224 */ /* 0x000fe200078e0036 */
[----:B------:R-:W-:Y:S01]  /*1ccf0*/  PRMT R0, R8, 0x7632, R0 ;  /* 0x0000763208007816 */ /* 0x000fe20000000000 */
[----:B------:R-:W-:Y:S01]  /*1cd00*/  IMAD.MOV.U32 R17, RZ, RZ, R55 ;  /* 0x000000ffff117224 */ /* 0x000fe200078e0037 */
[----:B------:R-:W-:Y:S01]  /*1cd10*/  SHF.R.U32.HI R8, RZ, 0x18, R8 ;  /* 0x00000018ff087819 */ /* 0x000fe20000011608 */
[----:B------:R-:W-:Y:S01]  /*1cd20*/  FFMA.FTZ R55, R44, UR4, -R4 ;  /* 0x000000042c377c23 */ /* 0x000fe20008010804 */
[----:B----4-:R-:W-:Y:S03]  /*1cd30*/  FMNMX.FTZ R102, R102, R11, !PT ;  /* 0x0000000b66667209 */ /* 0x010fe60007810000 */
[----:B------:R-:W-:Y:S01]  /*1cd40*/  MUFU.EX2 R247, R247 ;  /* 0x000000f700f77308 */ /* 0x000fe20000000800 */
[----:B-1----:R-:W-:Y:S01]  /*1cd50*/  FFMA.FTZ R6, R192, UR4, -R182 ;  /* 0x00000004c0067c23 */ /* 0x002fe200080108b6 */
[----:B------:R-:W-:Y:S01]  /*1cd60*/  LOP3.LUT R0, R0, 0xff, RZ, 0xc0, !PT ;  /* 0x000000ff00007812 */ /* 0x000fe200078ec0ff */
[----:B------:R-:W1:Y:S01]  /*1cd70*/  LDC R11, c[0x0][0x4f8] ;  /* 0x00013e00ff0b7b82 */ /* 0x000e620000000800 */
[----:B------:R-:W4:Y:S01]  /*1cd80*/  SHFL.BFLY PT, R10, R102, 0x1, 0x1f ;  /* 0x0c201f00660a7f89 */ /* 0x000f2200000e0000 */
[----:B------:R-:W-:Y:S01]  /*1cd90*/  PRMT R234, R23, 0x5410, R24 ;  /* 0x0000541017ea7816 */ /* 0x000fe20000000018 */
[----:B------:R-:W-:Y:S01]  /*1cda0*/  IMAD.MOV.U32 R24, RZ, RZ, R232 ;  /* 0x000000ffff187224 */ /* 0x000fe200078e00e8 */
[----:B------:R-:W-:Y:S03]  /*1cdb0*/  PRMT R109, R0, 0x5410, R8 ;  /* 0x00005410006d7816 */ /* 0x000fe60000000008 */
[----:B------:R4:W-:Y:S01]  /*1cdc0*/  MUFU.EX2 R218, R6 ;  /* 0x0000000600da7308 */ /* 0x0009e20000000800 */
[----:B--2---:R-:W-:Y:S01]  /*1cdd0*/  FFMA.FTZ R2, R200, UR4, -R182 ;  /* 0x00000004c8027c23 */ /* 0x004fe200080108b6 */
[----:B------:R-:W-:Y:S01]  /*1cde0*/  LOP3.LUT R0, R18, 0xff, RZ, 0xc0, !PT ;  /* 0x000000ff12007812 */ /* 0x000fe200078ec0ff */
[----:B------:R-:W-:Y:S01]  /*1cdf0*/  IMAD.MOV.U32 R18, RZ, RZ, R62 ;  /* 0x000000ffff127224 */ /* 0x000fe200078e003e */
[----:B------:R-:W-:Y:S01]  /*1ce00*/  LOP3.LUT R8, R5, 0xff, RZ, 0xc0, !PT ;  /* 0x000000ff05087812 */ /* 0x000fe200078ec0ff */
[----:B------:R-:W-:Y:S01]  /*1ce10*/  FFMA.FTZ R200, R185, UR4, -R4 ;  /* 0x00000004b9c87c23 */ /* 0x000fe20008010804 */
[----:B------:R-:W-:Y:S01]  /*1ce20*/  PRMT R235, R0, 0x5410, R25 ;  /* 0x0000541000eb7816 */ /* 0x000fe20000000019 */
[----:B------:R-:W-:Y:S03]  /*1ce30*/  IMAD.MOV.U32 R25, RZ, RZ, R233 ;  /* 0x000000ffff197224 */ /* 0x000fe600078e00e9 */
[----:B------:R2:W1:Y:S01]  /*1ce40*/  MUFU.EX2 R64, R2 ;  /* 0x0000000200407308 */ /* 0x0004620000000800 */
[----:B---3--:R-:W-:Y:S01]  /*1ce50*/  FMNMX.FTZ R103, R103, R7, !PT ;  /* 0x0000000767677209 */ /* 0x008fe20007810000 */
[----:B------:R-:W-:Y:S01]  /*1ce60*/  IMAD.MOV.U32 R192, RZ, RZ, R47 ;  /* 0x000000ffffc07224 */ /* 0x000fe200078e002f */
[----:B------:R-:W-:Y:S02]  /*1ce70*/  LOP3.LUT R0, R9, 0xffff, RZ, 0xc0, !PT ;  /* 0x0000ffff09007812 */ /* 0x000fe400078ec0ff */
[C---:B------:R-:W-:Y:S01]  /*1ce80*/  FSETP.NEU.FTZ.AND P3, PT, R103.reuse, -INF , PT ;  /* 0xff8000006700780b */ /* 0x040fe20003f7d000 */
[----:B------:R-:W-:Y:S01]  /*1ce90*/  FMUL.FTZ R183, R103, UR4 ;  /* 0x0000000467b77c20 */ /* 0x000fe20008410000 */
[----:B------:R-:W-:Y:S03]  /*1cea0*/  LOP3.LUT R7, R9, 0xff, RZ, 0xc0, !PT ;  /* 0x000000ff09077812 */ /* 0x000fe600078ec0ff */
[----:B------:R-:W-:Y:S01]  /*1ceb0*/  MUFU.EX2 R250, R250 ;  /* 0x000000fa00fa7308 */ /* 0x000fe20000000800 */
[----:B----4-:R-:W-:Y:S01]  /*1cec0*/  FFMA.FTZ R6, R184, UR4, -R182 ;  /* 0x00000004b8067c23 */ /* 0x010fe200080108b6 */
[----:B------:R-:W-:Y:S02]  /*1ced0*/  SHF.R.U32.HI R0, RZ, 0x8, R0 ;  /* 0x00000008ff007819 */ /* 0x000fe40000011600 */
[----:B------:R-:W-:Y:S02]  /*1cee0*/  FSEL R183, R183, RZ, P3 ;  /* 0x000000ffb7b77208 */ /* 0x000fe40001800000 */
[----:B------:R-:W-:Y:S04]  /*1cef0*/  FMNMX.FTZ R102, R102, R10, !PT ;  /* 0x0000000a66667209 */ /* 0x000fe80007810000 */
[----:B------:R3:W4:Y:S01]  /*1cf00*/  MUFU.EX2 R54, R6 ;  /* 0x0000000600367308 */ /* 0x0007220000000800 */
[----:B--2---:R-:W-:Y:S01]  /*1cf10*/  FFMA.FTZ R2, R190, UR4, -R4 ;  /* 0x00000004be027c23 */ /* 0x004fe20008010804 */
[C---:B------:R-:W-:Y:S01]  /*1cf20*/  FSETP.NEU.FTZ.AND P2, PT, R102.reuse, -INF , PT ;  /* 0xff8000006600780b */ /* 0x040fe20003f5d000 */
[----:B------:R-:W-:Y:S01]  /*1cf30*/  FMUL.FTZ R184, R102, UR4 ;  /* 0x0000000466b87c20 */ /* 0x000fe20008410000 */
[----:B------:R-:W-:Y:S01]  /*1cf40*/  PRMT R232, R7, 0x5410, R0 ;  /* 0x0000541007e87816 */ /* 0x000fe20000000000 */
[----:B------:R-:W-:Y:S01]  /*1cf50*/  FFMA.FTZ R0, R181, UR4, -R183 ;  /* 0x00000004b5007c23 */ /* 0x000fe200080108b7 */
[----:B------:R-:W-:Y:S04]  /*1cf60*/  SHF.R.U32.HI R7, RZ, 0x18, R5 ;  /* 0x00000018ff077819 */ /* 0x000fe80000011605 */
[----:B------:R2:W-:Y:S01]  /*1cf70*/  MUFU.EX2 R52, R2 ;  /* 0x0000000200347308 */ /* 0x0005e20000000800 */
[----:B------:R-:W-:Y:S02]  /*1cf80*/  FSEL R184, R184, RZ, P2 ;  /* 0x000000ffb8b87208 */ /* 0x000fe40001000000 */
[----:B-1----:R-:W-:Y:S02]  /*1cf90*/  LOP3.LUT R181, R11, 0xff, RZ, 0xc0, !PT ;  /* 0x000000ff0bb57812 */ /* 0x002fe400078ec0ff */
[----:B------:R-:W-:Y:S02]  /*1cfa0*/  LOP3.LUT R111, R111, 0xff00ff, RZ, 0xc0, !PT ;  /* 0x00ff00ff6f6f7812 */ /* 0x000fe400078ec0ff */
[----:B------:R-:W-:Y:S03]  /*1cfb0*/  LOP3.LUT R179, R179, 0xff00ff, RZ, 0xc0, !PT ;  /* 0x00ff00ffb3b37812 */ /* 0x000fe600078ec0ff */
[----:B------:R-:W-:Y:S01]  /*1cfc0*/  MUFU.EX2 R51, R0 ;  /* 0x0000000000337308 */ /* 0x000fe20000000800 */
[----:B---3--:R-:W-:Y:S01]  /*1cfd0*/  FFMA.FTZ R6, R186, UR4, -R183 ;  /* 0x00000004ba067c23 */ /* 0x008fe200080108b7 */
[----:B------:R-:W-:Y:S01]  /*1cfe0*/  IMAD R181, R181, 0x10000, R181 ;  /* 0x00010000b5b57824 */ /* 0x000fe200078e02b5 */
[----:B------:R-:W-:Y:S04]  /*1cff0*/  F2FP.BF16.F32.PACK_AB R4, R64, R204 ;  /* 0x000000cc4004723e */ /* 0x000fe800000010ff */
[--C-:B------:R-:W-:Y:S03]  /*1d000*/  HSET2.LE.AND R176, R176, R181.reuse, PT ;  /* 0x000000b5b0b07233 */ /* 0x100fe60003803000 */
[----:B------:R1:W3:Y:S01]  /*1d010*/  MUFU.EX2 R62, R6 ;  /* 0x00000006003e7308 */ /* 0x0002e20000000800 */
[----:B--2---:R-:W-:Y:S02]  /*1d020*/  LOP3.LUT R2, R15, 0xff, RZ, 0xc0, !PT ;  /* 0x000000ff0f027812 */ /* 0x004fe400078ec0ff */
[--C-:B------:R-:W-:Y:S02]  /*1d030*/  HSET2.LE.AND R110, R22, R181.reuse, PT ;  /* 0x000000b5166e7233 */ /* 0x100fe40003803000 */
[----:B------:R-:W-:Y:S02]  /*1d040*/  PRMT R49, R2, 0x5410, R14 ;  /* 0x0000541002317816 */ /* 0x000fe4000000000e */
[----:B------:R-:W-:Y:S03]  /*1d050*/  LOP3.LUT R2, R5, 0xffff, RZ, 0xc0, !PT ;  /* 0x0000ffff05027812 */ /* 0x000fe600078ec0ff */
[----:B------:R-:W-:Y:S01]  /*1d060*/  MUFU.EX2 R200, R200 ;  /* 0x000000c800c87308 */ /* 0x000fe20000000800 */
[--C-:B------:R-:W-:Y:S02]  /*1d070*/  HSET2.LE.AND R178, R20, R181.reuse, PT ;  /* 0x000000b514b27233 */ /* 0x100fe40003803000 */
[----:B------:R-:W-:Y:S02]  /*1d080*/  SHF.R.U32.HI R2, RZ, 0x8, R2 ;  /* 0x00000008ff027819 */ /* 0x000fe40000011602 */
[--C-:B------:R-:W-:Y:S02]  /*1d090*/  HSET2.LE.AND R111, R111, R181.reuse, PT ;  /* 0x000000b56f6f7233 */ /* 0x100fe40003803000 */
[----:B------:R-:W-:Y:S03]  /*1d0a0*/  PRMT R63, R8, 0x5410, R2 ;  /* 0x00005410083f7816 */ /* 0x000fe60000000002 */
[----:B------:R-:W-:Y:S01]  /*1d0b0*/  MUFU.EX2 R241, R241 ;  /* 0x000000f100f17308 */ /* 0x000fe20000000800 */
[----:B-1----:R-:W-:Y:S01]  /*1d0c0*/  FFMA.FTZ R6, R187, UR4, -R184 ;  /* 0x00000004bb067c23 */ /* 0x002fe200080108b8 */
[----:B------:R-:W-:Y:S02]  /*1d0d0*/  PRMT R2, R5, 0x7632, R2 ;  /* 0x0000763205027816 */ /* 0x000fe40000000002 */
[----:B------:R-:W-:Y:S02]  /*1d0e0*/  PRMT R5, R9, 0x7632, R5 ;  /* 0x0000763209057816 */ /* 0x000fe40000000005 */
[----:B------:R-:W-:Y:S04]  /*1d0f0*/  LOP3.LUT R0, R2, 0xff, RZ, 0xc0, !PT ;  /* 0x000000ff02007812 */ /* 0x000fe800078ec0ff */
[----:B------:R1:W2:Y:S01]  /*1d100*/  MUFU.EX2 R13, R6 ;  /* 0x00000006000d7308 */ /* 0x0002a20000000800 */
[----:B------:R-:W-:Y:S02]  /*1d110*/  FSEL R2, R104, RZ, P1 ;  /* 0x000000ff68027208 */ /* 0x000fe40000800000 */
[----:B------:R-:W-:Y:S01]  /*1d120*/  PRMT R233, R0, 0x5410, R7 ;  /* 0x0000541000e97816 */ /* 0x000fe20000000007 */
[----:B------:R-:W-:Y:S01]  /*1d130*/  FFMA.FTZ R7, R198, UR4, -R184 ;  /* 0x00000004c6077c23 */ /* 0x000fe200080108b8 */
[----:B------:R-:W-:Y:S02]  /*1d140*/  SHF.R.U32.HI R9, RZ, 0x18, R9 ;  /* 0x00000018ff097819 */ /* 0x000fe40000011609 */
[----:B------:R-:W-:Y:S03]  /*1d150*/  LOP3.LUT R5, R5, 0xff, RZ, 0xc0, !PT ;  /* 0x000000ff05057812 */ /* 0x000fe600078ec0ff */
[----:B------:R3:W-:Y:S01]  /*1d160*/  MUFU.EX2 R26, R7 ;  /* 0x00000007001a7308 */ /* 0x0007e20000000800 */
[----:B------:R-:W-:Y:S02]  /*1d170*/  FSEL R0, R101, RZ, P0 ;  /* 0x000000ff65007208 */ /* 0x000fe40000000000 */
[----:B------:R-:W-:Y:S02]  /*1d180*/  PRMT R190, R5, 0x5410, R9 ;  /* 0x0000541005be7816 */ /* 0x000fe40000000009 */
[--C-:B------:R-:W-:Y:S01]  /*1d190*/  HSET2.LE.AND R109, R109, R181.reuse, PT ;  /* 0x000000b56d6d7233 */ /* 0x100fe20003803000 */
[----:B------:R-:W-:Y:S01]  /*1d1a0*/  FADD.FTZ R5, -R0, R100 ;  /* 0x0000006400057221 */ /* 0x000fe20000010100 */
[--C-:B------:R-:W-:Y:S01]  /*1d1b0*/  FFMA.FTZ R0, R188, UR4, -R184.reuse ;  /* 0x00000004bc007c23 */ /* 0x100fe200080108b8 */
[--C-:B------:R-:W-:Y:S01]  /*1d1c0*/  HSET2.LE.AND R177, R177, R181.reuse, PT ;  /* 0x000000b5b1b17233 */ /* 0x100fe20003803000 */
[----:B-1----:R-:W-:Y:S01]  /*1d1d0*/  FADD.FTZ R6, -R2, R3 ;  /* 0x0000000302067221 */ /* 0x002fe20000010100 */
[----:B------:R-:W-:Y:S01]  /*1d1e0*/  FFMA.FTZ R3, R196, UR4, -R183 ;  /* 0x00000004c4037c23 */ /* 0x000fe200080108b7 */
[----:B------:R1:W-:Y:S01]  /*1d1f0*/  MUFU.EX2 R59, R0 ;  /* 0x00000000003b7308 */ /* 0x0003e20000000800 */
[--C-:B------:R-:W-:Y:S01]  /*1d200*/  HSET2.LE.AND R179, R179, R181.reuse, PT ;  /* 0x000000b5b3b37233 */ /* 0x100fe20003803000 */
[----:B------:R-:W-:Y:S01]  /*1d210*/  IMAD.MOV.U32 R196, RZ, RZ, R43 ;  /* 0x000000ffffc47224 */ /* 0x000fe200078e002b */
[----:B------:R-:W-:Y:S02]  /*1d220*/  LOP3.LUT R177, R4, R177, RZ, 0xc0, !PT ;  /* 0x000000b104b17212 */ /* 0x000fe400078ec0ff */
[----:B----4-:R-:W-:Y:S02]  /*1d230*/  F2FP.BF16.F32.PACK_AB R4, R54, R218 ;  /* 0x000000da3604723e */ /* 0x010fe400000010ff */
[----:B---3--:R-:W-:Y:S03]  /*1d240*/  F2FP.BF16.F32.PACK_AB R7, R62, R51 ;  /* 0x000000333e07723e */ /* 0x008fe600000010ff */
[----:B------:R3:W-:Y:S01]  /*1d250*/  MUFU.EX2 R221, R3 ;  /* 0x0000000300dd7308 */ /* 0x0007e20000000800 */
[----:B------:R-:W-:Y:S02]  /*1d260*/  LOP3.LUT R179, R4, R179, RZ, 0xc0, !PT ;  /* 0x000000b304b37212 */ /* 0x000fe400078ec0ff */
[----:B------:R-:W-:Y:S02]  /*1d270*/  LOP3.LUT R110, R7, R110, RZ, 0xc0, !PT ;  /* 0x0000006e076e7212 */ /* 0x000fe400078ec0ff */
[----:B------:R-:W-:Y:S02]  /*1d280*/  LOP3.LUT R7, R17, UR12, R243, 0x96, !PT ;  /* 0x0000000c11077c12 */ /* 0x000fe4000f8e96f3 */
[----:B------:R-:W-:Y:S03]  /*1d290*/  FSEL R2, R103, RZ, P3 ;  /* 0x000000ff67027208 */ /* 0x000fe60001800000 */
[----:B------:R-:W-:Y:S01]  /*1d2a0*/  MUFU.EX2 R194, R194 ;  /* 0x000000c200c27308 */ /* 0x000fe20000000800 */
[----:B-1----:R-:W-:Y:S01]  /*1d2b0*/  FFMA.FTZ R0, R193, UR4, -R183 ;  /* 0x00000004c1007c23 */ /* 0x002fe200080108b7 */
[----:B--2---:R-:W-:Y:S02]  /*1d2c0*/  IMAD.MOV.U32 R193, RZ, RZ, R13 ;  /* 0x000000ffffc17224 */ /* 0x004fe400078e000d */
[----:B------:R-:W-:Y:S04]  /*1d2d0*/  IMAD.WIDE.U32 R14, R7, -0x326172a9, RZ ;  /* 0xcd9e8d57070e7825 */ /* 0x000fe800078e00ff */
[----:B------:R-:W-:Y:S02]  /*1d2e0*/  FADD.FTZ R2, -R2, R107 ;  /* 0x0000006b02027221 */ /* 0x000fe40000010100 */
[----:B------:R1:W2:Y:S01]  /*1d2f0*/  MUFU.EX2 R185, R0 ;  /* 0x0000000000b97308 */ /* 0x0002a20000000800 */
[----:B---3--:R-:W-:Y:S02]  /*1d300*/  F2FP.BF16.F32.PACK_AB R3, R39, R205 ;  /* 0x000000cd2703723e */ /* 0x008fe400000010ff */
[----:B------:R-:W-:Y:S02]  /*1d310*/  LOP3.LUT R10, R14, R223, RZ, 0x3c, !PT ;  /* 0x000000df0e0a7212 */ /* 0x000fe400078e3cff */
[----:B------:R-:W-:Y:S01]  /*1d320*/  LOP3.LUT R176, R3, R176, RZ, 0xc0, !PT ;  /* 0x000000b003b07212 */ /* 0x000fe200078ec0ff */
[----:B------:R-:W-:Y:S01]  /*1d330*/  FFMA.FTZ R3, R199, UR4, -R184 ;  /* 0x00000004c7037c23 */ /* 0x000fe200080108b8 */
[----:B------:R-:W-:Y:S01]  /*1d340*/  LOP3.LUT R8, R15, R65, RZ, 0x3c, !PT ;  /* 0x000000410f087212 */ /* 0x000fe200078e3cff */
[----:B------:R-:W-:Y:S02]  /*1d350*/  IMAD.WIDE.U32 R10, R10, -0x2daee0ad, RZ ;  /* 0xd2511f530a0a7825 */ /* 0x000fe400078e00ff */
[----:B------:R3:W4:Y:S02]  /*1d360*/  MUFU.EX2 R252, R3 ;  /* 0x0000000300fc7308 */ /* 0x0007240000000800 */
[----:B------:R-:W-:Y:S04]  /*1d370*/  IMAD.WIDE.U32 R8, R8, -0x2daee0ad, RZ ;  /* 0xd2511f5308087825 */ /* 0x000fe800078e00ff */
[----:B------:R-:W-:Y:S01]  /*1d380*/  IMAD.MOV.U32 R65, RZ, RZ, R214 ;  /* 0x000000ffff417224 */ /* 0x000fe200078e00d6 */
[----:B-1----:R-:W-:Y:S02]  /*1d390*/  FSEL R0, R102, RZ, P2 ;  /* 0x000000ff66007208 */ /* 0x002fe40001000000 */
[----:B--2---:R-:W-:Y:S03]  /*1d3a0*/  F2FP.BF16.F32.PACK_AB R4, R221, R185 ;  /* 0x000000b9dd04723e */ /* 0x004fe600000010ff */
[----:B------:R-:W-:Y:S01]  /*1d3b0*/  FADD.FTZ R0, -R0, R108 ;  /* 0x0000006c00007221 */ /* 0x000fe20000010100 */
[--C-:B------:R-:W-:Y:S02]  /*1d3c0*/  HSET2.LE.AND R108, R12, R181.reuse, PT ;  /* 0x000000b50c6c7233 */ /* 0x100fe40003803000 */
[----:B------:R-:W-:Y:S02]  /*1d3d0*/  LOP3.LUT R12, R34, R8, R11, 0x96, !PT ;  /* 0x00000008220c7212 */ /* 0x000fe400078e960b */
[----:B---3--:R-:W-:Y:S02]  /*1d3e0*/  F2FP.BF16.F32.PACK_AB R3, R216, R52 ;  /* 0x00000034d803723e */ /* 0x008fe400000010ff */
[----:B------:R-:W-:Y:S01]  /*1d3f0*/  LOP3.LUT R108, R4, R108, RZ, 0xc0, !PT ;  /* 0x0000006c046c7212 */ /* 0x000fe200078ec0ff */
[----:B------:R-:W-:Y:S01]  /*1d400*/  IMAD.WIDE.U32 R12, R12, -0x326172a9, RZ ;  /* 0xcd9e8d570c0c7825 */ /* 0x000fe200078e00ff */
[----:B------:R-:W-:Y:S02]  /*1d410*/  LOP3.LUT R178, R3, R178, RZ, 0xc0, !PT ;  /* 0x000000b203b27212 */ /* 0x000fe400078ec0ff */
[----:B------:R-:W-:Y:S04]  /*1d420*/  F2FP.BF16.F32.PACK_AB R3, R59, R193 ;  /* 0x000000c13b03723e */ /* 0x000fe800000010ff */
[----:B------:R-:W-:Y:S02]  /*1d430*/  LOP3.LUT R111, R3, R111, RZ, 0xc0, !PT ;  /* 0x0000006f036f7212 */ /* 0x000fe400078ec0ff */
[----:B----4-:R-:W-:Y:S04]  /*1d440*/  F2FP.BF16.F32.PACK_AB R3, R252, R26 ;  /* 0x0000001afc03723e */ /* 0x010fe800000010ff */
[----:B------:R-:W-:Y:S02]  /*1d450*/  LOP3.LUT R109, R3, R109, RZ, 0xc0, !PT ;  /* 0x0000006d036d7212 */ /* 0x000fe400078ec0ff */
[----:B------:R-:W-:Y:S05]  /*1d460*/  LOP3.LUT R3, R18, R33, R9, 0x96, !PT ;  /* 0x0000002112037212 */ /* 0x000fea00078e9609 */
        /* <DEDUP_REMOVED lines=8> */
[----:B------:R-:W-:Y:S01]  /*1d4f0*/  IMAD.WIDE.U32 R8, R8, -0x326172a9, RZ ;  /* 0xcd9e8d5708087825 */ /* 0x000fe200078e00ff */
[----:B------:R-:W-:Y:S03]  /*1d500*/  LOP3.LUT R214, R36, R12, R11, 0x96, !PT ;  /* 0x0000000c24d67212 */ /* 0x000fe600078e960b */
[----:B------:R-:W-:Y:S01]  /*1d510*/  IMAD.MOV.U32 R4, RZ, RZ, R8 ;  /* 0x000000ffff047224 */ /* 0x000fe200078e0008 */
[----:B------:R-:W-:Y:S04]  /*1d520*/  LOP3.LUT R3, R28, R10, R9, 0x96, !PT ;  /* 0x0000000a1c037212 */ /* 0x000fe800078e9609 */
[----:B------:R-:W-:Y:S02]  /*1d530*/  LOP3.LUT R7, R4, 0xff, RZ, 0xc0, !PT ;  /* 0x000000ff04077812 */ /* 0x000fe400078ec0ff */
[C---:B------:R-:W-:Y:S04]  /*1d540*/  PRMT R4, R8.reuse, 0x7771, RZ ;  /* 0x0000777108047816 */ /* 0x040fe800000000ff */
[----:B------:R-:W-:Y:S02]  /*1d550*/  PRMT R41, R7, 0x5410, R4 ;  /* 0x0000541007297816 */ /* 0x000fe40000000004 */
[C---:B------:R-:W-:Y:S02]  /*1d560*/  PRMT R4, R8.reuse, 0x7773, RZ ;  /* 0x0000777308047816 */ /* 0x040fe400000000ff */
[----:B------:R-:W-:Y:S02]  /*1d570*/  PRMT R8, R8, 0x7772, RZ ;  /* 0x0000777208087816 */ /* 0x000fe400000000ff */
        /* <DEDUP_REMOVED lines=15> */
[----:B------:R-:W-:Y:S04]  /*1d670*/  IMAD.WIDE.U32 R12, R3, -0x326172a9, RZ ;  /* 0xcd9e8d57030c7825 */ /* 0x000fe800078e00ff */
[----:B------:R-:W-:Y:S01]  /*1d680*/  IMAD.WIDE.U32 R188, R4, -0x326172a9, RZ ;  /* 0xcd9e8d5704bc7825 */ /* 0x000fe200078e00ff */
[----:B------:R-:W-:Y:S05]  /*1d690*/  LOP3.LUT R3, R202, R31, R13, 0x96, !PT ;  /* 0x0000001fca037212 */ /* 0x000fea00078e960d */
        /* <DEDUP_REMOVED lines=8> */
[----:B------:R-:W-:Y:S01]  /*1d720*/  LOP3.LUT R3, R28, R186, R9, 0x96, !PT ;  /* 0x000000ba1c037212 */ /* 0x000fe200078e9609 */
[----:B------:R-:W-:Y:S01]  /*1d730*/  IMAD.MOV.U32 R9, RZ, RZ, R8 ;  /* 0x000000ffff097224 */ /* 0x000fe200078e0008 */
[C---:B------:R-:W-:Y:S01]  /*1d740*/  PRMT R10, R8.reuse, 0x7771, RZ ;  /* 0x00007771080a7816 */ /* 0x040fe200000000ff */
[----:B------:R-:W-:Y:S01]  /*1d750*/  IMAD.MOV.U32 R186, RZ, RZ, R50 ;  /* 0x000000ffffba7224 */ /* 0x000fe200078e0032 */
[C---:B------:R-:W-:Y:S02]  /*1d760*/  LOP3.LUT R4, R3.reuse, 0xffff, RZ, 0xc0, !PT ;  /* 0x0000ffff03047812 */ /* 0x040fe400078ec0ff */
[----:B------:R-:W-:Y:S02]  /*1d770*/  LOP3.LUT R7, R3, 0xff, RZ, 0xc0, !PT ;  /* 0x000000ff03077812 */ /* 0x000fe400078ec0ff */
[----:B------:R-:W-:Y:S04]  /*1d780*/  SHF.R.U32.HI R4, RZ, 0x8, R4 ;  /* 0x00000008ff047819 */ /* 0x000fe80000011604 */
[----:B------:R-:W-:Y:S02]  /*1d790*/  PRMT R199, R7, 0x5410, R4 ;  /* 0x0000541007c77816 */ /* 0x000fe40000000004 */
[C---:B------:R-:W-:Y:S02]  /*1d7a0*/  PRMT R7, R8.reuse, 0x7773, RZ ;  /* 0x0000777308077816 */ /* 0x040fe400000000ff */
[----:B------:R-:W-:Y:S04]  /*1d7b0*/  PRMT R4, R8, 0x7772, RZ ;  /* 0x0000777208047816 */ /* 0x000fe800000000ff */
        /* <DEDUP_REMOVED lines=12> */
[----:B------:R-:W-:Y:S01]  /*1d880*/  LOP3.LUT R5, R212, 0x120, R217, 0xf8, !PT ;  /* 0x00000120d4057812 */ /* 0x000fe200078ef8d9 */
[----:B------:R-:W-:Y:S03]  /*1d890*/  IMAD.MOV.U32 R212, RZ, RZ, R35 ;  /* 0x000000ffffd47224 */ /* 0x000fe600078e0023 */
[----:B------:R-:W-:Y:S02]  /*1d8a0*/  LEA R180, R5, UR5, 0x1 ;  /* 0x0000000505b47c11 */ /* 0x000fe4000f8e08ff */
[----:B------:R-:W2:Y:S03]  /*1d8b0*/  MUFU.EX2 R3, R3 ;  /* 0x0000000300037308 */ /* 0x000ea60000000800 */
[----:B------:R-:W3:Y:S01]  /*1d8c0*/  LDSM.16.MT88.4 R20, [R180+0x9000] ;  /* 0x00900000b414783b */ /* 0x000ee20000004200 */
[----:B------:R-:W-:Y:S06]  /*1d8d0*/  VIADD R107, R180, 0x9020 ;  /* 0x00009020b46b7836 */ /* 0x000fec0000000000 */
[----:B------:R-:W4:Y:S01]  /*1d8e0*/  MUFU.EX2 R2, R2 ;  /* 0x0000000200027308 */ /* 0x000f220000000800 */
[C---:B-1----:R-:W-:Y:S01]  /*1d8f0*/  FMUL.FTZ R4, R100.reuse, R116 ;  /* 0x0000007464047220 */ /* 0x042fe20000410000 */
[C---:B------:R-:W-:Y:S01]  /*1d900*/  FMUL.FTZ R5, R100.reuse, R117 ;  /* 0x0000007564057220 */ /* 0x040fe20000410000 */
[----:B------:R-:W-:Y:S02]  /*1d910*/  IMAD.MOV.U32 R116, RZ, RZ, R25 ;  /* 0x000000ffff747224 */ /* 0x000fe400078e0019 */
[C---:B------:R-:W-:Y:S01]  /*1d920*/  FMUL.FTZ R16, R100.reuse, R120 ;  /* 0x0000007864107220 */ /* 0x040fe20000410000 */
[C---:B------:R-:W-:Y:S01]  /*1d930*/  FMUL.FTZ R17, R100.reuse, R121 ;  /* 0x0000007964117220 */ /* 0x040fe20000410000 */
[----:B------:R-:W-:Y:S02]  /*1d940*/  IMAD.MOV.U32 R117, RZ, RZ, R26 ;  /* 0x000000ffff757224 */ /* 0x000fe400078e001a */
[C---:B------:R-:W-:Y:S01]  /*1d950*/  FMUL.FTZ R32, R100.reuse, R136 ;  /* 0x0000008864207220 */ /* 0x040fe20000410000 */
[----:B------:R-:W1:Y:S01]  /*1d960*/  MUFU.EX2 R0, R0 ;  /* 0x0000000000007308 */ /* 0x000e620000000800 */
[C---:B--2---:R-:W-:Y:S01]  /*1d970*/  FMUL.FTZ R6, R3.reuse, R118 ;  /* 0x0000007603067220 */ /* 0x044fe20000410000 */
[C---:B------:R-:W-:Y:S01]  /*1d980*/  FMUL.FTZ R7, R3.reuse, R119 ;  /* 0x0000007703077220 */ /* 0x040fe20000410000 */
[----:B------:R-:W-:Y:S02]  /*1d990*/  IMAD.MOV.U32 R118, RZ, RZ, R52 ;  /* 0x000000ffff767224 */ /* 0x000fe400078e0034 */
[----:B------:R-:W-:Y:S01]  /*1d9a0*/  FMUL.FTZ R65, R100, R169 ;  /* 0x000000a964417220 */ /* 0x000fe20000410000 */
[C---:B------:R-:W-:Y:S01]  /*1d9b0*/  FMUL.FTZ R66, R3.reuse, R170 ;  /* 0x000000aa03427220 */ /* 0x040fe20000410000 */
[C---:B------:R-:W-:Y:S01]  /*1d9c0*/  FMUL.FTZ R67, R3.reuse, R171 ;  /* 0x000000ab03437220 */ /* 0x040fe20000410000 */
[----:B------:R-:W-:Y:S02]  /*1d9d0*/  IMAD.MOV.U32 R121, RZ, RZ, R51 ;  /* 0x000000ffff797224 */ /* 0x000fe400078e0033 */
[----:B------:R-:W-:Y:S01]  /*1d9e0*/  FMUL.FTZ R51, R3, R155 ;  /* 0x0000009b03337220 */ /* 0x000fe20000410000 */
[C---:B----4-:R-:W-:Y:S01]  /*1d9f0*/  FMUL.FTZ R8, R2.reuse, R112 ;  /* 0x0000007002087220 */ /* 0x050fe20000410000 */
[C---:B------:R-:W-:Y:S01]  /*1da00*/  FMUL.FTZ R9, R2.reuse, R113 ;  /* 0x0000007102097220 */ /* 0x040fe20000410000 */
[C---:B------:R-:W-:Y:S01]  /*1da10*/  FMUL.FTZ R25, R2.reuse, R129 ;  /* 0x0000008102197220 */ /* 0x040fe20000410000 */
[----:B------:R-:W-:Y:S02]  /*1da20*/  IMAD.MOV.U32 R129, RZ, RZ, R37 ;  /* 0x000000ffff817224 */ /* 0x000fe400078e0025 */
[C---:B------:R-:W-:Y:S01]  /*1da30*/  FMUL.FTZ R12, R2.reuse, R124 ;  /* 0x0000007c020c7220 */ /* 0x040fe20000410000 */
[C---:B------:R-:W-:Y:S01]  /*1da40*/  FMUL.FTZ R13, R2.reuse, R125 ;  /* 0x0000007d020d7220 */ /* 0x040fe20000410000 */
[----:B------:R-:W-:Y:S01]  /*1da50*/  FMUL.FTZ R29, R2, R141 ;  /* 0x0000008d021d7220 */ /* 0x000fe20000410000 */
[----:B------:R-:W-:Y:S02]  /*1da60*/  IMAD.MOV.U32 R141, RZ, RZ, R55 ;  /* 0x000000ffff8d7224 */ /* 0x000fe400078e0037 */
[C---:B-1----:R-:W-:Y:S01]  /*1da70*/  FMUL.FTZ R10, R0.reuse, R114 ;  /* 0x00000072000a7220 */ /* 0x042fe20000410000 */
[C---:B------:R-:W-:Y:S01]  /*1da80*/  FMUL.FTZ R11, R0.reuse, R115 ;  /* 0x00000073000b7220 */ /* 0x040fe20000410000 */
[----:B------:R-:W-:Y:S01]  /*1da90*/  FMUL.FTZ R27, R0, R131 ;  /* 0x00000083001b7220 */ /* 0x000fe20000410000 */
[----:B------:R-:W-:Y:S02]  /*1daa0*/  IMAD.MOV.U32 R131, RZ, RZ, R36 ;  /* 0x000000ffff837224 */ /* 0x000fe400078e0024 */
[----:B------:R-:W-:Y:S01]  /*1dab0*/  FMUL.FTZ R24, R2, R128 ;  /* 0x0000008002187220 */ /* 0x000fe20000410000 */
[----:B------:R-:W-:Y:S01]  /*1dac0*/  FMUL.FTZ R26, R0, R130 ;  /* 0x00000082001a7220 */ /* 0x000fe20000410000 */
[----:B------:R-:W-:Y:S02]  /*1dad0*/  IMAD.MOV.U32 R130, RZ, RZ, R34 ;  /* 0x000000ffff827224 */ /* 0x000fe400078e0022 */
[C---:B------:R-:W-:Y:S01]  /*1dae0*/  FMUL.FTZ R28, R2.reuse, R140 ;  /* 0x0000008c021c7220 */ /* 0x040fe20000410000 */
[----:B------:R-:W-:Y:S02]  /*1daf0*/  IMAD.MOV.U32 R125, RZ, RZ, R49 ;  /* 0x000000ffff7d7224 */ /* 0x000fe400078e0031 */
[C---:B------:R-:W-:Y:S01]  /*1db00*/  FMUL.FTZ R56, R2.reuse, R160 ;  /* 0x000000a002387220 */ /* 0x040fe20000410000 */
[----:B------:R-:W-:Y:S01]  /*1db10*/  IMAD.MOV.U32 R124, RZ, RZ, R62 ;  /* 0x000000ffff7c7224 */ /* 0x000fe200078e003e */
[-C--:B---3--:R-:W-:Y:S01]  /*1db20*/  HMMA.16816.F32.BF16 R4, R108, R20.reuse, R4 ;  /* 0x000000146c04723c */ /* 0x088fe20000041804 */
[----:B------:R-:W-:Y:S04]  /*1db30*/  MUFU.EX2 R212, R212 ;  /* 0x000000d400d47308 */ /* 0x000fe80000000800 */
[C---:B------:R-:W-:Y:S01]  /*1db40*/  FMUL.FTZ R60, R2.reuse, R172 ;  /* 0x000000ac023c7220 */ /* 0x040fe20000410000 */
[----:B------:R-:W-:Y:S01]  /*1db50*/  FMUL.FTZ R61, R2, R173 ;  /* 0x000000ad023d7220 */ /* 0x000fe20000410000 */
[----:B------:R-:W-:Y:S01]  /*1db60*/  FMUL.FTZ R62, R0, R174 ;  /* 0x000000ae003e7220 */ /* 0x000fe20000410000 */
[C---:B------:R-:W-:Y:S04]  /*1db70*/  HMMA.16816.F32.BF16 R8, R176.reuse, R20, R8 ;  /* 0x00000014b008723c */ /* 0x040fe80000041808 */
[----:B------:R-:W-:Y:S02]  /*1db80*/  VIADD R20, R180, 0x9000 ;  /* 0x00009000b4147836 */ /* 0x000fe40000000000 */
[----:B------:R-:W-:Y:S01]  /*1db90*/  FMUL.FTZ R21, R100, R133 ;  /* 0x0000008564157220 */ /* 0x000fe20000410000 */
[----:B------:R-:W-:Y:S02]  /*1dba0*/  IMAD.MOV.U32 R133, RZ, RZ, R39 ;  /* 0x000000ffff857224 */ /* 0x000fe400078e0027 */
[----:B------:R-:W-:Y:S01]  /*1dbb0*/  FMUL.FTZ R14, R0, R126 ;  /* 0x0000007e000e7220 */ /* 0x000fe20000410000 */
[----:B------:R-:W-:Y:S02]  /*1dbc0*/  @P4 VIADD R107, R20, 0xffffffe0 ;  /* 0xffffffe0146b4836 */ /* 0x000fe40000000000 */
[----:B------:R-:W-:Y:S01]  /*1dbd0*/  FMUL.FTZ R20, R100, R132 ;  /* 0x0000008464147220 */ /* 0x000fe20000410000 */
[----:B------:R-:W-:Y:S02]  /*1dbe0*/  IMAD.MOV.U32 R132, RZ, RZ, R38 ;  /* 0x000000ffff847224 */ /* 0x000fe400078e0026 */
[----:B------:R-:W-:Y:S01]  /*1dbf0*/  FMUL.FTZ R15, R0, R127 ;  /* 0x0000007f000f7220 */ /* 0x000fe20000410000 */
[----:B------:R-:W-:Y:S01]  /*1dc00*/  IMAD.MOV.U32 R127, RZ, RZ, R42 ;  /* 0x000000ffff7f7224 */ /* 0x000fe200078e002a */
[----:B------:R-:W1:Y:S01]  /*1dc10*/  LDSM.16.MT88.4 R36, [R107] ;  /* 0x000000006b24783b */ /* 0x000e620000004200 */
[----:B------:R-:W-:Y:S02]  /*1dc20*/  IMAD.MOV.U32 R128, RZ, RZ, R64 ;  /* 0x000000ffff807224 */ /* 0x000fe400078e0040 */
[C---:B------:R-:W-:Y:S01]  /*1dc30*/  FMUL.FTZ R64, R100.reuse, R168 ;  /* 0x000000a864407220 */ /* 0x040fe20000410000 */
[----:B------:R-:W-:Y:S01]  /*1dc40*/  FFMA.FTZ R127, R127, UR4, -R182 ;  /* 0x000000047f7f7c23 */ /* 0x000fe200080108b6 */
[C---:B------:R-:W-:Y:S01]  /*1dc50*/  FMUL.FTZ R68, R100.reuse, R68 ;  /* 0x0000004464447220 */ /* 0x040fe20000410000 */
[-C--:B------:R-:W-:Y:S03]  /*1dc60*/  HMMA.16816.F32.BF16 R12, R176, R22.reuse, R12 ;  /* 0x00000016b00c723c */ /* 0x080fe6000004180c */
[C---:B------:R-:W-:Y:S01]  /*1dc70*/  FMUL.FTZ R18, R3.reuse, R122 ;  /* 0x0000007a03127220 */ /* 0x040fe20000410000 */
[C---:B------:R-:W-:Y:S01]  /*1dc80*/  FMUL.FTZ R19, R3.reuse, R123 ;  /* 0x0000007b03137220 */ /* 0x040fe20000410000 */
[----:B------:R-:W-:Y:S01]  /*1dc90*/  LDSM.16.MT88.4 R112, [R107+0x1000] ;  /* 0x001000006b70783b */ /* 0x000fe20000004200 */
[----:B------:R-:W-:Y:S01]  /*1dca0*/  FMUL.FTZ R69, R100, R69 ;  /* 0x0000004564457220 */ /* 0x000fe20000410000 */
[C---:B------:R-:W-:Y:S01]  /*1dcb0*/  FMUL.FTZ R70, R3.reuse, R70 ;  /* 0x0000004603467220 */ /* 0x040fe20000410000 */
[C---:B------:R-:W-:Y:S01]  /*1dcc0*/  FMUL.FTZ R71, R3.reuse, R71 ;  /* 0x0000004703477220 */ /* 0x040fe20000410000 */
[C---:B------:R-:W-:Y:S01]  /*1dcd0*/  FMUL.FTZ R72, R2.reuse, R72 ;  /* 0x0000004802487220 */ /* 0x040fe20000410000 */
[----:B------:R-:W-:Y:S01]  /*1dce0*/  FMUL.FTZ R73, R2, R73 ;  /* 0x0000004902497220 */ /* 0x000fe20000410000 */
[C---:B------:R-:W-:Y:S02]  /*1dcf0*/  HMMA.16816.F32.BF16 R16, R108.reuse, R22, R16 ;  /* 0x000000166c10723c */ /* 0x040fe40000041810 */
[----:B------:R-:W-:Y:S02]  /*1dd00*/  LDSM.16.MT88.4 R168, [R107+0x1c00] ;  /* 0x001c00006ba8783b */ /* 0x000fe40000004200 */
[C---:B------:R-:W-:Y:S01]  /*1dd10*/  FMUL.FTZ R22, R3.reuse, R134 ;  /* 0x0000008603167220 */ /* 0x040fe20000410000 */
[C---:B------:R-:W-:Y:S01]  /*1dd20*/  FMUL.FTZ R23, R3.reuse, R135 ;  /* 0x0000008703177220 */ /* 0x040fe20000410000 */
[----:B------:R-:W-:Y:S02]  /*1dd30*/  IMAD.MOV.U32 R135, RZ, RZ, R54 ;  /* 0x000000ffff877224 */ /* 0x000fe400078e0036 */
[C---:B------:R-:W-:Y:S01]  /*1dd40*/  FMUL.FTZ R74, R0.reuse, R74 ;  /* 0x0000004a004a7220 */ /* 0x040fe20000410000 */
[----:B------:R-:W-:Y:S02]  /*1dd50*/  IMAD.MOV.U32 R134, RZ, RZ, R53 ;  /* 0x000000ffff867224 */ /* 0x000fe400078e0035 */
[----:B------:R-:W-:Y:S01]  /*1dd60*/  FMUL.FTZ R75, R0, R75 ;  /* 0x0000004b004b7220 */ /* 0x000fe20000410000 */
[----:B------:R-:W2:Y:S01]  /*1dd70*/  LDSM.16.MT88.4 R52, [R180+0xa000] ;  /* 0x00a00000b434783b */ /* 0x000ea20000004200 */
        /* <DEDUP_REMOVED lines=13> */
[-C--:B-1----:R-:W-:Y:S03]  /*1de50*/  HMMA.16816.F32.BF16 R20, R108, R36.reuse, R20 ;  /* 0x000000246c14723c */ /* 0x082fe60000041814 */
[----:B------:R-:W-:Y:S01]  /*1de60*/  FMUL.FTZ R89, R2, R89 ;  /* 0x0000005902597220 */ /* 0x000fe20000410000 */
[C---:B------:R-:W-:Y:S01]  /*1de70*/  FMUL.FTZ R90, R0.reuse, R90 ;  /* 0x0000005a005a7220 */ /* 0x040fe20000410000 */
[----:B------:R-:W-:Y:S01]  /*1de80*/  FMUL.FTZ R91, R0, R91 ;  /* 0x0000005b005b7220 */ /* 0x000fe20000410000 */
[C---:B------:R-:W-:Y:S01]  /*1de90*/  FMUL.FTZ R92, R2.reuse, R92 ;  /* 0x0000005c025c7220 */ /* 0x040fe20000410000 */
[----:B------:R-:W-:Y:S01]  /*1dea0*/  FMUL.FTZ R93, R2, R93 ;  /* 0x0000005d025d7220 */ /* 0x000fe20000410000 */
[C---:B------:R-:W-:Y:S04]  /*1deb0*/  HMMA.16816.F32.BF16 R24, R176.reuse, R36, R24 ;  /* 0x00000024b018723c */ /* 0x040fe80000041818 */
        /* <DEDUP_REMOVED lines=8> */
[-C--:B------:R-:W-:Y:S03]  /*1df40*/  HMMA.16816.F32.BF16 R28, R176, R38.reuse, R28 ;  /* 0x00000026b01c723c */ /* 0x080fe6000004181c */
[C---:B------:R-:W-:Y:S01]  /*1df50*/  FMUL.FTZ R33, R100.reuse, R137 ;  /* 0x0000008964217220 */ /* 0x040fe20000410000 */
[C---:B------:R-:W-:Y:S01]  /*1df60*/  FMUL.FTZ R34, R3.reuse, R138 ;  /* 0x0000008a03227220 */ /* 0x040fe20000410000 */
[C---:B------:R-:W-:Y:S01]  /*1df70*/  FMUL.FTZ R35, R3.reuse, R139 ;  /* 0x0000008b03237220 */ /* 0x040fe20000410000 */
[----:B------:R-:W-:Y:S02]  /*1df80*/  IMAD.MOV.U32 R126, RZ, RZ, R248 ;  /* 0x000000ffff7e7224 */ /* 0x000fe400078e00f8 */
[C---:B------:R-:W-:Y:S01]  /*1df90*/  FMUL.FTZ R36, R100.reuse, R148 ;  /* 0x0000009464247220 */ /* 0x040fe20000410000 */
[----:B------:R-:W-:Y:S01]  /*1dfa0*/  FMUL.FTZ R37, R100, R149 ;  /* 0x0000009564257220 */ /* 0x000fe20000410000 */
[----:B------:R-:W-:Y:S02]  /*1dfb0*/  IMAD.MOV.U32 R143, RZ, RZ, R41 ;  /* 0x000000ffff8f7224 */ /* 0x000fe400078e0029 */
[C---:B------:R-:W-:Y:S01]  /*1dfc0*/  FMUL.FTZ R41, R2.reuse, R145 ;  /* 0x0000009102297220 */ /* 0x040fe20000410000 */
[----:B------:R-:W-:Y:S01]  /*1dfd0*/  IMAD.MOV.U32 R145, RZ, RZ, R125 ;  /* 0x000000ffff917224 */ /* 0x000fe200078e007d */
[C---:B------:R-:W-:Y:S04]  /*1dfe0*/  HMMA.16816.F32.BF16 R32, R108.reuse, R38, R32 ;  /* 0x000000266c20723c */ /* 0x040fe80000041820 */
[C---:B------:R-:W-:Y:S01]  /*1dff0*/  FMUL.FTZ R38, R3.reuse, R150 ;  /* 0x0000009603267220 */ /* 0x040fe20000410000 */
[----:B------:R-:W-:Y:S01]  /*1e000*/  FMUL.FTZ R39, R3, R151 ;  /* 0x0000009703277220 */ /* 0x000fe20000410000 */
[----:B------:R-:W-:Y:S01]  /*1e010*/  FFMA.FTZ R125, R237, UR4, -R183 ;  /* 0x00000004ed7d7c23 */ /* 0x000fe200080108b7 */
[----:B------:R-:W-:Y:S02]  /*1e020*/  IMAD.MOV.U32 R119, RZ, RZ, R40 ;  /* 0x000000ffff777224 */ /* 0x000fe400078e0028 */
[----:B------:R-:W-:Y:S01]  /*1e030*/  FMUL.FTZ R40, R2, R144 ;  /* 0x0000009002287220 */ /* 0x000fe20000410000 */
[C---:B------:R-:W-:Y:S01]  /*1e040*/  FMUL.FTZ R42, R0.reuse, R146 ;  /* 0x00000092002a7220 */ /* 0x040fe20000410000 */
[----:B------:R-:W-:Y:S01]  /*1e050*/  FMUL.FTZ R43, R0, R147 ;  /* 0x00000093002b7220 */ /* 0x000fe20000410000 */
[----:B------:R-:W-:Y:S01]  /*1e060*/  IMAD.MOV.U32 R122, RZ, RZ, R44 ;  /* 0x000000ffff7a7224 */ /* 0x000fe200078e002c */
[-C--:B--2---:R-:W-:Y:S03]  /*1e070*/  HMMA.16816.F32.BF16 R36, R108, R52.reuse, R36 ;  /* 0x000000346c24723c */ /* 0x084fe60000041824 */
[C---:B------:R-:W-:Y:S01]  /*1e080*/  FMUL.FTZ R44, R2.reuse, R156 ;  /* 0x0000009c022c7220 */ /* 0x040fe20000410000 */
[----:B------:R-:W-:Y:S02]  /*1e090*/  IMAD.MOV.U32 R123, RZ, RZ, R45 ;  /* 0x000000ffff7b7224 */ /* 0x000fe400078e002d */
[----:B------:R-:W-:Y:S01]  /*1e0a0*/  FMUL.FTZ R45, R2, R157 ;  /* 0x0000009d022d7220 */ /* 0x000fe20000410000 */
[----:B------:R-:W-:Y:S01]  /*1e0b0*/  FMUL.FTZ R47, R0, R159 ;  /* 0x0000009f002f7220 */ /* 0x000fe20000410000 */
[----:B------:R-:W-:Y:S01]  /*1e0c0*/  FMUL.FTZ R48, R100, R152 ;  /* 0x0000009864307220 */ /* 0x000fe20000410000 */
[C---:B------:R-:W-:Y:S04]  /*1e0d0*/  HMMA.16816.F32.BF16 R40, R176.reuse, R52, R40 ;  /* 0x00000034b028723c */ /* 0x040fe80000041828 */
[----:B------:R-:W-:Y:S02]  /*1e0e0*/  IMAD.MOV.U32 R137, RZ, RZ, R46 ;  /* 0x000000ffff897224 */ /* 0x000fe400078e002e */
[----:B------:R-:W-:Y:S01]  /*1e0f0*/  FMUL.FTZ R46, R0, R158 ;  /* 0x0000009e002e7220 */ /* 0x000fe20000410000 */
[C---:B------:R-:W-:Y:S01]  /*1e100*/  FMUL.FTZ R52, R100.reuse, R164 ;  /* 0x000000a464347220 */ /* 0x040fe20000410000 */
[C---:B------:R-:W-:Y:S01]  /*1e110*/  FMUL.FTZ R53, R100.reuse, R165 ;  /* 0x000000a564357220 */ /* 0x040fe20000410000 */
[----:B------:R-:W-:Y:S01]  /*1e120*/  FMUL.FTZ R49, R100, R153 ;  /* 0x0000009964317220 */ /* 0x000fe20000410000 */
[C---:B------:R-:W-:Y:S01]  /*1e130*/  FMUL.FTZ R50, R3.reuse, R154 ;  /* 0x0000009a03327220 */ /* 0x040fe20000410000 */
[----:B------:R-:W-:Y:S02]  /*1e140*/  IMAD.MOV.U32 R120, RZ, RZ, R59 ;  /* 0x000000ffff787224 */ /* 0x000fe400078e003b */
[C---:B------:R-:W-:Y:S01]  /*1e150*/  FMUL.FTZ R59, R0.reuse, R163 ;  /* 0x000000a3003b7220 */ /* 0x040fe20000410000 */
[-C--:B------:R-:W-:Y:S03]  /*1e160*/  HMMA.16816.F32.BF16 R44, R176, R54.reuse, R44 ;  /* 0x00000036b02c723c */ /* 0x080fe6000004182c */
[----:B------:R-:W-:Y:S02]  /*1e170*/  IMAD.MOV.U32 R140, RZ, RZ, R58 ;  /* 0x000000ffff8c7224 */ /* 0x000fe400078e003a */
[----:B------:R-:W-:Y:S01]  /*1e180*/  FMUL.FTZ R58, R0, R162 ;  /* 0x000000a2003a7220 */ /* 0x000fe20000410000 */
[----:B------:R-:W-:Y:S02]  /*1e190*/  IMAD.MOV.U32 R136, RZ, RZ, R57 ;  /* 0x000000ffff887224 */ /* 0x000fe400078e0039 */
[----:B------:R-:W-:Y:S01]  /*1e1a0*/  FMUL.FTZ R57, R2, R161 ;  /* 0x000000a102397220 */ /* 0x000fe20000410000 */
[----:B------:R-:W-:Y:S01]  /*1e1b0*/  IMAD.MOV.U32 R142, RZ, RZ, R63 ;  /* 0x000000ffff8e7224 */ /* 0x000fe200078e003f */
[C---:B------:R-:W-:Y:S04]  /*1e1c0*/  HMMA.16816.F32.BF16 R48, R108.reuse, R54, R48 ;  /* 0x000000366c30723c */ /* 0x040fe80000041830 */
[C---:B------:R-:W-:Y:S01]  /*1e1d0*/  FMUL.FTZ R54, R3.reuse, R166 ;  /* 0x000000a603367220 */ /* 0x040fe20000410000 */
[----:B------:R-:W-:Y:S01]  /*1e1e0*/  FMUL.FTZ R55, R3, R167 ;  /* 0x000000a703377220 */ /* 0x000fe20000410000 */
[----:B------:R-:W-:Y:S01]  /*1e1f0*/  FMUL.FTZ R63, R0, R175 ;  /* 0x000000af003f7220 */ /* 0x000fe20000410000 */
[----:B------:R-:W-:Y:S05]  /*1e200*/  IMAD.MOV.U32 R138, RZ, RZ, R246 ;  /* 0x000000ffff8a7224 */ /* 0x000fea00078e00f6 */
[-C--:B------:R-:W-:Y:S08]  /*1e210*/  HMMA.16816.F32.BF16 R52, R108, R112.reuse, R52 ;  /* 0x000000706c34723c */ /* 0x080ff00000041834 */
        /* <DEDUP_REMOVED lines=13> */
[----:B------:R-:W1:Y:S03]  /*1e2f0*/  LDSM.16.MT88.4 R112, [R180+0x9400] ;  /* 0x00940000b470783b */ /* 0x000e660000004200 */
[--C-:B------:R-:W-:Y:S01]  /*1e300*/  FFMA.FTZ R108, R244, UR4, -R182.reuse ;  /* 0x00000004f46c7c23 */ /* 0x100fe200080108b6 */
[--C-:B------:R-:W-:Y:S03]  /*1e310*/  FFMA.FTZ R109, R239, UR4, -R183.reuse ;  /* 0x00000004ef6d7c23 */ /* 0x100fe600080108b7 */
[----:B------:R2:W-:Y:S02]  /*1e320*/  MUFU.EX2 R246, R108 ;  /* 0x0000006c00f67308 */ /* 0x0005e40000000800 */
[--C-:B--2---:R-:W-:Y:S08]  /*1e330*/  FFMA.FTZ R108, R240, UR4, -R182.reuse ;  /* 0x00000004f06c7c23 */ /* 0x104ff000080108b6 */
[----:B------:R2:W3:Y:S02]  /*1e340*/  MUFU.EX2 R248, R108 ;  /* 0x0000006c00f87308 */ /* 0x0004e40000000800 */
[--C-:B--2---:R-:W-:Y:S08]  /*1e350*/  FFMA.FTZ R108, R245, UR4, -R182.reuse ;  /* 0x00000004f56c7c23 */ /* 0x104ff000080108b6 */
[----:B------:R2:W-:Y:S10]  /*1e360*/  MUFU.EX2 R245, R109 ;  /* 0x0000006d00f57308 */ /* 0x0005f40000000800 */
[----:B------:R4:W-:Y:S01]  /*1e370*/  MUFU.EX2 R198, R108 ;  /* 0x0000006c00c67308 */ /* 0x0009e20000000800 */
[--C-:B--2---:R-:W-:Y:S01]  /*1e380*/  HSET2.LE.AND R109, R233, R181.reuse, PT ;  /* 0x000000b5e96d7233 */ /* 0x104fe20003803000 */
[----:B----4-:R-:W-:Y:S08]  /*1e390*/  FFMA.FTZ R108, R251, UR4, -R182 ;  /* 0x00000004fb6c7c23 */ /* 0x010ff000080108b6 */
[----:B------:R2:W4:Y:S02]  /*1e3a0*/  MUFU.EX2 R240, R108 ;  /* 0x0000006c00f07308 */ /* 0x0005240000000800 */
[----:B--2---:R-:W-:Y:S08]  /*1e3b0*/  FFMA.FTZ R108, R238, UR4, -R183 ;  /* 0x00000004ee6c7c23 */ /* 0x004ff000080108b7 */
[----:B------:R2:W1:Y:S02]  /*1e3c0*/  MUFU.EX2 R251, R108 ;  /* 0x0000006c00fb7308 */ /* 0x0004640000000800 */
[----:B--2---:R-:W-:Y:S01]  /*1e3d0*/  FFMA.FTZ R108, R138, UR4, -R184 ;  /* 0x000000048a6c7c23 */ /* 0x004fe200080108b8 */
[----:B------:R-:W-:Y:S02]  /*1e3e0*/  IMAD.MOV.U32 R138, RZ, RZ, R137 ;  /* 0x000000ffff8a7224 */ /* 0x000fe400078e0089 */
[----:B------:R-:W-:Y:S05]  /*1e3f0*/  IMAD.MOV.U32 R137, RZ, RZ, R136 ;  /* 0x000000ffff897224 */ /* 0x000fea00078e0088 */
[----:B------:R2:W-:Y:S01]  /*1e400*/  MUFU.EX2 R244, R108 ;  /* 0x0000006c00f47308 */ /* 0x0005e20000000800 */
[----:B------:R-:W-:Y:S02]  /*1e410*/  IMAD.MOV.U32 R136, RZ, RZ, R131 ;  /* 0x000000ffff887224 */ /* 0x000fe400078e0083 */
[----:B------:R-:W-:Y:S02]  /*1e420*/  IMAD.MOV.U32 R131, RZ, RZ, R129 ;  /* 0x000000ffff837224 */ /* 0x000fe400078e0081 */
[----:B------:R-:W-:Y:S02]  /*1e430*/  IMAD.MOV.U32 R149, RZ, RZ, R137 ;  /* 0x000000ffff957224 */ /* 0x000fe400078e0089 */
[----:B------:R-:W-:Y:S02]  /*1e440*/  IMAD.MOV.U32 R148, RZ, RZ, R131 ;  /* 0x000000ffff947224 */ /* 0x000fe400078e0083 */
[----:B------:R-:W-:Y:S02]  /*1e450*/  IMAD.MOV.U32 R129, RZ, RZ, R128 ;  /* 0x000000ffff817224 */ /* 0x000fe400078e0080 */
[----:B------:R-:W-:Y:S02]  /*1e460*/  IMAD.MOV.U32 R128, RZ, RZ, R224 ;  /* 0x000000ffff807224 */ /* 0x000fe400078e00e0 */
[----:B------:R-:W-:Y:S01]  /*1e470*/  IMAD.MOV.U32 R144, RZ, RZ, R149 ;  /* 0x000000ffff907224 */ /* 0x000fe200078e0095 */
[----:B------:R1:W5:Y:S01]  /*1e480*/  LDL.LU R224, [R1+0xb0] ;  /* 0x0000b00001e07983 */ /* 0x0003620000300800 */
[----:B------:R-:W-:Y:S02]  /*1e490*/  IMAD.MOV.U32 R151, RZ, RZ, R148 ;  /* 0x000000ffff977224 */ /* 0x000fe400078e0094 */
[----:B--2---:R-:W-:Y:S01]  /*1e4a0*/  FFMA.FTZ R108, R249, UR4, -R184 ;  /* 0x00000004f96c7c23 */ /* 0x004fe200080108b8 */
[----:B------:R-:W-:Y:S02]  /*1e4b0*/  IMAD.MOV.U32 R150, RZ, RZ, R138 ;  /* 0x000000ffff967224 */ /* 0x000fe400078e008a */
[----:B------:R-:W-:Y:S01]  /*1e4c0*/  IMAD.MOV.U32 R148, RZ, RZ, R122 ;  /* 0x000000ffff947224 */ /* 0x000fe200078e007a */
[----:B------:R2:W1:Y:S01]  /*1e4d0*/  MUFU.EX2 R249, R108 ;  /* 0x0000006c00f97308 */ /* 0x0004620000000800 */
[----:B------:R-:W-:Y:S02]  /*1e4e0*/  IMAD.MOV.U32 R149, RZ, RZ, R123 ;  /* 0x000000ffff957224 */ /* 0x000fe400078e007b */
[----:B------:R-:W-:Y:S02]  /*1e4f0*/  IMAD.MOV.U32 R139, RZ, RZ, R129 ;  /* 0x000000ffff8b7224 */ /* 0x000fe400078e0081 */
[----:B------:R-:W-:Y:S01]  /*1e500*/  FFMA.FTZ R129, R210, UR4, -R182 ;  /* 0x00000004d2817c23 */ /* 0x000fe200080108b6 */
[----:B------:R-:W-:Y:S02]  /*1e510*/  IMAD.MOV.U32 R138, RZ, RZ, R128 ;  /* 0x000000ffff8a7224 */ /* 0x000fe400078e0080 */
[----:B------:R-:W-:Y:S01]  /*1e520*/  FFMA.FTZ R128, R211, UR4, -R182 ;  /* 0x00000004d3807c23 */ /* 0x000fe200080108b6 */
[----:B------:R-:W-:Y:S02]  /*1e530*/  IMAD.MOV.U32 R137, RZ, RZ, R126 ;  /* 0x000000ffff897224 */ /* 0x000fe400078e007e */
[----:B------:R-:W-:Y:S01]  /*1e540*/  FFMA.FTZ R126, R230, UR4, -R182 ;  /* 0x00000004e67e7c23 */ /* 0x000fe200080108b6 */
[----:B------:R-:W-:Y:S02]  /*1e550*/  IMAD.MOV.U32 R123, RZ, RZ, R196 ;  /* 0x000000ffff7b7224 */ /* 0x000fe400078e00c4 */
[--C-:B------:R-:W-:Y:S01]  /*1e560*/  FFMA.FTZ R196, R229, UR4, -R182.reuse ;  /* 0x00000004e5c47c23 */ /* 0x100fe200080108b6 */
[----:B------:R-:W-:Y:S02]  /*1e570*/  IMAD.MOV.U32 R122, RZ, RZ, R193 ;  /* 0x000000ffff7a7224 */ /* 0x000fe400078e00c1 */
[--C-:B------:R-:W-:Y:S01]  /*1e580*/  FFMA.FTZ R193, R106, UR4, -R182.reuse ;  /* 0x000000046ac17c23 */ /* 0x100fe200080108b6 */
[----:B------:R-:W-:Y:S01]  /*1e590*/  FFMA.FTZ R182, R105, UR4, -R182 ;  /* 0x0000000469b67c23 */ /* 0x000fe200080108b6 */
[----:B------:R-:W-:Y:S01]  /*1e5a0*/  FFMA.FTZ R105, R144, UR4, -R183 ;  /* 0x0000000490697c23 */ /* 0x000fe200080108b7 */
[----:B------:R-:W-:Y:S01]  /*1e5b0*/  IMAD.MOV.U32 R158, RZ, RZ, R151 ;  /* 0x000000ffff9e7224 */ /* 0x000fe200078e0097 */
[----:B------:R-:W-:Y:S01]  /*1e5c0*/  MUFU.EX2 R229, R126 ;  /* 0x0000007e00e57308 */ /* 0x000fe20000000800 */
[----:B--2---:R-:W-:Y:S01]  /*1e5d0*/  FFMA.FTZ R108, R150, UR4, -R183 ;  /* 0x00000004966c7c23 */ /* 0x004fe200080108b7 */
[----:B------:R-:W-:Y:S02]  /*1e5e0*/  IMAD.MOV.U32 R156, RZ, RZ, R123 ;  /* 0x000000ffff9c7224 */ /* 0x000fe400078e007b */
[----:B------:R-:W-:Y:S01]  /*1e5f0*/  FFMA.FTZ R106, R158, UR4, -R184 ;  /* 0x000000049e6a7c23 */ /* 0x000fe200080108b8 */
[----:B------:R-:W-:Y:S02]  /*1e600*/  IMAD.MOV.U32 R150, RZ, RZ, R139 ;  /* 0x000000ffff967224 */ /* 0x000fe400078e008b */
[----:B------:R-:W-:Y:S01]  /*1e610*/  FFMA.FTZ R123, R236, UR4, -R183 ;  /* 0x00000004ec7b7c23 */ /* 0x000fe200080108b7 */
[----:B------:R-:W-:Y:S02]  /*1e620*/  IMAD.MOV.U32 R144, RZ, RZ, R186 ;  /* 0x000000ffff907224 */ /* 0x000fe400078e00ba */
[----:B------:R2:W-:Y:S01]  /*1e630*/  MUFU.EX2 R239, R105 ;  /* 0x0000006900ef7308 */ /* 0x0005e20000000800 */
[----:B------:R-:W-:Y:S02]  /*1e640*/  IMAD.MOV.U32 R139, RZ, RZ, R138 ;  /* 0x000000ffff8b7224 */ /* 0x000fe400078e008a */
[----:B------:R-:W-:Y:S02]  /*1e650*/  IMAD.MOV.U32 R138, RZ, RZ, R137 ;  /* 0x000000ffff8a7224 */ /* 0x000fe400078e0089 */
[----:B------:R-:W-:Y:S02]  /*1e660*/  IMAD.MOV.U32 R158, RZ, RZ, R156 ;  /* 0x000000ffff9e7224 */ /* 0x000fe400078e009c */
[----:B------:R-:W-:Y:S03]  /*1e670*/  IMAD.MOV.U32 R156, RZ, RZ, R144 ;  /* 0x000000ffff9c7224 */ /* 0x000fe600078e0090 */
[----:B------:R3:W-:Y:S01]  /*1e680*/  MUFU.EX2 R236, R106 ;  /* 0x0000006a00ec7308 */ /* 0x0007e20000000800 */
[----:B------:R-:W-:Y:S02]  /*1e690*/  IMAD.MOV.U32 R144, RZ, RZ, R142 ;  /* 0x000000ffff907224 */ /* 0x000fe400078e008e */
[----:B------:R-:W-:Y:S02]  /*1e6a0*/  IMAD.MOV.U32 R157, RZ, RZ, R138 ;  /* 0x000000ffff9d7224 */ /* 0x000fe400078e008a */
[----:B------:R-:W-:Y:S02]  /*1e6b0*/  IMAD.MOV.U32 R142, RZ, RZ, R135 ;  /* 0x000000ffff8e7224 */ /* 0x000fe400078e0087 */
[----:B------:R-:W-:Y:S01]  /*1e6c0*/  IMAD.MOV.U32 R135, RZ, RZ, R118 ;  /* 0x000000ffff877224 */ /* 0x000fe200078e0076 */
[--C-:B------:R-:W-:Y:S01]  /*1e6d0*/  HSET2.LE.AND R118, R235, R181.reuse, PT ;  /* 0x000000b5eb767233 */ /* 0x100fe20003803000 */
[----:B------:R-:W-:Y:S01]  /*1e6e0*/  IMAD.MOV.U32 R159, RZ, RZ, R157 ;  /* 0x000000ffff9f7224 */ /* 0x000fe200078e009d */
[----:B--2---:R-:W-:Y:S01]  /*1e6f0*/  F2FP.BF16.F32.PACK_AB R105, R250, R247 ;  /* 0x000000f7fa69723e */ /* 0x004fe200000010ff */
[----:B------:R-:W-:Y:S01]  /*1e700*/  IMAD.MOV.U32 R147, RZ, RZ, R149 ;  /* 0x000000ffff937224 */ /* 0x000fe200078e0095 */
[----:B------:R-:W2:Y:S01]  /*1e710*/  MUFU.EX2 R238, R108 ;  /* 0x0000006c00ee7308 */ /* 0x000ea20000000800 */
[----:B------:R-:W-:Y:S01]  /*1e720*/  IMAD.MOV.U32 R137, RZ, RZ, R143 ;  /* 0x000000ffff897224 */ /* 0x000fe200078e008f */
[----:B------:R-:W-:Y:S01]  /*1e730*/  LOP3.LUT R118, R105, R118, RZ, 0xc0, !PT ;  /* 0x0000007669767212 */ /* 0x000fe200078ec0ff */
[----:B------:R-:W-:Y:S01]  /*1e740*/  FFMA.FTZ R105, R159, UR4, -R184 ;  /* 0x000000049f697c23 */ /* 0x000fe200080108b8 */
[----:B------:R-:W-:Y:S01]  /*1e750*/  IMAD.MOV.U32 R149, RZ, RZ, R191 ;  /* 0x000000ffff957224 */ /* 0x000fe200078e00bf */
[----:B---3--:R-:W-:Y:S01]  /*1e760*/  F2FP.BF16.F32.PACK_AB R106, R248, R246 ;  /* 0x000000f6f86a723e */ /* 0x008fe200000010ff */
[----:B------:R-:W-:Y:S01]  /*1e770*/  IMAD.MOV.U32 R143, RZ, RZ, R119 ;  /* 0x000000ffff8f7224 */ /* 0x000fe200078e0077 */
[----:B------:R-:W-:Y:S03]  /*1e780*/  LOP3.LUT R119, R234, 0xff00ff, RZ, 0xc0, !PT ;  /* 0x00ff00ffea777812 */ /* 0x000fe600078ec0ff */
[----:B------:R3:W2:Y:S01]  /*1e790*/  MUFU.EX2 R237, R105 ;  /* 0x0000006900ed7308 */ /* 0x0006a20000000800 */
[----:B------:R-:W-:Y:S02]  /*1e7a0*/  IMAD.MOV.U32 R157, RZ, RZ, R145 ;  /* 0x000000ffff9d7224 */ /* 0x000fe400078e0091 */
[----:B------:R-:W-:Y:S01]  /*1e7b0*/  FFMA.FTZ R191, R195, UR4, -R183 ;  /* 0x00000004c3bf7c23 */ /* 0x000fe200080108b7 */
[----:B------:R-:W-:Y:S01]  /*1e7c0*/  IMAD.MOV.U32 R145, RZ, RZ, R149 ;  /* 0x000000ffff917224 */ /* 0x000fe200078e0095 */
[--C-:B------:R-:W-:Y:S01]  /*1e7d0*/  HSET2.LE.AND R119, R119, R181.reuse, PT ;  /* 0x000000b577777233 */ /* 0x100fe20003803000 */
[----:B------:R-:W-:Y:S02]  /*1e7e0*/  IMAD.MOV.U32 R153, RZ, RZ, R158 ;  /* 0x000000ffff997224 */ /* 0x000fe400078e009e */
[----:B------:R-:W-:Y:S02]  /*1e7f0*/  IMAD.MOV.U32 R152, RZ, RZ, R157 ;  /* 0x000000ffff987224 */ /* 0x000fe400078e009d */
[----:B------:R-:W-:Y:S01]  /*1e800*/  MUFU.EX2 R211, R123 ;  /* 0x0000007b00d37308 */ /* 0x000fe20000000800 */
[----:B------:R-:W-:Y:S01]  /*1e810*/  IMAD.MOV.U32 R159, RZ, RZ, R156 ;  /* 0x000000ffff9f7224 */ /* 0x000fe200078e009c */
[----:B------:R-:W-:Y:S01]  /*1e820*/  LOP3.LUT R111, R153, 0xff00ff, RZ, 0xc0, !PT ;  /* 0x00ff00ff996f7812 */ /* 0x000fe200078ec0ff */
[----:B------:R-:W-:Y:S01]  /*1e830*/  IMAD.MOV.U32 R158, RZ, RZ, R145 ;  /* 0x000000ffff9e7224 */ /* 0x000fe200078e0091 */
[----:B------:R-:W-:Y:S01]  /*1e840*/  LOP3.LUT R119, R106, R119, RZ, 0xc0, !PT ;  /* 0x000000776a777212 */ /* 0x000fe200078ec0ff */
[----:B------:R-:W-:Y:S01]  /*1e850*/  IMAD.MOV.U32 R157, RZ, RZ, R144 ;  /* 0x000000ffff9d7224 */ /* 0x000fe200078e0090 */
[----:B----4-:R-:W-:Y:S01]  /*1e860*/  F2FP.BF16.F32.PACK_AB R106, R240, R198 ;  /* 0x000000c6f06a723e */ /* 0x010fe200000010ff */
[----:B------:R-:W-:Y:S01]  /*1e870*/  IMAD.MOV.U32 R153, RZ, RZ, R152 ;  /* 0x000000ffff997224 */ /* 0x000fe200078e0098 */
[--C-:B------:R-:W-:Y:S01]  /*1e880*/  HSET2.LE.AND R111, R111, R181.reuse, PT ;  /* 0x000000b56f6f7233 */ /* 0x100fe20003803000 */
[----:B------:R-:W-:Y:S01]  /*1e890*/  IMAD.MOV.U32 R144, RZ, RZ, R132 ;  /* 0x000000ffff907224 */ /* 0x000fe200078e0084 */
[----:B---3--:R-:W-:Y:S01]  /*1e8a0*/  F2FP.BF16.F32.PACK_AB R105, R241, R200 ;  /* 0x000000c8f169723e */ /* 0x008fe200000010ff */
[----:B------:R-:W-:Y:S01]  /*1e8b0*/  IMAD.MOV.U32 R132, RZ, RZ, R117 ;  /* 0x000000ffff847224 */ /* 0x000fe200078e0075 */
[--C-:B------:R-:W-:Y:S01]  /*1e8c0*/  HSET2.LE.AND R117, R190, R181.reuse, PT ;  /* 0x000000b5be757233 */ /* 0x100fe20003803000 */
[----:B------:R-:W-:Y:S01]  /*1e8d0*/  IMAD.MOV.U32 R156, RZ, RZ, R116 ;  /* 0x000000ffff9c7224 */ /* 0x000fe200078e0074 */
[--C-:B------:R-:W-:Y:S01]  /*1e8e0*/  HSET2.LE.AND R116, R232, R181.reuse, PT ;  /* 0x000000b5e8747233 */ /* 0x100fe20003803000 */
[----:B------:R-:W-:Y:S01]  /*1e8f0*/  IMAD.MOV.U32 R152, RZ, RZ, R159 ;  /* 0x000000ffff987224 */ /* 0x000fe200078e009f */
[--C-:B------:R-:W-:Y:S01]  /*1e900*/  HSET2.LE.AND R110, R153, R181.reuse, PT ;  /* 0x000000b5996e7233 */ /* 0x100fe20003803000 */
[----:B------:R-:W-:Y:S01]  /*1e910*/  IMAD.MOV.U32 R159, RZ, RZ, R158 ;  /* 0x000000ffff9f7224 */ /* 0x000fe200078e009e */
[----:B------:R-:W-:Y:S01]  /*1e920*/  LOP3.LUT R117, R106, R117, RZ, 0xc0, !PT ;  /* 0x000000756a757212 */ /* 0x000fe200078ec0ff */
[----:B------:R-:W-:Y:S01]  /*1e930*/  IMAD.MOV.U32 R158, RZ, RZ, R157 ;  /* 0x000000ffff9e7224 */ /* 0x000fe200078e009d */
[----:B------:R-:W-:Y:S01]  /*1e940*/  LOP3.LUT R116, R105, R116, RZ, 0xc0, !PT ;  /* 0x0000007469747212 */ /* 0x000fe200078ec0ff */
[----:B------:R-:W-:Y:S01]  /*1e950*/  IMAD.MOV.U32 R145, RZ, RZ, R220 ;  /* 0x000000ffff917224 */ /* 0x000fe200078e00dc */
[----:B-1----:R-:W-:Y:S01]  /*1e960*/  F2FP.BF16.F32.PACK_AB R105, R251, R245 ;  /* 0x000000f5fb69723e */ /* 0x002fe200000010ff */
[----:B------:R-:W-:Y:S01]  /*1e970*/  IMAD.MOV.U32 R153, RZ, RZ, R158 ;  /* 0x000000ffff997224 */ /* 0x000fe200078e009e */
[----:B------:R-:W-:Y:S01]  /*1e980*/  F2FP.BF16.F32.PACK_AB R106, R249, R244 ;  /* 0x000000f4f96a723e */ /* 0x000fe200000010ff */
[----:B------:R-:W-:Y:S01]  /*1e990*/  IMAD.MOV.U32 R146, RZ, RZ, R148 ;  /* 0x000000ffff927224 */ /* 0x000fe200078e0094 */
[----:B------:R-:W-:Y:S01]  /*1e9a0*/  LOP3.LUT R110, R105, R110, RZ, 0xc0, !PT ;  /* 0x0000006e696e7212 */ /* 0x000fe200078ec0ff */
[----:B------:R-:W-:Y:S01]  /*1e9b0*/  IMAD.MOV.U32 R151, RZ, RZ, R150 ;  /* 0x000000ffff977224 */ /* 0x000fe200078e0096 */
[--C-:B------:R-:W-:Y:S01]  /*1e9c0*/  HSET2.LE.AND R108, R153, R181.reuse, PT ;  /* 0x000000b5996c7233 */ /* 0x100fe20003803000 */
[----:B------:R-:W-:Y:S01]  /*1e9d0*/  IMAD.MOV.U32 R148, RZ, RZ, R143 ;  /* 0x000000ffff947224 */ /* 0x000fe200078e008f */
[----:B------:R-:W-:Y:S01]  /*1e9e0*/  LOP3.LUT R111, R106, R111, RZ, 0xc0, !PT ;  /* 0x0000006f6a6f7212 */ /* 0x000fe200078ec0ff */
[----:B------:R-:W-:Y:S01]  /*1e9f0*/  IMAD.MOV.U32 R150, RZ, RZ, R139 ;  /* 0x000000ffff967224 */ /* 0x000fe200078e008b */
[----:B--2---:R-:W-:Y:S01]  /*1ea00*/  F2FP.BF16.F32.PACK_AB R105, R239, R238 ;  /* 0x000000eeef69723e */ /* 0x004fe200000010ff */
[----:B------:R-:W-:Y:S01]  /*1ea10*/  IMAD.MOV.U32 R139, RZ, RZ, R137 ;  /* 0x000000ffff8b7224 */ /* 0x000fe200078e0089 */
[----:B------:R-:W-:Y:S01]  /*1ea20*/  F2FP.BF16.F32.PACK_AB R106, R237, R236 ;  /* 0x000000eced6a723e */ /* 0x000fe200000010ff */
[----:B------:R-:W-:Y:S01]  /*1ea30*/  IMAD.MOV.U32 R157, RZ, RZ, R145 ;  /* 0x000000ffff9d7224 */ /* 0x000fe200078e0091 */
[----:B------:R-:W-:Y:S01]  /*1ea40*/  LOP3.LUT R108, R105, R108, RZ, 0xc0, !PT ;  /* 0x0000006c696c7212 */ /* 0x000fe200078ec0ff */
[----:B------:R-:W-:Y:S01]  /*1ea50*/  IMAD.MOV.U32 R145, RZ, RZ, R148 ;  /* 0x000000ffff917224 */ /* 0x000fe200078e0094 */
[----:B------:R-:W-:Y:S01]  /*1ea60*/  LOP3.LUT R109, R106, R109, RZ, 0xc0, !PT ;  /* 0x0000006d6a6d7212 */ /* 0x000fe200078ec0ff */
[----:B------:R-:W-:Y:S02]  /*1ea70*/  IMAD.MOV.U32 R148, RZ, RZ, R139 ;  /* 0x000000ffff947224 */ /* 0x000fe400078e008b */
[----:B------:R-:W-:Y:S01]  /*1ea80*/  FFMA.FTZ R137, R207, UR4, -R183 ;  /* 0x00000004cf897c23 */ /* 0x000fe200080108b7 */
[----:B------:R-:W-:Y:S01]  /*1ea90*/  IMAD.MOV.U32 R153, RZ, RZ, R152 ;  /* 0x000000ffff997224 */ /* 0x000fe200078e0098 */
[----:B------:R-:W-:Y:S01]  /*1eaa0*/  MUFU.EX2 R191, R191 ;  /* 0x000000bf00bf7308 */ /* 0x000fe20000000800 */
[----:B------:R-:W-:Y:S02]  /*1eab0*/  IMAD.MOV.U32 R152, RZ, RZ, R215 ;  /* 0x000000ffff987224 */ /* 0x000fe400078e00d7 */
[----:B------:R-:W-:Y:S01]  /*1eac0*/  FFMA.FTZ R190, R189, UR4, -R184 ;  /* 0x00000004bdbe7c23 */ /* 0x000fe200080108b8 */
[-C--:B------:R-:W-:Y:S03]  /*1ead0*/  HMMA.16816.F32.BF16 R4, R108, R112.reuse, R4 ;  /* 0x000000706c04723c */ /* 0x080fe60000041804 */
[----:B------:R-:W-:Y:S02]  /*1eae0*/  IMAD.MOV.U32 R158, RZ, RZ, R148 ;  /* 0x000000ffff9e7224 */ /* 0x000fe400078e0094 */
[----:B------:R-:W-:Y:S01]  /*1eaf0*/  FFMA.FTZ R106, R153, UR4, -R184 ;  /* 0x00000004996a7c23 */ /* 0x000fe200080108b8 */
[----:B------:R-:W-:Y:S02]  /*1eb00*/  IMAD.MOV.U32 R153, RZ, RZ, R152 ;  /* 0x000000ffff997224 */ /* 0x000fe400078e0098 */
[----:B------:R-:W-:Y:S01]  /*1eb10*/  FFMA.FTZ R189, R231, UR4, -R184 ;  /* 0x00000004e7bd7c23 */ /* 0x000fe200080108b8 */
[----:B------:R-:W-:Y:S01]  /*1eb20*/  IMAD.MOV.U32 R152, RZ, RZ, R159 ;  /* 0x000000ffff987224 */ /* 0x000fe200078e009f */
[C---:B------:R-:W-:Y:S01]  /*1eb30*/  HMMA.16816.F32.BF16 R8, R116.reuse, R112, R8 ;  /* 0x000000707408723c */ /* 0x040fe20000041808 */
[----:B------:R-:W-:Y:S03]  /*1eb40*/  MUFU.EX2 R231, R106 ;  /* 0x0000006a00e77308 */ /* 0x000fe60000000800 */
[----:B------:R-:W-:Y:S02]  /*1eb50*/  IMAD.MOV.U32 R159, RZ, RZ, R158 ;  /* 0x000000ffff9f7224 */ /* 0x000fe400078e009e */
[----:B------:R-:W-:Y:S01]  /*1eb60*/  FFMA.FTZ R105, R153, UR4, -R184 ;  /* 0x0000000499697c23 */ /* 0x000fe200080108b8 */
[----:B------:R-:W-:Y:S01]  /*1eb70*/  IMAD.MOV.U32 R158, RZ, RZ, R157 ;  /* 0x000000ffff9e7224 */ /* 0x000fe200078e009d */
[-C--:B------:R-:W-:Y:S03]  /*1eb80*/  HMMA.16816.F32.BF16 R12, R116, R114.reuse, R12 ;  /* 0x00000072740c723c */ /* 0x080fe6000004180c */
[----:B------:R-:W-:Y:S01]  /*1eb90*/  MUFU.EX2 R189, R189 ;  /* 0x000000bd00bd7308 */ /* 0x000fe20000000800 */
[----:B------:R-:W-:Y:S02]  /*1eba0*/  IMAD.MOV.U32 R131, RZ, RZ, R223 ;  /* 0x000000ffff837224 */ /* 0x000fe400078e00df */
[----:B------:R-:W-:Y:S01]  /*1ebb0*/  IMAD.MOV.U32 R157, RZ, RZ, R156 ;  /* 0x000000ffff9d7224 */ /* 0x000fe200078e009c */
[----:B------:R1:W5:Y:S01]  /*1ebc0*/  LDL.LU R223, [R1+0xac] ;  /* 0x0000ac0001df7983 */ /* 0x0003620000300800 */
[----:B------:R-:W-:Y:S01]  /*1ebd0*/  IMAD.MOV.U32 R156, RZ, RZ, R144 ;  /* 0x000000ffff9c7224 */ /* 0x000fe200078e0090 */
[C---:B------:R-:W-:Y:S04]  /*1ebe0*/  HMMA.16816.F32.BF16 R16, R108.reuse, R114, R16 ;  /* 0x000000726c10723c */ /* 0x040fe80000041810 */
[----:B------:R-:W-:Y:S01]  /*1ebf0*/  MUFU.EX2 R233, R105 ;  /* 0x0000006900e97308 */ /* 0x000fe20000000800 */
[----:B------:R-:W2:Y:S01]  /*1ec00*/  LDSM.16.MT88.4 R112, [R107+0x400] ;  /* 0x000400006b70783b */ /* 0x000ea20000004200 */
[----:B------:R-:W-:Y:S02]  /*1ec10*/  IMAD.MOV.U32 R153, RZ, RZ, R152 ;  /* 0x000000ffff997224 */ /* 0x000fe400078e0098 */
[----:B------:R-:W-:Y:S02]  /*1ec20*/  IMAD.MOV.U32 R144, RZ, RZ, R141 ;  /* 0x000000ffff907224 */ /* 0x000fe400078e008d */
[----:B------:R-:W-:Y:S04]  /*1ec30*/  IMAD.MOV.U32 R152, RZ, RZ, R159 ;  /* 0x000000ffff987224 */ /* 0x000fe800078e009f */
[----:B------:R-:W3:Y:S01]  /*1ec40*/  MUFU.EX2 R190, R190 ;  /* 0x000000be00be7308 */ /* 0x000ee20000000800 */
[----:B------:R-:W-:Y:S02]  /*1ec50*/  IMAD.MOV.U32 R141, RZ, RZ, R140 ;  /* 0x000000ffff8d7224 */ /* 0x000fe400078e008c */
[----:B------:R-:W-:Y:S02]  /*1ec60*/  IMAD.MOV.U32 R149, RZ, RZ, R221 ;  /* 0x000000ffff957224 */ /* 0x000fe400078e00dd */
[----:B------:R-:W-:Y:S01]  /*1ec70*/  IMAD.MOV.U32 R159, RZ, RZ, R158 ;  /* 0x000000ffff9f7224 */ /* 0x000fe200078e009e */
[----:B------:R1:W5:Y:S01]  /*1ec80*/  LDL.LU R221, [R1+0xa8] ;  /* 0x0000a80001dd7983 */ /* 0x0003620000300800 */
[----:B------:R-:W-:Y:S03]  /*1ec90*/  IMAD.MOV.U32 R158, RZ, RZ, R157 ;  /* 0x000000ffff9e7224 */ /* 0x000fe600078e009d */
[----:B------:R-:W-:Y:S01]  /*1eca0*/  MUFU.EX2 R193, R193 ;  /* 0x000000c100c17308 */ /* 0x000fe20000000800 */
[----:B------:R-:W-:Y:S01]  /*1ecb0*/  IMAD.MOV.U32 R157, RZ, RZ, R144 ;  /* 0x000000ffff9d7224 */ /* 0x000fe200078e0090 */
[----:B------:R1:W5:Y:S01]  /*1ecc0*/  LDL.LU R220, [R1+0xa4] ;  /* 0x0000a40001dc7983 */ /* 0x0003620000300800 */
[----:B------:R-:W-:Y:S02]  /*1ecd0*/  IMAD.MOV.U32 R144, RZ, RZ, R141 ;  /* 0x000000ffff907224 */ /* 0x000fe400078e008d */
[----:B------:R-:W-:Y:S02]  /*1ece0*/  IMAD.MOV.U32 R139, RZ, RZ, R218 ;  /* 0x000000ffff8b7224 */ /* 0x000fe400078e00da */
[----:B------:R-:W-:Y:S01]  /*1ecf0*/  IMAD.MOV.U32 R154, RZ, RZ, R153 ;  /* 0x000000ffff9a7224 */ /* 0x000fe200078e0099 */
[----:B------:R1:W5:Y:S01]  /*1ed00*/  LDL.LU R218, [R1+0xa0] ;  /* 0x0000a00001da7983 */ /* 0x0003620000300800 */
[----:B------:R-:W-:Y:S02]  /*1ed10*/  IMAD.MOV.U32 R138, RZ, RZ, R121 ;  /* 0x000000ffff8a7224 */ /* 0x000fe400078e0079 */
[----:B------:R-:W-:Y:S01]  /*1ed20*/  FFMA.FTZ R121, R208, UR4, -R183 ;  /* 0x00000004d0797c23 */ /* 0x000fe200080108b7 */
[----:B------:R-:W-:Y:S01]  /*1ed30*/  IMAD.MOV.U32 R153, RZ, RZ, R157 ;  /* 0x000000ffff997224 */ /* 0x000fe200078e009d */
[----:B------:R-:W-:Y:S01]  /*1ed40*/  MUFU.EX2 R208, R125 ;  /* 0x0000007d00d07308 */ /* 0x000fe20000000800 */
[----:B------:R-:W-:Y:S02]  /*1ed50*/  IMAD.MOV.U32 R143, RZ, RZ, R122 ;  /* 0x000000ffff8f7224 */ /* 0x000fe400078e007a */
[----:B------:R-:W-:Y:S01]  /*1ed60*/  FFMA.FTZ R122, R209, UR4, -R183 ;  /* 0x00000004d17a7c23 */ /* 0x000fe200080108b7 */
[----:B------:R-:W-:Y:S01]  /*1ed70*/  IMAD.MOV.U32 R157, RZ, RZ, R144 ;  /* 0x000000ffff9d7224 */ /* 0x000fe200078e0090 */
[----:B---3--:R-:W-:Y:S01]  /*1ed80*/  F2FP.BF16.F32.PACK_AB R179, R189, R190 ;  /* 0x000000bebdb3723e */ /* 0x008fe200000010ff */
[----:B------:R-:W-:Y:S02]  /*1ed90*/  IMAD.MOV.U32 R148, RZ, RZ, R139 ;  /* 0x000000ffff947224 */ /* 0x000fe400078e008b */
[----:B------:R-:W-:Y:S02]  /*1eda0*/  IMAD.MOV.U32 R139, RZ, RZ, R138 ;  /* 0x000000ffff8b7224 */ /* 0x000fe400078e008a */
[----:B------:R3:W-:Y:S01]  /*1edb0*/  MUFU.EX2 R234, R157 ;  /* 0x0000009d00ea7308 */ /* 0x0007e20000000800 */
[----:B------:R-:W-:Y:S02]  /*1edc0*/  IMAD.MOV.U32 R138, RZ, RZ, R143 ;  /* 0x000000ffff8a7224 */ /* 0x000fe400078e008f */
[----:B------:R-:W-:Y:S01]  /*1edd0*/  IMAD.MOV.U32 R143, RZ, RZ, R216 ;  /* 0x000000ffff8f7224 */ /* 0x000fe200078e00d8 */
[-C--:B--2---:R-:W-:Y:S01]  /*1ede0*/  HMMA.16816.F32.BF16 R20, R108, R112.reuse, R20 ;  /* 0x000000706c14723c */ /* 0x084fe20000041814 */
[----:B------:R1:W5:Y:S05]  /*1edf0*/  LDL.LU R216, [R1+0x9c] ;  /* 0x00009c0001d87983 */ /* 0x00036a0000300800 */
[----:B------:R2:W-:Y:S01]  /*1ee00*/  MUFU.EX2 R209, R127 ;  /* 0x0000007f00d17308 */ /* 0x0005e20000000800 */
[----:B------:R-:W-:Y:S01]  /*1ee10*/  IMAD.MOV.U32 R140, RZ, RZ, R120 ;  /* 0x000000ffff8c7224 */ /* 0x000fe200078e0078 */
[----:B------:R1:W5:Y:S01]  /*1ee20*/  LDL.LU R215, [R1+0x98] ;  /* 0x0000980001d77983 */ /* 0x0003620000300800 */
[----:B------:R-:W-:Y:S01]  /*1ee30*/  IMAD.MOV.U32 R120, RZ, RZ, R124 ;  /* 0x000000ffff787224 */ /* 0x000fe200078e007c */
[C---:B------:R-:W-:Y:S06]  /*1ee40*/  HMMA.16816.F32.BF16 R24, R116.reuse, R112, R24 ;  /* 0x000000707418723c */ /* 0x040fec0000041818 */
[----:B------:R-:W-:Y:S01]  /*1ee50*/  MUFU.EX2 R232, R122 ;  /* 0x0000007a00e87308 */ /* 0x000fe20000000800 */
[----:B------:R-:W-:Y:S02]  /*1ee60*/  IMAD.MOV.U32 R124, RZ, RZ, R214 ;  /* 0x000000ffff7c7224 */ /* 0x000fe400078e00d6 */
[----:B------:R1:W5:Y:S01]  /*1ee70*/  LDL.LU R214, [R1+0x94] ;  /* 0x0000940001d67983 */ /* 0x0003620000300800 */
[----:B------:R-:W-:Y:S01]  /*1ee80*/  IMAD.MOV.U32 R141, RZ, RZ, R120 ;  /* 0x000000ffff8d7224 */ /* 0x000fe200078e0078 */
[-C--:B------:R-:W-:Y:S03]  /*1ee90*/  HMMA.16816.F32.BF16 R28, R116, R114.reuse, R28 ;  /* 0x00000072741c723c */ /* 0x080fe6000004181c */
[----:B------:R-:W-:Y:S01]  /*1eea0*/  FFMA.FTZ R120, R213, UR4, -R184 ;  /* 0x00000004d5787c23 */ /* 0x000fe200080108b8 */
[----:B---3--:R-:W-:Y:S01]  /*1eeb0*/  IMAD.MOV.U32 R157, RZ, RZ, R134 ;  /* 0x000000ffff9d7224 */ /* 0x008fe200078e0086 */
[----:B------:R1:W5:Y:S01]  /*1eec0*/  LDL.LU R213, [R1+0x90] ;  /* 0x0000900001d57983 */ /* 0x0003620000300800 */
[----:B------:R-:W-:Y:S01]  /*1eed0*/  MUFU.EX2 R235, R121 ;  /* 0x0000007900eb7308 */ /* 0x000fe20000000800 */
[----:B------:R-:W-:Y:S01]  /*1eee0*/  IMAD.MOV.U32 R144, RZ, RZ, R124 ;  /* 0x000000ffff907224 */ /* 0x000fe200078e007c */
[C---:B------:R-:W-:Y:S01]  /*1eef0*/  HMMA.16816.F32.BF16 R32, R108.reuse, R114, R32 ;  /* 0x000000726c20723c */ /* 0x040fe20000041820 */
[----:B------:R-:W3:Y:S03]  /*1ef00*/  LDL.LU R134, [R1+0x48] ;  /* 0x0000480001867983 */ /* 0x000ee60000300800 */
[----:B------:R-:W-:Y:S01]  /*1ef10*/  IMAD.MOV.U32 R186, RZ, RZ, R192 ;  /* 0x000000ffffba7224 */ /* 0x000fe200078e00c0 */
[----:B--2---:R-:W2:Y:S01]  /*1ef20*/  LDL.LU R127, [R1+0x4c] ;  /* 0x00004c00017f7983 */ /* 0x004ea20000300800 */
[--C-:B------:R-:W-:Y:S02]  /*1ef30*/  FFMA.FTZ R192, R197, UR4, -R183.reuse ;  /* 0x00000004c5c07c23 */ /* 0x100fe400080108b7 */
[----:B------:R4:W-:Y:S01]  /*1ef40*/  MUFU.EX2 R207, R120 ;  /* 0x0000007800cf7308 */ /* 0x0009e20000000800 */
[--C-:B------:R-:W-:Y:S01]  /*1ef50*/  FFMA.FTZ R124, R219, UR4, -R184.reuse ;  /* 0x00000004db7c7c23 */ /* 0x100fe200080108b8 */
[----:B------:R-:W2:Y:S01]  /*1ef60*/  LDL.LU R126, [R1+0x44] ;  /* 0x00004400017e7983 */ /* 0x000ea20000300800 */
[----:B------:R-:W-:Y:S01]  /*1ef70*/  FFMA.FTZ R183, R206, UR4, -R183 ;  /* 0x00000004ceb77c23 */ /* 0x000fe200080108b7 */
[--C-:B------:R-:W-:Y:S01]  /*1ef80*/  FFMA.FTZ R186, R186, UR4, -R184.reuse ;  /* 0x00000004baba7c23 */ /* 0x100fe200080108b8 */
[----:B------:R-:W-:Y:S01]  /*1ef90*/  FFMA.FTZ R184, R201, UR4, -R184 ;  /* 0x00000004c9b87c23 */ /* 0x000fe200080108b8 */
[----:B------:R-:W1:Y:S04]  /*1efa0*/  LDSM.16.MT88.4 R112, [R180+0xa400] ;  /* 0x00a40000b470783b */ /* 0x000e680000004200 */
[----:B------:R4:W-:Y:S01]  /*1efb0*/  MUFU.EX2 R197, R145 ;  /* 0x0000009100c57308 */ /* 0x0009e20000000800 */
[----:B------:R-:W1:Y:S09]  /*1efc0*/  S2R R219, SR_TID.X ;  /* 0x0000000000db7919 */ /* 0x000e720000002100 */
[----:B------:R-:W1:Y:S01]  /*1efd0*/  MUFU.EX2 R206, R124 ;  /* 0x0000007c00ce7308 */ /* 0x000e620000000800 */
[----:B----4-:R-:W-:Y:S09]  /*1efe0*/  LDSM.16.MT88.4 R120, [R180+0x9800] ;  /* 0x00980000b478783b */ /* 0x010ff20000004200 */
[----:B------:R4:W-:Y:S01]  /*1eff0*/  MUFU.EX2 R230, R153 ;  /* 0x0000009900e67308 */ /* 0x0009e20000000800 */
[----:B------:R-:W2:Y:S09]  /*1f000*/  LDL.LU R145, [R1+0x60] ;  /* 0x0000600001917983 */ /* 0x000eb20000300800 */
[----:B------:R4:W-:Y:S01]  /*1f010*/  MUFU.EX2 R210, R154 ;  /* 0x0000009a00d27308 */ /* 0x0009e20000000800 */
[----:B-1----:R-:W-:Y:S09]  /*1f020*/  F2FP.BF16.F32.PACK_AB R105, R206, R207 ;  /* 0x000000cfce69723e */ /* 0x002ff200000010ff */
[----:B------:R-:W1:Y:S01]  /*1f030*/  MUFU.EX2 R192, R192 ;  /* 0x000000c000c07308 */ /* 0x000e620000000800 */
[----:B----4-:R-:W-:Y:S02]  /*1f040*/  IMAD.MOV.U32 R153, RZ, RZ, R152 ;  /* 0x000000ffff997224 */ /* 0x010fe400078e0098 */
[----:B------:R-:W-:Y:S02]  /*1f050*/  IMAD.MOV.U32 R152, RZ, RZ, R159 ;  /* 0x000000ffff987224 */ /* 0x000fe400078e009f */
[----:B------:R-:W-:Y:S01]  /*1f060*/  IMAD.MOV.U32 R159, RZ, RZ, R158 ;  /* 0x000000ffff9f7224 */ /* 0x000fe200078e009e */
[-C--:B------:R-:W-:Y:S04]  /*1f070*/  HMMA.16816.F32.BF16 R36, R108, R112.reuse, R36 ;  /* 0x000000706c24723c */ /* 0x080fe80000041824 */
[----:B------:R-:W-:Y:S01]  /*1f080*/  MUFU.EX2 R195, R157 ;  /* 0x0000009d00c37308 */ /* 0x000fe20000000800 */
[----:B------:R-:W-:Y:S02]  /*1f090*/  IMAD.MOV.U32 R154, RZ, RZ, R136 ;  /* 0x000000ffff9a7224 */ /* 0x000fe400078e0088 */
[----:B------:R-:W-:Y:S02]  /*1f0a0*/  IMAD.MOV.U32 R158, RZ, RZ, R156 ;  /* 0x000000ffff9e7224 */ /* 0x000fe400078e009c */
[----:B------:R-:W-:Y:S01]  /*1f0b0*/  IMAD.MOV.U32 R156, RZ, RZ, R150 ;  /* 0x000000ffff9c7224 */ /* 0x000fe200078e0096 */
[C---:B------:R-:W-:Y:S04]  /*1f0c0*/  HMMA.16816.F32.BF16 R40, R116.reuse, R112, R40 ;  /* 0x000000707428723c */ /* 0x040fe80000041828 */
[----:B------:R-:W-:Y:S01]  /*1f0d0*/  MUFU.EX2 R186, R186 ;  /* 0x000000ba00ba7308 */ /* 0x000fe20000000800 */
[----:B------:R-:W-:Y:S01]  /*1f0e0*/  IMAD.MOV.U32 R150, RZ, RZ, R149 ;  /* 0x000000ffff967224 */ /* 0x000fe200078e0095 */
[----:B-1----:R-:W-:Y:S01]  /*1f0f0*/  F2FP.BF16.F32.PACK_AB R178, R191, R192 ;  /* 0x000000c0bfb2723e */ /* 0x002fe200000010ff */
[----:B------:R-:W-:Y:S01]  /*1f100*/  IMAD.MOV.U32 R149, RZ, RZ, R135 ;  /* 0x000000ffff957224 */ /* 0x000fe200078e0087 */
[-C--:B------:R-:W-:Y:S06]  /*1f110*/  HMMA.16816.F32.BF16 R44, R116, R114.reuse, R44 ;  /* 0x00000072742c723c */ /* 0x080fec000004182c */
[----:B------:R-:W-:Y:S02]  /*1f120*/  MUFU.EX2 R196, R196 ;  /* 0x000000c400c47308 */ /* 0x000fe40000000800 */
        /* <DEDUP_REMOVED lines=14> */
[--C-:B------:R-:W-:Y:S02]  /*1f210*/  HSET2.LE.AND R112, R199, R181.reuse, PT ;  /* 0x000000b5c7707233 */ /* 0x100fe40003803000 */
[--C-:B------:R-:W-:Y:S01]  /*1f220*/  HSET2.LE.AND R113, R203, R181.reuse, PT ;  /* 0x000000b5cb717233 */ /* 0x100fe20003803000 */
[----:B------:R-:W-:Y:S01]  /*1f230*/  MUFU.EX2 R199, R158 ;  /* 0x0000009e00c77308 */ /* 0x000fe20000000800 */
[-C--:B------:R-:W-:Y:S01]  /*1f240*/  HMMA.16816.F32.BF16 R92, R116, R114.reuse, R92 ;  /* 0x00000072745c723c */ /* 0x080fe2000004185c */
[----:B------:R-:W1:Y:S08]  /*1f250*/  LDSM.16.MT88.4 R116, [R107+0x800] ;  /* 0x000800006b74783b */ /* 0x000e700000004200 */
[----:B------:R4:W-:Y:S01]  /*1f260*/  MUFU.EX2 R203, R156 ;  /* 0x0000009c00cb7308 */ /* 0x0009e20000000800 */
[----:B------:R-:W-:Y:S04]  /*1f270*/  HMMA.16816.F32.BF16 R96, R108, R114, R96 ;  /* 0x000000726c60723c */ /* 0x000fe80000041860 */
[--C-:B------:R-:W-:Y:S02]  /*1f280*/  HSET2.LE.AND R110, R153, R181.reuse, PT ;  /* 0x000000b5996e7233 */ /* 0x100fe40003803000 */
[--C-:B------:R-:W-:Y:S02]  /*1f290*/  HSET2.LE.AND R108, R152, R181.reuse, PT ;  /* 0x000000b5986c7233 */ /* 0x100fe40003803000 */
[--C-:B------:R-:W-:Y:S02]  /*1f2a0*/  HSET2.LE.AND R109, R131, R181.reuse, PT ;  /* 0x000000b5836d7233 */ /* 0x100fe40003803000 */
[----:B------:R-:W-:Y:S02]  /*1f2b0*/  LOP3.LUT R115, R130, 0xff00ff, RZ, 0xc0, !PT ;  /* 0x00ff00ff82737812 */ /* 0x000fe400078ec0ff */
[--C-:B------:R-:W-:Y:S02]  /*1f2c0*/  HSET2.LE.AND R114, R159, R181.reuse, PT ;  /* 0x000000b59f727233 */ /* 0x100fe40003803000 */
[----:B------:R-:W-:Y:S02]  /*1f2d0*/  LOP3.LUT R109, R105, R109, RZ, 0xc0, !PT ;  /* 0x0000006d696d7212 */ /* 0x000fe400078ec0ff */
[--C-:B------:R-:W-:Y:S01]  /*1f2e0*/  HSET2.LE.AND R115, R115, R181.reuse, PT ;  /* 0x000000b573737233 */ /* 0x100fe20003803000 */
[----:B----4-:R-:W-:Y:S02]  /*1f2f0*/  VIADD R156, R242, 0x1715609d ;  /* 0x1715609df29c7836 */ /* 0x010fe40000000000 */
[----:B---3--:R-:W-:Y:S01]  /*1f300*/  FFMA.FTZ R135, R2, R134, R205 ;  /* 0x0000008602877223 */ /* 0x008fe200000100cd */
[----:B------:R-:W-:Y:S01]  /*1f310*/  LOP3.LUT R2, R154, 0xff00ff, RZ, 0xc0, !PT ;  /* 0x00ff00ff9a027812 */ /* 0x000fe200078ec0ff */
[----:B------:R-:W-:Y:S01]  /*1f320*/  MUFU.EX2 R205, R128 ;  /* 0x0000008000cd7308 */ /* 0x000fe20000000800 */
[----:B------:R-:W-:Y:S01]  /*1f330*/  LDSM.16.MT88.4 R152, [R180+0xac00] ;  /* 0x00ac0000b498783b */ /* 0x000fe20000004200 */
[----:B--2---:R-:W-:Y:S01]  /*1f340*/  FFMA.FTZ R134, R0, R127, R204 ;  /* 0x0000007f00867223 */ /* 0x004fe200000100cc */
[----:B------:R-:W-:Y:S02]  /*1f350*/  F2FP.BF16.F32.PACK_AB R0, R212, R210 ;  /* 0x000000d2d400723e */ /* 0x000fe400000010ff */
[--C-:B------:R-:W-:Y:S01]  /*1f360*/  HSET2.LE.AND R111, R2, R181.reuse, PT ;  /* 0x000000b5026f7233 */ /* 0x100fe20003803000 */
[----:B------:R-:W-:Y:S01]  /*1f370*/  FFMA.FTZ R136, R100, R126, R185 ;  /* 0x0000007e64887223 */ /* 0x000fe200000100b9 */
[----:B------:R-:W-:Y:S03]  /*1f380*/  LOP3.LUT R112, R0, R112, RZ, 0xc0, !PT ;  /* 0x0000007000707212 */ /* 0x000fe600078ec0ff */
[----:B------:R2:W3:Y:S01]  /*1f390*/  MUFU.EX2 R204, R129 ;  /* 0x0000008100cc7308 */ /* 0x0004e20000000800 */
[----:B------:R-:W-:Y:S01]  /*1f3a0*/  F2FP.BF16.F32.PACK_AB R0, R229, R209 ;  /* 0x000000d1e500723e */ /* 0x000fe200000010ff */
[----:B------:R-:W4:Y:S01]  /*1f3b0*/  LDSM.16.MT88.4 R124, [R180+0xa800] ;  /* 0x00a80000b47c783b */ /* 0x000f220000004200 */
[----:B------:R-:W-:Y:S02]  /*1f3c0*/  F2FP.BF16.F32.PACK_AB R2, R233, R231 ;  /* 0x000000e7e902723e */ /* 0x000fe400000010ff */
[----:B------:R-:W-:Y:S02]  /*1f3d0*/  LOP3.LUT R113, R0, R113, RZ, 0xc0, !PT ;  /* 0x0000007100717212 */ /* 0x000fe400078ec0ff */
[----:B------:R-:W-:Y:S03]  /*1f3e0*/  F2FP.BF16.F32.PACK_AB R0, R235, R232 ;  /* 0x000000e8eb00723e */ /* 0x000fe600000010ff */
[----:B------:R-:W1:Y:S01]  /*1f3f0*/  MUFU.EX2 R185, R184 ;  /* 0x000000b800b97308 */ /* 0x000e620000000800 */
[----:B------:R-:W-:Y:S02]  /*1f400*/  F2FP.BF16.F32.PACK_AB R100, R211, R208 ;  /* 0x000000d0d364723e */ /* 0x000fe400000010ff */
[----:B------:R-:W-:Y:S02]  /*1f410*/  LOP3.LUT R110, R0, R110, RZ, 0xc0, !PT ;  /* 0x0000006e006e7212 */ /* 0x000fe400078ec0ff */
[----:B------:R-:W-:Y:S02]  /*1f420*/  F2FP.BF16.F32.PACK_AB R0, R234, R230 ;  /* 0x000000e6ea00723e */ /* 0x000fe400000010ff */
[----:B------:R-:W-:Y:S03]  /*1f430*/  LOP3.LUT R111, R2, R111, RZ, 0xc0, !PT ;  /* 0x0000006f026f7212 */ /* 0x000fe600078ec0ff */
[----:B------:R-:W-:Y:S01]  /*1f440*/  MUFU.EX2 R184, R182 ;  /* 0x000000b600b87308 */ /* 0x000fe20000000800 */
[----:B------:R-:W-:Y:S01]  /*1f450*/  LOP3.LUT R108, R100, R108, RZ, 0xc0, !PT ;  /* 0x0000006c646c7212 */ /* 0x000fe200078ec0ff */
[----:B--2---:R-:W2:Y:S01]  /*1f460*/  LDSM.16.MT88.4 R128, [R107+0x1800] ;  /* 0x001800006b80783b */ /* 0x004ea20000004200 */
[----:B------:R-:W-:Y:S02]  /*1f470*/  LOP3.LUT R114, R0, R114, RZ, 0xc0, !PT ;  /* 0x0000007200727212 */ /* 0x000fe400078ec0ff */
[----:B---3--:R-:W-:Y:S03]  /*1f480*/  F2FP.BF16.F32.PACK_AB R0, R204, R205 ;  /* 0x000000cdcc00723e */ /* 0x008fe600000010ff */
[-C--:B------:R-:W-:Y:S03]  /*1f490*/  HMMA.16816.F32.BF16 R4, R108, R120.reuse, R4 ;  /* 0x000000786c04723c */ /* 0x080fe60000041804 */
[----:B------:R-:W-:Y:S02]  /*1f4a0*/  LOP3.LUT R115, R0, R115, RZ, 0xc0, !PT ;  /* 0x0000007300737212 */ /* 0x000fe400078ec0ff */
[----:B-1----:R-:W-:Y:S05]  /*1f4b0*/  F2FP.BF16.F32.PACK_AB R177, R185, R186 ;  /* 0x000000bab9b1723e */ /* 0x002fea00000010ff */
[C---:B------:R-:W-:Y:S04]  /*1f4c0*/  HMMA.16816.F32.BF16 R8, R112.reuse, R120, R8 ;  /* 0x000000787008723c */ /* 0x040fe80000041808 */
[----:B------:R-:W-:Y:S04]  /*1f4d0*/  IMAD.WIDE.U32 R120, R144, -0x2daee0ad, RZ ;  /* 0xd2511f5390787825 */ /* 0x000fe800078e00ff */
[-C--:B------:R-:W-:Y:S03]  /*1f4e0*/  HMMA.16816.F32.BF16 R12, R112, R122.reuse, R12 ;  /* 0x0000007a700c723c */ /* 0x080fe6000004180c */
[C---:B------:R-:W-:Y:S01]  /*1f4f0*/  PRMT R106, R120.reuse, 0x7773, RZ ;  /* 0x00007773786a7816 */ /* 0x040fe200000000ff */
[----:B------:R-:W-:Y:S01]  /*1f500*/  VIADD R144, R243, 0x646e171e ;  /* 0x646e171ef3907836 */ /* 0x000fe20000000000 */
[----:B------:R-:W-:Y:S03]  /*1f510*/  PRMT R105, R120, 0x7772, RZ ;  /* 0x0000777278697816 */ /* 0x000fe600000000ff */
[C---:B------:R-:W-:Y:S04]  /*1f520*/  HMMA.16816.F32.BF16 R16, R108.reuse, R122, R16 ;  /* 0x0000007a6c10723c */ /* 0x040fe80000041810 */
[----:B------:R-:W-:Y:S01]  /*1f530*/  LOP3.LUT R2, R144, R146, R121, 0x96, !PT ;  /* 0x0000009290027212 */ /* 0x000fe200078e9679 */
[----:B------:R-:W-:Y:S01]  /*1f540*/  IMAD.MOV.U32 R146, RZ, RZ, R132 ;  /* 0x000000ffff927224 */ /* 0x000fe200078e0084 */
[----:B------:R-:W-:Y:S02]  /*1f550*/  LOP3.LUT R122, R156, R188, R187, 0x96, !PT ;  /* 0x000000bc9c7a7212 */ /* 0x000fe400078e96bb */
[-C--:B------:R-:W-:Y:S01]  /*1f560*/  HMMA.16816.F32.BF16 R20, R108, R116.reuse, R20 ;  /* 0x000000746c14723c */ /* 0x080fe20000041814 */
[----:B------:R-:W-:Y:S02]  /*1f570*/  MUFU.EX2 R188, R137 ;  /* 0x0000008900bc7308 */ /* 0x000fe40000000800 */
[----:B------:R-:W-:Y:S04]  /*1f580*/  IMAD.WIDE.U32 R122, R122, -0x2daee0ad, RZ ;  /* 0xd2511f537a7a7825 */ /* 0x000fe800078e00ff */
[----:B------:R-:W-:Y:S01]  /*1f590*/  FFMA.FTZ R3, R3, R145, R146 ;  /* 0x0000009103037223 */ /* 0x000fe20000010092 */
[----:B------:R-:W-:Y:S01]  /*1f5a0*/  IMAD.MOV.U32 R100, RZ, RZ, R122 ;  /* 0x000000ffff647224 */ /* 0x000fe200078e007a */
[C---:B------:R-:W-:Y:S02]  /*1f5b0*/  HMMA.16816.F32.BF16 R24, R112.reuse, R116, R24 ;  /* 0x000000747018723c */ /* 0x040fe40000041818 */
[----:B------:R-:W1:Y:S02]  /*1f5c0*/  MUFU.EX2 R187, R183 ;  /* 0x000000b700bb7308 */ /* 0x000e640000000800 */
[----:B------:R-:W-:Y:S01]  /*1f5d0*/  LOP3.LUT R0, R144, R202, R123, 0x96, !PT ;  /* 0x000000ca90007212 */ /* 0x000fe200078e967b */
[----:B------:R-:W-:Y:S01]  /*1f5e0*/  FADD.FTZ R3, R252, R3 ;  /* 0x00000003fc037221 */ /* 0x000fe20000010000 */
[----:B------:R-:W-:Y:S01]  /*1f5f0*/  IMAD.MOV.U32 R144, RZ, RZ, R133 ;  /* 0x000000ffff907224 */ /* 0x000fe200078e0085 */
[----:B------:R-:W-:Y:S01]  /*1f600*/  PRMT R133, R105, 0x5410, R106 ;  /* 0x0000541069857816 */ /* 0x000fe2000000006a */
[-C--:B------:R-:W-:Y:S03]  /*1f610*/  HMMA.16816.F32.BF16 R28, R112, R118.reuse, R28 ;  /* 0x00000076701c723c */ /* 0x080fe6000004181c */
[----:B------:R-:W-:Y:S01]  /*1f620*/  FADD.FTZ R3, R138, R3 ;  /* 0x000000038a037221 */ /* 0x000fe20000010000 */
[C---:B------:R-:W-:Y:S02]  /*1f630*/  LOP3.LUT R105, R2.reuse, 0xff, RZ, 0xc0, !PT ;  /* 0x000000ff02697812 */ /* 0x040fe400078ec0ff */
[----:B------:R-:W-:Y:S01]  /*1f640*/  LOP3.LUT R106, R2, 0xffff, RZ, 0xc0, !PT ;  /* 0x0000ffff026a7812 */ /* 0x000fe200078ec0ff */
[----:B------:R-:W-:Y:S01]  /*1f650*/  FADD.FTZ R201, R140, R3 ;  /* 0x000000038cc97221 */ /* 0x000fe20000010000 */
[C---:B------:R-:W-:Y:S01]  /*1f660*/  HMMA.16816.F32.BF16 R32, R108.reuse, R118, R32 ;  /* 0x000000766c20723c */ /* 0x040fe20000041820 */
[----:B------:R-:W3:Y:S03]  /*1f670*/  LDSM.16.MT88.4 R116, [R180+0xb800] ;  /* 0x00b80000b474783b */ /* 0x000ee60000004200 */
[----:B-1----:R-:W-:Y:S04]  /*1f680*/  F2FP.BF16.F32.PACK_AB R176, R187, R188 ;  /* 0x000000bcbbb0723e */ /* 0x002fe800000010ff */
[-C--:B----4-:R-:W-:Y:S08]  /*1f690*/  HMMA.16816.F32.BF16 R36, R108, R124.reuse, R36 ;  /* 0x0000007c6c24723c */ /* 0x090ff00000041824 */
[C---:B------:R-:W-:Y:S04]  /*1f6a0*/  HMMA.16816.F32.BF16 R40, R112.reuse, R124, R40 ;  /* 0x0000007c7028723c */ /* 0x040fe80000041828 */
[----:B------:R-:W-:Y:S01]  /*1f6b0*/  IMAD.MOV.U32 R125, RZ, RZ, R120 ;  /* 0x000000ffff7d7224 */ /* 0x000fe200078e0078 */
[----:B------:R-:W-:Y:S02]  /*1f6c0*/  LOP3.LUT R124, R100, 0xff, RZ, 0xc0, !PT ;  /* 0x000000ff647c7812 */ /* 0x000fe400078ec0ff */
[----:B------:R-:W-:Y:S01]  /*1f6d0*/  SHF.R.U32.HI R100, RZ, 0x8, R106 ;  /* 0x00000008ff647819 */ /* 0x000fe2000001166a */
[-C--:B------:R-:W-:Y:S03]  /*1f6e0*/  HMMA.16816.F32.BF16 R44, R112, R126.reuse, R44 ;  /* 0x0000007e702c723c */ /* 0x080fe6000004182c */
[----:B------:R-:W-:Y:S02]  /*1f6f0*/  LOP3.LUT R125, R125, 0xff, RZ, 0xc0, !PT ;  /* 0x000000ff7d7d7812 */ /* 0x000fe400078ec0ff */
[--C-:B------:R-:W-:Y:S02]  /*1f700*/  PRMT R132, R105, 0x5410, R100.reuse ;  /* 0x0000541069847816 */ /* 0x100fe40000000064 */
[----:B------:R-:W-:Y:S01]  /*1f710*/  PRMT R100, R2, 0x7632, R100 ;  /* 0x0000763202647816 */ /* 0x000fe20000000064 */
[C---:B------:R-:W-:Y:S04]  /*1f720*/  HMMA.16816.F32.BF16 R48, R108.reuse, R126, R48 ;  /* 0x0000007e6c30723c */ /* 0x040fe80000041830 */
[C---:B------:R-:W-:Y:S02]  /*1f730*/  PRMT R127, R122.reuse, 0x7772, RZ ;  /* 0x000077727a7f7816 */ /* 0x040fe400000000ff */
[----:B------:R-:W-:Y:S02]  /*1f740*/  PRMT R126, R122, 0x7771, RZ ;  /* 0x000077717a7e7816 */ /* 0x000fe400000000ff */
[-C--:B--2---:R-:W-:Y:S03]  /*1f750*/  HMMA.16816.F32.BF16 R52, R108, R128.reuse, R52 ;  /* 0x000000806c34723c */ /* 0x084fe60000041834 */
[--C-:B------:R-:W-:Y:S02]  /*1f760*/  HSET2.LE.AND R3, R132, R181.reuse, PT ;  /* 0x000000b584037233 */ /* 0x100fe40003803000 */
[----:B------:R-:W-:Y:S02]  /*1f770*/  LOP3.LUT R100, R100, 0xff, RZ, 0xc0, !PT ;  /* 0x000000ff64647812 */ /* 0x000fe400078ec0ff */
[----:B------:R-:W-:Y:S01]  /*1f780*/  PRMT R126, R124, 0x5410, R126 ;  /* 0x000054107c7e7816 */ /* 0x000fe2000000007e */
[C---:B------:R-:W-:Y:S04]  /*1f790*/  HMMA.16816.F32.BF16 R56, R112.reuse, R128, R56 ;  /* 0x000000807038723c */ /* 0x040fe80000041838 */
[----:B------:R-:W-:Y:S02]  /*1f7a0*/  PRMT R129, R120, 0x7771, RZ ;  /* 0x0000777178817816 */ /* 0x000fe400000000ff */
[----:B------:R-:W-:Y:S02]  /*1f7b0*/  PRMT R128, R122, 0x7773, RZ ;  /* 0x000077737a807816 */ /* 0x000fe400000000ff */
[-C--:B------:R-:W-:Y:S01]  /*1f7c0*/  HMMA.16816.F32.BF16 R60, R112, R130.reuse, R60 ;  /* 0x00000082703c723c */ /* 0x080fe2000004183c */
[----:B------:R-:W1:Y:S02]  /*1f7d0*/  LDSM.16.MT88.4 R120, [R107+0x2800] ;  /* 0x002800006b78783b */ /* 0x000e640000004200 */
[----:B------:R-:W-:Y:S02]  /*1f7e0*/  PRMT R127, R127, 0x5410, R128 ;  /* 0x000054107f7f7816 */ /* 0x000fe40000000080 */
[----:B------:R-:W-:Y:S02]  /*1f7f0*/  PRMT R125, R125, 0x5410, R129 ;  /* 0x000054107d7d7816 */ /* 0x000fe40000000081 */
[----:B------:R-:W-:Y:S01]  /*1f800*/  LOP3.LUT R176, R176, R3, RZ, 0xc0, !PT ;  /* 0x00000003b0b07212 */ /* 0x000fe200078ec0ff */
[C---:B------:R-:W-:Y:S01]  /*1f810*/  HMMA.16816.F32.BF16 R64, R108.reuse, R130, R64 ;  /* 0x000000826c40723c */ /* 0x040fe20000041840 */
[----:B------:R-:W2:Y:S03]  /*1f820*/  LDSM.16.MT88.4 R128, [R180+0x9c00] ;  /* 0x009c0000b480783b */ /* 0x000ea60000004200 */
[----:B------:R-:W-:Y:S01]  /*1f830*/  LOP3.LUT R106, R0, 0xff, RZ, 0xc0, !PT ;  /* 0x000000ff006a7812 */ /* 0x000fe200078ec0ff */
[----:B------:R-:W-:Y:S01]  /*1f840*/  FADD.FTZ R3, R236, R201 ;  /* 0x000000c9ec037221 */ /* 0x000fe20000010000 */
[C---:B------:R-:W-:Y:S02]  /*1f850*/  PRMT R105, R0.reuse, 0x7632, R105 ;  /* 0x0000763200697816 */ /* 0x040fe40000000069 */
[-C--:B---3--:R-:W-:Y:S03]  /*1f860*/  HMMA.16816.F32.BF16 R68, R108, R116.reuse, R68 ;  /* 0x000000746c44723c */ /* 0x088fe60000041844 */
[----:B------:R-:W-:Y:S01]  /*1f870*/  LOP3.LUT R105, R105, 0xff, RZ, 0xc0, !PT ;  /* 0x000000ff69697812 */ /* 0x000fe200078ec0ff */
[----:B------:R-:W-:Y:S04]  /*1f880*/  FADD.FTZ R3, R237, R3 ;  /* 0x00000003ed037221 */ /* 0x000fe80000010000 */
[C---:B------:R-:W-:Y:S04]  /*1f890*/  HMMA.16816.F32.BF16 R72, R112.reuse, R116, R72 ;  /* 0x000000747048723c */ /* 0x040fe80000041848 */
[----:B------:R-:W-:Y:S02]  /*1f8a0*/  SHF.R.U32.HI R116, RZ, 0x18, R2 ;  /* 0x00000018ff747819 */ /* 0x000fe40000011602 */
[----:B------:R-:W-:Y:S02]  /*1f8b0*/  LOP3.LUT R2, R0, 0xffff, RZ, 0xc0, !PT ;  /* 0x0000ffff00027812 */ /* 0x000fe400078ec0ff */
[-C--:B------:R-:W-:Y:S03]  /*1f8c0*/  HMMA.16816.F32.BF16 R76, R112, R118.reuse, R76 ;  /* 0x00000076704c723c */ /* 0x080fe6000004184c */
[----:B------:R-:W-:Y:S01]  /*1f8d0*/  PRMT R124, R100, 0x5410, R116 ;  /* 0x00005410647c7816 */ /* 0x000fe20000000074 */
[----:B------:R-:W-:Y:S01]  /*1f8e0*/  FADD.FTZ R100, R150, R136 ;  /* 0x0000008896647221 */ /* 0x000fe20000010000 */
[--C-:B------:R-:W-:Y:S02]  /*1f8f0*/  HSET2.LE.AND R116, R126, R181.reuse, PT ;  /* 0x000000b57e747233 */ /* 0x100fe40003803000 */
[----:B------:R-:W-:Y:S01]  /*1f900*/  SHF.R.U32.HI R2, RZ, 0x8, R2 ;  /* 0x00000008ff027819 */ /* 0x000fe20000011602 */
[C---:B------:R-:W-:Y:S04]  /*1f910*/  HMMA.16816.F32.BF16 R80, R108.reuse, R118, R80 ;  /* 0x000000766c50723c */ /* 0x040fe80000041850 */
[----:B------:R-:W-:Y:S01]  /*1f920*/  FADD.FTZ R100, R139, R100 ;  /* 0x000000648b647221 */ /* 0x000fe20000010000 */
[----:B------:R-:W-:Y:S01]  /*1f930*/  PRMT R117, R106, 0x5410, R2 ;  /* 0x000054106a757816 */ /* 0x000fe20000000002 */
[----:B------:R-:W3:Y:S01]  /*1f940*/  LDSM.16.MT88.4 R136, [R107+0xc00] ;  /* 0x000c00006b88783b */ /* 0x000ee20000004200 */
[----:B------:R-:W-:Y:S01]  /*1f950*/  SHF.R.U32.HI R0, RZ, 0x18, R0 ;  /* 0x00000018ff007819 */ /* 0x000fe20000011600 */
[-C--:B-1----:R-:W-:Y:S03]  /*1f960*/  HMMA.16816.F32.BF16 R84, R108, R120.reuse, R84 ;  /* 0x000000786c54723c */ /* 0x082fe60000041854 */
[----:B------:R-:W-:Y:S01]  /*1f970*/  FADD.FTZ R2, R144, R135 ;  /* 0x0000008790027221 */ /* 0x000fe20000010000 */
[----:B------:R-:W-:Y:S01]  /*1f980*/  PRMT R106, R105, 0x5410, R0 ;  /* 0x00005410696a7816 */ /* 0x000fe20000000000 */
[----:B------:R-:W-:Y:S01]  /*1f990*/  FADD.FTZ R0, R151, R134 ;  /* 0x0000008697007221 */ /* 0x000fe20000010000 */
[--C-:B------:R-:W-:Y:S01]  /*1f9a0*/  HSET2.LE.AND R105, R117, R181.reuse, PT ;  /* 0x000000b575697233 */ /* 0x100fe20003803000 */
[----:B------:R-:W-:Y:S01]  /*1f9b0*/  FADD.FTZ R2, R149, R2 ;  /* 0x0000000295027221 */ /* 0x000fe20000010000 */
[C---:B------:R-:W-:Y:S04]  /*1f9c0*/  HMMA.16816.F32.BF16 R88, R112.reuse, R120, R88 ;  /* 0x000000787058723c */ /* 0x040fe80000041858 */
[----:B------:R-:W-:Y:S01]  /*1f9d0*/  FADD.FTZ R2, R143, R2 ;  /* 0x000000028f027221 */ /* 0x000fe20000010000 */
[----:B------:R-:W-:Y:S01]  /*1f9e0*/  FADD.FTZ R0, R148, R0 ;  /* 0x0000000094007221 */ /* 0x000fe20000010000 */
[--C-:B------:R-:W-:Y:S01]  /*1f9f0*/  HSET2.LE.AND R106, R106, R181.reuse, PT ;  /* 0x000000b56a6a7233 */ /* 0x100fe20003803000 */
[----:B------:R-:W-:Y:S01]  /*1fa00*/  FADD.FTZ R202, R141, R100 ;  /* 0x000000648dca7221 */ /* 0x000fe20000010000 */
[-C--:B------:R-:W-:Y:S03]  /*1fa10*/  HMMA.16816.F32.BF16 R92, R112, R122.reuse, R92 ;  /* 0x0000007a705c723c */ /* 0x080fe6000004185c */
[----:B------:R-:W-:Y:S01]  /*1fa20*/  FADD.FTZ R200, R200, R2 ;  /* 0x00000002c8c87221 */ /* 0x000fe20000010000 */
[----:B------:R-:W-:Y:S01]  /*1fa30*/  FADD.FTZ R0, R142, R0 ;  /* 0x000000008e007221 */ /* 0x000fe20000010000 */
[----:B------:R-:W-:Y:S02]  /*1fa40*/  LOP3.LUT R2, R133, 0xff00ff, RZ, 0xc0, !PT ;  /* 0x00ff00ff85027812 */ /* 0x000fe400078ec0ff */
[--C-:B------:R-:W-:Y:S01]  /*1fa50*/  HSET2.LE.AND R100, R124, R181.reuse, PT ;  /* 0x000000b57c647233 */ /* 0x100fe20003803000 */
[----:B------:R-:W-:Y:S04]  /*1fa60*/  HMMA.16816.F32.BF16 R96, R108, R122, R96 ;  /* 0x0000007a6c60723c */ /* 0x000fe80000041860 */
[----:B------:R-:W-:Y:S01]  /*1fa70*/  FADD.FTZ R198, R198, R0 ;  /* 0x00000000c6c67221 */ /* 0x000fe20000010000 */
[--C-:B------:R-:W-:Y:S02]  /*1fa80*/  HSET2.LE.AND R0, R125, R181.reuse, PT ;  /* 0x000000b57d007233 */ /* 0x100fe40003803000 */
[--C-:B------:R-:W-:Y:S02]  /*1fa90*/  HSET2.LE.AND R2, R2, R181.reuse, PT ;  /* 0x000000b502027233 */ /* 0x100fe40003803000 */
[----:B------:R-:W-:Y:S02]  /*1faa0*/  LOP3.LUT R120, R127, 0xff00ff, RZ, 0xc0, !PT ;  /* 0x00ff00ff7f787812 */ /* 0x000fe400078ec0ff */
[----:B------:R-:W-:Y:S01]  /*1fab0*/  LOP3.LUT R178, R178, R0, RZ, 0xc0, !PT ;  /* 0x00000000b2b27212 */ /* 0x000fe200078ec0ff */
[----:B------:R-:W-:Y:S01]  /*1fac0*/  FADD.FTZ R0, R238, R202 ;  /* 0x000000caee007221 */ /* 0x000fe20000010000 */
[----:B------:R-:W-:Y:S01]  /*1fad0*/  LOP3.LUT R179, R179, R2, RZ, 0xc0, !PT ;  /* 0x00000002b3b37212 */ /* 0x000fe200078ec0ff */
[----:B------:R-:W-:Y:S01]  /*1fae0*/  FADD.FTZ R2, R241, R200 ;  /* 0x000000c8f1027221 */ /* 0x000fe20000010000 */
[----:B------:R-:W-:Y:S01]  /*1faf0*/  LOP3.LUT R177, R177, R100, RZ, 0xc0, !PT ;  /* 0x00000064b1b17212 */ /* 0x000fe200078ec0ff */
[----:B------:R-:W-:Y:S01]  /*1fb00*/  IMAD.MOV.U32 R100, RZ, RZ, R101 ;  /* 0x000000ffff647224 */ /* 0x000fe200078e0065 */
[----:B------:R-:W-:Y:S01]  /*1fb10*/  F2FP.BF16.F32.PACK_AB R110, R197, R195 ;  /* 0x000000c3c56e723e */ /* 0x000fe200000010ff */
[----:B------:R-:W-:Y:S01]  /*1fb20*/  FADD.FTZ R2, R247, R2 ;  /* 0x00000002f7027221 */ /* 0x000fe20000010000 */
[----:B------:R-:W-:Y:S02]  /*1fb30*/  HSET2.LE.AND R120, R120, R181, PT ;  /* 0x000000b578787233 */ /* 0x000fe40003803000 */
[----:B------:R-:W-:Y:S01]  /*1fb40*/  F2FP.BF16.F32.PACK_AB R108, R203, R199 ;  /* 0x000000c7cb6c723e */ /* 0x000fe200000010ff */
[----:B------:R-:W1:Y:S01]  /*1fb50*/  LDSM.16.MT88.4 R180, [R180+0xbc00] ;  /* 0x00bc0000b4b4783b */ /* 0x000e620000004200 */
[----:B------:R-:W-:Y:S02]  /*1fb60*/  F2FP.BF16.F32.PACK_AB R109, R196, R194 ;  /* 0x000000c2c46d723e */ /* 0x000fe400000010ff */
[----:B------:R-:W-:Y:S02]  /*1fb70*/  F2FP.BF16.F32.PACK_AB R111, R184, R193 ;  /* 0x000000c1b86f723e */ /* 0x000fe400000010ff */
[----:B------:R-:W-:Y:S02]  /*1fb80*/  LOP3.LUT R110, R110, R116, RZ, 0xc0, !PT ;  /* 0x000000746e6e7212 */ /* 0x000fe400078ec0ff */
[-C--:B--2---:R-:W-:Y:S01]  /*1fb90*/  HMMA.16816.F32.BF16 R116, R176, R128.reuse, R4 ;  /* 0x00000080b074723c */ /* 0x084fe20000041804 */
[----:B------:R2:W4:Y:S04]  /*1fba0*/  LDSM.16.MT88.4 R4, [R107+0x2c00] ;  /* 0x002c00006b04783b */ /* 0x0005280000004200 */
[----:B------:R-:W-:Y:S02]  /*1fbb0*/  LOP3.LUT R108, R108, R105, RZ, 0xc0, !PT ;  /* 0x000000696c6c7212 */ /* 0x000fe400078ec0ff */
        /* <DEDUP_REMOVED lines=11> */
[----:B--2---:R-:W-:Y:S02]  /*1fc70*/  IMAD.MOV.U32 R107, RZ, RZ, R103 ;  /* 0x000000ffff6b7224 */ /* 0x004fe400078e0067 */
        /* <DEDUP_REMOVED lines=27> */
[----:B------:R-:W-:Y:S04]  /*1fe30*/  FADD.FTZ R8, R188, R3 ;  /* 0x00000003bc087221 */ /* 0x000fe80000010000 */
[C---:B------:R-:W-:Y:S04]  /*1fe40*/  HMMA.16816.F32.BF16 R144, R108.reuse, R152, R40 ;  /* 0x000000986c90723c */ /* 0x040fe80000041828 */
[----:B------:R-:W-:Y:S04]  /*1fe50*/  FADD.FTZ R8, R187, R8 ;  /* 0x00000008bb087221 */ /* 0x000fe80000010000 */
        /* <DEDUP_REMOVED lines=16> */
[----:B------:R-:W-:Y:S01]  /*1ff60*/  FADD.FTZ R2, R192, R8 ;  /* 0x00000008c0027221 */ /* 0x000fe20000010000 */
[----:B------:R-:W-:Y:S02]  /*1ff70*/  IMAD.MOV.U32 R108, RZ, RZ, R102 ;  /* 0x000000ffff6c7224 */ /* 0x000fe400078e0066 */
[----:B------:R-:W-:Y:S01]  /*1ff80*/  FADD.FTZ R5, R185, R3 ;  /* 0x00000003b9057221 */ /* 0x000fe20000010000 */
[----:B------:R-:W-:Y:S01]  /*1ff90*/  FADD.FTZ R4, R197, R4 ;  /* 0x00000004c5047221 */ /* 0x000fe20000010000 */
[----:B------:R-:W-:Y:S01]  /*1ffa0*/  FADD.FTZ R3, R193, R0 ;  /* 0x00000000c1037221 */ /* 0x000fe20000010000 */
[----:B------:R-:W-:Y:S01]  /*1ffb0*/  FADD.FTZ R2, R191, R2 ;  /* 0x00000002bf027221 */ /* 0x000fe20000010000 */
[----:B------:R-:W-:Y:S01]  /*1ffc0*/  FADD.FTZ R0, R190, R5 ;  /* 0x00000005be007221 */ /* 0x000fe20000010000 */
[----:B------:R-:W-:Y:S01]  /*1ffd0*/  HMMA.16816.F32.BF16 R96, R176, R6, R96 ;  /* 0x00000006b060723c */ /* 0x000fe20000041860 */
[----:B------:R-:W-:Y:S03]  /*1ffe0*/  STL [R1+0x48], R4 ;  /* 0x0000480401007387 */ /* 0x000fe60000100800 */
[----:B------:R-:W-:Y:S01]  /*1fff0*/  FADD.FTZ R3, R184, R3 ;  /* 0x00000003b8037221 */ /* 0x000fe20000010000 */
[----:B------:R-:W-:Y:S04]  /*20000*/  FADD.FTZ R0, R189, R0 ;  /* 0x00000000bd007221 */ /* 0x000fe80000010000 */
[----:B------:R1:W-:Y:S04]  /*20010*/  STL [R1+0x4c], R3 ;  /* 0x00004c0301007387 */ /* 0x0003e80000100800 */
[----:B------:R3:W-:Y:S04]  /*20020*/  STL [R1+0x44], R2 ;  /* 0x0000440201007387 */ /* 0x0007e80000100800 */
[----:B------:R3:W-:Y:S01]  /*20030*/  STL [R1+0x60], R0 ;  /* 0x0000600001007387 */ /* 0x0007e20000100800 */
[----:B-1----:R-:W-:Y:S01]  /*20040*/  IMAD.MOV.U32 R3, RZ, RZ, R104 ;  /* 0x000000ffff037224 */ /* 0x002fe200078e0068 */
[----:B------:R-:W-:Y:S06]  /*20050*/  BRA.U UP0, `(.L_x_1038) ;  /* 0xffffff9100107547 */ /* 0x000fec000b83ffff */
.L_x_1037:
[----:B---3--:R-:W2:Y:S01]  /*20060*/  LDL.LU R0, [R1+0x44] ;  /* 0x0000440001007983 */ /* 0x008ea20000300800 */
[----:B------:R-:W1:Y:S03]  /*20070*/  LDCU UR4, c[0x0][0x4fc] ;  /* 0x00009f80ff0477ac */ /* 0x000e660008000800 */
[----:B------:R-:W3:Y:S01]  /*20080*/  LDL.LU R8, [R1+0x60] ;  /* 0x0000600001087983 */ /* 0x000ee20000300800 */
[----:B------:R-:W-:Y:S01]  /*20090*/  SHF.L.U32 R53, R219, 0x3, RZ ;  /* 0x00000003db357819 */ /* 0x000fe200000006ff */
[----:B------:R-:W-:Y:S02]  /*200a0*/  UISETP.NE.AND UP3, UPT, UR19, -0x1, UPT ;  /* 0xffffffff1300788c */ /* 0x000fe4000bf65270 */
[----:B------:R-:W4:Y:S01]  /*200b0*/  LDL.LU R7, [R1+0x48] ;  /* 0x0000480001077983 */ /* 0x000f220000300800 */
[----:B------:R-:W1:Y:S01]  /*200c0*/  S2UR UR11, SR_CTAID.Y ;  /* 0x00000000000b79c3 */ /* 0x000e620000002600 */
[----:B------:R-:W1:Y:S02]  /*200d0*/  LDCU UR9, c[0x0][0x434] ;  /* 0x00008680ff0977ac */ /* 0x000e640008000800 */
[----:B------:R-:W4:Y:S01]  /*200e0*/  LDL.LU R5, [R1+0x4c] ;  /* 0x00004c0001057983 */ /* 0x000f220000300800 */
[----:B------:R-:W4:Y:S03]  /*200f0*/  LDCU.U8 UR10, c[0x0][0x548] ;  /* 0x0000a900ff0a77ac */ /* 0x000f260008000000 */
[----:B------:R-:W4:Y:S01]  /*20100*/  LDL.LU R6, [R1+0x6c] ;  /* 0x00006c0001067983 */ /* 0x000f220000300800 */
[----:B------:R-:W1:Y:S01]  /*20110*/  @!UP3 LDCU.64 UR6, c[0x0][0x400] ;  /* 0x00008000ff06b7ac */ /* 0x000e620008000a00 */
[----:B------:R-:W-:Y:S01]  /*20120*/  UISETP.NE.AND UP2, UPT, UR19, -0x1, UPT ;  /* 0xffffffff1300788c */ /* 0x000fe2000bf45270 */
[----:B------:R-:W4:Y:S01]  /*20130*/  LDCU UR13, c[0x0][0x434] ;  /* 0x00008680ff0d77ac */ /* 0x000f220008000800 */
[----:B-1----:R-:W-:-:S04]  /*20140*/  @!UP3 UIMAD.WIDE.U32 UR16, UR11, UR6, URZ ;  /* 0x000000060b10b2a5 */ /* 0x002fc8000f8e00ff */
[----:B------:R-:W-:Y:S01]  /*20150*/  @!UP3 UIMAD UR12, UR11, UR7, UR17 ;  /* 0x000000070b0cb2a4 */ /* 0x000fe2000f8e0211 */
[----:B------:R-:W1:Y:S02]  /*20160*/  @UP3 LDCU.64 UR6, c[0x0][0x408] ;  /* 0x00008100ff0637ac */ /* 0x000e640008000a00 */
[----:B-1----:R-:W-:Y:S01]  /*20170*/  @UP3 UIMAD.WIDE.U32 UR20, UR19, UR6, URZ ;  /* 0x00000006131432a5 */ /* 0x002fe2000f8e00ff */
[----:B------:R-:W1:Y:S03]  /*20180*/  S2UR UR6, SR_CTAID.Z ;  /* 0x00000000000679c3 */ /* 0x000e660000002700 */
[----:B------:R-:W-:Y:S02]  /*20190*/  @UP3 UIMAD UR12, UR19, UR7, UR21 ;  /* 0x00000007130c32a4 */ /* 0x000fe4000f8e0215 */
[----:B------:R-:W-:Y:S01]  /*201a0*/  @!UP2 UIMAD UR19, UR11, UR9, URZ ;  /* 0x000000090b13a2a4 */ /* 0x000fe2000f8e02ff */
[----:B------:R-:W-:Y:S01]  /*201b0*/  @UP3 UMOV UR16, UR20 ;  /* 0x0000001400103c82 */ /* 0x000fe20008000000 */
[----:B--2---:R-:W2:Y:S04]  /*201c0*/  SHFL.BFLY PT, R4, R0, 0x2, 0x1f ;  /* 0x0c401f0000047f89 */ /* 0x004ea800000e0000 */
[----:B---3--:R-:W3:Y:S04]  /*201d0*/  SHFL.BFLY PT, R3, R8, 0x2, 0x1f ;  /* 0x0c401f0008037f89 */ /* 0x008ee800000e0000 */
[----:B----4-:R-:W4:Y:S01]  /*201e0*/  SHFL.BFLY PT, R2, R7, 0x2, 0x1f ;  /* 0x0c401f0007027f89 */ /* 0x010f2200000e0000 */
[----:B-----5:R-:W-:-:S04]  /*201f0*/  LOP3.LUT R215, R6, R215, RZ, 0xfc, !PT ;  /* 0x000000d706d77212 */ /* 0x020fc800078efcff */
[----:B------:R-:W-:Y:S01]  /*20200*/  LOP3.LUT R215, R215, 0x20, R53, 0xf8, !PT ;  /* 0x00000020d7d77812 */ /* 0x000fe200078ef835 */
[----:B--2---:R-:W-:Y:S02]  /*20210*/  FADD.FTZ R4, R4, R0 ;  /* 0x0000000004047221 */ /* 0x004fe40000010000 */
[----:B------:R-:W2:Y:S01]  /*20220*/  SHFL.BFLY PT, R0, R5, 0x2, 0x1f ;  /* 0x0c401f0005007f89 */ /* 0x000ea200000e0000 */
[----:B---3--:R-:W-:-:S03]  /*20230*/  FADD.FTZ R3, R3, R8 ;  /* 0x0000000803037221 */ /* 0x008fc60000010000 */
[----:B------:R-:W3:Y:S01]  /*20240*/  SHFL.BFLY PT, R50, R4, 0x1, 0x1f ;  /* 0x0c201f0004327f89 */ /* 0x000ee200000e0000 */
[----:B----4-:R-:W-:-:S03]  /*20250*/  FADD.FTZ R2, R2, R7 ;  /* 0x0000000702027221 */ /* 0x010fc60000010000 */
[----:B------:R-:W4:Y:S04]  /*20260*/  SHFL.BFLY PT, R51, R3, 0x1, 0x1f ;  /* 0x0c201f0003337f89 */ /* 0x000f2800000e0000 */
[----:B------:R-:W1:Y:S01]  /*20270*/  SHFL.BFLY PT, R49, R2, 0x1, 0x1f ;  /* 0x0c201f0002317f89 */ /* 0x000e6200000e0000 */
[----:B--2---:R-:W-:Y:S01]  /*20280*/  FADD.FTZ R0, R0, R5 ;  /* 0x0000000500007221 */ /* 0x004fe20000010000 */
[----:B---3--:R-:W-:-:S04]  /*20290*/  FADD.FTZ R50, R4, R50 ;  /* 0x0000003204327221 */ /* 0x008fc80000010000 */
[----:B------:R-:W2:Y:S01]  /*202a0*/  SHFL.BFLY PT, R52, R0, 0x1, 0x1f ;  /* 0x0c201f0000347f89 */ /* 0x000ea200000e0000 */
[----:B------:R-:W3:Y:S01]  /*202b0*/  MUFU.RCP R4, R50 ;  /* 0x0000003200047308 */ /* 0x000ee20000001000 */
[----:B------:R-:W-:Y:S01]  /*202c0*/  FSETP.NE.FTZ.AND P3, PT, R50, RZ, PT ;  /* 0x000000ff3200720b */ /* 0x000fe20003f75000 */
[----:B----4-:R-:W-:Y:S01]  /*202d0*/  FADD.FTZ R51, R3, R51 ;  /* 0x0000003303337221 */ /* 0x010fe20000010000 */
[----:B------:R-:W-:Y:S01]  /*202e0*/  LOP3.LUT R3, R53, 0xc0, RZ, 0xc0, !PT ;  /* 0x000000c035037812 */ /* 0x000fe200078ec0ff */
[----:B-1----:R-:W-:-:S03]  /*202f0*/  FADD.FTZ R49, R2, R49 ;  /* 0x0000003102317221 */ /* 0x002fc60000010000 */
[----:B------:R-:W-:Y:S01]  /*20300*/  FSETP.NE.FTZ.AND P2, PT, R51, RZ, PT ;  /* 0x000000ff3300720b */ /* 0x000fe20003f55000 */
[----:B------:R-:W1:Y:S01]  /*20310*/  MUFU.RCP R5, R51 ;  /* 0x0000003300057308 */ /* 0x000e620000001000 */
[----:B------:R-:W-:Y:S02]  /*20320*/  LOP3.LUT R3, R3, 0x18, R219, 0xf8, !PT ;  /* 0x0000001803037812 */ /* 0x000fe400078ef8db */
[----:B------:R-:W-:Y:S02]  /*20330*/  FSETP.NE.FTZ.AND P1, PT, R49, RZ, PT ;  /* 0x000000ff3100720b */ /* 0x000fe40003f35000 */
[----:B------:R-:W-:Y:S02]  /*20340*/  LOP3.LUT R215, R215, R3, RZ, 0xfc, !PT ;  /* 0x00000003d7d77212 */ /* 0x000fe400078efcff */
[----:B---3--:R-:W-:Y:S01]  /*20350*/  FSEL R2, R4, 1, P3 ;  /* 0x3f80000004027808 */ /* 0x008fe20001800000 */
[----:B--2---:R-:W-:-:S04]  /*20360*/  FADD.FTZ R52, R0, R52 ;  /* 0x0000003400347221 */ /* 0x004fc80000010000 */
[----:B------:R-:W-:Y:S02]  /*20370*/  FMUL.FTZ R0, R2, UR4 ;  /* 0x0000000402007c20 */ /* 0x000fe40008410000 */
[----:B------:R-:W2:Y:S01]  /*20380*/  MUFU.RCP R2, R49 ;  /* 0x0000003100027308 */ /* 0x000ea20000001000 */
        /* <DEDUP_REMOVED lines=26> */
[----:B------:R-:W1:Y:S01]  /*20530*/  MUFU.RCP R0, R52 ;  /* 0x0000003400007308 */ /* 0x000e620000001000 */
[----:B------:R-:W-:Y:S01]  /*20540*/  FMUL.FTZ R3, R4, UR4 ;  /* 0x0000000404037c20 */ /* 0x000fe20008410000 */
[----:B--2---:R-:W-:-:S02]  /*20550*/  FSEL R2, R2, 1, P1 ;  /* 0x3f80000002027808 */ /* 0x004fc40000800000 */
        /* <DEDUP_REMOVED lines=27> */
[----:B------:R-:W-:Y:S01]  /*20710*/  LOP3.LUT R3, R214, 0x20, RZ, 0xc0, !PT ;  /* 0x00000020d6037812 */ /* 0x000fe200078ec0ff */
        /* <DEDUP_REMOVED lines=55> */
[----:B------:R-:W1:Y:S01]  /*20a90*/  LDCU.U8 UR4, c[0x0][0x549] ;  /* 0x0000a920ff0477ac */ /* 0x000e620008000000 */
        /* <DEDUP_REMOVED lines=99> */
[----:B--2---:R-:W2:Y:S03]  /*210d0*/  @P3 LDC R3, c[0x0][0x458] ;  /* 0x00011600ff033b82 */ /* 0x004ea60000000800 */
[----:B------:R1:W-:Y:S04]  /*210e0*/  STS [R0+0x5030], R6 ;  /* 0x0050300600007388 */ /* 0x0003e80000000800 */
[----:B------:R3:W-:Y:S01]  /*210f0*/  STS [R0+0x5230], R5 ;  /* 0x0052300500007388 */ /* 0x0007e20000000800 */
[----:B----4-:R4:W2:Y:S08]  /*21100*/  @P3 MUFU.LG2 R2, R50 ;  /* 0x0000003200023308 */ /* 0x0108b00000000c00 */
[----:B-1----:R4:W1:Y:S01]  /*21110*/  @P2 MUFU.LG2 R6, R51 ;  /* 0x0000003300062308 */ /* 0x0028620000000c00 */
[----:B---3--:R-:W-:-:S04]  /*21120*/  LOP3.LUT R0, R219, 0x18, RZ, 0xc0, !PT ;  /* 0x00000018db007812 */ /* 0x008fc800078ec0ff */
[----:B------:R-:W-:-:S04]  /*21130*/  LOP3.LUT R0, R0, 0xd8, R53, 0x78, !PT ;  /* 0x000000d800007812 */ /* 0x000fc800078e7835 */
[----:B------:R-:W-:-:S04]  /*21140*/  LOP3.LUT R0, R0, 0x1f20, R53, 0xf8, !PT ;  /* 0x00001f2000007812 */ /* 0x000fc800078ef835 */
[----:B------:R-:W-:Y:S01]  /*21150*/  LEA R24, R0, UR5, 0x1 ;  /* 0x0000000500187c11 */ /* 0x000fe2000f8e08ff */
[----:B------:R-:W-:Y:S01]  /*21160*/  USHF.R.S32.HI UR5, URZ, 0x1f, UR19 ;  /* 0x0000001fff057899 */ /* 0x000fe20008011413 */
[----:B------:R-:W-:Y:S11]  /*21170*/  BRA.U UP1, `(.L_x_1041) ;  /* 0x0000000101207547 */ /* 0x000ff6000b800000 */
        /* <DEDUP_REMOVED lines=8> */
.L_x_1041:
[----:B------:R-:W-:Y:S01]  /*21200*/  BAR.SYNC.DEFER_BLOCKING 0x0 ;  /* 0x0000000000007b1d */ /* 0x000fe20000010000 */
[----:B--2---:R-:W-:Y:S01]  /*21210*/  @P3 FMUL.FTZ R0, R2, 0.69314718246459960938 ;  /* 0x3f31721802003820 */ /* 0x004fe20000410000 */
[----:B------:R-:W-:Y:S01]  /*21220*/  MOV R19, 0x7f800000 ;  /* 0x7f80000000137802 */ /* 0x000fe20000000f00 */
[----:B------:R-:W-:Y:S01]  /*21230*/  UIMAD UR13, UR6, UR13, URZ ;  /* 0x0000000d060d72a4 */ /* 0x000fe2000f8e02ff */
[----:B------:R-:W-:Y:S01]  /*21240*/  MOV R17, 0x7f800000 ;  /* 0x7f80000000117802 */ /* 0x000fe20000000f00 */
[----:B------:R-:W-:-:S03]  /*21250*/  @P3 FFMA.FTZ R19, R103, R3, R0 ;  /* 0x0000000367133223 */ /* 0x000fc60000010000 */
[----:B------:R-:W2:Y:S01]  /*21260*/  @P1 LDC R8, c[0x0][0x458] ;  /* 0x00011600ff081b82 */ /* 0x000ea20000000800 */
[----:B------:R-:W3:Y:S01]  /*21270*/  @P1 MUFU.LG2 R5, R49 ;  /* 0x0000003100051308 */ /* 0x000ee20000000c00 */
[----:B------:R-:W2:Y:S01]  /*21280*/  S2R R22, SR_CTAID.X ;  /* 0x0000000000167919 */ /* 0x000ea20000002500 */
[----:B------:R-:W-:Y:S01]  /*21290*/  LOP3.LUT P3, RZ, R219, 0x3, RZ, 0xc0, !PT ;  /* 0x00000003dbff7812 */ /* 0x000fe2000786c0ff */
[----:B------:R-:W-:Y:S01]  /*212a0*/  UIMAD UR9, UR4, UR15, URZ ;  /* 0x0000000f040972a4 */ /* 0x000fe2000f8e02ff */
[----:B-1----:R-:W-:Y:S01]  /*212b0*/  @P2 FMUL.FTZ R3, R6, 0.69314718246459960938 ;  /* 0x3f31721806032820 */ /* 0x002fe20000410000 */
[----:B------:R-:W-:Y:S01]  /*212c0*/  USEL UR19, UR19, URZ, UP0 ;  /* 0x000000ff13137287 */ /* 0x000fe20008000000 */
[----:B------:R-:W-:Y:S01]  /*212d0*/  BSSY.RECONVERGENT B0, `(.L_x_1042) ;  /* 0x000003a000007945 */ /* 0x000fe20003800200 */
[----:B------:R-:W1:Y:S01]  /*212e0*/  @P2 LDC R9, c[0x0][0x458] ;  /* 0x00011600ff092b82 */ /* 0x000e620000000800 */
[----:B------:R-:W5:Y:S01]  /*212f0*/  @P0 MUFU.LG2 R4, R52 ;  /* 0x0000003400040308 */ /* 0x000f620000000c00 */
[----:B------:R-:W-:Y:S01]  /*21300*/  @!UP0 UIMAD UR13, UR11, UR7, UR13 ;  /* 0x000000070b0d82a4 */ /* 0x000fe2000f8e020d */
[----:B------:R-:W-:Y:S01]  /*21310*/  MOV R18, 0x7f800000 ;  /* 0x7f80000000127802 */ /* 0x000fe20000000f00 */
[----:B------:R-:W-:Y:S01]  /*21320*/  USHF.L.U32 UR9, UR9, 0x7, URZ ;  /* 0x0000000709097899 */ /* 0x000fe200080006ff */
[----:B------:R-:W-:Y:S01]  /*21330*/  MOV R16, 0x7f800000 ;  /* 0x7f80000000107802 */ /* 0x000fe20000000f00 */
[----:B------:R-:W-:-:S02]  /*21340*/  USEL UR5, UR5, URZ, UP0 ;  /* 0x000000ff05057287 */ /* 0x000fc40008000000 */
[----:B------:R-:W4:Y:S01]  /*21350*/  @P0 LDC R7, c[0x0][0x458] ;  /* 0x00011600ff070b82 */ /* 0x000f220000000800 */
[----:B------:R-:W-:Y:S01]  /*21360*/  USHF.R.S32.HI UR8, URZ, 0x1f, UR13 ;  /* 0x0000001fff087899 */ /* 0x000fe2000801140d */
[----:B------:R1:W4:Y:S01]  /*21370*/  LDS.128 R28, [R24+0x1800] ;  /* 0x00180000181c7984 */ /* 0x0003220000000c00 */
[----:B------:R-:W-:Y:S01]  /*21380*/  USHF.R.S32.HI UR7, URZ, 0x1f, UR9 ;  /* 0x0000001fff077899 */ /* 0x000fe20008011409 */
[----:B---3--:R-:W-:Y:S01]  /*21390*/  @P1 FMUL.FTZ R2, R5, 0.69314718246459960938 ;  /* 0x3f31721805021820 */ /* 0x008fe20000410000 */
[----:B------:R-:W-:-:S03]  /*213a0*/  UIADD3 UR19, UP1, UP0, UR9, UR19, UR13 ;  /* 0x0000001309137290 */ /* 0x000fc6000f83e00d */
[----:B--2---:R-:W-:Y:S01]  /*213b0*/  @P1 FFMA.FTZ R17, R104, R8, R2 ;  /* 0x0000000868111223 */ /* 0x004fe20000010002 */
[----:B------:R-:W-:Y:S01]  /*213c0*/  UIADD3.X UR5, UPT, UPT, UR7, UR5, UR8, UP1, UP0 ;  /* 0x0000000507057290 */ /* 0x000fe20008fe0408 */
[----:B-----5:R-:W-:Y:S01]  /*213d0*/  @P0 FMUL.FTZ R0, R4, 0.69314718246459960938 ;  /* 0x3f31721804000820 */ /* 0x020fe20000410000 */
[----:B------:R-:W-:Y:S01]  /*213e0*/  SHF.R.U32.HI R2, RZ, 0x2, R219 ;  /* 0x00000002ff027819 */ /* 0x000fe200000116db */
[----:B-1----:R-:W-:Y:S02]  /*213f0*/  @P2 FFMA.FTZ R18, R102, R9, R3 ;  /* 0x0000000966122223 */ /* 0x002fe40000010003 */
[----:B----4-:R-:W-:Y:S01]  /*21400*/  @P0 FFMA.FTZ R16, R101, R7, R0 ;  /* 0x0000000765100223 */ /* 0x010fe20000010000 */
        /* <DEDUP_REMOVED lines=38> */
.L_x_1043:
[----:B------:R-:W-:Y:S05]  /*21670*/  BSYNC.RECONVERGENT B0 ;  /* 0x0000000000007941 */ /* 0x000fea0003800200 */
.L_x_1042:
[----:B------:R2:W5:Y:S04]  /*21680*/  LDL R27, [R1+0x68] ;  /* 0x00006800011b7983 */ /* 0x0005680000100800 */
[----:B------:R2:W5:Y:S01]  /*21690*/  LDL R32, [R1+0x64] ;  /* 0x0000640001207983 */ /* 0x0005620000100800 */
[----:B------:R-:W-:Y:S01]  /*216a0*/  IMAD.MOV.U32 R3, RZ, RZ, RZ ;  /* 0x000000ffff037224 */ /* 0x000fe200078e00ff */
[----:B------:R-:W3:Y:S01]  /*216b0*/  LDCU.64 UR4, c[0x0][0x410] ;  /* 0x00008200ff0477ac */ /* 0x000ee20008000a00 */
[----:B------:R-:W-:Y:S01]  /*216c0*/  LOP3.LUT R26, R53, 0x18, RZ, 0xc0, !PT ;  /* 0x00000018351a7812 */ /* 0x000fe200078ec0ff */
[----:B-1----:R2:W1:Y:S01]  /*216d0*/  LDS.128 R16, [R24+0x2000] ;  /* 0x0020000018107984 */ /* 0x0024620000000c00 */
[----:B------:R-:W-:Y:S01]  /*216e0*/  IMAD.WIDE.U32 R6, R22, 0x80, R2 ;  /* 0x0000008016067825 */ /* 0x000fe200078e0002 */
[C---:B------:R-:W-:Y:S01]  /*216f0*/  ISETP.GE.AND P3, PT, R2.reuse, UR14, PT ;  /* 0x0000000e02007c0c */ /* 0x040fe2000bf66270 */
[----:B------:R-:W-:Y:S01]  /*21700*/  BSSY.RECONVERGENT B0, `(.L_x_1044) ;  /* 0x0000020000007945 */ /* 0x000fe20003800200 */
[----:B------:R2:W4:Y:S01]  /*21710*/  LDS.128 R20, [R24] ;  /* 0x0000000018147984 */ /* 0x0005220000000c00 */
[----:B------:R-:W-:Y:S01]  /*21720*/  VIADD R0, R2, 0x20 ;  /* 0x0000002002007836 */ /* 0x000fe20000000000 */
[----:B------:R-:W-:-:S02]  /*21730*/  IADD3 R4, P0, PT, R26, UR16, RZ ;  /* 0x000000101a047c10 */ /* 0x000fc4000ff1e0ff */
[----:B------:R2:W1:Y:S01]  /*21740*/  LDS.128 R12, [R24+0x4000] ;  /* 0x00400000180c7984 */ /* 0x0004620000000c00 */
        /* <DEDUP_REMOVED lines=12> */
[----:B------:R-:W-:Y:S01]  /*21810*/  IMAD.MOV.U32 R8, RZ, RZ, R10 ;  /* 0x000000ffff087224 */ /* 0x000fe200078e000a */
[----:B------:R-:W2:Y:S01]  /*21820*/  LDCU UR8, c[0x0][0x440] ;  /* 0x00008800ff0877ac */ /* 0x000ea20008000800 */
[----:B------:R-:W4:Y:S01]  /*21830*/  LDCU.64 UR4, c[0x0][0x3f0] ;  /* 0x00007e00ff0477ac */ /* 0x000f220008000a00 */
[----:B---3--:R-:W-:Y:S02]  /*21840*/  IMAD R0, R7, UR6, RZ ;  /* 0x0000000607007c24 */ /* 0x008fe4000f8e02ff */
[----:B------:R-:W-:Y:S01]  /*21850*/  IMAD.WIDE.U32 R4, R6, UR6, R8 ;  /* 0x0000000606047c25 */ /* 0x000fe2000f8e0008 */
[----:B--2---:R-:W-:-:S03]  /*21860*/  ISETP.GE.AND P5, PT, R26, UR8, PT ;  /* 0x000000081a007c0c */ /* 0x004fc6000bfa6270 */
[----:B------:R-:W-:Y:S01]  /*21870*/  IMAD R0, R6, UR7, R0 ;  /* 0x0000000706007c24 */ /* 0x000fe2000f8e0200 */
[----:B-----5:R-:W-:Y:S02]  /*21880*/  ISETP.GE.AND P4, PT, R32, UR8, PT ;  /* 0x0000000820007c0c */ /* 0x020fe4000bf86270 */
[----:B------:R-:W-:Y:S01]  /*21890*/  ISETP.GE.AND P3, PT, R27, UR8, PT ;  /* 0x000000081b007c0c */ /* 0x000fe2000bf66270 */
[----:B------:R-:W-:Y:S01]  /*218a0*/  IMAD.IADD R0, R0, 0x1, R5 ;  /* 0x0000000100007824 */ /* 0x000fe200078e0205 */
[----:B----4-:R-:W-:-:S04]  /*218b0*/  LEA R2, P6, R4, UR4, 0x1 ;  /* 0x0000000404027c11 */ /* 0x010fc8000f8c08ff */
[----:B------:R-:W-:-:S05]  /*218c0*/  LEA.HI.X R3, R4, UR5, R0, 0x1, P6 ;  /* 0x0000000504037c11 */ /* 0x000fca000b0f0c00 */
[----:B------:R3:W-:Y:S04]  /*218d0*/  @!P5 STG.E.128 desc[UR28][R2.64], R20 ;  /* 0x000000140200d986 */ /* 0x0007e8000c101d1c */
[----:B-1----:R3:W-:Y:S04]  /*218e0*/  @!P4 STG.E.128 desc[UR28][R2.64+0x40], R16 ;  /* 0x000040100200c986 */ /* 0x0027e8000c101d1c */
[----:B------:R3:W-:Y:S02]  /*218f0*/  @!P3 STG.E.128 desc[UR28][R2.64+0x80], R12 ;  /* 0x0000800c0200b986 */ /* 0x0007e4000c101d1c */
.L_x_1045:
[----:B------:R-:W-:Y:S05]  /*21900*/  BSYNC.RECONVERGENT B0 ;  /* 0x0000000000007941 */ /* 0x000fea0003800200 */
.L_x_1044:
[----:B---34-:R3:W4:Y:S01]  /*21910*/  LDS.128 R20, [R24+0x800] ;  /* 0x0008000018147984 */ /* 0x0187220000000c00 */
[----:B------:R-:W-:Y:S03]  /*21920*/  BSSY.RECONVERGENT B0, `(.L_x_1046) ;  /* 0x0000017000007945 */ /* 0x000fe60003800200 */
[----:B-1----:R3:W1:Y:S04]  /*21930*/  LDS.128 R16, [R24+0x2800] ;  /* 0x0028000018107984 */ /* 0x0026680000000c00 */
[----:B------:R3:W1:Y:S01]  /*21940*/  LDS.128 R12, [R24+0x4800] ;  /* 0x00480000180c7984 */ /* 0x0006620000000c00 */
        /* <DEDUP_REMOVED lines=18> */
[----:B-1----:R2:W-:Y:S04]  /*21a70*/  @!P3 STG.E.128 desc[UR28][R2.64+0x40], R16 ;  /* 0x000040100200b986 */ /* 0x0025e8000c101d1c */
[----:B------:R2:W-:Y:S02]  /*21a80*/  @!P2 STG.E.128 desc[UR28][R2.64+0x80], R12 ;  /* 0x0000800c0200a986 */ /* 0x0005e4000c101d1c */
.L_x_1047:
[----:B------:R-:W-:Y:S05]  /*21a90*/  BSYNC.RECONVERGENT B0 ;  /* 0x0000000000007941 */ /* 0x000fea0003800200 */
.L_x_1046:
[----:B--2-4-:R2:W4:Y:S01]  /*21aa0*/  LDS.128 R20, [R24+0x1000] ;  /* 0x0010000018147984 */ /* 0x0145220000000c00 */
[----:B------:R-:W-:Y:S03]  /*21ab0*/  BSSY.RECONVERGENT B0, `(.L_x_1048) ;  /* 0x0000017000007945 */ /* 0x000fe60003800200 */
[----:B-1----:R2:W1:Y:S04]  /*21ac0*/  LDS.128 R16, [R24+0x3000] ;  /* 0x0030000018107984 */ /* 0x0024680000000c00 */
[----:B------:R2:W1:Y:S01]  /*21ad0*/  LDS.128 R12, [R24+0x5000] ;  /* 0x00500000180c7984 */ /* 0x0004620000000c00 */
[----:B------:R-:W-:Y:S05]  /*21ae0*/  @P1 BRA `(.L_x_1049) ;  /* 0x00000000004c1947 */ /* 0x000fea0003800000 */
[----:B------:R-:W3:Y:S01]  /*21af0*/  LDCU.64 UR6, c[0x0][0x408] ;  /* 0x00008100ff0677ac */ /* 0x000ee20008000a00 */
[----:B------:R-:W-:Y:S02]  /*21b00*/  IADD3 R0, P1, PT, R6, 0x40, RZ ;  /* 0x0000004006007810 */ /* 0x000fe40007f3e0ff */
[----:B------:R-:W-:Y:S01]  /*21b10*/  MOV R3, R9 ;  /* 0x0000000900037202 */ /* 0x000fe20000000f00 */
[----:B------:R-:W2:Y:S02]  /*21b20*/  LDCU UR8, c[0x0][0x440] ;  /* 0x00008800ff0877ac */ /* 0x000ea40008000800 */
[----:B------:R-:W-:Y:S01]  /*21b30*/  IMAD.X R2, RZ, RZ, R7, P1 ;  /* 0x000000ffff027224 */ /* 0x000fe200008e0607 */
[----:B------:R-:W4:Y:S03]  /*21b40*/  LDCU.64 UR4, c[0x0][0x3f0] ;  /* 0x00007e00ff0477ac */ /* 0x000f260008000a00 */
[----:B---3--:R-:W-:-:S02]  /*21b50*/  IMAD R25, R2, UR6, RZ ;  /* 0x0000000602197c24 */ /* 0x008fc4000f8e02ff */
[----:B------:R-:W-:Y:S01]  /*21b60*/  IMAD.MOV.U32 R2, RZ, RZ, R10 ;  /* 0x000000ffff027224 */ /* 0x000fe200078e000a */
[----:B--2---:R-:W-:-:S03]  /*21b70*/  ISETP.GE.AND P3, PT, R26, UR8, PT ;  /* 0x000000081a007c0c */ /* 0x004fc6000bf66270 */
        /* <DEDUP_REMOVED lines=10> */
.L_x_1049:
[----:B------:R-:W-:Y:S05]  /*21c20*/  BSYNC.RECONVERGENT B0 ;  /* 0x0000000000007941 */ /* 0x000fea0003800200 */
.L_x_1048:
[----:B-12---:R1:W2:Y:S01]  /*21c30*/  LDS.128 R16, [R24+0x3800] ;  /* 0x0038000018107984 */ /* 0x0062a20000000c00 */
[----:B------:R-:W-:Y:S05]  /*21c40*/  @P0 EXIT ;  /* 0x000000000000094d */ /* 0x000fea0003800000 */
[----:B------:R-:W3:Y:S01]  /*21c50*/  LDCU.64 UR6, c[0x0][0x408] ;  /* 0x00008100ff0677ac */ /* 0x000ee20008000a00 */
[----:B------:R1:W1:Y:S01]  /*21c60*/  LDS.128 R12, [R24+0x5800] ;  /* 0x00580000180c7984 */ /* 0x0002620000000c00 */
[----:B------:R-:W-:Y:S01]  /*21c70*/  IADD3 R0, P0, PT, R6, 0x60, RZ ;  /* 0x0000006006007810 */ /* 0x000fe20007f1e0ff */
[----:B------:R-:W4:Y:S01]  /*21c80*/  LDCU UR8, c[0x0][0x440] ;  /* 0x00008800ff0877ac */ /* 0x000f220008000800 */
[----:B------:R-:W-:-:S03]  /*21c90*/  MOV R3, R9 ;  /* 0x0000000900037202 */ /* 0x000fc60000000f00 */
[----:B------:R-:W-:Y:S01]  /*21ca0*/  IMAD.X R2, RZ, RZ, R7, P0 ;  /* 0x000000ffff027224 */ /* 0x000fe200000e0607 */
[----:B------:R-:W2:Y:S03]  /*21cb0*/  LDCU.64 UR4, c[0x0][0x3f0] ;  /* 0x00007e00ff0477ac */ /* 0x000ea60008000a00 */
[----:B---3--:R-:W-:Y:S02]  /*21cc0*/  IMAD R6, R2, UR6, RZ ;  /* 0x0000000602067c24 */ /* 0x008fe4000f8e02ff */
[----:B------:R-:W-:Y:S01]  /*21cd0*/  IMAD.MOV.U32 R2, RZ, RZ, R10 ;  /* 0x000000ffff027224 */ /* 0x000fe200078e000a */
[----:B----4-:R-:W-:-:S03]  /*21ce0*/  ISETP.GE.AND P2, PT, R26, UR8, PT ;  /* 0x000000081a007c0c */ /* 0x010fc6000bf46270 */
        /* <DEDUP_REMOVED lines=8> */
[----:B------:R2:W-:Y:S01]  /*21d70*/  @!P1 STG.E.128 desc[UR28][R2.64+0x40], R16 ;  /* 0x0000401002009986 */ /* 0x0005e2000c101d1c */
[----:B-1----:R-:W-:Y:S05]  /*21d80*/  @P0 EXIT ;  /* 0x000000000000094d */ /* 0x002fea0003800000 */
[----:B------:R-:W-:Y:S01]  /*21d90*/  STG.E.128 desc[UR28][R2.64+0x80], R12 ;  /* 0x0000800c02007986 */ /* 0x000fe2000c101d1c */
[----:B------:R-:W-:Y:S05]  /*21da0*/  EXIT ;  /* 0x000000000000794d */ /* 0x000fea0003800000 */
.L_x_1050:
        /* <DEDUP_REMOVED lines=13> */
.L_x_1367:


//--------------------- .text._ZN5flash16flash_fwd_kernelI23Flash_fwd_kernel_traitsILi96ELi128ELi64ELi4ELb0ELb0EN7cutlass10bfloat16_tE19Flash_kernel_traitsILi96ELi128ELi64ELi4ES3_EELb1ELb0ELb1ELb0ELb0ELb0ELb0ELb1EEEvNS_16Flash_fwd_paramsE --------------------------
	.section	.text._ZN5flash16flash_fwd_kernelI23Flash_fwd_kernel_traitsILi96ELi128ELi64ELi4ELb0ELb0EN7cutlass10bfloat16_tE19Flash_kernel_traitsILi96ELi128ELi64ELi4ES3_EELb1ELb0ELb1ELb0ELb0ELb0ELb0ELb1EEEvNS_16Flash_fwd_paramsE,"ax",@progbits
	.align	128
        .global         _ZN5flash16flash_fwd_kernelI23Flash_fwd_kernel_traitsILi96ELi128ELi64ELi4ELb0ELb0EN7cutlass10bfloat16_tE19Flash_kernel_traitsILi96ELi128ELi64ELi4ES3_EELb1ELb0ELb1ELb0ELb0ELb0ELb0ELb1EEEvNS_16Flash_fwd_paramsE
        .type           _ZN5flash16flash_fwd_kernelI23Flash_fwd_kernel_traitsILi96ELi128ELi64ELi4ELb0ELb0EN7cutlass10bfloat16_tE19Flash_kernel_traitsILi96ELi128ELi64ELi4ES3_EELb1ELb0ELb1ELb0ELb0ELb0ELb0ELb1EEEvNS_16Flash_fwd_paramsE,@function
        .size           _ZN5flash16flash_fwd_kernelI23Flash_fwd_kernel_traitsILi96ELi128ELi64ELi4ELb0ELb0EN7cutlass10bfloat16_tE19Flash_kernel_traitsILi96ELi128ELi64ELi4ES3_EELb1ELb0ELb1ELb0ELb0ELb0ELb0ELb1EEEvNS_16Flash_fwd_paramsE,(.L_x_1368 - _ZN5flash16flash_fwd_kernelI23Flash_fwd_kernel_traitsILi96ELi128ELi64ELi4ELb0ELb0EN7cutlass10bfloat16_tE19Flash_kernel_traitsILi96ELi128ELi64ELi4ES3_EELb1ELb0ELb1ELb0ELb0ELb0ELb0ELb1EEEvNS_16Flash_fwd_paramsE)
        .other          _ZN5flash16flash_fwd_kernelI23Flash_fwd_kernel_traitsILi96ELi128ELi64ELi4ELb0ELb0EN7cutlass10bfloat16_tE19Flash_kernel_traitsILi96ELi128ELi64ELi4ES3_EELb1ELb0ELb1ELb0ELb0ELb0ELb0ELb1EEEvNS_16Flash_fwd_paramsE,@"STO_CUDA_ENTRY STV_DEFAULT"
_ZN5flash16flash_fwd_kernelI23Flash_fwd_kernel_traitsILi96ELi128ELi64ELi4ELb0ELb0EN7cutlass10bfloat16_tE19Flash_kernel_traitsILi96ELi128ELi64ELi4ES3_EELb1ELb0ELb1ELb0ELb0ELb0ELb0ELb1EEEvNS_16Flash_fwd_paramsE:
.text._ZN5flash16flash_fwd_kernelI23Flash_fwd_kernel_traitsILi96ELi128ELi64ELi4ELb0ELb0EN7cutlass10bfloat16_tE19Flash_kernel_traitsILi96ELi128ELi64ELi4ES3_EELb1ELb0ELb1ELb0ELb0ELb0ELb0ELb1EEEvNS_16Flash_fwd_paramsE:
        /* <DEDUP_REMOVED lines=32> */
[----:B--2---:R-:W-:Y:S01]  /*0200*/  UIMAD.WIDE.U32 UR16, UR12, 0x4, UR16 ;  /* 0x000000040c1078a5 */ /* 0x004fe2000f8e0010 */
[----:B------:R-:W1:Y:S01]  /*0210*/  LDCU.64 UR4, c[0x0][0x478] ;  /* 0x00008f00ff0477ac */ /* 0x000e620008000a00 */
[----:B------:R-:W-:Y:S01]  /*0220*/  PLOP3.LUT P2, PT, PT, PT, UP4, 0x80, 0x8 ;  /* 0x000000000008781c */ /* 0x000fe20003f4f048 */
[----:B------:R-:W-:-:S02]  /*0230*/  USHF.L.U32 UR11, UR12, 0x2, URZ ;  /* 0x000000020c0b7899 */ /* 0x000fc400080006ff */
[----:B------:R-:W-:-:S05]  /*0240*/  UISETP.NE.AND UP5, UPT, UR13, URZ, UPT ;  /* 0x000000ff0d00728c */ /* 0x000fca000bfa5270 */
[----:B------:R-:W2:Y:S01]  /*0250*/  @!P3 LDC.64 R6, c[0x0][0x528] ;  /* 0x00014a00ff06bb82 */ /* 0x000ea20000000a00 */
[----:B------:R-:W-:Y:S02]  /*0260*/  UISETP.EQ.U32.AND UP2, UPT, UR6, URZ, UPT ;  /* 0x000000ff0600728c */ /* 0x000fe4000bf42070 */
[----:B------:R-:W-:Y:S02]  /*0270*/  USHF.R.U32.HI UR10, URZ, 0x1e, UR12 ;  /* 0x0000001eff0a7899 */ /* 0x000fe4000801160c */
[----:B------:R-:W-:Y:S02]  /*0280*/  UISETP.EQ.OR.EX UP2, UPT, UR7, URZ, !UP5, UP2 ;  /* 0x000000ff0700728c */ /* 0x000fe4000ef42720 */
[----:B-1----:R-:W-:-:S04]  /*0290*/  UISETP.NE.U32.AND UP0, UPT, UR4, URZ, UPT ;  /* 0x000000ff0400728c */ /* 0x002fc8000bf05070 */
[----:B------:R-:W-:Y:S01]  /*02a0*/  UISETP.NE.AND.EX UP0, UPT, UR5, URZ, UPT, UP0 ;  /* 0x000000ff0500728c */ /* 0x000fe2000bf05300 */
[----:B----4-:R-:W-:Y:S02]  /*02b0*/  @P1 R2UR UR34, R4 ;  /* 0x00000000042212ca */ /* 0x010fe400000e0000 */
[----:B------:R-:W-:-:S11]  /*02c0*/  @P1 R2UR UR35, R5 ;  /* 0x00000000052312ca */ /* 0x000fd600000e0000 */
[----:B------:R-:W-:Y:S02]  /*02d0*/  IMAD.U32 R4, RZ, RZ, UR34 ;  /* 0x00000022ff047e24 */ /* 0x000fe4000f8e00ff */
[----:B------:R-:W-:-:S05]  /*02e0*/  IMAD.U32 R5, RZ, RZ, UR35 ;  /* 0x00000023ff057e24 */ /* 0x000fca000f8e00ff */
[----:B--2---:R1:W-:Y:S01]  /*02f0*/  @!P3 STG.E.64 desc[UR28][R6.64], R4 ;  /* 0x000000040600b986 */ /* 0x0043e2000c101b1c */
[----:B---3--:R-:W-:Y:S01]  /*0300*/  @P1 IADD3 R14, P0, PT, R2, R0, RZ ;  /* 0x00000000020e1210 */ /* 0x008fe20007f1e0ff */
[----:B------:R-:W-:Y:S01]  /*0310*/  IMAD.U32 R2, RZ, RZ, UR16 ;  /* 0x00000010ff027e24 */ /* 0x000fe2000f8e00ff */
[----:B------:R-:W-:-:S03]  /*0320*/  @UP3 UIADD3 UR16, UP1, UPT, UR11, UR8, URZ ;  /* 0x000000080b103290 */ /* 0x000fc6000ff3e0ff */
[----:B------:R-:W-:Y:S01]  /*0330*/  @P1 IMAD.X R13, RZ, RZ, R3, P0 ;  /* 0x000000ffff0d1224 */ /* 0x000fe200000e0603 */
[----:B------:R-:W-:Y:S02]  /*0340*/  PLOP3.LUT P1, PT, PT, PT, UP3, 0x80, 0x8 ;  /* 0x000000000008781c */ /* 0x000fe40003f2f038 */
[----:B------:R-:W-:Y:S01]  /*0350*/  MOV R3, UR17 ;  /* 0x0000001100037c02 */ /* 0x000fe20008000f00 */
[----:B------:R-:W-:Y:S02]  /*0360*/  @UP3 UIADD3.X UR17, UPT, UPT, UR10, UR9, URZ, UP1, !UPT ;  /* 0x000000090a113290 */ /* 0x000fe40008ffe4ff */
[----:B------:R-:W-:Y:S01]  /*0370*/  UIADD3 UR9, UP1, UPT, UR11, UR6, URZ ;  /* 0x000000060b097290 */ /* 0x000fe2000ff3e0ff */
[----:B-1----:R-:W-:Y:S02]  /*0380*/  @!P3 IMAD.MOV.U32 R4, RZ, RZ, R14 ;  /* 0x000000ffff04b224 */ /* 0x002fe400078e000e */
[----:B------:R-:W-:Y:S01]  /*0390*/  @!P3 IMAD.MOV.U32 R5, RZ, RZ, R13 ;  /* 0x000000ffff05b224 */ /* 0x000fe200078e000d */
[----:B------:R-:W-:-:S04]  /*03a0*/  UIADD3.X UR8, UPT, UPT, UR10, UR7, URZ, UP1, !UPT ;  /* 0x000000070a087290 */ /* 0x000fc80008ffe4ff */
[----:B------:R1:W-:Y:S01]  /*03b0*/  @!P3 STG.E.64 desc[UR28][R6.64+0x8], R4 ;  /* 0x000008040600b986 */ /* 0x0003e2000c101b1c */
[----:B------:R-:W-:-:S03]  /*03c0*/  PLOP3.LUT P3, PT, PT, PT, UP2, 0x80, 0x8 ;  /* 0x000000000008781c */ /* 0x000fc60003f6f028 */
        /* <DEDUP_REMOVED lines=39> */
.L_x_1051:
[----:B-----5:R-:W-:Y:S01]  /*0640*/  @P0 R2UR UR31, R4 ;  /* 0x00000000041f02ca */ /* 0x020fe200000e0000 */
[----:B------:R-:W-:Y:S01]  /*0650*/  @!UP0 UISETP.NE.AND.EX UP2, UPT, UR5, URZ, UPT, UP2 ;  /* 0x000000ff0500828c */ /* 0x000fe2000bf45320 */
[----:B------:R-:W-:-:S13]  /*0660*/  @!P1 EXIT ;  /* 0x000000000000994d */ /* 0x000fda0003800000 */
[----:B------:R-:W1:Y:S01]  /*0670*/  LDCU UR23, c[0x0][0x504] ;  /* 0x0000a080ff1777ac */ /* 0x000e620008000800 */
[----:B------:R-:W2:Y:S01]  /*0680*/  LDCU UR25, c[0x0][0x508] ;  /* 0x0000a100ff1977ac */ /* 0x000ea20008000800 */
[----:B------:R-:W-:Y:S02]  /*0690*/  @!UP0 USEL UR6, UR6, URZ, UP2 ;  /* 0x000000ff06068287 */ /* 0x000fe40009000000 */
[----:B------:R-:W-:Y:S02]  /*06a0*/  @UP0 UIADD3 UR31, UPT, UPT, UR31, -UR13, URZ ;  /* 0x8000000d1f1f0290 */ /* 0x000fe4000fffe0ff */
[----:B------:R-:W-:Y:S01]  /*06b0*/  @!UP0 UIADD3 UR31, UPT, UPT, UR6, UR4, -UR13 ;  /* 0x00000004061f8290 */ /* 0x000fe2000fffe80d */
[----:B------:R-:W3:Y:S03]  /*06c0*/  LDCU UR10, c[0x0][0x3e0] ;  /* 0x00007c00ff0a77ac */ /* 0x000ee60008000800 */
[----:B------:R-:W-:-:S02]  /*06d0*/  UIADD3 UR7, UPT, UPT, UR31, 0x3f, URZ ;  /* 0x0000003f1f077890 */ /* 0x000fc4000fffe0ff */
[----:B-1----:R-:W-:Y:S02]  /*06e0*/  UIADD3 UR23, UPT, UPT, UR32, UR23, URZ ;  /* 0x0000001720177290 */ /* 0x002fe4000fffe0ff */
[----:B------:R-:W-:Y:S02]  /*06f0*/  UIADD3 UR5, UPT, UPT, UR7, UR30, -UR32 ;  /* 0x0000001e07057290 */ /* 0x000fe4000fffe820 */
[----:B------:R-:W-:Y:S02]  /*0700*/  UIADD3 UR9, UPT, UPT, -UR23, UR30, UR31 ;  /* 0x0000001e17097290 */ /* 0x000fe4000fffe11f */
[----:B--2---:R-:W-:Y:S02]  /*0710*/  UIADD3 UR5, UPT, UPT, UR5, 0x80, UR25 ;  /* 0x0000008005057890 */ /* 0x004fe4000fffe019 */
[----:B------:R-:W-:Y:S02]  /*0720*/  USHF.R.S32.HI UR6, URZ, 0x1f, UR7 ;  /* 0x0000001fff067899 */ /* 0x000fe40008011407 */
[----:B------:R-:W-:-:S02]  /*0730*/  USHF.R.S32.HI UR8, URZ, 0x1f, UR9 ;  /* 0x0000001fff087899 */ /* 0x000fc40008011409 */
[----:B------:R-:W-:Y:S02]  /*0740*/  USHF.R.S32.HI UR4, URZ, 0x1f, UR5 ;  /* 0x0000001fff047899 */ /* 0x000fe40008011405 */
[----:B------:R-:W-:Y:S02]  /*0750*/  ULEA.HI UR6, UR6, UR7, URZ, 0x6 ;  /* 0x0000000706067291 */ /* 0x000fe4000f8f30ff */
[----:B------:R-:W-:Y:S02]  /*0760*/  ULEA.HI UR8, UR8, UR9, URZ, 0x6 ;  /* 0x0000000908087291 */ /* 0x000fe4000f8f30ff */
[----:B------:R-:W-:Y:S02]  /*0770*/  ULEA.HI UR4, UR4, UR5, URZ, 0x6 ;  /* 0x0000000504047291 */ /* 0x000fe4000f8f30ff */
[----:B------:R-:W-:Y:S02]  /*0780*/  USHF.R.S32.HI UR6, URZ, 0x6, UR6 ;  /* 0x00000006ff067899 */ /* 0x000fe40008011406 */
[----:B------:R-:W-:-:S02]  /*0790*/  USHF.R.S32.HI UR8, URZ, 0x6, UR8 ;  /* 0x00000006ff087899 */ /* 0x000fc40008011408 */
[----:B------:R-:W-:Y:S02]  /*07a0*/  USHF.R.S32.HI UR4, URZ, 0x6, UR4 ;  /* 0x00000006ff047899 */ /* 0x000fe40008011404 */
[----:B------:R-:W-:Y:S02]  /*07b0*/  UISETP.LT.AND UP1, UPT, URZ, UR8, UPT ;  /* 0x00000008ff00728c */ /* 0x000fe4000bf21270 */
[----:B------:R-:W-:Y:S02]  /*07c0*/  UISETP.LT.AND UP0, UPT, UR6, UR4, UPT ;  /* 0x000000040600728c */ /* 0x000fe4000bf01270 */
[----:B------:R-:W-:Y:S02]  /*07d0*/  USEL UR18, URZ, UR8, !UP1 ;  /* 0x00000008ff127287 */ /* 0x000fe4000c800000 */
[----:B------:R-:W-:Y:S02]  /*07e0*/  USEL UR22, UR6, UR4, UP0 ;  /* 0x0000000406167287 */ /* 0x000fe40008000000 */
[----:B---3--:R-:W-:-:S02]  /*07f0*/  UIMAD UR33, UR12, UR10, UR36 ;  /* 0x0000000a0c2172a4 */ /* 0x008fc4000f8e0224 */
[----:B------:R-:W-:-:S09]  /*0800*/  UISETP.GT.AND UP0, UPT, UR22, UR18, UPT ;  /* 0x000000121600728c */ /* 0x000fd2000bf04270 */
        /* <DEDUP_REMOVED lines=9> */
[----:B------:R-:W-:-:S03]  /*08a0*/  @UP1 UMOV UR11, 0x1 ;  /* 0x00000001000b1882 */ /* 0x000fc60000000000 */
        /* <DEDUP_REMOVED lines=17> */
.L_x_1053:
[----:B------:R-:W2:Y:S01]  /*09c0*/  LDCU UR10, c[0x0][0x434] ;  /* 0x00008680ff0a77ac */ /* 0x000ea20008000800 */
[----:B------:R-:W-:Y:S01]  /*09d0*/  IMAD.SHL.U32 R17, R219, 0x8, RZ ;  /* 0x00000008db117824 */ /* 0x000fe200078e00ff */
[----:B------:R-:W-:Y:S01]  /*09e0*/  SHF.R.U32.HI R10, RZ, 0x2, R219 ;  /* 0x00000002ff0a7819 */ /* 0x000fe200000116db */
[----:B------:R-:W-:Y:S01]  /*09f0*/  IMAD.MOV.U32 R11, RZ, RZ, RZ ;  /* 0x000000ffff0b7224 */ /* 0x000fe200078e00ff */
[----:B------:R-:W5:Y:S01]  /*0a00*/  LDCU.64 UR4, c[0x0][0x410] ;  /* 0x00008200ff0477ac */ /* 0x000f620008000a00 */
[----:B------:R-:W-:Y:S01]  /*0a10*/  BSSY.RECONVERGENT B0, `(.L_x_1054) ;  /* 0x0000032000007945 */ /* 0x000fe20003800200 */
[----:B------:R-:W-:Y:S01]  /*0a20*/  LOP3.LUT R17, R17, 0x18, RZ, 0xc0, !PT ;  /* 0x0000001811117812 */ /* 0x000fe200078ec0ff */
[C---:B------:R-:W-:Y:S01]  /*0a30*/  VIADD R15, R10.reuse, 0x40 ;  /* 0x000000400a0f7836 */ /* 0x040fe20000000000 */
[----:B---3--:R-:W-:Y:S01]  /*0a40*/  UISETP.NE.AND UP1, UPT, UR7, URZ, !UP1 ;  /* 0x000000ff0700728c */ /* 0x008fe2000cf25270 */
[C---:B------:R-:W-:Y:S01]  /*0a50*/  VIADD R16, R10.reuse, 0x60 ;  /* 0x000000600a107836 */ /* 0x040fe20000000000 */
[----:B------:R-:W-:Y:S01]  /*0a60*/  UIADD3 UR32, UPT, UPT, -UR30, UR32, URZ ;  /* 0x000000201e207290 */ /* 0x000fe2000fffe1ff */
[----:B------:R-:W-:Y:S01]  /*0a70*/  IADD3 R2, P0, PT, R17, UR14, RZ ;  /* 0x0000000e11027c10 */ /* 0x000fe2000ff1e0ff */
[----:B----4-:R-:W-:Y:S01]  /*0a80*/  UIMAD UR7, UR36, UR8, URZ ;  /* 0x00000008240772a4 */ /* 0x010fe2000f8e02ff */
[C---:B------:R-:W-:Y:S01]  /*0a90*/  IADD3 R14, PT, PT, R10.reuse, 0x20, RZ ;  /* 0x000000200a0e7810 */ /* 0x040fe20007ffe0ff */
[----:B------:R-:W-:Y:S01]  /*0aa0*/  UISETP.NE.AND UP0, UPT, UR19, -0x1, UPT ;  /* 0xffffffff1300788c */ /* 0x000fe2000bf05270 */
        /* <DEDUP_REMOVED lines=8> */
[----:B-----5:R-:W-:Y:S01]  /*0b30*/  IMAD.U32 R12, RZ, RZ, UR4 ;  /* 0x00000004ff0c7e24 */ /* 0x020fe2000f8e00ff */
[----:B------:R-:W-:Y:S01]  /*0b40*/  USHF.R.S32.HI UR10, URZ, 0x1f, UR30 ;  /* 0x0000001fff0a7899 */ /* 0x000fe2000801141e */
[----:B------:R-:W-:Y:S01]  /*0b50*/  IMAD.U32 R8, RZ, RZ, UR5 ;  /* 0x00000005ff087e24 */ /* 0x000fe2000f8e00ff */
[----:B------:R-:W-:Y:S01]  /*0b60*/  USHF.R.S32.HI UR4, URZ, 0x1f, UR8 ;  /* 0x0000001fff047899 */ /* 0x000fe20008011408 */
[----:B------:R-:W-:Y:S01]  /*0b70*/  IMAD.WIDE.U32 R12, R12, UR36, R2 ;  /* 0x000000240c0c7c25 */ /* 0x000fe2000f8e0002 */
[----:B------:R-:W-:Y:S01]  /*0b80*/  USEL UR8, UR8, URZ, UP1 ;  /* 0x000000ff08087287 */ /* 0x000fe20008800000 */
[----:B------:R-:W-:Y:S01]  /*0b90*/  ISETP.GE.AND P1, PT, R15, UR32, PT ;  /* 0x000000200f007c0c */ /* 0x000fe2000bf26270 */
[----:B------:R-:W-:Y:S01]  /*0ba0*/  USHF.R.S32.HI UR5, URZ, 0x1f, UR7 ;  /* 0x0000001fff057899 */ /* 0x000fe20008011407 */
[----:B------:R-:W-:Y:S01]  /*0bb0*/  IMAD R9, R8, UR36, R13 ;  /* 0x0000002408097c24 */ /* 0x000fe2000f8e020d */
[----:B------:R-:W-:Y:S01]  /*0bc0*/  USEL UR4, UR4, URZ, UP1 ;  /* 0x000000ff04047287 */ /* 0x000fe20008800000 */
[----:B------:R-:W-:Y:S01]  /*0bd0*/  ISETP.GE.AND P0, PT, R16, UR32, PT ;  /* 0x0000002010007c0c */ /* 0x000fe2000bf06270 */
[----:B------:R-:W-:Y:S01]  /*0be0*/  UIADD3 UR7, UP1, UP0, UR30, UR8, UR7 ;  /* 0x000000081e077290 */ /* 0x000fe2000f83e007 */
[----:B------:R-:W-:-:S02]  /*0bf0*/  LOP3.LUT R19, R17, 0x20, RZ, 0xfc, !PT ;  /* 0x0000002011137812 */ /* 0x000fc400078efcff */
[----:B------:R-:W-:Y:S01]  /*0c00*/  LOP3.LUT R18, R17, 0x40, RZ, 0xfc, !PT ;  /* 0x0000004011127812 */ /* 0x000fe200078efcff */
        /* <DEDUP_REMOVED lines=18> */
.L_x_1055:
[----:B------:R-:W-:Y:S05]  /*0d30*/  BSYNC.RECONVERGENT B0 ;  /* 0x0000000000007941 */ /* 0x000fea0003800200 */
.L_x_1054:
        /* <DEDUP_REMOVED lines=22> */
.L_x_1057:
[----:B------:R-:W-:Y:S05]  /*0ea0*/  BSYNC.RECONVERGENT B0 ;  /* 0x0000000000007941 */ /* 0x000fea0003800200 */
.L_x_1056:
        /* <DEDUP_REMOVED lines=22> */
.L_x_1059:
[----:B------:R-:W-:Y:S05]  /*1010*/  BSYNC.RECONVERGENT B0 ;  /* 0x0000000000007941 */ /* 0x000fea0003800200 */
.L_x_1058:
        /* <DEDUP_REMOVED lines=24> */
.L_x_1061:
[----:B------:R-:W-:Y:S05]  /*11a0*/  BSYNC.RECONVERGENT B0 ;  /* 0x0000000000007941 */ /* 0x000fea0003800200 */
.L_x_1060:
        /* <DEDUP_REMOVED lines=10> */
.L_x_1063:
[----:B------:R-:W-:Y:S05]  /*1250*/  BSYNC.RECONVERGENT B0 ;  /* 0x0000000000007941 */ /* 0x000fea0003800200 */
.L_x_1062:
        /* <DEDUP_REMOVED lines=10> */
.L_x_1065:
[----:B------:R-:W-:Y:S05]  /*1300*/  BSYNC.RECONVERGENT B0 ;  /* 0x0000000000007941 */ /* 0x000fea0003800200 */
.L_x_1064:
        /* <DEDUP_REMOVED lines=10> */
.L_x_1067:
[----:B------:R-:W-:Y:S05]  /*13b0*/  BSYNC.RECONVERGENT B0 ;  /* 0x0000000000007941 */ /* 0x000fea0003800200 */
.L_x_1066:
        /* <DEDUP_REMOVED lines=10> */
.L_x_1052:
[----:B------:R-:W-:Y:S01]  /*1460*/  UISETP.NE.AND UP0, UPT, UR19, -0x1, UPT ;  /* 0xffffffff1300788c */ /* 0x000fe2000bf05270 */
[----:B------:R-:W1:Y:S01]  /*1470*/  LDCU UR8, c[0x0][0x444] ;  /* 0x00008880ff0877ac */ /* 0x000e620008000800 */
[----:B------:R-:W2:Y:S01]  /*1480*/  LDCU UR24, c[0x0][0x448] ;  /* 0x00008900ff1877ac */ /* 0x000ea20008000800 */
[----:B------:R-:W-:-:S08]  /*1490*/  UISETP.NE.AND UP1, UPT, UR15, -0x1, UPT ;  /* 0xffffffff0f00788c */ /* 0x000fd0000bf25270 */
[----:B------:R-:W3:Y:S01]  /*14a0*/  @!UP0 LDCU.64 UR6, c[0x0][0x398] ;  /* 0x00007300ff0687ac */ /* 0x000ee20008000a00 */
[----:B------:R-:W4:Y:S01]  /*14b0*/  @UP0 LDCU.64 UR4, c[0x0][0x3b0] ;  /* 0x00007600ff0407ac */ /* 0x000f220008000a00 */
[----:B------:R-:W-:Y:S02]  /*14c0*/  UIADD3 UR27, UPT, UPT, UR22, -0x1, URZ ;  /* 0xffffffff161b7890 */ /* 0x000fe4000fffe0ff */
[----:B-1----:R-:W-:Y:S02]  /*14d0*/  UIMAD UR8, UR33, UR8, UR30 ;  /* 0x00000008210872a4 */ /* 0x002fe4000f8e021e */
[----:B------:R-:W-:-:S04]  /*14e0*/  USHF.L.U32 UR21, UR27, 0x6, URZ ;  /* 0x000000061b157899 */ /* 0x000fc800080006ff */
[----:B--2---:R-:W-:Y:S02]  /*14f0*/  UIMAD UR20, UR8, UR24, UR21 ;  /* 0x00000018081472a4 */ /* 0x004fe4000f8e0215 */
[----:B---3--:R-:W-:-:S04]  /*1500*/  @!UP0 UIMAD.WIDE.U32 UR38, UR12, UR6, URZ ;  /* 0x000000060c2682a5 */ /* 0x008fc8000f8e00ff */
        /* <DEDUP_REMOVED lines=16> */
.L_x_1068:
[----:B------:R-:W1:Y:S01]  /*1610*/  LDCU.64 UR10, c[0x0][0x3b8] ;  /* 0x00007700ff0a77ac */ /* 0x000e620008000a00 */
[----:B------:R-:W-:-:S04]  /*1620*/  UIADD3 UR14, UPT, UPT, UR13, UR15, URZ ;  /* 0x0000000f0d0e7290 */ /* 0x000fc8000fffe0ff */
[----:B-1----:R-:W-:Y:S02]  /*1630*/  UIMAD.WIDE.U32 UR6, UR14, UR10, URZ ;  /* 0x0000000a0e0672a5 */ /* 0x002fe4000f8e00ff */
[----:B------:R-:W-:-:S04]  /*1640*/  UIMAD UR14, UR14, UR11, URZ ;  /* 0x0000000b0e0e72a4 */ /* 0x000fc8000f8e02ff */
[----:B------:R-:W-:Y:S02]  /*1650*/  UIADD3 UR14, UPT, UPT, UR7, UR14, URZ ;  /* 0x0000000e070e7290 */ /* 0x000fe4000fffe0ff */
.L_x_1069:
        /* <DEDUP_REMOVED lines=39> */
.L_x_1070:
[----:B------:R-:W1:Y:S01]  /*18d0*/  LDCU.64 UR8, c[0x0][0x3c0] ;  /* 0x00007800ff0877ac */ /* 0x000e620008000a00 */
[----:B------:R-:W-:-:S04]  /*18e0*/  UIADD3 UR13, UPT, UPT, UR13, UR15, URZ ;  /* 0x0000000f0d0d7290 */ /* 0x000fc8000fffe0ff */
[----:B-1----:R-:W-:Y:S02]  /*18f0*/  UIMAD.WIDE.U32 UR4, UR13, UR8, URZ ;  /* 0x000000080d0472a5 */ /* 0x002fe4000f8e00ff */
[----:B------:R-:W-:-:S04]  /*1900*/  UIMAD UR12, UR13, UR9, URZ ;  /* 0x000000090d0c72a4 */ /* 0x000fc8000f8e02ff */
[----:B------:R-:W-:-:S12]  /*1910*/  UIADD3 UR12, UPT, UPT, UR5, UR12, URZ ;  /* 0x0000000c050c7290 */ /* 0x000fd8000fffe0ff */
.L_x_1071:
[----:B------:R-:W1:Y:S01]  /*1920*/  S2R R9, SR_CTAID.X ;  /* 0x0000000000097919 */ /* 0x000e620000002500 */
[----:B------:R-:W-:Y:S01]  /*1930*/  IMAD.SHL.U32 R11, R219, 0x8, RZ ;  /* 0x00000008db0b7824 */ /* 0x000fe200078e00ff */
[----:B------:R-:W-:Y:S01]  /*1940*/  SHF.R.U32.HI R26, RZ, 0x2, R219 ;  /* 0x00000002ff1a7819 */ /* 0x000fe200000116db */
[----:B------:R-:W-:Y:S01]  /*1950*/  IMAD.MOV.U32 R27, RZ, RZ, RZ ;  /* 0x000000ffff1b7224 */ /* 0x000fe200078e00ff */
[----:B------:R-:W-:Y:S01]  /*1960*/  SHF.R.S32.HI R8, RZ, 0x1f, R0 ;  /* 0x0000001fff087819 */ /* 0x000fe20000011400 */
[----:B------:R-:W2:Y:S01]  /*1970*/  LDCU.64 UR16, c[0x0][0x388] ;  /* 0x00007100ff1077ac */ /* 0x000ea20008000a00 */
[----:B------:R-:W-:Y:S01]  /*1980*/  LOP3.LUT R165, R11, 0x18, RZ, 0xc0, !PT ;  /* 0x000000180ba57812 */ /* 0x000fe200078ec0ff */
[----:B------:R-:W-:Y:S01]  /*1990*/  IMAD.SHL.U32 R215, R219, 0x4, RZ ;  /* 0x00000004dbd77824 */ /* 0x000fe200078e00ff */
[----:B------:R-:W-:Y:S01]  /*19a0*/  LOP3.LUT R10, R11, 0xd8, RZ, 0xc0, !PT ;  /* 0x000000d80b0a7812 */ /* 0x000fe200078ec0ff */
[----:B------:R-:W-:Y:S01]  /*19b0*/  IMAD.SHL.U32 R17, R219, 0x2, RZ ;  /* 0x00000002db117824 */ /* 0x000fe200078e00ff */
[----:B------:R-:W-:Y:S01]  /*19c0*/  IADD3 R4, P1, PT, R165, UR6, RZ ;  /* 0x00000006a5047c10 */ /* 0x000fe2000ff3e0ff */
[----:B------:R-:W-:Y:S01]  /*19d0*/  IMAD.SHL.U32 R16, R219, 0x20, RZ ;  /* 0x00000020db107824 */ /* 0x000fe200078e00ff */
[----:B------:R-:W-:Y:S01]  /*19e0*/  IADD3 R2, P0, PT, R165, UR4, RZ ;  /* 0x00000004a5027c10 */ /* 0x000fe2000ff1e0ff */
[----:B------:R-:W3:Y:S01]  /*19f0*/  LDCU.128 UR4, c[0x0][0x3d0] ;  /* 0x00007a00ff0477ac */ /* 0x000ee20008000c00 */
[----:B------:R-:W4:Y:S01]  /*1a00*/  S2UR UR26, SR_CgaCtaId ;  /* 0x00000000001a79c3 */ /* 0x000f220000008800 */
[----:B------:R-:W-:Y:S01]  /*1a10*/  IMAD.X R5, RZ, RZ, UR14, P1 ;  /* 0x0000000eff057e24 */ /* 0x000fe200088e06ff */
[----:B------:R-:W-:Y:S01]  /*1a20*/  LOP3.LUT R252, R17, 0x6, RZ, 0xc0, !PT ;  /* 0x0000000611fc7812 */ /* 0x000fe200078ec0ff */
[----:B------:R-:W-:Y:S01]  /*1a30*/  IMAD.X R3, RZ, RZ, UR12, P0 ;  /* 0x0000000cff037e24 */ /* 0x000fe200080e06ff */
[----:B------:R-:W5:Y:S01]  /*1a40*/  LDCU.64 UR12, c[0x0][0x3c8] ;  /* 0x00007900ff0c77ac */ /* 0x000f620008000a00 */
[C---:B------:R-:W-:Y:S01]  /*1a50*/  IMAD.WIDE.U32 R6, R26.reuse, UR10, R4 ;  /* 0x0000000a1a067c25 */ /* 0x040fe2000f8e0004 */
[C---:B------:R-:W-:Y:S01]  /*1a60*/  LOP3.LUT R164, R165.reuse, 0x20, RZ, 0xfc, !PT ;  /* 0x00000020a5a47812 */ /* 0x040fe200078efcff */
[----:B------:R-:W-:Y:S01]  /*1a70*/  BSSY.RECONVERGENT B0, `(.L_x_1072) ;  /* 0x0000050000007945 */ /* 0x000fe20003800200 */
[----:B------:R-:W5:Y:S01]  /*1a80*/  LDCU.64 UR14, c[0x0][0x390] ;  /* 0x00007200ff0e77ac */ /* 0x000f620008000a00 */
[----:B------:R-:W-:Y:S01]  /*1a90*/  IMAD.WIDE.U32 R4, R26, UR8, R2 ;  /* 0x000000081a047c25 */ /* 0x000fe2000f8e0002 */
[----:B------:R-:W-:-:S02]  /*1aa0*/  LOP3.LUT R163, R165, 0x40, RZ, 0xfc, !PT ;  /* 0x00000040a5a37812 */ /* 0x000fc400078efcff */
[----:B------:R-:W-:Y:S01]  /*1ab0*/  SHF.R.U32.HI R214, RZ, 0x1, R219 ;  /* 0x00000001ffd67819 */ /* 0x000fe200000116db */
[----:B------:R-:W-:Y:S01]  /*1ac0*/  IMAD R7, R26, UR11, R7 ;  /* 0x0000000b1a077c24 */ /* 0x000fe2000f8e0207 */
[----:B------:R-:W-:Y:S01]  /*1ad0*/  LOP3.LUT R192, R16, 0x120, RZ, 0xc0, !PT ;  /* 0x0000012010c07812 */ /* 0x000fe200078ec0ff */
[----:B------:R-:W-:Y:S02]  /*1ae0*/  IMAD R5, R26, UR9, R5 ;  /* 0x000000091a057c24 */ /* 0x000fe4000f8e0205 */
[----:B---3--:R-:W-:-:S04]  /*1af0*/  IMAD.WIDE.U32 R6, R0, UR4, R6 ;  /* 0x0000000400067c25 */ /* 0x008fc8000f8e0006 */
[----:B-1----:R-:W-:Y:S01]  /*1b00*/  IMAD.WIDE.U32 R2, R9, 0x80, R26 ;  /* 0x0000008009027825 */ /* 0x002fe200078e001a */
[----:B--2---:R-:W-:-:S03]  /*1b10*/  LEA R160, P1, R6, UR16, 0x1 ;  /* 0x0000001006a07c11 */ /* 0x004fc6000f8208ff */
[C---:B------:R-:W-:Y:S01]  /*1b20*/  IMAD R9, R8.reuse, UR4, RZ ;  /* 0x0000000408097c24 */ /* 0x040fe2000f8e02ff */
[----:B------:R-:W-:Y:S01]  /*1b30*/  UMOV UR4, 0x400 ;  /* 0x0000040000047882 */ /* 0x000fe20000000000 */
[----:B------:R-:W-:Y:S01]  /*1b40*/  IMAD R8, R8, UR6, RZ ;  /* 0x0000000608087c24 */ /* 0x000fe2000f8e02ff */
[----:B------:R1:W-:Y:S01]  /*1b50*/  STL [R1+0x17c], R160 ;  /* 0x00017ca001007387 */ /* 0x0003e20000100800 */
[C---:B------:R-:W-:Y:S01]  /*1b60*/  IMAD R12, R0.reuse, UR5, R9 ;  /* 0x00000005000c7c24 */ /* 0x040fe2000f8e0209 */
[----:B----4-:R-:W-:Y:S01]  /*1b70*/  ULEA UR5, UR26, UR4, 0x18 ;  /* 0x000000041a057291 */ /* 0x010fe2000f8ec0ff */
[----:B------:R-:W-:Y:S01]  /*1b80*/  IMAD R9, R0, UR7, R8 ;  /* 0x0000000700097c24 */ /* 0x000fe2000f8e0208 */
[----:B------:R-:W-:Y:S01]  /*1b90*/  LOP3.LUT R8, R10, 0x18, R219, 0x78, !PT ;  /* 0x000000180a087812 */ /* 0x000fe200078e78db */
[----:B------:R-:W-:Y:S01]  /*1ba0*/  IMAD.WIDE.U32 R4, R0, UR6, R4 ;  /* 0x0000000600047c25 */ /* 0x000fe2000f8e0004 */
[----:B------:R-:W-:Y:S02]  /*1bb0*/  IADD3 R10, P0, PT, R165, UR38, RZ ;  /* 0x00000026a50a7c10 */ /* 0x000fe4000ff1e0ff */
[----:B------:R-:W-:Y:S01]  /*1bc0*/  LOP3.LUT R8, R8, 0x1f20, R11, 0xf8, !PT ;  /* 0x00001f2008087812 */ /* 0x000fe200078ef80b */
[----:B-----5:R-:W-:-:S02]  /*1bd0*/  IMAD.U32 R0, RZ, RZ, UR12 ;  /* 0x0000000cff007e24 */ /* 0x020fc4000f8e00ff */
[----:B------:R-:W-:Y:S01]  /*1be0*/  IMAD.X R11, RZ, RZ, UR37, P0 ;  /* 0x00000025ff0b7e24 */ /* 0x000fe200080e06ff */
[----:B------:R-:W-:Y:S01]  /*1bf0*/  LEA R19, P0, R4, UR14, 0x1 ;  /* 0x0000000e04137c11 */ /* 0x000fe2000f8008ff */
[----:B------:R-:W-:Y:S01]  /*1c00*/  IMAD.IADD R7, R7, 0x1, R12 ;  /* 0x0000000107077824 */ /* 0x000fe200078e020c */
[----:B------:R-:W-:Y:S01]  /*1c10*/  UIADD3 UR14, UPT, UPT, -UR30, UR32, URZ ;  /* 0x000000201e0e7290 */ /* 0x000fe2000fffe1ff */
[----:B------:R-:W-:Y:S01]  /*1c20*/  IMAD.IADD R5, R5, 0x1, R9 ;  /* 0x0000000105057824 */ /* 0x000fe200078e0209 */
[----:B------:R-:W-:Y:S01]  /*1c30*/  LEA R222, R8, UR5, 0x1 ;  /* 0x0000000508de7c11 */ /* 0x000fe2000f8e08ff */
[----:B------:R-:W-:Y:S01]  /*1c40*/  IMAD.WIDE.U32 R10, R0, UR36, R10 ;  /* 0x00000024000a7c25 */ /* 0x000fe2000f8e000a */
[----:B------:R-:W-:Y:S01]  /*1c50*/  LOP3.LUT R0, R215, 0x18, RZ, 0xc0, !PT ;  /* 0x00000018d7007812 */ /* 0x000fe200078ec0ff */
[----:B------:R1:W-:Y:S01]  /*1c60*/  STL [R1+0x184], R19 ;  /* 0x0001841301007387 */ /* 0x0003e20000100800 */
[----:B------:R-:W-:Y:S01]  /*1c70*/  LEA.HI.X R156, R6, UR17, R7, 0x1, P1 ;  /* 0x00000011069c7c11 */ /* 0x000fe200088f0c07 */
[----:B------:R-:W-:Y:S01]  /*1c80*/  IMAD.U32 R6, RZ, RZ, UR13 ;  /* 0x0000000dff067e24 */ /* 0x000fe2000f8e00ff */
[----:B------:R-:W-:Y:S01]  /*1c90*/  LEA.HI.X R18, R4, UR15, R5, 0x1, P0 ;  /* 0x0000000f04127c11 */ /* 0x000fe200080f0c05 */
[----:B------:R-:W-:Y:S01]  /*1ca0*/  IMAD.SHL.U32 R15, R219, 0x10, RZ ;  /* 0x00000010db0f7824 */ /* 0x000fe200078e00ff */
[----:B------:R-:W-:Y:S01]  /*1cb0*/  LOP3.LUT R17, R0, 0xc0, R16, 0xf8, !PT ;  /* 0x000000c000117812 */ /* 0x000fe200078ef810 */
[----:B------:R1:W-:Y:S01]  /*1cc0*/  STL [R1+0x178], R156 ;  /* 0x0001789c01007387 */ /* 0x0003e20000100800 */
[----:B------:R-:W-:-:S02]  /*1cd0*/  ISETP.GE.AND P0, PT, R26, UR14, PT ;  /* 0x0000000e1a007c0c */ /* 0x000fc4000bf06270 */
[C---:B------:R-:W-:Y:S01]  /*1ce0*/  LOP3.LUT R5, R214.reuse, 0x30, RZ, 0xc0, !PT ;  /* 0x00000030d6057812 */ /* 0x040fe200078ec0ff */
[----:B------:R1:W-:Y:S01]  /*1cf0*/  STL [R1+0x180], R18 ;  /* 0x0001801201007387 */ /* 0x0003e20000100800 */
[----:B------:R-:W-:Y:S02]  /*1d00*/  LOP3.LUT R4, R214, 0x8, RZ, 0xc0, !PT ;  /* 0x00000008d6047812 */ /* 0x000fe400078ec0ff */
[----:B------:R-:W-:Y:S01]  /*1d10*/  LEA.HI R244, R161, R5, RZ, 0x1e ;  /* 0x00000005a1f47211 */ /* 0x000fe200078ff0ff */
[----:B------:R1:W-:Y:S01]  /*1d20*/  STL [R1+0x15c], R252 ;  /* 0x00015cfc01007387 */ /* 0x0003e20000100800 */
[----:B------:R-:W-:Y:S01]  /*1d30*/  IMAD R5, R6, UR36, R11 ;  /* 0x0000002406057c24 */ /* 0x000fe2000f8e020b */
[----:B------:R-:W-:Y:S02]  /*1d40*/  LOP3.LUT R159, R17, R4, RZ, 0x3c, !PT ;  /* 0x00000004119f7212 */ /* 0x000fe400078e3cff */
        /* <DEDUP_REMOVED lines=33> */
.L_x_1074:
[----:B------:R3:W-:Y:S02]  /*1f60*/  STS.128 [R222+0x4000], RZ ;  /* 0x004000ffde007388 */ /* 0x0007e40000000c00 */
.L_x_1073:
[----:B------:R-:W-:Y:S05]  /*1f70*/  BSYNC.RECONVERGENT B0 ;  /* 0x0000000000007941 */ /* 0x000fea0003800200 */
.L_x_1072:
        /* <DEDUP_REMOVED lines=36> */
.L_x_1077:
[----:B------:R2:W-:Y:S02]  /*21c0*/  STS.128 [R222+0x4800], RZ ;  /* 0x004800ffde007388 */ /* 0x0005e40000000c00 */
.L_x_1076:
[----:B------:R-:W-:Y:S05]  /*21d0*/  BSYNC.RECONVERGENT B0 ;  /* 0x0000000000007941 */ /* 0x000fea0003800200 */
.L_x_1075:
        /* <DEDUP_REMOVED lines=36> */
.L_x_1080:
[----:B------:R2:W-:Y:S02]  /*2420*/  STS.128 [R222+0x5000], RZ ;  /* 0x005000ffde007388 */ /* 0x0005e40000000c00 */
.L_x_1079:
[----:B------:R-:W-:Y:S05]  /*2430*/  BSYNC.RECONVERGENT B0 ;  /* 0x0000000000007941 */ /* 0x000fea0003800200 */
.L_x_1078:
        /* <DEDUP_REMOVED lines=37> */
.L_x_1083:
[----:B------:R2:W-:Y:S02]  /*2690*/  STS.128 [R222+0x5800], RZ ;  /* 0x005800ffde007388 */ /* 0x0005e40000000c00 */
.L_x_1082:
[----:B------:R-:W-:Y:S05]  /*26a0*/  BSYNC.RECONVERGENT B0 ;  /* 0x0000000000007941 */ /* 0x000fea0003800200 */
.L_x_1081:
        /* <DEDUP_REMOVED lines=32> */
.L_x_1086:
[----:B------:R2:W-:Y:S02]  /*28b0*/  STS.128 [R222+0x8000], RZ ;  /* 0x008000ffde007388 */ /* 0x0005e40000000c00 */
.L_x_1085:
[----:B------:R-:W-:Y:S05]  /*28c0*/  BSYNC.RECONVERGENT B0 ;  /* 0x0000000000007941 */ /* 0x000fea0003800200 */
.L_x_1084:
[----:B------:R-:W-:Y:S01]  /*28d0*/  ISETP.GE.AND P0, PT, R12, UR7, PT ;  /* 0x000000070c007c0c */ /* 0x000fe2000bf06270 */
[----:B------:R-:W-:Y:S01]  /*28e0*/  USHF.L.U64.HI UR36, UR8, 0x6, UR9 ;  /* 0x0000000608247899 */ /* 0x000fe20008010209 */
[----:B------:R-:W-:Y:S01]  /*28f0*/  BSSY.RECONVERGENT B0, `(.L_x_1087) ;  /* 0x0000021000007945 */ /* 0x000fe20003800200 */
[----:B------:R-:W-:Y:S01]  /*2900*/  USHF.L.U32 UR37, UR8, 0x6, URZ ;  /* 0x0000000608257899 */ /* 0x000fe200080006ff */
[----:B------:R-:W-:Y:S01]  /*2910*/  SHF.R.U32.HI R157, RZ, 0x5, R219 ;  /* 0x00000005ff9d7819 */ /* 0x000fe200000116db */
        /* <DEDUP_REMOVED lines=29> */
.L_x_1089:
[----:B------:R2:W-:Y:S02]  /*2af0*/  STS.128 [R222+0x8800], RZ ;  /* 0x008800ffde007388 */ /* 0x0005e40000000c00 */
.L_x_1088:
[----:B------:R-:W-:Y:S05]  /*2b00*/  BSYNC.RECONVERGENT B0 ;  /* 0x0000000000007941 */ /* 0x000fea0003800200 */
.L_x_1087:
[----:B------:R-:W5:Y:S01]  /*2b10*/  S2R R0, SR_CTAID.X ;  /* 0x0000000000007919 */ /* 0x000f620000002500 */
[----:B------:R-:W-:Y:S01]  /*2b20*/  USHF.L.U32 UR33, UR33, 0x5, URZ ;  /* 0x0000000521217899 */ /* 0x000fe200080006ff */
[----:B------:R-:W-:Y:S01]  /*2b30*/  BSSY.RECONVERGENT B0, `(.L_x_1090) ;  /* 0x000002c000007945 */ /* 0x000fe20003800200 */
[----:B------:R-:W-:Y:S01]  /*2b40*/  UIMAD.WIDE.U32 UR12, UR37, UR27, URZ ;  /* 0x0000001b250c72a5 */ /* 0x000fe2000f8e00ff */
[----:B------:R-:W0:Y:S01]  /*2b50*/  LDGDEPBAR ;  /* 0x00000000000079af */ /* 0x000e220000000000 */
[----:B------:R-:W-:Y:S01]  /*2b60*/  USHF.R.S32.HI UR6, URZ, 0x1f, UR33 ;  /* 0x0000001fff067899 */ /* 0x000fe20008011421 */
[----:B------:R-:W-:Y:S01]  /*2b70*/  LOP3.LUT R25, R214, 0x1f0, RZ, 0xc0, !PT ;  /* 0x000001f0d6197812 */ /* 0x000fe200078ec0ff */
[----:B------:R-:W-:Y:S01]  /*2b80*/  UIMAD UR36, UR36, UR27, URZ ;  /* 0x0000001b242472a4 */ /* 0x000fe2000f8e02ff */
[----:B------:R-:W-:Y:S01]  /*2b90*/  IADD3 R161, P1, P0, R14, UR33, R161 ;  /* 0x000000210ea17c10 */ /* 0x000fe2000f83e0a1 */
[----:B------:R-:W-:Y:S02]  /*2ba0*/  UIADD3 UR25, UPT, UPT, UR31, UR25, -UR32 ;  /* 0x000000191f197290 */ /* 0x000fe4000fffe820 */
[----:B------:R-:W-:Y:S01]  /*2bb0*/  UIADD3 UR36, UPT, UPT, UR13, UR36, URZ ;  /* 0x000000240d247290 */ /* 0x000fe2000fffe0ff */
[----:B------:R-:W-:Y:S01]  /*2bc0*/  IADD3.X R158, PT, PT, R13, UR6, RZ, P1, P0 ;  /* 0x000000060d9e7c10 */ /* 0x000fe20008fe04ff */
[----:B------:R-:W-:-:S04]  /*2bd0*/  DEPBAR.LE SB0, 0x0 ;  /* 0x000080000000791a */ /* 0x000fc80000000000 */
[----:B-----5:R-:W-:Y:S01]  /*2be0*/  IMAD R157, R0, 0x8, R157 ;  /* 0x00000008009d7824 */ /* 0x020fe200078e029d */
[----:B------:R-:W-:Y:S06]  /*2bf0*/  BAR.SYNC.DEFER_BLOCKING 0x0 ;  /* 0x0000000000007b1d */ /* 0x000fec0000010000 */
        /* <DEDUP_REMOVED lines=26> */
.L_x_1092:
[----:B------:R2:W-:Y:S01]  /*2da0*/  STS.128 [R222+0xb000], RZ ;  /* 0x00b000ffde007388 */ /* 0x0005e20000000c00 */
[----:B------:R-:W-:Y:S05]  /*2db0*/  BRA `(.L_x_1093) ;  /* 0x00000000000c7947 */ /* 0x000fea0003800000 */
.L_x_1091:
[----:B------:R1:W-:Y:S04]  /*2dc0*/  STS.128 [R222+0x9000], RZ ;  /* 0x009000ffde007388 */ /* 0x0003e80000000c00 */
[----:B------:R1:W-:Y:S04]  /*2dd0*/  STS.128 [R222+0xa000], RZ ;  /* 0x00a000ffde007388 */ /* 0x0003e80000000c00 */
[----:B------:R1:W-:Y:S02]  /*2de0*/  STS.128 [R222+0xb000], RZ ;  /* 0x00b000ffde007388 */ /* 0x0003e40000000c00 */
.L_x_1093:
[----:B------:R-:W-:Y:S05]  /*2df0*/  BSYNC.RECONVERGENT B0 ;  /* 0x0000000000007941 */ /* 0x000fea0003800200 */
.L_x_1090:
[----:B------:R-:W-:Y:S01]  /*2e00*/  ISETP.GE.AND P0, PT, R12, UR7, PT ;  /* 0x000000070c007c0c */ /* 0x000fe2000bf06270 */
[----:B------:R-:W-:Y:S01]  /*2e10*/  BSSY.RECONVERGENT B0, `(.L_x_1094) ;  /* 0x0000022000007945 */ /* 0x000fe20003800200 */
[----:B------:R-:W-:Y:S02]  /*2e20*/  LOP3.LUT R216, R15, 0x3e00, RZ, 0xc0, !PT ;  /* 0x00003e000fd87812 */ /* 0x000fe400078ec0ff */
[----:B------:R-:W-:-:S09]  /*2e30*/  LOP3.LUT R4, R219, 0x8, RZ, 0xc0, !PT ;  /* 0x00000008db047812 */ /* 0x000fd200078ec0ff */
        /* <DEDUP_REMOVED lines=30> */
.L_x_1096:
[----:B------:R2:W-:Y:S02]  /*3020*/  STS.128 [R222+0xb800], RZ ;  /* 0x00b800ffde007388 */ /* 0x0005e40000000c00 */
.L_x_1095:
[----:B------:R-:W-:Y:S05]  /*3030*/  BSYNC.RECONVERGENT B0 ;  /* 0x0000000000007941 */ /* 0x000fea0003800200 */
.L_x_1094:
[----:B------:R-:W-:Y:S01]  /*3040*/  LOP3.LUT R0, R15, 0x100, RZ, 0xc0, !PT ;  /* 0x000001000f007812 */ /* 0x000fe200078ec0ff */
[----:B------:R-:W0:Y:S01]  /*3050*/  LDGDEPBAR ;  /* 0x00000000000079af */ /* 0x000e220000000000 */
[----:B-12---:R-:W-:Y:S01]  /*3060*/  LOP3.LUT R3, R17, R4, RZ, 0x3c, !PT ;  /* 0x0000000411037212 */ /* 0x006fe200078e3cff */
[----:B------:R-:W-:Y:S01]  /*3070*/  UISETP.GT.U32.AND UP0, UPT, UR27, UR18, UPT ;  /* 0x000000121b00728c */ /* 0x000fe2000bf04070 */
[----:B------:R-:W-:Y:S01]  /*3080*/  LOP3.LUT R0, R0, 0x20, R16, 0xf8, !PT ;  /* 0x0000002000007812 */ /* 0x000fe200078ef810 */
[----:B------:R-:W1:Y:S01]  /*3090*/  LDCU.U8 UR12, c[0x0][0x4f8] ;  /* 0x00009f00ff0c77ac */ /* 0x000e620008000000 */
[----:B------:R-:W-:Y:S01]  /*30a0*/  IADD3 R2, PT, PT, R159, R192, R216 ;  /* 0x000000c09f027210 */ /* 0x000fe20007ffe0d8 */
[----:B------:R2:W-:Y:S01]  /*30b0*/  STL [R1+0x4c], R3 ;  /* 0x00004c0301007387 */ /* 0x0005e20000100800 */
[----:B------:R-:W-:Y:S01]  /*30c0*/  LOP3.LUT P6, RZ, R219, 0x4, RZ, 0xc0, !PT ;  /* 0x00000004dbff7812 */ /* 0x000fe200078cc0ff */
[----:B------:R-:W-:-:S05]  /*30d0*/  IMAD.IADD R0, R3, 0x1, R0 ;  /* 0x0000000103007824 */ /* 0x000fca00078e0200 */
[----:B------:R-:W-:-:S05]  /*30e0*/  LEA R0, R0, UR5, 0x1 ;  /* 0x0000000500007c11 */ /* 0x000fca000f8e08ff */
[----:B------:R-:W-:Y:S04]  /*30f0*/  LDSM.16.M88.4 R36, [R0+0x6000] ;  /* 0x006000000024783b */ /* 0x000fe80000000200 */
[----:B------:R-:W-:Y:S04]  /*3100*/  LDSM.16.M88.4 R32, [R0+0x6400] ;  /* 0x006400000020783b */ /* 0x000fe80000000200 */
[----:B------:R-:W-:Y:S04]  /*3110*/  LDSM.16.M88.4 R28, [R0+0x6800] ;  /* 0x00680000001c783b */ /* 0x000fe80000000200 */
[----:B------:R-:W-:Y:S01]  /*3120*/  LDSM.16.M88.4 R20, [R0+0x6c00] ;  /* 0x006c00000014783b */ /* 0x000fe20000000200 */
[----:B--2---:R-:W-:Y:S01]  /*3130*/  LEA R3, R2, UR5, 0x1 ;  /* 0x0000000502037c11 */ /* 0x004fe2000f8e08ff */
[----:B------:R-:W-:-:S04]  /*3140*/  IMAD.MOV.U32 R2, RZ, RZ, 0x20 ;  /* 0x00000020ff027424 */ /* 0x000fc800078e00ff */
[----:B------:R-:W2:Y:S01]  /*3150*/  LDSM.16.M88.4 R12, [R3] ;  /* 0x00000000030c783b */ /* 0x000ea20000000200 */
[----:B------:R-:W-:-:S03]  /*3160*/  SEL R162, R2, 0xffffffe0, !P6 ;  /* 0xffffffe002a27807 */ /* 0x000fc60007000000 */
[----:B------:R-:W5:Y:S02]  /*3170*/  LDSM.16.M88.4 R8, [R3+0x1000] ;  /* 0x001000000308783b */ /* 0x000f640000000200 */
[--C-:B------:R-:W-:Y:S02]  /*3180*/  IMAD.IADD R24, R3, 0x1, R162.reuse ;  /* 0x0000000103187824 */ /* 0x100fe400078e02a2 */
[----:B------:R-:W-:Y:S01]  /*3190*/  IMAD.IADD R2, R0, 0x1, R162 ;  /* 0x0000000100027824 */ /* 0x000fe200078e02a2 */
[----:B------:R-:W-:Y:S04]  /*31a0*/  STL [R1+0x5c], R162 ;  /* 0x00005ca201007387 */ /* 0x000fe80000100800 */
[----:B----4-:R-:W-:Y:S04]  /*31b0*/  LDSM.16.M88.4 R4, [R24+0x1000] ;  /* 0x001000001804783b */ /* 0x010fe80000000200 */
[----:B------:R-:W-:Y:S04]  /*31c0*/  LDSM.16.M88.4 R44, [R2+0x6400] ;  /* 0x00640000022c783b */ /* 0x000fe80000000200 */
[----:B------:R-:W4:Y:S04]  /*31d0*/  LDSM.16.M88.4 R72, [R2+0x6c00] ;  /* 0x006c00000248783b */ /* 0x000f280000000200 */
[----:B------:R-:W3:Y:S04]  /*31e0*/  LDSM.16.M88.4 R16, [R24] ;  /* 0x000000001810783b */ /* 0x000ee80000000200 */
[----:B------:R-:W1:Y:S04]  /*31f0*/  LDSM.16.M88.4 R48, [R2+0x6000] ;  /* 0x006000000230783b */ /* 0x000e680000000200 */
[----:B------:R-:W1:Y:S01]  /*3200*/  LDSM.16.M88.4 R64, [R2+0x6800] ;  /* 0x006800000240783b */ /* 0x000e620000000200 */
[-C--:B--2---:R-:W-:Y:S08]  /*3210*/  HMMA.16816.F32.BF16 R84, R12, R36.reuse, RZ ;  /* 0x000000240c54723c */ /* 0x084ff000000418ff */
[C---:B-----5:R-:W-:Y:S08]  /*3220*/  HMMA.16816.F32.BF16 R80, R8.reuse, R36, RZ ;  /* 0x000000240850723c */ /* 0x060ff000000418ff */
        /* <DEDUP_REMOVED lines=18> */
[----:B----4-:R-:W-:Y:S01]  /*3350*/  HMMA.16816.F32.BF16 R104, R4, R72, R40 ;  /* 0x000000480468723c */ /* 0x010fe20000041828 */
[----:B------:R-:W-:Y:S07]  /*3360*/  LDSM.16.M88.4 R40, [R0+0x7000] ;  /* 0x007000000028783b */ /* 0x000fee0000000200 */
[----:B---3--:R-:W-:Y:S01]  /*3370*/  HMMA.16816.F32.BF16 R116, R16, R44, R8 ;  /* 0x0000002c1074723c */ /* 0x008fe20000041808 */
[----:B------:R-:W2:Y:S07]  /*3380*/  LDSM.16.M88.4 R8, [R3+0x3000] ;  /* 0x003000000308783b */ /* 0x000eae0000000200 */
[C---:B------:R-:W-:Y:S01]  /*3390*/  HMMA.16816.F32.BF16 R112, R4.reuse, R74, R36 ;  /* 0x0000004a0470723c */ /* 0x040fe20000041824 */
[----:B------:R-:W3:Y:S07]  /*33a0*/  LDSM.16.M88.4 R36, [R0+0x7400] ;  /* 0x007400000024783b */ /* 0x000eee0000000200 */
[C---:B-1----:R-:W-:Y:S08]  /*33b0*/  HMMA.16816.F32.BF16 R144, R4.reuse, R50, R76 ;  /* 0x000000320490723c */ /* 0x042ff0000004184c */
[----:B------:R-:W-:Y:S08]  /*33c0*/  HMMA.16816.F32.BF16 R132, R4, R64, R56 ;  /* 0x000000400484723c */ /* 0x000ff00000041838 */
[-C--:B------:R-:W-:Y:S08]  /*33d0*/  HMMA.16816.F32.BF16 R76, R16, R48.reuse, R84 ;  /* 0x00000030104c723c */ /* 0x080ff00000041854 */
[C---:B------:R-:W-:Y:S08]  /*33e0*/  HMMA.16816.F32.BF16 R108, R4.reuse, R48, R80 ;  /* 0x00000030046c723c */ /* 0x040ff00000041850 */
[----:B------:R-:W-:Y:S08]  /*33f0*/  HMMA.16816.F32.BF16 R140, R4, R44, R68 ;  /* 0x0000002c048c723c */ /* 0x000ff00000041844 */
[----:B------:R-:W-:Y:S01]  /*3400*/  HMMA.16816.F32.BF16 R56, R16, R50, R100 ;  /* 0x000000321038723c */ /* 0x000fe20000041864 */
[----:B------:R-:W-:Y:S07]  /*3410*/  LDSM.16.M88.4 R48, [R2+0x7400] ;  /* 0x007400000230783b */ /* 0x000fee0000000200 */
[C---:B------:R-:W-:Y:S01]  /*3420*/  HMMA.16816.F32.BF16 R136, R4.reuse, R46, R60 ;  /* 0x0000002e0488723c */ /* 0x040fe2000004183c */
[----:B------:R-:W-:Y:S07]  /*3430*/  LDSM.16.M88.4 R60, [R2+0x7c00] ;  /* 0x007c0000023c783b */ /* 0x000fee0000000200 */
[----:B------:R-:W-:Y:S01]  /*3440*/  HMMA.16816.F32.BF16 R128, R4, R66, R52 ;  /* 0x000000420480723c */ /* 0x000fe20000041834 */
[----:B------:R-:W-:Y:S04]  /*3450*/  LDSM.16.M88.4 R4, [R24+0x3000] ;  /* 0x003000001804783b */ /* 0x000fe80000000200 */
[----:B------:R-:W-:Y:S03]  /*3460*/  LDSM.16.M88.4 R52, [R2+0x7800] ;  /* 0x007800000234783b */ /* 0x000fe60000000200 */
[C---:B------:R-:W-:Y:S01]  /*3470*/  HMMA.16816.F32.BF16 R68, R16.reuse, R46, R96 ;  /* 0x0000002e1044723c */ /* 0x040fe20000041860 */
[----:B------:R-:W1:Y:S07]  /*3480*/  LDSM.16.M88.4 R44, [R2+0x7000] ;  /* 0x00700000022c783b */ /* 0x000e6e0000000200 */
[C---:B------:R-:W-:Y:S08]  /*3490*/  HMMA.16816.F32.BF16 R120, R16.reuse, R64, R92 ;  /* 0x000000401078723c */ /* 0x040ff0000004185c */
[C---:B------:R-:W-:Y:S08]  /*34a0*/  HMMA.16816.F32.BF16 R124, R16.reuse, R72, R88 ;  /* 0x00000048107c723c */ /* 0x040ff00000041858 */
[C---:B------:R-:W-:Y:S08]  /*34b0*/  HMMA.16816.F32.BF16 R64, R16.reuse, R66, R152 ;  /* 0x000000421040723c */ /* 0x040ff00000041898 */
[----:B------:R-:W-:Y:S08]  /*34c0*/  HMMA.16816.F32.BF16 R80, R16, R74, R148 ;  /* 0x0000004a1050723c */ /* 0x000ff00000041894 */
[----:B--2---:R-:W-:Y:S08]  /*34d0*/  HMMA.16816.F32.BF16 R84, R8, R28, R104 ;  /* 0x0000001c0854723c */ /* 0x004ff00000041868 */
[-C--:B------:R-:W-:Y:S08]  /*34e0*/  HMMA.16816.F32.BF16 R16, R12, R40.reuse, R76 ;  /* 0x000000280c10723c */ /* 0x080ff0000004184c */
[C---:B------:R-:W-:Y:S08]  /*34f0*/  HMMA.16816.F32.BF16 R108, R8.reuse, R40, R108 ;  /* 0x00000028086c723c */ /* 0x040ff0000004186c */
[-C--:B------:R-:W-:Y:S08]  /*3500*/  HMMA.16816.F32.BF16 R104, R8, R42.reuse, R144 ;  /* 0x0000002a0868723c */ /* 0x080ff00000041890 */
[----:B------:R-:W-:Y:S01]  /*3510*/  HMMA.16816.F32.BF16 R76, R12, R42, R56 ;  /* 0x0000002a0c4c723c */ /* 0x000fe20000041838 */
[----:B------:R-:W-:Y:S07]  /*3520*/  LDSM.16.M88.4 R56, [R0+0x8000] ;  /* 0x008000000038783b */ /* 0x000fee0000000200 */
[C---:B---3--:R-:W-:Y:S08]  /*3530*/  HMMA.16816.F32.BF16 R100, R8.reuse, R36, R140 ;  /* 0x000000240864723c */ /* 0x048ff0000004188c */
[----:B------:R-:W-:Y:S08]  /*3540*/  HMMA.16816.F32.BF16 R96, R8, R38, R136 ;  /* 0x000000260860723c */ /* 0x000ff00000041888 */
[C---:B------:R-:W-:Y:S08]  /*3550*/  HMMA.16816.F32.BF16 R40, R12.reuse, R36, R116 ;  /* 0x000000240c28723c */ /* 0x040ff00000041874 */
[----:B------:R-:W-:Y:S08]  /*3560*/  HMMA.16816.F32.BF16 R36, R12, R38, R68 ;  /* 0x000000260c24723c */ /* 0x000ff00000041844 */
[C---:B------:R-:W-:Y:S08]  /*3570*/  HMMA.16816.F32.BF16 R92, R8.reuse, R32, R132 ;  /* 0x00000020085c723c */ /* 0x040ff00000041884 */
[C---:B------:R-:W-:Y:S08]  /*3580*/  HMMA.16816.F32.BF16 R88, R8.reuse, R34, R128 ;  /* 0x000000220858723c */ /* 0x040ff00000041880 */
[----:B------:R-:W-:Y:S08]  /*3590*/  HMMA.16816.F32.BF16 R72, R8, R30, R112 ;  /* 0x0000001e0848723c */ /* 0x000ff00000041870 */
[C---:B------:R-:W-:Y:S08]  /*35a0*/  HMMA.16816.F32.BF16 R8, R12.reuse, R32, R120 ;  /* 0x000000200c08723c */ /* 0x040ff00000041878 */
[C---:B------:R-:W-:Y:S08]  /*35b0*/  HMMA.16816.F32.BF16 R32, R12.reuse, R34, R64 ;  /* 0x000000220c20723c */ /* 0x040ff00000041840 */
[C---:B------:R-:W-:Y:S08]  /*35c0*/  HMMA.16816.F32.BF16 R64, R12.reuse, R28, R124 ;  /* 0x0000001c0c40723c */ /* 0x040ff0000004187c */
[----:B------:R-:W-:Y:S01]  /*35d0*/  HMMA.16816.F32.BF16 R68, R12, R30, R80 ;  /* 0x0000001e0c44723c */ /* 0x000fe20000041850 */
[----:B------:R-:W2:Y:S04]  /*35e0*/  LDSM.16.M88.4 R12, [R3+0x5000] ;  /* 0x00500000030c783b */ /* 0x000ea80000000200 */
[----:B------:R-:W-:Y:S03]  /*35f0*/  LDSM.16.M88.4 R28, [R2+0x8800] ;  /* 0x00880000021c783b */ /* 0x000fe60000000200 */
[C---:B-1----:R-:W-:Y:S08]  /*3600*/  HMMA.16816.F32.BF16 R80, R4.reuse, R44, R108 ;  /* 0x0000002c0450723c */ /* 0x042ff0000004186c */
[----:B------:R-:W-:Y:S08]  /*3610*/  HMMA.16816.F32.BF16 R152, R4, R46, R104 ;  /* 0x0000002e0498723c */ /* 0x000ff00000041868 */
[C---:B------:R-:W-:Y:S01]  /*3620*/  HMMA.16816.F32.BF16 R124, R20.reuse, R44, R16 ;  /* 0x0000002c147c723c */ /* 0x040fe20000041810 */
[----:B------:R1:W-:Y:S07]  /*3630*/  LDSM.16.M88.4 R16, [R3+0x4000] ;  /* 0x004000000310783b */ /* 0x0003ee0000000200 */
[C---:B------:R-:W-:Y:S01]  /*3640*/  HMMA.16816.F32.BF16 R120, R20.reuse, R46, R76 ;  /* 0x0000002e1478723c */ /* 0x040fe2000004184c */
[----:B------:R-:W3:Y:S07]  /*3650*/  LDSM.16.M88.4 R44, [R0+0x8400] ;  /* 0x00840000002c783b */ /* 0x000eee0000000200 */
[C---:B------:R-:W-:Y:S01]  /*3660*/  HMMA.16816.F32.BF16 R116, R20.reuse, R48, R40 ;  /* 0x000000301474723c */ /* 0x040fe20000041828 */
[----:B------:R-:W4:Y:S07]  /*3670*/  LDSM.16.M88.4 R40, [R0+0x8800] ;  /* 0x008800000028783b */ /* 0x000f2e0000000200 */
[----:B------:R-:W-:Y:S01]  /*3680*/  HMMA.16816.F32.BF16 R112, R20, R50, R36 ;  /* 0x000000321470723c */ /* 0x000fe20000041824 */
[----:B------:R5:W4:Y:S01]  /*3690*/  LDSM.16.M88.4 R36, [R0+0x8c00] ;  /* 0x008c00000024783b */ /* 0x000b220000000200 */
[----:B-1----:R-:W-:-:S04]  /*36a0*/  LOP3.LUT R3, R26, 0x7, RZ, 0xc0, !PT ;  /* 0x000000071a037812 */ /* 0x002fc800078ec0ff */
[----:B------:R-:W-:Y:S02]  /*36b0*/  IADD3 R3, PT, PT, R3, UR30, R25 ;  /* 0x0000001e03037c10 */ /* 0x000fe4000fffe019 */
[C---:B------:R-:W-:Y:S08]  /*36c0*/  HMMA.16816.F32.BF16 R148, R4.reuse, R48, R100 ;  /* 0x000000300494723c */ /* 0x040ff00000041864 */
[C---:B------:R-:W-:Y:S01]  /*36d0*/  HMMA.16816.F32.BF16 R144, R4.reuse, R50, R96 ;  /* 0x000000320490723c */ /* 0x040fe20000041860 */
[----:B------:R-:W-:Y:S07]  /*36e0*/  LDSM.16.M88.4 R48, [R2+0x8000] ;  /* 0x008000000230783b */ /* 0x000fee0000000200 */
[----:B------:R-:W-:Y:S01]  /*36f0*/  HMMA.16816.F32.BF16 R140, R4, R52, R92 ;  /* 0x00000034048c723c */ /* 0x000fe2000004185c */
[----:B-----5:R-:W-:-:S07]  /*3700*/  IMAD.U32 R0, RZ, RZ, UR31 ;  /* 0x0000001fff007e24 */ /* 0x020fce000f8e00ff */
[C---:B------:R-:W-:Y:S08]  /*3710*/  HMMA.16816.F32.BF16 R136, R4.reuse, R54, R88 ;  /* 0x000000360488723c */ /* 0x040ff00000041858 */
[C---:B------:R-:W-:Y:S08]  /*3720*/  HMMA.16816.F32.BF16 R132, R4.reuse, R60, R84 ;  /* 0x0000003c0484723c */ /* 0x040ff00000041854 */
[----:B------:R-:W-:Y:S01]  /*3730*/  HMMA.16816.F32.BF16 R128, R4, R62, R72 ;  /* 0x0000003e0480723c */ /* 0x000fe20000041848 */
[----:B------:R-:W-:Y:S07]  /*3740*/  LDSM.16.M88.4 R4, [R24+0x5000] ;  /* 0x005000001804783b */ /* 0x000fee0000000200 */
[C---:B------:R-:W-:Y:S01]  /*3750*/  HMMA.16816.F32.BF16 R108, R20.reuse, R52, R8 ;  /* 0x00000034146c723c */ /* 0x040fe20000041808 */
[----:B------:R-:W-:Y:S07]  /*3760*/  LDSM.16.M88.4 R8, [R24+0x4000] ;  /* 0x004000001808783b */ /* 0x000fee0000000200 */
[C---:B------:R-:W-:Y:S01]  /*3770*/  HMMA.16816.F32.BF16 R104, R20.reuse, R54, R32 ;  /* 0x000000361468723c */ /* 0x040fe20000041820 */
[----:B------:R-:W-:Y:S07]  /*3780*/  LDSM.16.M88.4 R32, [R2+0x8400] ;  /* 0x008400000220783b */ /* 0x000fee0000000200 */
[C---:B------:R-:W-:Y:S08]  /*3790*/  HMMA.16816.F32.BF16 R100, R20.reuse, R60, R64 ;  /* 0x0000003c1464723c */ /* 0x040ff00000041840 */
[----:B------:R-:W-:Y:S01]  /*37a0*/  HMMA.16816.F32.BF16 R68, R20, R62, R68 ;  /* 0x0000003e1444723c */ /* 0x000fe20000041844 */
[----:B------:R1:W5:Y:S01]  /*37b0*/  LDSM.16.M88.4 R20, [R2+0x8c00] ;  /* 0x008c00000214783b */ /* 0x0003620000000200 */
[----:B------:R-:W-:-:S06]  /*37c0*/  DEPBAR.LE SB0, 0x0 ;  /* 0x000080000000791a */ /* 0x000fcc0000000000 */
[C---:B--2---:R-:W-:Y:S08]  /*37d0*/  HMMA.16816.F32.BF16 R96, R12.reuse, R56, R80 ;  /* 0x000000380c60723c */ /* 0x044ff00000041850 */
[C---:B------:R-:W-:Y:S08]  /*37e0*/  HMMA.16816.F32.BF16 R92, R12.reuse, R58, R152 ;  /* 0x0000003a0c5c723c */ /* 0x040ff00000041898 */
[----:B---3--:R-:W-:Y:S01]  /*37f0*/  HMMA.16816.F32.BF16 R88, R12, R44, R148 ;  /* 0x0000002c0c58723c */ /* 0x008fe20000041894 */
[----:B-1----:R-:W-:-:S05]  /*3800*/  IMAD.U32 R2, RZ, RZ, UR25 ;  /* 0x00000019ff027e24 */ /* 0x002fca000f8e00ff */
[----:B------:R-:W-:Y:S02]  /*3810*/  IADD3 R2, PT, PT, R3, 0x1, R2 ;  /* 0x0000000103027810 */ /* 0x000fe40007ffe002 */
[C---:B------:R-:W-:Y:S02]  /*3820*/  HMMA.16816.F32.BF16 R84, R12.reuse, R46, R144 ;  /* 0x0000002e0c54723c */ /* 0x040fe40000041890 */
[C-C-:B------:R-:W-:Y:S02]  /*3830*/  VIADDMNMX R225, R2.reuse, 0x8, R0.reuse, PT ;  /* 0x0000000802e17846 */ /* 0x140fe40003800100 */
[C-C-:B------:R-:W-:Y:S02]  /*3840*/  VIADDMNMX R209, R2.reuse, 0x40, R0.reuse, PT ;  /* 0x0000004002d17846 */ /* 0x140fe40003800100 */
[C---:B------:R-:W-:Y:S02]  /*3850*/  VIADDMNMX R208, R2.reuse, 0x48, R0, PT ;  /* 0x0000004802d07846 */ /* 0x040fe40003800100 */
[----:B----4-:R-:W-:Y:S01]  /*3860*/  HMMA.16816.F32.BF16 R80, R12, R40, R140 ;  /* 0x000000280c50723c */ /* 0x010fe2000004188c */
[----:B------:R-:W-:-:S07]  /*3870*/  VIMNMX R226, PT, PT, R2, UR31, PT ;  /* 0x0000001f02e27c48 */ /* 0x000fce000bfe0100 */
        /* <DEDUP_REMOVED lines=25> */
[----:B------:R-:W-:Y:S01]  /*3a10*/  HMMA.16816.F32.BF16 R72, R4, R20, R72 ;  /* 0x000000140448723c */ /* 0x000fe20000041848 */
[----:B------:R-:W-:-:S05]  /*3a20*/  IMAD.U32 R4, RZ, RZ, UR23 ;  /* 0x00000017ff047e24 */ /* 0x000fca000f8e00ff */
[----:B------:R-:W-:Y:S01]  /*3a30*/  IADD3 R223, PT, PT, R3, UR31, -R4 ;  /* 0x0000001f03df7c10 */ /* 0x000fe2000fffe804 */
[----:B------:R-:W-:Y:S01]  /*3a40*/  VIADD R3, R252, UR21 ;  /* 0x00000015fc037c36 */ /* 0x000fe20008000000 */
[----:B------:R-:W-:Y:S03]  /*3a50*/  HMMA.16816.F32.BF16 R44, R8, R34, R44 ;  /* 0x00000022082c723c */ /* 0x000fe6000004182c */
[C---:B------:R-:W-:Y:S02]  /*3a60*/  VIADD R34, R223.reuse, 0x8 ;  /* 0x00000008df227836 */ /* 0x040fe40000000000 */
[C---:B------:R-:W-:Y:S02]  /*3a70*/  VIADD R35, R223.reuse, 0x40 ;  /* 0x00000040df237836 */ /* 0x040fe40000000000 */
[----:B------:R-:W-:Y:S01]  /*3a80*/  VIADD R36, R223, 0x48 ;  /* 0x00000048df247836 */ /* 0x000fe20000000000 */
[----:B------:R-:W-:Y:S06]  /*3a90*/  BAR.SYNC.DEFER_BLOCKING 0x0 ;  /* 0x0000000000007b1d */ /* 0x000fec0000010000 */
        /* <DEDUP_REMOVED lines=52> */
.L_x_1099:
[----:B------:R3:W-:Y:S02]  /*3de0*/  STS.128 [R222+0x8800], RZ ;  /* 0x008800ffde007388 */ /* 0x0007e40000000c00 */
.L_x_1100:
[----:B------:R-:W-:Y:S05]  /*3df0*/  BSYNC.RECONVERGENT B0 ;  /* 0x0000000000007941 */ /* 0x000fea0003800200 */
.L_x_1098:
[----:B------:R-:W0:Y:S02]  /*3e00*/  LDGDEPBAR ;  /* 0x00000000000079af */ /* 0x000e240000000000 */
.L_x_1097:
[C---:B------:R-:W-:Y:S01]  /*3e10*/  VIADD R0, R3.reuse, 0x8 ;  /* 0x0000000803007836 */ /* 0x040fe20000000000 */
[----:B------:R-:W-:Y:S01]  /*3e20*/  USHF.L.U32 UR6, UR12, 0x10, URZ ;  /* 0x000000100c067899 */ /* 0x000fe200080006ff */
[C---:B-12---:R-:W-:Y:S01]  /*3e30*/  VIADD R5, R3.reuse, 0x9 ;  /* 0x0000000903057836 */ /* 0x046fe20000000000 */
[----:B------:R-:W-:Y:S01]  /*3e40*/  UIADD3 UR33, UPT, UPT, UR34, -0x61c88647, URZ ;  /* 0x9e3779b922217890 */ /* 0x000fe2000fffe0ff */
[C---:B------:R-:W-:Y:S01]  /*3e50*/  VIADD R2, R3.reuse, 0x1 ;  /* 0x0000000103027836 */ /* 0x040fe20000000000 */
[CC--:B------:R-:W-:Y:S01]  /*3e60*/  ISETP.GT.AND P1, PT, R34.reuse, R0.reuse, PT ;  /* 0x000000002200720c */ /* 0x0c0fe20003f24270 */
[C---:B------:R-:W-:Y:S01]  /*3e70*/  VIADD R4, R3.reuse, 0x10 ;  /* 0x0000001003047836 */ /* 0x040fe20000000000 */
[-C--:B------:R-:W-:Y:S01]  /*3e80*/  ISETP.GT.AND P0, PT, R34, R5.reuse, PT ;  /* 0x000000052200720c */ /* 0x080fe20003f04270 */
[----:B------:R-:W-:Y:S01]  /*3e90*/  VIADD R8, R3, 0x11 ;  /* 0x0000001103087836 */ /* 0x000fe20000000000 */
[----:B------:R-:W-:Y:S01]  /*3ea0*/  FSEL R13, R58, -INF , !P1 ;  /* 0xff8000003a0d7808 */ /* 0x000fe20004800000 */
[----:B------:R-:W-:Y:S01]  /*3eb0*/  IMAD.WIDE.U32 R166, R157, -0x326172a9, RZ ;  /* 0xcd9e8d579da67825 */ /* 0x000fe200078e00ff */
[-C--:B------:R-:W-:Y:S01]  /*3ec0*/  ISETP.GT.AND P1, PT, R36, R0.reuse, PT ;  /* 0x000000002400720c */ /* 0x080fe20003f24270 */
[----:B------:R-:W-:Y:S01]  /*3ed0*/  UIADD3 UR32, UPT, UPT, UR34, 0x3c6ef372, URZ ;  /* 0x3c6ef37222207890 */ /* 0x000fe2000fffe0ff */
[----:B------:R-:W-:Y:S01]  /*3ee0*/  ISETP.GT.AND P3, PT, R223, R0, PT ;  /* 0x00000000df00720c */ /* 0x000fe20003f64270 */
[----:B------:R-:W-:Y:S01]  /*3ef0*/  IMAD.WIDE.U32 R168, R161, -0x2daee0ad, RZ ;  /* 0xd2511f53a1a87825 */ /* 0x000fe200078e00ff */
[----:B------:R-:W-:Y:S01]  /*3f00*/  FSEL R10, R94, -INF , !P1 ;  /* 0xff8000005e0a7808 */ /* 0x000fe20004800000 */
[----:B------:R-:W-:Y:S01]  /*3f10*/  UIADD3 UR25, UPT, UPT, UR35, 0x32370b8f, URZ ;  /* 0x32370b8f23197890 */ /* 0x000fe2000fffe0ff */
[----:B------:R-:W-:Y:S01]  /*3f20*/  FSEL R16, R59, -INF , !P0 ;  /* 0xff8000003b107808 */ /* 0x000fe20004000000 */
[----:B------:R-:W-:Y:S01]  /*3f30*/  UIADD3 UR31, UPT, UPT, UR35, 0x76cf5d0a, URZ ;  /* 0x76cf5d0a231f7890 */ /* 0x000fe2000fffe0ff */
[----:B------:R-:W-:Y:S01]  /*3f40*/  ISETP.GT.AND P1, PT, R223, R2, PT ;  /* 0x00000002df00720c */ /* 0x000fe20003f24270 */
[----:B------:R-:W-:Y:S01]  /*3f50*/  UIADD3 UR30, UPT, UPT, UR34, -0x255992d5, URZ ;  /* 0xdaa66d2b221e7890 */ /* 0x000fe2000fffe0ff */
[-C--:B------:R-:W-:Y:S01]  /*3f60*/  ISETP.GT.AND P0, PT, R36, R5.reuse, PT ;  /* 0x000000052400720c */ /* 0x080fe20003f04270 */
[----:B------:R-:W-:Y:S01]  /*3f70*/  UIADD3 UR21, UPT, UPT, UR35, -0x126145ec, URZ ;  /* 0xed9eba1423157890 */ /* 0x000fe2000fffe0ff */
[----:B------:R-:W-:Y:S01]  /*3f80*/  FSEL R14, R56, -INF , !P3 ;  /* 0xff800000380e7808 */ /* 0x000fe20005800000 */
[----:B------:R-:W-:Y:S01]  /*3f90*/  UIADD3 UR23, UPT, UPT, UR34, 0x78dde6e4, URZ ;  /* 0x78dde6e422177890 */ /* 0x000fe2000fffe0ff */
[----:B------:R-:W-:Y:S01]  /*3fa0*/  FSEL R9, R65, -INF , !P1 ;  /* 0xff80000041097808 */ /* 0x000fe20004800000 */
[----:B------:R-:W-:Y:S01]  /*3fb0*/  UIADD3 UR16, UPT, UPT, UR35, -0x56f99767, URZ ;  /* 0xa906689923107890 */ /* 0x000fe2000fffe0ff */
[----:B------:R-:W-:Y:S01]  /*3fc0*/  ISETP.GT.AND P2, PT, R223, R5, PT ;  /* 0x00000005df00720c */ /* 0x000fe20003f44270 */
[----:B------:R-:W-:Y:S01]  /*3fd0*/  UIADD3 UR17, UPT, UPT, UR34, 0x1715609d, URZ ;  /* 0x1715609d22117890 */ /* 0x000fe2000fffe0ff */
[----:B------:R-:W-:Y:S01]  /*3fe0*/  ISETP.GT.AND P3, PT, R35, R0, PT ;  /* 0x000000002300720c */ /* 0x000fe20003f64270 */
[----:B------:R-:W1:Y:S01]  /*3ff0*/  LDCU UR36, c[0x0][0x45c] ;  /* 0x00008b80ff2477ac */ /* 0x000e620008000800 */
[----:B------:R-:W-:Y:S01]  /*4000*/  FSEL R20, R95, -INF , !P0 ;  /* 0xff8000005f147808 */ /* 0x000fe20004000000 */
[----:B------:R-:W-:Y:S01]  /*4010*/  IMAD.IADD R192, R192, 0x1, R159 ;  /* 0x00000001c0c07824 */ /* 0x000fe200078e029f */
[-C--:B------:R-:W-:Y:S01]  /*4020*/  ISETP.GT.AND P4, PT, R35, R2.reuse, PT ;  /* 0x000000022300720c */ /* 0x080fe20003f84270 */
[----:B------:R-:W-:Y:S01]  /*4030*/  UIADD3 UR15, UPT, UPT, UR34, -0x4ab325aa, URZ ;  /* 0xb54cda56220f7890 */ /* 0x000fe2000fffe0ff */
[-C--:B------:R-:W-:Y:S01]  /*4040*/  ISETP.GT.AND P1, PT, R36, R2.reuse, PT ;  /* 0x000000022400720c */ /* 0x080fe20003f24270 */
[----:B------:R-:W-:Y:S01]  /*4050*/  UIADD3 UR13, UPT, UPT, UR35, 0x646e171e, URZ ;  /* 0x646e171e230d7890 */ /* 0x000fe2000fffe0ff */
[----:B------:R-:W-:-:S02]  /*4060*/  ISETP.GT.AND P0, PT, R34, R2, PT ;  /* 0x000000022200720c */ /* 0x000fc40003f04270 */
[----:B------:R-:W-:Y:S02]  /*4070*/  FSEL R18, R57, -INF , !P2 ;  /* 0xff80000039127808 */ /* 0x000fe40005000000 */
[----:B------:R-:W-:Y:S02]  /*4080*/  FSEL R12, R92, -INF , !P3 ;  /* 0xff8000005c0c7808 */ /* 0x000fe40005800000 */
[----:B------:R-:W-:Y:S02]  /*4090*/  FSEL R6, R97, -INF , !P4 ;  /* 0xff80000061067808 */ /* 0x000fe40006000000 */
[----:B------:R-:W-:Y:S02]  /*40a0*/  ISETP.GT.AND P5, PT, R223, R4, PT ;  /* 0x00000004df00720c */ /* 0x000fe40003fa4270 */
[----:B------:R-:W-:Y:S02]  /*40b0*/  FSEL R11, R99, -INF , !P1 ;  /* 0xff800000630b7808 */ /* 0x000fe40004800000 */
[----:B------:R-:W-:-:S02]  /*40c0*/  ISETP.GT.AND P2, PT, R35, R5, PT ;  /* 0x000000052300720c */ /* 0x000fc40003f44270 */
        /* <DEDUP_REMOVED lines=8> */
[----:B------:R-:W-:Y:S02]  /*4150*/  FSEL R21, R88, -INF , !P1 ;  /* 0xff80000058157808 */ /* 0x000fe40004800000 */
[----:B------:R-:W-:Y:S01]  /*4160*/  FSEL R52, R7, -INF , !P3 ;  /* 0xff80000007347808 */ /* 0x000fe20005800000 */
[----:B------:R-:W-:Y:S01]  /*4170*/  VIADD R7, R3, 0x19 ;  /* 0x0000001903077836 */ /* 0x000fe20000000000 */
[----:B------:R-:W-:Y:S02]  /*4180*/  ISETP.GE.AND P2, PT, R2, R226, PT ;  /* 0x000000e20200720c */ /* 0x000fe40003f46270 */
[----:B------:R-:W-:-:S02]  /*4190*/  ISETP.GT.AND P4, PT, R34, R8, PT ;  /* 0x000000082200720c */ /* 0x000fc40003f84270 */
[----:B------:R-:W-:Y:S02]  /*41a0*/  ISETP.GT.AND P1, PT, R36, R4, PT ;  /* 0x000000042400720c */ /* 0x000fe40003f24270 */
[----:B------:R-:W-:Y:S02]  /*41b0*/  ISETP.GT.AND P3, PT, R35, R8, PT ;  /* 0x000000082300720c */ /* 0x000fe40003f64270 */
[----:B------:R-:W-:Y:S02]  /*41c0*/  FSEL R29, R53, -INF , !P5 ;  /* 0xff800000351d7808 */ /* 0x000fe40006800000 */
[----:B------:R-:W-:Y:S02]  /*41d0*/  FSEL R26, R55, -INF , !P4 ;  /* 0xff800000371a7808 */ /* 0x000fe40006000000 */
[----:B------:R-:W-:Y:S02]  /*41e0*/  FSEL R25, R90, -INF , !P1 ;  /* 0xff8000005a197808 */ /* 0x000fe40004800000 */
[----:B------:R-:W-:-:S02]  /*41f0*/  FSEL R53, R9, -INF , !P2 ;  /* 0xff80000009357808 */ /* 0x000fc40005000000 */
[----:B------:R-:W-:Y:S02]  /*4200*/  FSEL R19, R89, -INF , !P3 ;  /* 0xff80000059137808 */ /* 0x000fe40005800000 */
[C---:B------:R-:W-:Y:S02]  /*4210*/  ISETP.GE.AND P1, PT, R0.reuse, R226, PT ;  /* 0x000000e20000720c */ /* 0x040fe40003f26270 */
[C---:B------:R-:W-:Y:S02]  /*4220*/  ISETP.GE.AND P2, PT, R0.reuse, R225, PT ;  /* 0x000000e10000720c */ /* 0x040fe40003f46270 */
[CC--:B------:R-:W-:Y:S02]  /*4230*/  ISETP.GE.AND P4, PT, R0.reuse, R209.reuse, PT ;  /* 0x000000d10000720c */ /* 0x0c0fe40003f86270 */
[----:B------:R-:W-:Y:S01]  /*4240*/  ISETP.GE.AND P3, PT, R0, R208, PT ;  /* 0x000000d00000720c */ /* 0x000fe20003f66270 */
[----:B------:R-:W-:Y:S01]  /*4250*/  VIADD R0, R3, 0x18 ;  /* 0x0000001803007836 */ /* 0x000fe20000000000 */
[----:B------:R-:W-:-:S02]  /*4260*/  ISETP.GE.AND P0, PT, R2, R209, PT ;  /* 0x000000d10200720c */ /* 0x000fc40003f06270 */
[----:B------:R-:W-:Y:S01]  /*4270*/  ISETP.GE.AND P5, PT, R2, R208, PT ;  /* 0x000000d00200720c */ /* 0x000fe20003fa6270 */
[C---:B------:R-:W-:Y:S01]  /*4280*/  VIADD R2, R3.reuse, 0x20 ;  /* 0x0000002003027836 */ /* 0x040fe20000000000 */
[----:B------:R-:W-:Y:S01]  /*4290*/  FSEL R56, R6, -INF , !P0 ;  /* 0xff80000006387808 */ /* 0x000fe20004000000 */
[----:B------:R-:W-:Y:S01]  /*42a0*/  VIADD R6, R3, 0x21 ;  /* 0x0000002103067836 */ /* 0x000fe20000000000 */
[----:B------:R-:W-:Y:S02]  /*42b0*/  FSEL R88, R13, -INF , !P2 ;  /* 0xff8000000d587808 */ /* 0x000fe40005000000 */
[----:B------:R-:W-:Y:S02]  /*42c0*/  ISETP.GT.AND P0, PT, R36, R8, PT ;  /* 0x000000082400720c */ /* 0x000fe40003f04270 */
[----:B------:R-:W-:Y:S02]  /*42d0*/  ISETP.GT.AND P2, PT, R223, R0, PT ;  /* 0x00000000df00720c */ /* 0x000fe40003f44270 */
[----:B------:R-:W-:-:S02]  /*42e0*/  FSEL R59, R11, -INF , !P5 ;  /* 0xff8000000b3b7808 */ /* 0x000fc40006800000 */
[----:B------:R-:W-:Y:S02]  /*42f0*/  FSEL R24, R91, -INF , !P0 ;  /* 0xff8000005b187808 */ /* 0x000fe40004000000 */
[----:B------:R-:W-:Y:S02]  /*4300*/  ISETP.GT.AND P5, PT, R34, R0, PT ;  /* 0x000000002200720c */ /* 0x000fe40003fa4270 */
[----:B------:R-:W-:Y:S02]  /*4310*/  FSEL R17, R44, -INF , !P2 ;  /* 0xff8000002c117808 */ /* 0x000fe40005000000 */
[----:B------:R-:W-:Y:S02]  /*4320*/  ISETP.GE.AND P0, PT, R5, R226, PT ;  /* 0x000000e20500720c */ /* 0x000fe40003f06270 */
[----:B------:R-:W-:Y:S02]  /*4330*/  FSEL R89, R12, -INF , !P4 ;  /* 0xff8000000c597808 */ /* 0x000fe40006000000 */
[----:B------:R-:W-:-:S02]  /*4340*/  ISETP.GT.AND P2, PT, R36, R0, PT ;  /* 0x000000002400720c */ /* 0x000fc40003f44270 */
[----:B------:R-:W-:Y:S02]  /*4350*/  ISETP.GT.AND P4, PT, R35, R0, PT ;  /* 0x000000002300720c */ /* 0x000fe40003f84270 */
[----:B------:R-:W-:Y:S02]  /*4360*/  FSEL R54, R14, -INF , !P1 ;  /* 0xff8000000e367808 */ /* 0x000fe40004800000 */
[----:B------:R-:W-:Y:S02]  /*4370*/  FSEL R14, R46, -INF , !P5 ;  /* 0xff8000002e0e7808 */ /* 0x000fe40006800000 */
[----:B------:R-:W-:Y:S02]  /*4380*/  FSEL R31, R86, -INF , !P2 ;  /* 0xff800000561f7808 */ /* 0x000fe40005000000 */
[----:B------:R-:W-:Y:S02]  /*4390*/  FSEL R46, R18, -INF , !P0 ;  /* 0xff800000122e7808 */ /* 0x000fe40004000000 */
[----:B------:R-:W-:-:S02]  /*43a0*/  FSEL R13, R84, -INF , !P4 ;  /* 0xff800000540d7808 */ /* 0x000fc40006000000 */
[----:B------:R-:W-:Y:S02]  /*43b0*/  ISETP.GE.AND P2, PT, R5, R209, PT ;  /* 0x000000d10500720c */ /* 0x000fe40003f46270 */
[----:B------:R-:W-:Y:S02]  /*43c0*/  ISETP.GE.AND P0, PT, R4, R225, PT ;  /* 0x000000e10400720c */ /* 0x000fe40003f06270 */
[----:B------:R-:W-:Y:S02]  /*43d0*/  ISETP.GT.AND P4, PT, R34, R7, PT ;  /* 0x000000072200720c */ /* 0x000fe40003f84270 */
[----:B------:R-:W-:Y:S02]  /*43e0*/  FSEL R84, R15, -INF , !P2 ;  /* 0xff8000000f547808 */ /* 0x000fe40005000000 */
[----:B------:R-:W-:Y:S02]  /*43f0*/  FSEL R99, R22, -INF , !P0 ;  /* 0xff80000016637808 */ /* 0x000fe40004000000 */
[----:B------:R-:W-:-:S02]  /*4400*/  FSEL R28, R47, -INF , !P4 ;  /* 0xff8000002f1c7808 */ /* 0x000fc40006000000 */
[----:B------:R-:W-:Y:S02]  /*4410*/  FSEL R86, R10, -INF , !P3 ;  /* 0xff8000000a567808 */ /* 0x000fe40005800000 */
[----:B------:R-:W-:Y:S02]  /*4420*/  ISETP.GT.AND P2, PT, R36, R7, PT ;  /* 0x000000072400720c */ /* 0x000fe40003f44270 */
[----:B------:R-:W-:Y:S02]  /*4430*/  ISETP.GT.AND P0, PT, R223, R2, PT ;  /* 0x00000002df00720c */ /* 0x000fe40003f04270 */
[----:B------:R-:W-:Y:S02]  /*4440*/  ISETP.GE.AND P1, PT, R5, R225, PT ;  /* 0x000000e10500720c */ /* 0x000fe40003f26270 */
[C---:B------:R-:W-:Y:S02]  /*4450*/  ISETP.GE.AND P3, PT, R4.reuse, R226, PT ;  /* 0x000000e20400720c */ /* 0x040fe40003f66270 */
[----:B------:R-:W-:-:S02]  /*4460*/  ISETP.GE.AND P4, PT, R4, R209, PT ;  /* 0x000000d10400720c */ /* 0x000fc40003f86270 */
[----:B------:R-:W-:Y:S02]  /*4470*/  ISETP.GT.AND P5, PT, R223, R7, PT ;  /* 0x00000007df00720c */ /* 0x000fe40003fa4270 */
[----:B------:R-:W-:Y:S02]  /*4480*/  FSEL R9, R87, -INF , !P2 ;  /* 0xff80000057097808 */ /* 0x000fe40005000000 */
[----:B------:R-:W-:Y:S02]  /*4490*/  FSEL R12, R48, -INF , !P0 ;  /* 0xff800000300c7808 */ /* 0x000fe40004000000 */
[----:B------:R-:W-:Y:S02]  /*44a0*/  FSEL R47, R16, -INF , !P1 ;  /* 0xff800000102f7808 */ /* 0x000fe40004800000 */
[----:B------:R-:W-:Y:S02]  /*44b0*/  FSEL R87, R23, -INF , !P3 ;  /* 0xff80000017577808 */ /* 0x000fe40005800000 */
[----:B------:R-:W-:-:S02]  /*44c0*/  FSEL R105, R21, -INF , !P4 ;  /* 0xff80000015697808 */ /* 0x000fc40006000000 */
[-C--:B------:R-:W-:Y:S02]  /*44d0*/  ISETP.GT.AND P0, PT, R36, R2.reuse, PT ;  /* 0x000000022400720c */ /* 0x080fe40003f04270 */
[C---:B------:R-:W-:Y:S02]  /*44e0*/  ISETP.GT.AND P1, PT, R35.reuse, R7, PT ;  /* 0x000000072300720c */ /* 0x040fe40003f24270 */
[----:B------:R-:W-:Y:S02]  /*44f0*/  ISETP.GE.AND P3, PT, R8, R225, PT ;  /* 0x000000e10800720c */ /* 0x000fe40003f66270 */
[----:B------:R-:W-:Y:S02]  /*4500*/  ISETP.GT.AND P4, PT, R35, R2, PT ;  /* 0x000000022300720c */ /* 0x000fe40003f84270 */
[----:B------:R-:W-:Y:S02]  /*4510*/  FSEL R33, R45, -INF , !P5 ;  /* 0xff8000002d217808 */ /* 0x000fe40006800000 */
[----:B------:R-:W-:-:S02]  /*4520*/  ISETP.GE.AND P5, PT, R5, R208, PT ;  /* 0x000000d00500720c */ /* 0x000fc40003fa6270 */
[----:B------:R-:W-:Y:S02]  /*4530*/  FSEL R30, R82, -INF , !P0 ;  /* 0xff800000521e7808 */ /* 0x000fe40004000000 */
[----:B------:R-:W-:Y:S02]  /*4540*/  FSEL R5, R85, -INF , !P1 ;  /* 0xff80000055057808 */ /* 0x000fe40004800000 */
[----:B------:R-:W-:Y:S02]  /*4550*/  FSEL R10, R80, -INF , !P4 ;  /* 0xff800000500a7808 */ /* 0x000fe40006000000 */
[----:B------:R-:W-:Y:S02]  /*4560*/  ISETP.GE.AND P0, PT, R8, R209, PT ;  /* 0x000000d10800720c */ /* 0x000fe40003f06270 */
[----:B------:R-:W-:Y:S02]  /*4570*/  FSEL R82, R26, -INF , !P3 ;  /* 0xff8000001a527808 */ /* 0x000fe40005800000 */
[----:B------:R-:W-:Y:S01]  /*4580*/  ISETP.GE.AND P1, PT, R4, R208, PT ;  /* 0x000000d00400720c */ /* 0x000fe20003f26270 */
[----:B------:R-:W-:Y:S01]  /*4590*/  VIADD R4, R3, 0x31 ;  /* 0x0000003103047836 */ /* 0x000fe20000000000 */
[----:B------:R-:W-:-:S02]  /*45a0*/  ISETP.GE.AND P2, PT, R8, R226, PT ;  /* 0x000000e20800720c */ /* 0x000fc40003f46270 */
[-C--:B------:R-:W-:Y:S02]  /*45b0*/  ISETP.GT.AND P4, PT, R34, R6.reuse, PT ;  /* 0x000000062200720c */ /* 0x080fe40003f84270 */
[----:B------:R-:W-:Y:S02]  /*45c0*/  ISETP.GT.AND P3, PT, R35, R6, PT ;  /* 0x000000062300720c */ /* 0x000fe40003f64270 */
[----:B------:R-:W-:Y:S02]  /*45d0*/  FSEL R104, R19, -INF , !P0 ;  /* 0xff80000013687808 */ /* 0x000fe40004000000 */
[----:B------:R-:W-:Y:S02]  /*45e0*/  FSEL R85, R20, -INF , !P5 ;  /* 0xff80000014557808 */ /* 0x000fe40006800000 */
[----:B------:R-:W-:Y:S02]  /*45f0*/  FSEL R27, R51, -INF , !P4 ;  /* 0xff800000331b7808 */ /* 0x000fe40006000000 */
[----:B------:R-:W-:-:S02]  /*4600*/  FSEL R107, R25, -INF , !P1 ;  /* 0xff800000196b7808 */ /* 0x000fc40004800000 */
[----:B------:R-:W-:Y:S02]  /*4610*/  FSEL R80, R29, -INF , !P2 ;  /* 0xff8000001d507808 */ /* 0x000fe40005000000 */
[----:B------:R-:W-:Y:S02]  /*4620*/  FSEL R19, R81, -INF , !P3 ;  /* 0xff80000051137808 */ /* 0x000fe40005800000 */
[----:B------:R-:W-:Y:S02]  /*4630*/  ISETP.GT.AND P5, PT, R34, R2, PT ;  /* 0x000000022200720c */ /* 0x000fe40003fa4270 */
[C---:B------:R-:W-:Y:S02]  /*4640*/  ISETP.GE.AND P1, PT, R0.reuse, R226, PT ;  /* 0x000000e20000720c */ /* 0x040fe40003f26270 */
[C---:B------:R-:W-:Y:S02]  /*4650*/  ISETP.GE.AND P2, PT, R0.reuse, R225, PT ;  /* 0x000000e10000720c */ /* 0x040fe40003f46270 */
[----:B------:R-:W-:-:S02]  /*4660*/  ISETP.GE.AND P4, PT, R0, R209, PT ;  /* 0x000000d10000720c */ /* 0x000fc40003f86270 */
[----:B------:R-:W-:Y:S01]  /*4670*/  ISETP.GE.AND P3, PT, R0, R208, PT ;  /* 0x000000d00000720c */ /* 0x000fe20003f66270 */
[----:B------:R-:W-:Y:S01]  /*4680*/  VIADD R0, R3, 0x28 ;  /* 0x0000002803007836 */ /* 0x000fe20000000000 */
[----:B------:R-:W-:Y:S02]  /*4690*/  FSEL R11, R50, -INF , !P5 ;  /* 0xff800000320b7808 */ /* 0x000fe40006800000 */
[C---:B------:R-:W-:Y:S02]  /*46a0*/  ISETP.GT.AND P5, PT, R223.reuse, R6, PT ;  /* 0x00000006df00720c */ /* 0x040fe40003fa4270 */
[----:B------:R-:W-:Y:S02]  /*46b0*/  FSEL R109, R14, -INF , !P2 ;  /* 0xff8000000e6d7808 */ /* 0x000fe40005000000 */
[----:B------:R-:W-:Y:S02]  /*46c0*/  ISETP.GT.AND P2, PT, R223, R0, PT ;  /* 0x00000000df00720c */ /* 0x000fe40003f44270 */
[----:B------:R-:W-:-:S02]  /*46d0*/  FSEL R32, R49, -INF , !P5 ;  /* 0xff80000031207808 */ /* 0x000fc40006800000 */
[----:B------:R-:W-:Y:S01]  /*46e0*/  ISETP.GE.AND P5, PT, R8, R208, PT ;  /* 0x000000d00800720c */ /* 0x000fe20003fa6270 */
[----:B------:R-:W-:Y:S01]  /*46f0*/  VIADD R8, R3, 0x29 ;  /* 0x0000002903087836 */ /* 0x000fe20000000000 */
[----:B------:R-:W-:Y:S02]  /*4700*/  FSEL R21, R40, -INF , !P2 ;  /* 0xff80000028157808 */ /* 0x000fe40005000000 */
[C---:B------:R-:W-:Y:S02]  /*4710*/  ISETP.GT.AND P0, PT, R36.reuse, R6, PT ;  /* 0x000000062400720c */ /* 0x040fe40003f04270 */
[----:B------:R-:W-:Y:S02]  /*4720*/  ISETP.GT.AND P2, PT, R36, R0, PT ;  /* 0x000000002400720c */ /* 0x000fe40003f44270 */
[----:B------:R-:W-:Y:S02]  /*4730*/  FSEL R81, R24, -INF , !P5 ;  /* 0xff80000018517808 */ /* 0x000fe40006800000 */
[----:B------:R-:W-:-:S02]  /*4740*/  FSEL R111, R13, -INF , !P4 ;  /* 0xff8000000d6f7808 */ /* 0x000fc40006000000 */
[----:B------:R-:W-:Y:S02]  /*4750*/  FSEL R26, R83, -INF , !P0 ;  /* 0xff800000531a7808 */ /* 0x000fe40004000000 */
[----:B------:R-:W-:Y:S02]  /*4760*/  ISETP.GT.AND P4, PT, R35, R0, PT ;  /* 0x000000002300720c */ /* 0x000fe40003f84270 */
[----:B------:R-:W-:Y:S02]  /*4770*/  FSEL R24, R78, -INF , !P2 ;  /* 0xff8000004e187808 */ /* 0x000fe40005000000 */
[C---:B------:R-:W-:Y:S02]  /*4780*/  ISETP.GE.AND P0, PT, R7.reuse, R226, PT ;  /* 0x000000e20700720c */ /* 0x040fe40003f06270 */
[----:B------:R-:W-:Y:S02]  /*4790*/  ISETP.GE.AND P2, PT, R7, R209, PT ;  /* 0x000000d10700720c */ /* 0x000fe40003f46270 */
[----:B------:R-:W-:-:S02]  /*47a0*/  ISETP.GT.AND P5, PT, R34, R0, PT ;  /* 0x000000002200720c */ /* 0x000fc40003fa4270 */
[----:B------:R-:W-:Y:S02]  /*47b0*/  FSEL R14, R76, -INF , !P4 ;  /* 0xff8000004c0e7808 */ /* 0x000fe40006000000 */
[----:B------:R-:W-:Y:S02]  /*47c0*/  ISETP.GT.AND P4, PT, R34, R8, PT ;  /* 0x000000082200720c */ /* 0x000fe40003f84270 */
[----:B------:R-:W-:Y:S02]  /*47d0*/  FSEL R83, R33, -INF , !P0 ;  /* 0xff80000021537808 */ /* 0x000fe40004000000 */
[----:B------:R-:W-:Y:S01]  /*47e0*/  FSEL R110, R5, -INF , !P2 ;  /* 0xff800000056e7808 */ /* 0x000fe20005000000 */
[----:B------:R-:W-:Y:S01]  /*47f0*/  VIADD R5, R3, 0x30 ;  /* 0x0000003003057836 */ /* 0x000fe20000000000 */
[----:B------:R-:W-:Y:S02]  /*4800*/  ISETP.GE.AND P0, PT, R2, R225, PT ;  /* 0x000000e10200720c */ /* 0x000fe40003f06270 */
[----:B------:R-:W-:-:S02]  /*4810*/  FSEL R20, R42, -INF , !P5 ;  /* 0xff8000002a147808 */ /* 0x000fc40006800000 */
[----:B------:R-:W-:Y:S02]  /*4820*/  ISETP.GT.AND P5, PT, R223, R8, PT ;  /* 0x00000008df00720c */ /* 0x000fe40003fa4270 */
[----:B------:R-:W-:Y:S02]  /*4830*/  FSEL R23, R43, -INF , !P4 ;  /* 0xff8000002b177808 */ /* 0x000fe40006000000 */
[----:B------:R-:W-:Y:S02]  /*4840*/  FSEL R106, R17, -INF , !P1 ;  /* 0xff800000116a7808 */ /* 0x000fe40004800000 */
[----:B------:R-:W-:Y:S02]  /*4850*/  ISETP.GE.AND P4, PT, R2, R209, PT ;  /* 0x000000d10200720c */ /* 0x000fe40003f86270 */
[----:B------:R-:W-:Y:S02]  /*4860*/  FSEL R136, R11, -INF , !P0 ;  /* 0xff8000000b887808 */ /* 0x000fe40004000000 */
[----:B------:R-:W-:-:S02]  /*4870*/  ISETP.GE.AND P1, PT, R7, R225, PT ;  /* 0x000000e10700720c */ /* 0x000fc40003f26270 */
[----:B------:R-:W-:Y:S02]  /*4880*/  ISETP.GT.AND P0, PT, R223, R5, PT ;  /* 0x00000005df00720c */ /* 0x000fe40003f04270 */
[----:B------:R-:W-:Y:S02]  /*4890*/  FSEL R25, R41, -INF , !P5 ;  /* 0xff80000029197808 */ /* 0x000fe40006800000 */
[----:B------:R-:W-:Y:S02]  /*48a0*/  ISETP.GT.AND P2, PT, R36, R8, PT ;  /* 0x000000082400720c */ /* 0x000fe40003f44270 */
[----:B------:R-:W-:Y:S02]  /*48b0*/  ISETP.GE.AND P5, PT, R7, R208, PT ;  /* 0x000000d00700720c */ /* 0x000fe40003fa6270 */
[----:B------:R-:W-:Y:S02]  /*48c0*/  FSEL R148, R10, -INF , !P4 ;  /* 0xff8000000a947808 */ /* 0x000fe40006000000 */
[----:B------:R-:W-:-:S02]  /*48d0*/  FSEL R108, R28, -INF , !P1 ;  /* 0xff8000001c6c7808 */ /* 0x000fc40004800000 */
[CC--:B------:R-:W-:Y:S02]  /*48e0*/  ISETP.GT.AND P4, PT, R35.reuse, R5.reuse, PT ;  /* 0x000000052300720c */ /* 0x0c0fe40003f84270 */
[----:B------:R-:W-:Y:S02]  /*48f0*/  FSEL R15, R100, -INF , !P0 ;  /* 0xff800000640f7808 */ /* 0x000fe40004000000 */
[----:B------:R-:W-:Y:S02]  /*4900*/  ISETP.GT.AND P1, PT, R35, R8, PT ;  /* 0x000000082300720c */ /* 0x000fe40003f24270 */
[----:B------:R-:W-:Y:S02]  /*4910*/  FSEL R18, R79, -INF , !P2 ;  /* 0xff8000004f127808 */ /* 0x000fe40005000000 */
[----:B------:R-:W-:Y:S02]  /*4920*/  ISETP.GT.AND P0, PT, R36, R5, PT ;  /* 0x000000052400720c */ /* 0x000fe40003f04270 */
[----:B------:R-:W-:-:S02]  /*4930*/  FSEL R112, R9, -INF , !P5 ;  /* 0xff80000009707808 */ /* 0x000fc40006800000 */
[-C--:B------:R-:W-:Y:S02]  /*4940*/  ISETP.GE.AND P2, PT, R6, R226.reuse, PT ;  /* 0x000000e20600720c */ /* 0x080fe40003f46270 */
[----:B------:R-:W-:Y:S02]  /*4950*/  FSEL R114, R31, -INF , !P3 ;  /* 0xff8000001f727808 */ /* 0x000fe40005800000 */
[----:B------:R-:W-:Y:S02]  /*4960*/  ISETP.GT.AND P5, PT, R34, R5, PT ;  /* 0x000000052200720c */ /* 0x000fe40003fa4270 */
[----:B------:R-:W-:Y:S02]  /*4970*/  ISETP.GE.AND P3, PT, R2, R226, PT ;  /* 0x000000e20200720c */ /* 0x000fe40003f66270 */
[----:B------:R-:W-:Y:S02]  /*4980*/  FSEL R10, R72, -INF , !P4 ;  /* 0xff800000480a7808 */ /* 0x000fe40006000000 */
[----:B------:R-:W-:-:S02]  /*4990*/  FSEL R22, R77, -INF , !P1 ;  /* 0xff8000004d167808 */ /* 0x000fc40004800000 */
[----:B------:R-:W-:Y:S02]  /*49a0*/  ISETP.GT.AND P4, PT, R34, R4, PT ;  /* 0x000000042200720c */ /* 0x000fe40003f84270 */
[----:B------:R-:W-:Y:S02]  /*49b0*/  FSEL R16, R74, -INF , !P0 ;  /* 0xff8000004a107808 */ /* 0x000fe40004000000 */
[----:B------:R-:W-:Y:S01]  /*49c0*/  ISETP.GE.AND P1, PT, R2, R208, PT ;  /* 0x000000d00200720c */ /* 0x000fe20003f26270 */
[----:B------:R-:W-:Y:S01]  /*49d0*/  VIADD R2, R3, 0x38 ;  /* 0x0000003803027836 */ /* 0x000fe20000000000 */
[----:B------:R-:W-:Y:S02]  /*49e0*/  ISETP.GE.AND P0, PT, R6, R209, PT ;  /* 0x000000d10600720c */ /* 0x000fe40003f06270 */
[----:B------:R-:W-:Y:S02]  /*49f0*/  FSEL R121, R32, -INF , !P2 ;  /* 0xff80000020797808 */ /* 0x000fe40005000000 */
[----:B------:R-:W-:-:S02]  /*4a00*/  FSEL R13, R102, -INF , !P5 ;  /* 0xff800000660d7808 */ /* 0x000fc40006800000 */
[----:B------:R-:W-:Y:S02]  /*4a10*/  ISETP.GE.AND P2, PT, R0, R225, PT ;  /* 0x000000e10000720c */ /* 0x000fe40003f46270 */
[----:B------:R-:W-:Y:S02]  /*4a20*/  FSEL R124, R12, -INF , !P3 ;  /* 0xff8000000c7c7808 */ /* 0x000fe40005800000 */
[-C--:B------:R-:W-:Y:S02]  /*4a30*/  ISETP.GT.AND P5, PT, R223, R4.reuse, PT ;  /* 0x00000004df00720c */ /* 0x080fe40003fa4270 */
[----:B------:R-:W-:Y:S02]  /*4a40*/  FSEL R12, R103, -INF , !P4 ;  /* 0xff800000670c7808 */ /* 0x000fe40006000000 */
[----:B------:R-:W-:Y:S02]  /*4a50*/  ISETP.GT.AND P4, PT, R35, R4, PT ;  /* 0x000000042300720c */ /* 0x000fe40003f84270 */
[----:B------:R-:W-:-:S02]  /*4a60*/  FSEL R144, R19, -INF , !P0 ;  /* 0xff80000013907808 */ /* 0x000fc40004000000 */
[----:B------:R-:W-:Y:S02]  /*4a70*/  ISETP.GE.AND P0, PT, R0, R209, PT ;  /* 0x000000d10000720c */ /* 0x000fe40003f06270 */
[----:B------:R-:W-:Y:S02]  /*4a80*/  FSEL R129, R20, -INF , !P2 ;  /* 0xff80000014817808 */ /* 0x000fe40005000000 */
[----:B------:R-:W-:Y:S02]  /*4a90*/  FSEL R17, R101, -INF , !P5 ;  /* 0xff80000065117808 */ /* 0x000fe40006800000 */
[----:B------:R-:W-:Y:S02]  /*4aa0*/  ISETP.GT.AND P2, PT, R223, R2, PT ;  /* 0x00000002df00720c */ /* 0x000fe40003f44270 */
[C---:B------:R-:W-:Y:S02]  /*4ab0*/  ISETP.GE.AND P5, PT, R6.reuse, R208, PT ;  /* 0x000000d00600720c */ /* 0x040fe40003fa6270 */
[----:B------:R-:W-:-:S02]  /*4ac0*/  ISETP.GE.AND P3, PT, R6, R225, PT ;  /* 0x000000e10600720c */ /* 0x000fc40003f66270 */
[----:B------:R-:W-:Y:S02]  /*4ad0*/  FSEL R163, R30, -INF , !P1 ;  /* 0xff8000001ea37808 */ /* 0x000fe40004800000 */
[----:B------:R-:W-:Y:S02]  /*4ae0*/  FSEL R9, R73, -INF , !P4 ;  /* 0xff80000049097808 */ /* 0x000fe40006000000 */
[C---:B------:R-:W-:Y:S02]  /*4af0*/  ISETP.GE.AND P1, PT, R0.reuse, R226, PT ;  /* 0x000000e20000720c */ /* 0x040fe40003f26270 */
[----:B------:R-:W-:Y:S01]  /*4b00*/  ISETP.GE.AND P4, PT, R0, R208, PT ;  /* 0x000000d00000720c */ /* 0x000fe20003f86270 */
[----:B------:R-:W-:Y:S01]  /*4b10*/  VIADD R0, R3, 0x39 ;  /* 0x0000003903007836 */ /* 0x000fe20000000000 */
[----:B------:R-:W-:Y:S02]  /*4b20*/  FSEL R137, R14, -INF , !P0 ;  /* 0xff8000000e897808 */ /* 0x000fe40004000000 */
[----:B------:R-:W-:-:S02]  /*4b30*/  ISETP.GT.AND P0, PT, R34, R2, PT ;  /* 0x000000022200720c */ /* 0x000fc40003f04270 */
[----:B------:R-:W-:Y:S02]  /*4b40*/  FSEL R14, R60, -INF , !P2 ;  /* 0xff8000003c0e7808 */ /* 0x000fe40005000000 */
[----:B------:R-:W-:Y:S02]  /*4b50*/  FSEL R160, R26, -INF , !P5 ;  /* 0xff8000001aa07808 */ /* 0x000fe40006800000 */
[CC--:B------:R-:W-:Y:S02]  /*4b60*/  ISETP.GT.AND P2, PT, R36.reuse, R2.reuse, PT ;  /* 0x000000022400720c */ /* 0x0c0fe40003f44270 */
[----:B------:R-:W-:Y:S02]  /*4b70*/  FSEL R135, R27, -INF , !P3 ;  /* 0xff8000001b877808 */ /* 0x000fe40005800000 */
[----:B------:R-:W-:Y:S02]  /*4b80*/  ISETP.GT.AND P5, PT, R35, R2, PT ;  /* 0x000000022300720c */ /* 0x000fe40003fa4270 */
[----:B------:R-:W-:-:S02]  /*4b90*/  ISETP.GT.AND P3, PT, R36, R4, PT ;  /* 0x000000042400720c */ /* 0x000fc40003f64270 */
[----:B------:R-:W-:Y:S02]  /*4ba0*/  FSEL R11, R62, -INF , !P0 ;  /* 0xff8000003e0b7808 */ /* 0x000fe40004000000 */
[----:B------:R-:W-:Y:S02]  /*4bb0*/  ISETP.GT.AND P0, PT, R223, R0, PT ;  /* 0x00000000df00720c */ /* 0x000fe40003f04270 */
[----:B------:R-:W-:Y:S02]  /*4bc0*/  FSEL R31, R70, -INF , !P2 ;  /* 0xff800000461f7808 */ /* 0x000fe40005000000 */
[----:B------:R-:W-:Y:S02]  /*4bd0*/  FSEL R7, R68, -INF , !P5 ;  /* 0xff80000044077808 */ /* 0x000fe40006800000 */
[----:B------:R-:W-:Y:S02]  /*4be0*/  ISETP.GE.AND P2, PT, R8, R209, PT ;  /* 0x000000d10800720c */ /* 0x000fe40003f46270 */
[----:B------:R-:W-:-:S02]  /*4bf0*/  FSEL R6, R75, -INF , !P3 ;  /* 0xff8000004b067808 */ /* 0x000fc40005800000 */
[----:B------:R-:W-:Y:S02]  /*4c00*/  ISETP.GT.AND P5, PT, R34, R0, PT ;  /* 0x000000002200720c */ /* 0x000fe40003fa4270 */
[C---:B------:R-:W-:Y:S02]  /*4c10*/  ISETP.GE.AND P3, PT, R8.reuse, R226, PT ;  /* 0x000000e20800720c */ /* 0x040fe40003f66270 */
[----:B------:R-:W-:Y:S02]  /*4c20*/  FSEL R123, R21, -INF , !P1 ;  /* 0xff800000157b7808 */ /* 0x000fe40004800000 */
[----:B------:R-:W-:Y:S02]  /*4c30*/  FSEL R42, R61, -INF , !P0 ;  /* 0xff8000003d2a7808 */ /* 0x000fe40004000000 */
[C---:B------:R-:W-:Y:S02]  /*4c40*/  ISETP.GE.AND P1, PT, R8.reuse, R225, PT ;  /* 0x000000e10800720c */ /* 0x040fe40003f26270 */
[----:B------:R-:W-:-:S02]  /*4c50*/  ISETP.GE.AND P0, PT, R8, R208, PT ;  /* 0x000000d00800720c */ /* 0x000fc40003f06270 */
[----:B------:R-:W-:Y:S02]  /*4c60*/  FSEL R127, R22, -INF , !P2 ;  /* 0xff800000167f7808 */ /* 0x000fe40005000000 */
[----:B------:R-:W-:Y:S02]  /*4c70*/  FSEL R30, R63, -INF , !P5 ;  /* 0xff8000003f1e7808 */ /* 0x000fe40006800000 */
[-C--:B------:R-:W-:Y:S02]  /*4c80*/  ISETP.GT.AND P2, PT, R35, R0.reuse, PT ;  /* 0x000000002300720c */ /* 0x080fe40003f44270 */
[----:B------:R-:W-:Y:S02]  /*4c90*/  FSEL R118, R25, -INF , !P3 ;  /* 0xff80000019767808 */ /* 0x000fe40005800000 */
[----:B------:R-:W-:Y:S02]  /*4ca0*/  ISETP.GT.AND P5, PT, R36, R0, PT ;  /* 0x000000002400720c */ /* 0x000fe40003fa4270 */
[----:B------:R-:W-:-:S02]  /*4cb0*/  ISETP.GE.AND P3, PT, R5, R226, PT ;  /* 0x000000e20500720c */ /* 0x000fc40003f66270 */
[----:B------:R-:W-:Y:S02]  /*4cc0*/  FSEL R156, R24, -INF , !P4 ;  /* 0xff800000189c7808 */ /* 0x000fe40006000000 */
[----:B------:R-:W-:Y:S02]  /*4cd0*/  FSEL R126, R23, -INF , !P1 ;  /* 0xff800000177e7808 */ /* 0x000fe40004800000 */
[----:B------:R-:W-:Y:S02]  /*4ce0*/  FSEL R155, R18, -INF , !P0 ;  /* 0xff800000129b7808 */ /* 0x000fe40004000000 */
[----:B------:R-:W-:Y:S02]  /*4cf0*/  ISETP.GT.AND P4, PT, R223, R3, PT ;  /* 0x00000003df00720c */ /* 0x000fe40003f84270 */
[C---:B------:R-:W-:Y:S02]  /*4d00*/  ISETP.GE.AND P1, PT, R5.reuse, R225, PT ;  /* 0x000000e10500720c */ /* 0x040fe40003f26270 */
[----:B------:R-:W-:-:S02]  /*4d10*/  ISETP.GE.AND P0, PT, R5, R209, PT ;  /* 0x000000d10500720c */ /* 0x000fc40003f06270 */
[----:B------:R-:W-:Y:S02]  /*4d20*/  FSEL R25, R69, -INF , !P2 ;  /* 0xff80000045197808 */ /* 0x000fe40005000000 */
[----:B------:R-:W-:Y:S02]  /*4d30*/  ISETP.GE.AND P2, PT, R5, R208, PT ;  /* 0x000000d00500720c */ /* 0x000fe40003f46270 */
[----:B------:R-:W-:Y:S02]  /*4d40*/  FSEL R39, R71, -INF , !P5 ;  /* 0xff80000047277808 */ /* 0x000fe40006800000 */
[----:B------:R-:W-:Y:S02]  /*4d50*/  ISETP.GT.AND P5, PT, R34, R3, PT ;  /* 0x000000032200720c */ /* 0x000fe40003fa4270 */
[----:B------:R-:W-:Y:S02]  /*4d60*/  FSEL R115, R15, -INF , !P3 ;  /* 0xff8000000f737808 */ /* 0x000fe40005800000 */
[----:B------:R-:W-:-:S02]  /*4d70*/  ISETP.GE.AND P3, PT, R4, R226, PT ;  /* 0x000000e20400720c */ /* 0x000fc40003f66270 */
[----:B------:R-:W-:Y:S02]  /*4d80*/  FSEL R5, R64, -INF , !P4 ;  /* 0xff80000040057808 */ /* 0x000fe40006000000 */
[----:B------:R-:W-:Y:S02]  /*4d90*/  FSEL R120, R13, -INF , !P1 ;  /* 0xff8000000d787808 */ /* 0x000fe40004800000 */
[----:B------:R-:W-:Y:S02]  /*4da0*/  FSEL R122, R10, -INF , !P0 ;  /* 0xff8000000a7a7808 */ /* 0x000fe40004000000 */
[C---:B------:R-:W-:Y:S02]  /*4db0*/  ISETP.GE.AND P1, PT, R4.reuse, R225, PT ;  /* 0x000000e10400720c */ /* 0x040fe40003f26270 */
[C---:B------:R-:W-:Y:S02]  /*4dc0*/  ISETP.GE.AND P4, PT, R4.reuse, R209, PT ;  /* 0x000000d10400720c */ /* 0x040fe40003f86270 */
[----:B------:R-:W-:-:S02]  /*4dd0*/  ISETP.GE.AND P0, PT, R4, R208, PT ;  /* 0x000000d00400720c */ /* 0x000fc40003f06270 */
[----:B------:R-:W-:Y:S02]  /*4de0*/  FSEL R134, R16, -INF , !P2 ;  /* 0xff80000010867808 */ /* 0x000fe40005000000 */
        /* <DEDUP_REMOVED lines=8> */
[----:B------:R-:W-:Y:S02]  /*4e70*/  FSEL R37, R4, -INF , !P2 ;  /* 0xff80000004257808 */ /* 0x000fe40005000000 */
[----:B------:R-:W-:Y:S02]  /*4e80*/  ISETP.GE.AND P1, PT, R3, R209, PT ;  /* 0x000000d10300720c */ /* 0x000fe40003f26270 */
[----:B------:R-:W-:-:S02]  /*4e90*/  ISETP.GT.AND P4, PT, R36, R3, PT ;  /* 0x000000032400720c */ /* 0x000fc40003f84270 */
[C---:B------:R-:W-:Y:S02]  /*4ea0*/  ISETP.GE.AND P0, PT, R3.reuse, R226, PT ;  /* 0x000000e20300720c */ /* 0x040fe40003f06270 */
[----:B------:R-:W-:Y:S02]  /*4eb0*/  ISETP.GE.AND P2, PT, R3, R208, PT ;  /* 0x000000d00300720c */ /* 0x000fe40003f46270 */
[----:B------:R-:W-:Y:S02]  /*4ec0*/  FSEL R3, R96, -INF , !P3 ;  /* 0xff80000060037808 */ /* 0x000fe40005800000 */
[----:B------:R-:W-:Y:S02]  /*4ed0*/  FSEL R139, R14, -INF , !P5 ;  /* 0xff8000000e8b7808 */ /* 0x000fe40006800000 */
[C---:B------:R-:W-:Y:S02]  /*4ee0*/  ISETP.GE.AND P5, PT, R2.reuse, R225, PT ;  /* 0x000000e10200720c */ /* 0x040fe40003fa6270 */
[----:B------:R-:W-:-:S02]  /*4ef0*/  ISETP.GE.AND P3, PT, R2, R209, PT ;  /* 0x000000d10200720c */ /* 0x000fc40003f66270 */
[----:B------:R-:W-:Y:S01]  /*4f00*/  FSEL R55, R3, -INF , !P1 ;  /* 0xff80000003377808 */ /* 0x000fe20004800000 */
[----:B------:R-:W-:Y:S01]  /*4f10*/  VIADD R3, R157, 0x4 ;  /* 0x000000049d037836 */ /* 0x000fe20000000000 */
[----:B------:R-:W-:Y:S02]  /*4f20*/  FSEL R24, R98, -INF , !P4 ;  /* 0xff80000062187808 */ /* 0x000fe40006000000 */
[----:B------:R-:W-:Y:S01]  /*4f30*/  FSEL R98, R11, -INF , !P5 ;  /* 0xff8000000b627808 */ /* 0x000fe20006800000 */
[----:B------:R-:W-:Y:S01]  /*4f40*/  IMAD.WIDE.U32 R164, R3, -0x326172a9, RZ ;  /* 0xcd9e8d5703a47825 */ /* 0x000fe200078e00ff */
[----:B------:R-:W-:Y:S02]  /*4f50*/  FSEL R116, R7, -INF , !P3 ;  /* 0xff80000007747808 */ /* 0x000fe40005800000 */
[----:B------:R-:W-:Y:S02]  /*4f60*/  FSEL R38, R5, -INF , !P0 ;  /* 0xff80000005267808 */ /* 0x000fe40004000000 */
[C---:B------:R-:W-:Y:S01]  /*4f70*/  ISETP.GE.AND P5, PT, R0.reuse, R226, PT ;  /* 0x000000e20000720c */ /* 0x040fe20003fa6270 */
[----:B------:R-:W-:Y:S01]  /*4f80*/  STL.64 [R1+0xc8], R164 ;  /* 0x0000c8a401007387 */ /* 0x000fe20000100a00 */
[----:B------:R-:W-:-:S02]  /*4f90*/  ISETP.GE.AND P4, PT, R0, R225, PT ;  /* 0x000000e10000720c */ /* 0x000fc40003f86270 */
[C---:B------:R-:W-:Y:S01]  /*4fa0*/  ISETP.GE.AND P3, PT, R0.reuse, R209, PT ;  /* 0x000000d10000720c */ /* 0x040fe20003f66270 */
[----:B------:R2:W-:Y:S01]  /*4fb0*/  STL.64 [R1+0x160], R168 ;  /* 0x000160a801007387 */ /* 0x0005e20000100a00 */
[-C--:B------:R-:W-:Y:S01]  /*4fc0*/  ISETP.GE.AND P0, PT, R0, R208.reuse, PT ;  /* 0x000000d00000720c */ /* 0x080fe20003f06270 */
[----:B------:R-:W-:Y:S01]  /*4fd0*/  IMAD.U32 R0, RZ, RZ, UR6 ;  /* 0x00000006ff007e24 */ /* 0x000fe2000f8e00ff */
[----:B------:R-:W-:Y:S01]  /*4fe0*/  ISETP.GE.AND P1, PT, R2, R208, PT ;  /* 0x000000d00200720c */ /* 0x000fe20003f26270 */
[----:B------:R-:W-:Y:S01]  /*4ff0*/  IMAD.U32 R2, RZ, RZ, UR12 ;  /* 0x0000000cff027e24 */ /* 0x000fe2000f8e00ff */
[----:B------:R-:W-:Y:S01]  /*5000*/  USHF.L.U32 UR6, UR27, 0x1, URZ ;  /* 0x000000011b067899 */ /* 0x000fe200080006ff */
[C---:B------:R-:W-:Y:S02]  /*5010*/  LOP3.LUT R4, R158.reuse, UR34, R167, 0x96, !PT ;  /* 0x000000229e047c12 */ /* 0x040fe4000f8e96a7 */
[----:B------:R-:W-:Y:S01]  /*5020*/  LOP3.LUT R3, R158, UR34, R165, 0x96, !PT ;  /* 0x000000229e037c12 */ /* 0x000fe2000f8e96a5 */
[----:B------:R-:W-:Y:S01]  /*5030*/  UIADD3 UR7, UPT, UPT, UR6, 0x1, URZ ;  /* 0x0000000106077890 */ /* 0x000fe2000fffe0ff */
[----:B------:R-:W-:Y:S01]  /*5040*/  LOP3.LUT R0, R2, 0xff0000, R0, 0xf8, !PT ;  /* 0x00ff000002007812 */ /* 0x000fe200078ef800 */
[----:B------:R-:W-:Y:S01]  /*5050*/  IMAD.U32 R2, RZ, RZ, UR6 ;  /* 0x00000006ff027e24 */ /* 0x000fe2000f8e00ff */
[----:B------:R-:W-:Y:S01]  /*5060*/  UIADD3 UR6, UPT, UPT, UR35, -0x4498517b, URZ ;  /* 0xbb67ae8523067890 */ /* 0x000fe2000fffe0ff */
[----:B------:R-:W-:Y:S01]  /*5070*/  IMAD.WIDE.U32 R150, R4, -0x2daee0ad, RZ ;  /* 0xd2511f5304967825 */ /* 0x000fe200078e00ff */
[----:B------:R-:W-:-:S02]  /*5080*/  FSEL R96, R30, -INF , !P4 ;  /* 0xff8000001e607808 */ /* 0x000fc40006000000 */
[----:B------:R-:W-:Y:S01]  /*5090*/  LOP3.LUT R2, R2, UR35, R169, 0x96, !PT ;  /* 0x0000002302027c12 */ /* 0x000fe2000f8e96a9 */
[----:B------:R-:W-:Y:S01]  /*50a0*/  IMAD.WIDE.U32 R146, R3, -0x2daee0ad, RZ ;  /* 0xd2511f5303927825 */ /* 0x000fe200078e00ff */
[----:B------:R-:W-:Y:S01]  /*50b0*/  LOP3.LUT R7, R168, UR6, R151, 0x96, !PT ;  /* 0x00000006a8077c12 */ /* 0x000fe2000f8e9697 */
[----:B------:R-:W-:Y:S01]  /*50c0*/  STL.64 [R1+0x170], R150 ;  /* 0x0001709601007387 */ /* 0x000fe20000100a00 */
[----:B------:R-:W-:Y:S01]  /*50d0*/  FSEL R90, R42, -INF , !P5 ;  /* 0xff8000002a5a7808 */ /* 0x000fe20006800000 */
[----:B------:R-:W-:Y:S01]  /*50e0*/  IMAD.U32 R3, RZ, RZ, UR7 ;  /* 0x00000007ff037e24 */ /* 0x000fe2000f8e00ff */
[----:B------:R-:W-:Y:S01]  /*50f0*/  LOP3.LUT R6, R168, UR6, R147, 0x96, !PT ;  /* 0x00000006a8067c12 */ /* 0x000fe2000f8e9693 */
[----:B------:R-:W-:Y:S01]  /*5100*/  IMAD.WIDE.U32 R4, R2, -0x326172a9, RZ ;  /* 0xcd9e8d5702047825 */ /* 0x000fe200078e00ff */
[----:B------:R-:W-:Y:S01]  /*5110*/  FSEL R97, R31, -INF , !P1 ;  /* 0xff8000001f617808 */ /* 0x000fe20004800000 */
[----:B------:R-:W-:Y:S01]  /*5120*/  STL.64 [R1+0x168], R146 ;  /* 0x0001689201007387 */ /* 0x000fe20000100a00 */
[----:B------:R-:W-:Y:S01]  /*5130*/  LOP3.LUT R2, R3, UR35, R169, 0x96, !PT ;  /* 0x0000002303027c12 */ /* 0x000fe2000f8e96a9 */
[----:B------:R-:W-:Y:S01]  /*5140*/  IMAD.WIDE.U32 R60, R7, -0x326172a9, RZ ;  /* 0xcd9e8d57073c7825 */ /* 0x000fe200078e00ff */
[--C-:B------:R-:W-:Y:S01]  /*5150*/  LOP3.LUT R10, R166, UR33, R5.reuse, 0x96, !PT ;  /* 0x00000021a60a7c12 */ /* 0x100fe2000f8e9605 */
[----:B------:R-:W4:Y:S01]  /*5160*/  LDCU.64 UR6, c[0x0][0x418] ;  /* 0x00008300ff0677ac */ /* 0x000f220008000a00 */
[----:B------:R-:W-:Y:S01]  /*5170*/  FSEL R91, R25, -INF , !P3 ;  /* 0xff800000195b7808 */ /* 0x000fe20005800000 */
[----:B------:R-:W-:Y:S01]  /*5180*/  IMAD.WIDE.U32 R44, R6, -0x326172a9, RZ ;  /* 0xcd9e8d57062c7825 */ /* 0x000fe200078e00ff */
[----:B------:R-:W-:Y:S01]  /*5190*/  LOP3.LUT R6, R164, UR33, R5, 0x96, !PT ;  /* 0x00000021a4067c12 */ /* 0x000fe2000f8e9605 */
[----:B------:R-:W-:Y:S01]  /*51a0*/  STL.64 [R1+0x130], R60 ;  /* 0x0001303c01007387 */ /* 0x000fe20000100a00 */
[----:B------:R-:W-:Y:S01]  /*51b0*/  LOP3.LUT R5, R4, UR32, R61, 0x96, !PT ;  /* 0x0000002004057c12 */ /* 0x000fe2000f8e963d */
[----:B------:R-:W-:Y:S01]  /*51c0*/  IMAD.WIDE.U32 R2, R2, -0x326172a9, RZ ;  /* 0xcd9e8d5702027825 */ /* 0x000fe200078e00ff */
[----:B------:R-:W-:Y:S01]  /*51d0*/  LOP3.LUT R12, R4, UR32, R45, 0x96, !PT ;  /* 0x00000020040c7c12 */ /* 0x000fe2000f8e962d */
[----:B------:R-:W-:Y:S01]  /*51e0*/  STL.64 [R1+0x138], R44 ;  /* 0x0001382c01007387 */ /* 0x000fe20000100a00 */
[----:B------:R-:W-:Y:S01]  /*51f0*/  FSEL R95, R39, -INF , !P0 ;  /* 0xff800000275f7808 */ /* 0x000fe20004000000 */
[----:B------:R-:W-:Y:S01]  /*5200*/  IMAD.WIDE.U32 R10, R10, -0x2daee0ad, RZ ;  /* 0xd2511f530a0a7825 */ /* 0x000fe200078e00ff */
[----:B------:R-:W-:-:S02]  /*5210*/  LOP3.LUT R8, R166, UR33, R3, 0x96, !PT ;  /* 0x00000021a6087c12 */ /* 0x000fc4000f8e9603 */
[----:B------:R-:W-:Y:S01]  /*5220*/  LOP3.LUT R13, R2, UR32, R61, 0x96, !PT ;  /* 0x00000020020d7c12 */ /* 0x000fe2000f8e963d */
[----:B------:R-:W-:Y:S01]  /*5230*/  IMAD.WIDE.U32 R4, R5, -0x2daee0ad, RZ ;  /* 0xd2511f5305047825 */ /* 0x000fe200078e00ff */
[----:B------:R-:W-:Y:S02]  /*5240*/  LOP3.LUT R15, R164, UR33, R3, 0x96, !PT ;  /* 0x00000021a40f7c12 */ /* 0x000fe4000f8e9603 */
[----:B------:R-:W-:Y:S01]  /*5250*/  LOP3.LUT R14, R2, UR32, R45, 0x96, !PT ;  /* 0x00000020020e7c12 */ /* 0x000fe2000f8e962d */
[----:B------:R-:W-:Y:S01]  /*5260*/  IMAD.WIDE.U32 R6, R6, -0x2daee0ad, RZ ;  /* 0xd2511f5306067825 */ /* 0x000fe200078e00ff */
[----:B------:R-:W-:Y:S02]  /*5270*/  LOP3.LUT R10, R10, UR25, R5, 0x96, !PT ;  /* 0x000000190a0a7c12 */ /* 0x000fe4000f8e9605 */
[----:B------:R-:W-:Y:S01]  /*5280*/  LOP3.LUT R11, R150, UR31, R11, 0x96, !PT ;  /* 0x0000001f960b7c12 */ /* 0x000fe2000f8e960b */
[----:B------:R-:W-:Y:S01]  /*5290*/  IMAD.WIDE.U32 R2, R12, -0x2daee0ad, RZ ;  /* 0xd2511f530c027825 */ /* 0x000fe200078e00ff */
[----:B------:R-:W-:-:S03]  /*52a0*/  LOP3.LUT R5, R146, UR31, R7, 0x96, !PT ;  /* 0x0000001f92057c12 */ /* 0x000fc6000f8e9607 */
[----:B------:R-:W-:Y:S01]  /*52b0*/  IMAD.WIDE.U32 R8, R8, -0x2daee0ad, RZ ;  /* 0xd2511f5308087825 */ /* 0x000fe200078e00ff */
[----:B------:R-:W-:Y:S02]  /*52c0*/  LOP3.LUT R18, R6, UR25, R3, 0x96, !PT ;  /* 0x0000001906127c12 */ /* 0x000fe4000f8e9603 */
[----:B------:R-:W-:Y:S01]  /*52d0*/  FMNMX3.FTZ R3, R37, R52, R88, !PT ;  /* 0x0000003425037276 */ /* 0x000fe20007810058 */
[----:B------:R-:W-:Y:S01]  /*52e0*/  IMAD.WIDE.U32 R32, R5, -0x326172a9, RZ ;  /* 0xcd9e8d5705207825 */ /* 0x000fe200078e00ff */
[----:B------:R-:W-:Y:S02]  /*52f0*/  LOP3.LUT R9, R150, UR31, R9, 0x96, !PT ;  /* 0x0000001f96097c12 */ /* 0x000fe4000f8e9609 */
[----:B------:R-:W-:Y:S01]  /*5300*/  FMNMX3.FTZ R3, R3, R47, R99, !PT ;  /* 0x0000002f03037276 */ /* 0x000fe20007810063 */
[----:B------:R-:W-:Y:S01]  /*5310*/  IMAD.WIDE.U32 R22, R13, -0x2daee0ad, RZ ;  /* 0xd2511f530d167825 */ /* 0x000fe200078e00ff */
[----:B------:R-:W-:Y:S02]  /*5320*/  LOP3.LUT R5, R44, UR30, R33, 0x96, !PT ;  /* 0x0000001e2c057c12 */ /* 0x000fe4000f8e9621 */
[----:B------:R-:W-:Y:S01]  /*5330*/  FMNMX3.FTZ R3, R3, R82, R109, !PT ;  /* 0x0000005203037276 */ /* 0x000fe2000781006d */
[----:B------:R-:W-:Y:S01]  /*5340*/  IMAD.WIDE.U32 R6, R15, -0x2daee0ad, RZ ;  /* 0xd2511f530f067825 */ /* 0x000fe200078e00ff */
[----:B------:R-:W-:-:S03]  /*5350*/  LOP3.LUT R8, R8, UR25, R23, 0x96, !PT ;  /* 0x0000001908087c12 */ /* 0x000fc6000f8e9617 */
[----:B------:R-:W-:Y:S01]  /*5360*/  IMAD.WIDE.U32 R20, R14, -0x2daee0ad, RZ ;  /* 0xd2511f530e147825 */ /* 0x000fe200078e00ff */
[----:B------:R-:W-:-:S03]  /*5370*/  LOP3.LUT R7, R146, UR31, R7, 0x96, !PT ;  /* 0x0000001f92077c12 */ /* 0x000fc6000f8e9607 */
[----:B------:R-:W-:Y:S01]  /*5380*/  IMAD.WIDE.U32 R12, R11, -0x326172a9, RZ ;  /* 0xcd9e8d570b0c7825 */ /* 0x000fe200078e00ff */
[----:B------:R-:W-:-:S03]  /*5390*/  LOP3.LUT R14, R6, UR25, R21, 0x96, !PT ;  /* 0x00000019060e7c12 */ /* 0x000fc6000f8e9615 */
[----:B------:R-:W-:Y:S01]  /*53a0*/  IMAD.WIDE.U32 R16, R5, -0x2daee0ad, RZ ;  /* 0xd2511f5305107825 */ /* 0x000fe200078e00ff */
[----:B------:R-:W-:Y:S02]  /*53b0*/  LOP3.LUT R6, R60, UR30, R13, 0x96, !PT ;  /* 0x0000001e3c067c12 */ /* 0x000fe4000f8e960d */
[----:B------:R-:W-:Y:S01]  /*53c0*/  FMNMX3.FTZ R5, R3, R108, R136, !PT ;  /* 0x0000006c03057276 */ /* 0x000fe20007810088 */
[----:B------:R-:W-:Y:S01]  /*53d0*/  IMAD.WIDE.U32 R26, R10, -0x326172a9, RZ ;  /* 0xcd9e8d570a1a7825 */ /* 0x000fe200078e00ff */
[----:B------:R-:W-:Y:S02]  /*53e0*/  FMNMX3.FTZ R3, R38, R53, R54, !PT ;  /* 0x0000003526037276 */ /* 0x000fe40007810036 */
[----:B------:R-:W-:Y:S01]  /*53f0*/  LOP3.LUT R23, R2, UR21, R17, 0x96, !PT ;  /* 0x0000001502177c12 */ /* 0x000fe2000f8e9611 */
[----:B------:R-:W-:Y:S01]  /*5400*/  IMAD.WIDE.U32 R10, R9, -0x326172a9, RZ ;  /* 0xcd9e8d57090a7825 */ /* 0x000fe200078e00ff */
[----:B------:R-:W-:Y:S02]  /*5410*/  FMNMX3.FTZ R3, R3, R46, R87, !PT ;  /* 0x0000002e03037276 */ /* 0x000fe40007810057 */
[----:B------:R-:W-:Y:S01]  /*5420*/  FMNMX3.FTZ R2, R5, R135, R129, !PT ;  /* 0x0000008705027276 */ /* 0x000fe20007810081 */
[----:B------:R-:W-:Y:S01]  /*5430*/  IMAD.WIDE.U32 R28, R8, -0x326172a9, RZ ;  /* 0xcd9e8d57081c7825 */ /* 0x000fe200078e00ff */
[----:B------:R-:W-:-:S02]  /*5440*/  LOP3.LUT R19, R60, UR30, R11, 0x96, !PT ;  /* 0x0000001e3c137c12 */ /* 0x000fc4000f8e960b */
[----:B------:R-:W-:Y:S01]  /*5450*/  LOP3.LUT R21, R12, UR23, R27, 0x96, !PT ;  /* 0x000000170c157c12 */ /* 0x000fe2000f8e961b */
[----:B------:R-:W-:Y:S01]  /*5460*/  IMAD.WIDE.U32 R40, R6, -0x2daee0ad, RZ ;  /* 0xd2511f5306287825 */ /* 0x000fe200078e00ff */
[----:B------:R-:W-:Y:S02]  /*5470*/  LOP3.LUT R11, R10, UR23, R29, 0x96, !PT ;  /* 0x000000170a0b7c12 */ /* 0x000fe4000f8e961d */
[----:B------:R-:W-:Y:S01]  /*5480*/  FSEL R29, R24, -INF , !P2 ;  /* 0xff800000181d7808 */ /* 0x000fe20005000000 */
[----:B------:R-:W-:Y:S01]  /*5490*/  IMAD.WIDE.U32 R12, R7, -0x326172a9, RZ ;  /* 0xcd9e8d57070c7825 */ /* 0x000fe200078e00ff */
[----:B------:R-:W-:Y:S02]  /*54a0*/  FMNMX3.FTZ R3, R3, R80, R106, !PT ;  /* 0x0000005003037276 */ /* 0x000fe4000781006a */
[----:B------:R-:W-:Y:S01]  /*54b0*/  LOP3.LUT R27, R4, UR21, R41, 0x96, !PT ;  /* 0x00000015041b7c12 */ /* 0x000fe2000f8e9629 */
[----:B------:R-:W-:Y:S01]  /*54c0*/  IMAD.WIDE.U32 R14, R14, -0x326172a9, RZ ;  /* 0xcd9e8d570e0e7825 */ /* 0x000fe200078e00ff */
[----:B------:R-:W-:-:S02]  /*54d0*/  FMNMX3.FTZ R5, R2, R126, R120, !PT ;  /* 0x0000007e02057276 */ /* 0x000fc40007810078 */
[----:B------:R-:W-:Y:S01]  /*54e0*/  FMNMX3.FTZ R4, R55, R56, R89, !PT ;  /* 0x0000003837047276 */ /* 0x000fe20007810059 */
[----:B------:R-:W-:Y:S01]  /*54f0*/  IMAD.WIDE.U32 R8, R18, -0x326172a9, RZ ;  /* 0xcd9e8d5712087825 */ /* 0x000fe200078e00ff */
[----:B------:R-:W-:Y:S02]  /*5500*/  FMNMX3.FTZ R2, R29, R59, R86, !PT ;  /* 0x0000003b1d027276 */ /* 0x000fe40007810056 */
[----:B------:R-:W-:Y:S01]  /*5510*/  FMNMX3.FTZ R3, R3, R83, R124, !PT ;  /* 0x0000005303037276 */ /* 0x000fe2000781007c */
[----:B------:R-:W-:Y:S01]  /*5520*/  IMAD.WIDE.U32 R18, R19, -0x2daee0ad, RZ ;  /* 0xd2511f5313127825 */ /* 0x000fe200078e00ff */
[----:B------:R-:W-:Y:S02]  /*5530*/  FMNMX3.FTZ R6, R5, R117, R98, !PT ;  /* 0x0000007505067276 */ /* 0x000fe40007810062 */
[----:B------:R-:W-:Y:S01]  /*5540*/  FMNMX3.FTZ R5, R4, R84, R105, !PT ;  /* 0x0000005404057276 */ /* 0x000fe20007810069 */
[----:B--2---:R-:W-:Y:S01]  /*5550*/  IMAD.WIDE.U32 R168, R11, -0x2daee0ad, RZ ;  /* 0xd2511f530ba87825 */ /* 0x004fe200078e00ff */
[----:B------:R-:W-:-:S02]  /*5560*/  FMNMX3.FTZ R2, R2, R85, R107, !PT ;  /* 0x0000005502027276 */ /* 0x000fc4000781006b */
[----:B------:R-:W-:Y:S02]  /*5570*/  FMNMX3.FTZ R4, R3, R121, R123, !PT ;  /* 0x0000007903047276 */ /* 0x000fe4000781007b */
[----:B------:R-:W-:Y:S02]  /*5580*/  FMNMX.FTZ R100, R96, R6, !PT ;  /* 0x0000000660647209 */ /* 0x000fe40007810000 */
[----:B------:R-:W-:Y:S02]  /*5590*/  FMNMX3.FTZ R3, R5, R104, R111, !PT ;  /* 0x0000006805037276 */ /* 0x000fe4000781006f */
[----:B------:R-:W-:Y:S01]  /*55a0*/  FMNMX3.FTZ R2, R2, R81, R114, !PT ;  /* 0x0000005102027276 */ /* 0x000fe20007810072 */
[----:B------:R-:W2:Y:S01]  /*55b0*/  SHFL.BFLY PT, R5, R100, 0x2, 0x1f ;  /* 0x0c401f0064057f89 */ /* 0x000ea200000e0000 */
[----:B------:R-:W-:Y:S02]  /*55c0*/  FMNMX3.FTZ R4, R4, R118, R115, !PT ;  /* 0x0000007604047276 */ /* 0x000fe40007810073 */
[----:B------:R-:W-:-:S02]  /*55d0*/  FMNMX3.FTZ R3, R3, R110, R148, !PT ;  /* 0x0000006e03037276 */ /* 0x000fc40007810094 */
[----:B------:R-:W-:Y:S02]  /*55e0*/  FMNMX3.FTZ R2, R2, R112, R163, !PT ;  /* 0x0000007002027276 */ /* 0x000fe400078100a3 */
[----:B------:R-:W-:Y:S02]  /*55f0*/  FMNMX3.FTZ R4, R4, R113, R139, !PT ;  /* 0x0000007104047276 */ /* 0x000fe4000781008b */
[----:B------:R-:W-:Y:S02]  /*5600*/  FMNMX3.FTZ R6, R3, R144, R137, !PT ;  /* 0x0000009003067276 */ /* 0x000fe40007810089 */
[----:B------:R-:W-:Y:S02]  /*5610*/  FMNMX3.FTZ R3, R2, R160, R156, !PT ;  /* 0x000000a002037276 */ /* 0x000fe4000781009c */
[----:B------:R-:W-:Y:S02]  /*5620*/  FMNMX.FTZ R2, R90, R4, !PT ;  /* 0x000000045a027209 */ /* 0x000fe40007810000 */
[----:B------:R-:W-:-:S02]  /*5630*/  FMNMX3.FTZ R6, R6, R127, R122, !PT ;  /* 0x0000007f06067276 */ /* 0x000fc4000781007a */
[----:B------:R-:W-:Y:S01]  /*5640*/  FMNMX3.FTZ R3, R3, R155, R134, !PT ;  /* 0x0000009b03037276 */ /* 0x000fe20007810086 */
[----:B------:R-:W5:Y:S01]  /*5650*/  SHFL.BFLY PT, R103, R2, 0x2, 0x1f ;  /* 0x0c401f0002677f89 */ /* 0x000f6200000e0000 */
[----:B------:R-:W-:Y:S02]  /*5660*/  FMNMX3.FTZ R6, R6, R119, R116, !PT ;  /* 0x0000007706067276 */ /* 0x000fe40007810074 */
[----:B------:R-:W-:Y:S02]  /*5670*/  FMNMX3.FTZ R3, R3, R132, R97, !PT ;  /* 0x0000008403037276 */ /* 0x000fe40007810061 */
[----:B------:R-:W-:Y:S02]  /*5680*/  FMNMX.FTZ R6, R91, R6, !PT ;  /* 0x000000065b067209 */ /* 0x000fe40007810000 */
[----:B--2---:R-:W-:Y:S02]  /*5690*/  FMNMX.FTZ R100, R100, R5, !PT ;  /* 0x0000000564647209 */ /* 0x004fe40007810000 */
[----:B------:R-:W-:-:S02]  /*56a0*/  LOP3.LUT R4, R44, UR30, R13, 0x96, !PT ;  /* 0x0000001e2c047c12 */ /* 0x000fc4000f8e960d */
[----:B------:R-:W-:Y:S02]  /*56b0*/  FMNMX.FTZ R3, R95, R3, !PT ;  /* 0x000000035f037209 */ /* 0x000fe40007810000 */
[----:B------:R-:W-:Y:S01]  /*56c0*/  LOP3.LUT R13, R12, UR23, R15, 0x96, !PT ;  /* 0x000000170c0d7c12 */ /* 0x000fe2000f8e960f */
[----:B------:R-:W-:Y:S01]  /*56d0*/  IMAD.WIDE.U32 R24, R4, -0x2daee0ad, RZ ;  /* 0xd2511f5304187825 */ /* 0x000fe200078e00ff */
[----:B------:R-:W-:Y:S01]  /*56e0*/  LOP3.LUT R10, R32, UR23, R9, 0x96, !PT ;  /* 0x00000017200a7c12 */ /* 0x000fe2000f8e9609 */
        /* <DEDUP_REMOVED lines=8> */
[----:B------:R-:W1:Y:S01]  /*5770*/  SHFL.BFLY PT, R9, R3, 0x2, 0x1f ;  /* 0x0c401f0003097f89 */ /* 0x000e6200000e0000 */
[----:B-----5:R-:W-:Y:S01]  /*5780*/  FMNMX.FTZ R103, R2, R103, !PT ;  /* 0x0000006702677209 */ /* 0x020fe20007810000 */
[----:B------:R-:W-:Y:S01]  /*5790*/  IMAD.WIDE.U32 R30, R10, -0x2daee0ad, RZ ;  /* 0xd2511f530a1e7825 */ /* 0x000fe200078e00ff */
[----:B------:R-:W-:-:S03]  /*57a0*/  LOP3.LUT R20, R26, UR17, R5, 0x96, !PT ;  /* 0x000000111a147c12 */ /* 0x000fc6000f8e9605 */
[----:B------:R-:W5:Y:S01]  /*57b0*/  SHFL.BFLY PT, R5, R103, 0x1, 0x1f ;  /* 0x0c201f0067057f89 */ /* 0x000f6200000e0000 */
[----:B------:R-:W-:Y:S01]  /*57c0*/  IMAD.WIDE.U32 R10, R23, -0x326172a9, RZ ;  /* 0xcd9e8d57170a7825 */ /* 0x000fe200078e00ff */
[----:B------:R-:W-:-:S03]  /*57d0*/  LOP3.LUT R16, R16, UR16, R31, 0x96, !PT ;  /* 0x0000001010107c12 */ /* 0x000fc6000f8e961f */
[----:B------:R-:W-:Y:S01]  /*57e0*/  IMAD.WIDE.U32 R146, R13, -0x2daee0ad, RZ ;  /* 0xd2511f530d927825 */ /* 0x000fe200078e00ff */
[----:B------:R-:W-:Y:S02]  /*57f0*/  LOP3.LUT R19, R8, UR17, R11, 0x96, !PT ;  /* 0x0000001108137c12 */ /* 0x000fe4000f8e960b */
[----:B--2---:R-:W-:Y:S01]  /*5800*/  FMNMX.FTZ R102, R6, R12, !PT ;  /* 0x0000000c06667209 */ /* 0x004fe20007810000 */
[----:B------:R-:W-:Y:S01]  /*5810*/  IMAD.WIDE.U32 R6, R7, -0x326172a9, RZ ;  /* 0xcd9e8d5707067825 */ /* 0x000fe200078e00ff */
[----:B------:R-:W-:Y:S02]  /*5820*/  LOP3.LUT R24, R24, UR16, R147, 0x96, !PT ;  /* 0x0000001018187c12 */ /* 0x000fe4000f8e9693 */
[----:B---3--:R-:W-:Y:S01]  /*5830*/  FMNMX.FTZ R100, R100, R21, !PT ;  /* 0x0000001564647209 */ /* 0x008fe20007810000 */
[----:B------:R-:W-:Y:S01]  /*5840*/  IMAD.WIDE.U32 R12, R18, -0x326172a9, RZ ;  /* 0xcd9e8d57120c7825 */ /* 0x000fe200078e00ff */
[----:B------:R-:W-:Y:S02]  /*5850*/  PRMT R23, R6, 0x7773, RZ ;  /* 0x0000777306177816 */ /* 0x000fe400000000ff */
[----:B-1----:R-:W-:Y:S01]  /*5860*/  FMNMX.FTZ R101, R3, R9, !PT ;  /* 0x0000000903657209 */ /* 0x002fe20007810000 */
[----:B------:R-:W-:Y:S01]  /*5870*/  IMAD.WIDE.U32 R8, R17, -0x326172a9, RZ ;  /* 0xcd9e8d5711087825 */ /* 0x000fe200078e00ff */
[----:B------:R-:W-:-:S03]  /*5880*/  LOP3.LUT R17, R4, UR15, R7, 0x96, !PT ;  /* 0x0000000f04117c12 */ /* 0x000fc6000f8e9607 */
[C---:B------:R-:W-:Y:S01]  /*5890*/  FMUL.FTZ R4, R100.reuse, UR36 ;  /* 0x0000002464047c20 */ /* 0x040fe20008410000 */
[----:B------:R-:W-:Y:S01]  /*58a0*/  FSETP.NEU.FTZ.AND P0, PT, R100, -INF , PT ;  /* 0xff8000006400780b */ /* 0x000fe20003f1d000 */
[----:B------:R-:W-:Y:S01]  /*58b0*/  IMAD.WIDE.U32 R2, R15, -0x326172a9, RZ ;  /* 0xcd9e8d570f027825 */ /* 0x000fe200078e00ff */
[----:B-----5:R-:W-:Y:S01]  /*58c0*/  FMNMX.FTZ R103, R103, R5, !PT ;  /* 0x0000000567677209 */ /* 0x020fe20007810000 */
[----:B------:R-:W1:Y:S01]  /*58d0*/  SHFL.BFLY PT, R18, R101, 0x1, 0x1f ;  /* 0x0c201f0065127f89 */ /* 0x000e6200000e0000 */
[----:B------:R-:W-:Y:S01]  /*58e0*/  FSEL R4, R4, RZ, P0 ;  /* 0x000000ff04047208 */ /* 0x000fe20000000000 */
[----:B------:R-:W-:Y:S01]  /*58f0*/  IMAD.MOV.U32 R147, RZ, RZ, R6 ;  /* 0x000000ffff937224 */ /* 0x000fe200078e0006 */
[----:B------:R-:W-:Y:S01]  /*5900*/  LOP3.LUT R44, R14, UR17, R13, 0x96, !PT ;  /* 0x000000110e2c7c12 */ /* 0x000fe2000f8e960d */
[----:B------:R-:W-:Y:S01]  /*5910*/  FMUL.FTZ R5, R103, UR36 ;  /* 0x0000002467057c20 */ /* 0x000fe20008410000 */
[----:B------:R-:W2:Y:S01]  /*5920*/  SHFL.BFLY PT, R13, R102, 0x1, 0x1f ;  /* 0x0c201f00660d7f89 */ /* 0x000ea200000e0000 */
[----:B------:R-:W-:Y:S01]  /*5930*/  LOP3.LUT R63, R2, UR15, R9, 0x96, !PT ;  /* 0x0000000f023f7c12 */ /* 0x000fe2000f8e9609 */
[----:B------:R-:W-:Y:S01]  /*5940*/  FFMA.FTZ R2, R37, UR36, -R4 ;  /* 0x0000002425027c23 */ /* 0x000fe20008010804 */
[----:B------:R-:W-:Y:S01]  /*5950*/  FSETP.NEU.FTZ.AND P0, PT, R103, -INF , PT ;  /* 0xff8000006700780b */ /* 0x000fe20003f1d000 */
[----:B------:R-:W-:Y:S01]  /*5960*/  IMAD.MOV.U32 R250, RZ, RZ, R8 ;  /* 0x000000fffffa7224 */ /* 0x000fe200078e0008 */
[----:B------:R-:W-:Y:S01]  /*5970*/  LOP3.LUT R45, R28, UR17, R3, 0x96, !PT ;  /* 0x000000111c2d7c12 */ /* 0x000fe2000f8e9603 */
[----:B------:R3:W-:Y:S01]  /*5980*/  MUFU.EX2 R75, R2 ;  /* 0x00000002004b7308 */ /* 0x0007e20000000800 */
[----:B------:R-:W-:Y:S01]  /*5990*/  PRMT R3, R6, 0x7770, RZ ;  /* 0x0000777006037816 */ /* 0x000fe200000000ff */
[----:B------:R-:W-:Y:S01]  /*59a0*/  IMAD.WIDE.U32 R170, R24, -0x326172a9, RZ ;  /* 0xcd9e8d5718aa7825 */ /* 0x000fe200078e00ff */
[----:B------:R-:W-:-:S02]  /*59b0*/  FSEL R5, R5, RZ, P0 ;  /* 0x000000ff05057208 */ /* 0x000fc40000000000 */
[----:B------:R-:W-:Y:S02]  /*59c0*/  ISETP.LE.U32.AND P4, PT, R3, UR12, PT ;  /* 0x0000000c03007c0c */ /* 0x000fe4000bf83070 */
[----:B------:R-:W-:Y:S01]  /*59d0*/  PRMT R22, R6, 0x7772, RZ ;  /* 0x0000777206167816 */ /* 0x000fe200000000ff */
[----:B------:R-:W-:Y:S01]  /*59e0*/  FFMA.FTZ R3, R38, UR36, -R5 ;  /* 0x0000002426037c23 */ /* 0x000fe20008010805 */
[----:B------:R-:W-:Y:S01]  /*59f0*/  PRMT R138, R6, 0x7771, RZ ;  /* 0x00007771068a7816 */ /* 0x000fe200000000ff */
[----:B------:R-:W-:Y:S01]  /*5a00*/  IMAD.WIDE.U32 R6, R16, -0x326172a9, RZ ;  /* 0xcd9e8d5710067825 */ /* 0x000fe200078e00ff */
[----:B------:R-:W-:Y:S01]  /*5a10*/  SHF.R.U32.HI R27, RZ, 0x18, R17 ;  /* 0x00000018ff1b7819 */ /* 0x000fe20000011611 */
[----:B------:R5:W-:Y:S01]  /*5a20*/  MUFU.EX2 R71, R3 ;  /* 0x0000000300477308 */ /* 0x000be20000000800 */
[----:B-1----:R-:W-:Y:S01]  /*5a30*/  FMNMX.FTZ R101, R101, R18, !PT ;  /* 0x0000001265657209 */ /* 0x002fe20007810000 */
[----:B------:R-:W-:Y:S01]  /*5a40*/  IMAD.MOV.U32 R62, RZ, RZ, R6 ;  /* 0x000000ffff3e7224 */ /* 0x000fe200078e0006 */
[----:B------:R-:W-:Y:S01]  /*5a50*/  LOP3.LUT R16, R10, UR15, R7, 0x96, !PT ;  /* 0x0000000f0a107c12 */ /* 0x000fe2000f8e9607 */
[----:B------:R-:W-:-:S04]  /*5a60*/  IMAD.WIDE.U32 R10, R20, -0x2daee0ad, RZ ;  /* 0xd2511f53140a7825 */ /* 0x000fc800078e00ff */
[----:B---3--:R-:W-:Y:S01]  /*5a70*/  FFMA.FTZ R2, R52, UR36, -R4 ;  /* 0x0000002434027c23 */ /* 0x008fe20008010804 */
[----:B--2---:R-:W-:Y:S01]  /*5a80*/  FMNMX.FTZ R102, R102, R13, !PT ;  /* 0x0000000d66667209 */ /* 0x004fe20007810000 */
[----:B------:R-:W-:Y:S01]  /*5a90*/  FFMA.FTZ R7, R54, UR36, -R5 ;  /* 0x0000002436077c23 */ /* 0x000fe20008010805 */
[----:B------:R-:W-:Y:S01]  /*5aa0*/  LOP3.LUT R38, R16, 0xff, RZ, 0xc0, !PT ;  /* 0x000000ff10267812 */ /* 0x000fe200078ec0ff */
[----:B------:R1:W2:Y:S01]  /*5ab0*/  MUFU.EX2 R74, R2 ;  /* 0x00000002004a7308 */ /* 0x0002a20000000800 */
[----:B------:R-:W-:Y:S01]  /*5ac0*/  FSETP.NEU.FTZ.AND P5, PT, R102, -INF , PT ;  /* 0xff8000006600780b */ /* 0x000fe20003fbd000 */
[----:B------:R-:W-:Y:S01]  /*5ad0*/  IMAD.MOV.U32 R78, RZ, RZ, R10 ;  /* 0x000000ffff4e7224 */ /* 0x000fe200078e000a */
[----:B------:R-:W-:Y:S01]  /*5ae0*/  LOP3.LUT R14, R32, UR13, R11, 0x96, !PT ;  /* 0x0000000d200e7c12 */ /* 0x000fe2000f8e960b */
[----:B------:R-:W-:Y:S01]  /*5af0*/  IMAD.MOV.U32 R52, RZ, RZ, R162 ;  /* 0x000000ffff347224 */ /* 0x000fe200078e00a2 */
[----:B------:R-:W-:Y:S01]  /*5b00*/  LOP3.LUT R32, R17, 0xff, RZ, 0xc0, !PT ;  /* 0x000000ff11207812 */ /* 0x000fe200078ec0ff */
[--C-:B------:R-:W-:Y:S01]  /*5b10*/  FFMA.FTZ R139, R139, UR36, -R5.reuse ;  /* 0x000000248b8b7c23 */ /* 0x100fe20008010805 */
[----:B------:R-:W-:Y:S01]  /*5b20*/  PRMT R21, R8, 0x7770, RZ ;  /* 0x0000777008157816 */ /* 0x000fe200000000ff */
[----:B-----5:R-:W-:Y:S01]  /*5b30*/  FFMA.FTZ R3, R53, UR36, -R5 ;  /* 0x0000002435037c23 */ /* 0x020fe20008010805 */
[----:B------:R-:W-:Y:S01]  /*5b40*/  ISETP.LE.U32.AND P3, PT, R32, UR12, PT ;  /* 0x0000000c20007c0c */ /* 0x000fe2000bf63070 */
[----:B------:R-:W-:Y:S01]  /*5b50*/  MUFU.EX2 R68, R7 ;  /* 0x0000000700447308 */ /* 0x000fe20000000800 */
[----:B------:R-:W-:-:S02]  /*5b60*/  PRMT R251, R8, 0x7771, RZ ;  /* 0x0000777108fb7816 */ /* 0x000fc400000000ff */
[C---:B------:R-:W-:Y:S02]  /*5b70*/  PRMT R249, R8.reuse, 0x7773, RZ ;  /* 0x0000777308f97816 */ /* 0x040fe400000000ff */
[----:B------:R-:W-:Y:S01]  /*5b80*/  PRMT R248, R8, 0x7772, RZ ;  /* 0x0000777208f87816 */ /* 0x000fe200000000ff */
[----:B------:R-:W-:Y:S01]  /*5b90*/  IMAD.WIDE.U32 R8, R19, -0x2daee0ad, RZ ;  /* 0xd2511f5313087825 */ /* 0x000fe200078e00ff */
[----:B-1----:R-:W-:Y:S01]  /*5ba0*/  PRMT R2, R17, 0x7632, R2 ;  /* 0x0000763211027816 */ /* 0x002fe20000000002 */
[----:B------:R1:W3:Y:S01]  /*5bb0*/  MUFU.EX2 R69, R3 ;  /* 0x0000000300457308 */ /* 0x0002e20000000800 */
[----:B------:R-:W-:Y:S01]  /*5bc0*/  LOP3.LUT R57, R12, UR15, R171, 0x96, !PT ;  /* 0x0000000f0c397c12 */ /* 0x000fe2000f8e96ab */
[----:B------:R-:W-:Y:S01]  /*5bd0*/  IMAD.MOV.U32 R70, RZ, RZ, R8 ;  /* 0x000000ffff467224 */ /* 0x000fe200078e0008 */
[----:B------:R-:W-:Y:S02]  /*5be0*/  LOP3.LUT R2, R2, 0xff, RZ, 0xc0, !PT ;  /* 0x000000ff02027812 */ /* 0x000fe400078ec0ff */
[----:B------:R-:W-:Y:S01]  /*5bf0*/  LOP3.LUT R15, R30, UR13, R9, 0x96, !PT ;  /* 0x0000000d1e0f7c12 */ /* 0x000fe2000f8e9609 */
[----:B------:R-:W-:Y:S01]  /*5c00*/  FFMA.FTZ R9, R46, UR36, -R5 ;  /* 0x000000242e097c23 */ /* 0x000fe20008010805 */
[----:B------:R-:W-:-:S02]  /*5c10*/  ISETP.LE.U32.AND P0, PT, R2, UR12, PT ;  /* 0x0000000c02007c0c */ /* 0x000fc4000bf03070 */
[----:B--2---:R-:W-:Y:S02]  /*5c20*/  F2FP.BF16.F32.PACK_AB R2, R74, R75 ;  /* 0x0000004b4a02723e */ /* 0x004fe400000010ff */
[----:B------:R-:W-:Y:S02]  /*5c30*/  PRMT R12, R10, 0x7770, RZ ;  /* 0x000077700a0c7816 */ /* 0x000fe400000000ff */
[C---:B------:R-:W-:Y:S02]  /*5c40*/  PRMT R64, R2.reuse, 0x7610, R64 ;  /* 0x0000761002407816 */ /* 0x040fe40000000040 */
[----:B------:R-:W-:Y:S02]  /*5c50*/  PRMT R67, R2, 0x7632, R67 ;  /* 0x0000763202437816 */ /* 0x000fe40000000043 */
[----:B-1----:R-:W-:Y:S02]  /*5c60*/  LOP3.LUT R3, R17, 0xffff, RZ, 0xc0, !PT ;  /* 0x0000ffff11037812 */ /* 0x002fe400078ec0ff */
[----:B------:R-:W-:Y:S01]  /*5c70*/  PRMT R167, R64, 0x5410, R67 ;  /* 0x0000541040a77816 */ /* 0x000fe20000000043 */
[----:B------:R-:W-:Y:S01]  /*5c80*/  @!P0 HFMA2.BF16_V2 R43, -RZ.H0_H0, RZ.H0_H0, -R64.H0_H0 ;  /* 0x200000ffff2b8231 */ /* 0x000fe20000340940 */
[----:B------:R-:W-:Y:S01]  /*5c90*/  SHF.R.U32.HI R31, RZ, 0x8, R3 ;  /* 0x00000008ff1f7819 */ /* 0x000fe20000011603 */
[----:B------:R-:W-:Y:S01]  /*5ca0*/  FMUL.FTZ R3, R102, UR36 ;  /* 0x0000002466037c20 */ /* 0x000fe20008410000 */
[----:B------:R-:W-:-:S02]  /*5cb0*/  PRMT R40, R10, 0x7771, RZ ;  /* 0x000077710a287816 */ /* 0x000fc400000000ff */
[----:B------:R-:W-:Y:S02]  /*5cc0*/  LOP3.LUT R2, R31, 0xffff, RZ, 0xc0, !PT ;  /* 0x0000ffff1f027812 */ /* 0x000fe400078ec0ff */
[----:B------:R-:W-:Y:S02]  /*5cd0*/  FSEL R3, R3, RZ, P5 ;  /* 0x000000ff03037208 */ /* 0x000fe40002800000 */
[----:B------:R-:W-:Y:S02]  /*5ce0*/  ISETP.LE.U32.AND P1, PT, R2, UR12, PT ;  /* 0x0000000c02007c0c */ /* 0x000fe4000bf23070 */
[----:B---3--:R-:W-:Y:S01]  /*5cf0*/  F2FP.BF16.F32.PACK_AB R2, R69, R71 ;  /* 0x000000474502723e */ /* 0x008fe200000010ff */
[----:B------:R-:W-:Y:S01]  /*5d00*/  FFMA.FTZ R7, R55, UR36, -R3 ;  /* 0x0000002437077c23 */ /* 0x000fe20008010803 */
[----:B------:R-:W-:Y:S02]  /*5d10*/  @!P0 PRMT R64, R43, 0x5410, RZ ;  /* 0x000054102b408816 */ /* 0x000fe400000000ff */
[C---:B------:R-:W-:Y:S01]  /*5d20*/  PRMT R55, R2.reuse, 0x7610, R55 ;  /* 0x0000761002377816 */ /* 0x040fe20000000037 */
[----:B------:R1:W-:Y:S01]  /*5d30*/  MUFU.EX2 R61, R7 ;  /* 0x00000007003d7308 */ /* 0x0003e20000000800 */
[----:B------:R-:W-:Y:S01]  /*5d40*/  PRMT R54, R2, 0x7632, R54 ;  /* 0x0000763202367816 */ /* 0x000fe20000000036 */
[C---:B------:R-:W-:Y:S01]  /*5d50*/  FMUL.FTZ R2, R101.reuse, UR36 ;  /* 0x0000002465027c20 */ /* 0x040fe20008410000 */
[----:B------:R-:W-:Y:S01]  /*5d60*/  FSETP.NEU.FTZ.AND P0, PT, R101, -INF , PT ;  /* 0xff8000006500780b */ /* 0x000fe20003f1d000 */
[----:B------:R-:W-:Y:S01]  /*5d70*/  @!P3 HFMA2.BF16_V2 R48, -RZ.H0_H0, RZ.H0_H0, -R55.H0_H0 ;  /* 0x200000ffff30b231 */ /* 0x000fe20000340937 */
[----:B------:R-:W-:Y:S01]  /*5d80*/  PRMT R166, R55, 0x5410, R54 ;  /* 0x0000541037a67816 */ /* 0x000fe20000000036 */
[----:B------:R-:W-:Y:S01]  /*5d90*/  @!P1 HFMA2.BF16_V2 R49, -RZ.H0_H0, RZ.H0_H0, -R54.H0_H0 ;  /* 0x200000ffff319231 */ /* 0x000fe20000340936 */
[----:B------:R-:W-:-:S02]  /*5da0*/  FSEL R2, R2, RZ, P0 ;  /* 0x000000ff02027208 */ /* 0x000fc40000000000 */
[----:B------:R-:W-:Y:S02]  /*5db0*/  @!P3 PRMT R55, R48, 0x5410, RZ ;  /* 0x000054103037b816 */ /* 0x000fe400000000ff */
[----:B------:R-:W-:Y:S02]  /*5dc0*/  ISETP.LE.U32.AND P3, PT, R27, UR12, PT ;  /* 0x0000000c1b007c0c */ /* 0x000fe4000bf63070 */
[----:B------:R-:W-:Y:S02]  /*5dd0*/  @!P1 PRMT R54, R49, 0x5410, RZ ;  /* 0x0000541031369816 */ /* 0x000fe400000000ff */
[----:B------:R-:W-:Y:S01]  /*5de0*/  ISETP.LE.U32.AND P1, PT, R38, UR12, PT ;  /* 0x0000000c26007c0c */ /* 0x000fe2000bf23070 */
[----:B-1----:R-:W-:Y:S01]  /*5df0*/  FFMA.FTZ R7, R56, UR36, -R3 ;  /* 0x0000002438077c23 */ /* 0x002fe20008010803 */
[----:B------:R-:W-:Y:S02]  /*5e00*/  PRMT R28, R10, 0x7773, RZ ;  /* 0x000077730a1c7816 */ /* 0x000fe400000000ff */
[----:B------:R-:W-:Y:S01]  /*5e10*/  ISETP.LE.U32.AND P2, PT, R21, UR12, PT ;  /* 0x0000000c15007c0c */ /* 0x000fe2000bf43070 */
[----:B------:R1:W2:Y:S01]  /*5e20*/  MUFU.EX2 R60, R7 ;  /* 0x00000007003c7308 */ /* 0x0002a20000000800 */
[----:B------:R-:W-:-:S03]  /*5e30*/  PRMT R25, R6, 0x7771, RZ ;  /* 0x0000777106197816 */ /* 0x000fc600000000ff */
[----:B------:R-:W-:Y:S01]  /*5e40*/  @!P3 HFMA2.BF16_V2 R50, -RZ.H0_H0, RZ.H0_H0, -R67.H0_H0 ;  /* 0x200000ffff32b231 */ /* 0x000fe20000340943 */
[C---:B------:R-:W-:Y:S02]  /*5e50*/  PRMT R21, R6.reuse, 0x7773, RZ ;  /* 0x0000777306157816 */ /* 0x040fe400000000ff */
[----:B------:R-:W-:Y:S02]  /*5e60*/  PRMT R20, R6, 0x7772, RZ ;  /* 0x0000777206147816 */ /* 0x000fe400000000ff */
[----:B------:R-:W-:Y:S02]  /*5e70*/  @!P3 PRMT R67, R50, 0x5410, RZ ;  /* 0x000054103243b816 */ /* 0x000fe400000000ff */
[----:B------:R-:W-:Y:S02]  /*5e80*/  ISETP.GT.U32.AND P5, PT, R23, UR12, PT ;  /* 0x0000000c17007c0c */ /* 0x000fe4000bfa4070 */
[C---:B------:R-:W-:Y:S02]  /*5e90*/  ISETP.GT.U32.AND P0, PT, R22.reuse, UR12, PT ;  /* 0x0000000c16007c0c */ /* 0x040fe4000bf04070 */
[----:B------:R-:W-:-:S02]  /*5ea0*/  PRMT R169, R22, 0x5410, R23 ;  /* 0x0000541016a97816 */ /* 0x000fc40000000017 */
[----:B------:R-:W-:Y:S01]  /*5eb0*/  PRMT R37, R8, 0x7770, RZ ;  /* 0x0000777008257816 */ /* 0x000fe200000000ff */
[----:B-1----:R-:W-:Y:S01]  /*5ec0*/  FFMA.FTZ R7, R29, UR36, -R2 ;  /* 0x000000241d077c23 */ /* 0x002fe20008010802 */
[----:B--2---:R-:W-:Y:S02]  /*5ed0*/  F2FP.BF16.F32.PACK_AB R11, R60, R61 ;  /* 0x0000003d3c0b723e */ /* 0x004fe400000010ff */
[----:B------:R-:W-:Y:S01]  /*5ee0*/  PRMT R29, R10, 0x7772, RZ ;  /* 0x000077720a1d7816 */ /* 0x000fe200000000ff */
[----:B------:R1:W-:Y:S01]  /*5ef0*/  MUFU.EX2 R58, R7 ;  /* 0x00000007003a7308 */ /* 0x0003e20000000800 */
[C---:B------:R-:W-:Y:S01]  /*5f00*/  PRMT R65, R11.reuse, 0x7610, R65 ;  /* 0x000076100b417816 */ /* 0x040fe20000000041 */
[----:B------:R-:W-:Y:S01]  /*5f10*/  FFMA.FTZ R10, R88, UR36, -R4 ;  /* 0x00000024580a7c23 */ /* 0x000fe20008010804 */
[----:B------:R-:W-:Y:S01]  /*5f20*/  PRMT R66, R11, 0x7632, R66 ;  /* 0x000076320b427816 */ /* 0x000fe20000000042 */
[----:B------:R-:W-:Y:S01]  /*5f30*/  FFMA.FTZ R88, R113, UR36, -R5 ;  /* 0x0000002471587c23 */ /* 0x000fe20008010805 */
[C---:B------:R-:W-:Y:S01]  /*5f40*/  PRMT R26, R8.reuse, 0x7771, RZ ;  /* 0x00007771081a7816 */ /* 0x040fe200000000ff */
[----:B------:R-:W-:Y:S01]  /*5f50*/  @!P1 HFMA2.BF16_V2 R51, -RZ.H0_H0, RZ.H0_H0, -R65.H0_H0 ;  /* 0x200000ffff339231 */ /* 0x000fe20000340941 */
[----:B------:R-:W-:Y:S01]  /*5f60*/  PRMT R165, R65, 0x5410, R66 ;  /* 0x0000541041a57816 */ /* 0x000fe20000000042 */
[----:B------:R2:W-:Y:S01]  /*5f70*/  MUFU.EX2 R50, R10 ;  /* 0x0000000a00327308 */ /* 0x0005e20000000800 */
[----:B------:R-:W-:-:S02]  /*5f80*/  PRMT R23, R8, 0x7772, RZ ;  /* 0x0000777208177816 */ /* 0x000fc400000000ff */
[----:B------:R-:W-:Y:S02]  /*5f90*/  @!P1 PRMT R65, R51, 0x5410, RZ ;  /* 0x0000541033419816 */ /* 0x000fe400000000ff */
[----:B------:R-:W-:Y:S01]  /*5fa0*/  PRMT R22, R8, 0x7773, RZ ;  /* 0x0000777308167816 */ /* 0x000fe200000000ff */
[----:B------:R-:W-:Y:S01]  /*5fb0*/  FFMA.FTZ R8, R86, UR36, -R2 ;  /* 0x0000002456087c23 */ /* 0x000fe20008010802 */
[----:B------:R-:W-:Y:S01]  /*5fc0*/  SHF.R.U32.HI R24, RZ, 0x18, R16 ;  /* 0x00000018ff187819 */ /* 0x000fe20000011610 */
[----:B-1----:R-:W-:Y:S02]  /*5fd0*/  FFMA.FTZ R7, R59, UR36, -R2 ;  /* 0x000000243b077c23 */ /* 0x002fe40008010802 */
[----:B------:R1:W-:Y:S01]  /*5fe0*/  MUFU.EX2 R42, R8 ;  /* 0x00000008002a7308 */ /* 0x0003e20000000800 */
[----:B------:R-:W-:Y:S02]  /*5ff0*/  LOP3.LUT R19, R14, 0xff, RZ, 0xc0, !PT ;  /* 0x000000ff0e137812 */ /* 0x000fe400078ec0ff */
[----:B------:R-:W-:-:S02]  /*6000*/  LOP3.LUT R11, R15, 0xff, RZ, 0xc0, !PT ;  /* 0x000000ff0f0b7812 */ /* 0x000fc400078ec0ff */
[----:B------:R-:W-:Y:S02]  /*6010*/  PRMT R31, R32, 0x5410, R31 ;  /* 0x00005410201f7816 */ /* 0x000fe4000000001f */
[----:B--2---:R-:W-:Y:S01]  /*6020*/  PRMT R10, R6, 0x7770, RZ ;  /* 0x00007770060a7816 */ /* 0x004fe200000000ff */
[----:B------:R2:W3:Y:S01]  /*6030*/  MUFU.EX2 R56, R7 ;  /* 0x0000000700387308 */ /* 0x0004e20000000800 */
[----:B------:R-:W-:-:S07]  /*6040*/  FFMA.FTZ R6, R89, UR36, -R3 ;  /* 0x0000002459067c23 */ /* 0x000fce0008010803 */
[----:B------:R5:W4:Y:S01]  /*6050*/  MUFU.EX2 R59, R9 ;  /* 0x00000009003b7308 */ /* 0x000b220000000800 */
[----:B-1----:R-:W-:-:S07]  /*6060*/  FFMA.FTZ R8, R87, UR36, -R5 ;  /* 0x0000002457087c23 */ /* 0x002fce0008010805 */
[----:B------:R1:W-:Y:S01]  /*6070*/  MUFU.EX2 R48, R6 ;  /* 0x0000000600307308 */ /* 0x0003e20000000800 */
[----:B--2---:R-:W-:-:S04]  /*6080*/  LOP3.LUT R7, R16, 0xffff, RZ, 0xc0, !PT ;  /* 0x0000ffff10077812 */ /* 0x004fc800078ec0ff */
[----:B------:R-:W-:-:S03]  /*6090*/  SHF.R.U32.HI R30, RZ, 0x8, R7 ;  /* 0x00000008ff1e7819 */ /* 0x000fc60000011607 */
[----:B------:R-:W-:Y:S01]  /*60a0*/  MUFU.EX2 R43, R8 ;  /* 0x00000008002b7308 */ /* 0x000fe20000000800 */
[----:B------:R-:W-:Y:S02]  /*60b0*/  LOP3.LUT R7, R30, 0xffff, RZ, 0xc0, !PT ;  /* 0x0000ffff1e077812 */ /* 0x000fe400078ec0ff */
[----:B-----5:R-:W-:Y:S02]  /*60c0*/  PRMT R9, R16, 0x7632, R9 ;  /* 0x0000763210097816 */ /* 0x020fe40000000009 */
[----:B------:R-:W-:Y:S02]  /*60d0*/  ISETP.LE.U32.AND P3, PT, R7, UR12, PT ;  /* 0x0000000c07007c0c */ /* 0x000fe4000bf63070 */
[----:B------:R-:W-:Y:S02]  /*60e0*/  LOP3.LUT R7, R9, 0xff, RZ, 0xc0, !PT ;  /* 0x000000ff09077812 */ /* 0x000fe400078ec0ff */
[----:B---3--:R-:W-:Y:S01]  /*60f0*/  F2FP.BF16.F32.PACK_AB R9, R56, R58 ;  /* 0x0000003a3809723e */ /* 0x008fe200000010ff */
[----:B-1----:R-:W-:Y:S01]  /*6100*/  FFMA.FTZ R6, R84, UR36, -R3 ;  /* 0x0000002454067c23 */ /* 0x002fe20008010803 */
[----:B------:R-:W-:Y:S01]  /*6110*/  ISETP.LE.U32.AND P1, PT, R7, UR12, PT ;  /* 0x0000000c07007c0c */ /* 0x000fe2000bf23070 */
[----:B------:R-:W-:Y:S01]  /*6120*/  FFMA.FTZ R7, R47, UR36, -R4 ;  /* 0x000000242f077c23 */ /* 0x000fe20008010804 */
[C---:B------:R-:W-:Y:S01]  /*6130*/  PRMT R73, R9.reuse, 0x7610, R73 ;  /* 0x0000761009497816 */ /* 0x040fe20000000049 */
[----:B------:R4:W-:Y:S01]  /*6140*/  MUFU.EX2 R49, R6 ;  /* 0x0000000600317308 */ /* 0x0009e20000000800 */
[----:B------:R-:W-:Y:S01]  /*6150*/  PRMT R72, R9, 0x7632, R72 ;  /* 0x0000763209487816 */ /* 0x000fe20000000048 */
[--C-:B------:R-:W-:Y:S01]  /*6160*/  FFMA.FTZ R9, R105, UR36, -R3.reuse ;  /* 0x0000002469097c23 */ /* 0x100fe20008010803 */
[----:B------:R-:W-:Y:S01]  /*6170*/  FFMA.FTZ R105, R119, UR36, -R3 ;  /* 0x0000002477697c23 */ /* 0x000fe20008010803 */
[----:B------:R-:W-:Y:S01]  /*6180*/  @!P3 HFMA2.BF16_V2 R76, -RZ.H0_H0, RZ.H0_H0, -R66.H0_H0 ;  /* 0x200000ffff4cb231 */ /* 0x000fe20000340942 */
[----:B------:R-:W-:-:S03]  /*6190*/  PRMT R164, R73, 0x5410, R72 ;  /* 0x0000541049a47816 */ /* 0x000fc60000000048 */
[----:B------:R-:W1:Y:S01]  /*61a0*/  MUFU.EX2 R51, R7 ;  /* 0x0000000700337308 */ /* 0x000e620000000800 */
[----:B------:R-:W-:Y:S01]  /*61b0*/  @!P3 PRMT R66, R76, 0x5410, RZ ;  /* 0x000054104c42b816 */ /* 0x000fe200000000ff */
[----:B------:R-:W-:Y:S01]  /*61c0*/  @!P1 HFMA2.BF16_V2 R77, -RZ.H0_H0, RZ.H0_H0, -R73.H0_H0 ;  /* 0x200000ffff4d9231 */ /* 0x000fe20000340949 */
[----:B------:R-:W-:-:S04]  /*61d0*/  ISETP.LE.U32.AND P3, PT, R24, UR12, PT ;  /* 0x0000000c18007c0c */ /* 0x000fc8000bf63070 */
[----:B------:R-:W-:Y:S01]  /*61e0*/  @!P1 PRMT R73, R77, 0x5410, RZ ;  /* 0x000054104d499816 */ /* 0x000fe200000000ff */
[----:B------:R-:W-:Y:S01]  /*61f0*/  MUFU.EX2 R39, R9 ;  /* 0x0000000900277308 */ /* 0x000fe20000000800 */
[----:B----4-:R-:W-:Y:S02]  /*6200*/  F2FP.BF16.F32.PACK_AB R6, R59, R68 ;  /* 0x000000443b06723e */ /* 0x010fe400000010ff */
[----:B------:R-:W-:Y:S02]  /*6210*/  ISETP.GT.U32.AND P1, PT, R138, UR12, PT ;  /* 0x0000000c8a007c0c */ /* 0x000fe4000bf24070 */
[C---:B------:R-:W-:Y:S02]  /*6220*/  PRMT R77, R6.reuse, 0x7610, R77 ;  /* 0x00007610064d7816 */ /* 0x040fe4000000004d */
[----:B------:R-:W-:Y:S01]  /*6230*/  PRMT R76, R6, 0x7632, R76 ;  /* 0x00007632064c7816 */ /* 0x000fe2000000004c */
[----:B------:R-:W-:Y:S01]  /*6240*/  FFMA.FTZ R6, R85, UR36, -R2 ;  /* 0x0000002455067c23 */ /* 0x000fe20008010802 */
[----:B-1----:R-:W-:Y:S01]  /*6250*/  F2FP.BF16.F32.PACK_AB R7, R51, R50 ;  /* 0x000000323307723e */ /* 0x002fe200000010ff */
[----:B------:R-:W-:Y:S01]  /*6260*/  @!P4 HFMA2.BF16_V2 R93, -RZ.H0_H0, RZ.H0_H0, -R77.H0_H0 ;  /* 0x200000ffff5dc231 */ /* 0x000fe2000034094d */
[----:B------:R-:W-:Y:S01]  /*6270*/  PRMT R151, R77, 0x5410, R76 ;  /* 0x000054104d977816 */ /* 0x000fe2000000004c */
[----:B------:R-:W1:Y:S01]  /*6280*/  MUFU.EX2 R46, R6 ;  /* 0x00000006002e7308 */ /* 0x000e620000000800 */
[C---:B------:R-:W-:Y:S01]  /*6290*/  PRMT R92, R7.reuse, 0x7632, R92 ;  /* 0x00007632075c7816 */ /* 0x040fe2000000005c */
[----:B------:R-:W-:Y:S01]  /*62a0*/  @!P3 HFMA2.BF16_V2 R130, -RZ.H0_H0, RZ.H0_H0, -R72.H0_H0 ;  /* 0x200000ffff82b231 */ /* 0x000fe20000340948 */
[----:B------:R-:W-:Y:S01]  /*62b0*/  PRMT R79, R7, 0x7610, R79 ;  /* 0x00007610074f7816 */ /* 0x000fe2000000004f */
[----:B------:R-:W-:Y:S01]  /*62c0*/  @P1 HFMA2.BF16_V2 R94, -RZ.H0_H0, RZ.H0_H0, -R76.H0_H0 ;  /* 0x200000ffff5e1231 */ /* 0x000fe2000034094c */
[----:B------:R-:W-:Y:S01]  /*62d0*/  @!P4 PRMT R77, R93, 0x5410, RZ ;  /* 0x000054105d4dc816 */ /* 0x000fe200000000ff */
[----:B------:R-:W-:Y:S01]  /*62e0*/  @P5 HFMA2.BF16_V2 R125, -RZ.H0_H0, RZ.H0_H0, -R92.H0_H0 ;  /* 0x200000ffff7d5231 */ /* 0x000fe2000034095c */
[----:B------:R-:W-:Y:S01]  /*62f0*/  F2FP.BF16.F32.PACK_AB R7, R49, R48 ;  /* 0x000000303107723e */ /* 0x000fe200000010ff */
[----:B------:R-:W-:Y:S01]  /*6300*/  @P0 HFMA2.BF16_V2 R128, -RZ.H0_H0, RZ.H0_H0, -R79.H0_H0 ;  /* 0x200000ffff800231 */ /* 0x000fe2000034094f */
[----:B------:R-:W-:-:S02]  /*6310*/  ISETP.LE.U32.AND P4, PT, R10, UR12, PT ;  /* 0x0000000c0a007c0c */ /* 0x000fc4000bf83070 */
[----:B------:R-:W-:Y:S02]  /*6320*/  @P1 PRMT R76, R94, 0x5410, RZ ;  /* 0x000054105e4c1816 */ /* 0x000fe400000000ff */
[C---:B------:R-:W-:Y:S02]  /*6330*/  PRMT R93, R7.reuse, 0x7610, R93 ;  /* 0x00007610075d7816 */ /* 0x040fe4000000005d */
[----:B------:R-:W-:Y:S01]  /*6340*/  PRMT R94, R7, 0x7632, R94 ;  /* 0x00007632075e7816 */ /* 0x000fe2000000005e */
[----:B------:R-:W-:Y:S01]  /*6350*/  FFMA.FTZ R7, R80, UR36, -R5 ;  /* 0x0000002450077c23 */ /* 0x000fe20008010805 */
[----:B-1----:R-:W-:Y:S02]  /*6360*/  F2FP.BF16.F32.PACK_AB R6, R46, R42 ;  /* 0x0000002a2e06723e */ /* 0x002fe400000010ff */
[----:B------:R-:W-:Y:S01]  /*6370*/  @!P3 PRMT R72, R130, 0x5410, RZ ;  /* 0x000054108248b816 */ /* 0x000fe200000000ff */
[----:B------:R1:W2:Y:S01]  /*6380*/  MUFU.EX2 R89, R7 ;  /* 0x0000000700597308 */ /* 0x0002a20000000800 */
[C---:B------:R-:W-:Y:S01]  /*6390*/  PRMT R231, R6.reuse, 0x7632, R231 ;  /* 0x0000763206e77816 */ /* 0x040fe200000000e7 */
[----:B------:R-:W-:Y:S01]  /*63a0*/  @!P4 HFMA2.BF16_V2 R131, -RZ.H0_H0, RZ.H0_H0, -R93.H0_H0 ;  /* 0x200000ffff83c231 */ /* 0x000fe2000034095d */
[----:B------:R-:W-:-:S02]  /*63b0*/  PRMT R230, R6, 0x7610, R230 ;  /* 0x0000761006e67816 */ /* 0x000fc400000000e6 */
[----:B------:R-:W-:Y:S02]  /*63c0*/  PRMT R6, R14, 0x7632, R6 ;  /* 0x000076320e067816 */ /* 0x000fe40000000006 */
[----:B------:R-:W-:Y:S02]  /*63d0*/  ISETP.GT.U32.AND P3, PT, R20, UR12, PT ;  /* 0x0000000c14007c0c */ /* 0x000fe4000bf64070 */
[----:B------:R-:W-:Y:S02]  /*63e0*/  LOP3.LUT R6, R6, 0xff, RZ, 0xc0, !PT ;  /* 0x000000ff06067812 */ /* 0x000fe400078ec0ff */
[----:B------:R-:W-:Y:S02]  /*63f0*/  PRMT R150, R79, 0x5410, R92 ;  /* 0x000054104f967816 */ /* 0x000fe4000000005c */
[----:B------:R-:W-:Y:S02]  /*6400*/  @P0 PRMT R79, R128, 0x5410, RZ ;  /* 0x00005410804f0816 */ /* 0x000fe400000000ff */
[----:B------:R-:W-:Y:S01]  /*6410*/  PRMT R153, R93, 0x5410, R94 ;  /* 0x000054105d997816 */ /* 0x000fe2000000005e */
[----:B-1----:R-:W-:Y:S01]  /*6420*/  FFMA.FTZ R7, R99, UR36, -R4 ;  /* 0x0000002463077c23 */ /* 0x002fe20008010804 */
[----:B------:R-:W-:-:S02]  /*6430*/  ISETP.GT.U32.AND P0, PT, R21, UR12, PT ;  /* 0x0000000c15007c0c */ /* 0x000fc4000bf04070 */
[----:B------:R-:W-:Y:S01]  /*6440*/  @!P4 PRMT R93, R131, 0x5410, RZ ;  /* 0x00005410835dc816 */ /* 0x000fe200000000ff */
[----:B------:R1:W-:Y:S01]  /*6450*/  MUFU.EX2 R41, R7 ;  /* 0x0000000700297308 */ /* 0x0003e20000000800 */
[----:B------:R-:W-:Y:S01]  /*6460*/  ISETP.LE.U32.AND P4, PT, R6, UR12, PT ;  /* 0x0000000c06007c0c */ /* 0x000fe2000bf83070 */
[----:B------:R-:W-:Y:S01]  /*6470*/  @P3 HFMA2.BF16_V2 R141, -RZ.H0_H0, RZ.H0_H0, -R230.H0_H0 ;  /* 0x200000ffff8d3231 */ /* 0x000fe200003409e6 */
[----:B------:R-:W-:Y:S02]  /*6480*/  LOP3.LUT R6, R14, 0xffff, RZ, 0xc0, !PT ;  /* 0x0000ffff0e067812 */ /* 0x000fe400078ec0ff */
[----:B------:R-:W-:Y:S02]  /*6490*/  ISETP.GT.U32.AND P1, PT, R25, UR12, PT ;  /* 0x0000000c19007c0c */ /* 0x000fe4000bf24070 */
[----:B------:R-:W-:Y:S02]  /*64a0*/  SHF.R.U32.HI R13, RZ, 0x8, R6 ;  /* 0x00000008ff0d7819 */ /* 0x000fe40000011606 */
[----:B--2---:R-:W-:Y:S01]  /*64b0*/  F2FP.BF16.F32.PACK_AB R6, R89, R43 ;  /* 0x0000002b5906723e */ /* 0x004fe200000010ff */
[----:B------:R-:W-:Y:S01]  /*64c0*/  @P0 HFMA2.BF16_V2 R140, -RZ.H0_H0, RZ.H0_H0, -R231.H0_H0 ;  /* 0x200000ffff8c0231 */ /* 0x000fe200003409e7 */
[----:B------:R-:W-:-:S02]  /*64d0*/  PRMT R154, R230, 0x5410, R231 ;  /* 0x00005410e69a7816 */ /* 0x000fc400000000e7 */
[C---:B------:R-:W-:Y:S02]  /*64e0*/  PRMT R229, R6.reuse, 0x7610, R229 ;  /* 0x0000761006e57816 */ /* 0x040fe400000000e5 */
[----:B------:R-:W-:Y:S01]  /*64f0*/  PRMT R228, R6, 0x7632, R228 ;  /* 0x0000763206e47816 */ /* 0x000fe200000000e4 */
[----:B-1----:R-:W-:Y:S01]  /*6500*/  FFMA.FTZ R7, R82, UR36, -R4 ;  /* 0x0000002452077c23 */ /* 0x002fe20008010804 */
[----:B------:R-:W-:Y:S01]  /*6510*/  @P3 PRMT R230, R141, 0x5410, RZ ;  /* 0x000054108de63816 */ /* 0x000fe200000000ff */
[----:B------:R-:W-:Y:S01]  /*6520*/  @P1 HFMA2.BF16_V2 R133, -RZ.H0_H0, RZ.H0_H0, -R94.H0_H0 ;  /* 0x200000ffff851231 */ /* 0x000fe2000034095e */
[----:B------:R-:W-:Y:S01]  /*6530*/  @P0 PRMT R231, R140, 0x5410, RZ ;  /* 0x000054108ce70816 */ /* 0x000fe200000000ff */
[----:B------:R1:W2:Y:S01]  /*6540*/  MUFU.EX2 R87, R7 ;  /* 0x0000000700577308 */ /* 0x0002a20000000800 */
[----:B------:R-:W-:Y:S02]  /*6550*/  ISETP.LE.U32.AND P0, PT, R19, UR12, PT ;  /* 0x0000000c13007c0c */ /* 0x000fe4000bf03070 */
[----:B------:R-:W-:-:S02]  /*6560*/  LOP3.LUT R8, R13, 0xffff, RZ, 0xc0, !PT ;  /* 0x0000ffff0d087812 */ /* 0x000fc400078ec0ff */
[----:B------:R-:W-:Y:S02]  /*6570*/  @P1 PRMT R94, R133, 0x5410, RZ ;  /* 0x00005410855e1816 */ /* 0x000fe400000000ff */
[----:B------:R-:W-:Y:S01]  /*6580*/  ISETP.LE.U32.AND P1, PT, R8, UR12, PT ;  /* 0x0000000c08007c0c */ /* 0x000fe2000bf23070 */
[----:B------:R-:W-:Y:S01]  /*6590*/  FFMA.FTZ R8, R106, UR36, -R5 ;  /* 0x000000246a087c23 */ /* 0x000fe20008010805 */
[----:B------:R-:W-:Y:S01]  /*65a0*/  @P5 PRMT R92, R125, 0x5410, RZ ;  /* 0x000054107d5c5816 */ /* 0x000fe200000000ff */
[----:B------:R-:W-:Y:S01]  /*65b0*/  FFMA.FTZ R106, R132, UR36, -R2 ;  /* 0x00000024846a7c23 */ /* 0x000fe20008010802 */
[----:B------:R-:W-:Y:S01]  /*65c0*/  ISETP.LE.U32.AND P5, PT, R12, UR12, PT ;  /* 0x0000000c0c007c0c */ /* 0x000fe2000bfa3070 */
[----:B------:R-:W-:Y:S01]  /*65d0*/  MUFU.EX2 R86, R8 ;  /* 0x0000000800567308 */ /* 0x000fe20000000800 */
[----:B------:R-:W-:Y:S01]  /*65e0*/  SHF.R.U32.HI R12, RZ, 0x18, R14 ;  /* 0x00000018ff0c7819 */ /* 0x000fe2000001160e */
[----:B------:R-:W-:Y:S01]  /*65f0*/  @!P0 HFMA2.BF16_V2 R142, -RZ.H0_H0, RZ.H0_H0, -R229.H0_H0 ;  /* 0x200000ffff8e8231 */ /* 0x000fe200003409e5 */
[----:B------:R-:W-:-:S02]  /*6600*/  PRMT R161, R229, 0x5410, R228 ;  /* 0x00005410e5a17816 */ /* 0x000fc400000000e4 */
[----:B-1----:R-:W-:Y:S02]  /*6610*/  LOP3.LUT R7, R15, 0xffff, RZ, 0xc0, !PT ;  /* 0x0000ffff0f077812 */ /* 0x002fe400078ec0ff */
[----:B------:R-:W-:Y:S01]  /*6620*/  @!P0 PRMT R229, R142, 0x5410, RZ ;  /* 0x000054108ee58816 */ /* 0x000fe200000000ff */
[----:B------:R-:W-:Y:S01]  /*6630*/  @!P1 HFMA2.BF16_V2 R143, -RZ.H0_H0, RZ.H0_H0, -R228.H0_H0 ;  /* 0x200000ffff8f9231 */ /* 0x000fe200003409e4 */
[----:B------:R-:W-:Y:S01]  /*6640*/  SHF.R.U32.HI R18, RZ, 0x8, R7 ;  /* 0x00000008ff127819 */ /* 0x000fe20000011607 */
[----:B------:R-:W-:Y:S01]  /*6650*/  FFMA.FTZ R7, R104, UR36, -R3 ;  /* 0x0000002468077c23 */ /* 0x000fe20008010803 */
[----:B------:R-:W-:Y:S01]  /*6660*/  ISETP.LE.U32.AND P0, PT, R12, UR12, PT ;  /* 0x0000000c0c007c0c */ /* 0x000fe2000bf03070 */
[----:B------:R-:W-:Y:S01]  /*6670*/  FFMA.FTZ R142, R90, UR36, -R5 ;  /* 0x000000245a8e7c23 */ /* 0x000fe20008010805 */
[----:B------:R-:W-:Y:S01]  /*6680*/  LOP3.LUT R6, R18, 0xffff, RZ, 0xc0, !PT ;  /* 0x0000ffff12067812 */ /* 0x000fe200078ec0ff */
[----:B------:R1:W3:Y:S01]  /*6690*/  MUFU.EX2 R84, R7 ;  /* 0x0000000700547308 */ /* 0x0002e20000000800 */
[----:B------:R-:W-:Y:S01]  /*66a0*/  SHF.R.U32.HI R10, RZ, 0x18, R15 ;  /* 0x00000018ff0a7819 */ /* 0x000fe2000001160f */
[----:B------:R-:W-:Y:S01]  /*66b0*/  FFMA.FTZ R90, R117, UR36, -R4 ;  /* 0x00000024755a7c23 */ /* 0x000fe20008010804 */
[----:B------:R-:W-:Y:S01]  /*66c0*/  ISETP.LE.U32.AND P3, PT, R6, UR12, PT ;  /* 0x0000000c06007c0c */ /* 0x000fe2000bf63070 */
[----:B------:R-:W-:Y:S01]  /*66d0*/  FFMA.FTZ R104, R122, UR36, -R3 ;  /* 0x000000247a687c23 */ /* 0x000fe20008010803 */
[----:B--2---:R-:W-:-:S02]  /*66e0*/  F2FP.BF16.F32.PACK_AB R6, R87, R41 ;  /* 0x000000295706723e */ /* 0x004fc400000010ff */
[----:B------:R-:W-:Y:S02]  /*66f0*/  @!P1 PRMT R228, R143, 0x5410, RZ ;  /* 0x000054108fe49816 */ /* 0x000fe400000000ff */
[C---:B------:R-:W-:Y:S02]  /*6700*/  PRMT R227, R6.reuse, 0x7610, R227 ;  /* 0x0000761006e37816 */ /* 0x040fe400000000e3 */
[----:B------:R-:W-:Y:S02]  /*6710*/  PRMT R224, R6, 0x7632, R224 ;  /* 0x0000763206e07816 */ /* 0x000fe400000000e0 */
[----:B------:R-:W-:Y:S01]  /*6720*/  PRMT R6, R15, 0x7632, R6 ;  /* 0x000076320f067816 */ /* 0x000fe20000000006 */
[----:B------:R-:W-:Y:S01]  /*6730*/  @!P4 HFMA2.BF16_V2 R145, -RZ.H0_H0, RZ.H0_H0, -R227.H0_H0 ;  /* 0x200000ffff91c231 */ /* 0x000fe200003409e3 */
[----:B------:R-:W-:Y:S01]  /*6740*/  PRMT R157, R227, 0x5410, R224 ;  /* 0x00005410e39d7816 */ /* 0x000fe200000000e0 */
[----:B------:R-:W-:Y:S02]  /*6750*/  @!P0 HFMA2.BF16_V2 R149, -RZ.H0_H0, RZ.H0_H0, -R224.H0_H0 ;  /* 0x200000ffff958231 */ /* 0x000fe400003409e0 */
[----:B-1----:R-:W-:Y:S01]  /*6760*/  FFMA.FTZ R7, R107, UR36, -R2 ;  /* 0x000000246b077c23 */ /* 0x002fe20008010802 */
[----:B------:R-:W-:-:S02]  /*6770*/  ISETP.LE.U32.AND P1, PT, R11, UR12, PT ;  /* 0x0000000c0b007c0c */ /* 0x000fc4000bf23070 */
[----:B------:R-:W-:Y:S01]  /*6780*/  @!P4 PRMT R227, R145, 0x5410, RZ ;  /* 0x0000541091e3c816 */ /* 0x000fe200000000ff */
[----:B------:R1:W-:Y:S01]  /*6790*/  MUFU.EX2 R33, R7 ;  /* 0x0000000700217308 */ /* 0x0003e20000000800 */
[----:B------:R-:W-:Y:S01]  /*67a0*/  @!P0 PRMT R224, R149, 0x5410, RZ ;  /* 0x0000541095e08816 */ /* 0x000fe200000000ff */
[----:B------:R-:W-:Y:S01]  /*67b0*/  FFMA.FTZ R149, R116, UR36, -R3 ;  /* 0x0000002474957c23 */ /* 0x000fe20008010803 */
[----:B------:R-:W-:Y:S02]  /*67c0*/  ISETP.LE.U32.AND P0, PT, R10, UR12, PT ;  /* 0x0000000c0a007c0c */ /* 0x000fe4000bf03070 */
[----:B------:R-:W-:Y:S02]  /*67d0*/  LOP3.LUT R8, R78, 0xff, RZ, 0xc0, !PT ;  /* 0x000000ff4e087812 */ /* 0x000fe400078ec0ff */
[----:B------:R-:W-:Y:S02]  /*67e0*/  LOP3.LUT R9, R62, 0xff, RZ, 0xc0, !PT ;  /* 0x000000ff3e097812 */ /* 0x000fe400078ec0ff */
[----:B------:R-:W-:-:S02]  /*67f0*/  PRMT R143, R23, 0x5410, R22 ;  /* 0x00005410178f7816 */ /* 0x000fc40000000016 */
[----:B------:R-:W-:Y:S01]  /*6800*/  LOP3.LUT R78, R63, 0xff, RZ, 0xc0, !PT ;  /* 0x000000ff3f4e7812 */ /* 0x000fe200078ec0ff */
[----:B-1----:R-:W-:-:S04]  /*6810*/  FFMA.FTZ R7, R81, UR36, -R2 ;  /* 0x0000002451077c23 */ /* 0x002fc80008010802 */
[----:B------:R1:W2:Y:S02]  /*6820*/  MUFU.EX2 R81, R7 ;  /* 0x0000000700517308 */ /* 0x0002a40000000800 */
[----:B-1----:R-:W-:Y:S02]  /*6830*/  LOP3.LUT R7, R6, 0xff, RZ, 0xc0, !PT ;  /* 0x000000ff06077812 */ /* 0x002fe400078ec0ff */
[----:B---3--:R-:W-:Y:S02]  /*6840*/  F2FP.BF16.F32.PACK_AB R6, R84, R39 ;  /* 0x000000275406723e */ /* 0x008fe400000010ff */
[----:B------:R-:W-:Y:S01]  /*6850*/  ISETP.LE.U32.AND P4, PT, R7, UR12, PT ;  /* 0x0000000c07007c0c */ /* 0x000fe2000bf83070 */
[----:B------:R-:W-:Y:S01]  /*6860*/  FFMA.FTZ R7, R109, UR36, -R4 ;  /* 0x000000246d077c23 */ /* 0x000fe20008010804 */
[C---:B------:R-:W-:Y:S02]  /*6870*/  PRMT R221, R6.reuse, 0x7610, R221 ;  /* 0x0000761006dd7816 */ /* 0x040fe400000000dd */
[----:B------:R-:W-:Y:S01]  /*6880*/  PRMT R220, R6, 0x7632, R220 ;  /* 0x0000763206dc7816 */ /* 0x000fe200000000dc */
[----:B------:R-:W-:Y:S01]  /*6890*/  FFMA.FTZ R6, R83, UR36, -R5 ;  /* 0x0000002453067c23 */ /* 0x000fe20008010805 */
[----:B------:R1:W-:Y:S01]  /*68a0*/  MUFU.EX2 R85, R7 ;  /* 0x0000000700557308 */ /* 0x0003e20000000800 */
[----:B------:R-:W-:Y:S01]  /*68b0*/  @!P1 HFMA2.BF16_V2 R152, -RZ.H0_H0, RZ.H0_H0, -R221.H0_H0 ;  /* 0x200000ffff989231 */ /* 0x000fe200003409dd */
[----:B------:R-:W-:Y:S01]  /*68c0*/  PRMT R162, R221, 0x5410, R220 ;  /* 0x00005410dda27816 */ /* 0x000fe200000000dc */
[----:B------:R-:W-:-:S03]  /*68d0*/  @!P3 HFMA2.BF16_V2 R158, -RZ.H0_H0, RZ.H0_H0, -R220.H0_H0 ;  /* 0x200000ffff9eb231 */ /* 0x000fc600003409dc */
[----:B------:R-:W-:Y:S01]  /*68e0*/  @!P1 PRMT R221, R152, 0x5410, RZ ;  /* 0x0000541098dd9816 */ /* 0x000fe200000000ff */
[--C-:B------:R-:W-:Y:S01]  /*68f0*/  FFMA.FTZ R152, R98, UR36, -R4.reuse ;  /* 0x0000002462987c23 */ /* 0x100fe20008010804 */
[----:B------:R2:W3:Y:S01]  /*6900*/  MUFU.EX2 R133, R6 ;  /* 0x0000000600857308 */ /* 0x0004e20000000800 */
[----:B------:R-:W-:Y:S01]  /*6910*/  @!P3 PRMT R220, R158, 0x5410, RZ ;  /* 0x000054109edcb816 */ /* 0x000fe200000000ff */
[----:B------:R-:W-:Y:S01]  /*6920*/  FFMA.FTZ R158, R96, UR36, -R4 ;  /* 0x00000024609e7c23 */ /* 0x000fe20008010804 */
[----:B------:R-:W-:Y:S02]  /*6930*/  ISETP.LE.U32.AND P1, PT, R37, UR12, PT ;  /* 0x0000000c25007c0c */ /* 0x000fe4000bf23070 */
[----:B------:R-:W-:Y:S01]  /*6940*/  PRMT R37, R20, 0x5410, R21 ;  /* 0x0000541014257816 */ /* 0x000fe20000000015 */
[----:B------:R-:W-:Y:S01]  /*6950*/  FFMA.FTZ R20, R115, UR36, -R5 ;  /* 0x0000002473147c23 */ /* 0x000fe20008010805 */
[----:B------:R-:W-:Y:S01]  /*6960*/  PRMT R21, R9, 0x5410, R25 ;  /* 0x0000541009157816 */ /* 0x000fe20000000019 */
[----:B------:R-:W-:Y:S01]  /*6970*/  FFMA.FTZ R9, R121, UR36, -R5 ;  /* 0x0000002479097c23 */ /* 0x000fe20008010805 */
[----:B-1----:R-:W-:-:S02]  /*6980*/  PRMT R7, R170, 0x7770, RZ ;  /* 0x00007770aa077816 */ /* 0x002fc400000000ff */
[----:B------:R-:W-:Y:S01]  /*6990*/  LOP3.LUT R98, R57, 0xff, RZ, 0xc0, !PT ;  /* 0x000000ff39627812 */ /* 0x000fe200078ec0ff */
[----:B------:R1:W-:Y:S01]  /*69a0*/  MUFU.EX2 R141, R9 ;  /* 0x00000009008d7308 */ /* 0x0003e20000000800 */
[----:B------:R-:W-:Y:S01]  /*69b0*/  ISETP.LE.U32.AND P3, PT, R7, UR12, PT ;  /* 0x0000000c07007c0c */ /* 0x000fe2000bf63070 */
[----:B------:R-:W-:Y:S01]  /*69c0*/  FFMA.FTZ R7, R111, UR36, -R3 ;  /* 0x000000246f077c23 */ /* 0x000fe20008010803 */
[----:B------:R-:W-:Y:S01]  /*69d0*/  IMAD.MOV.U32 R111, RZ, RZ, R52 ;  /* 0x000000ffff6f7224 */ /* 0x000fe200078e0034 */
[----:B--2---:R-:W-:Y:S01]  /*69e0*/  F2FP.BF16.F32.PACK_AB R6, R81, R33 ;  /* 0x000000215106723e */ /* 0x004fe200000010ff */
[----:B------:R-:W-:-:S03]  /*69f0*/  IMAD.WIDE.U32 R52, R45, -0x2daee0ad, RZ ;  /* 0xd2511f532d347825 */ /* 0x000fc600078e00ff */
[----:B------:R2:W-:Y:S01]  /*6a00*/  MUFU.EX2 R83, R7 ;  /* 0x0000000700537308 */ /* 0x0005e20000000800 */
[----:B------:R-:W-:Y:S01]  /*6a10*/  PRMT R218, R6, 0x7610, R218 ;  /* 0x0000761006da7816 */ /* 0x000fe200000000da */
[----:B------:R-:W-:Y:S01]  /*6a20*/  IMAD.WIDE.U32 R44, R44, -0x2daee0ad, RZ ;  /* 0xd2511f532c2c7825 */ /* 0x000fe200078e00ff */
[----:B------:R-:W-:-:S03]  /*6a30*/  PRMT R217, R6, 0x7632, R217 ;  /* 0x0000763206d97816 */ /* 0x000fc600000000d9 */
[----:B------:R-:W-:Y:S01]  /*6a40*/  FFMA.FTZ R6, R108, UR36, -R4 ;  /* 0x000000246c067c23 */ /* 0x000fe20008010804 */
[----:B------:R-:W-:Y:S01]  /*6a50*/  PRMT R108, R29, 0x5410, R28 ;  /* 0x000054101d6c7816 */ /* 0x000fe2000000001c */
[----:B------:R-:W-:Y:S01]  /*6a60*/  @!P4 HFMA2.BF16_V2 R173, -RZ.H0_H0, RZ.H0_H0, -R218.H0_H0 ;  /* 0x200000ffffadc231 */ /* 0x000fe200003409da */
[----:B------:R-:W-:Y:S01]  /*6a70*/  LOP3.LUT R45, R146, UR13, R45, 0x96, !PT ;  /* 0x0000000d922d7c12 */ /* 0x000fe2000f8e962d */
[----:B------:R3:W4:Y:S01]  /*6a80*/  MUFU.EX2 R131, R6 ;  /* 0x0000000600837308 */ /* 0x0007220000000800 */
[----:B------:R-:W-:Y:S01]  /*6a90*/  @!P0 HFMA2.BF16_V2 R172, -RZ.H0_H0, RZ.H0_H0, -R217.H0_H0 ;  /* 0x200000ffffac8231 */ /* 0x000fe200003409d9 */
[----:B------:R-:W-:Y:S01]  /*6aa0*/  PRMT R159, R218, 0x5410, R217 ;  /* 0x00005410da9f7816 */ /* 0x000fe200000000d9 */
[----:B-1----:R-:W-:Y:S01]  /*6ab0*/  FFMA.FTZ R9, R129, UR36, -R4 ;  /* 0x0000002481097c23 */ /* 0x002fe20008010804 */
[----:B------:R-:W-:Y:S02]  /*6ac0*/  @!P4 PRMT R218, R173, 0x5410, RZ ;  /* 0x00005410addac816 */ /* 0x000fe400000000ff */
[----:B------:R-:W-:-:S02]  /*6ad0*/  @!P0 PRMT R217, R172, 0x5410, RZ ;  /* 0x00005410acd98816 */ /* 0x000fc400000000ff */
[----:B------:R-:W-:Y:S01]  /*6ae0*/  ISETP.GT.U32.AND P0, PT, R29, UR12, PT ;  /* 0x0000000c1d007c0c */ /* 0x000fe2000bf04070 */
[----:B------:R-:W-:Y:S01]  /*6af0*/  MUFU.EX2 R129, R20 ;  /* 0x0000001400817308 */ /* 0x000fe20000000800 */
[----:B--2---:R-:W-:Y:S02]  /*6b00*/  LOP3.LUT R7, R147, 0xff, RZ, 0xc0, !PT ;  /* 0x000000ff93077812 */ /* 0x004fe400078ec0ff */
[----:B------:R-:W-:Y:S02]  /*6b10*/  ISETP.GT.U32.AND P4, PT, R40, UR12, PT ;  /* 0x0000000c28007c0c */ /* 0x000fe4000bf84070 */
[----:B------:R-:W-:Y:S02]  /*6b20*/  PRMT R99, R7, 0x5410, R138 ;  /* 0x0000541007637816 */ /* 0x000fe4000000008a */
[----:B------:R-:W-:Y:S02]  /*6b30*/  PRMT R40, R8, 0x5410, R40 ;  /* 0x0000541008287816 */ /* 0x000fe40000000028 */
[----:B---3--:R-:W-:-:S02]  /*6b40*/  F2FP.BF16.F32.PACK_AB R6, R133, R86 ;  /* 0x000000568506723e */ /* 0x008fc400000010ff */
[----:B------:R-:W-:Y:S02]  /*6b50*/  LOP3.LUT R8, R70, 0xff, RZ, 0xc0, !PT ;  /* 0x000000ff46087812 */ /* 0x000fe400078ec0ff */
[C---:B------:R-:W-:Y:S02]  /*6b60*/  PRMT R213, R6.reuse, 0x7610, R213 ;  /* 0x0000761006d57816 */ /* 0x040fe400000000d5 */
[----:B------:R-:W-:Y:S01]  /*6b70*/  PRMT R212, R6, 0x7632, R212 ;  /* 0x0000763206d47816 */ /* 0x000fe200000000d4 */
[----:B------:R-:W-:Y:S01]  /*6b80*/  FFMA.FTZ R6, R110, UR36, -R3 ;  /* 0x000000246e067c23 */ /* 0x000fe20008010803 */
[----:B------:R-:W-:Y:S01]  /*6b90*/  PRMT R107, R8, 0x5410, R26 ;  /* 0x00005410086b7816 */ /* 0x000fe2000000001a */
[----:B------:R-:W-:Y:S01]  /*6ba0*/  @!P5 HFMA2.BF16_V2 R174, -RZ.H0_H0, RZ.H0_H0, -R213.H0_H0 ;  /* 0x200000ffffaed231 */ /* 0x000fe200003409d5 */
[----:B------:R-:W-:Y:S01]  /*6bb0*/  PRMT R146, R213, 0x5410, R212 ;  /* 0x00005410d5927816 */ /* 0x000fe200000000d4 */
[----:B------:R4:W1:Y:S01]  /*6bc0*/  MUFU.EX2 R130, R6 ;  /* 0x0000000600827308 */ /* 0x0008620000000800 */
[----:B------:R-:W-:Y:S01]  /*6bd0*/  SHF.R.U32.HI R8, RZ, 0x10, R14 ;  /* 0x00000010ff087819 */ /* 0x000fe2000001160e */
[----:B------:R-:W-:Y:S01]  /*6be0*/  @P4 HFMA2.BF16_V2 R175, -RZ.H0_H0, RZ.H0_H0, -R212.H0_H0 ;  /* 0x200000ffffaf4231 */ /* 0x000fe200003409d4 */
[----:B------:R-:W-:Y:S01]  /*6bf0*/  @!P5 PRMT R213, R174, 0x5410, RZ ;  /* 0x00005410aed5d816 */ /* 0x000fe200000000ff */
[----:B------:R-:W-:Y:S01]  /*6c00*/  IMAD.MOV.U32 R110, RZ, RZ, R251 ;  /* 0x000000ffff6e7224 */ /* 0x000fe200078e00fb */
[----:B------:R-:W-:-:S02]  /*6c10*/  ISETP.GT.U32.AND P5, PT, R28, UR12, PT ;  /* 0x0000000c1c007c0c */ /* 0x000fc4000bfa4070 */
[----:B------:R-:W-:Y:S02]  /*6c20*/  LOP3.LUT R8, R8, 0xff, RZ, 0xc0, !PT ;  /* 0x000000ff08087812 */ /* 0x000fe400078ec0ff */
[----:B------:R-:W-:Y:S02]  /*6c30*/  @P4 PRMT R212, R175, 0x5410, RZ ;  /* 0x00005410afd44816 */ /* 0x000fe400000000ff */
[----:B------:R-:W-:Y:S02]  /*6c40*/  ISETP.GT.U32.AND P4, PT, R22, UR12, PT ;  /* 0x0000000c16007c0c */ /* 0x000fe4000bf84070 */
[----:B------:R-:W-:Y:S02]  /*6c50*/  PRMT R28, R19, 0x5410, R13 ;  /* 0x00005410131c7816 */ /* 0x000fe4000000000d */
[----:B------:R-:W-:Y:S01]  /*6c60*/  PRMT R22, R8, 0x5410, R12 ;  /* 0x0000541008167816 */ /* 0x000fe2000000000c */
[----:B------:R-:W-:Y:S01]  /*6c70*/  FFMA.FTZ R8, R118, UR36, -R5 ;  /* 0x0000002476087c23 */ /* 0x000fe20008010805 */
[----:B----4-:R-:W-:Y:S01]  /*6c80*/  F2FP.BF16.F32.PACK_AB R6, R131, R85 ;  /* 0x000000558306723e */ /* 0x010fe200000010ff */
[----:B------:R-:W-:Y:S01]  /*6c90*/  FFMA.FTZ R12, R127, UR36, -R3 ;  /* 0x000000247f0c7c23 */ /* 0x000fe20008010803 */
[----:B-1----:R-:W-:Y:S01]  /*6ca0*/  F2FP.BF16.F32.PACK_AB R7, R130, R83 ;  /* 0x000000538207723e */ /* 0x002fe200000010ff */
[----:B------:R-:W-:Y:S01]  /*6cb0*/  MUFU.EX2 R127, R9 ;  /* 0x00000009007f7308 */ /* 0x000fe20000000800 */
[----:B------:R-:W-:-:S02]  /*6cc0*/  PRMT R211, R6, 0x7610, R211 ;  /* 0x0000761006d37816 */ /* 0x000fc400000000d3 */
[----:B------:R-:W-:Y:S01]  /*6cd0*/  PRMT R210, R6, 0x7632, R210 ;  /* 0x0000763206d27816 */ /* 0x000fe200000000d2 */
[----:B------:R-:W-:Y:S01]  /*6ce0*/  FFMA.FTZ R6, R114, UR36, -R2 ;  /* 0x0000002472067c23 */ /* 0x000fe20008010802 */
[C---:B------:R-:W-:Y:S01]  /*6cf0*/  PRMT R207, R7.reuse, 0x7610, R207 ;  /* 0x0000761007cf7816 */ /* 0x040fe200000000cf */
[----:B------:R-:W-:Y:S01]  /*6d00*/  @P0 HFMA2.BF16_V2 R176, -RZ.H0_H0, RZ.H0_H0, -R211.H0_H0 ;  /* 0x200000ffffb00231 */ /* 0x000fe200003409d3 */
[----:B------:R-:W-:Y:S01]  /*6d10*/  PRMT R206, R7, 0x7632, R206 ;  /* 0x0000763207ce7816 */ /* 0x000fe200000000ce */
[----:B------:R1:W-:Y:S01]  /*6d20*/  MUFU.EX2 R80, R6 ;  /* 0x0000000600507308 */ /* 0x0003e20000000800 */
[----:B------:R-:W-:Y:S01]  /*6d30*/  @P5 HFMA2.BF16_V2 R177, -RZ.H0_H0, RZ.H0_H0, -R210.H0_H0 ;  /* 0x200000ffffb15231 */ /* 0x000fe200003409d2 */
[----:B------:R-:W-:Y:S01]  /*6d40*/  PRMT R145, R211, 0x5410, R210 ;  /* 0x00005410d3917816 */ /* 0x000fe200000000d2 */
[----:B------:R-:W-:Y:S01]  /*6d50*/  @!P1 HFMA2.BF16_V2 R178, -RZ.H0_H0, RZ.H0_H0, -R207.H0_H0 ;  /* 0x200000ffffb29231 */ /* 0x000fe200003409cf */
[----:B------:R-:W-:Y:S02]  /*6d60*/  PRMT R7, R63, 0x7632, R7 ;  /* 0x000076323f077816 */ /* 0x000fe40000000007 */
[----:B------:R-:W-:-:S02]  /*6d70*/  @P5 PRMT R210, R177, 0x5410, RZ ;  /* 0x00005410b1d25816 */ /* 0x000fc400000000ff */
[----:B------:R-:W-:Y:S02]  /*6d80*/  ISETP.GT.U32.AND P5, PT, R26, UR12, PT ;  /* 0x0000000c1a007c0c */ /* 0x000fe4000bfa4070 */
[----:B------:R-:W-:Y:S02]  /*6d90*/  LOP3.LUT R7, R7, 0xff, RZ, 0xc0, !PT ;  /* 0x000000ff07077812 */ /* 0x000fe400078ec0ff */
[----:B------:R-:W-:Y:S02]  /*6da0*/  PRMT R147, R207, 0x5410, R206 ;  /* 0x00005410cf937816 */ /* 0x000fe400000000ce */
[----:B------:R-:W-:Y:S02]  /*6db0*/  @!P1 PRMT R207, R178, 0x5410, RZ ;  /* 0x00005410b2cf9816 */ /* 0x000fe400000000ff */
[----:B------:R-:W-:Y:S01]  /*6dc0*/  @P0 PRMT R211, R176, 0x5410, RZ ;  /* 0x00005410b0d30816 */ /* 0x000fe200000000ff */
[----:B-1----:R-:W-:Y:S01]  /*6dd0*/  FFMA.FTZ R6, R112, UR36, -R2 ;  /* 0x0000002470067c23 */ /* 0x002fe20008010802 */
[----:B------:R-:W-:-:S02]  /*6de0*/  ISETP.LE.U32.AND P1, PT, R7, UR12, PT ;  /* 0x0000000c07007c0c */ /* 0x000fc4000bf23070 */
[----:B------:R-:W-:Y:S01]  /*6df0*/  ISETP.GT.U32.AND P0, PT, R23, UR12, PT ;  /* 0x0000000c17007c0c */ /* 0x000fe2000bf04070 */
[----:B------:R1:W2:Y:S01]  /*6e00*/  MUFU.EX2 R125, R6 ;  /* 0x00000006007d7308 */ /* 0x0002a20000000800 */
[----:B------:R-:W-:Y:S01]  /*6e10*/  LOP3.LUT R7, R63, 0xffff, RZ, 0xc0, !PT ;  /* 0x0000ffff3f077812 */ /* 0x000fe200078ec0ff */
[----:B------:R-:W-:Y:S01]  /*6e20*/  @P5 HFMA2.BF16_V2 R179, -RZ.H0_H0, RZ.H0_H0, -R206.H0_H0 ;  /* 0x200000ffffb35231 */ /* 0x000fe200003409ce */
[----:B------:R-:W-:Y:S01]  /*6e30*/  PRMT R14, R38, 0x5410, R30 ;  /* 0x00005410260e7816 */ /* 0x000fe2000000001e */
[----:B------:R-:W-:Y:S01]  /*6e40*/  FFMA.FTZ R38, R120, UR36, -R4 ;  /* 0x0000002478267c23 */ /* 0x000fe20008010804 */
[--C-:B------:R-:W-:Y:S01]  /*6e50*/  SHF.R.U32.HI R128, RZ, 0x8, R7.reuse ;  /* 0x00000008ff807819 */ /* 0x100fe20000011607 */
[--C-:B------:R-:W-:Y:S01]  /*6e60*/  FFMA.FTZ R23, R155, UR36, -R2.reuse ;  /* 0x000000249b177c23 */ /* 0x100fe20008010802 */
[----:B------:R-:W-:Y:S01]  /*6e70*/  PRMT R7, R57, 0x7632, R7 ;  /* 0x0000763239077816 */ /* 0x000fe20000000007 */
[----:B------:R-:W-:Y:S01]  /*6e80*/  FFMA.FTZ R155, R97, UR36, -R2 ;  /* 0x00000024619b7c23 */ /* 0x000fe20008010802 */
[----:B------:R-:W-:-:S02]  /*6e90*/  @P5 PRMT R206, R179, 0x5410, RZ ;  /* 0x00005410b3ce5816 */ /* 0x000fc400000000ff */
[----:B------:R-:W-:Y:S01]  /*6ea0*/  PRMT R30, R11, 0x5410, R18 ;  /* 0x000054100b1e7816 */ /* 0x000fe20000000012 */
[----:B------:R-:W-:Y:S01]  /*6eb0*/  FFMA.FTZ R11, R137, UR36, -R3 ;  /* 0x00000024890b7c23 */ /* 0x000fe20008010803 */
[----:B------:R-:W-:Y:S01]  /*6ec0*/  SHF.R.U32.HI R70, RZ, 0x18, R63 ;  /* 0x00000018ff467819 */ /* 0x000fe2000001163f */
[----:B------:R-:W-:Y:S01]  /*6ed0*/  MUFU.EX2 R137, R8 ;  /* 0x0000000800897308 */ /* 0x000fe20000000800 */
[----:B------:R-:W-:Y:S02]  /*6ee0*/  LOP3.LUT R47, R168, UR13, R53, 0x96, !PT ;  /* 0x0000000da82f7c12 */ /* 0x000fe4000f8e9635 */
[----:B-1----:R-:W-:Y:S02]  /*6ef0*/  SHF.R.U32.HI R6, RZ, 0x10, R17 ;  /* 0x00000010ff067819 */ /* 0x002fe40000011611 */
[----:B------:R-:W-:Y:S02]  /*6f00*/  SHF.R.U32.HI R53, RZ, 0x18, R57 ;  /* 0x00000018ff357819 */ /* 0x000fe40000011639 */
[----:B------:R-:W-:Y:S01]  /*6f10*/  LOP3.LUT R6, R6, 0xff, RZ, 0xc0, !PT ;  /* 0x000000ff06067812 */ /* 0x000fe200078ec0ff */
[----:B------:R-:W-:Y:S03]  /*6f20*/  MUFU.EX2 R97, R11 ;  /* 0x0000000b00617308 */ /* 0x000fe60000000800 */
[----:B------:R-:W-:-:S02]  /*6f30*/  PRMT R17, R6, 0x5410, R27 ;  /* 0x0000541006117816 */ /* 0x000fc4000000001b */
[----:B--2---:R-:W-:-:S04]  /*6f40*/  F2FP.BF16.F32.PACK_AB R6, R125, R80 ;  /* 0x000000507d06723e */ /* 0x004fc800000010ff */
[C---:B------:R-:W-:Y:S02]  /*6f50*/  PRMT R205, R6.reuse, 0x7610, R205 ;  /* 0x0000761006cd7816 */ /* 0x040fe400000000cd */
[----:B------:R-:W-:Y:S02]  /*6f60*/  PRMT R204, R6, 0x7632, R204 ;  /* 0x0000763206cc7816 */ /* 0x000fe400000000cc */
[----:B------:R-:W-:Y:S01]  /*6f70*/  LOP3.LUT R6, R128, 0xffff, RZ, 0xc0, !PT ;  /* 0x0000ffff80067812 */ /* 0x000fe200078ec0ff */
[----:B------:R-:W-:Y:S01]  /*6f80*/  @P0 HFMA2.BF16_V2 R180, -RZ.H0_H0, RZ.H0_H0, -R205.H0_H0 ;  /* 0x200000ffffb40231 */ /* 0x000fe200003409cd */
[----:B------:R-:W-:Y:S01]  /*6f90*/  PRMT R140, R205, 0x5410, R204 ;  /* 0x00005410cd8c7816 */ /* 0x000fe200000000cc */
[----:B------:R-:W-:Y:S01]  /*6fa0*/  @P4 HFMA2.BF16_V2 R181, -RZ.H0_H0, RZ.H0_H0, -R204.H0_H0 ;  /* 0x200000ffffb54231 */ /* 0x000fe200003409cc */
[----:B------:R-:W-:Y:S02]  /*6fb0*/  ISETP.LE.U32.AND P5, PT, R6, UR12, PT ;  /* 0x0000000c06007c0c */ /* 0x000fe4000bfa3070 */
[----:B------:R-:W-:Y:S01]  /*6fc0*/  LOP3.LUT R6, R7, 0xff, RZ, 0xc0, !PT ;  /* 0x000000ff07067812 */ /* 0x000fe200078ec0ff */
[----:B------:R-:W-:Y:S01]  /*6fd0*/  FFMA.FTZ R7, R124, UR36, -R5 ;  /* 0x000000247c077c23 */ /* 0x000fe20008010805 */
[----:B------:R-:W-:-:S02]  /*6fe0*/  @P0 PRMT R205, R180, 0x5410, RZ ;  /* 0x00005410b4cd0816 */ /* 0x000fc400000000ff */
[----:B------:R-:W-:Y:S01]  /*6ff0*/  ISETP.LE.U32.AND P0, PT, R6, UR12, PT ;  /* 0x0000000c06007c0c */ /* 0x000fe2000bf03070 */
[----:B------:R1:W2:Y:S01]  /*7000*/  MUFU.EX2 R82, R7 ;  /* 0x0000000700527308 */ /* 0x0002a20000000800 */
[----:B------:R-:W-:Y:S01]  /*7010*/  SHF.R.U32.HI R6, RZ, 0x10, R15 ;  /* 0x00000010ff067819 */ /* 0x000fe2000001160f */
[--C-:B------:R-:W-:Y:S01]  /*7020*/  FFMA.FTZ R15, R156, UR36, -R2.reuse ;  /* 0x000000249c0f7c23 */ /* 0x100fe20008010802 */
[----:B------:R-:W-:Y:S01]  /*7030*/  @P4 PRMT R204, R181, 0x5410, RZ ;  /* 0x00005410b5cc4816 */ /* 0x000fe200000000ff */
[----:B------:R-:W-:Y:S01]  /*7040*/  FFMA.FTZ R156, R95, UR36, -R2 ;  /* 0x000000245f9c7c23 */ /* 0x000fe20008010802 */
[----:B------:R-:W-:Y:S02]  /*7050*/  LOP3.LUT R6, R6, 0xff, RZ, 0xc0, !PT ;  /* 0x000000ff06067812 */ /* 0x000fe400078ec0ff */
[----:B------:R-:W-:Y:S02]  /*7060*/  ISETP.LE.U32.AND P4, PT, R78, UR12, PT ;  /* 0x0000000c4e007c0c */ /* 0x000fe4000bf83070 */
[----:B------:R-:W-:Y:S01]  /*7070*/  PRMT R29, R6, 0x5410, R10 ;  /* 0x00005410061d7816 */ /* 0x000fe2000000000a */
[--C-:B------:R-:W-:Y:S01]  /*7080*/  FFMA.FTZ R6, R136, UR36, -R4.reuse ;  /* 0x0000002488067c23 */ /* 0x100fe20008010804 */
[----:B------:R-:W-:-:S03]  /*7090*/  FFMA.FTZ R10, R126, UR36, -R4 ;  /* 0x000000247e0a7c23 */ /* 0x000fc60008010804 */
[----:B------:R2:W-:Y:S01]  /*70a0*/  MUFU.EX2 R62, R6 ;  /* 0x00000006003e7308 */ /* 0x0005e20000000800 */
[----:B-1----:R-:W-:-:S04]  /*70b0*/  SHF.R.U32.HI R7, RZ, 0x10, R16 ;  /* 0x00000010ff077819 */ /* 0x002fc80000011610 */
[----:B------:R-:W-:-:S03]  /*70c0*/  LOP3.LUT R7, R7, 0xff, RZ, 0xc0, !PT ;  /* 0x000000ff07077812 */ /* 0x000fc600078ec0ff */
[----:B------:R-:W-:Y:S01]  /*70d0*/  MUFU.EX2 R132, R10 ;  /* 0x0000000a00847308 */ /* 0x000fe20000000800 */
[----:B------:R-:W-:Y:S01]  /*70e0*/  PRMT R13, R7, 0x5410, R24 ;  /* 0x00005410070d7816 */ /* 0x000fe20000000018 */
[----:B------:R-:W-:Y:S01]  /*70f0*/  FFMA.FTZ R7, R123, UR36, -R5 ;  /* 0x000000247b077c23 */ /* 0x000fe20008010805 */
[----:B------:R-:W-:Y:S01]  /*7100*/  FFMA.FTZ R5, R135, UR36, -R4 ;  /* 0x0000002487057c23 */ /* 0x000fe20008010804 */
[--C-:B------:R-:W-:Y:S01]  /*7110*/  FFMA.FTZ R4, R148, UR36, -R3.reuse ;  /* 0x0000002494047c23 */ /* 0x100fe20008010803 */
[----:B------:R-:W-:Y:S01]  /*7120*/  FFMA.FTZ R148, R91, UR36, -R3 ;  /* 0x000000245b947c23 */ /* 0x000fe20008010803 */
[----:B------:R-:W-:Y:S02]  /*7130*/  FFMA.FTZ R91, R134, UR36, -R2 ;  /* 0x00000024865b7c23 */ /* 0x000fe40008010802 */
[----:B------:R1:W3:Y:S01]  /*7140*/  MUFU.EX2 R138, R5 ;  /* 0x00000005008a7308 */ /* 0x0002e20000000800 */
[----:B--2---:R-:W-:-:S04]  /*7150*/  F2FP.BF16.F32.PACK_AB R6, R141, R82 ;  /* 0x000000528d06723e */ /* 0x004fc800000010ff */
[C---:B------:R-:W-:Y:S02]  /*7160*/  PRMT R202, R6.reuse, 0x7632, R202 ;  /* 0x0000763206ca7816 */ /* 0x040fe400000000ca */
[----:B------:R-:W-:Y:S01]  /*7170*/  PRMT R203, R6, 0x7610, R203 ;  /* 0x0000761006cb7816 */ /* 0x000fe200000000cb */
[----:B------:R2:W-:Y:S02]  /*7180*/  MUFU.EX2 R126, R4 ;  /* 0x00000004007e7308 */ /* 0x0005e40000000800 */
[----:B------:R-:W-:Y:S01]  /*7190*/  @!P5 HFMA2.BF16_V2 R182, -RZ.H0_H0, RZ.H0_H0, -R202.H0_H0 ;  /* 0x200000ffffb6d231 */ /* 0x000fe200003409ca */
[----:B------:R-:W-:Y:S01]  /*71a0*/  PRMT R251, R203, 0x5410, R202 ;  /* 0x00005410cbfb7816 */ /* 0x000fe200000000ca */
[----:B------:R-:W-:-:S03]  /*71b0*/  @!P4 HFMA2.BF16_V2 R183, -RZ.H0_H0, RZ.H0_H0, -R203.H0_H0 ;  /* 0x200000ffffb7c231 */ /* 0x000fc600003409cb */
[----:B------:R-:W-:Y:S01]  /*71c0*/  @!P5 PRMT R202, R182, 0x5410, RZ ;  /* 0x00005410b6cad816 */ /* 0x000fe200000000ff */
[----:B------:R-:W-:Y:S01]  /*71d0*/  MUFU.EX2 R135, R7 ;  /* 0x0000000700877308 */ /* 0x000fe20000000800 */
[----:B-1----:R-:W-:Y:S01]  /*71e0*/  FFMA.FTZ R5, R144, UR36, -R3 ;  /* 0x0000002490057c23 */ /* 0x002fe20008010803 */
[----:B---3--:R-:W-:Y:S02]  /*71f0*/  F2FP.BF16.F32.PACK_AB R3, R138, R62 ;  /* 0x0000003e8a03723e */ /* 0x008fe400000010ff */
[----:B------:R-:W-:Y:S02]  /*7200*/  ISETP.LE.U32.AND P5, PT, R98, UR12, PT ;  /* 0x0000000c62007c0c */ /* 0x000fe4000bfa3070 */
[C---:B------:R-:W-:Y:S02]  /*7210*/  PRMT R201, R3.reuse, 0x7610, R201 ;  /* 0x0000761003c97816 */ /* 0x040fe400000000c9 */
[----:B------:R1:W3:Y:S01]  /*7220*/  MUFU.EX2 R136, R5 ;  /* 0x0000000500887308 */ /* 0x0002e20000000800 */
[----:B------:R-:W-:Y:S01]  /*7230*/  PRMT R200, R3, 0x7632, R200 ;  /* 0x0000763203c87816 */ /* 0x000fe200000000c8 */
[----:B--2---:R-:W-:Y:S01]  /*7240*/  FFMA.FTZ R4, R160, UR36, -R2 ;  /* 0x00000024a0047c23 */ /* 0x004fe20008010802 */
[----:B------:R-:W-:Y:S01]  /*7250*/  LOP3.LUT R3, R57, 0xffff, RZ, 0xc0, !PT ;  /* 0x0000ffff39037812 */ /* 0x000fe200078ec0ff */
[----:B------:R-:W-:Y:S01]  /*7260*/  @!P1 HFMA2.BF16_V2 R184, -RZ.H0_H0, RZ.H0_H0, -R201.H0_H0 ;  /* 0x200000ffffb89231 */ /* 0x000fe200003409c9 */
[----:B------:R-:W-:-:S02]  /*7270*/  @!P4 PRMT R203, R183, 0x5410, RZ ;  /* 0x00005410b7cbc816 */ /* 0x000fc400000000ff */
[----:B------:R-:W-:Y:S01]  /*7280*/  SHF.R.U32.HI R96, RZ, 0x8, R3 ;  /* 0x00000008ff607819 */ /* 0x000fe20000011603 */
[----:B------:R-:W-:Y:S01]  /*7290*/  FFMA.FTZ R3, R163, UR36, -R2 ;  /* 0x00000024a3037c23 */ /* 0x000fe20008010802 */
[----:B------:R-:W-:Y:S01]  /*72a0*/  PRMT R109, R201, 0x5410, R200 ;  /* 0x00005410c96d7816 */ /* 0x000fe200000000c8 */
[----:B------:R2:W-:Y:S01]  /*72b0*/  MUFU.EX2 R134, R4 ;  /* 0x0000000400867308 */ /* 0x0005e20000000800 */
[----:B------:R-:W-:Y:S02]  /*72c0*/  LOP3.LUT R2, R96, 0xffff, RZ, 0xc0, !PT ;  /* 0x0000ffff60027812 */ /* 0x000fe400078ec0ff */
[----:B------:R-:W-:Y:S02]  /*72d0*/  ISETP.LE.U32.AND P4, PT, R70, UR12, PT ;  /* 0x0000000c46007c0c */ /* 0x000fe4000bf83070 */
[----:B------:R-:W-:Y:S02]  /*72e0*/  @!P1 PRMT R201, R184, 0x5410, RZ ;  /* 0x00005410b8c99816 */ /* 0x000fe400000000ff */
[----:B------:R-:W-:Y:S01]  /*72f0*/  ISETP.LE.U32.AND P1, PT, R2, UR12, PT ;  /* 0x0000000c02007c0c */ /* 0x000fe2000bf23070 */
[----:B------:R3:W4:Y:S01]  /*7300*/  MUFU.EX2 R124, R3 ;  /* 0x00000003007c7308 */ /* 0x0007220000000800 */
[----:B------:R-:W-:Y:S01]  /*7310*/  LOP3.LUT R2, R47, 0xffff, RZ, 0xc0, !PT ;  /* 0x0000ffff2f027812 */ /* 0x000fe200078ec0ff */
[----:B-1----:R-:W-:Y:S01]  /*7320*/  FADD.FTZ R5, R75, R74 ;  /* 0x0000004a4b057221 */ /* 0x002fe20000010000 */
[----:B------:R-:W-:-:S02]  /*7330*/  LEA R144, R192, UR5, 0x1 ;  /* 0x00000005c0907c11 */ /* 0x000fc4000f8e08ff */
[----:B------:R-:W-:Y:S01]  /*7340*/  SHF.R.U32.HI R95, RZ, 0x8, R2 ;  /* 0x00000008ff5f7819 */ /* 0x000fe20000011602 */
[----:B------:R-:W-:Y:S02]  /*7350*/  FADD.FTZ R8, R50, R5 ;  /* 0x0000000532087221 */ /* 0x000fe40000010000 */
[----:B------:R-:W-:Y:S01]  /*7360*/  @!P4 HFMA2.BF16_V2 R185, -RZ.H0_H0, RZ.H0_H0, -R200.H0_H0 ;  /* 0x200000ffffb9c231 */ /* 0x000fe200003409c8 */
[----:B------:R-:W-:Y:S01]  /*7370*/  LOP3.LUT R2, R95, 0xffff, RZ, 0xc0, !PT ;  /* 0x0000ffff5f027812 */ /* 0x000fe200078ec0ff */
[----:B------:R-:W1:Y:S01]  /*7380*/  LDSM.16.MT88.4 R112, [R144+0x9000] ;  /* 0x009000009070783b */ /* 0x000e620000004200 */
[----:B--2---:R-:W-:Y:S01]  /*7390*/  FADD.FTZ R4, R61, R60 ;  /* 0x0000003c3d047221 */ /* 0x004fe20000010000 */
[----:B------:R-:W-:Y:S01]  /*73a0*/  IMAD.MOV.U32 R61, RZ, RZ, R110 ;  /* 0x000000ffff3d7224 */ /* 0x000fe200078e006e */
[----:B------:R-:W-:Y:S01]  /*73b0*/  @!P4 PRMT R200, R185, 0x5410, RZ ;  /* 0x00005410b9c8c816 */ /* 0x000fe200000000ff */
[----:B------:R-:W-:Y:S01]  /*73c0*/  LDSM.16.MT88.4 R116, [R144+0x9400] ;  /* 0x009400009074783b */ /* 0x000fe20000004200 */
[----:B------:R-:W-:Y:S01]  /*73d0*/  FADD.FTZ R7, R48, R4 ;  /* 0x0000000430077221 */ /* 0x000fe20000010000 */
[----:B------:R-:W-:Y:S01]  /*73e0*/  MUFU.EX2 R75, R23 ;  /* 0x00000017004b7308 */ /* 0x000fe20000000800 */
[----:B---3--:R-:W-:Y:S01]  /*73f0*/  F2FP.BF16.F32.PACK_AB R3, R136, R126 ;  /* 0x0000007e8803723e */ /* 0x008fe200000010ff */
[----:B------:R-:W-:Y:S01]  /*7400*/  IMAD.MOV.U32 R60, RZ, RZ, R250 ;  /* 0x000000ffff3c7224 */ /* 0x000fe200078e00fa */
[----:B----4-:R-:W-:-:S02]  /*7410*/  F2FP.BF16.F32.PACK_AB R6, R134, R124 ;  /* 0x0000007c8606723e */ /* 0x010fc400000010ff */
[----:B------:R-:W-:Y:S02]  /*7420*/  PRMT R199, R3, 0x7610, R199 ;  /* 0x0000761003c77816 */ /* 0x000fe400000000c7 */
[----:B------:R-:W-:Y:S01]  /*7430*/  PRMT R3, R47, 0x7632, R3 ;  /* 0x000076322f037816 */ /* 0x000fe20000000003 */
[----:B------:R-:W-:Y:S01]  /*7440*/  MUFU.EX2 R250, R38 ;  /* 0x0000002600fa7308 */ /* 0x000fe20000000800 */
[----:B------:R-:W-:Y:S01]  /*7450*/  PRMT R197, R6, 0x7610, R197 ;  /* 0x0000761006c57816 */ /* 0x000fe200000000c5 */
[----:B------:R-:W-:Y:S01]  /*7460*/  @!P5 HFMA2.BF16_V2 R186, -RZ.H0_H0, RZ.H0_H0, -R199.H0_H0 ;  /* 0x200000ffffbad231 */ /* 0x000fe200003409c7 */
[C---:B------:R-:W-:Y:S02]  /*7470*/  PRMT R198, R3.reuse, 0x7632, R198 ;  /* 0x0000763203c67816 */ /* 0x040fe400000000c6 */
[----:B------:R-:W-:Y:S01]  /*7480*/  LOP3.LUT R3, R3, 0xff, RZ, 0xc0, !PT ;  /* 0x000000ff03037812 */ /* 0x000fe200078ec0ff */
[----:B------:R-:W-:Y:S01]  /*7490*/  @!P0 HFMA2.BF16_V2 R188, -RZ.H0_H0, RZ.H0_H0, -R197.H0_H0 ;  /* 0x200000ffffbc8231 */ /* 0x000fe200003409c5 */
[----:B------:R-:W-:Y:S01]  /*74a0*/  PRMT R171, R199, 0x5410, R198 ;  /* 0x00005410c7ab7816 */ /* 0x000fe200000000c6 */
[----:B------:R-:W-:Y:S01]  /*74b0*/  @!P1 HFMA2.BF16_V2 R187, -RZ.H0_H0, RZ.H0_H0, -R198.H0_H0 ;  /* 0x200000ffffbb9231 */ /* 0x000fe200003409c6 */
[----:B------:R-:W-:-:S02]  /*74c0*/  @!P5 PRMT R199, R186, 0x5410, RZ ;  /* 0x00005410bac7d816 */ /* 0x000fc400000000ff */
[----:B------:R-:W-:Y:S01]  /*74d0*/  ISETP.LE.U32.AND P5, PT, R2, UR12, PT ;  /* 0x0000000c02007c0c */ /* 0x000fe2000bfa3070 */
[----:B------:R-:W-:Y:S01]  /*74e0*/  FADD.FTZ R2, R71, R69 ;  /* 0x0000004547027221 */ /* 0x000fe20000010000 */
[----:B------:R-:W-:Y:S01]  /*74f0*/  ISETP.LE.U32.AND P4, PT, R3, UR12, PT ;  /* 0x0000000c03007c0c */ /* 0x000fe2000bf83070 */
[----:B------:R-:W-:Y:S01]  /*7500*/  FADD.FTZ R3, R58, R56 ;  /* 0x000000383a037221 */ /* 0x000fe20000010000 */
[----:B------:R-:W-:Y:S01]  /*7510*/  PRMT R195, R6, 0x7632, R195 ;  /* 0x0000763206c37816 */ /* 0x000fe200000000c3 */
[----:B------:R-:W-:Y:S01]  /*7520*/  FADD.FTZ R2, R68, R2 ;  /* 0x0000000244027221 */ /* 0x000fe20000010000 */
[----:B------:R-:W-:Y:S01]  /*7530*/  @!P1 PRMT R198, R187, 0x5410, RZ ;  /* 0x00005410bbc69816 */ /* 0x000fe200000000ff */
[----:B------:R-:W-:Y:S01]  /*7540*/  FADD.FTZ R4, R42, R3 ;  /* 0x000000032a047221 */ /* 0x000fe20000010000 */
[----:B------:R-:W-:Y:S01]  /*7550*/  FADD.FTZ R3, R51, R8 ;  /* 0x0000000833037221 */ /* 0x000fe20000010000 */
[----:B------:R-:W-:Y:S01]  /*7560*/  FADD.FTZ R5, R59, R2 ;  /* 0x000000023b057221 */ /* 0x000fe20000010000 */
[----:B------:R-:W-:Y:S01]  /*7570*/  F2FP.BF16.F32.PACK_AB R2, R137, R135 ;  /* 0x000000878902723e */ /* 0x000fe200000010ff */
[----:B------:R-:W-:Y:S01]  /*7580*/  FADD.FTZ R4, R46, R4 ;  /* 0x000000042e047221 */ /* 0x000fe20000010000 */
[----:B------:R-:W-:Y:S01]  /*7590*/  PRMT R168, R197, 0x5410, R195 ;  /* 0x00005410c5a87816 */ /* 0x000fe200000000c3 */
[----:B------:R-:W-:Y:S01]  /*75a0*/  FADD.FTZ R32, R43, R5 ;  /* 0x000000052b207221 */ /* 0x000fe20000010000 */
[C---:B------:R-:W-:Y:S01]  /*75b0*/  PRMT R196, R2.reuse, 0x7610, R196 ;  /* 0x0000761002c47816 */ /* 0x040fe200000000c4 */
[----:B------:R-:W-:Y:S01]  /*75c0*/  FADD.FTZ R33, R33, R4 ;  /* 0x0000000421217221 */ /* 0x000fe20000010000 */
[----:B------:R-:W-:Y:S01]  /*75d0*/  PRMT R194, R2, 0x7632, R194 ;  /* 0x0000763202c27816 */ /* 0x000fe200000000c2 */
[----:B------:R-:W-:Y:S01]  /*75e0*/  FADD.FTZ R2, R49, R7 ;  /* 0x0000000731027221 */ /* 0x000fe20000010000 */
[----:B------:R-:W-:Y:S01]  /*75f0*/  HSET2.LE.AND R4, R99, R0, PT ;  /* 0x0000000063047233 */ /* 0x000fe20003803000 */
[----:B------:R-:W-:Y:S01]  /*7600*/  FADD.FTZ R7, R41, R3 ;  /* 0x0000000329077221 */ /* 0x000fe20000010000 */
[----:B------:R-:W2:Y:S01]  /*7610*/  MUFU.EX2 R99, R12 ;  /* 0x0000000c00637308 */ /* 0x000ea20000000800 */
[----:B------:R-:W-:Y:S01]  /*7620*/  FADD.FTZ R6, R39, R2 ;  /* 0x0000000227067221 */ /* 0x000fe20000010000 */
[----:B------:R-:W-:Y:S01]  /*7630*/  F2FP.BF16.F32.PACK_AB R2, R132, R127 ;  /* 0x0000007f8402723e */ /* 0x000fe200000010ff */
[----:B------:R-:W-:Y:S01]  /*7640*/  IMAD.IADD R46, R111, 0x1, R144 ;  /* 0x000000016f2e7824 */ /* 0x000fe200078e0290 */
[----:B------:R-:W-:Y:S01]  /*7650*/  @!P0 PRMT R197, R188, 0x5410, RZ ;  /* 0x00005410bcc58816 */ /* 0x000fe200000000ff */
[----:B------:R-:W-:Y:S01]  /*7660*/  IMAD.MOV.U32 R69, RZ, RZ, R109 ;  /* 0x000000ffff457224 */ /* 0x000fe200078e006d */
[----:B------:R-:W-:Y:S01]  /*7670*/  LOP3.LUT R3, R169, 0xff00ff, RZ, 0xc0, !PT ;  /* 0x00ff00ffa9037812 */ /* 0x000fe200078ec0ff */
[----:B------:R-:W-:Y:S01]  /*7680*/  @!P2 HFMA2.BF16_V2 R189, -RZ.H0_H0, RZ.H0_H0, -R196.H0_H0 ;  /* 0x200000ffffbda231 */ /* 0x000fe200003409c4 */
[----:B------:R-:W-:Y:S01]  /*7690*/  ISETP.LE.U32.AND P0, PT, R53, UR12, PT ;  /* 0x0000000c35007c0c */ /* 0x000fe2000bf03070 */
[----:B------:R-:W3:Y:S01]  /*76a0*/  LDSM.16.MT88.4 R120, [R46+0x9000] ;  /* 0x009000002e78783b */ /* 0x000ee20000004200 */
[----:B------:R-:W-:Y:S01]  /*76b0*/  ISETP.GT.U32.AND P1, PT, R61, UR12, PT ;  /* 0x0000000c3d007c0c */ /* 0x000fe2000bf24070 */
[----:B------:R-:W4:Y:S01]  /*76c0*/  MUFU.EX2 R71, R15 ;  /* 0x0000000f00477308 */ /* 0x000f220000000800 */
[C---:B------:R-:W-:Y:S01]  /*76d0*/  PRMT R193, R2.reuse, 0x7632, R193 ;  /* 0x0000763202c17816 */ /* 0x040fe200000000c1 */
[----:B------:R-:W-:Y:S01]  /*76e0*/  IMAD.MOV.U32 R68, RZ, RZ, R252 ;  /* 0x000000ffff447224 */ /* 0x000fe200078e00fc */
[----:B------:R-:W-:Y:S01]  /*76f0*/  PRMT R192, R2, 0x7610, R192 ;  /* 0x0000761002c07816 */ /* 0x000fe200000000c0 */
[----:B------:R-:W-:Y:S01]  /*7700*/  FADD.FTZ R7, R87, R7 ;  /* 0x0000000757077221 */ /* 0x000fe20000010000 */
[--C-:B------:R-:W-:Y:S01]  /*7710*/  HSET2.LE.AND R2, R31, R0.reuse, PT ;  /* 0x000000001f027233 */ /* 0x100fe20003803000 */
[----:B------:R-:W-:Y:S01]  /*7720*/  FADD.FTZ R6, R84, R6 ;  /* 0x0000000654067221 */ /* 0x000fe20000010000 */
[--C-:B------:R-:W-:Y:S01]  /*7730*/  HSET2.LE.AND R5, R3, R0.reuse, PT ;  /* 0x0000000003057233 */ /* 0x100fe20003803000 */
[----:B------:R-:W-:Y:S01]  /*7740*/  MUFU.EX2 R39, R88 ;  /* 0x0000005800277308 */ /* 0x000fe20000000800 */
[----:B------:R-:W-:Y:S01]  /*7750*/  HSET2.LE.AND R3, R17, R0, PT ;  /* 0x0000000011037233 */ /* 0x000fe20003803000 */
[----:B------:R-:W-:Y:S01]  /*7760*/  @!P0 HFMA2.BF16_V2 R190, -RZ.H0_H0, RZ.H0_H0, -R195.H0_H0 ;  /* 0x200000ffffbe8231 */ /* 0x000fe200003409c3 */
[----:B------:R-:W-:Y:S01]  /*7770*/  LOP3.LUT R24, R166, R2, RZ, 0xc0, !PT ;  /* 0x00000002a6187212 */ /* 0x000fe200078ec0ff */
[----:B------:R-:W-:Y:S01]  /*7780*/  @P1 HFMA2.BF16_V2 R191, -RZ.H0_H0, RZ.H0_H0, -R194.H0_H0 ;  /* 0x200000ffffbf1231 */ /* 0x000fe200003409c2 */
[----:B------:R-:W-:-:S02]  /*7790*/  LOP3.LUT R27, R150, R5, RZ, 0xc0, !PT ;  /* 0x00000005961b7212 */ /* 0x000fc400078ec0ff */
[--C-:B------:R-:W-:Y:S01]  /*77a0*/  HSET2.LE.AND R2, R14, R0.reuse, PT ;  /* 0x000000000e027233 */ /* 0x100fe20003803000 */
[----:B------:R-:W-:Y:S01]  /*77b0*/  MUFU.EX2 R252, R91 ;  /* 0x0000005b00fc7308 */ /* 0x000fe20000000800 */
[----:B------:R-:W-:Y:S02]  /*77c0*/  LOP3.LUT R5, R37, 0xff00ff, RZ, 0xc0, !PT ;  /* 0x00ff00ff25057812 */ /* 0x000fe400078ec0ff */
[----:B------:R-:W-:Y:S02]  /*77d0*/  LOP3.LUT R25, R167, R3, RZ, 0xc0, !PT ;  /* 0x00000003a7197212 */ /* 0x000fe400078ec0ff */
[----:B------:R-:W-:Y:S02]  /*77e0*/  LOP3.LUT R26, R151, R4, RZ, 0xc0, !PT ;  /* 0x00000004971a7212 */ /* 0x000fe400078ec0ff */
[----:B------:R-:W-:Y:S02]  /*77f0*/  LOP3.LUT R16, R165, R2, RZ, 0xc0, !PT ;  /* 0x00000002a5107212 */ /* 0x000fe400078ec0ff */
[----:B------:R-:W-:-:S02]  /*7800*/  HSET2.LE.AND R5, R5, R0, PT ;  /* 0x0000000005057233 */ /* 0x000fc40003803000 */
[----:B--2---:R-:W-:Y:S01]  /*7810*/  F2FP.BF16.F32.PACK_AB R2, R99, R97 ;  /* 0x000000616302723e */ /* 0x004fe200000010ff */
[C---:B-1----:R-:W-:Y:S01]  /*7820*/  HMMA.16816.F32.BF16 R48, R24.reuse, R112, RZ ;  /* 0x000000701830723c */ /* 0x042fe200000418ff */
[----:B------:R-:W-:Y:S02]  /*7830*/  PRMT R163, R196, 0x5410, R194 ;  /* 0x00005410c4a37816 */ /* 0x000fe400000000c2 */
[----:B------:R-:W-:Y:S02]  /*7840*/  @!P0 PRMT R195, R190, 0x5410, RZ ;  /* 0x00005410bec38816 */ /* 0x000fe400000000ff */
[----:B------:R-:W-:Y:S02]  /*7850*/  @P1 PRMT R194, R191, 0x5410, RZ ;  /* 0x00005410bfc21816 */ /* 0x000fe400000000ff */
[C---:B------:R-:W-:Y:S02]  /*7860*/  PRMT R191, R2.reuse, 0x7610, R191 ;  /* 0x0000761002bf7816 */ /* 0x040fe400000000bf */
[----:B------:R-:W-:Y:S01]  /*7870*/  PRMT R190, R2, 0x7632, R190 ;  /* 0x0000763202be7816 */ /* 0x000fe200000000be */
[----:B---3--:R-:W-:Y:S01]  /*7880*/  HMMA.16816.F32.BF16 R8, R24, R120, RZ ;  /* 0x000000781808723c */ /* 0x008fe200000418ff */
[--C-:B------:R-:W-:Y:S01]  /*7890*/  HSET2.LE.AND R3, R13, R0.reuse, PT ;  /* 0x000000000d037233 */ /* 0x100fe20003803000 */
[----:B------:R-:W-:Y:S01]  /*78a0*/  @!P3 HFMA2.BF16_V2 R234, -RZ.H0_H0, RZ.H0_H0, -R191.H0_H0 ;  /* 0x200000ffffeab231 */ /* 0x000fe200003409bf */
[----:B------:R-:W-:-:S02]  /*78b0*/  HSET2.LE.AND R4, R21, R0, PT ;  /* 0x0000000015047233 */ /* 0x000fc40003803000 */
[----:B------:R-:W-:Y:S02]  /*78c0*/  LOP3.LUT R19, R154, R5, RZ, 0xc0, !PT ;  /* 0x000000059a137212 */ /* 0x000fe400078ec0ff */
[----:B------:R-:W-:Y:S02]  /*78d0*/  HSET2.LE.AND R2, R28, R0, PT ;  /* 0x000000001c027233 */ /* 0x000fe40003803000 */
[----:B------:R-:W-:Y:S02]  /*78e0*/  LOP3.LUT R5, R108, 0xff00ff, RZ, 0xc0, !PT ;  /* 0x00ff00ff6c057812 */ /* 0x000fe400078ec0ff */
[----:B------:R-:W-:Y:S01]  /*78f0*/  LOP3.LUT R17, R164, R3, RZ, 0xc0, !PT ;  /* 0x00000003a4117212 */ /* 0x000fe200078ec0ff */
[----:B------:R-:W1:Y:S01]  /*7900*/  LDSM.16.MT88.4 R108, [R46+0x9400] ;  /* 0x009400002e6c783b */ /* 0x000e620000004200 */
[----:B------:R-:W-:Y:S02]  /*7910*/  LOP3.LUT R18, R153, R4, RZ, 0xc0, !PT ;  /* 0x0000000499127212 */ /* 0x000fe400078ec0ff */
[----:B------:R-:W-:-:S02]  /*7920*/  LOP3.LUT R20, R161, R2, RZ, 0xc0, !PT ;  /* 0x00000002a1147212 */ /* 0x000fc400078ec0ff */
[--C-:B------:R-:W-:Y:S02]  /*7930*/  HSET2.LE.AND R4, R40, R0.reuse, PT ;  /* 0x0000000028047233 */ /* 0x100fe40003803000 */
[--C-:B------:R-:W-:Y:S01]  /*7940*/  HSET2.LE.AND R3, R22, R0.reuse, PT ;  /* 0x0000000016037233 */ /* 0x100fe20003803000 */
[----:B------:R-:W-:Y:S01]  /*7950*/  HMMA.16816.F32.BF16 R40, R16, R112, RZ ;  /* 0x000000701028723c */ /* 0x000fe200000418ff */
[----:B------:R-:W-:Y:S01]  /*7960*/  HSET2.LE.AND R2, R5, R0, PT ;  /* 0x0000000005027233 */ /* 0x000fe20003803000 */
[----:B------:R-:W-:Y:S01]  /*7970*/  IMAD.MOV.U32 R113, RZ, RZ, R249 ;  /* 0x000000ffff717224 */ /* 0x000fe200078e00f9 */
[----:B------:R-:W-:Y:S01]  /*7980*/  LOP3.LUT R22, R146, R4, RZ, 0xc0, !PT ;  /* 0x0000000492167212 */ /* 0x000fe200078ec0ff */
[----:B------:R-:W-:Y:S01]  /*7990*/  IMAD.MOV.U32 R112, RZ, RZ, R60 ;  /* 0x000000ffff707224 */ /* 0x000fe200078e003c */
[----:B------:R-:W-:Y:S01]  /*79a0*/  LOP3.LUT R21, R157, R3, RZ, 0xc0, !PT ;  /* 0x000000039d157212 */ /* 0x000fe200078ec0ff */
[----:B------:R-:W-:Y:S01]  /*79b0*/  MUFU.EX2 R146, R104 ;  /* 0x0000006800927308 */ /* 0x000fe20000000800 */
[----:B------:R-:W-:-:S02]  /*79c0*/  LOP3.LUT R23, R145, R2, RZ, 0xc0, !PT ;  /* 0x0000000291177212 */ /* 0x000fc400078ec0ff */
[----:B------:R-:W-:Y:S02]  /*79d0*/  @!P2 PRMT R196, R189, 0x5410, RZ ;  /* 0x00005410bdc4a816 */ /* 0x000fe400000000ff */
[----:B------:R-:W-:Y:S02]  /*79e0*/  PRMT R56, R170, 0x7772, RZ ;  /* 0x00007772aa387816 */ /* 0x000fe400000000ff */
[----:B------:R-:W-:Y:S01]  /*79f0*/  ISETP.GT.U32.AND P2, PT, R249, UR12, PT ;  /* 0x0000000cf9007c0c */ /* 0x000fe2000bf44070 */
[----:B------:R-:W-:Y:S01]  /*7a00*/  HMMA.16816.F32.BF16 R48, R20, R116, R48 ;  /* 0x000000741430723c */ /* 0x000fe20000041830 */
[----:B------:R-:W-:Y:S01]  /*7a10*/  HSET2.LE.AND R2, R30, R0, PT ;  /* 0x000000001e027233 */ /* 0x000fe20003803000 */
[----:B------:R-:W-:Y:S01]  /*7a20*/  MUFU.EX2 R249, R152 ;  /* 0x0000009800f97308 */ /* 0x000fe20000000800 */
[----:B------:R-:W-:Y:S02]  /*7a30*/  ISETP.GT.U32.AND P1, PT, R56, UR12, PT ;  /* 0x0000000c38007c0c */ /* 0x000fe4000bf24070 */
[----:B------:R-:W-:-:S02]  /*7a40*/  ISETP.GT.U32.AND P0, PT, R248, UR12, PT ;  /* 0x0000000cf8007c0c */ /* 0x000fc4000bf04070 */
[----:B------:R-:W-:Y:S02]  /*7a50*/  LOP3.LUT R12, R162, R2, RZ, 0xc0, !PT ;  /* 0x00000002a20c7212 */ /* 0x000fe400078ec0ff */
[----:B----4-:R-:W-:Y:S02]  /*7a60*/  F2FP.BF16.F32.PACK_AB R2, R75, R71 ;  /* 0x000000474b02723e */ /* 0x010fe400000010ff */
[----:B------:R-:W-:Y:S01]  /*7a70*/  PRMT R58, R170, 0x7771, RZ ;  /* 0x00007771aa3a7816 */ /* 0x000fe200000000ff */
[----:B------:R-:W-:Y:S01]  /*7a80*/  @P2 HFMA2.BF16_V2 R232, -RZ.H0_H0, RZ.H0_H0, -R193.H0_H0 ;  /* 0x200000ffffe82231 */ /* 0x000fe200003409c1 */
[C---:B------:R-:W-:Y:S02]  /*7a90*/  PRMT R189, R2.reuse, 0x7610, R189 ;  /* 0x0000761002bd7816 */ /* 0x040fe400000000bd */
[----:B------:R-:W-:Y:S02]  /*7aa0*/  LOP3.LUT R5, R143, 0xff00ff, RZ, 0xc0, !PT ;  /* 0x00ff00ff8f057812 */ /* 0x000fe400078ec0ff */
[----:B------:R-:W-:Y:S01]  /*7ab0*/  PRMT R188, R2, 0x7632, R188 ;  /* 0x0000763202bc7816 */ /* 0x000fe200000000bc */
[----:B------:R-:W-:-:S02]  /*7ac0*/  @P1 HFMA2.BF16_V2 R236, -RZ.H0_H0, RZ.H0_H0, -R189.H0_H0 ;  /* 0x200000ffffec1231 */ /* 0x000fc400003409bd */
[----:B------:R-:W-:Y:S01]  /*7ad0*/  IMAD.MOV.U32 R150, RZ, RZ, R51 ;  /* 0x000000ffff967224 */ /* 0x000fe200078e0033 */
[----:B------:R-:W-:Y:S01]  /*7ae0*/  PRMT R160, R192, 0x5410, R193 ;  /* 0x00005410c0a07816 */ /* 0x000fe200000000c1 */
[----:B------:R-:W2:Y:S01]  /*7af0*/  MUFU.EX2 R51, R90 ;  /* 0x0000005a00337308 */ /* 0x000ea20000000800 */
[----:B------:R-:W-:Y:S01]  /*7b00*/  IMAD.MOV.U32 R154, RZ, RZ, R48 ;  /* 0x000000ffff9a7224 */ /* 0x000fe200078e0030 */
[----:B------:R-:W-:Y:S01]  /*7b10*/  @P2 PRMT R193, R232, 0x5410, RZ ;  /* 0x00005410e8c12816 */ /* 0x000fe200000000ff */
[----:B-1----:R-:W-:Y:S01]  /*7b20*/  HMMA.16816.F32.BF16 R8, R20, R108, R8 ;  /* 0x0000006c1408723c */ /* 0x002fe20000041808 */
[----:B------:R-:W-:Y:S01]  /*7b30*/  HSET2.LE.AND R3, R29, R0, PT ;  /* 0x000000001d037233 */ /* 0x000fe20003803000 */
[----:B------:R-:W-:Y:S01]  /*7b40*/  @P0 HFMA2.BF16_V2 R233, -RZ.H0_H0, RZ.H0_H0, -R192.H0_H0 ;  /* 0x200000ffffe90231 */ /* 0x000fe200003409c0 */
[----:B------:R-:W-:Y:S01]  /*7b50*/  SHF.R.U32.HI R48, RZ, 0x18, R47 ;  /* 0x00000018ff307819 */ /* 0x000fe2000001162f */
[----:B------:R-:W-:Y:S01]  /*7b60*/  IMAD.MOV.U32 R153, RZ, RZ, R49 ;  /* 0x000000ffff997224 */ /* 0x000fe200078e0031 */
[----:B------:R-:W-:Y:S01]  /*7b70*/  ISETP.GT.U32.AND P2, PT, R58, UR12, PT ;  /* 0x0000000c3a007c0c */ /* 0x000fe2000bf44070 */
[----:B------:R-:W-:Y:S01]  /*7b80*/  IMAD.MOV.U32 R151, RZ, RZ, R50 ;  /* 0x000000ffff977224 */ /* 0x000fe200078e0032 */
[--C-:B------:R-:W-:Y:S01]  /*7b90*/  HSET2.LE.AND R4, R107, R0.reuse, PT ;  /* 0x000000006b047233 */ /* 0x100fe20003803000 */
[----:B------:R-:W-:Y:S01]  /*7ba0*/  HMMA.16816.F32.BF16 R28, R16, R120, RZ ;  /* 0x00000078101c723c */ /* 0x000fe200000418ff */
[----:B------:R-:W-:Y:S01]  /*7bb0*/  HSET2.LE.AND R5, R5, R0, PT ;  /* 0x0000000005057233 */ /* 0x000fe20003803000 */
[----:B------:R-:W-:Y:S01]  /*7bc0*/  IMAD.MOV.U32 R232, RZ, RZ, R251 ;  /* 0x000000ffffe87224 */ /* 0x000fe200078e00fb */
[----:B------:R-:W-:Y:S01]  /*7bd0*/  PRMT R143, R189, 0x5410, R188 ;  /* 0x00005410bd8f7816 */ /* 0x000fe200000000bc */
[----:B------:R-:W-:Y:S01]  /*7be0*/  MUFU.EX2 R251, R106 ;  /* 0x0000006a00fb7308 */ /* 0x000fe20000000800 */
[----:B------:R-:W-:-:S02]  /*7bf0*/  @P1 PRMT R189, R236, 0x5410, RZ ;  /* 0x00005410ecbd1816 */ /* 0x000fc400000000ff */
[----:B------:R-:W-:Y:S02]  /*7c00*/  ISETP.LE.U32.AND P1, PT, R48, UR12, PT ;  /* 0x0000000c30007c0c */ /* 0x000fe4000bf23070 */
[----:B--2---:R-:W-:Y:S01]  /*7c10*/  F2FP.BF16.F32.PACK_AB R2, R51, R250 ;  /* 0x000000fa3302723e */ /* 0x004fe200000010ff */
[----:B------:R-:W-:Y:S01]  /*7c20*/  @P2 HFMA2.BF16_V2 R235, -RZ.H0_H0, RZ.H0_H0, -R190.H0_H0 ;  /* 0x200000ffffeb2231 */ /* 0x000fe200003409be */
[----:B------:R-:W-:Y:S01]  /*7c30*/  LOP3.LUT R13, R159, R3, RZ, 0xc0, !PT ;  /* 0x000000039f0d7212 */ /* 0x000fe200078ec0ff */
[----:B------:R-:W-:Y:S01]  /*7c40*/  IMAD.MOV.U32 R74, RZ, RZ, R11 ;  /* 0x000000ffff4a7224 */ /* 0x000fe200078e000b */
[----:B------:R-:W-:Y:S01]  /*7c50*/  LOP3.LUT R14, R147, R4, RZ, 0xc0, !PT ;  /* 0x00000004930e7212 */ /* 0x000fe200078ec0ff */
[----:B------:R1:W2:Y:S01]  /*7c60*/  MUFU.EX2 R159, R105 ;  /* 0x00000069009f7308 */ /* 0x0002a20000000800 */
[----:B------:R-:W-:Y:S01]  /*7c70*/  LOP3.LUT R15, R140, R5, RZ, 0xc0, !PT ;  /* 0x000000058c0f7212 */ /* 0x000fe200078ec0ff */
[----:B------:R-:W-:Y:S01]  /*7c80*/  IMAD.MOV.U32 R147, RZ, RZ, R39 ;  /* 0x000000ffff937224 */ /* 0x000fe200078e0027 */
[C---:B------:R-:W-:Y:S01]  /*7c90*/  PRMT R185, R2.reuse, 0x7610, R185 ;  /* 0x0000761002b97816 */ /* 0x040fe200000000b9 */
[----:B------:R-:W-:Y:S01]  /*7ca0*/  IMAD.MOV.U32 R59, RZ, RZ, R9 ;  /* 0x000000ffff3b7224 */ /* 0x000fe200078e0009 */
[----:B------:R-:W-:Y:S01]  /*7cb0*/  PRMT R184, R2, 0x7632, R184 ;  /* 0x0000763202b87816 */ /* 0x000fe200000000b8 */
[----:B------:R-:W-:Y:S01]  /*7cc0*/  IMAD.MOV.U32 R50, RZ, RZ, R10 ;  /* 0x000000ffff327224 */ /* 0x000fe200078e000a */
[----:B------:R-:W-:Y:S01]  /*7cd0*/  LOP3.LUT R2, R45, 0xffff, RZ, 0xc0, !PT ;  /* 0x0000ffff2d027812 */ /* 0x000fe200078ec0ff */
[C---:B------:R-:W-:Y:S01]  /*7ce0*/  HMMA.16816.F32.BF16 R164, R12.reuse, R116, R40 ;  /* 0x000000740ca4723c */ /* 0x040fe20000041828 */
[----:B------:R-:W-:Y:S01]  /*7cf0*/  PRMT R49, R170, 0x7773, RZ ;  /* 0x00007773aa317816 */ /* 0x000fe200000000ff */
[----:B------:R-:W-:Y:S01]  /*7d00*/  @!P1 HFMA2.BF16_V2 R240, -RZ.H0_H0, RZ.H0_H0, -R184.H0_H0 ;  /* 0x200000fffff09231 */ /* 0x000fe200003409b8 */
[----:B------:R-:W-:Y:S01]  /*7d10*/  @P0 PRMT R192, R233, 0x5410, RZ ;  /* 0x00005410e9c00816 */ /* 0x000fe200000000ff */
[----:B------:R-:W-:Y:S01]  /*7d20*/  FADD.FTZ R4, R89, R32 ;  /* 0x0000002059047221 */ /* 0x000fe20000010000 */
[----:B------:R-:W-:Y:S01]  /*7d30*/  SHF.R.U32.HI R42, RZ, 0x8, R2 ;  /* 0x00000008ff2a7819 */ /* 0x000fe20000011602 */
[----:B------:R-:W3:Y:S01]  /*7d40*/  LDSM.16.MT88.4 R88, [R144+0xa000] ;  /* 0x00a000009058783b */ /* 0x000ee20000004200 */
[----:B------:R-:W-:Y:S01]  /*7d50*/  ISETP.GT.U32.AND P0, PT, R49, UR12, PT ;  /* 0x0000000c31007c0c */ /* 0x000fe2000bf04070 */
[----:B------:R-:W-:Y:S01]  /*7d60*/  @!P4 HFMA2.BF16_V2 R241, -RZ.H0_H0, RZ.H0_H0, -R185.H0_H0 ;  /* 0x200000fffff1c231 */ /* 0x000fe200003409b9 */
[----:B------:R-:W-:Y:S01]  /*7d70*/  PRMT R145, R191, 0x5410, R190 ;  /* 0x00005410bf917816 */ /* 0x000fe200000000be */
[----:B-1----:R-:W1:Y:S01]  /*7d80*/  LDSM.16.MT88.4 R104, [R144+0xa400] ;  /* 0x00a400009068783b */ /* 0x002e620000004200 */
[----:B------:R-:W-:Y:S01]  /*7d90*/  @P2 PRMT R190, R235, 0x5410, RZ ;  /* 0x00005410ebbe2816 */ /* 0x000fe200000000ff */
[----:B------:R-:W-:Y:S01]  /*7da0*/  IMAD.MOV.U32 R235, RZ, RZ, R8 ;  /* 0x000000ffffeb7224 */ /* 0x000fe200078e0008 */
[----:B------:R-:W-:Y:S01]  /*7db0*/  LOP3.LUT R2, R42, 0xffff, RZ, 0xc0, !PT ;  /* 0x0000ffff2a027812 */ /* 0x000fe200078ec0ff */
[----:B------:R-:W-:Y:S01]  /*7dc0*/  HMMA.16816.F32.BF16 R8, R12, R108, R28 ;  /* 0x0000006c0c08723c */ /* 0x000fe2000004181c */
[----:B------:R-:W-:Y:S01]  /*7dd0*/  PRMT R121, R185, 0x5410, R184 ;  /* 0x00005410b9797816 */ /* 0x000fe200000000b8 */
[----:B------:R-:W-:Y:S01]  /*7de0*/  FADD.FTZ R31, R85, R7 ;  /* 0x00000007551f7221 */ /* 0x000fe20000010000 */
[----:B------:R-:W-:Y:S01]  /*7df0*/  F2FP.BF16.F32.PACK_AB R3, R147, R129 ;  /* 0x000000819303723e */ /* 0x000fe200000010ff */
[----:B------:R-:W-:Y:S01]  /*7e00*/  FADD.FTZ R30, R83, R6 ;  /* 0x00000006531e7221 */ /* 0x000fe20000010000 */
[----:B------:R-:W-:Y:S01]  /*7e10*/  @!P1 PRMT R184, R240, 0x5410, RZ ;  /* 0x00005410f0b89816 */ /* 0x000fe200000000ff */
[----:B------:R-:W-:Y:S01]  /*7e20*/  @P0 HFMA2.BF16_V2 R237, -RZ.H0_H0, RZ.H0_H0, -R188.H0_H0 ;  /* 0x200000ffffed0231 */ /* 0x000fe200003409bc */
[----:B------:R-:W-:Y:S01]  /*7e30*/  ISETP.LE.U32.AND P1, PT, R2, UR12, PT ;  /* 0x0000000c02007c0c */ /* 0x000fe2000bf23070 */
[----:B------:R-:W-:Y:S01]  /*7e40*/  IMAD.MOV.U32 R37, RZ, RZ, R166 ;  /* 0x000000ffff257224 */ /* 0x000fe200078e00a6 */
[C---:B------:R-:W-:Y:S01]  /*7e50*/  PRMT R187, R3.reuse, 0x7610, R187 ;  /* 0x0000761003bb7816 */ /* 0x040fe200000000bb */
[----:B------:R-:W-:Y:S01]  /*7e60*/  IMAD.MOV.U32 R5, RZ, RZ, R164 ;  /* 0x000000ffff057224 */ /* 0x000fe200078e00a4 */
[----:B------:R-:W-:Y:S01]  /*7e70*/  PRMT R186, R3, 0x7632, R186 ;  /* 0x0000763203ba7816 */ /* 0x000fe200000000ba */
[----:B------:R-:W-:Y:S01]  /*7e80*/  IMAD.MOV.U32 R157, RZ, RZ, R165 ;  /* 0x000000ffff9d7224 */ /* 0x000fe200078e00a5 */
[----:B------:R-:W-:Y:S01]  /*7e90*/  PRMT R2, R45, 0x7632, R2 ;  /* 0x000076322d027816 */ /* 0x000fe20000000002 */
[----:B------:R-:W-:Y:S01]  /*7ea0*/  IMAD.MOV.U32 R236, RZ, RZ, R5 ;  /* 0x000000ffffec7224 */ /* 0x000fe200078e0005 */
[----:B--2---:R-:W-:Y:S01]  /*7eb0*/  F2FP.BF16.F32.PACK_AB R3, R159, R146 ;  /* 0x000000929f03723e */ /* 0x004fe200000010ff */
[----:B------:R-:W-:Y:S01]  /*7ec0*/  FADD.FTZ R5, R81, R33 ;  /* 0x0000002151057221 */ /* 0x000fe20000010000 */
[----:B------:R-:W-:Y:S01]  /*7ed0*/  LOP3.LUT R2, R2, 0xff, RZ, 0xc0, !PT ;  /* 0x000000ff02027812 */ /* 0x000fe200078ec0ff */
[----:B------:R-:W-:Y:S01]  /*7ee0*/  MUFU.EX2 R164, R139 ;  /* 0x0000008b00a47308 */ /* 0x000fe20000000800 */
[----:B------:R-:W-:Y:S01]  /*7ef0*/  PRMT R182, R3, 0x7632, R182 ;  /* 0x0000763203b67816 */ /* 0x000fe200000000b6 */
[----:B------:R-:W-:Y:S01]  /*7f00*/  IMAD.MOV.U32 R166, RZ, RZ, R8 ;  /* 0x000000ffffa67224 */ /* 0x000fe200078e0008 */
[----:B------:R-:W-:Y:S01]  /*7f10*/  @P0 PRMT R188, R237, 0x5410, RZ ;  /* 0x00005410edbc0816 */ /* 0x000fe200000000ff */
[----:B------:R-:W-:Y:S01]  /*7f20*/  IMAD.MOV.U32 R40, RZ, RZ, R167 ;  /* 0x000000ffff287224 */ /* 0x000fe200078e00a7 */
[----:B------:R-:W-:Y:S01]  /*7f30*/  ISETP.LE.U32.AND P0, PT, R2, UR12, PT ;  /* 0x0000000c02007c0c */ /* 0x000fe2000bf03070 */
[----:B------:R-:W-:Y:S01]  /*7f40*/  @!P1 HFMA2.BF16_V2 R242, -RZ.H0_H0, RZ.H0_H0, -R182.H0_H0 ;  /* 0x200000fffff29231 */ /* 0x000fe200003409b6 */
[----:B------:R-:W-:Y:S01]  /*7f50*/  PRMT R183, R3, 0x7610, R183 ;  /* 0x0000761003b77816 */ /* 0x000fe200000000b7 */
[----:B------:R-:W-:Y:S01]  /*7f60*/  IMAD R2, R244, UR24, R68 ;  /* 0x00000018f4027c24 */ /* 0x000fe2000f8e0244 */
[----:B------:R-:W2:Y:S01]  /*7f70*/  MUFU.EX2 R165, R142 ;  /* 0x0000008e00a57308 */ /* 0x000ea20000000800 */
[----:B------:R-:W-:Y:S01]  /*7f80*/  IMAD.U32 R3, RZ, RZ, UR20 ;  /* 0x00000014ff037e24 */ /* 0x000fe2000f8e00ff */
[----:B------:R-:W-:Y:S01]  /*7f90*/  PRMT R120, R183, 0x5410, R182 ;  /* 0x00005410b7787816 */ /* 0x000fe200000000b6 */
[----:B------:R-:W-:Y:S01]  /*7fa0*/  IMAD.MOV.U32 R233, RZ, RZ, R10 ;  /* 0x000000ffffe97224 */ /* 0x000fe200078e000a */
[----:B------:R-:W-:Y:S01]  /*7fb0*/  @!P1 PRMT R182, R242, 0x5410, RZ ;  /* 0x00005410f2b69816 */ /* 0x000fe200000000ff */
[----:B------:R-:W-:Y:S01]  /*7fc0*/  IMAD.MOV.U32 R167, RZ, RZ, R11 ;  /* 0x000000ffffa77224 */ /* 0x000fe200078e000b */
[----:B------:R-:W-:Y:S01]  /*7fd0*/  SHF.R.S32.HI R8, RZ, 0x1f, R2 ;  /* 0x0000001fff087819 */ /* 0x000fe20000011402 */
[----:B------:R-:W-:Y:S01]  /*7fe0*/  @!P5 HFMA2.BF16_V2 R238, -RZ.H0_H0, RZ.H0_H0, -R186.H0_H0 ;  /* 0x200000ffffeed231 */ /* 0x000fe200003409ba */
[----:B------:R-:W-:Y:S01]  /*7ff0*/  IADD3 R2, P1, PT, R2, UR20, RZ ;  /* 0x0000001402027c10 */ /* 0x000fe2000ff3e0ff */
[----:B------:R-:W-:Y:S01]  /*8000*/  IMAD.MOV.U32 R109, RZ, RZ, R37 ;  /* 0x000000ffff6d7224 */ /* 0x000fe200078e0025 */
[----:B------:R-:W-:Y:S01]  /*8010*/  LOP3.LUT R41, R47, 0xff, RZ, 0xc0, !PT ;  /* 0x000000ff2f297812 */ /* 0x000fe200078ec0ff */
[----:B------:R-:W-:Y:S01]  /*8020*/  FADD.FTZ R37, R86, R4 ;  /* 0x0000000456257221 */ /* 0x000fe20000010000 */
[----:B------:R-:W-:Y:S01]  /*8030*/  LEA.HI.X.SX32 R3, R3, R8, 0x1, P1 ;  /* 0x0000000803037211 */ /* 0x000fe200008f0eff */
[----:B------:R-:W-:Y:S01]  /*8040*/  FADD.FTZ R28, R80, R5 ;  /* 0x00000005501c7221 */ /* 0x000fe20000010000 */
[C---:B------:R-:W-:Y:S01]  /*8050*/  LEA R32, P1, R2.reuse, UR6, 0x1 ;  /* 0x0000000602207c11 */ /* 0x040fe2000f8208ff */
[----:B---3--:R-:W-:Y:S01]  /*8060*/  HMMA.16816.F32.BF16 R4, R16, R88, RZ ;  /* 0x000000581004723c */ /* 0x008fe200000418ff */
[----:B------:R-:W-:Y:S01]  /*8070*/  ISETP.LE.U32.AND P2, PT, R41, UR12, PT ;  /* 0x0000000c29007c0c */ /* 0x000fe2000bf43070 */
[----:B------:R-:W-:Y:S01]  /*8080*/  IMAD.MOV.U32 R39, RZ, RZ, R61 ;  /* 0x000000ffff277224 */ /* 0x000fe200078e003d */
[----:B------:R-:W-:-:S02]  /*8090*/  LEA.HI.X R33, R2, UR7, R3, 0x1, P1 ;  /* 0x0000000702217c11 */ /* 0x000fc400088f0c03 */
[----:B------:R-:W-:Y:S02]  /*80a0*/  LOP3.LUT R43, R45, 0xff, RZ, 0xc0, !PT ;  /* 0x000000ff2d2b7812 */ /* 0x000fe400078ec0ff */
[----:B------:R-:W-:Y:S01]  /*80b0*/  @!P3 PRMT R191, R234, 0x5410, RZ ;  /* 0x00005410eabfb816 */ /* 0x000fe200000000ff */
[----:B------:R3:W-:Y:S01]  /*80c0*/  STG.E.U16 desc[UR28][R32.64], R55 ;  /* 0x0000003720007986 */ /* 0x0007e2000c10151c */
[----:B------:R-:W-:Y:S01]  /*80d0*/  PRMT R2, R52, 0x7770, RZ ;  /* 0x0000777034027816 */ /* 0x000fe200000000ff */
[----:B------:R-:W-:Y:S01]  /*80e0*/  IMAD.MOV.U32 R234, RZ, RZ, R9 ;  /* 0x000000ffffea7224 */ /* 0x000fe200078e0009 */
[----:B------:R-:W-:Y:S01]  /*80f0*/  PRMT R140, R187, 0x5410, R186 ;  /* 0x00005410bb8c7816 */ /* 0x000fe200000000ba */
[----:B------:R4:W-:Y:S01]  /*8100*/  STG.E.U16 desc[UR28][R32.64+0x2], R54 ;  /* 0x0000023620007986 */ /* 0x0009e2000c10151c */
[----:B------:R-:W-:Y:S01]  /*8110*/  ISETP.LE.U32.AND P1, PT, R2, UR12, PT ;  /* 0x0000000c02007c0c */ /* 0x000fe2000bf23070 */
[----:B------:R-:W-:Y:S01]  /*8120*/  @!P2 HFMA2.BF16_V2 R239, -RZ.H0_H0, RZ.H0_H0, -R187.H0_H0 ;  /* 0x200000ffffefa231 */ /* 0x000fe200003409bb */
[----:B--2---:R-:W-:Y:S01]  /*8130*/  F2FP.BF16.F32.PACK_AB R2, R165, R164 ;  /* 0x000000a4a502723e */ /* 0x004fe200000010ff */
[----:B------:R-:W-:Y:S01]  /*8140*/  HMMA.16816.F32.BF16 R8, R24, R88, RZ ;  /* 0x000000581808723c */ /* 0x000fe200000418ff */
[----:B------:R-:W-:-:S02]  /*8150*/  PRMT R29, R52, 0x7771, RZ ;  /* 0x00007771341d7816 */ /* 0x000fc400000000ff */
[----:B------:R-:W-:Y:S01]  /*8160*/  @!P4 PRMT R185, R241, 0x5410, RZ ;  /* 0x00005410f1b9c816 */ /* 0x000fe200000000ff */
[----:B------:R-:W-:Y:S01]  /*8170*/  IMAD.MOV.U32 R139, RZ, RZ, R109 ;  /* 0x000000ffff8b7224 */ /* 0x000fe200078e006d */
[C---:B------:R-:W-:Y:S01]  /*8180*/  PRMT R181, R2.reuse, 0x7610, R181 ;  /* 0x0000761002b57816 */ /* 0x040fe200000000b5 */
[----:B------:R-:W-:Y:S01]  /*8190*/  USHF.L.U32 UR6, UR24, 0x3, URZ ;  /* 0x0000000318067899 */ /* 0x000fe200080006ff */
[----:B------:R-:W-:Y:S01]  /*81a0*/  @!P2 PRMT R187, R239, 0x5410, RZ ;  /* 0x00005410efbba816 */ /* 0x000fe200000000ff */
[----:B-1----:R-:W-:Y:S01]  /*81b0*/  HMMA.16816.F32.BF16 R84, R12, R104, R4 ;  /* 0x000000680c54723c */ /* 0x002fe20000041804 */
[----:B------:R-:W-:Y:S01]  /*81c0*/  PRMT R179, R2, 0x7632, R179 ;  /* 0x0000763202b37816 */ /* 0x000fe200000000b3 */
[----:B------:R-:W-:Y:S01]  /*81d0*/  @!P1 HFMA2.BF16_V2 R245, -RZ.H0_H0, RZ.H0_H0, -R181.H0_H0 ;  /* 0x200000fffff59231 */ /* 0x000fe200003409b5 */
[----:B------:R-:W-:Y:S02]  /*81e0*/  ISETP.LE.U32.AND P2, PT, R43, UR12, PT ;  /* 0x0000000c2b007c0c */ /* 0x000fe4000bf43070 */
[----:B------:R-:W-:-:S02]  /*81f0*/  @!P5 PRMT R186, R238, 0x5410, RZ ;  /* 0x00005410eebad816 */ /* 0x000fc400000000ff */
[----:B------:R-:W-:Y:S02]  /*8200*/  F2FP.BF16.F32.PACK_AB R3, R251, R252 ;  /* 0x000000fcfb03723e */ /* 0x000fe400000010ff */
[----:B------:R-:W-:Y:S01]  /*8210*/  SHF.R.U32.HI R38, RZ, 0x18, R45 ;  /* 0x00000018ff267819 */ /* 0x000fe2000001162d */
[----:B---3--:R1:W2:Y:S01]  /*8220*/  LDL.LU.S16 R55, [R1] ;  /* 0x0000000001377983 */ /* 0x0082a20000300600 */
[----:B------:R-:W-:Y:S02]  /*8230*/  PRMT R116, R181, 0x5410, R179 ;  /* 0x00005410b5747816 */ /* 0x000fe400000000b3 */
[----:B------:R-:W-:Y:S01]  /*8240*/  PRMT R109, R56, 0x5410, R49 ;  /* 0x00005410386d7816 */ /* 0x000fe20000000031 */
[----:B----4-:R1:W3:Y:S01]  /*8250*/  LDL.LU.S16 R54, [R1+0x4] ;  /* 0x0000040001367983 */ /* 0x0102e20000300600 */
[----:B------:R-:W-:Y:S01]  /*8260*/  @!P1 PRMT R181, R245, 0x5410, RZ ;  /* 0x00005410f5b59816 */ /* 0x000fe200000000ff */
[----:B------:R-:W-:Y:S01]  /*8270*/  @!P2 HFMA2.BF16_V2 R243, -RZ.H0_H0, RZ.H0_H0, -R183.H0_H0 ;  /* 0x200000fffff3a231 */ /* 0x000fe200003409b7 */
[----:B------:R-:W-:Y:S01]  /*8280*/  ISETP.GT.U32.AND P1, PT, R29, UR12, PT ;  /* 0x0000000c1d007c0c */ /* 0x000fe2000bf24070 */
[----:B------:R-:W4:Y:S01]  /*8290*/  MUFU.EX2 R238, R158 ;  /* 0x0000009e00ee7308 */ /* 0x000f220000000800 */
[----:B------:R-:W-:Y:S01]  /*82a0*/  IMAD.MOV.U32 R60, RZ, RZ, R85 ;  /* 0x000000ffff3c7224 */ /* 0x000fe200078e0055 */
[----:B------:R-:W-:Y:S01]  /*82b0*/  PRMT R180, R3, 0x7610, R180 ;  /* 0x0000761003b47816 */ /* 0x000fe200000000b4 */
[----:B------:R-:W-:Y:S01]  /*82c0*/  IMAD.U32 R2, RZ, RZ, UR6 ;  /* 0x00000006ff027e24 */ /* 0x000fe2000f8e00ff */
[----:B------:R-:W-:Y:S01]  /*82d0*/  @!P2 PRMT R183, R243, 0x5410, RZ ;  /* 0x00005410f3b7a816 */ /* 0x000fe200000000ff */
[----:B------:R-:W-:Y:S01]  /*82e0*/  IMAD.MOV.U32 R61, RZ, RZ, R84 ;  /* 0x000000ffff3d7224 */ /* 0x000fe200078e0054 */
[----:B------:R-:W-:Y:S01]  /*82f0*/  HMMA.16816.F32.BF16 R240, R20, R104, R8 ;  /* 0x0000006814f0723c */ /* 0x000fe20000041808 */
[----:B------:R-:W-:Y:S01]  /*8300*/  PRMT R8, R52, 0x7773, RZ ;  /* 0x0000777334087816 */ /* 0x000fe200000000ff */
[----:B------:R5:W-:Y:S01]  /*8310*/  MUFU.EX2 R239, R149 ;  /* 0x0000009500ef7308 */ /* 0x000be20000000800 */
[----:B------:R-:W-:Y:S01]  /*8320*/  PRMT R178, R3, 0x7632, R178 ;  /* 0x0000763203b27816 */ /* 0x000fe200000000b2 */
[----:B------:R-:W-:-:S02]  /*8330*/  IMAD.MOV.U32 R152, RZ, RZ, R86 ;  /* 0x000000ffff987224 */ /* 0x000fc400078e0056 */
[----:B------:R-:W-:Y:S01]  /*8340*/  @!P0 HFMA2.BF16_V2 R244, -RZ.H0_H0, RZ.H0_H0, -R180.H0_H0 ;  /* 0x200000fffff48231 */ /* 0x000fe200003409b4 */
[----:B------:R-:W-:Y:S01]  /*8350*/  PRMT R113, R248, 0x5410, R113 ;  /* 0x00005410f8717816 */ /* 0x000fe20000000071 */
[----:B------:R-:W-:Y:S01]  /*8360*/  @P1 HFMA2.BF16_V2 R246, -RZ.H0_H0, RZ.H0_H0, -R179.H0_H0 ;  /* 0x200000fffff61231 */ /* 0x000fe200003409b3 */
[----:B------:R-:W-:Y:S01]  /*8370*/  PRMT R4, R44, 0x7770, RZ ;  /* 0x000077702c047816 */ /* 0x000fe200000000ff */
[----:B------:R-:W-:Y:S01]  /*8380*/  IMAD.MOV.U32 R142, RZ, RZ, R87 ;  /* 0x000000ffff8e7224 */ /* 0x000fe200078e0057 */
[----:B------:R-:W-:Y:S02]  /*8390*/  PRMT R117, R180, 0x5410, R178 ;  /* 0x00005410b4757816 */ /* 0x000fe400000000b2 */
[----:B----4-:R-:W-:Y:S01]  /*83a0*/  F2FP.BF16.F32.PACK_AB R5, R238, R249 ;  /* 0x000000f9ee05723e */ /* 0x010fe200000010ff */
[----:B------:R-:W-:Y:S01]  /*83b0*/  IMAD.MOV.U32 R11, RZ, RZ, R170 ;  /* 0x000000ffff0b7224 */ /* 0x000fe200078e00aa */
[----:B------:R-:W-:-:S04]  /*83c0*/  @P1 PRMT R179, R246, 0x5410, RZ ;  /* 0x00005410f6b31816 */ /* 0x000fc800000000ff */
[----:B------:R-:W-:Y:S01]  /*83d0*/  IMAD.MOV.U32 R161, RZ, RZ, R243 ;  /* 0x000000ffffa17224 */ /* 0x000fe200078e00f3 */
[----:B------:R-:W-:Y:S01]  /*83e0*/  ISETP.GT.U32.AND P1, PT, R8, UR12, PT ;  /* 0x0000000c08007c0c */ /* 0x000fe2000bf24070 */
[----:B-----5:R-:W-:Y:S01]  /*83f0*/  IMAD.MOV.U32 R149, RZ, RZ, R60 ;  /* 0x000000ffff957224 */ /* 0x020fe200078e003c */
[C---:B------:R-:W-:Y:S01]  /*8400*/  PRMT R176, R5.reuse, 0x7632, R176 ;  /* 0x0000763205b07816 */ /* 0x040fe200000000b0 */
[----:B------:R-:W4:Y:S01]  /*8410*/  MUFU.EX2 R248, R148 ;  /* 0x0000009400f87308 */ /* 0x000f220000000800 */
[----:B------:R-:W-:Y:S01]  /*8420*/  PRMT R174, R5, 0x7610, R174 ;  /* 0x0000761005ae7816 */ /* 0x000fe200000000ae */
[----:B------:R-:W-:Y:S01]  /*8430*/  IMAD.WIDE R2, R2, 0x2, R32 ;  /* 0x0000000202027825 */ /* 0x000fe200078e0220 */
[----:B------:R-:W-:-:S03]  /*8440*/  @!P0 PRMT R180, R244, 0x5410, RZ ;  /* 0x00005410f4b48816 */ /* 0x000fc600000000ff */
[----:B------:R-:W-:Y:S01]  /*8450*/  FADD.FTZ R9, R133, R37 ;  /* 0x0000002585097221 */ /* 0x000fe20000010000 */
[----:B------:R-:W-:Y:S01]  /*8460*/  PRMT R108, R174, 0x5410, R176 ;  /* 0x00005410ae6c7816 */ /* 0x000fe200000000b0 */
[----:B------:R-:W-:Y:S01]  /*8470*/  IMAD.MOV.U32 R243, RZ, RZ, R59 ;  /* 0x000000fffff37224 */ /* 0x000fe200078e003b */
[----:B------:R-:W-:Y:S01]  /*8480*/  ISETP.LE.U32.AND P0, PT, R38, UR12, PT ;  /* 0x0000000c26007c0c */ /* 0x000fe2000bf03070 */
[----:B------:R1:W5:Y:S01]  /*8490*/  LDL.LU.S16 R59, [R1+0x38] ;  /* 0x00003800013b7983 */ /* 0x0003620000300600 */
[----:B------:R-:W-:Y:S01]  /*84a0*/  IMAD.MOV.U32 R68, RZ, RZ, R240 ;  /* 0x000000ffff447224 */ /* 0x000fe200078e00f0 */
[----:B------:R-:W-:Y:S01]  /*84b0*/  PRMT R88, R78, 0x5410, R128 ;  /* 0x000054104e587816 */ /* 0x000fe20000000080 */
[----:B------:R-:W-:Y:S01]  /*84c0*/  IMAD.MOV.U32 R169, RZ, RZ, R241 ;  /* 0x000000ffffa97224 */ /* 0x000fe200078e00f1 */
[----:B------:R-:W-:Y:S01]  /*84d0*/  STG.E.U16 desc[UR28][R2.64], R64 ;  /* 0x0000004002007986 */ /* 0x000fe2000c10151c */
[----:B------:R-:W-:Y:S02]  /*84e0*/  IMAD.MOV.U32 R237, RZ, RZ, R40 ;  /* 0x000000ffffed7224 */ /* 0x000fe400078e0028 */
[----:B------:R-:W-:Y:S01]  /*84f0*/  FADD.FTZ R6, R131, R31 ;  /* 0x0000001f83067221 */ /* 0x000fe20000010000 */
[----:B------:R-:W-:Y:S01]  /*8500*/  IMAD.MOV.U32 R162, RZ, RZ, R242 ;  /* 0x000000ffffa27224 */ /* 0x000fe200078e00f2 */
[----:B------:R-:W-:Y:S03]  /*8510*/  LDSM.16.MT88.4 R84, [R46+0xa400] ;  /* 0x00a400002e54783b */ /* 0x000fe60000004200 */
[----:B------:R-:W-:-:S05]  /*8520*/  @!P0 HFMA2.BF16_V2 R247, -RZ.H0_H0, RZ.H0_H0, -R178.H0_H0 ;  /* 0x200000fffff78231 */ /* 0x000fca00003409b2 */
[----:B------:R-:W-:Y:S02]  /*8530*/  @!P0 PRMT R178, R247, 0x5410, RZ ;  /* 0x00005410f7b28816 */ /* 0x000fe400000000ff */
[----:B------:R-:W-:Y:S01]  /*8540*/  ISETP.LE.U32.AND P0, PT, R4, UR12, PT ;  /* 0x0000000c04007c0c */ /* 0x000fe2000bf03070 */
[----:B------:R-:W-:Y:S01]  /*8550*/  IMAD.U32 R4, RZ, RZ, UR24 ;  /* 0x00000018ff047e24 */ /* 0x000fe2000f8e00ff */
[----:B------:R4:W-:Y:S01]  /*8560*/  STG.E.U16 desc[UR28][R2.64+0x2], R67 ;  /* 0x0000024302007986 */ /* 0x0009e2000c10151c */
[----:B------:R-:W-:Y:S02]  /*8570*/  IMAD.MOV.U32 R240, RZ, RZ, R112 ;  /* 0x000000fffff07224 */ /* 0x000fe400078e0070 */
[----:B---3--:R-:W-:-:S05]  /*8580*/  @P1 HFMA2.BF16_V2 R54, -RZ.H0_H0, RZ.H0_H0, -R176.H0_H0 ;  /* 0x200000ffff361231 */ /* 0x008fca00003409b0 */
[----:B------:R-:W-:-:S04]  /*8590*/  PRMT R7, R54, 0x7610, R7 ;  /* 0x0000761036077816 */ /* 0x000fc80000000007 */
[----:B------:R-:W-:Y:S02]  /*85a0*/  @P1 PRMT R176, R7, 0x5410, RZ ;  /* 0x0000541007b01816 */ /* 0x000fe400000000ff */
[----:B------:R-:W-:-:S04]  /*85b0*/  PRMT R7, R52, 0x7772, RZ ;  /* 0x0000777234077816 */ /* 0x000fc800000000ff */
[----:B------:R-:W-:Y:S02]  /*85c0*/  PRMT R89, R7, 0x5410, R8 ;  /* 0x0000541007597816 */ /* 0x000fe40000000008 */
[----:B------:R-:W-:-:S04]  /*85d0*/  LOP3.LUT R8, R11, 0xff, RZ, 0xc0, !PT ;  /* 0x000000ff0b087812 */ /* 0x000fc800078ec0ff */
[----:B------:R-:W-:Y:S02]  /*85e0*/  PRMT R104, R8, 0x5410, R58 ;  /* 0x0000541008687816 */ /* 0x000fe4000000003a */
[----:B------:R1:W3:Y:S04]  /*85f0*/  LDL.LU.S16 R58, [R1+0x34] ;  /* 0x00003400013a7983 */ /* 0x0002e80000300600 */
[----:B------:R1:W3:Y:S04]  /*8600*/  LDL.LU.S16 R56, [R1+0x3c] ;  /* 0x00003c0001387983 */ /* 0x0002e80000300600 */
[----:B------:R1:W3:Y:S01]  /*8610*/  LDL.LU.S16 R60, [R1+0x40] ;  /* 0x00004000013c7983 */ /* 0x0002e20000300600 */
[----:B----4-:R-:W-:Y:S01]  /*8620*/  IMAD.WIDE R2, R4, 0x70, R2 ;  /* 0x0000007004027825 */ /* 0x010fe200078e0202 */
[----:B------:R-:W-:-:S04]  /*8630*/  F2FP.BF16.F32.PACK_AB R4, R248, R239 ;  /* 0x000000eff804723e */ /* 0x000fc800000010ff */
[C---:B------:R-:W-:Y:S02]  /*8640*/  PRMT R177, R4.reuse, 0x7610, R177 ;  /* 0x0000761004b17816 */ /* 0x040fe400000000b1 */
[----:B------:R-:W-:Y:S02]  /*8650*/  PRMT R175, R4, 0x7632, R175 ;  /* 0x0000763204af7816 */ /* 0x000fe400000000af */
[----:B------:R-:W-:Y:S01]  /*8660*/  LOP3.LUT R4, R240, 0xff, RZ, 0xc0, !PT ;  /* 0x000000fff0047812 */ /* 0x000fe200078ec0ff */
[----:B------:R-:W-:Y:S02]  /*8670*/  IMAD.MOV.U32 R240, RZ, RZ, R50 ;  /* 0x000000fffff07224 */ /* 0x000fe400078e0032 */
[----:B------:R-:W-:Y:S02]  /*8680*/  FADD.FTZ R50, R82, R9 ;  /* 0x0000000952327221 */ /* 0x000fe40000010000 */
[----:B------:R-:W4:Y:S01]  /*8690*/  LDSM.16.MT88.4 R80, [R46+0xa000] ;  /* 0x00a000002e50783b */ /* 0x000f220000004200 */
[----:B--2---:R-:W-:Y:S01]  /*86a0*/  @!P0 HFMA2.BF16_V2 R55, -RZ.H0_H0, RZ.H0_H0, -R177.H0_H0 ;  /* 0x200000ffff378231 */ /* 0x004fe200003409b1 */
[----:B------:R-:W-:-:S02]  /*86b0*/  ISETP.GT.U32.AND P3, PT, R7, UR12, PT ;  /* 0x0000000c07007c0c */ /* 0x000fc4000bf64070 */
[----:B------:R-:W-:Y:S02]  /*86c0*/  SHF.R.U32.HI R7, RZ, 0x10, R63 ;  /* 0x00000010ff077819 */ /* 0x000fe4000001163f */
[----:B------:R-:W-:Y:S02]  /*86d0*/  PRMT R10, R55, 0x7610, R10 ;  /* 0x00007610370a7816 */ /* 0x000fe4000000000a */
[----:B------:R-:W-:Y:S02]  /*86e0*/  PRMT R112, R177, 0x5410, R175 ;  /* 0x00005410b1707816 */ /* 0x000fe400000000af */
[----:B------:R-:W-:Y:S01]  /*86f0*/  @!P0 PRMT R177, R10, 0x5410, RZ ;  /* 0x000054100ab18816 */ /* 0x000fe200000000ff */
[----:B------:R-:W-:Y:S01]  /*8700*/  IMAD.MOV.U32 R10, RZ, RZ, R52 ;  /* 0x000000ffff0a7224 */ /* 0x000fe200078e0034 */
[----:B------:R-:W-:-:S04]  /*8710*/  LOP3.LUT R7, R7, 0xff, RZ, 0xc0, !PT ;  /* 0x000000ff07077812 */ /* 0x000fc800078ec0ff */
[----:B------:R-:W-:Y:S02]  /*8720*/  PRMT R78, R7, 0x5410, R70 ;  /* 0x00005410074e7816 */ /* 0x000fe40000000046 */
[----:B------:R-:W-:Y:S01]  /*8730*/  LOP3.LUT R7, R10, 0xff, RZ, 0xc0, !PT ;  /* 0x000000ff0a077812 */ /* 0x000fe200078ec0ff */
[----:B------:R-:W-:Y:S02]  /*8740*/  IMAD.MOV.U32 R241, RZ, RZ, R39 ;  /* 0x000000fffff17224 */ /* 0x000fe400078e0027 */
[----:B------:R-:W-:Y:S01]  /*8750*/  FADD.FTZ R40, R130, R30 ;  /* 0x0000001e82287221 */ /* 0x000fe20000010000 */
[----:B------:R-:W-:Y:S01]  /*8760*/  FADD.FTZ R39, R125, R28 ;  /* 0x0000001c7d277221 */ /* 0x000fe20000010000 */
[----:B------:R-:W-:Y:S01]  /*8770*/  PRMT R70, R7, 0x5410, R29 ;  /* 0x0000541007467816 */ /* 0x000fe2000000001d */
[----:B------:R-:W-:Y:S02]  /*8780*/  IMAD.MOV.U32 R55, RZ, RZ, R139 ;  /* 0x000000ffff377224 */ /* 0x000fe400078e008b */
[----:B------:R-:W-:-:S02]  /*8790*/  IMAD.MOV.U32 R139, RZ, RZ, R237 ;  /* 0x000000ffff8b7224 */ /* 0x000fc400078e00ed */
[----:B------:R-:W-:Y:S01]  /*87a0*/  IMAD.MOV.U32 R242, RZ, RZ, R236 ;  /* 0x000000fffff27224 */ /* 0x000fe200078e00ec */
[----:B------:R-:W-:Y:S01]  /*87b0*/  MUFU.EX2 R237, R155 ;  /* 0x0000009b00ed7308 */ /* 0x000fe20000000800 */
[----:B------:R-:W-:Y:S01]  /*87c0*/  FADD.FTZ R49, R62, R6 ;  /* 0x000000063e317221 */ /* 0x000fe20000010000 */
[----:B----4-:R-:W-:Y:S06]  /*87d0*/  HMMA.16816.F32.BF16 R28, R24, R80, RZ ;  /* 0x00000050181c723c */ /* 0x010fec00000418ff */
[----:B------:R-:W2:Y:S01]  /*87e0*/  MUFU.EX2 R236, R156 ;  /* 0x0000009c00ec7308 */ /* 0x000ea20000000800 */
[C---:B------:R-:W-:Y:S01]  /*87f0*/  PRMT R5, R44.reuse, 0x7772, RZ ;  /* 0x000077722c057816 */ /* 0x040fe200000000ff */
[----:B------:R-:W-:Y:S01]  /*8800*/  IMAD.MOV.U32 R37, RZ, RZ, R44 ;  /* 0x000000ffff257224 */ /* 0x000fe200078e002c */
[----:B------:R-:W-:-:S02]  /*8810*/  PRMT R6, R44, 0x7773, RZ ;  /* 0x000077732c067816 */ /* 0x000fc400000000ff */
[----:B------:R-:W-:Y:S01]  /*8820*/  PRMT R105, R4, 0x5410, R241 ;  /* 0x0000541004697816 */ /* 0x000fe200000000f1 */
[----:B------:R-:W-:Y:S01]  /*8830*/  IMAD.MOV.U32 R241, RZ, RZ, R74 ;  /* 0x000000fffff17224 */ /* 0x000fe200078e004a */
[----:B------:R-:W-:Y:S02]  /*8840*/  ISETP.GT.U32.AND P0, PT, R6, UR12, PT ;  /* 0x0000000c06007c0c */ /* 0x000fe4000bf04070 */
[----:B------:R-:W-:Y:S02]  /*8850*/  PRMT R74, R5, 0x5410, R6 ;  /* 0x00005410054a7816 */ /* 0x000fe40000000006 */
[----:B------:R-:W-:Y:S02]  /*8860*/  PRMT R4, R44, 0x7771, RZ ;  /* 0x000077712c047816 */ /* 0x000fe400000000ff */
[----:B------:R-:W-:Y:S01]  /*8870*/  LOP3.LUT R6, R37, 0xff, RZ, 0xc0, !PT ;  /* 0x000000ff25067812 */ /* 0x000fe200078ec0ff */
[----:B------:R-:W-:Y:S01]  /*8880*/  HMMA.16816.F32.BF16 R8, R16, R80, RZ ;  /* 0x000000501008723c */ /* 0x000fe200000418ff */
[----:B------:R-:W-:-:S02]  /*8890*/  ISETP.GT.U32.AND P2, PT, R4, UR12, PT ;  /* 0x0000000c04007c0c */ /* 0x000fc4000bf44070 */
[----:B------:R-:W-:Y:S01]  /*88a0*/  PRMT R44, R6, 0x5410, R4 ;  /* 0x00005410062c7816 */ /* 0x000fe20000000004 */
[----:B------:R-:W-:Y:S01]  /*88b0*/  IMAD.U32 R4, RZ, RZ, UR6 ;  /* 0x00000006ff047e24 */ /* 0x000fe2000f8e00ff */
[----:B------:R-:W-:-:S03]  /*88c0*/  ISETP.GT.U32.AND P1, PT, R5, UR12, PT ;  /* 0x0000000c05007c0c */ /* 0x000fc6000bf24070 */
[----:B------:R-:W-:Y:S01]  /*88d0*/  HMMA.16816.F32.BF16 R244, R20, R84, R28 ;  /* 0x0000005414f4723c */ /* 0x000fe2000004181c */
[----:B------:R-:W-:Y:S01]  /*88e0*/  IMAD.WIDE R28, R4, 0x2, R2 ;  /* 0x00000002041c7825 */ /* 0x000fe200078e0202 */
[----:B--2---:R-:W-:Y:S02]  /*88f0*/  F2FP.BF16.F32.PACK_AB R4, R236, R237 ;  /* 0x000000edec04723e */ /* 0x004fe400000010ff */
[----:B------:R-:W-:Y:S02]  /*8900*/  SHF.R.U32.HI R5, RZ, 0x10, R57 ;  /* 0x00000010ff057819 */ /* 0x000fe40000011639 */
[----:B------:R-:W-:Y:S01]  /*8910*/  PRMT R173, R4, 0x7610, R173 ;  /* 0x0000761004ad7816 */ /* 0x000fe200000000ad */
[----:B-----5:R-:W-:Y:S01]  /*8920*/  @P3 HFMA2.BF16_V2 R59, -RZ.H0_H0, RZ.H0_H0, -R174.H0_H0 ;  /* 0x200000ffff3b3231 */ /* 0x020fe200003409ae */
[----:B------:R-:W-:-:S04]  /*8930*/  LOP3.LUT R5, R5, 0xff, RZ, 0xc0, !PT ;  /* 0x000000ff05057812 */ /* 0x000fc800078ec0ff */
[----:B------:R-:W-:-:S07]  /*8940*/  PRMT R62, R5, 0x5410, R53 ;  /* 0x00005410053e7816 */ /* 0x000fce0000000035 */
[----:B------:R-:W-:Y:S02]  /*8950*/  IMAD.MOV.U32 R54, RZ, RZ, R247 ;  /* 0x000000ffff367224 */ /* 0x000fe400078e00f7 */
[----:B------:R-:W-:Y:S02]  /*8960*/  IMAD.MOV.U32 R30, RZ, RZ, R244 ;  /* 0x000000ffff1e7224 */ /* 0x000fe400078e00f4 */
[----:B------:R-:W-:Y:S02]  /*8970*/  IMAD.MOV.U32 R31, RZ, RZ, R246 ;  /* 0x000000ffff1f7224 */ /* 0x000fe400078e00f6 */
[----:B------:R-:W-:Y:S02]  /*8980*/  IMAD.MOV.U32 R52, RZ, RZ, R245 ;  /* 0x000000ffff347224 */ /* 0x000fe400078e00f5 */
[----:B------:R-:W-:Y:S01]  /*8990*/  HMMA.16816.F32.BF16 R244, R12, R84, R8 ;  /* 0x000000540cf4723c */ /* 0x000fe20000041808 */
[----:B------:R-:W-:Y:S01]  /*89a0*/  PRMT R10, R59, 0x7610, R10 ;  /* 0x000076103b0a7816 */ /* 0x000fe2000000000a */
[----:B------:R-:W-:Y:S01]  /*89b0*/  IMAD.MOV.U32 R64, RZ, RZ, R157 ;  /* 0x000000ffff407224 */ /* 0x000fe200078e009d */
[----:B------:R-:W-:Y:S03]  /*89c0*/  STG.E.U16 desc[UR28][R2.64], R65 ;  /* 0x0000004102007986 */ /* 0x000fe6000c10151c */
[----:B------:R-:W-:Y:S01]  /*89d0*/  IMAD.MOV.U32 R85, RZ, RZ, R64 ;  /* 0x000000ffff557224 */ /* 0x000fe200078e0040 */
[----:B------:R-:W-:Y:S04]  /*89e0*/  STG.E.U16 desc[UR28][R2.64+0x2], R66 ;  /* 0x0000024202007986 */ /* 0x000fe8000c10151c */
[----:B------:R-:W-:Y:S01]  /*89f0*/  LDSM.16.MT88.4 R64, [R144+0xb400] ;  /* 0x00b400009040783b */ /* 0x000fe20000004200 */
[----:B------:R-:W-:Y:S01]  /*8a00*/  PRMT R172, R4, 0x7632, R172 ;  /* 0x0000763204ac7816 */ /* 0x000fe200000000ac */
[----:B------:R-:W-:Y:S01]  /*8a10*/  FADD.FTZ R6, R124, R39 ;  /* 0x000000277c067221 */ /* 0x000fe20000010000 */
[----:B------:R-:W-:Y:S01]  /*8a20*/  SHF.R.U32.HI R4, RZ, 0x10, R45 ;  /* 0x00000010ff047819 */ /* 0x000fe2000001162d */
[----:B------:R2:W-:Y:S01]  /*8a30*/  STG.E.U16 desc[UR28][R28.64], R73 ;  /* 0x000000491c007986 */ /* 0x0005e2000c10151c */
[----:B------:R-:W-:-:S02]  /*8a40*/  IMAD.MOV.U32 R148, RZ, RZ, R61 ;  /* 0x000000ffff947224 */ /* 0x000fc400078e003d */
[----:B------:R-:W-:Y:S01]  /*8a50*/  FADD.FTZ R37, R134, R6 ;  /* 0x0000000686257221 */ /* 0x000fe20000010000 */
[----:B------:R-:W-:Y:S01]  /*8a60*/  LOP3.LUT R4, R4, 0xff, RZ, 0xc0, !PT ;  /* 0x000000ff04047812 */ /* 0x000fe200078ec0ff */
[----:B------:R-:W-:Y:S01]  /*8a70*/  FADD.FTZ R7, R126, R40 ;  /* 0x000000287e077221 */ /* 0x000fe20000010000 */
[----:B------:R-:W-:Y:S02]  /*8a80*/  IMAD.MOV.U32 R134, RZ, RZ, R51 ;  /* 0x000000ffff867224 */ /* 0x000fe400078e0033 */
[----:B--2---:R-:W-:Y:S02]  /*8a90*/  IMAD.MOV.U32 R73, RZ, RZ, R30 ;  /* 0x000000ffff497224 */ /* 0x004fe400078e001e */
[----:B------:R-:W-:Y:S01]  /*8aa0*/  FADD.FTZ R30, R141, R50 ;  /* 0x000000328d1e7221 */ /* 0x000fe20000010000 */
[----:B------:R-:W-:Y:S02]  /*8ab0*/  IMAD.MOV.U32 R141, RZ, RZ, R31 ;  /* 0x000000ffff8d7224 */ /* 0x000fe400078e001f */
[----:B------:R-:W-:Y:S01]  /*8ac0*/  FADD.FTZ R31, R138, R49 ;  /* 0x000000318a1f7221 */ /* 0x000fe20000010000 */
[----:B------:R-:W-:Y:S01]  /*8ad0*/  IMAD.MOV.U32 R157, RZ, RZ, R69 ;  /* 0x000000ffff9d7224 */ /* 0x000fe200078e0045 */
[----:B------:R2:W-:Y:S01]  /*8ae0*/  STG.E.U16 desc[UR28][R28.64+0x2], R72 ;  /* 0x000002481c007986 */ /* 0x0005e2000c10151c */
[----:B------:R-:W-:Y:S01]  /*8af0*/  PRMT R69, R173, 0x5410, R172 ;  /* 0x00005410ad457816 */ /* 0x000fe200000000ac */
[----:B------:R-:W-:Y:S01]  /*8b00*/  IMAD.MOV.U32 R133, RZ, RZ, R55 ;  /* 0x000000ffff857224 */ /* 0x000fe200078e0037 */
[----:B------:R-:W-:Y:S01]  /*8b10*/  @P3 PRMT R174, R10, 0x5410, RZ ;  /* 0x000054100aae3816 */ /* 0x000fe200000000ff */
[----:B------:R-:W-:Y:S01]  /*8b20*/  IMAD.MOV.U32 R138, RZ, RZ, R52 ;  /* 0x000000ffff8a7224 */ /* 0x000fe200078e0034 */
[----:B------:R-:W-:Y:S01]  /*8b30*/  PRMT R63, R41, 0x5410, R95 ;  /* 0x00005410293f7816 */ /* 0x000fe2000000005f */
[----:B------:R-:W-:Y:S01]  /*8b40*/  IMAD.MOV.U32 R170, RZ, RZ, R68 ;  /* 0x000000ffffaa7224 */ /* 0x000fe200078e0044 */
[----:B------:R-:W-:Y:S01]  /*8b50*/  PRMT R68, R98, 0x5410, R96 ;  /* 0x0000541062447816 */ /* 0x000fe20000000060 */
[----:B------:R-:W-:-:S02]  /*8b60*/  IMAD.MOV.U32 R95, RZ, RZ, R167 ;  /* 0x000000ffff5f7224 */ /* 0x000fc400078e00a7 */
[----:B------:R-:W-:Y:S02]  /*8b70*/  IMAD.MOV.U32 R124, RZ, RZ, R166 ;  /* 0x000000ffff7c7224 */ /* 0x000fe400078e00a6 */
[----:B------:R-:W-:Y:S02]  /*8b80*/  IMAD.MOV.U32 R96, RZ, RZ, R164 ;  /* 0x000000ffff607224 */ /* 0x000fe400078e00a4 */
[----:B--2---:R-:W-:Y:S02]  /*8b90*/  IMAD.MOV.U32 R72, RZ, RZ, R54 ;  /* 0x000000ffff487224 */ /* 0x004fe400078e0036 */
[----:B------:R-:W-:Y:S01]  /*8ba0*/  LDSM.16.MT88.4 R52, [R46+0xb400] ;  /* 0x00b400002e34783b */ /* 0x000fe20000004200 */
[----:B------:R-:W-:Y:S02]  /*8bb0*/  IMAD.MOV.U32 R84, RZ, RZ, R242 ;  /* 0x000000ffff547224 */ /* 0x000fe400078e00f2 */
[----:B------:R-:W-:Y:S02]  /*8bc0*/  IMAD.MOV.U32 R155, RZ, RZ, R243 ;  /* 0x000000ffff9b7224 */ /* 0x000fe400078e00f3 */
[----:B------:R-:W-:-:S02]  /*8bd0*/  IMAD.MOV.U32 R130, RZ, RZ, R240 ;  /* 0x000000ffff827224 */ /* 0x000fc400078e00f0 */
[----:B------:R-:W-:Y:S01]  /*8be0*/  IMAD.MOV.U32 R131, RZ, RZ, R241 ;  /* 0x000000ffff837224 */ /* 0x000fe200078e00f1 */
[----:B------:R-:W-:Y:S01]  /*8bf0*/  STG.E.U16 desc[UR28][R32.64+0x10], R77 ;  /* 0x0000104d20007986 */ /* 0x000fe2000c10151c */
[----:B------:R-:W-:Y:S02]  /*8c00*/  IMAD.MOV.U32 R98, RZ, RZ, R159 ;  /* 0x000000ffff627224 */ /* 0x000fe400078e009f */
[----:B---3--:R-:W-:Y:S02]  /*8c10*/  @P2 HFMA2.BF16_V2 R58, -RZ.H0_H0, RZ.H0_H0, -R175.H0_H0 ;  /* 0x200000ffff3a2231 */ /* 0x008fe400003409af */
[----:B------:R-:W-:-:S03]  /*8c20*/  @P1 HFMA2.BF16_V2 R56, -RZ.H0_H0, RZ.H0_H0, -R173.H0_H0 ;  /* 0x200000ffff381231 */ /* 0x000fc600003409ad */
[----:B------:R-:W-:Y:S02]  /*8c30*/  PRMT R5, R58, 0x7610, R5 ;  /* 0x000076103a057816 */ /* 0x000fe40000000005 */
[----:B------:R-:W-:Y:S02]  /*8c40*/  PRMT R9, R56, 0x7610, R9 ;  /* 0x0000761038097816 */ /* 0x000fe40000000009 */
[----:B------:R-:W2:Y:S01]  /*8c50*/  LDSM.16.MT88.4 R56, [R144+0xb000] ;  /* 0x00b000009038783b */ /* 0x000ea20000004200 */
[----:B------:R-:W-:Y:S02]  /*8c60*/  @P2 PRMT R175, R5, 0x5410, RZ ;  /* 0x0000541005af2816 */ /* 0x000fe400000000ff */
[----:B------:R-:W-:Y:S01]  /*8c70*/  SHF.R.U32.HI R5, RZ, 0x10, R47 ;  /* 0x00000010ff057819 */ /* 0x000fe2000001162f */
[----:B------:R-:W-:-:S03]  /*8c80*/  @P0 HFMA2.BF16_V2 R60, -RZ.H0_H0, RZ.H0_H0, -R172.H0_H0 ;  /* 0x200000ffff3c0231 */ /* 0x000fc600003409ac */
[----:B------:R-:W-:Y:S02]  /*8c90*/  LOP3.LUT R5, R5, 0xff, RZ, 0xc0, !PT ;  /* 0x000000ff05057812 */ /* 0x000fe400078ec0ff */
[----:B------:R-:W-:Y:S02]  /*8ca0*/  PRMT R8, R60, 0x7610, R8 ;  /* 0x000076103c087816 */ /* 0x000fe40000000008 */
[----:B------:R-:W-:Y:S02]  /*8cb0*/  PRMT R61, R5, 0x5410, R48 ;  /* 0x00005410053d7816 */ /* 0x000fe40000000030 */
[----:B------:R-:W3:Y:S01]  /*8cc0*/  LDSM.16.MT88.4 R48, [R46+0xb000] ;  /* 0x00b000002e30783b */ /* 0x000ee20000004200 */
[----:B------:R-:W-:Y:S01]  /*8cd0*/  PRMT R60, R4, 0x5410, R38 ;  /* 0x00005410043c7816 */ /* 0x000fe20000000026 */
[----:B------:R-:W-:Y:S01]  /*8ce0*/  FADD.FTZ R38, R136, R7 ;  /* 0x0000000788267221 */ /* 0x000fe20000010000 */
[----:B------:R-:W-:Y:S02]  /*8cf0*/  @P1 PRMT R173, R9, 0x5410, RZ ;  /* 0x0000541009ad1816 */ /* 0x000fe400000000ff */
[----:B------:R-:W-:Y:S01]  /*8d00*/  @P0 PRMT R172, R8, 0x5410, RZ ;  /* 0x0000541008ac0816 */ /* 0x000fe200000000ff */
[----:B------:R-:W-:Y:S01]  /*8d10*/  IMAD.MOV.U32 R136, RZ, RZ, R165 ;  /* 0x000000ffff887224 */ /* 0x000fe200078e00a5 */
[-C--:B--2---:R-:W-:Y:S08]  /*8d20*/  HMMA.16816.F32.BF16 R4, R16, R56.reuse, RZ ;  /* 0x000000381004723c */ /* 0x084ff000000418ff */
[----:B------:R-:W-:-:S12]  /*8d30*/  HMMA.16816.F32.BF16 R8, R24, R56, RZ ;  /* 0x000000381808723c */ /* 0x000fd800000418ff */
[----:B------:R-:W-:Y:S01]  /*8d40*/  HMMA.16816.F32.BF16 R164, R12, R64, R4 ;  /* 0x000000400ca4723c */ /* 0x000fe20000041804 */
[----:B------:R-:W-:-:S04]  /*8d50*/  IMAD.U32 R4, RZ, RZ, UR24 ;  /* 0x00000018ff047e24 */ /* 0x000fc8000f8e00ff */
[----:B------:R-:W-:-:S04]  /*8d60*/  IMAD.WIDE R2, R4, -0x70, R2 ;  /* 0xffffff9004027825 */ /* 0x000fc800078e0202 */
[----:B------:R-:W-:Y:S01]  /*8d70*/  FADD.FTZ R4, R71, R37 ;  /* 0x0000002547047221 */ /* 0x000fe20000010000 */
[----:B------:R-:W-:Y:S01]  /*8d80*/  FADD.FTZ R7, R135, R30 ;  /* 0x0000001e87077221 */ /* 0x000fe20000010000 */
[----:B------:R-:W-:Y:S01]  /*8d90*/  FADD.FTZ R6, R127, R31 ;  /* 0x0000001f7f067221 */ /* 0x000fe20000010000 */
[----:B------:R-:W-:Y:S01]  /*8da0*/  FADD.FTZ R5, R97, R38 ;  /* 0x0000002661057221 */ /* 0x000fe20000010000 */
[----:B------:R-:W-:Y:S01]  /*8db0*/  FADD.FTZ R81, R75, R4 ;  /* 0x000000044b517221 */ /* 0x000fe20000010000 */
[----:B------:R-:W-:Y:S02]  /*8dc0*/  IMAD.U32 R4, RZ, RZ, UR24 ;  /* 0x00000018ff047e24 */ /* 0x000fe4000f8e00ff */
[----:B------:R-:W-:Y:S01]  /*8dd0*/  FADD.FTZ R47, R137, R7 ;  /* 0x00000007892f7221 */ /* 0x000fe20000010000 */
[----:B------:R-:W-:Y:S01]  /*8de0*/  FADD.FTZ R57, R132, R6 ;  /* 0x0000000684397221 */ /* 0x000fe20000010000 */
[----:B------:R-:W-:Y:S01]  /*8df0*/  FADD.FTZ R80, R99, R5 ;  /* 0x0000000563507221 */ /* 0x000fe20000010000 */
[----:B------:R-:W-:Y:S01]  /*8e00*/  IMAD.WIDE R30, R4, 0x70, R2 ;  /* 0x00000070041e7825 */ /* 0x000fe200078e0202 */
[----:B------:R-:W-:Y:S08]  /*8e10*/  HMMA.16816.F32.BF16 R240, R20, R64, R8 ;  /* 0x0000004014f0723c */ /* 0x000ff00000041808 */
[-C--:B---3--:R-:W-:Y:S08]  /*8e20*/  HMMA.16816.F32.BF16 R4, R16, R48.reuse, RZ ;  /* 0x000000301004723c */ /* 0x088ff000000418ff */
[----:B------:R-:W-:Y:S01]  /*8e30*/  HMMA.16816.F32.BF16 R8, R24, R48, RZ ;  /* 0x000000301808723c */ /* 0x000fe200000418ff */
[----:B------:R-:W-:Y:S01]  /*8e40*/  IMAD.MOV.U32 R65, RZ, RZ, R157 ;  /* 0x000000ffff417224 */ /* 0x000fe200078e009d */
[----:B------:R-:W-:Y:S01]  /*8e50*/  STG.E.U16 desc[UR28][R32.64+0x12], R76 ;  /* 0x0000124c20007986 */ /* 0x000fe2000c10151c */
[----:B------:R-:W-:-:S02]  /*8e60*/  IMAD.MOV.U32 R128, RZ, RZ, R235 ;  /* 0x000000ffff807224 */ /* 0x000fc400078e00eb */
[----:B------:R-:W-:Y:S01]  /*8e70*/  IMAD.MOV.U32 R125, RZ, RZ, R234 ;  /* 0x000000ffff7d7224 */ /* 0x000fe200078e00ea */
[----:B------:R-:W-:Y:S01]  /*8e80*/  STG.E.U16 desc[UR28][R2.64+0x10], R79 ;  /* 0x0000104f02007986 */ /* 0x000fe2000c10151c */
[----:B------:R-:W-:Y:S02]  /*8e90*/  IMAD.MOV.U32 R126, RZ, RZ, R233 ;  /* 0x000000ffff7e7224 */ /* 0x000fe400078e00e9 */
[----:B------:R-:W-:Y:S01]  /*8ea0*/  IMAD.MOV.U32 R64, RZ, RZ, R232 ;  /* 0x000000ffff407224 */ /* 0x000fe200078e00e8 */
[----:B------:R2:W-:Y:S02]  /*8eb0*/  STG.E.U16 desc[UR28][R2.64+0x12], R92 ;  /* 0x0000125c02007986 */ /* 0x0005e4000c10151c */
[----:B------:R-:W-:Y:S01]  /*8ec0*/  HMMA.16816.F32.BF16 R156, R12, R52, R4 ;  /* 0x000000340c9c723c */ /* 0x000fe20000041804 */
[----:B------:R-:W-:Y:S02]  /*8ed0*/  LOP3.LUT R7, R109, 0xff00ff, RZ, 0xc0, !PT ;  /* 0x00ff00ff6d077812 */ /* 0x000fe400078ec0ff */
[----:B------:R-:W-:-:S02]  /*8ee0*/  LOP3.LUT R6, R89, 0xff00ff, RZ, 0xc0, !PT ;  /* 0x00ff00ff59067812 */ /* 0x000fc400078ec0ff */
[----:B------:R-:W-:-:S03]  /*8ef0*/  PRMT R43, R43, 0x5410, R42 ;  /* 0x000054102b2b7816 */ /* 0x000fc6000000002a */
[----:B------:R-:W-:Y:S01]  /*8f00*/  HMMA.16816.F32.BF16 R232, R20, R52, R8 ;  /* 0x0000003414e8723c */ /* 0x000fe20000041808 */
[----:B------:R-:W-:Y:S02]  /*8f10*/  LOP3.LUT R8, R74, 0xff00ff, RZ, 0xc0, !PT ;  /* 0x00ff00ff4a087812 */ /* 0x000fe400078ec0ff */
[--C-:B------:R-:W-:Y:S02]  /*8f20*/  HSET2.LE.AND R42, R7, R0.reuse, PT ;  /* 0x00000000072a7233 */ /* 0x100fe40003803000 */
[--C-:B------:R-:W-:Y:S02]  /*8f30*/  HSET2.LE.AND R38, R6, R0.reuse, PT ;  /* 0x0000000006267233 */ /* 0x100fe40003803000 */
[--C-:B------:R-:W-:Y:S02]  /*8f40*/  HSET2.LE.AND R6, R63, R0.reuse, PT ;  /* 0x000000003f067233 */ /* 0x100fe40003803000 */
[--C-:B------:R-:W-:Y:S02]  /*8f50*/  HSET2.LE.AND R7, R61, R0.reuse, PT ;  /* 0x000000003d077233 */ /* 0x100fe40003803000 */
[----:B------:R-:W-:-:S02]  /*8f60*/  HSET2.LE.AND R41, R104, R0, PT ;  /* 0x0000000068297233 */ /* 0x000fc40003803000 */
[----:B--2---:R-:W-:Y:S02]  /*8f70*/  LOP3.LUT R2, R113, 0xff00ff, RZ, 0xc0, !PT ;  /* 0x00ff00ff71027812 */ /* 0x004fe400078ec0ff */
[--C-:B------:R-:W-:Y:S02]  /*8f80*/  HSET2.LE.AND R3, R78, R0.reuse, PT ;  /* 0x000000004e037233 */ /* 0x100fe40003803000 */
[--C-:B------:R-:W-:Y:S02]  /*8f90*/  HSET2.LE.AND R40, R62, R0.reuse, PT ;  /* 0x000000003e287233 */ /* 0x100fe40003803000 */
[--C-:B------:R-:W-:Y:S02]  /*8fa0*/  HSET2.LE.AND R5, R2, R0.reuse, PT ;  /* 0x0000000002057233 */ /* 0x100fe40003803000 */
[--C-:B------:R-:W-:Y:S02]  /*8fb0*/  HSET2.LE.AND R45, R8, R0.reuse, PT ;  /* 0x00000000082d7233 */ /* 0x100fe40003803000 */
[----:B------:R-:W-:-:S02]  /*8fc0*/  HSET2.LE.AND R43, R43, R0, PT ;  /* 0x000000002b2b7233 */ /* 0x000fc40003803000 */
[----:B------:R-:W-:Y:S01]  /*8fd0*/  LOP3.LUT R9, R65, R3, RZ, 0xc0, !PT ;  /* 0x0000000341097212 */ /* 0x000fe200078ec0ff */
[----:B------:R-:W-:Y:S01]  /*8fe0*/  IMAD.MOV.U32 R3, RZ, RZ, R96 ;  /* 0x000000ffff037224 */ /* 0x000fe200078e0060 */
[--C-:B------:R-:W-:Y:S01]  /*8ff0*/  HSET2.LE.AND R4, R105, R0.reuse, PT ;  /* 0x0000000069047233 */ /* 0x100fe20003803000 */
[----:B------:R-:W-:Y:S01]  /*9000*/  IMAD.MOV.U32 R127, RZ, RZ, R95 ;  /* 0x000000ffff7f7224 */ /* 0x000fe200078e005f */
[--C-:B------:R-:W-:Y:S01]  /*9010*/  HSET2.LE.AND R2, R88, R0.reuse, PT ;  /* 0x0000000058027233 */ /* 0x100fe20003803000 */
[----:B------:R-:W-:Y:S01]  /*9020*/  IMAD.MOV.U32 R49, RZ, RZ, R72 ;  /* 0x000000ffff317224 */ /* 0x000fe200078e0048 */
[--C-:B------:R-:W-:Y:S01]  /*9030*/  HSET2.LE.AND R37, R70, R0.reuse, PT ;  /* 0x0000000046257233 */ /* 0x100fe20003803000 */
[----:B------:R-:W-:Y:S01]  /*9040*/  IMAD.MOV.U32 R89, RZ, RZ, R73 ;  /* 0x000000ffff597224 */ /* 0x000fe200078e0049 */
[--C-:B------:R-:W-:Y:S02]  /*9050*/  HSET2.LE.AND R39, R68, R0.reuse, PT ;  /* 0x0000000044277233 */ /* 0x100fe40003803000 */
[----:B------:R-:W-:-:S02]  /*9060*/  HSET2.LE.AND R44, R44, R0, PT ;  /* 0x000000002c2c7233 */ /* 0x000fc40003803000 */
[----:B------:R-:W-:Y:S02]  /*9070*/  LOP3.LUT R11, R160, R5, RZ, 0xc0, !PT ;  /* 0x00000005a00b7212 */ /* 0x000fe400078ec0ff */
[----:B------:R-:W-:Y:S02]  /*9080*/  LOP3.LUT R96, R140, R6, RZ, 0xc0, !PT ;  /* 0x000000068c607212 */ /* 0x000fe400078ec0ff */
[----:B------:R-:W-:Y:S01]  /*9090*/  LOP3.LUT R97, R121, R7, RZ, 0xc0, !PT ;  /* 0x0000000779617212 */ /* 0x000fe200078ec0ff */
[----:B------:R-:W-:Y:S01]  /*90a0*/  HMMA.16816.F32.BF16 R76, R16, R114, RZ ;  /* 0x00000072104c723c */ /* 0x000fe200000418ff */
[----:B------:R-:W-:Y:S02]  /*90b0*/  HSET2.LE.AND R0, R60, R0, PT ;  /* 0x000000003c007233 */ /* 0x000fe40003803000 */
[----:B------:R-:W-:Y:S02]  /*90c0*/  LOP3.LUT R5, R168, R40, RZ, 0xc0, !PT ;  /* 0x00000028a8057212 */ /* 0x000fe400078ec0ff */
[----:B------:R-:W-:-:S02]  /*90d0*/  LOP3.LUT R6, R145, R41, RZ, 0xc0, !PT ;  /* 0x0000002991067212 */ /* 0x000fc400078ec0ff */
[----:B------:R-:W-:Y:S01]  /*90e0*/  LOP3.LUT R7, R143, R42, RZ, 0xc0, !PT ;  /* 0x0000002a8f077212 */ /* 0x000fe200078ec0ff */
[----:B------:R-:W-:Y:S01]  /*90f0*/  HMMA.16816.F32.BF16 R72, R16, R122, RZ ;  /* 0x0000007a1048723c */ /* 0x000fe200000418ff */
[----:B------:R-:W-:Y:S02]  /*9100*/  LOP3.LUT R92, R120, R43, RZ, 0xc0, !PT ;  /* 0x0000002b785c7212 */ /* 0x000fe400078ec0ff */
[----:B------:R-:W-:-:S05]  /*9110*/  LOP3.LUT R95, R69, R45, RZ, 0xc0, !PT ;  /* 0x0000002d455f7212 */ /* 0x000fca00078ec0ff */
[C---:B------:R-:W-:Y:S08]  /*9120*/  HMMA.16816.F32.BF16 R68, R16.reuse, R90, RZ ;  /* 0x0000005a1044723c */ /* 0x040ff000000418ff */
[C---:B------:R-:W-:Y:S08]  /*9130*/  HMMA.16816.F32.BF16 R60, R16.reuse, R82, RZ ;  /* 0x00000052103c723c */ /* 0x040ff000000418ff */
[C---:B------:R-:W-:Y:S08]  /*9140*/  HMMA.16816.F32.BF16 R40, R16.reuse, R58, RZ ;  /* 0x0000003a1028723c */ /* 0x040ff000000418ff */
[----:B------:R-:W-:Y:S01]  /*9150*/  HMMA.16816.F32.BF16 R16, R16, R50, RZ ;  /* 0x000000321010723c */ /* 0x000fe200000418ff */
[----:B------:R-:W-:Y:S01]  /*9160*/  LOP3.LUT R8, R64, R2, RZ, 0xc0, !PT ;  /* 0x0000000240087212 */ /* 0x000fe200078ec0ff */
[----:B------:R-:W-:Y:S01]  /*9170*/  IMAD.MOV.U32 R2, RZ, RZ, R98 ;  /* 0x000000ffff027224 */ /* 0x000fe200078e0062 */
[----:B------:R-:W-:Y:S01]  /*9180*/  LOP3.LUT R98, R116, R37, RZ, 0xc0, !PT ;  /* 0x0000002574627212 */ /* 0x000fe200078ec0ff */
[----:B------:R-:W-:Y:S01]  /*9190*/  FADD.FTZ R56, R129, R47 ;  /* 0x0000002f81387221 */ /* 0x000fe20000010000 */
[----:B------:R-:W-:-:S02]  /*91a0*/  IMAD.MOV.U32 R37, RZ, RZ, R136 ;  /* 0x000000ffff257224 */ /* 0x000fc400078e0088 */
        /* <DEDUP_REMOVED lines=30> */
[----:B------:R2:W-:Y:S01]  /*9390*/  STG.E.U16 desc[UR28][R30.64+0x12], R94 ;  /* 0x0000125e1e007986 */ /* 0x0005e2000c10151c */
[----:B------:R-:W-:-:S02]  /*93a0*/  IMAD.MOV.U32 R114, RZ, RZ, R84 ;  /* 0x000000ffff727224 */ /* 0x000fc400078e0054 */
[----:B------:R-:W-:Y:S02]  /*93b0*/  IMAD.MOV.U32 R115, RZ, RZ, R85 ;  /* 0x000000ffff737224 */ /* 0x000fe400078e0055 */
[----:B------:R-:W-:Y:S02]  /*93c0*/  IMAD.MOV.U32 R113, RZ, RZ, R65 ;  /* 0x000000ffff717224 */ /* 0x000fe400078e0041 */
[C---:B------:R-:W-:Y:S01]  /*93d0*/  HMMA.16816.F32.BF16 R84, R20.reuse, R86, R16 ;  /* 0x000000561454723c */ /* 0x040fe20000041810 */
[----:B------:R-:W3:Y:S11]  /*93e0*/  LDSM.16.MT88.4 R16, [R46+0x9800] ;  /* 0x009800002e10783b */ /* 0x000ef60000004200 */
[----:B------:R-:W-:Y:S01]  /*93f0*/  HMMA.16816.F32.BF16 R24, R20, R54, R24 ;  /* 0x000000361418723c */ /* 0x000fe20000041818 */
[----:B--2---:R-:W-:Y:S01]  /*9400*/  LOP3.LUT R94, R112, R44, RZ, 0xc0, !PT ;  /* 0x0000002c705e7212 */ /* 0x004fe200078ec0ff */
[----:B------:R-:W-:-:S06]  /*9410*/  IMAD.MOV.U32 R112, RZ, RZ, R64 ;  /* 0x000000ffff707224 */ /* 0x000fcc00078e0040 */
[----:B------:R-:W-:Y:S01]  /*9420*/  HMMA.16816.F32.BF16 R64, R20, R66, R12 ;  /* 0x000000421440723c */ /* 0x000fe2000004180c */
[----:B------:R-:W2:Y:S04]  /*9430*/  LDSM.16.MT88.4 R20, [R144+0x9800] ;  /* 0x009800009014783b */ /* 0x000ea80000004200 */
[----:B------:R-:W4:Y:S01]  /*9440*/  LDSM.16.MT88.4 R12, [R144+0xa800] ;  /* 0x00a80000900c783b */ /* 0x000f220000004200 */
[----:B------:R-:W-:Y:S01]  /*9450*/  LOP3.LUT R10, R163, R4, RZ, 0xc0, !PT ;  /* 0x00000004a30a7212 */ /* 0x000fe200078ec0ff */
[----:B------:R-:W-:Y:S02]  /*9460*/  IMAD.MOV.U32 R116, RZ, RZ, R170 ;  /* 0x000000ffff747224 */ /* 0x000fe400078e00aa */
[----:B------:R5:W-:Y:S01]  /*9470*/  STG.E.U16 desc[UR28][R30.64+0x10], R93 ;  /* 0x0000105d1e007986 */ /* 0x000be2000c10151c */
[----:B------:R-:W-:Y:S01]  /*9480*/  LOP3.LUT R4, R171, R39, RZ, 0xc0, !PT ;  /* 0x00000027ab047212 */ /* 0x000fe200078ec0ff */
[----:B------:R-:W-:-:S02]  /*9490*/  IMAD.MOV.U32 R118, RZ, RZ, R162 ;  /* 0x000000ffff767224 */ /* 0x000fc400078e00a2 */
[----:B------:R-:W-:Y:S01]  /*94a0*/  IMAD.MOV.U32 R119, RZ, RZ, R161 ;  /* 0x000000ffff777224 */ /* 0x000fe200078e00a1 */
[----:B---3--:R-:W-:Y:S01]  /*94b0*/  HMMA.16816.F32.BF16 R52, R8, R18, R40 ;  /* 0x000000120834723c */ /* 0x008fe20000041828 */
[----:B------:R-:W-:Y:S02]  /*94c0*/  IMAD.MOV.U32 R42, RZ, RZ, R48 ;  /* 0x000000ffff2a7224 */ /* 0x000fe400078e0030 */
[----:B------:R-:W-:-:S05]  /*94d0*/  IMAD.MOV.U32 R43, RZ, RZ, R49 ;  /* 0x000000ffff2b7224 */ /* 0x000fca00078e0031 */
[----:B------:R-:W-:Y:S01]  /*94e0*/  HMMA.16816.F32.BF16 R160, R8, R16, R128 ;  /* 0x0000001008a0723c */ /* 0x000fe20000041880 */
[----:B-----5:R-:W-:Y:S01]  /*94f0*/  LOP3.LUT R93, R117, R0, RZ, 0xc0, !PT ;  /* 0x00000000755d7212 */ /* 0x020fe200078ec0ff */
[----:B------:R-:W-:-:S06]  /*9500*/  IMAD.MOV.U32 R117, RZ, RZ, R169 ;  /* 0x000000ffff757224 */ /* 0x000fcc00078e00a9 */
[----:B------:R-:W-:Y:S08]  /*9510*/  HMMA.16816.F32.BF16 R128, R4, R16, R124 ;  /* 0x000000100480723c */ /* 0x000ff0000004187c */
[C---:B--2---:R-:W-:Y:S08]  /*9520*/  HMMA.16816.F32.BF16 R168, R8.reuse, R20, R132 ;  /* 0x0000001408a8723c */ /* 0x044ff00000041884 */
[----:B----4-:R-:W-:Y:S08]  /*9530*/  HMMA.16816.F32.BF16 R48, R8, R12, R116 ;  /* 0x0000000c0830723c */ /* 0x010ff00000041874 */
[C---:B------:R-:W-:Y:S08]  /*9540*/  HMMA.16816.F32.BF16 R136, R4.reuse, R20, R136 ;  /* 0x000000140488723c */ /* 0x040ff00000041888 */
[-C--:B------:R-:W-:Y:S08]  /*9550*/  HMMA.16816.F32.BF16 R132, R4, R22.reuse, R76 ;  /* 0x000000160484723c */ /* 0x080ff0000004184c */
[----:B------:R-:W-:Y:S01]  /*9560*/  HMMA.16816.F32.BF16 R60, R8, R22, R60 ;  /* 0x00000016083c723c */ /* 0x000fe2000004183c */
[----:B------:R-:W2:Y:S07]  /*9570*/  LDSM.16.MT88.4 R20, [R46+0xa800] ;  /* 0x00a800002e14783b */ /* 0x000eae0000004200 */
[C---:B------:R-:W-:Y:S01]  /*9580*/  HMMA.16816.F32.BF16 R124, R4.reuse, R18, R72 ;  /* 0x00000012047c723c */ /* 0x040fe20000041848 */
[----:B------:R-:W3:Y:S07]  /*9590*/  LDSM.16.MT88.4 R16, [R144+0xb800] ;  /* 0x00b800009010783b */ /* 0x000eee0000004200 */
[C---:B------:R-:W-:Y:S08]  /*95a0*/  HMMA.16816.F32.BF16 R120, R4.reuse, R12, R112 ;  /* 0x0000000c0478723c */ /* 0x040ff00000041870 */
[-C--:B------:R-:W-:Y:S08]  /*95b0*/  HMMA.16816.F32.BF16 R116, R4, R14.reuse, R68 ;  /* 0x0000000e0474723c */ /* 0x080ff00000041844 */
[----:B------:R-:W-:Y:S01]  /*95c0*/  HMMA.16816.F32.BF16 R104, R8, R14, R104 ;  /* 0x0000000e0868723c */ /* 0x000fe20000041868 */
[----:B------:R-:W4:Y:S01]  /*95d0*/  LDSM.16.MT88.4 R12, [R46+0xb800] ;  /* 0x00b800002e0c783b */ /* 0x000f220000004200 */
[----:B------:R-:W-:Y:S01]  /*95e0*/  LOP3.LUT R99, R108, R38, RZ, 0xc0, !PT ;  /* 0x000000266c637212 */ /* 0x000fe200078ec0ff */
[----:B------:R-:W-:-:S02]  /*95f0*/  IMAD.MOV.U32 R40, RZ, RZ, R89 ;  /* 0x000000ffff287224 */ /* 0x000fc400078e0059 */
[----:B------:R-:W-:Y:S02]  /*9600*/  IMAD.MOV.U32 R41, RZ, RZ, R109 ;  /* 0x000000ffff297224 */ /* 0x000fe400078e006d */
[----:B------:R-:W-:Y:S01]  /*9610*/  IMAD.MOV.U32 R59, RZ, RZ, R47 ;  /* 0x000000ffff3b7224 */ /* 0x000fe200078e002f */
[C---:B--2---:R-:W-:Y:S01]  /*9620*/  HMMA.16816.F32.BF16 R112, R4.reuse, R20, R244 ;  /* 0x000000140470723c */ /* 0x044fe200000418f4 */
[----:B------:R-:W-:Y:S02]  /*9630*/  IMAD.MOV.U32 R247, RZ, RZ, R81 ;  /* 0x000000fffff77224 */ /* 0x000fe400078e0051 */
[----:B------:R-:W-:Y:S02]  /*9640*/  IMAD.MOV.U32 R245, RZ, RZ, R80 ;  /* 0x000000fffff57224 */ /* 0x000fe400078e0050 */
[----:B------:R-:W-:Y:S03]  /*9650*/  LDSM.16.MT88.4 R80, [R144+0xbc00] ;  /* 0x00bc00009050783b */ /* 0x000fe60000004200 */
[C---:B---3--:R-:W-:Y:S01]  /*9660*/  HMMA.16816.F32.BF16 R72, R4.reuse, R16, R164 ;  /* 0x000000100448723c */ /* 0x048fe200000418a4 */
[----:B------:R-:W2:Y:S07]  /*9670*/  LDSM.16.MT88.4 R164, [R144+0x9c00] ;  /* 0x009c000090a4783b */ /* 0x000eae0000004200 */
[C---:B------:R-:W-:Y:S08]  /*9680*/  HMMA.16816.F32.BF16 R108, R4.reuse, R22, R152 ;  /* 0x00000016046c723c */ /* 0x040ff00000041898 */
[C---:B------:R-:W-:Y:S01]  /*9690*/  HMMA.16816.F32.BF16 R76, R4.reuse, R18, R148 ;  /* 0x00000012044c723c */ /* 0x040fe20000041894 */
[----:B------:R-:W3:Y:S07]  /*96a0*/  LDSM.16.MT88.4 R148, [R144+0xac00] ;  /* 0x00ac00009094783b */ /* 0x000eee0000004200 */
[C---:B----4-:R-:W-:Y:S01]  /*96b0*/  HMMA.16816.F32.BF16 R88, R4.reuse, R12, R156 ;  /* 0x0000000c0458723c */ /* 0x050fe2000004189c */
[----:B------:R-:W4:Y:S07]  /*96c0*/  LDSM.16.MT88.4 R156, [R46+0x9c00] ;  /* 0x009c00002e9c783b */ /* 0x000f2e0000004200 */
[----:B------:R-:W-:Y:S01]  /*96d0*/  HMMA.16816.F32.BF16 R4, R4, R14, R140 ;  /* 0x0000000e0404723c */ /* 0x000fe2000004188c */
[----:B------:R-:W5:Y:S04]  /*96e0*/  LDSM.16.MT88.4 R140, [R46+0xac00] ;  /* 0x00ac00002e8c783b */ /* 0x000f680000004200 */
[----:B------:R-:W1:Y:S01]  /*96f0*/  LDSM.16.MT88.4 R44, [R46+0xbc00] ;  /* 0x00bc00002e2c783b */ /* 0x000e620000004200 */
[----:B------:R-:W-:-:S02]  /*9700*/  IMAD.U32 R0, RZ, RZ, UR24 ;  /* 0x00000018ff007e24 */ /* 0x000fc4000f8e00ff */
[----:B------:R-:W-:Y:S02]  /*9710*/  IMAD.MOV.U32 R39, RZ, RZ, R2 ;  /* 0x000000ffff277224 */ /* 0x000fe400078e0002 */
[----:B------:R-:W-:-:S04]  /*9720*/  IMAD.WIDE R30, R0, -0x70, R30 ;  /* 0xffffff90001e7825 */ /* 0x000fc800078e021e */
[----:B------:R-:W-:Y:S01]  /*9730*/  IMAD.U32 R2, RZ, RZ, UR24 ;  /* 0x00000018ff027e24 */ /* 0x000fe2000f8e00ff */
[----:B--2---:R-:W-:Y:S01]  /*9740*/  HMMA.16816.F32.BF16 R136, R92, R164, R136 ;  /* 0x000000a45c88723c */ /* 0x004fe20000041888 */
[----:B------:R-:W-:Y:S02]  /*9750*/  IMAD.MOV.U32 R38, RZ, RZ, R3 ;  /* 0x000000ffff267224 */ /* 0x000fe400078e0003 */
[----:B------:R-:W-:-:S05]  /*9760*/  IMAD.WIDE R2, R2, 0x70, R30 ;  /* 0x0000007002027825 */ /* 0x000fca00078e021e */
[C---:B------:R-:W-:Y:S08]  /*9770*/  HMMA.16816.F32.BF16 R132, R92.reuse, R166, R132 ;  /* 0x000000a65c84723c */ /* 0x040ff00000041884 */
[C---:B---3--:R-:W-:Y:S08]  /*9780*/  HMMA.16816.F32.BF16 R120, R92.reuse, R148, R120 ;  /* 0x000000945c78723c */ /* 0x048ff00000041878 */
[C---:B----4-:R-:W-:Y:S08]  /*9790*/  HMMA.16816.F32.BF16 R128, R92.reuse, R156, R128 ;  /* 0x0000009c5c80723c */ /* 0x050ff00000041880 */
[C---:B------:R-:W-:Y:S08]  /*97a0*/  HMMA.16816.F32.BF16 R124, R92.reuse, R158, R124 ;  /* 0x0000009e5c7c723c */ /* 0x040ff0000004187c */
[C---:B------:R-:W-:Y:S08]  /*97b0*/  HMMA.16816.F32.BF16 R116, R92.reuse, R150, R116 ;  /* 0x000000965c74723c */ /* 0x040ff00000041874 */
[C---:B-----5:R-:W-:Y:S08]  /*97c0*/  HMMA.16816.F32.BF16 R112, R92.reuse, R140, R112 ;  /* 0x0000008c5c70723c */ /* 0x060ff00000041870 */
[C---:B------:R-:W-:Y:S08]  /*97d0*/  HMMA.16816.F32.BF16 R108, R92.reuse, R142, R108 ;  /* 0x0000008e5c6c723c */ /* 0x040ff0000004186c */
[C---:B------:R-:W-:Y:S08]  /*97e0*/  HMMA.16816.F32.BF16 R72, R92.reuse, R80, R72 ;  /* 0x000000505c48723c */ /* 0x040ff00000041848 */
[C---:B------:R-:W-:Y:S08]  /*97f0*/  HMMA.16816.F32.BF16 R76, R92.reuse, R82, R76 ;  /* 0x000000525c4c723c */ /* 0x040ff0000004184c */
[C---:B-1----:R-:W-:Y:S01]  /*9800*/  HMMA.16816.F32.BF16 R88, R92.reuse, R44, R88 ;  /* 0x0000002c5c58723c */ /* 0x042fe20000041858 */
[----:B------:R-:W-:Y:S07]  /*9810*/  STG.E.U16 desc[UR28][R28.64+0x12], R231 ;  /* 0x000012e71c007986 */ /* 0x000fee000c10151c */
[----:B------:R-:W-:Y:S01]  /*9820*/  HMMA.16816.F32.BF16 R92, R92, R46, R4 ;  /* 0x0000002e5c5c723c */ /* 0x000fe20000041804 */
[----:B------:R-:W-:Y:S01]  /*9830*/  IMAD.U32 R4, RZ, RZ, UR24 ;  /* 0x00000018ff047e24 */ /* 0x000fe2000f8e00ff */
        /* <DEDUP_REMOVED lines=15> */
[----:B------:R-:W-:Y:S01]  /*9930*/  STG.E.U16 desc[UR28][R2.64+0x30], R207 ;  /* 0x000030cf02007986 */ /* 0x000fe2000c10151c */
[----:B------:R-:W-:-:S03]  /*9940*/  IMAD.U32 R6, RZ, RZ, UR24 ;  /* 0x00000018ff067e24 */ /* 0x000fc6000f8e00ff */
[----:B------:R2:W-:Y:S04]  /*9950*/  STG.E.U16 desc[UR28][R2.64+0x32], R206 ;  /* 0x000032ce02007986 */ /* 0x0005e8000c10151c */
        /* <DEDUP_REMOVED lines=10> */
[----:B------:R2:W-:Y:S01]  /*9a00*/  STG.E.U16 desc[UR28][R2.64+0x42], R198 ;  /* 0x000042c602007986 */ /* 0x0005e2000c10151c */
[----:B------:R-:W-:Y:S03]  /*9a10*/  HMMA.16816.F32.BF16 R68, R8, R16, R240 ;  /* 0x000000100844723c */ /* 0x000fe600000418f0 */
[----:B------:R-:W-:Y:S01]  /*9a20*/  STG.E.U16 desc[UR28][R28.64+0x40], R197 ;  /* 0x000040c51c007986 */ /* 0x000fe2000c10151c */
[----:B-1----:R-:W-:-:S04]  /*9a30*/  IMAD.U32 R4, RZ, RZ, UR24 ;  /* 0x00000018ff047e24 */ /* 0x002fc8000f8e00ff */
[----:B------:R-:W-:-:S04]  /*9a40*/  IMAD.WIDE R4, R4, 0x70, R6 ;  /* 0x0000007004047825 */ /* 0x000fc800078e0206 */
[----:B--2---:R-:W-:-:S04]  /*9a50*/  IMAD.U32 R2, RZ, RZ, UR24 ;  /* 0x00000018ff027e24 */ /* 0x004fc8000f8e00ff */
[----:B------:R-:W-:Y:S01]  /*9a60*/  IMAD.WIDE R2, R2, -0x70, R4 ;  /* 0xffffff9002027825 */ /* 0x000fe200078e0204 */
[----:B------:R-:W-:Y:S04]  /*9a70*/  STG.E.U16 desc[UR28][R28.64+0x42], R195 ;  /* 0x000042c31c007986 */ /* 0x000fe8000c10151c */
[----:B------:R-:W-:Y:S01]  /*9a80*/  STG.E.U16 desc[UR28][R32.64+0x50], R196 ;  /* 0x000050c420007986 */ /* 0x000fe2000c10151c */
[----:B------:R-:W-:-:S03]  /*9a90*/  IMAD.WIDE R242, R0, 0x70, R2 ;  /* 0x0000007000f27825 */ /* 0x000fc600078e0202 */
        /* <DEDUP_REMOVED lines=11> */
[----:B-1----:R-:W-:-:S03]  /*9b50*/  IMAD.U32 R4, RZ, RZ, UR24 ;  /* 0x00000018ff047e24 */ /* 0x002fc6000f8e00ff */
[----:B------:R-:W-:Y:S01]  /*9b60*/  STG.E.U16 desc[UR28][R242.64+0x60], R183 ;  /* 0x000060b7f2007986 */ /* 0x000fe2000c10151c */
[----:B------:R-:W-:Y:S01]  /*9b70*/  HMMA.16816.F32.BF16 R40, R8, R20, R40 ;  /* 0x000000140828723c */ /* 0x000fe20000041828 */
[----:B------:R-:W-:Y:S02]  /*9b80*/  IMAD.MOV.U32 R246, RZ, RZ, R146 ;  /* 0x000000fffff67224 */ /* 0x000fe400078e0092 */
[----:B------:R-:W-:Y:S01]  /*9b90*/  STG.E.U16 desc[UR28][R242.64+0x62], R182 ;  /* 0x000062b6f2007986 */ /* 0x000fe2000c10151c */
[----:B------:R-:W-:-:S03]  /*9ba0*/  IMAD.MOV.U32 R58, RZ, RZ, R147 ;  /* 0x000000ffff3a7224 */ /* 0x000fc600078e0093 */
[----:B------:R-:W-:Y:S01]  /*9bb0*/  STG.E.U16 desc[UR28][R28.64+0x60], R180 ;  /* 0x000060b41c007986 */ /* 0x000fe2000c10151c */
[----:B------:R-:W-:Y:S03]  /*9bc0*/  HMMA.16816.F32.BF16 R20, R8, R22, R84 ;  /* 0x000000160814723c */ /* 0x000fe60000041854 */
[----:B------:R-:W-:Y:S01]  /*9bd0*/  STG.E.U16 desc[UR28][R28.64+0x62], R178 ;  /* 0x000062b21c007986 */ /* 0x000fe2000c10151c */
[----:B--2---:R-:W-:-:S04]  /*9be0*/  IMAD.WIDE R2, R0, -0x70, R242 ;  /* 0xffffff9000027825 */ /* 0x004fc800078e02f2 */
[----:B------:R-:W-:Y:S01]  /*9bf0*/  HMMA.16816.F32.BF16 R64, R8, R18, R64 ;  /* 0x000000120840723c */ /* 0x000fe20000041840 */
[----:B------:R-:W-:Y:S01]  /*9c00*/  STG.E.U16 desc[UR28][R32.64+0x70], R181 ;  /* 0x000070b520007986 */ /* 0x000fe2000c10151c */
[----:B------:R-:W-:-:S03]  /*9c10*/  IMAD.WIDE R4, R4, 0x70, R2 ;  /* 0x0000007004047825 */ /* 0x000fc600078e0202 */
[----:B------:R-:W-:Y:S03]  /*9c20*/  STG.E.U16 desc[UR28][R32.64+0x72], R179 ;  /* 0x000072b320007986 */ /* 0x000fe6000c10151c */
[----:B------:R-:W-:Y:S01]  /*9c30*/  HMMA.16816.F32.BF16 R84, R8, R12, R232 ;  /* 0x0000000c0854723c */ /* 0x000fe200000418e8 */
[----:B------:R-:W-:Y:S01]  /*9c40*/  STG.E.U16 desc[UR28][R2.64+0x70], R174 ;  /* 0x000070ae02007986 */ /* 0x000fe2000c10151c */
[----:B------:R-:W-:-:S03]  /*9c50*/  FADD.FTZ R0, R252, R247 ;  /* 0x000000f7fc007221 */ /* 0x000fc60000010000 */
[----:B------:R1:W-:Y:S03]  /*9c60*/  STG.E.U16 desc[UR28][R2.64+0x72], R176 ;  /* 0x000072b002007986 */ /* 0x0003e6000c10151c */
[----:B------:R-:W-:Y:S01]  /*9c70*/  HMMA.16816.F32.BF16 R24, R8, R14, R24 ;  /* 0x0000000e0818723c */ /* 0x000fe20000041818 */
[----:B------:R-:W-:Y:S01]  /*9c80*/  FADD.FTZ R8, R250, R57 ;  /* 0x00000039fa087221 */ /* 0x000fe20000010000 */
[----:B------:R-:W-:Y:S04]  /*9c90*/  STG.E.U16 desc[UR28][R4.64+0x70], R177 ;  /* 0x000070b104007986 */ /* 0x000fe8000c10151c */
[----:B------:R2:W-:Y:S01]  /*9ca0*/  STG.E.U16 desc[UR28][R4.64+0x72], R175 ;  /* 0x000072af04007986 */ /* 0x0005e2000c10151c */
[----:B------:R-:W-:Y:S01]  /*9cb0*/  FADD.FTZ R0, R251, R0 ;  /* 0x00000000fb007221 */ /* 0x000fe20000010000 */
[----:B------:R-:W-:-:S03]  /*9cc0*/  IADD3 R6, P0, PT, R32, -0x80, RZ ;  /* 0xffffff8020067810 */ /* 0x000fc60007f1e0ff */
[----:B------:R-:W-:Y:S01]  /*9cd0*/  FADD.FTZ R0, R237, R0 ;  /* 0x00000000ed007221 */ /* 0x000fe20000010000 */
[----:B-1----:R-:W-:Y:S01]  /*9ce0*/  FADD.FTZ R2, R246, R245 ;  /* 0x000000f5f6027221 */ /* 0x002fe20000010000 */
[----:B------:R-:W-:-:S03]  /*9cf0*/  FADD.FTZ R3, R59, R8 ;  /* 0x000000083b037221 */ /* 0x000fc60000010000 */
[----:B------:R-:W-:Y:S01]  /*9d00*/  FADD.FTZ R2, R39, R2 ;  /* 0x0000000227027221 */ /* 0x000fe20000010000 */
[----:B--2---:R-:W-:Y:S01]  /*9d10*/  FADD.FTZ R4, R58, R56 ;  /* 0x000000383a047221 */ /* 0x004fe20000010000 */
[----:B------:R-:W-:Y:S02]  /*9d20*/  FADD.FTZ R3, R249, R3 ;  /* 0x00000003f9037221 */ /* 0x000fe40000010000 */
[----:B------:R-:W-:Y:S01]  /*9d30*/  FADD.FTZ R2, R239, R2 ;  /* 0x00000002ef027221 */ /* 0x000fe20000010000 */
[----:B------:R-:W-:-:S04]  /*9d40*/  FADD.FTZ R4, R38, R4 ;  /* 0x0000000426047221 */ /* 0x000fc80000010000 */
[----:B------:R-:W-:Y:S01]  /*9d50*/  FADD.FTZ R5, R37, R4 ;  /* 0x0000000425057221 */ /* 0x000fe20000010000 */
[----:B------:R-:W-:Y:S01]  /*9d60*/  FADD.FTZ R4, R238, R3 ;  /* 0x00000003ee047221 */ /* 0x000fe20000010000 */
[----:B------:R-:W-:Y:S01]  /*9d70*/  FADD.FTZ R3, R248, R2 ;  /* 0x00000002f8037221 */ /* 0x000fe20000010000 */
[----:B------:R-:W-:Y:S01]  /*9d80*/  FADD.FTZ R2, R236, R0 ;  /* 0x00000000ec027221 */ /* 0x000fe20000010000 */
[----:B------:R1:W-:Y:S01]  /*9d90*/  STL.64 [R1+0xa8], R242 ;  /* 0x0000a8f201007387 */ /* 0x0003e20000100a00 */
[----:B------:R-:W-:-:S03]  /*9da0*/  IADD3.X R0, PT, PT, R33, -0x1, RZ, P0, !PT ;  /* 0xffffffff21007810 */ /* 0x000fc600007fe4ff */
[----:B------:R1:W-:Y:S04]  /*9db0*/  STL [R1+0xc], R6 ;  /* 0x00000c0601007387 */ /* 0x0003e80000100800 */
[----:B------:R1:W-:Y:S01]  /*9dc0*/  STL [R1+0x140], R5 ;  /* 0x0001400501007387 */ /* 0x0003e20000100800 */
[C---:B------:R-:W-:Y:S03]  /*9dd0*/  HMMA.16816.F32.BF16 R168, R96.reuse, R164, R168 ;  /* 0x000000a460a8723c */ /* 0x040fe600000418a8 */
[----:B------:R1:W-:Y:S04]  /*9de0*/  STL [R1+0x144], R4 ;  /* 0x0001440401007387 */ /* 0x0003e80000100800 */
[----:B------:R1:W-:Y:S01]  /*9df0*/  STL [R1+0x14c], R3 ;  /* 0x00014c0301007387 */ /* 0x0003e20000100800 */
[C---:B------:R-:W-:Y:S03]  /*9e00*/  HMMA.16816.F32.BF16 R152, R96.reuse, R148, R48 ;  /* 0x000000946098723c */ /* 0x040fe60000041830 */
[----:B------:R1:W-:Y:S04]  /*9e10*/  STL [R1+0x8], R0 ;  /* 0x0000080001007387 */ /* 0x0003e80000100800 */
[----:B------:R1:W-:Y:S01]  /*9e20*/  STG.E.U16 desc[UR28][R28.64+0x70], R173 ;  /* 0x000070ad1c007986 */ /* 0x0003e2000c10151c */
[C---:B------:R-:W-:Y:S03]  /*9e30*/  HMMA.16816.F32.BF16 R68, R96.reuse, R80, R68 ;  /* 0x000000506044723c */ /* 0x040fe60000041844 */
[----:B------:R1:W-:Y:S04]  /*9e40*/  STG.E.U16 desc[UR28][R28.64+0x72], R172 ;  /* 0x000072ac1c007986 */ /* 0x0003e8000c10151c */
        /* <DEDUP_REMOVED lines=9> */
[----:B------:R-:W-:-:S07]  /*9ee0*/  UISETP.GT.U32.AND UP0, UPT, UR27, UR18, UPT ;  /* 0x000000121b00728c */ /* 0x000fce000bf04070 */
[----:B------:R-:W-:Y:S02]  /*9ef0*/  HMMA.16816.F32.BF16 R96, R96, R46, R24 ;  /* 0x0000002e6060723c */ /* 0x000fe40000041818 */
[----:B------:R-:W-:-:S03]  /*9f00*/  NOP ;  /* 0x0000000000007918 */ /* 0x000fc60000000000 */
[----:B-1----:R-:W-:-:S15]  /*9f10*/  BRA.U !UP0, `(.L_x_1101) ;  /* 0x0000011508947547 */ /* 0x002fde000b800000 */
[----:B------:R-:W2:Y:S01]  /*9f20*/  LDL.LU R245, [R1+0x4c] ;  /* 0x00004c0001f57983 */ /* 0x000ea20000300800 */
[----:B------:R-:W-:Y:S01]  /*9f30*/  UIADD3 UR27, UPT, UPT, UR22, -0x2, URZ ;  /* 0xfffffffe161b7890 */ /* 0x000fe2000fffe0ff */
[----:B------:R-:W-:-:S04]  /*9f40*/  DEPBAR.LE SB0, 0x0 ;  /* 0x000080000000791a */ /* 0x000fc80000000000 */
[----:B------:R-:W3:Y:S01]  /*9f50*/  LDL.LU R37, [R1+0x44] ;  /* 0x0000440001257983 */ /* 0x000ee20000300800 */
[----:B------:R-:W1:Y:S03]  /*9f60*/  LDCU UR6, c[0x0][0x440] ;  /* 0x00008800ff0677ac */ /* 0x000e660008000800 */
[----:B------:R-:W4:Y:S04]  /*9f70*/  LDL R38, [R1+0x184] ;  /* 0x0001840001267983 */ /* 0x000f280000100800 */
[----:B------:R-:W5:Y:S04]  /*9f80*/  LDL R59, [R1+0x180] ;  /* 0x00018000013b7983 */ /* 0x000f680000100800 */
[----:B------:R-:W2:Y:S04]  /*9f90*/  LDL R58, [R1+0x154] ;  /* 0x00015400013a7983 */ /* 0x000ea80000100800 */
[----:B------:R-:W2:Y:S04]  /*9fa0*/  LDL R39, [R1+0x158] ;  /* 0x0001580001277983 */ /* 0x000ea80000100800 */
[----:B------:R-:W2:Y:S01]  /*9fb0*/  LDL R247, [R1+0x5c] ;  /* 0x00005c0001f77983 */ /* 0x000ea20000100800 */
[----:B------:R-:W-:-:S04]  /*9fc0*/  UIMAD.WIDE.U32 UR40, UR27, UR8, URZ ;  /* 0x000000081b2872a5 */ /* 0x000fc8000f8e00ff */
[----:B------:R-:W-:Y:S02]  /*9fd0*/  USHF.L.U32 UR24, UR40, 0x6, URZ ;  /* 0x0000000628187899 */ /* 0x000fe400080006ff */
[----:B------:R-:W-:Y:S02]  /*9fe0*/  UIMAD.WIDE.U32 UR38, UR27, UR8, URZ ;  /* 0x000000081b2672a5 */ /* 0x000fe4000f8e00ff */
[----:B------:R-:W-:Y:S02]  /*9ff0*/  ULEA UR24, UP0, UR8, UR24, 0x5 ;  /* 0x0000001808187291 */ /* 0x000fe4000f8028ff */
[----:B------:R-:W-:Y:S02]  /*a000*/  UIMAD UR7, UR27, UR9, UR41 ;  /* 0x000000091b0772a4 */ /* 0x000fe4000f8e0229 */
[----:B------:R-:W-:Y:S02]  /*a010*/  IMAD.U32 R6, RZ, RZ, UR38 ;  /* 0x00000026ff067e24 */ /* 0x000fe4000f8e00ff */
[----:B------:R-:W-:Y:S01]  /*a020*/  MOV R5, UR24 ;  /* 0x0000001800057c02 */ /* 0x000fe20008000f00 */
[----:B------:R-:W-:Y:S01]  /*a030*/  USHF.L.U64.HI UR7, UR40, 0x6, UR7 ;  /* 0x0000000628077899 */ /* 0x000fe20008010207 */
[----:B------:R-:W-:Y:S01]  /*a040*/  SHF.R.U32.HI R214, RZ, 0x1, R219 ;  /* 0x00000001ffd67819 */ /* 0x000fe200000116db */
[----:B------:R-:W-:-:S02]  /*a050*/  UIMAD UR20, UR27, UR9, UR39 ;  /* 0x000000091b1472a4 */ /* 0x000fc4000f8e0227 */
[----:B------:R-:W-:Y:S01]  /*a060*/  ULEA.HI.X UR7, UR8, UR7, UR9, 0x5, UP0 ;  /* 0x0000000708077291 */ /* 0x000fe200080f2c09 */
[----:B------:R-:W-:-:S03]  /*a070*/  LOP3.LUT R0, R214, 0x8, RZ, 0xc0, !PT ;  /* 0x00000008d6007812 */ /* 0x000fc600078ec0ff */
[----:B------:R-:W-:Y:S02]  /*a080*/  IMAD.U32 R3, RZ, RZ, UR20 ;  /* 0x00000014ff037e24 */ /* 0x000fe4000f8e00ff */
[C---:B------:R-:W-:Y:S02]  /*a090*/  IMAD.SHL.U32 R246, R219.reuse, 0x10, RZ ;  /* 0x00000010dbf67824 */ /* 0x040fe400078e00ff */
[----:B------:R-:W-:-:S03]  /*a0a0*/  IMAD.SHL.U32 R244, R219, 0x20, RZ ;  /* 0x00000020dbf47824 */ /* 0x000fc600078e00ff */
[----:B------:R-:W-:-:S04]  /*a0b0*/  LOP3.LUT R246, R246, 0x100, RZ, 0xc0, !PT ;  /* 0x00000100f6f67812 */ /* 0x000fc800078ec0ff */
[----:B------:R-:W-:Y:S01]  /*a0c0*/  LOP3.LUT R246, R246, 0x20, R244, 0xf8, !PT ;  /* 0x00000020f6f67812 */ /* 0x000fe200078ef8f4 */
[----:B------:R-:W-:Y:S01]  /*a0d0*/  IMAD.U32 R7, RZ, RZ, UR39 ;  /* 0x00000027ff077e24 */ /* 0x000fe2000f8e00ff */
[----:B------:R-:W-:Y:S01]  /*a0e0*/  BAR.SYNC.DEFER_BLOCKING 0x0 ;  /* 0x0000000000007b1d */ /* 0x000fe20000010000 */
[-C--:B----4-:R-:W-:Y:S02]  /*a0f0*/  LEA R2, P1, R6, R38.reuse, 0x7 ;  /* 0x0000002606027211 */ /* 0x090fe400078238ff */
[----:B------:R-:W-:Y:S01]  /*a100*/  LEA R4, P0, R5, R38, 0x1 ;  /* 0x0000002605047211 */ /* 0x000fe200078008ff */
[----:B------:R-:W-:Y:S01]  /*a110*/  IMAD.SHL.U32 R38, R219, 0x8, RZ ;  /* 0x00000008db267824 */ /* 0x000fe200078e00ff */
[----:B---3--:R-:W-:Y:S01]  /*a120*/  LOP3.LUT R37, R37, R0, RZ, 0x3c, !PT ;  /* 0x0000000025257212 */ /* 0x008fe200078e3cff */
[----:B------:R-:W-:-:S03]  /*a130*/  IMAD.U32 R0, RZ, RZ, UR7 ;  /* 0x00000007ff007e24 */ /* 0x000fc6000f8e00ff */
[----:B------:R-:W-:Y:S02]  /*a140*/  LOP3.LUT R38, R38, 0x18, RZ, 0xc0, !PT ;  /* 0x0000001826267812 */ /* 0x000fe400078ec0ff */
[-C--:B-----5:R-:W-:Y:S02]  /*a150*/  LEA.HI.X R3, R6, R59.reuse, R3, 0x7, P1 ;  /* 0x0000003b06037211 */ /* 0x0a0fe400008f3c03 */
[----:B-1----:R-:W-:Y:S02]  /*a160*/  ISETP.GE.AND P2, PT, R38, UR6, PT ;  /* 0x0000000626007c0c */ /* 0x002fe4000bf46270 */
[----:B--2---:R-:W-:Y:S02]  /*a170*/  ISETP.GE.AND P1, PT, R58, UR6, PT ;  /* 0x000000063a007c0c */ /* 0x004fe4000bf26270 */
[----:B------:R-:W-:Y:S02]  /*a180*/  LEA.HI.X R5, R5, R59, R0, 0x1, P0 ;  /* 0x0000003b05057211 */ /* 0x000fe400000f0c00 */
[----:B------:R-:W-:-:S02]  /*a190*/  ISETP.GE.AND P0, PT, R39, UR6, PT ;  /* 0x0000000627007c0c */ /* 0x000fc4000bf06270 */
[----:B------:R-:W-:-:S04]  /*a1a0*/  SHF.L.U32 R38, R219, 0x5, RZ ;  /* 0x00000005db267819 */ /* 0x000fc800000006ff */
[----:B------:R-:W-:Y:S01]  /*a1b0*/  LOP3.LUT R0, R216, 0x120, R38, 0xf8, !PT ;  /* 0x00000120d8007812 */ /* 0x000fe200078ef826 */
[----:B------:R-:W-:Y:S01]  /*a1c0*/  @!PT LDS RZ, [RZ] ;  /* 0x00000000fffff984 */ /* 0x000fe20000000800 */
[----:B------:R-:W-:Y:S01]  /*a1d0*/  @!PT LDS RZ, [RZ] ;  /* 0x00000000fffff984 */ /* 0x000fe20000000800 */
[----:B------:R-:W-:Y:S01]  /*a1e0*/  @!PT LDS RZ, [RZ] ;  /* 0x00000000fffff984 */ /* 0x000fe20000000800 */
[----:B------:R-:W-:Y:S01]  /*a1f0*/  @!P2 LDGSTS.E.BYPASS.LTC128B.128 [R222+0x9000], desc[UR28][R2.64] ;  /* 0x0900000002deafae */ /* 0x000fe2000b981a1c */
[----:B------:R-:W-:-:S03]  /*a200*/  LOP3.LUT R40, R246, R245, RZ, 0xfc, !PT ;  /* 0x000000f5f6287212 */ /* 0x000fc600078efcff */
[----:B------:R-:W-:Y:S01]  /*a210*/  @P2 STS.128 [R222+0x9000], RZ ;  /* 0x009000ffde002388 */ /* 0x000fe20000000c00 */
[----:B------:R-:W-:-:S03]  /*a220*/  LOP3.LUT R0, R0, R37, RZ, 0xfc, !PT ;  /* 0x0000002500007212 */ /* 0x000fc600078efcff */
        /* <DEDUP_REMOVED lines=9> */
[----:B------:R-:W-:Y:S01]  /*a2c0*/  @!P0 LDGSTS.E.BYPASS.LTC128B.128 [R222+0xb000], desc[UR28][R2.64+0x80] ;  /* 0x0b00008002de8fae */ /* 0x000fe2000b981a1c */
[----:B------:R-:W-:-:S03]  /*a2d0*/  LEA R210, R0, UR5, 0x1 ;  /* 0x0000000500d27c11 */ /* 0x000fc6000f8e08ff */
        /* <DEDUP_REMOVED lines=19> */
[----:B------:R-:W4:Y:S01]  /*a410*/  LDSM.16.M88.4 R64, [R40+0x6800] ;  /* 0x006800002840783b */ /* 0x000f220000000200 */
[----:B------:R-:W-:-:S03]  /*a420*/  IMAD.MOV.U32 R252, RZ, RZ, R247 ;  /* 0x000000fffffc7224 */ /* 0x000fc600078e00f7 */
[----:B------:R-:W-:Y:S01]  /*a430*/  LDSM.16.M88.4 R48, [R40+0x6400] ;  /* 0x006400002830783b */ /* 0x000fe20000000200 */
[C---:B------:R-:W-:Y:S02]  /*a440*/  IMAD.IADD R41, R252.reuse, 0x1, R40 ;  /* 0x00000001fc297824 */ /* 0x040fe400078e0228 */
[----:B------:R-:W-:Y:S01]  /*a450*/  IMAD.IADD R217, R252, 0x1, R210 ;  /* 0x00000001fcd97824 */ /* 0x000fe200078e02d2 */
[----:B------:R-:W-:Y:S04]  /*a460*/  LDSM.16.M88.4 R16, [R210] ;  /* 0x00000000d210783b */ /* 0x000fe80000000200 */
[----:B------:R-:W-:Y:S04]  /*a470*/  LDSM.16.M88.4 R20, [R41+0x6000] ;  /* 0x006000002914783b */ /* 0x000fe80000000200 */
[----:B-1----:R-:W1:Y:S04]  /*a480*/  LDSM.16.M88.4 R4, [R217+0x1000] ;  /* 0x00100000d904783b */ /* 0x002e680000000200 */
[----:B------:R-:W5:Y:S04]  /*a490*/  LDSM.16.M88.4 R52, [R41+0x6c00] ;  /* 0x006c00002934783b */ /* 0x000f680000000200 */
[----:B------:R-:W5:Y:S04]  /*a4a0*/  LDSM.16.M88.4 R56, [R41+0x6800] ;  /* 0x006800002938783b */ /* 0x000f680000000200 */
[----:B------:R-:W5:Y:S01]  /*a4b0*/  LDSM.16.M88.4 R44, [R41+0x6400] ;  /* 0x00640000292c783b */ /* 0x000f620000000200 */
[C---:B--2---:R-:W-:Y:S03]  /*a4c0*/  HMMA.16816.F32.BF16 R192, R8.reuse, R28, RZ ;  /* 0x0000001c08c0723c */ /* 0x044fe600000418ff */
[----:B------:R-:W2:Y:S04]  /*a4d0*/  LDSM.16.M88.4 R12, [R217] ;  /* 0x00000000d90c783b */ /* 0x000ea80000000200 */
[----:B------:R-:W0:Y:S01]  /*a4e0*/  LDGDEPBAR ;  /* 0x00000000000079af */ /* 0x000e220000000000 */
[C---:B---3--:R-:W-:Y:S08]  /*a4f0*/  HMMA.16816.F32.BF16 R104, R8.reuse, R60, RZ ;  /* 0x0000003c0868723c */ /* 0x048ff000000418ff */
[C---:B----4-:R-:W-:Y:S08]  /*a500*/  HMMA.16816.F32.BF16 R176, R8.reuse, R64, RZ ;  /* 0x0000004008b0723c */ /* 0x050ff000000418ff */
[----:B------:R-:W-:Y:S08]  /*a510*/  HMMA.16816.F32.BF16 R172, R8, R66, RZ ;  /* 0x0000004208ac723c */ /* 0x000ff000000418ff */
[C---:B-1----:R-:W-:Y:S08]  /*a520*/  HMMA.16816.F32.BF16 R232, R4.reuse, R20, R192 ;  /* 0x0000001404e8723c */ /* 0x042ff000000418c0 */
[----:B-----5:R-:W-:Y:S08]  /*a530*/  HMMA.16816.F32.BF16 R228, R4, R52, R104 ;  /* 0x0000003404e4723c */ /* 0x020ff00000041868 */
[C---:B------:R-:W-:Y:S08]  /*a540*/  HMMA.16816.F32.BF16 R184, R8.reuse, R48, RZ ;  /* 0x0000003008b8723c */ /* 0x040ff000000418ff */
[C---:B------:R-:W-:Y:S08]  /*a550*/  HMMA.16816.F32.BF16 R188, R8.reuse, R30, RZ ;  /* 0x0000001e08bc723c */ /* 0x040ff000000418ff */
[C---:B------:R-:W-:Y:S08]  /*a560*/  HMMA.16816.F32.BF16 R180, R8.reuse, R50, RZ ;  /* 0x0000003208b4723c */ /* 0x040ff000000418ff */
[----:B------:R-:W-:Y:S08]  /*a570*/  HMMA.16816.F32.BF16 R24, R8, R62, RZ ;  /* 0x0000003e0818723c */ /* 0x000ff000000418ff */
[C---:B------:R-:W-:Y:S08]  /*a580*/  HMMA.16816.F32.BF16 R236, R4.reuse, R56, R176 ;  /* 0x0000003804ec723c */ /* 0x040ff000000418b0 */
[----:B------:R-:W-:Y:S08]  /*a590*/  HMMA.16816.F32.BF16 R192, R4, R58, R172 ;  /* 0x0000003a04c0723c */ /* 0x000ff000000418ac */
[C---:B------:R-:W-:Y:S08]  /*a5a0*/  HMMA.16816.F32.BF16 R104, R16.reuse, R64, RZ ;  /* 0x000000401068723c */ /* 0x040ff000000418ff */
[C---:B------:R-:W-:Y:S08]  /*a5b0*/  HMMA.16816.F32.BF16 R8, R16.reuse, R28, RZ ;  /* 0x0000001c1008723c */ /* 0x040ff000000418ff */
[C---:B------:R-:W-:Y:S08]  /*a5c0*/  HMMA.16816.F32.BF16 R176, R16.reuse, R30, RZ ;  /* 0x0000001e10b0723c */ /* 0x040ff000000418ff */
[C---:B------:R-:W-:Y:S08]  /*a5d0*/  HMMA.16816.F32.BF16 R172, R16.reuse, R48, RZ ;  /* 0x0000003010ac723c */ /* 0x040ff000000418ff */
[C---:B------:R-:W-:Y:S08]  /*a5e0*/  HMMA.16816.F32.BF16 R28, R16.reuse, R60, RZ ;  /* 0x0000003c101c723c */ /* 0x040ff000000418ff */
[----:B------:R-:W-:Y:S08]  /*a5f0*/  HMMA.16816.F32.BF16 R48, R16, R50, RZ ;  /* 0x000000321030723c */ /* 0x000ff000000418ff */
[C---:B------:R-:W-:Y:S08]  /*a600*/  HMMA.16816.F32.BF16 R240, R4.reuse, R44, R184 ;  /* 0x0000002c04f0723c */ /* 0x040ff000000418b8 */
[C---:B------:R-:W-:Y:S08]  /*a610*/  HMMA.16816.F32.BF16 R204, R4.reuse, R22, R188 ;  /* 0x0000001604cc723c */ /* 0x040ff000000418bc */
[----:B------:R-:W-:Y:S08]  /*a620*/  HMMA.16816.F32.BF16 R200, R4, R46, R180 ;  /* 0x0000002e04c8723c */ /* 0x000ff000000418b4 */
[----:B--2---:R-:W-:Y:S08]  /*a630*/  HMMA.16816.F32.BF16 R196, R12, R56, R104 ;  /* 0x000000380cc4723c */ /* 0x004ff00000041868 */
[----:B------:R-:W-:Y:S01]  /*a640*/  HMMA.16816.F32.BF16 R184, R4, R54, R24 ;  /* 0x0000003604b8723c */ /* 0x000fe20000041818 */
[----:B------:R-:W-:Y:S04]  /*a650*/  LDSM.16.M88.4 R4, [R210+0x3000] ;  /* 0x00300000d204783b */ /* 0x000fe80000000200 */
[----:B------:R-:W-:Y:S03]  /*a660*/  LDSM.16.M88.4 R24, [R40+0x7000] ;  /* 0x007000002818783b */ /* 0x000fe60000000200 */
[C---:B------:R-:W-:Y:S01]  /*a670*/  HMMA.16816.F32.BF16 R180, R12.reuse, R20, R8 ;  /* 0x000000140cb4723c */ /* 0x040fe20000041808 */
[----:B------:R-:W-:Y:S07]  /*a680*/  LDSM.16.M88.4 R8, [R210+0x2000] ;  /* 0x00200000d208783b */ /* 0x000fee0000000200 */
[C---:B------:R-:W-:Y:S08]  /*a690*/  HMMA.16816.F32.BF16 R188, R12.reuse, R44, R172 ;  /* 0x0000002c0cbc723c */ /* 0x040ff000000418ac */
[C---:B------:R-:W-:Y:S01]  /*a6a0*/  HMMA.16816.F32.BF16 R104, R12.reuse, R22, R176 ;  /* 0x000000160c68723c */ /* 0x040fe200000418b0 */
[----:B------:R-:W1:Y:S07]  /*a6b0*/  LDSM.16.M88.4 R20, [R40+0x7800] ;  /* 0x007800002814783b */ /* 0x000e6e0000000200 */
[C---:B------:R-:W-:Y:S01]  /*a6c0*/  HMMA.16816.F32.BF16 R172, R12.reuse, R52, R28 ;  /* 0x000000340cac723c */ /* 0x040fe2000004181c */
[----:B------:R-:W2:Y:S07]  /*a6d0*/  LDSM.16.M88.4 R28, [R40+0x7400] ;  /* 0x00740000281c783b */ /* 0x000eae0000000200 */
[----:B------:R-:W-:Y:S01]  /*a6e0*/  HMMA.16816.F32.BF16 R44, R12, R46, R48 ;  /* 0x0000002e0c2c723c */ /* 0x000fe20000041830 */
[----:B------:R-:W3:Y:S07]  /*a6f0*/  LDSM.16.M88.4 R48, [R40+0x7c00] ;  /* 0x007c00002830783b */ /* 0x000eee0000000200 */
[C---:B------:R-:W-:Y:S08]  /*a700*/  HMMA.16816.F32.BF16 R64, R16.reuse, R66, RZ ;  /* 0x000000421040723c */ /* 0x040ff000000418ff */
[----:B------:R-:W-:-:S12]  /*a710*/  HMMA.16816.F32.BF16 R16, R16, R62, RZ ;  /* 0x0000003e1010723c */ /* 0x000fd800000418ff */
[----:B------:R-:W-:Y:S08]  /*a720*/  HMMA.16816.F32.BF16 R56, R12, R58, R64 ;  /* 0x0000003a0c38723c */ /* 0x000ff00000041840 */
[C---:B-1----:R-:W-:Y:S08]  /*a730*/  HMMA.16816.F32.BF16 R244, R4.reuse, R20, R236 ;  /* 0x0000001404f4723c */ /* 0x042ff000000418ec */
[C---:B------:R-:W-:Y:S08]  /*a740*/  HMMA.16816.F32.BF16 R176, R4.reuse, R26, R204 ;  /* 0x0000001a04b0723c */ /* 0x040ff000000418cc */
[C---:B------:R-:W-:Y:S08]  /*a750*/  HMMA.16816.F32.BF16 R232, R4.reuse, R24, R232 ;  /* 0x0000001804e8723c */ /* 0x040ff000000418e8 */
[C---:B--2---:R-:W-:Y:S08]  /*a760*/  HMMA.16816.F32.BF16 R240, R4.reuse, R28, R240 ;  /* 0x0000001c04f0723c */ /* 0x044ff000000418f0 */
[C---:B---3--:R-:W-:Y:S08]  /*a770*/  HMMA.16816.F32.BF16 R228, R4.reuse, R48, R228 ;  /* 0x0000003004e4723c */ /* 0x048ff000000418e4 */
[C---:B------:R-:W-:Y:S08]  /*a780*/  HMMA.16816.F32.BF16 R200, R4.reuse, R30, R200 ;  /* 0x0000001e04c8723c */ /* 0x040ff000000418c8 */
[C---:B------:R-:W-:Y:S08]  /*a790*/  HMMA.16816.F32.BF16 R204, R4.reuse, R22, R192 ;  /* 0x0000001604cc723c */ /* 0x040ff000000418c0 */
[----:B------:R-:W-:Y:S01]  /*a7a0*/  HMMA.16816.F32.BF16 R236, R4, R50, R184 ;  /* 0x0000003204ec723c */ /* 0x000fe200000418b8 */
[----:B------:R-:W-:Y:S07]  /*a7b0*/  LDSM.16.M88.4 R4, [R217+0x3000] ;  /* 0x00300000d904783b */ /* 0x000fee0000000200 */
[C---:B------:R-:W-:Y:S01]  /*a7c0*/  HMMA.16816.F32.BF16 R60, R8.reuse, R30, R44 ;  /* 0x0000001e083c723c */ /* 0x040fe2000004182c */
[----:B------:R-:W1:Y:S07]  /*a7d0*/  LDSM.16.M88.4 R44, [R41+0x7c00] ;  /* 0x007c0000292c783b */ /* 0x000e6e0000000200 */
[----:B------:R-:W-:Y:S08]  /*a7e0*/  HMMA.16816.F32.BF16 R188, R8, R28, R188 ;  /* 0x0000001c08bc723c */ /* 0x000ff000000418bc */
[----:B------:R-:W-:Y:S01]  /*a7f0*/  HMMA.16816.F32.BF16 R64, R12, R54, R16 ;  /* 0x000000360c40723c */ /* 0x000fe20000041810 */
[----:B------:R-:W-:Y:S04]  /*a800*/  LDSM.16.M88.4 R16, [R41+0x7800] ;  /* 0x007800002910783b */ /* 0x000fe80000000200 */
[----:B------:R-:W-:Y:S03]  /*a810*/  LDSM.16.M88.4 R12, [R217+0x2000] ;  /* 0x00200000d90c783b */ /* 0x000fe60000000200 */
[C---:B------:R-:W-:Y:S08]  /*a820*/  HMMA.16816.F32.BF16 R28, R8.reuse, R20, R196 ;  /* 0x00000014081c723c */ /* 0x040ff000000418c4 */
[C---:B------:R-:W-:Y:S01]  /*a830*/  HMMA.16816.F32.BF16 R56, R8.reuse, R22, R56 ;  /* 0x000000160838723c */ /* 0x040fe20000041838 */
[----:B------:R-:W2:Y:S07]  /*a840*/  LDSM.16.M88.4 R20, [R41+0x7400] ;  /* 0x007400002914783b */ /* 0x000eae0000000200 */
[C---:B------:R-:W-:Y:S08]  /*a850*/  HMMA.16816.F32.BF16 R248, R8.reuse, R24, R180 ;  /* 0x0000001808f8723c */ /* 0x040ff000000418b4 */
[----:B------:R-:W-:Y:S01]  /*a860*/  HMMA.16816.F32.BF16 R192, R8, R26, R104 ;  /* 0x0000001a08c0723c */ /* 0x000fe20000041868 */
[----:B------:R-:W3:Y:S07]  /*a870*/  LDSM.16.M88.4 R24, [R41+0x7000] ;  /* 0x007000002918783b */ /* 0x000eee0000000200 */
[----:B-1----:R-:W-:Y:S08]  /*a880*/  HMMA.16816.F32.BF16 R228, R4, R44, R228 ;  /* 0x0000002c04e4723c */ /* 0x002ff000000418e4 */
[C---:B------:R-:W-:Y:S08]  /*a890*/  HMMA.16816.F32.BF16 R52, R8.reuse, R48, R172 ;  /* 0x000000300834723c */ /* 0x040ff000000418ac */
[----:B------:R-:W-:Y:S08]  /*a8a0*/  HMMA.16816.F32.BF16 R184, R8, R50, R64 ;  /* 0x0000003208b8723c */ /* 0x000ff00000041840 */
[C---:B--2---:R-:W-:Y:S08]  /*a8b0*/  HMMA.16816.F32.BF16 R172, R4.reuse, R20, R240 ;  /* 0x0000001404ac723c */ /* 0x044ff000000418f0 */
[C---:B------:R-:W-:Y:S08]  /*a8c0*/  HMMA.16816.F32.BF16 R104, R4.reuse, R22, R200 ;  /* 0x000000160468723c */ /* 0x040ff000000418c8 */
[C---:B------:R-:W-:Y:S08]  /*a8d0*/  HMMA.16816.F32.BF16 R64, R4.reuse, R16, R244 ;  /* 0x000000100440723c */ /* 0x040ff000000418f4 */
[C---:B---3--:R-:W-:Y:S08]  /*a8e0*/  HMMA.16816.F32.BF16 R180, R4.reuse, R24, R232 ;  /* 0x0000001804b4723c */ /* 0x048ff000000418e8 */
[C---:B------:R-:W-:Y:S08]  /*a8f0*/  HMMA.16816.F32.BF16 R176, R4.reuse, R26, R176 ;  /* 0x0000001a04b0723c */ /* 0x040ff000000418b0 */
[C---:B------:R-:W-:Y:S08]  /*a900*/  HMMA.16816.F32.BF16 R200, R4.reuse, R18, R204 ;  /* 0x0000001204c8723c */ /* 0x040ff000000418cc */
[----:B------:R-:W-:Y:S01]  /*a910*/  HMMA.16816.F32.BF16 R236, R4, R46, R236 ;  /* 0x0000002e04ec723c */ /* 0x000fe200000418ec */
[----:B------:R-:W-:Y:S07]  /*a920*/  LDSM.16.M88.4 R4, [R210+0x5000] ;  /* 0x00500000d204783b */ /* 0x000fee0000000200 */
[C---:B------:R-:W-:Y:S08]  /*a930*/  HMMA.16816.F32.BF16 R244, R12.reuse, R24, R248 ;  /* 0x000000180cf4723c */ /* 0x040ff000000418f8 */
[----:B------:R-:W-:Y:S01]  /*a940*/  HMMA.16816.F32.BF16 R240, R12, R26, R192 ;  /* 0x0000001a0cf0723c */ /* 0x000fe200000418c0 */
[----:B------:R-:W1:Y:S01]  /*a950*/  LDSM.16.M88.4 R24, [R40+0x8000] ;  /* 0x008000002818783b */ /* 0x000e620000000200 */
[----:B------:R-:W-:Y:S01]  /*a960*/  IMAD.MOV.U32 R8, RZ, RZ, R228 ;  /* 0x000000ffff087224 */ /* 0x000fe200078e00e4 */
[----:B------:R-:W-:Y:S01]  /*a970*/  MOV R3, R229 ;  /* 0x000000e500037202 */ /* 0x000fe20000000f00 */
[----:B------:R-:W-:-:S02]  /*a980*/  IMAD.MOV.U32 R2, RZ, RZ, R230 ;  /* 0x000000ffff027224 */ /* 0x000fc400078e00e6 */
[----:B------:R-:W-:Y:S02]  /*a990*/  IMAD.MOV.U32 R0, RZ, RZ, R231 ;  /* 0x000000ffff007224 */ /* 0x000fe400078e00e7 */
[C---:B------:R-:W-:Y:S08]  /*a9a0*/  HMMA.16816.F32.BF16 R228, R12.reuse, R20, R188 ;  /* 0x000000140ce4723c */ /* 0x040ff000000418bc */
[C---:B------:R-:W-:Y:S01]  /*a9b0*/  HMMA.16816.F32.BF16 R204, R12.reuse, R22, R60 ;  /* 0x000000160ccc723c */ /* 0x040fe2000004183c */
[----:B------:R-:W-:Y:S01]  /*a9c0*/  IMAD.MOV.U32 R60, RZ, RZ, R8 ;  /* 0x000000ffff3c7224 */ /* 0x000fe200078e0008 */
[----:B------:R-:W2:Y:S04]  /*a9d0*/  LDSM.16.M88.4 R20, [R40+0x8400] ;  /* 0x008400002814783b */ /* 0x000ea80000000200 */
[----:B------:R-:W-:Y:S02]  /*a9e0*/  LDSM.16.M88.4 R8, [R210+0x4000] ;  /* 0x00400000d208783b */ /* 0x000fe40000000200 */
[C---:B------:R-:W-:Y:S02]  /*a9f0*/  HMMA.16816.F32.BF16 R192, R12.reuse, R16, R28 ;  /* 0x000000100cc0723c */ /* 0x040fe4000004181c */
[----:B------:R-:W3:Y:S06]  /*aa00*/  LDSM.16.M88.4 R28, [R40+0x8c00] ;  /* 0x008c0000281c783b */ /* 0x000eec0000000200 */
[C---:B------:R-:W-:Y:S01]  /*aa10*/  HMMA.16816.F32.BF16 R188, R12.reuse, R18, R56 ;  /* 0x000000120cbc723c */ /* 0x040fe20000041838 */
[----:B------:R-:W4:Y:S07]  /*aa20*/  LDSM.16.M88.4 R16, [R40+0x8800] ;  /* 0x008800002810783b */ /* 0x000f2e0000000200 */
[C---:B------:R-:W-:Y:S08]  /*aa30*/  HMMA.16816.F32.BF16 R48, R12.reuse, R44, R52 ;  /* 0x0000002c0c30723c */ /* 0x040ff00000041834 */
[----:B------:R-:W-:Y:S08]  /*aa40*/  HMMA.16816.F32.BF16 R12, R12, R46, R184 ;  /* 0x0000002e0c0c723c */ /* 0x000ff000000418b8 */
[----:B-1----:R-:W-:Y:S01]  /*aa50*/  HMMA.16816.F32.BF16 R180, R4, R24, R180 ;  /* 0x0000001804b4723c */ /* 0x002fe200000418b4 */
[----:B------:R-:W-:Y:S01]  /*aa60*/  MOV R61, R3 ;  /* 0x00000003003d7202 */ /* 0x000fe20000000f00 */
[----:B------:R-:W-:-:S02]  /*aa70*/  IMAD.MOV.U32 R62, RZ, RZ, R2 ;  /* 0x000000ffff3e7224 */ /* 0x000fc400078e0002 */
[----:B------:R-:W-:-:S04]  /*aa80*/  IMAD.MOV.U32 R63, RZ, RZ, R0 ;  /* 0x000000ffff3f7224 */ /* 0x000fc800078e0000 */
[C---:B------:R-:W-:Y:S08]  /*aa90*/  HMMA.16816.F32.BF16 R248, R4.reuse, R26, R176 ;  /* 0x0000001a04f8723c */ /* 0x040ff000000418b0 */
[----:B--2---:R-:W-:Y:S03]  /*aaa0*/  HMMA.16816.F32.BF16 R232, R4, R20, R172 ;  /* 0x0000001404e8723c */ /* 0x004fe600000418ac */
[----:B------:R-:W-:Y:S01]  /*aab0*/  IMAD.MOV.U32 R38, RZ, RZ, R180 ;  /* 0x000000ffff267224 */ /* 0x000fe200078e00b4 */
[----:B------:R-:W-:Y:S01]  /*aac0*/  MOV R3, R181 ;  /* 0x000000b500037202 */ /* 0x000fe20000000f00 */
[----:B------:R-:W-:-:S02]  /*aad0*/  IMAD.MOV.U32 R2, RZ, RZ, R182 ;  /* 0x000000ffff027224 */ /* 0x000fc400078e00b6 */
[----:B------:R-:W-:Y:S01]  /*aae0*/  IMAD.MOV.U32 R0, RZ, RZ, R183 ;  /* 0x000000ffff007224 */ /* 0x000fe200078e00b7 */
[C---:B---3--:R-:W-:Y:S08]  /*aaf0*/  HMMA.16816.F32.BF16 R176, R4.reuse, R28, R60 ;  /* 0x0000001c04b0723c */ /* 0x048ff0000004183c */
[----:B------:R-:W-:Y:S08]  /*ab00*/  HMMA.16816.F32.BF16 R172, R4, R30, R236 ;  /* 0x0000001e04ac723c */ /* 0x000ff000000418ec */
[----:B------:R-:W-:Y:S08]  /*ab10*/  HMMA.16816.F32.BF16 R48, R8, R28, R48 ;  /* 0x0000001c0830723c */ /* 0x000ff00000041830 */
[C---:B------:R-:W-:Y:S08]  /*ab20*/  HMMA.16816.F32.BF16 R196, R4.reuse, R22, R104 ;  /* 0x0000001604c4723c */ /* 0x040ff00000041868 */
[C---:B----4-:R-:W-:Y:S08]  /*ab30*/  HMMA.16816.F32.BF16 R184, R4.reuse, R16, R64 ;  /* 0x0000001004b8723c */ /* 0x050ff00000041840 */
[----:B------:R-:W-:Y:S01]  /*ab40*/  HMMA.16816.F32.BF16 R180, R4, R18, R200 ;  /* 0x0000001204b4723c */ /* 0x000fe200000418c8 */
[----:B------:R-:W-:Y:S07]  /*ab50*/  LDSM.16.M88.4 R4, [R217+0x5000] ;  /* 0x00500000d904783b */ /* 0x000fee0000000200 */
[C---:B------:R-:W-:Y:S01]  /*ab60*/  HMMA.16816.F32.BF16 R28, R8.reuse, R30, R12 ;  /* 0x0000001e081c723c */ /* 0x040fe2000004180c */
[----:B------:R-:W1:Y:S07]  /*ab70*/  LDSM.16.M88.4 R12, [R41+0x8c00] ;  /* 0x008c0000290c783b */ /* 0x000e6e0000000200 */
[C---:B------:R-:W-:Y:S08]  /*ab80*/  HMMA.16816.F32.BF16 R104, R8.reuse, R24, R244 ;  /* 0x000000180868723c */ /* 0x040ff000000418f4 */
[C---:B------:R-:W-:Y:S01]  /*ab90*/  HMMA.16816.F32.BF16 R64, R8.reuse, R26, R240 ;  /* 0x0000001a0840723c */ /* 0x040fe200000418f0 */
[----:B------:R-:W2:Y:S07]  /*aba0*/  LDSM.16.M88.4 R24, [R41+0x8000] ;  /* 0x008000002918783b */ /* 0x000eae0000000200 */
[C---:B------:R-:W-:Y:S08]  /*abb0*/  HMMA.16816.F32.BF16 R60, R8.reuse, R20, R228 ;  /* 0x00000014083c723c */ /* 0x040ff000000418e4 */
[C---:B------:R-:W-:Y:S01]  /*abc0*/  HMMA.16816.F32.BF16 R56, R8.reuse, R22, R204 ;  /* 0x000000160838723c */ /* 0x040fe200000418cc */
[----:B------:R-:W3:Y:S07]  /*abd0*/  LDSM.16.M88.4 R20, [R41+0x8400] ;  /* 0x008400002914783b */ /* 0x000eee0000000200 */
[C---:B------:R-:W-:Y:S08]  /*abe0*/  HMMA.16816.F32.BF16 R52, R8.reuse, R16, R192 ;  /* 0x000000100834723c */ /* 0x040ff000000418c0 */
[----:B------:R-:W-:Y:S01]  /*abf0*/  HMMA.16816.F32.BF16 R44, R8, R18, R188 ;  /* 0x00000012082c723c */ /* 0x000fe200000418bc */
[----:B------:R-:W4:Y:S04]  /*ac00*/  LDSM.16.M88.4 R8, [R217+0x4000] ;  /* 0x00400000d908783b */ /* 0x000f280000000200 */
[----:B------:R-:W5:Y:S01]  /*ac10*/  LDSM.16.M88.4 R16, [R41+0x8800] ;  /* 0x008800002910783b */ /* 0x000f620000000200 */
[----:B------:R-:W-:Y:S01]  /*ac20*/  IMAD.MOV.U32 R200, RZ, RZ, R38 ;  /* 0x000000ffffc87224 */ /* 0x000fe200078e0026 */
[----:B------:R-:W-:Y:S01]  /*ac30*/  MOV R201, R3 ;  /* 0x0000000300c97202 */ /* 0x000fe20000000f00 */
[----:B------:R-:W-:-:S02]  /*ac40*/  IMAD.MOV.U32 R202, RZ, RZ, R2 ;  /* 0x000000ffffca7224 */ /* 0x000fc400078e0002 */
[----:B------:R-:W-:Y:S01]  /*ac50*/  IMAD.MOV.U32 R203, RZ, RZ, R0 ;  /* 0x000000ffffcb7224 */ /* 0x000fe200078e0000 */
[----:B-1----:R-:W-:Y:S01]  /*ac60*/  HMMA.16816.F32.BF16 R236, R4, R14, R172 ;  /* 0x0000000e04ec723c */ /* 0x002fe200000418ac */
[----:B------:R-:W-:-:S07]  /*ac70*/  DEPBAR.LE SB0, 0x0 ;  /* 0x000080000000791a */ /* 0x000fce0000000000 */
[----:B--2---:R-:W-:Y:S01]  /*ac80*/  HMMA.16816.F32.BF16 R192, R4, R24, R200 ;  /* 0x0000001804c0723c */ /* 0x004fe200000418c8 */
[----:B------:R-:W-:-:S07]  /*ac90*/  UISETP.GT.AND UP0, UPT, UR27, UR18, UPT ;  /* 0x000000121b00728c */ /* 0x000fce000bf04270 */
[C---:B------:R-:W-:Y:S08]  /*aca0*/  HMMA.16816.F32.BF16 R248, R4.reuse, R26, R248 ;  /* 0x0000001a04f8723c */ /* 0x040ff000000418f8 */
[----:B---3--:R-:W-:Y:S08]  /*acb0*/  HMMA.16816.F32.BF16 R232, R4, R20, R232 ;  /* 0x0000001404e8723c */ /* 0x008ff000000418e8 */
[C---:B----4-:R-:W-:Y:S08]  /*acc0*/  HMMA.16816.F32.BF16 R172, R8.reuse, R26, R64 ;  /* 0x0000001a08ac723c */ /* 0x050ff00000041840 */
        /* <DEDUP_REMOVED lines=19> */
[----:B------:R-:W-:Y:S01]  /*ae00*/  UIMAD UR6, UR6, UR11, UR39 ;  /* 0x0000000b060672a4 */ /* 0x000fe2000f8e0227 */
[----:B------:R-:W-:Y:S01]  /*ae10*/  IMAD.U32 R0, RZ, RZ, UR38 ;  /* 0x00000026ff007e24 */ /* 0x000fe2000f8e00ff */
[----:B------:R-:W-:Y:S01]  /*ae20*/  ULEA UR7, UP0, UR10, UR7, 0x5 ;  /* 0x000000070a077291 */ /* 0x000fe2000f8028ff */
[----:B------:R-:W-:Y:S01]  /*ae30*/  IMAD.U32 R3, RZ, RZ, UR38 ;  /* 0x00000026ff037e24 */ /* 0x000fe2000f8e00ff */
[----:B------:R-:W-:-:S04]  /*ae40*/  USHF.L.U64.HI UR5, UR38, 0x6, UR6 ;  /* 0x0000000626057899 */ /* 0x000fc80008010206 */
[----:B------:R-:W-:Y:S01]  /*ae50*/  ULEA.HI.X UR5, UR10, UR5, UR11, 0x5, UP0 ;  /* 0x000000050a057291 */ /* 0x000fe200080f2c0b */
[----:B------:R-:W-:Y:S02]  /*ae60*/  IMAD.U32 R2, RZ, RZ, UR7 ;  /* 0x00000007ff027e24 */ /* 0x000fe4000f8e00ff */
[----:B------:R-:W-:-:S03]  /*ae70*/  IMAD.U32 R7, RZ, RZ, UR7 ;  /* 0x00000007ff077e24 */ /* 0x000fc6000f8e00ff */
[----:B------:R-:W-:Y:S02]  /*ae80*/  MOV R6, UR5 ;  /* 0x0000000500067c02 */ /* 0x000fe40008000f00 */
[-C--:B--2---:R-:W-:Y:S02]  /*ae90*/  LEA R4, P4, R0, R39.reuse, 0x7 ;  /* 0x0000002700047211 */ /* 0x084fe400078838ff */
[----:B------:R-:W-:Y:S02]  /*aea0*/  MOV R0, UR6 ;  /* 0x0000000600007c02 */ /* 0x000fe40008000f00 */
[----:B------:R-:W-:Y:S02]  /*aeb0*/  LEA R2, P3, R2, R39, 0x1 ;  /* 0x0000002702027211 */ /* 0x000fe400078608ff */
[-C--:B---3--:R-:W-:Y:S02]  /*aec0*/  LEA.HI.X R5, R3, R38.reuse, R0, 0x7, P4 ;  /* 0x0000002603057211 */ /* 0x088fe400020f3c00 */
        /* <DEDUP_REMOVED lines=32> */
.L_x_1104:
[----:B------:R2:W-:Y:S02]  /*b0d0*/  STS.128 [R222+0x8800], RZ ;  /* 0x008800ffde007388 */ /* 0x0005e40000000c00 */
.L_x_1105:
[----:B------:R-:W-:Y:S05]  /*b0e0*/  BSYNC.RECONVERGENT B0 ;  /* 0x0000000000007941 */ /* 0x000fea0003800200 */
.L_x_1103:
[----:B------:R-:W0:Y:S02]  /*b0f0*/  LDGDEPBAR ;  /* 0x00000000000079af */ /* 0x000e240000000000 */
.L_x_1102:
[----:B-1-3--:R-:W3:Y:S01]  /*b100*/  LDL R2, [R1+0x15c] ;  /* 0x00015c0001027983 */ /* 0x00aee20000100800 */
[----:B------:R-:W-:Y:S02]  /*b110*/  IMAD.U32 R0, RZ, RZ, UR22 ;  /* 0x00000016ff007e24 */ /* 0x000fe4000f8e00ff */
[----:B------:R-:W-:Y:S01]  /*b120*/  IMAD.MOV.U32 R244, RZ, RZ, R37 ;  /* 0x000000fffff47224 */ /* 0x000fe200078e0025 */
[----:B------:R-:W-:Y:S04]  /*b130*/  STL.64 [R1+0x1e8], R74 ;  /* 0x0001e84a01007387 */ /* 0x000fe80000100a00 */
[----:B------:R-:W-:Y:S04]  /*b140*/  STL.64 [R1+0x1e0], R78 ;  /* 0x0001e04e01007387 */ /* 0x000fe80000100a00 */
[----:B------:R-:W-:Y:S04]  /*b150*/  STL.64 [R1+0x1d8], R90 ;  /* 0x0001d85a01007387 */ /* 0x000fe80000100a00 */
[----:B------:R1:W-:Y:S04]  /*b160*/  STL.64 [R1+0x1d0], R94 ;  /* 0x0001d05e01007387 */ /* 0x0003e80000100a00 */
[----:B------:R-:W-:Y:S04]  /*b170*/  STL [R1+0x1b4], R32 ;  /* 0x0001b42001007387 */ /* 0x000fe80000100800 */
        /* <DEDUP_REMOVED lines=11> */
[----:B------:R-:W-:Y:S04]  /*b230*/  STL.64 [R1+0x1c0], R40 ;  /* 0x0001c02801007387 */ /* 0x000fe80000100a00 */
[----:B-1----:R-:W4:Y:S04]  /*b240*/  LDL.64 R94, [R1+0x160] ;  /* 0x00016000015e7983 */ /* 0x002f280000100a00 */
[----:B------:R-:W2:Y:S04]  /*b250*/  LDL.64 R78, [R1+0x130] ;  /* 0x00013000014e7983 */ /* 0x000ea80000100a00 */
[----:B------:R-:W2:Y:S01]  /*b260*/  LDL.64 R90, [R1+0x170] ;  /* 0x00017000015a7983 */ /* 0x000ea20000100a00 */
[----:B---3--:R-:W-:-:S04]  /*b270*/  IMAD R0, R0, 0x40, R2 ;  /* 0x0000004000007824 */ /* 0x008fc800078e0202 */
[C---:B------:R-:W-:Y:S02]  /*b280*/  VIADD R15, R0.reuse, 0xffffff80 ;  /* 0xffffff80000f7836 */ /* 0x040fe40000000000 */
[C---:B------:R-:W-:Y:S02]  /*b290*/  VIADD R14, R0.reuse, 0xffffff81 ;  /* 0xffffff81000e7836 */ /* 0x040fe40000000000 */
[C---:B------:R-:W-:Y:S01]  /*b2a0*/  VIADD R13, R0.reuse, 0xffffff88 ;  /* 0xffffff88000d7836 */ /* 0x040fe20000000000 */
[C---:B------:R-:W-:Y:S02]  /*b2b0*/  ISETP.GT.AND P4, PT, R223.reuse, R15, PT ;  /* 0x0000000fdf00720c */ /* 0x040fe40003f84270 */
[----:B------:R-:W-:Y:S01]  /*b2c0*/  ISETP.GT.AND P3, PT, R223, R14, PT ;  /* 0x0000000edf00720c */ /* 0x000fe20003f64270 */
[----:B------:R-:W-:Y:S01]  /*b2d0*/  VIADD R11, R0, 0xffffff90 ;  /* 0xffffff90000b7836 */ /* 0x000fe20000000000 */
[----:B------:R-:W-:Y:S01]  /*b2e0*/  FSEL R18, R104, -INF , !P4 ;  /* 0xff80000068127808 */ /* 0x000fe20006000000 */
[----:B------:R-:W-:Y:S01]  /*b2f0*/  VIADD R10, R0, 0xffffff91 ;  /* 0xffffff91000a7836 */ /* 0x000fe20000000000 */
[----:B------:R-:W-:-:S02]  /*b300*/  ISETP.GE.AND P4, PT, R14, R226, PT ;  /* 0x000000e20e00720c */ /* 0x000fc40003f86270 */
[----:B------:R-:W-:Y:S02]  /*b310*/  FSEL R17, R105, -INF , !P3 ;  /* 0xff80000069117808 */ /* 0x000fe40005800000 */
[----:B------:R-:W-:Y:S01]  /*b320*/  ISETP.GT.AND P3, PT, R223, R13, PT ;  /* 0x0000000ddf00720c */ /* 0x000fe20003f64270 */
[C---:B------:R-:W-:Y:S01]  /*b330*/  VIADD R12, R0.reuse, 0xffffff89 ;  /* 0xffffff89000c7836 */ /* 0x040fe20000000000 */
[----:B------:R-:W-:Y:S01]  /*b340*/  ISETP.GE.AND P5, PT, R15, R226, PT ;  /* 0x000000e20f00720c */ /* 0x000fe20003fa6270 */
[C---:B------:R-:W-:Y:S01]  /*b350*/  VIADD R8, R0.reuse, 0xffffff99 ;  /* 0xffffff9900087836 */ /* 0x040fe20000000000 */
[----:B------:R-:W-:Y:S01]  /*b360*/  FSEL R39, R17, -INF , !P4 ;  /* 0xff80000011277808 */ /* 0x000fe20006000000 */
[----:B------:R-:W-:Y:S01]  /*b370*/  VIADD R7, R0, 0xffffffa0 ;  /* 0xffffffa000077836 */ /* 0x000fe20000000000 */
[----:B------:R-:W-:Y:S02]  /*b380*/  ISETP.GT.AND P4, PT, R223, R11, PT ;  /* 0x0000000bdf00720c */ /* 0x000fe40003f84270 */
[----:B------:R-:W-:-:S02]  /*b390*/  FSEL R30, R172, -INF , !P3 ;  /* 0xff800000ac1e7808 */ /* 0x000fc40005800000 */
[C---:B------:R-:W-:Y:S01]  /*b3a0*/  ISETP.GT.AND P3, PT, R223.reuse, R10, PT ;  /* 0x0000000adf00720c */ /* 0x040fe20003f64270 */
[----:B------:R-:W-:Y:S01]  /*b3b0*/  VIADD R9, R0, 0xffffff98 ;  /* 0xffffff9800097836 */ /* 0x000fe20000000000 */
[----:B------:R-:W-:Y:S01]  /*b3c0*/  FSEL R31, R18, -INF , !P5 ;  /* 0xff800000121f7808 */ /* 0x000fe20006800000 */
[----:B------:R-:W-:Y:S01]  /*b3d0*/  VIADD R5, R0, 0xffffffa8 ;  /* 0xffffffa800057836 */ /* 0x000fe20000000000 */
[C---:B------:R-:W-:Y:S02]  /*b3e0*/  ISETP.GT.AND P5, PT, R223.reuse, R12, PT ;  /* 0x0000000cdf00720c */ /* 0x040fe40003fa4270 */
[----:B------:R-:W-:Y:S01]  /*b3f0*/  FSEL R28, R64, -INF , !P4 ;  /* 0xff800000401c7808 */ /* 0x000fe20006000000 */
[----:B------:R-:W-:Y:S01]  /*b400*/  VIADD R4, R0, 0xffffffa9 ;  /* 0xffffffa900047836 */ /* 0x000fe20000000000 */
[----:B------:R-:W-:Y:S02]  /*b410*/  ISETP.GT.AND P4, PT, R223, R8, PT ;  /* 0x00000008df00720c */ /* 0x000fe40003f84270 */
[----:B------:R-:W-:-:S02]  /*b420*/  FSEL R27, R65, -INF , !P3 ;  /* 0xff800000411b7808 */ /* 0x000fc40005800000 */
[----:B------:R-:W-:Y:S01]  /*b430*/  ISETP.GT.AND P3, PT, R223, R7, PT ;  /* 0x00000007df00720c */ /* 0x000fe20003f64270 */
[C---:B------:R-:W-:Y:S01]  /*b440*/  VIADD R6, R0.reuse, 0xffffffa1 ;  /* 0xffffffa100067836 */ /* 0x040fe20000000000 */
[----:B------:R-:W-:Y:S01]  /*b450*/  FSEL R29, R173, -INF , !P5 ;  /* 0xff800000ad1d7808 */ /* 0x000fe20006800000 */
[C---:B------:R-:W-:Y:S01]  /*b460*/  VIADD R2, R0.reuse, 0xffffffb1 ;  /* 0xffffffb100027836 */ /* 0x040fe20000000000 */
[----:B------:R-:W-:Y:S02]  /*b470*/  ISETP.GT.AND P5, PT, R223, R9, PT ;  /* 0x00000009df00720c */ /* 0x000fe40003fa4270 */
[----:B------:R-:W-:Y:S01]  /*b480*/  FSEL R25, R61, -INF , !P4 ;  /* 0xff8000003d197808 */ /* 0x000fe20006000000 */
[----:B------:R-:W-:Y:S01]  /*b490*/  VIADD R16, R0, 0xffffffb8 ;  /* 0xffffffb800107836 */ /* 0x000fe20000000000 */
[----:B------:R-:W-:Y:S02]  /*b4a0*/  ISETP.GT.AND P4, PT, R223, R5, PT ;  /* 0x00000005df00720c */ /* 0x000fe40003f84270 */
[----:B------:R-:W-:-:S02]  /*b4b0*/  FSEL R24, R56, -INF , !P3 ;  /* 0xff80000038187808 */ /* 0x000fc40005800000 */
[C---:B------:R-:W-:Y:S01]  /*b4c0*/  ISETP.GT.AND P3, PT, R223.reuse, R4, PT ;  /* 0x00000004df00720c */ /* 0x040fe20003f64270 */
[----:B------:R-:W-:Y:S01]  /*b4d0*/  VIADD R3, R0, 0xffffffb0 ;  /* 0xffffffb000037836 */ /* 0x000fe20000000000 */
[----:B------:R-:W-:Y:S02]  /*b4e0*/  FSEL R26, R60, -INF , !P5 ;  /* 0xff8000003c1a7808 */ /* 0x000fe40006800000 */
[C---:B------:R-:W-:Y:S02]  /*b4f0*/  ISETP.GT.AND P5, PT, R223.reuse, R6, PT ;  /* 0x00000006df00720c */ /* 0x040fe40003fa4270 */
[----:B------:R-:W-:Y:S02]  /*b500*/  FSEL R22, R52, -INF , !P4 ;  /* 0xff80000034167808 */ /* 0x000fe40006000000 */
[----:B------:R-:W-:Y:S02]  /*b510*/  ISETP.GT.AND P4, PT, R223, R2, PT ;  /* 0x00000002df00720c */ /* 0x000fe40003f84270 */
[----:B------:R-:W-:-:S02]  /*b520*/  FSEL R21, R53, -INF , !P3 ;  /* 0xff80000035157808 */ /* 0x000fc40005800000 */
[----:B------:R-:W-:Y:S01]  /*b530*/  ISETP.GT.AND P3, PT, R223, R16, PT ;  /* 0x00000010df00720c */ /* 0x000fe20003f64270 */
[----:B------:R-:W-:Y:S01]  /*b540*/  VIADD R0, R0, 0xffffffb9 ;  /* 0xffffffb900007836 */ /* 0x000fe20000000000 */
[----:B------:R-:W-:Y:S02]  /*b550*/  FSEL R23, R57, -INF , !P5 ;  /* 0xff80000039177808 */ /* 0x000fe40006800000 */
[----:B------:R-:W-:Y:S02]  /*b560*/  ISETP.GT.AND P5, PT, R223, R3, PT ;  /* 0x00000003df00720c */ /* 0x000fe40003fa4270 */
[----:B------:R-:W-:Y:S02]  /*b570*/  FSEL R19, R49, -INF , !P4 ;  /* 0xff80000031137808 */ /* 0x000fe40006000000 */
[----:B------:R-:W-:Y:S02]  /*b580*/  ISETP.GT.AND P4, PT, R34, R15, PT ;  /* 0x0000000f2200720c */ /* 0x000fe40003f84270 */
[----:B------:R-:W-:-:S02]  /*b590*/  FSEL R18, R44, -INF , !P3 ;  /* 0xff8000002c127808 */ /* 0x000fc40005800000 */
[----:B------:R-:W-:Y:S02]  /*b5a0*/  ISETP.GT.AND P3, PT, R34, R14, PT ;  /* 0x0000000e2200720c */ /* 0x000fe40003f64270 */
[----:B------:R-:W-:Y:S02]  /*b5b0*/  FSEL R20, R48, -INF , !P5 ;  /* 0xff80000030147808 */ /* 0x000fe40006800000 */
[----:B------:R-:W-:Y:S02]  /*b5c0*/  ISETP.GT.AND P5, PT, R223, R0, PT ;  /* 0x00000000df00720c */ /* 0x000fe40003fa4270 */
[----:B------:R-:W-:Y:S02]  /*b5d0*/  FSEL R37, R106, -INF , !P4 ;  /* 0xff8000006a257808 */ /* 0x000fe40006000000 */
[----:B------:R-:W-:Y:S02]  /*b5e0*/  ISETP.GE.AND P4, PT, R12, R226, PT ;  /* 0x000000e20c00720c */ /* 0x000fe40003f86270 */
[----:B------:R-:W-:-:S02]  /*b5f0*/  FSEL R38, R107, -INF , !P3 ;  /* 0xff8000006b267808 */ /* 0x000fc40005800000 */
[C---:B------:R-:W-:Y:S02]  /*b600*/  ISETP.GT.AND P3, PT, R34.reuse, R13, PT ;  /* 0x0000000d2200720c */ /* 0x040fe40003f64270 */
[----:B------:R-:W-:Y:S02]  /*b610*/  FSEL R17, R45, -INF , !P5 ;  /* 0xff8000002d117808 */ /* 0x000fe40006800000 */
[----:B------:R-:W-:Y:S02]  /*b620*/  ISETP.GE.AND P5, PT, R13, R226, PT ;  /* 0x000000e20d00720c */ /* 0x000fe40003fa6270 */
[----:B------:R-:W-:Y:S02]  /*b630*/  FSEL R178, R29, -INF , !P4 ;  /* 0xff8000001db27808 */ /* 0x000fe40006000000 */
[----:B------:R-:W-:Y:S02]  /*b640*/  ISETP.GT.AND P4, PT, R34, R12, PT ;  /* 0x0000000c2200720c */ /* 0x000fe40003f84270 */
[----:B------:R-:W-:-:S02]  /*b650*/  FSEL R29, R174, -INF , !P3 ;  /* 0xff800000ae1d7808 */ /* 0x000fc40005800000 */
        /* <DEDUP_REMOVED lines=8> */
[----:B------:R-:W-:Y:S02]  /*b6e0*/  FSEL R27, R66, -INF , !P4 ;  /* 0xff800000421b7808 */ /* 0x000fe40006000000 */
[----:B------:R-:W-:Y:S02]  /*b6f0*/  ISETP.GE.AND P4, PT, R8, R226, PT ;  /* 0x000000e20800720c */ /* 0x000fe40003f86270 */
[----:B------:R-:W-:Y:S02]  /*b700*/  FSEL R28, R67, -INF , !P3 ;  /* 0xff800000431c7808 */ /* 0x000fe40005800000 */
[----:B------:R-:W-:-:S02]  /*b710*/  ISETP.GT.AND P3, PT, R34, R9, PT ;  /* 0x000000092200720c */ /* 0x000fc40003f64270 */
[----:B------:R-:W-:Y:S02]  /*b720*/  ISETP.GE.AND P5, PT, R9, R226, PT ;  /* 0x000000e20900720c */ /* 0x000fe40003fa6270 */
[----:B------:R-:W-:Y:S02]  /*b730*/  FSEL R174, R25, -INF , !P4 ;  /* 0xff80000019ae7808 */ /* 0x000fe40006000000 */
[----:B------:R-:W-:Y:S02]  /*b740*/  ISETP.GT.AND P4, PT, R34, R8, PT ;  /* 0x000000082200720c */ /* 0x000fe40003f84270 */
        /* <DEDUP_REMOVED lines=9> */
[-C--:B------:R-:W-:Y:S02]  /*b7e0*/  ISETP.GE.AND P5, PT, R5, R226.reuse, PT ;  /* 0x000000e20500720c */ /* 0x080fe40003fa6270 */
[----:B------:R-:W-:Y:S02]  /*b7f0*/  FSEL R64, R58, -INF , !P4 ;  /* 0xff8000003a407808 */ /* 0x000fe40006000000 */
[----:B------:R-:W-:Y:S02]  /*b800*/  ISETP.GE.AND P4, PT, R4, R226, PT ;  /* 0x000000e20400720c */ /* 0x000fe40003f86270 */
[----:B------:R-:W-:Y:S02]  /*b810*/  FSEL R65, R59, -INF , !P3 ;  /* 0xff8000003b417808 */ /* 0x000fe40005800000 */
[----:B------:R-:W-:Y:S02]  /*b820*/  FSEL R63, R22, -INF , !P5 ;  /* 0xff800000163f7808 */ /* 0x000fe40006800000 */
[----:B------:R-:W-:-:S02]  /*b830*/  ISETP.GT.AND P3, PT, R34, R5, PT ;  /* 0x000000052200720c */ /* 0x000fc40003f64270 */
[----:B------:R-:W-:Y:S02]  /*b840*/  ISETP.GE.AND P5, PT, R3, R226, PT ;  /* 0x000000e20300720c */ /* 0x000fe40003fa6270 */
[----:B------:R-:W-:Y:S02]  /*b850*/  FSEL R67, R21, -INF , !P4 ;  /* 0xff80000015437808 */ /* 0x000fe40006000000 */
[----:B------:R-:W-:Y:S02]  /*b860*/  ISETP.GT.AND P4, PT, R34, R4, PT ;  /* 0x000000042200720c */ /* 0x000fe40003f84270 */
[----:B------:R-:W-:Y:S02]  /*b870*/  FSEL R66, R54, -INF , !P3 ;  /* 0xff80000036427808 */ /* 0x000fe40005800000 */
[----:B------:R-:W-:Y:S02]  /*b880*/  ISETP.GE.AND P3, PT, R2, R226, PT ;  /* 0x000000e20200720c */ /* 0x000fe40003f66270 */
[----:B------:R-:W-:-:S02]  /*b890*/  FSEL R61, R20, -INF , !P5 ;  /* 0xff800000143d7808 */ /* 0x000fc40006800000 */
[C---:B------:R-:W-:Y:S02]  /*b8a0*/  ISETP.GT.AND P5, PT, R34.reuse, R2, PT ;  /* 0x000000022200720c */ /* 0x040fe40003fa4270 */
[----:B------:R-:W-:Y:S02]  /*b8b0*/  FSEL R172, R55, -INF , !P4 ;  /* 0xff80000037ac7808 */ /* 0x000fe40006000000 */
[C---:B------:R-:W-:Y:S02]  /*b8c0*/  ISETP.GT.AND P4, PT, R34.reuse, R3, PT ;  /* 0x000000032200720c */ /* 0x040fe40003f84270 */
        /* <DEDUP_REMOVED lines=11> */
[----:B------:R-:W-:Y:S02]  /*b980*/  FSEL R56, R17, -INF , !P3 ;  /* 0xff80000011387808 */ /* 0x000fe40005800000 */
[C---:B------:R-:W-:Y:S02]  /*b990*/  ISETP.GT.AND P4, PT, R35.reuse, R14, PT ;  /* 0x0000000e2300720c */ /* 0x040fe40003f84270 */
        /* <DEDUP_REMOVED lines=8> */
[C---:B------:R-:W-:Y:S02]  /*ba20*/  ISETP.GT.AND P5, PT, R35.reuse, R9, PT ;  /* 0x000000092300720c */ /* 0x040fe40003fa4270 */
[----:B------:R-:W-:Y:S02]  /*ba30*/  FSEL R21, R232, -INF , !P4 ;  /* 0xff800000e8157808 */ /* 0x000fe40006000000 */
        /* <DEDUP_REMOVED lines=18> */
[----:B------:R-:W-:Y:S02]  /*bb60*/  ISETP.GE.AND P4, PT, R15, R225, PT ;  /* 0x000000e10f00720c */ /* 0x000fe40003f86270 */
[----:B------:R-:W-:Y:S02]  /*bb70*/  FSEL R192, R236, -INF , !P3 ;  /* 0xff800000ecc07808 */ /* 0x000fe40005800000 */
[----:B------:R-:W-:Y:S02]  /*bb80*/  FSEL R193, R237, -INF , !P5 ;  /* 0xff800000edc17808 */ /* 0x000fe40006800000 */
[----:B------:R-:W-:-:S02]  /*bb90*/  ISETP.GT.AND P3, PT, R36, R15, PT ;  /* 0x0000000f2400720c */ /* 0x000fc40003f64270 */
[----:B------:R-:W-:Y:S02]  /*bba0*/  ISETP.GE.AND P5, PT, R15, R209, PT ;  /* 0x000000d10f00720c */ /* 0x000fe40003fa6270 */
[----:B------:R-:W-:Y:S02]  /*bbb0*/  FSEL R26, R37, -INF , !P4 ;  /* 0xff800000251a7808 */ /* 0x000fe40006000000 */
[----:B------:R-:W-:Y:S02]  /*bbc0*/  ISETP.GE.AND P4, PT, R15, R208, PT ;  /* 0x000000d00f00720c */ /* 0x000fe40003f86270 */
[----:B------:R-:W-:Y:S02]  /*bbd0*/  FSEL R15, R194, -INF , !P3 ;  /* 0xff800000c20f7808 */ /* 0x000fe40005800000 */
[----:B------:R-:W-:Y:S02]  /*bbe0*/  FSEL R59, R17, -INF , !P5 ;  /* 0xff800000113b7808 */ /* 0x000fe40006800000 */
[----:B------:R-:W-:-:S02]  /*bbf0*/  ISETP.GE.AND P5, PT, R14, R225, PT ;  /* 0x000000e10e00720c */ /* 0x000fc40003fa6270 */
[----:B------:R-:W-:Y:S02]  /*bc00*/  ISETP.GT.AND P3, PT, R36, R14, PT ;  /* 0x0000000e2400720c */ /* 0x000fe40003f64270 */
[----:B------:R-:W-:Y:S02]  /*bc10*/  FSEL R191, R15, -INF , !P4 ;  /* 0xff8000000fbf7808 */ /* 0x000fe40006000000 */
[----:B------:R-:W-:Y:S02]  /*bc20*/  ISETP.GE.AND P4, PT, R14, R209, PT ;  /* 0x000000d10e00720c */ /* 0x000fe40003f86270 */
[----:B------:R-:W-:Y:S02]  /*bc30*/  FSEL R46, R38, -INF , !P5 ;  /* 0xff800000262e7808 */ /* 0x000fe40006800000 */
[----:B------:R-:W-:Y:S02]  /*bc40*/  ISETP.GE.AND P5, PT, R14, R208, PT ;  /* 0x000000d00e00720c */ /* 0x000fe40003fa6270 */
[----:B------:R-:W-:-:S02]  /*bc50*/  FSEL R14, R195, -INF , !P3 ;  /* 0xff800000c30e7808 */ /* 0x000fc40005800000 */
        /* <DEDUP_REMOVED lines=8> */
[----:B------:R-:W-:Y:S02]  /*bce0*/  ISETP.GE.AND P4, PT, R12, R225, PT ;  /* 0x000000e10c00720c */ /* 0x000fe40003f86270 */
[----:B------:R-:W-:Y:S02]  /*bcf0*/  FSEL R54, R19, -INF , !P5 ;  /* 0xff80000013367808 */ /* 0x000fe40006800000 */
[----:B------:R-:W-:Y:S02]  /*bd00*/  FSEL R189, R13, -INF , !P3 ;  /* 0xff8000000dbd7808 */ /* 0x000fe40005800000 */
[----:B------:R-:W-:-:S02]  /*bd10*/  FSEL R51, R30, -INF , !P4 ;  /* 0xff8000001e337808 */ /* 0x000fc40006000000 */
[----:B------:R-:W-:Y:S02]  /*bd20*/  ISETP.GE.AND P5, PT, R12, R209, PT ;  /* 0x000000d10c00720c */ /* 0x000fe40003fa6270 */
[----:B------:R-:W-:Y:S02]  /*bd30*/  ISETP.GT.AND P3, PT, R36, R12, PT ;  /* 0x0000000c2400720c */ /* 0x000fe40003f64270 */
[----:B------:R-:W-:Y:S02]  /*bd40*/  ISETP.GE.AND P4, PT, R12, R208, PT ;  /* 0x000000d00c00720c */ /* 0x000fe40003f86270 */
[----:B------:R-:W-:-:S04]  /*bd50*/  FMNMX3.FTZ R12, R103, R31, R39, !PT ;  /* 0x0000001f670c7276 */ /* 0x000fc80007810027 */
[----:B------:R-:W-:Y:S02]  /*bd60*/  FMNMX3.FTZ R12, R12, R179, R178, !PT ;  /* 0x000000b30c0c7276 */ /* 0x000fe400078100b2 */
[----:B------:R-:W-:Y:S02]  /*bd70*/  FSEL R13, R251, -INF , !P3 ;  /* 0xff800000fb0d7808 */ /* 0x000fe40005800000 */
[----:B------:R-:W-:Y:S02]  /*bd80*/  FMNMX3.FTZ R12, R12, R177, R176, !PT ;  /* 0x000000b10c0c7276 */ /* 0x000fe400078100b0 */
[----:B------:R-:W-:Y:S02]  /*bd90*/  ISETP.GE.AND P3, PT, R11, R225, PT ;  /* 0x000000e10b00720c */ /* 0x000fe40003f66270 */
[----:B------:R-:W-:Y:S02]  /*bda0*/  FMNMX3.FTZ R12, R12, R175, R174, !PT ;  /* 0x000000af0c0c7276 */ /* 0x000fe400078100ae */
[----:B------:R-:W-:-:S02]  /*bdb0*/  FSEL R52, R20, -INF , !P5 ;  /* 0xff80000014347808 */ /* 0x000fc40006800000 */
[----:B------:R-:W-:Y:S02]  /*bdc0*/  FSEL R187, R13, -INF , !P4 ;  /* 0xff8000000dbb7808 */ /* 0x000fe40006000000 */
[----:B------:R-:W-:Y:S02]  /*bdd0*/  FSEL R48, R27, -INF , !P3 ;  /* 0xff8000001b307808 */ /* 0x000fe40005800000 */
[C---:B------:R-:W-:Y:S02]  /*bde0*/  ISETP.GE.AND P5, PT, R11.reuse, R209, PT ;  /* 0x000000d10b00720c */ /* 0x040fe40003fa6270 */
[----:B------:R-:W-:Y:S02]  /*bdf0*/  ISETP.GT.AND P4, PT, R36, R11, PT ;  /* 0x0000000b2400720c */ /* 0x000fe40003f84270 */
[----:B------:R-:W-:Y:S02]  /*be00*/  ISETP.GE.AND P3, PT, R11, R208, PT ;  /* 0x000000d00b00720c */ /* 0x000fe40003f66270 */
[----:B------:R-:W-:-:S02]  /*be10*/  FMNMX3.FTZ R11, R12, R106, R104, !PT ;  /* 0x0000006a0c0b7276 */ /* 0x000fc40007810068 */
[----:B------:R-:W-:Y:S02]  /*be20*/  FSEL R12, R234, -INF , !P4 ;  /* 0xff800000ea0c7808 */ /* 0x000fe40006000000 */
[----:B------:R-:W-:Y:S02]  /*be30*/  FMNMX3.FTZ R11, R11, R63, R67, !PT ;  /* 0x0000003f0b0b7276 */ /* 0x000fe40007810043 */
[----:B------:R-:W-:Y:S02]  /*be40*/  ISETP.GE.AND P4, PT, R10, R225, PT ;  /* 0x000000e10a00720c */ /* 0x000fe40003f86270 */
[----:B------:R-:W-:Y:S02]  /*be50*/  FSEL R49, R21, -INF , !P5 ;  /* 0xff80000015317808 */ /* 0x000fe40006800000 */
[----:B------:R-:W-:Y:S02]  /*be60*/  FSEL R185, R12, -INF , !P3 ;  /* 0xff8000000cb97808 */ /* 0x000fe40005800000 */
[----:B------:R-:W-:-:S02]  /*be70*/  FMNMX3.FTZ R11, R11, R61, R60, !PT ;  /* 0x0000003d0b0b7276 */ /* 0x000fc4000781003c */
[----:B------:R-:W-:Y:S02]  /*be80*/  ISETP.GE.AND P5, PT, R10, R209, PT ;  /* 0x000000d10a00720c */ /* 0x000fe40003fa6270 */
[----:B------:R-:W-:Y:S02]  /*be90*/  ISETP.GT.AND P3, PT, R36, R10, PT ;  /* 0x0000000a2400720c */ /* 0x000fe40003f64270 */
[----:B------:R-:W-:Y:S02]  /*bea0*/  FSEL R45, R28, -INF , !P4 ;  /* 0xff8000001c2d7808 */ /* 0x000fe40006000000 */
[----:B------:R-:W-:Y:S02]  /*beb0*/  ISETP.GE.AND P4, PT, R10, R208, PT ;  /* 0x000000d00a00720c */ /* 0x000fe40003f86270 */
[----:B------:R-:W-:Y:S02]  /*bec0*/  FMNMX3.FTZ R10, R11, R57, R56, !PT ;  /* 0x000000390b0a7276 */ /* 0x000fe40007810038 */
[----:B------:R-:W-:-:S02]  /*bed0*/  FSEL R11, R235, -INF , !P3 ;  /* 0xff800000eb0b7808 */ /* 0x000fc40005800000 */
[----:B------:R-:W-:Y:S02]  /*bee0*/  FSEL R47, R22, -INF , !P5 ;  /* 0xff800000162f7808 */ /* 0x000fe40006800000 */
[----:B------:R-:W-:Y:S02]  /*bef0*/  ISETP.GE.AND P5, PT, R9, R225, PT ;  /* 0x000000e10900720c */ /* 0x000fe40003fa6270 */
[----:B------:R-:W-:Y:S02]  /*bf00*/  ISETP.GT.AND P3, PT, R36, R9, PT ;  /* 0x000000092400720c */ /* 0x000fe40003f64270 */
[----:B------:R-:W-:Y:S02]  /*bf10*/  FSEL R183, R11, -INF , !P4 ;  /* 0xff8000000bb77808 */ /* 0x000fe40006000000 */
[----:B------:R-:W-:Y:S02]  /*bf20*/  ISETP.GE.AND P4, PT, R9, R209, PT ;  /* 0x000000d10900720c */ /* 0x000fe40003f86270 */
[----:B------:R-:W-:-:S02]  /*bf30*/  FSEL R42, R42, -INF , !P5 ;  /* 0xff8000002a2a7808 */ /* 0x000fc40006800000 */
[----:B------:R-:W-:Y:S02]  /*bf40*/  ISETP.GE.AND P5, PT, R9, R208, PT ;  /* 0x000000d00900720c */ /* 0x000fe40003fa6270 */
[----:B------:R-:W-:Y:S01]  /*bf50*/  FSEL R9, R198, -INF , !P3 ;  /* 0xff800000c6097808 */ /* 0x000fe20005800000 */
[----:B------:R-:W1:Y:S01]  /*bf60*/  SHFL.BFLY PT, R12, R10, 0x2, 0x1f ;  /* 0x0c401f000a0c7f89 */ /* 0x000e6200000e0000 */
[----:B------:R-:W-:Y:S02]  /*bf70*/  ISETP.GE.AND P3, PT, R8, R225, PT ;  /* 0x000000e10800720c */ /* 0x000fe40003f66270 */
[----:B------:R-:W-:Y:S02]  /*bf80*/  FSEL R44, R23, -INF , !P4 ;  /* 0xff800000172c7808 */ /* 0x000fe40006000000 */
[----:B------:R-:W-:Y:S02]  /*bf90*/  ISETP.GT.AND P4, PT, R36, R8, PT ;  /* 0x000000082400720c */ /* 0x000fe40003f84270 */
[----:B------:R-:W-:-:S02]  /*bfa0*/  FSEL R182, R9, -INF , !P5 ;  /* 0xff80000009b67808 */ /* 0x000fc40006800000 */
[----:B------:R-:W-:Y:S02]  /*bfb0*/  FSEL R38, R43, -INF , !P3 ;  /* 0xff8000002b267808 */ /* 0x000fe40005800000 */
[C---:B------:R-:W-:Y:S02]  /*bfc0*/  ISETP.GE.AND P5, PT, R8.reuse, R209, PT ;  /* 0x000000d10800720c */ /* 0x040fe40003fa6270 */
[----:B------:R-:W-:Y:S02]  /*bfd0*/  ISETP.GE.AND P3, PT, R8, R208, PT ;  /* 0x000000d00800720c */ /* 0x000fe40003f66270 */
[----:B------:R-:W-:Y:S02]  /*bfe0*/  FSEL R8, R199, -INF , !P4 ;  /* 0xff800000c7087808 */ /* 0x000fe40006000000 */
[----:B------:R-:W-:Y:S02]  /*bff0*/  FSEL R43, R24, -INF , !P5 ;  /* 0xff800000182b7808 */ /* 0x000fe40006800000 */
[----:B------:R-:W-:-:S02]  /*c000*/  ISETP.GE.AND P5, PT, R7, R225, PT ;  /* 0x000000e10700720c */ /* 0x000fc40003fa6270 */
[----:B------:R-:W-:Y:S02]  /*c010*/  FSEL R180, R8, -INF , !P3 ;  /* 0xff80000008b47808 */ /* 0x000fe40005800000 */
[----:B------:R-:W-:Y:S02]  /*c020*/  ISETP.GT.AND P3, PT, R36, R7, PT ;  /* 0x000000072400720c */ /* 0x000fe40003f64270 */
[C---:B------:R-:W-:Y:S02]  /*c030*/  ISETP.GE.AND P4, PT, R7.reuse, R209, PT ;  /* 0x000000d10700720c */ /* 0x040fe40003f86270 */
[----:B------:R-:W-:Y:S02]  /*c040*/  FSEL R34, R64, -INF , !P5 ;  /* 0xff80000040227808 */ /* 0x000fe40006800000 */
[----:B------:R-:W-:Y:S02]  /*c050*/  ISETP.GE.AND P5, PT, R7, R208, PT ;  /* 0x000000d00700720c */ /* 0x000fe40003fa6270 */
[----:B------:R-:W-:-:S02]  /*c060*/  FSEL R8, R202, -INF , !P3 ;  /* 0xff800000ca087808 */ /* 0x000fc40005800000 */
[----:B------:R-:W-:Y:S02]  /*c070*/  FSEL R37, R25, -INF , !P4 ;  /* 0xff80000019257808 */ /* 0x000fe40006000000 */
[----:B------:R-:W-:Y:S02]  /*c080*/  ISETP.GE.AND P4, PT, R6, R225, PT ;  /* 0x000000e10600720c */ /* 0x000fe40003f86270 */
[----:B------:R-:W-:Y:S02]  /*c090*/  FSEL R173, R8, -INF , !P5 ;  /* 0xff80000008ad7808 */ /* 0x000fe40006800000 */
[----:B------:R-:W-:Y:S02]  /*c0a0*/  ISETP.GT.AND P3, PT, R36, R6, PT ;  /* 0x000000062400720c */ /* 0x000fe40003f64270 */
[----:B------:R-:W-:Y:S02]  /*c0b0*/  ISETP.GE.AND P5, PT, R6, R209, PT ;  /* 0x000000d10600720c */ /* 0x000fe40003fa6270 */
[----:B------:R-:W-:-:S02]  /*c0c0*/  FSEL R28, R65, -INF , !P4 ;  /* 0xff800000411c7808 */ /* 0x000fc40006000000 */
[----:B------:R-:W-:Y:S02]  /*c0d0*/  ISETP.GE.AND P4, PT, R6, R208, PT ;  /* 0x000000d00600720c */ /* 0x000fe40003f86270 */
[----:B------:R-:W-:Y:S02]  /*c0e0*/  FSEL R6, R203, -INF , !P3 ;  /* 0xff800000cb067808 */ /* 0x000fe40005800000 */
[----:B------:R-:W-:Y:S02]  /*c0f0*/  FSEL R30, R50, -INF , !P5 ;  /* 0xff800000321e7808 */ /* 0x000fe40006800000 */
[----:B-1----:R-:W-:Y:S02]  /*c100*/  FMNMX.FTZ R7, R10, R12, !PT ;  /* 0x0000000c0a077209 */ /* 0x002fe40007810000 */
[----:B------:R-:W-:Y:S02]  /*c110*/  ISETP.GE.AND P5, PT, R5, R225, PT ;  /* 0x000000e10500720c */ /* 0x000fe40003fa6270 */
[----:B------:R-:W-:-:S02]  /*c120*/  ISETP.GT.AND P3, PT, R36, R5, PT ;  /* 0x000000052400720c */ /* 0x000fc40003f64270 */
[----:B------:R-:W-:Y:S01]  /*c130*/  FSEL R105, R6, -INF , !P4 ;  /* 0xff80000006697808 */ /* 0x000fe20006000000 */
[----:B------:R-:W1:Y:S01]  /*c140*/  SHFL.BFLY PT, R8, R7, 0x1, 0x1f ;  /* 0x0c201f0007087f89 */ /* 0x000e6200000e0000 */
[C---:B------:R-:W-:Y:S02]  /*c150*/  ISETP.GE.AND P4, PT, R5.reuse, R209, PT ;  /* 0x000000d10500720c */ /* 0x040fe40003f86270 */
[----:B------:R-:W-:Y:S02]  /*c160*/  FSEL R24, R66, -INF , !P5 ;  /* 0xff80000042187808 */ /* 0x000fe40006800000 */
[----:B------:R-:W-:Y:S02]  /*c170*/  ISETP.GE.AND P5, PT, R5, R208, PT ;  /* 0x000000d00500720c */ /* 0x000fe40003fa6270 */
[----:B------:R-:W-:Y:S02]  /*c180*/  FSEL R5, R206, -INF , !P3 ;  /* 0xff800000ce057808 */ /* 0x000fe40005800000 */
[----:B------:R-:W-:-:S02]  /*c190*/  ISETP.GE.AND P3, PT, R4, R225, PT ;  /* 0x000000e10400720c */ /* 0x000fc40003f66270 */
[----:B------:R-:W-:Y:S02]  /*c1a0*/  FSEL R29, R58, -INF , !P4 ;  /* 0xff8000003a1d7808 */ /* 0x000fe40006000000 */
[----:B------:R-:W-:Y:S02]  /*c1b0*/  ISETP.GT.AND P4, PT, R36, R4, PT ;  /* 0x000000042400720c */ /* 0x000fe40003f84270 */
[----:B------:R-:W-:Y:S02]  /*c1c0*/  FSEL R66, R5, -INF , !P5 ;  /* 0xff80000005427808 */ /* 0x000fe40006800000 */
[----:B------:R-:W-:Y:S02]  /*c1d0*/  FSEL R23, R172, -INF , !P3 ;  /* 0xff800000ac177808 */ /* 0x000fe40005800000 */
[C---:B------:R-:W-:Y:S02]  /*c1e0*/  ISETP.GE.AND P5, PT, R4.reuse, R209, PT ;  /* 0x000000d10400720c */ /* 0x040fe40003fa6270 */
[----:B------:R-:W-:-:S02]  /*c1f0*/  ISETP.GE.AND P3, PT, R4, R208, PT ;  /* 0x000000d00400720c */ /* 0x000fc40003f66270 */
[----:B------:R-:W-:Y:S01]  /*c200*/  FSEL R4, R207, -INF , !P4 ;  /* 0xff800000cf047808 */ /* 0x000fe20006000000 */
[----:B------:R-:W3:Y:S01]  /*c210*/  S2R R245, SR_TID.X ;  /* 0x0000000000f57919 */ /* 0x000ee20000002100 */
[----:B------:R-:W-:Y:S02]  /*c220*/  ISETP.GE.AND P4, PT, R3, R225, PT ;  /* 0x000000e10300720c */ /* 0x000fe40003f86270 */
[----:B------:R-:W-:Y:S02]  /*c230*/  FSEL R25, R62, -INF , !P5 ;  /* 0xff8000003e197808 */ /* 0x000fe40006800000 */
[----:B------:R-:W-:Y:S02]  /*c240*/  FSEL R62, R4, -INF , !P3 ;  /* 0xff800000043e7808 */ /* 0x000fe40005800000 */
[----:B------:R-:W-:Y:S01]  /*c250*/  FSEL R22, R181, -INF , !P4 ;  /* 0xff800000b5167808 */ /* 0x000fe20006000000 */
[----:B------:R-:W2:Y:S01]  /*c260*/  S2R R246, SR_CTAID.X ;  /* 0x0000000000f67919 */ /* 0x000ea20000002500 */
[----:B------:R-:W-:-:S02]  /*c270*/  ISETP.GE.AND P5, PT, R3, R209, PT ;  /* 0x000000d10300720c */ /* 0x000fc40003fa6270 */
[----:B------:R-:W-:Y:S02]  /*c280*/  ISETP.GT.AND P3, PT, R36, R3, PT ;  /* 0x000000032400720c */ /* 0x000fe40003f64270 */
[----:B------:R-:W-:Y:S02]  /*c290*/  ISETP.GE.AND P4, PT, R3, R208, PT ;  /* 0x000000d00300720c */ /* 0x000fe40003f86270 */
[----:B------:R-:W-:-:S04]  /*c2a0*/  FMNMX3.FTZ R3, R100, R26, R46, !PT ;  /* 0x0000001a64037276 */ /* 0x000fc8000781002e */
[----:B------:R-:W-:Y:S02]  /*c2b0*/  FMNMX3.FTZ R3, R3, R53, R51, !PT ;  /* 0x0000003503037276 */ /* 0x000fe40007810033 */
[----:B------:R-:W-:Y:S02]  /*c2c0*/  FSEL R4, R230, -INF , !P3 ;  /* 0xff800000e6047808 */ /* 0x000fe40005800000 */
[----:B------:R-:W-:Y:S02]  /*c2d0*/  FSEL R21, R107, -INF , !P5 ;  /* 0xff8000006b157808 */ /* 0x000fe40006800000 */
[----:B------:R-:W-:Y:S02]  /*c2e0*/  ISETP.GE.AND P5, PT, R2, R225, PT ;  /* 0x000000e10200720c */ /* 0x000fe40003fa6270 */
[----:B------:R-:W-:Y:S02]  /*c2f0*/  FMNMX3.FTZ R3, R3, R48, R45, !PT ;  /* 0x0000003003037276 */ /* 0x000fe4000781002d */
[----:B-1----:R-:W-:-:S02]  /*c300*/  FMNMX.FTZ R32, R7, R8, !PT ;  /* 0x0000000807207209 */ /* 0x002fc40007810000 */
[----:B------:R-:W-:Y:S02]  /*c310*/  ISETP.GE.AND P3, PT, R2, R209, PT ;  /* 0x000000d10200720c */ /* 0x000fe40003f66270 */
[----:B------:R-:W-:Y:S01]  /*c320*/  FSEL R58, R4, -INF , !P4 ;  /* 0xff800000043a7808 */ /* 0x000fe20006000000 */
[----:B------:R-:W-:Y:S01]  /*c330*/  ULEA UR5, UR22, 0xfffffffc, 0x1 ;  /* 0xfffffffc16057891 */ /* 0x000fe2000f8e08ff */
[----:B------:R-:W-:Y:S02]  /*c340*/  FSEL R20, R184, -INF , !P5 ;  /* 0xff800000b8147808 */ /* 0x000fe40006800000 */
[----:B------:R-:W-:Y:S01]  /*c350*/  FMNMX3.FTZ R4, R3, R42, R38, !PT ;  /* 0x0000002a03047276 */ /* 0x000fe20007810026 */
[----:B------:R-:W-:Y:S01]  /*c360*/  IMAD.U32 R3, RZ, RZ, UR35 ;  /* 0x00000023ff037e24 */ /* 0x000fe2000f8e00ff */
[----:B------:R-:W-:Y:S02]  /*c370*/  ISETP.GT.AND P4, PT, R36, R2, PT ;  /* 0x000000022400720c */ /* 0x000fe40003f84270 */
[----:B------:R-:W-:Y:S01]  /*c380*/  ISETP.GE.AND P5, PT, R2, R208, PT ;  /* 0x000000d00200720c */ /* 0x000fe20003fa6270 */
[----:B------:R-:W-:Y:S01]  /*c390*/  FMUL.FTZ R2, R32, UR36 ;  /* 0x0000002420027c20 */ /* 0x000fe20008410000 */
[----:B------:R-:W-:-:S02]  /*c3a0*/  FSEL R19, R35, -INF , !P3 ;  /* 0xff80000023137808 */ /* 0x000fc40005800000 */
[----:B------:R-:W-:Y:S02]  /*c3b0*/  FSETP.NEU.FTZ.AND P3, PT, R32, -INF , PT ;  /* 0xff8000002000780b */ /* 0x000fe40003f7d000 */
[----:B------:R-:W-:Y:S02]  /*c3c0*/  FMNMX3.FTZ R4, R4, R34, R28, !PT ;  /* 0x0000002204047276 */ /* 0x000fe4000781001c */
[----:B------:R-:W-:Y:S02]  /*c3d0*/  FSEL R9, R231, -INF , !P4 ;  /* 0xff800000e7097808 */ /* 0x000fe40006000000 */
[----:B------:R-:W-:Y:S02]  /*c3e0*/  FSEL R2, R2, RZ, P3 ;  /* 0x000000ff02027208 */ /* 0x000fe40001800000 */
[----:B------:R-:W-:Y:S02]  /*c3f0*/  FSEL R184, R32, RZ, P3 ;  /* 0x000000ff20b87208 */ /* 0x000fe40001800000 */
[----:B----4-:R-:W-:-:S02]  /*c400*/  LOP3.LUT R6, R3, UR5, R95, 0x96, !PT ;  /* 0x0000000503067c12 */ /* 0x010fc4000f8e965f */
[-C--:B------:R-:W-:Y:S02]  /*c410*/  ISETP.GE.AND P4, PT, R16, R225.reuse, PT ;  /* 0x000000e11000720c */ /* 0x080fe40003f86270 */
[----:B------:R-:W-:Y:S02]  /*c420*/  ISETP.GE.AND P3, PT, R0, R225, PT ;  /* 0x000000e10000720c */ /* 0x000fe40003f66270 */
[----:B------:R-:W-:Y:S02]  /*c430*/  FMNMX3.FTZ R3, R4, R24, R23, !PT ;  /* 0x0000001804037276 */ /* 0x000fe40007810017 */
[----:B------:R-:W-:Y:S02]  /*c440*/  FSEL R18, R186, -INF , !P4 ;  /* 0xff800000ba127808 */ /* 0x000fe40006000000 */
[----:B------:R-:W-:Y:S02]  /*c450*/  FSEL R17, R188, -INF , !P3 ;  /* 0xff800000bc117808 */ /* 0x000fe40005800000 */
[----:B------:R-:W-:-:S02]  /*c460*/  FMNMX3.FTZ R3, R3, R22, R20, !PT ;  /* 0x0000001603037276 */ /* 0x000fc40007810014 */
[----:B---3--:R-:W-:Y:S02]  /*c470*/  SHF.R.U32.HI R245, RZ, 0x5, R245 ;  /* 0x00000005fff57819 */ /* 0x008fe400000116f5 */
[----:B------:R-:W-:-:S03]  /*c480*/  FMNMX3.FTZ R3, R3, R18, R17, !PT ;  /* 0x0000001203037276 */ /* 0x000fc60007810011 */
[----:B--2---:R-:W-:Y:S02]  /*c490*/  IMAD R246, R246, 0x8, R245 ;  /* 0x00000008f6f67824 */ /* 0x004fe400078e02f5 */
[----:B------:R-:W1:Y:S01]  /*c4a0*/  SHFL.BFLY PT, R13, R3, 0x2, 0x1f ;  /* 0x0c401f00030d7f89 */ /* 0x000e6200000e0000 */
[----:B------:R-:W-:-:S04]  /*c4b0*/  IMAD.WIDE.U32 R6, R6, -0x326172a9, RZ ;  /* 0xcd9e8d5706067825 */ /* 0x000fc800078e00ff */
[----:B------:R-:W-:Y:S01]  /*c4c0*/  IMAD.WIDE.U32 R246, R246, -0x326172a9, RZ ;  /* 0xcd9e8d57f6f67825 */ /* 0x000fe200078e00ff */
[----:B------:R-:W-:Y:S02]  /*c4d0*/  LOP3.LUT R10, R6, UR32, R79, 0x96, !PT ;  /* 0x00000020060a7c12 */ /* 0x000fe4000f8e964f */
[----:B------:R-:W-:-:S03]  /*c4e0*/  LOP3.LUT R4, R246, UR33, R7, 0x96, !PT ;  /* 0x00000021f6047c12 */ /* 0x000fc6000f8e9607 */
[----:B------:R-:W-:-:S04]  /*c4f0*/  IMAD.WIDE.U32 R10, R10, -0x2daee0ad, RZ ;  /* 0xd2511f530a0a7825 */ /* 0x000fc800078e00ff */
[----:B------:R-:W-:Y:S01]  /*c500*/  IMAD.WIDE.U32 R4, R4, -0x2daee0ad, RZ ;  /* 0xd2511f5304047825 */ /* 0x000fe200078e00ff */
[----:B------:R-:W-:Y:S02]  /*c510*/  FSEL R50, R9, -INF , !P5 ;  /* 0xff80000009327808 */ /* 0x000fe40006800000 */
[----:B------:R-:W-:Y:S02]  /*c520*/  ISETP.GT.AND P3, PT, R36, R0, PT ;  /* 0x000000002400720c */ /* 0x000fe40003f64270 */
[----:B------:R-:W-:Y:S02]  /*c530*/  LOP3.LUT R5, R90, UR31, R5, 0x96, !PT ;  /* 0x0000001f5a057c12 */ /* 0x000fe4000f8e9605 */
[----:B------:R-:W-:Y:S02]  /*c540*/  LOP3.LUT R8, R4, UR25, R11, 0x96, !PT ;  /* 0x0000001904087c12 */ /* 0x000fe4000f8e960b */
[----:B------:R-:W-:Y:S01]  /*c550*/  ISETP.GE.AND P5, PT, R16, R209, PT ;  /* 0x000000d11000720c */ /* 0x000fe20003fa6270 */
[----:B------:R-:W-:Y:S01]  /*c560*/  IMAD.WIDE.U32 R4, R5, -0x326172a9, RZ ;  /* 0xcd9e8d5705047825 */ /* 0x000fe200078e00ff */
[----:B------:R-:W-:-:S02]  /*c570*/  FSEL R27, R239, -INF , !P3 ;  /* 0xff800000ef1b7808 */ /* 0x000fc40005800000 */
[----:B------:R-:W-:Y:S01]  /*c580*/  FSEL R12, R192, -INF , !P5 ;  /* 0xff800000c00c7808 */ /* 0x000fe20006800000 */
[----:B------:R-:W-:Y:S01]  /*c590*/  IMAD.WIDE.U32 R8, R8, -0x326172a9, RZ ;  /* 0xcd9e8d5708087825 */ /* 0x000fe200078e00ff */
[C---:B------:R-:W-:Y:S02]  /*c5a0*/  ISETP.GE.AND P3, PT, R0.reuse, R209, PT ;  /* 0x000000d10000720c */ /* 0x040fe40003f66270 */
[----:B------:R-:W-:Y:S02]  /*c5b0*/  ISETP.GE.AND P5, PT, R0, R208, PT ;  /* 0x000000d00000720c */ /* 0x000fe40003fa6270 */
[----:B-1----:R-:W-:Y:S02]  /*c5c0*/  FMNMX.FTZ R0, R3, R13, !PT ;  /* 0x0000000d03007209 */ /* 0x002fe40007810000 */
[----:B------:R-:W-:Y:S02]  /*c5d0*/  LOP3.LUT R4, R4, UR23, R9, 0x96, !PT ;  /* 0x0000001704047c12 */ /* 0x000fe4000f8e9609 */
[----:B------:R-:W-:Y:S01]  /*c5e0*/  LOP3.LUT R5, R78, UR30, R5, 0x96, !PT ;  /* 0x0000001e4e057c12 */ /* 0x000fe2000f8e9605 */
[----:B------:R-:W1:Y:S02]  /*c5f0*/  SHFL.BFLY PT, R9, R0, 0x1, 0x1f ;  /* 0x0c201f0000097f89 */ /* 0x000e6400000e0000 */
[----:B------:R-:W-:-:S04]  /*c600*/  IMAD.WIDE.U32 R64, R4, -0x2daee0ad, RZ ;  /* 0xd2511f5304407825 */ /* 0x000fc800078e00ff */
[----:B------:R-:W-:-:S04]  /*c610*/  IMAD.WIDE.U32 R14, R5, -0x2daee0ad, RZ ;  /* 0xd2511f53050e7825 */ /* 0x000fc800078e00ff */
[--C-:B------:R-:W-:Y:S01]  /*c620*/  FFMA.FTZ R11, R31, UR36, -R2.reuse ;  /* 0x000000241f0b7c23 */ /* 0x100fe20008010802 */
[----:B------:R-:W-:Y:S02]  /*c630*/  LOP3.LUT R4, R10, UR21, R15, 0x96, !PT ;  /* 0x000000150a047c12 */ /* 0x000fe4000f8e960f */
[----:B------:R-:W-:Y:S01]  /*c640*/  LOP3.LUT R3, R14, UR16, R65, 0x96, !PT ;  /* 0x000000100e037c12 */ /* 0x000fe2000f8e9641 */
[----:B------:R-:W-:Y:S02]  /*c650*/  FFMA.FTZ R10, R39, UR36, -R2 ;  /* 0x00000024270a7c23 */ /* 0x000fe40008010802 */
[----:B------:R-:W-:Y:S01]  /*c660*/  IMAD.WIDE.U32 R4, R4, -0x326172a9, RZ ;  /* 0xcd9e8d5704047825 */ /* 0x000fe200078e00ff */
[----:B------:R-:W-:Y:S03]  /*c670*/  MUFU.EX2 R11, R11 ;  /* 0x0000000b000b7308 */ /* 0x000fe60000000800 */
[----:B------:R-:W-:Y:S01]  /*c680*/  IMAD.WIDE.U32 R200, R3, -0x326172a9, RZ ;  /* 0xcd9e8d5703c87825 */ /* 0x000fe200078e00ff */
[----:B------:R-:W-:Y:S04]  /*c690*/  STL [R1+0x1a8], R223 ;  /* 0x0001a8df01007387 */ /* 0x000fe80000100800 */
[----:B------:R-:W2:Y:S01]  /*c6a0*/  MUFU.EX2 R10, R10 ;  /* 0x0000000a000a7308 */ /* 0x000ea20000000800 */
[----:B------:R-:W-:Y:S01]  /*c6b0*/  LOP3.LUT R13, R4, UR15, R201, 0x96, !PT ;  /* 0x0000000f040d7c12 */ /* 0x000fe2000f8e96c9 */
[----:B------:R-:W-:Y:S01]  /*c6c0*/  STL [R1+0x1ac], R226 ;  /* 0x0001ace201007387 */ /* 0x000fe20000100800 */
[----:B------:R-:W-:Y:S01]  /*c6d0*/  ISETP.GT.AND P4, PT, R36, R16, PT ;  /* 0x000000102400720c */ /* 0x000fe20003f84270 */
[----:B------:R-:W-:-:S02]  /*c6e0*/  IMAD.MOV.U32 R3, RZ, RZ, R200 ;  /* 0x000000ffff037224 */ /* 0x000fc400078e00c8 */
[----:B------:R1:W-:Y:S01]  /*c6f0*/  STL [R1+0x18], R32 ;  /* 0x0000182001007387 */ /* 0x0003e20000100800 */
[----:B------:R-:W-:Y:S02]  /*c700*/  FSEL R35, R238, -INF , !P4 ;  /* 0xff800000ee237808 */ /* 0x000fe40006000000 */
[----:B------:R-:W-:Y:S02]  /*c710*/  ISETP.GE.AND P4, PT, R16, R208, PT ;  /* 0x000000d01000720c */ /* 0x000fe40003f86270 */
[----:B------:R-:W-:Y:S02]  /*c720*/  FSEL R4, R193, -INF , !P3 ;  /* 0xff800000c1047808 */ /* 0x000fe40005800000 */
[----:B------:R-:W-:Y:S02]  /*c730*/  LOP3.LUT R14, R8, UR17, R5, 0x96, !PT ;  /* 0x00000011080e7c12 */ /* 0x000fe4000f8e9605 */
[----:B------:R-:W-:Y:S02]  /*c740*/  LOP3.LUT R3, R3, 0xff, RZ, 0xc0, !PT ;  /* 0x000000ff03037812 */ /* 0x000fe400078ec0ff */
[----:B------:R-:W-:-:S02]  /*c750*/  FSEL R27, R27, -INF , !P5 ;  /* 0xff8000001b1b7808 */ /* 0x000fc40006800000 */
[----:B------:R-:W-:Y:S02]  /*c760*/  FSEL R35, R35, -INF , !P4 ;  /* 0xff80000023237808 */ /* 0x000fe40006000000 */
[----:B------:R-:W-:Y:S02]  /*c770*/  ISETP.LE.U32.AND P4, PT, R3, UR12, PT ;  /* 0x0000000c03007c0c */ /* 0x000fe4000bf83070 */
[----:B-1----:R-:W-:Y:S02]  /*c780*/  FMNMX.FTZ R32, R0, R9, !PT ;  /* 0x0000000900207209 */ /* 0x002fe40007810000 */
[----:B------:R-:W-:Y:S02]  /*c790*/  LOP3.LUT R0, R13, 0xff, RZ, 0xc0, !PT ;  /* 0x000000ff0d007812 */ /* 0x000fe400078ec0ff */
[C---:B------:R-:W-:Y:S01]  /*c7a0*/  FSETP.NEU.FTZ.AND P5, PT, R32.reuse, -INF , PT ;  /* 0xff8000002000780b */ /* 0x040fe20003fbd000 */
[----:B------:R-:W-:Y:S01]  /*c7b0*/  FMUL.FTZ R5, R32, UR36 ;  /* 0x0000002420057c20 */ /* 0x000fe20008410000 */
[----:B------:R-:W-:-:S02]  /*c7c0*/  ISETP.LE.U32.AND P3, PT, R0, UR12, PT ;  /* 0x0000000c00007c0c */ /* 0x000fc4000bf63070 */
[----:B------:R-:W-:-:S04]  /*c7d0*/  PRMT R0, R13, 0x7632, R0 ;  /* 0x000076320d007816 */ /* 0x000fc80000000000 */
[----:B------:R-:W-:Y:S02]  /*c7e0*/  LOP3.LUT R3, R0, 0xff, RZ, 0xc0, !PT ;  /* 0x000000ff00037812 */ /* 0x000fe400078ec0ff */
[----:B------:R-:W-:Y:S02]  /*c7f0*/  FSEL R0, R5, RZ, P5 ;  /* 0x000000ff05007208 */ /* 0x000fe40002800000 */
[----:B--2---:R-:W-:Y:S02]  /*c800*/  F2FP.BF16.F32.PACK_AB R5, R10, R11 ;  /* 0x0000000b0a05723e */ /* 0x004fe400000010ff */
[----:B------:R-:W-:Y:S02]  /*c810*/  FSEL R181, R32, RZ, P5 ;  /* 0x000000ff20b57208 */ /* 0x000fe40002800000 */
[----:B------:R-:W-:Y:S02]  /*c820*/  ISETP.LE.U32.AND P5, PT, R3, UR12, PT ;  /* 0x0000000c03007c0c */ /* 0x000fe4000bfa3070 */
[----:B------:R-:W-:-:S02]  /*c830*/  LOP3.LUT R3, R13, 0xffff, RZ, 0xc0, !PT ;  /* 0x0000ffff0d037812 */ /* 0x000fc400078ec0ff */
[C---:B------:R-:W-:Y:S02]  /*c840*/  PRMT R172, R5.reuse, 0x7610, R172 ;  /* 0x0000761005ac7816 */ /* 0x040fe400000000ac */
[----:B------:R-:W-:Y:S02]  /*c850*/  SHF.R.U32.HI R3, RZ, 0x8, R3 ;  /* 0x00000008ff037819 */ /* 0x000fe40000011603 */
[----:B------:R-:W-:Y:S01]  /*c860*/  PRMT R107, R5, 0x7632, R107 ;  /* 0x00007632056b7816 */ /* 0x000fe2000000006b */
[----:B------:R-:W-:Y:S01]  /*c870*/  @!P3 HFMA2.BF16_V2 R36, -RZ.H0_H0, RZ.H0_H0, -R172.H0_H0 ;  /* 0x200000ffff24b231 */ /* 0x000fe200003409ac */
[----:B------:R-:W-:Y:S01]  /*c880*/  LOP3.LUT R3, R3, 0xffff, RZ, 0xc0, !PT ;  /* 0x0000ffff03037812 */ /* 0x000fe200078ec0ff */
[--C-:B------:R-:W-:Y:S01]  /*c890*/  FFMA.FTZ R8, R26, UR36, -R0.reuse ;  /* 0x000000241a087c23 */ /* 0x100fe20008010800 */
[----:B------:R-:W-:Y:S01]  /*c8a0*/  FFMA.FTZ R9, R46, UR36, -R0 ;  /* 0x000000242e097c23 */ /* 0x000fe20008010800 */
[----:B------:R-:W-:Y:S01]  /*c8b0*/  FMNMX3.FTZ R5, R102, R59, R55, !PT ;  /* 0x0000003b66057276 */ /* 0x000fe20007810037 */
[----:B------:R-:W-:Y:S01]  /*c8c0*/  IMAD.WIDE.U32 R14, R14, -0x2daee0ad, RZ ;  /* 0xd2511f530e0e7825 */ /* 0x000fe200078e00ff */
[----:B------:R-:W-:-:S02]  /*c8d0*/  PRMT R40, R172, 0x5410, R107 ;  /* 0x00005410ac287816 */ /* 0x000fc4000000006b */
[----:B------:R-:W-:Y:S02]  /*c8e0*/  @!P3 PRMT R172, R36, 0x5410, RZ ;  /* 0x0000541024acb816 */ /* 0x000fe400000000ff */
[----:B------:R-:W-:Y:S01]  /*c8f0*/  ISETP.LE.U32.AND P3, PT, R3, UR12, PT ;  /* 0x0000000c03007c0c */ /* 0x000fe2000bf63070 */
[----:B------:R-:W-:Y:S01]  /*c900*/  MUFU.EX2 R8, R8 ;  /* 0x0000000800087308 */ /* 0x000fe20000000800 */
[----:B------:R-:W-:Y:S02]  /*c910*/  FMNMX3.FTZ R5, R5, R54, R52, !PT ;  /* 0x0000003605057276 */ /* 0x000fe40007810034 */
[----:B------:R-:W-:Y:S02]  /*c920*/  LOP3.LUT R26, R64, UR13, R15, 0x96, !PT ;  /* 0x0000000d401a7c12 */ /* 0x000fe4000f8e960f */
[----:B------:R-:W-:-:S03]  /*c930*/  FMNMX3.FTZ R3, R5, R49, R47, !PT ;  /* 0x0000003105037276 */ /* 0x000fc6000781002f */
[----:B------:R-:W1:Y:S01]  /*c940*/  MUFU.EX2 R9, R9 ;  /* 0x0000000900097308 */ /* 0x000e620000000800 */
[----:B------:R-:W-:-:S04]  /*c950*/  LOP3.LUT R5, R26, 0xffff, RZ, 0xc0, !PT ;  /* 0x0000ffff1a057812 */ /* 0x000fc800078ec0ff */
[----:B------:R-:W-:Y:S01]  /*c960*/  SHF.R.U32.HI R5, RZ, 0x8, R5 ;  /* 0x00000008ff057819 */ /* 0x000fe20000011605 */
[----:B------:R-:W-:-:S03]  /*c970*/  @!P3 HFMA2.BF16_V2 R194, -RZ.H0_H0, RZ.H0_H0, -R107.H0_H0 ;  /* 0x200000ffffc2b231 */ /* 0x000fc6000034096b */
[----:B------:R-:W-:Y:S02]  /*c980*/  LOP3.LUT R5, R5, 0xffff, RZ, 0xc0, !PT ;  /* 0x0000ffff05057812 */ /* 0x000fe400078ec0ff */
[----:B------:R-:W-:Y:S02]  /*c990*/  @!P3 PRMT R107, R194, 0x5410, RZ ;  /* 0x00005410c26bb816 */ /* 0x000fe400000000ff */
[----:B------:R-:W-:Y:S02]  /*c9a0*/  ISETP.LE.U32.AND P3, PT, R5, UR12, PT ;  /* 0x0000000c05007c0c */ /* 0x000fe4000bf63070 */
[----:B-1----:R-:W-:-:S04]  /*c9b0*/  F2FP.BF16.F32.PACK_AB R5, R9, R8 ;  /* 0x000000080905723e */ /* 0x002fc800000010ff */
[C---:B------:R-:W-:Y:S02]  /*c9c0*/  PRMT R65, R5.reuse, 0x7610, R65 ;  /* 0x0000761005417816 */ /* 0x040fe40000000041 */
[----:B------:R-:W-:-:S03]  /*c9d0*/  PRMT R64, R5, 0x7632, R64 ;  /* 0x0000763205407816 */ /* 0x000fc60000000040 */
[----:B------:R-:W-:Y:S01]  /*c9e0*/  @!P5 HFMA2.BF16_V2 R195, -RZ.H0_H0, RZ.H0_H0, -R65.H0_H0 ;  /* 0x200000ffffc3d231 */ /* 0x000fe20000340941 */
[----:B------:R1:W-:Y:S01]  /*c9f0*/  STL.64 [R1+0x1c8], R208 ;  /* 0x0001c8d001007387 */ /* 0x0003e20000100a00 */
[----:B------:R-:W-:Y:S01]  /*ca00*/  IMAD.MOV.U32 R194, RZ, RZ, R252 ;  /* 0x000000ffffc27224 */ /* 0x000fe200078e00fc */
[----:B------:R-:W-:Y:S01]  /*ca10*/  PRMT R252, R65, 0x5410, R64 ;  /* 0x0000541041fc7816 */ /* 0x000fe20000000040 */
[--C-:B------:R-:W-:Y:S01]  /*ca20*/  FFMA.FTZ R16, R178, UR36, -R2.reuse ;  /* 0x00000024b2107c23 */ /* 0x100fe20008010802 */
[----:B------:R-:W-:Y:S01]  /*ca30*/  STL [R1+0x14], R32 ;  /* 0x0000142001007387 */ /* 0x000fe20000100800 */
[----:B------:R-:W-:Y:S01]  /*ca40*/  @!P5 PRMT R65, R195, 0x5410, RZ ;  /* 0x00005410c341d816 */ /* 0x000fe200000000ff */
[----:B------:R-:W-:Y:S01]  /*ca50*/  FFMA.FTZ R178, R104, UR36, -R2 ;  /* 0x0000002468b27c23 */ /* 0x000fe20008010802 */
[----:B------:R-:W-:Y:S01]  /*ca60*/  FFMA.FTZ R104, R34, UR36, -R0 ;  /* 0x0000002422687c23 */ /* 0x000fe20008010800 */
[----:B------:R-:W2:Y:S04]  /*ca70*/  LDL.64 R74, [R1+0xc8] ;  /* 0x0000c800014a7983 */ /* 0x000ea80000100a00 */
[----:B-1----:R-:W3:Y:S04]  /*ca80*/  LDL.64 R208, [R1+0x138] ;  /* 0x0001380001d07983 */ /* 0x002ee80000100a00 */
[----:B------:R-:W4:Y:S04]  /*ca90*/  LDL.LU R195, [R1+0x144] ;  /* 0x0001440001c37983 */ /* 0x000f280000300800 */
[----:B------:R-:W2:Y:S01]  /*caa0*/  LDL.LU R34, [R1+0x140] ;  /* 0x0001400001227983 */ /* 0x000ea20000300800 */
[----:B------:R-:W-:-:S04]  /*cab0*/  FMNMX3.FTZ R3, R3, R44, R43, !PT ;  /* 0x0000002c03037276 */ /* 0x000fc8000781002b */
[----:B------:R-:W-:-:S04]  /*cac0*/  FMNMX3.FTZ R3, R3, R37, R30, !PT ;  /* 0x0000002503037276 */ /* 0x000fc8000781001e */
[----:B------:R-:W-:-:S04]  /*cad0*/  FMNMX3.FTZ R3, R3, R29, R25, !PT ;  /* 0x0000001d03037276 */ /* 0x000fc80007810019 */
[----:B------:R-:W-:-:S04]  /*cae0*/  FMNMX3.FTZ R3, R3, R21, R19, !PT ;  /* 0x0000001503037276 */ /* 0x000fc80007810013 */
[----:B------:R-:W-:-:S05]  /*caf0*/  FMNMX3.FTZ R3, R3, R12, R4, !PT ;  /* 0x0000000c03037276 */ /* 0x000fca0007810004 */
[----:B------:R-:W1:Y:S01]  /*cb00*/  SHFL.BFLY PT, R15, R3, 0x2, 0x1f ;  /* 0x0c401f00030f7f89 */ /* 0x000e6200000e0000 */
[----:B------:R-:W-:-:S04]  /*cb10*/  SHF.R.U32.HI R5, RZ, 0x18, R13 ;  /* 0x00000018ff057819 */ /* 0x000fc8000001160d */
[----:B------:R-:W-:Y:S01]  /*cb20*/  ISETP.LE.U32.AND P5, PT, R5, UR12, PT ;  /* 0x0000000c05007c0c */ /* 0x000fe2000bfa3070 */
[----:B------:R-:W-:Y:S01]  /*cb30*/  MUFU.EX2 R16, R16 ;  /* 0x0000001000107308 */ /* 0x000fe20000000800 */
[----:B-1----:R-:W-:Y:S01]  /*cb40*/  FMNMX.FTZ R3, R3, R15, !PT ;  /* 0x0000000f03037209 */ /* 0x002fe20007810000 */
[----:B------:R-:W-:-:S04]  /*cb50*/  FFMA.FTZ R15, R179, UR36, -R2 ;  /* 0x00000024b30f7c23 */ /* 0x000fc80008010802 */
[----:B------:R-:W1:Y:S02]  /*cb60*/  SHFL.BFLY PT, R5, R3, 0x1, 0x1f ;  /* 0x0c201f0003057f89 */ /* 0x000e6400000e0000 */
[----:B------:R-:W1:Y:S01]  /*cb70*/  MUFU.EX2 R15, R15 ;  /* 0x0000000f000f7308 */ /* 0x000e620000000800 */
        /* <DEDUP_REMOVED lines=12> */
[----:B------:R-:W-:Y:S01]  /*cc40*/  @!P5 HFMA2.BF16_V2 R196, -RZ.H0_H0, RZ.H0_H0, -R64.H0_H0 ;  /* 0x200000ffffc4d231 */ /* 0x000fe20000340940 */
[----:B-1----:R-:W-:Y:S01]  /*cc50*/  F2FP.BF16.F32.PACK_AB R2, R16, R15 ;  /* 0x0000000f1002723e */ /* 0x002fe200000010ff */
[----:B------:R-:W-:-:S03]  /*cc60*/  FFMA.FTZ R36, R51, UR36, -R0 ;  /* 0x0000002433247c23 */ /* 0x000fc60008010800 */
[----:B------:R-:W-:Y:S02]  /*cc70*/  PRMT R56, R2, 0x7610, R56 ;  /* 0x0000761002387816 */ /* 0x000fe40000000038 */
[----:B------:R-:W-:Y:S01]  /*cc80*/  FMNMX.FTZ R219, R3, R5, !PT ;  /* 0x0000000503db7209 */ /* 0x000fe20007810000 */
        /* <DEDUP_REMOVED lines=12> */
[----:B------:R-:W-:Y:S01]  /*cd50*/  @!P5 PRMT R64, R196, 0x5410, RZ ;  /* 0x00005410c440d816 */ /* 0x000fe200000000ff */
[C---:B------:R-:W-:Y:S01]  /*cd60*/  FMUL.FTZ R0, R219.reuse, UR36 ;  /* 0x00000024db007c20 */ /* 0x040fe20008410000 */
[----:B------:R-:W-:Y:S01]  /*cd70*/  FSETP.NEU.FTZ.AND P5, PT, R219, -INF , PT ;  /* 0xff800000db00780b */ /* 0x000fe20003fbd000 */
[----:B------:R-:W-:Y:S01]  /*cd80*/  @!P4 HFMA2.BF16_V2 R197, -RZ.H0_H0, RZ.H0_H0, -R56.H0_H0 ;  /* 0x200000ffffc5c231 */ /* 0x000fe20000340938 */
[----:B------:R-:W-:-:S02]  /*cd90*/  PRMT R38, R2, 0x7632, R38 ;  /* 0x0000763202267816 */ /* 0x000fc40000000026 */
[----:B------:R-:W-:Y:S02]  /*cda0*/  PRMT R2, R200, 0x7771, RZ ;  /* 0x00007771c8027816 */ /* 0x000fe400000000ff */
[----:B------:R-:W-:Y:S02]  /*cdb0*/  FSEL R0, R0, RZ, P5 ;  /* 0x000000ff00007208 */ /* 0x000fe40002800000 */
[----:B------:R-:W-:Y:S02]  /*cdc0*/  PRMT R188, R56, 0x5410, R38 ;  /* 0x0000541038bc7816 */ /* 0x000fe40000000026 */
[----:B------:R-:W-:Y:S02]  /*cdd0*/  @!P4 PRMT R56, R197, 0x5410, RZ ;  /* 0x00005410c538c816 */ /* 0x000fe400000000ff */
[----:B------:R-:W-:Y:S01]  /*cde0*/  ISETP.GT.U32.AND P4, PT, R2, UR12, PT ;  /* 0x0000000c02007c0c */ /* 0x000fe2000bf84070 */
        /* <DEDUP_REMOVED lines=16> */
[----:B------:R-:W-:Y:S01]  /*cef0*/  FMNMX3.FTZ R0, R101, R191, R190, !PT ;  /* 0x000000bf65007276 */ /* 0x000fe200078100be */
[----:B------:R-:W-:Y:S03]  /*cf00*/  MUFU.EX2 R5, R31 ;  /* 0x0000001f00057308 */ /* 0x000fe60000000800 */
[----:B------:R-:W-:Y:S01]  /*cf10*/  FMNMX3.FTZ R0, R0, R189, R187, !PT ;  /* 0x000000bd00007276 */ /* 0x000fe200078100bb */
[----:B------:R-:W-:Y:S01]  /*cf20*/  @P4 HFMA2.BF16_V2 R198, -RZ.H0_H0, RZ.H0_H0, -R38.H0_H0 ;  /* 0x200000ffffc64231 */ /* 0x000fe20000340926 */
[----:B------:R-:W-:-:S02]  /*cf30*/  PRMT R2, R200, 0x7772, RZ ;  /* 0x00007772c8027816 */ /* 0x000fc400000000ff */
[----:B------:R-:W-:Y:S01]  /*cf40*/  FMNMX3.FTZ R0, R0, R185, R183, !PT ;  /* 0x000000b900007276 */ /* 0x000fe200078100b7 */
[----:B------:R-:W1:Y:S01]  /*cf50*/  MUFU.EX2 R12, R36 ;  /* 0x00000024000c7308 */ /* 0x000e620000000800 */
[----:B------:R-:W-:Y:S02]  /*cf60*/  @P4 PRMT R38, R198, 0x5410, RZ ;  /* 0x00005410c6264816 */ /* 0x000fe400000000ff */
[----:B------:R-:W-:Y:S02]  /*cf70*/  FMNMX3.FTZ R0, R0, R182, R180, !PT ;  /* 0x000000b600007276 */ /* 0x000fe400078100b4 */
[----:B------:R-:W-:Y:S01]  /*cf80*/  ISETP.GT.U32.AND P4, PT, R2, UR12, PT ;  /* 0x0000000c02007c0c */ /* 0x000fe2000bf84070 */
[----:B------:R-:W-:Y:S01]  /*cf90*/  FADD.FTZ R2, R103, -R184 ;  /* 0x800000b867027221 */ /* 0x000fe20000010000 */
[----:B------:R-:W-:-:S03]  /*cfa0*/  FMNMX3.FTZ R0, R0, R173, R105, !PT ;  /* 0x000000ad00007276 */ /* 0x000fc60007810069 */
[----:B------:R-:W-:Y:S01]  /*cfb0*/  FMUL.FTZ R2, R2, UR36 ;  /* 0x0000002402027c20 */ /* 0x000fe20008410000 */
[----:B------:R-:W-:Y:S02]  /*cfc0*/  FMNMX3.FTZ R0, R0, R66, R62, !PT ;  /* 0x0000004200007276 */ /* 0x000fe4000781003e */
[----:B------:R-:W-:Y:S01]  /*cfd0*/  PRMT R3, R200, 0x7773, RZ ;  /* 0x00007773c8037816 */ /* 0x000fe200000000ff */
[----:B------:R1:W-:Y:S01]  /*cfe0*/  MUFU.EX2 R4, R2 ;  /* 0x0000000200047308 */ /* 0x0003e20000000800 */
[----:B------:R-:W-:Y:S02]  /*cff0*/  FSEL R21, R219, RZ, P5 ;  /* 0x000000ffdb157208 */ /* 0x000fe40002800000 */
[----:B------:R-:W-:Y:S02]  /*d000*/  FMNMX3.FTZ R0, R0, R58, R50, !PT ;  /* 0x0000003a00007276 */ /* 0x000fe40007810032 */
[----:B------:R-:W-:Y:S02]  /*d010*/  ISETP.GT.U32.AND P5, PT, R3, UR12, PT ;  /* 0x0000000c03007c0c */ /* 0x000fe4000bfa4070 */
[----:B------:R-:W-:Y:S01]  /*d020*/  FMNMX3.FTZ R0, R0, R35, R27, !PT ;  /* 0x0000002300007276 */ /* 0x000fe2000781001b */
[----:B------:R-:W-:Y:S01]  /*d030*/  MUFU.EX2 R47, R39 ;  /* 0x00000027002f7308 */ /* 0x000fe20000000800 */
[----:B------:R-:W-:Y:S01]  /*d040*/  FADD.FTZ R3, R100, -R181 ;  /* 0x800000b564037221 */ /* 0x000fe20000010000 */
[----:B-1----:R-:W-:-:S06]  /*d050*/  F2FP.BF16.F32.PACK_AB R2, R12, R5 ;  /* 0x000000050c02723e */ /* 0x002fcc00000010ff */
[----:B------:R-:W1:Y:S01]  /*d060*/  MUFU.EX2 R46, R46 ;  /* 0x0000002e002e7308 */ /* 0x000e620000000800 */
[C---:B------:R-:W-:Y:S02]  /*d070*/  PRMT R30, R2.reuse, 0x7610, R30 ;  /* 0x00007610021e7816 */ /* 0x040fe4000000001e */
[----:B------:R-:W-:Y:S02]  /*d080*/  PRMT R239, R2, 0x7632, R239 ;  /* 0x0000763202ef7816 */ /* 0x000fe400000000ef */
[----:B------:R-:W-:Y:S01]  /*d090*/  PRMT R2, R26, 0x7632, R2 ;  /* 0x000076321a027816 */ /* 0x000fe20000000002 */
[----:B------:R-:W1:Y:S01]  /*d0a0*/  SHFL.BFLY PT, R17, R0, 0x2, 0x1f ;  /* 0x0c401f0000117f89 */ /* 0x000e6200000e0000 */
[----:B------:R-:W-:Y:S02]  /*d0b0*/  @P4 HFMA2.BF16_V2 R100, -RZ.H0_H0, RZ.H0_H0, -R30.H0_H0 ;  /* 0x200000ffff644231 */ /* 0x000fe4000034091e */
[----:B------:R-:W-:Y:S01]  /*d0c0*/  LOP3.LUT R2, R2, 0xff, RZ, 0xc0, !PT ;  /* 0x000000ff02027812 */ /* 0x000fe200078ec0ff */
[----:B------:R-:W-:Y:S01]  /*d0d0*/  FMUL.FTZ R3, R3, UR36 ;  /* 0x0000002403037c20 */ /* 0x000fe20008410000 */
[----:B------:R-:W-:Y:S01]  /*d0e0*/  PRMT R247, R30, 0x5410, R239 ;  /* 0x000054101ef77816 */ /* 0x000fe200000000ef */
[----:B------:R-:W-:Y:S01]  /*d0f0*/  @P5 HFMA2.BF16_V2 R103, -RZ.H0_H0, RZ.H0_H0, -R239.H0_H0 ;  /* 0x200000ffff675231 */ /* 0x000fe200003409ef */
[----:B------:R-:W-:-:S02]  /*d100*/  @P4 PRMT R30, R100, 0x5410, RZ ;  /* 0x00005410641e4816 */ /* 0x000fc400000000ff */
[----:B------:R-:W-:Y:S02]  /*d110*/  ISETP.LE.U32.AND P4, PT, R2, UR12, PT ;  /* 0x0000000c02007c0c */ /* 0x000fe4000bf83070 */
[----:B------:R-:W-:Y:S01]  /*d120*/  LOP3.LUT R2, R26, 0xff, RZ, 0xc0, !PT ;  /* 0x000000ff1a027812 */ /* 0x000fe200078ec0ff */
[----:B------:R-:W4:Y:S01]  /*d130*/  MUFU.EX2 R3, R3 ;  /* 0x0000000300037308 */ /* 0x000f220000000800 */
[----:B------:R-:W-:Y:S02]  /*d140*/  @P5 PRMT R239, R103, 0x5410, RZ ;  /* 0x0000541067ef5816 */ /* 0x000fe400000000ff */
[----:B------:R-:W-:Y:S02]  /*d150*/  ISETP.LE.U32.AND P5, PT, R2, UR12, PT ;  /* 0x0000000c02007c0c */ /* 0x000fe4000bfa3070 */
[----:B-1----:R-:W-:Y:S01]  /*d160*/  F2FP.BF16.F32.PACK_AB R2, R46, R47 ;  /* 0x0000002f2e02723e */ /* 0x002fe200000010ff */
[----:B------:R-:W-:Y:S01]  /*d170*/  STL [R1+0x10], R219 ;  /* 0x000010db01007387 */ /* 0x000fe20000100800 */
[----:B------:R-:W-:-:S02]  /*d180*/  IMAD.MOV.U32 R44, RZ, RZ, R41 ;  /* 0x000000ffff2c7224 */ /* 0x000fc400078e0029 */
[----:B------:R-:W-:Y:S01]  /*d190*/  IMAD.MOV.U32 R184, RZ, RZ, R40 ;  /* 0x000000ffffb87224 */ /* 0x000fe200078e0028 */
[C---:B------:R-:W-:Y:S01]  /*d1a0*/  PRMT R236, R2.reuse, 0x7632, R236 ;  /* 0x0000763202ec7816 */ /* 0x040fe200000000ec */
[----:B------:R-:W3:Y:S01]  /*d1b0*/  LDL.64 R40, [R1+0x168] ;  /* 0x0001680001287983 */ /* 0x000ee20000100a00 */
[----:B------:R-:W-:-:S03]  /*d1c0*/  PRMT R238, R2, 0x7610, R238 ;  /* 0x0000761002ee7816 */ /* 0x000fc600000000ee */
[----:B------:R-:W-:Y:S01]  /*d1d0*/  @!P3 HFMA2.BF16_V2 R203, -RZ.H0_H0, RZ.H0_H0, -R236.H0_H0 ;  /* 0x200000ffffcbb231 */ /* 0x000fe200003409ec */
[----:B------:R-:W-:Y:S02]  /*d1e0*/  FMNMX.FTZ R0, R0, R17, !PT ;  /* 0x0000001100007209 */ /* 0x000fe40007810000 */
[----:B------:R-:W-:Y:S02]  /*d1f0*/  PRMT R43, R238, 0x5410, R236 ;  /* 0x00005410ee2b7816 */ /* 0x000fe400000000ec */
[----:B------:R-:W-:Y:S01]  /*d200*/  @!P3 PRMT R236, R203, 0x5410, RZ ;  /* 0x00005410cbecb816 */ /* 0x000fe200000000ff */
[----:B------:R1:W-:Y:S01]  /*d210*/  MUFU.EX2 R20, R45 ;  /* 0x0000002d00147308 */ /* 0x0003e20000000800 */
[----:B------:R-:W3:Y:S01]  /*d220*/  LDL.LU R203, [R1+0x14c] ;  /* 0x00014c0001cb7983 */ /* 0x000ee20000300800 */
[----:B------:R-:W-:Y:S02]  /*d230*/  IMAD.MOV.U32 R2, RZ, RZ, R14 ;  /* 0x000000ffff027224 */ /* 0x000fe400078e000e */
[----:B------:R-:W-:-:S03]  /*d240*/  @!P5 HFMA2.BF16_V2 R199, -RZ.H0_H0, RZ.H0_H0, -R238.H0_H0 ;  /* 0x200000ffffc7d231 */ /* 0x000fc600003409ee */
[----:B------:R-:W-:Y:S02]  /*d250*/  LOP3.LUT R2, R2, 0xff, RZ, 0xc0, !PT ;  /* 0x000000ff02027812 */ /* 0x000fe400078ec0ff */
[----:B------:R-:W-:Y:S02]  /*d260*/  @!P5 PRMT R238, R199, 0x5410, RZ ;  /* 0x00005410c7eed816 */ /* 0x000fe400000000ff */
[----:B------:R-:W-:Y:S01]  /*d270*/  ISETP.LE.U32.AND P5, PT, R2, UR12, PT ;  /* 0x0000000c02007c0c */ /* 0x000fe2000bfa3070 */
[----:B-1----:R-:W-:Y:S02]  /*d280*/  IMAD.MOV.U32 R45, RZ, RZ, R252 ;  /* 0x000000ffff2d7224 */ /* 0x002fe400078e00fc */
[----:B----4-:R-:W-:Y:S02]  /*d290*/  FFMA.FTZ R18, R195, R3, R8 ;  /* 0x00000003c3127223 */ /* 0x010fe40000010008 */
[----:B------:R-:W1:Y:S01]  /*d2a0*/  SHFL.BFLY PT, R8, R0, 0x1, 0x1f ;  /* 0x0c201f0000087f89 */ /* 0x000e6200000e0000 */
[----:B--2---:R-:W-:-:S02]  /*d2b0*/  FFMA.FTZ R19, R34, R4, R11 ;  /* 0x0000000422137223 */ /* 0x004fc4000001000b */
[----:B------:R-:W2:Y:S01]  /*d2c0*/  MUFU.EX2 R11, R48 ;  /* 0x00000030000b7308 */ /* 0x000ea20000000800 */
[----:B------:R-:W-:Y:S01]  /*d2d0*/  IMAD.MOV.U32 R195, RZ, RZ, R194 ;  /* 0x000000ffffc37224 */ /* 0x000fe200078e00c2 */
[----:B--2---:R-:W-:-:S04]  /*d2e0*/  F2FP.BF16.F32.PACK_AB R2, R20, R11 ;  /* 0x0000000b1402723e */ /* 0x004fc800000010ff */
[----:B------:R-:W-:Y:S02]  /*d2f0*/  PRMT R234, R2, 0x7610, R234 ;  /* 0x0000761002ea7816 */ /* 0x000fe400000000ea */
[----:B-1----:R-:W-:Y:S02]  /*d300*/  FMNMX.FTZ R252, R0, R8, !PT ;  /* 0x0000000800fc7209 */ /* 0x002fe40007810000 */
[----:B------:R-:W-:Y:S01]  /*d310*/  PRMT R233, R2, 0x7632, R233 ;  /* 0x0000763202e97816 */ /* 0x000fe200000000e9 */
[----:B------:R-:W-:Y:S01]  /*d320*/  @!P4 HFMA2.BF16_V2 R202, -RZ.H0_H0, RZ.H0_H0, -R234.H0_H0 ;  /* 0x200000ffffcac231 */ /* 0x000fe200003409ea */
[----:B------:R-:W-:Y:S02]  /*d330*/  SHF.R.U32.HI R0, RZ, 0x18, R26 ;  /* 0x00000018ff007819 */ /* 0x000fe4000001161a */
[----:B------:R-:W-:Y:S02]  /*d340*/  PRMT R194, R234, 0x5410, R233 ;  /* 0x00005410eac27816 */ /* 0x000fe400000000e9 */
[----:B------:R-:W-:Y:S01]  /*d350*/  ISETP.LE.U32.AND P3, PT, R0, UR12, PT ;  /* 0x0000000c00007c0c */ /* 0x000fe2000bf63070 */
[----:B------:R-:W-:Y:S01]  /*d360*/  FMUL.FTZ R0, R252, UR36 ;  /* 0x00000024fc007c20 */ /* 0x000fe20008410000 */
[----:B------:R-:W-:-:S02]  /*d370*/  @!P4 PRMT R234, R202, 0x5410, RZ ;  /* 0x00005410caeac816 */ /* 0x000fc400000000ff */
[----:B------:R-:W-:-:S04]  /*d380*/  FSETP.NEU.FTZ.AND P4, PT, R252, -INF , PT ;  /* 0xff800000fc00780b */ /* 0x000fc80003f9d000 */
[----:B------:R-:W-:-:S05]  /*d390*/  FSEL R0, R0, RZ, P4 ;  /* 0x000000ff00007208 */ /* 0x000fca0002000000 */
[----:B------:R-:W-:Y:S02]  /*d3a0*/  FFMA.FTZ R25, R189, UR36, -R0 ;  /* 0x00000024bd197c23 */ /* 0x000fe40008010800 */
[----:B------:R-:W2:Y:S01]  /*d3b0*/  LDL.LU R189, [R1+0x148] ;  /* 0x0001480001bd7983 */ /* 0x000ea20000300800 */
[----:B------:R-:W-:Y:S01]  /*d3c0*/  FADD.FTZ R2, R102, -R21 ;  /* 0x8000001566027221 */ /* 0x000fe20000010000 */
[----:B------:R-:W-:-:S03]  /*d3d0*/  LOP3.LUT R7, R74, UR33, R7, 0x96, !PT ;  /* 0x000000214a077c12 */ /* 0x000fc6000f8e9607 */
[----:B------:R-:W-:Y:S01]  /*d3e0*/  FMUL.FTZ R2, R2, UR36 ;  /* 0x0000002402027c20 */ /* 0x000fe20008410000 */
[----:B------:R-:W-:Y:S01]  /*d3f0*/  FADD.FTZ R18, R9, R18 ;  /* 0x0000001209127221 */ /* 0x000fe20000010000 */
[----:B---3--:R-:W-:Y:S01]  /*d400*/  LOP3.LUT R6, R6, UR32, R209, 0x96, !PT ;  /* 0x0000002006067c12 */ /* 0x008fe2000f8e96d1 */
        /* <DEDUP_REMOVED lines=17> */
[----:B------:R-:W-:Y:S01]  /*d520*/  FADD.FTZ R17, R10, R19 ;  /* 0x000000130a117221 */ /* 0x000fe20000010000 */
[----:B------:R-:W-:Y:S01]  /*d530*/  FADD.FTZ R0, R5, R18 ;  /* 0x0000001205007221 */ /* 0x000fe20000010000 */
[----:B------:R-:W-:Y:S01]  /*d540*/  IMAD.WIDE.U32 R18, R7, -0x2daee0ad, RZ ;  /* 0xd2511f5307127825 */ /* 0x000fe200078e00ff */
[----:B------:R-:W4:Y:S03]  /*d550*/  MUFU.EX2 R8, R55 ;  /* 0x0000003700087308 */ /* 0x000f260000000800 */
[----:B------:R-:W-:Y:S01]  /*d560*/  FADD.FTZ R17, R15, R17 ;  /* 0x000000110f117221 */ /* 0x000fe20000010000 */
[----:B------:R-:W-:-:S04]  /*d570*/  IMAD.WIDE.U32 R6, R6, -0x2daee0ad, RZ ;  /* 0xd2511f5306067825 */ /* 0x000fc800078e00ff */
[----:B------:R4:W3:Y:S01]  /*d580*/  MUFU.EX2 R5, R54 ;  /* 0x0000003600057308 */ /* 0x0008e20000000800 */
[----:B-1----:R-:W-:Y:S01]  /*d590*/  LOP3.LUT R22, R18, UR25, R7, 0x96, !PT ;  /* 0x0000001912167c12 */ /* 0x002fe2000f8e9607 */
[----:B------:R-:W-:-:S04]  /*d5a0*/  FADD.FTZ R29, R12, R0 ;  /* 0x000000000c1d7221 */ /* 0x000fc80000010000 */
[----:B------:R-:W-:Y:S02]  /*d5b0*/  IMAD.WIDE.U32 R22, R22, -0x326172a9, RZ ;  /* 0xcd9e8d5716167825 */ /* 0x000fe400078e00ff */
[----:B------:R-:W1:Y:S02]  /*d5c0*/  MUFU.EX2 R0, R52 ;  /* 0x0000003400007308 */ /* 0x000e640000000800 */
[----:B----4-:R-:W-:-:S06]  /*d5d0*/  FADD.FTZ R54, R16, R17 ;  /* 0x0000001110367221 */ /* 0x010fcc0000010000 */
[----:B------:R4:W-:Y:S01]  /*d5e0*/  MUFU.EX2 R10, R42 ;  /* 0x0000002a000a7308 */ /* 0x0009e20000000800 */
[----:B------:R-:W-:Y:S02]  /*d5f0*/  IMAD.MOV.U32 R202, RZ, RZ, R45 ;  /* 0x000000ffffca7224 */ /* 0x000fe400078e002d */
[----:B------:R-:W-:Y:S02]  /*d600*/  IMAD.MOV.U32 R190, RZ, RZ, R44 ;  /* 0x000000ffffbe7224 */ /* 0x000fe400078e002c */
[----:B------:R-:W-:-:S03]  /*d610*/  @!P3 HFMA2.BF16_V2 R102, -RZ.H0_H0, RZ.H0_H0, -R233.H0_H0 ;  /* 0x200000ffff66b231 */ /* 0x000fc600003409e9 */
[----:B------:R-:W-:Y:S02]  /*d620*/  MUFU.EX2 R36, R175 ;  /* 0x000000af00247308 */ /* 0x000fe40000000800 */
[----:B------:R-:W-:-:S06]  /*d630*/  @!P3 PRMT R233, R102, 0x5410, RZ ;  /* 0x0000541066e9b816 */ /* 0x000fcc00000000ff */
[----:B------:R-:W1:Y:S08]  /*d640*/  MUFU.EX2 R34, R174 ;  /* 0x000000ae00227308 */ /* 0x000e700000000800 */
[----:B------:R-:W-:Y:S01]  /*d650*/  MUFU.EX2 R18, R24 ;  /* 0x0000001800127308 */ /* 0x000fe20000000800 */
[----:B------:R-:W-:-:S05]  /*d660*/  LOP3.LUT R15, R40, UR31, R19, 0x96, !PT ;  /* 0x0000001f280f7c12 */ /* 0x000fca000f8e9613 */
[----:B------:R-:W-:-:S05]  /*d670*/  IMAD.WIDE.U32 R16, R15, -0x326172a9, RZ ;  /* 0xcd9e8d570f107825 */ /* 0x000fca00078e00ff */
[----:B------:R-:W-:Y:S01]  /*d680*/  LOP3.LUT R15, R208, UR30, R17, 0x96, !PT ;  /* 0x0000001ed00f7c12 */ /* 0x000fe2000f8e9611 */
[----:B---3--:R-:W-:Y:S01]  /*d690*/  FFMA.FTZ R7, R203, R2, R9 ;  /* 0x00000002cb077223 */ /* 0x008fe20000010009 */
[----:B------:R-:W-:Y:S02]  /*d6a0*/  LOP3.LUT R12, R16, UR23, R23, 0x96, !PT ;  /* 0x00000017100c7c12 */ /* 0x000fe4000f8e9617 */
[C---:B------:R-:W-:Y:S01]  /*d6b0*/  F2FP.BF16.F32.PACK_AB R23, R8.reuse, R9 ;  /* 0x000000090817723e */ /* 0x040fe200000010ff */
[----:B------:R-:W-:Y:S01]  /*d6c0*/  FADD.FTZ R7, R8, R7 ;  /* 0x0000000708077221 */ /* 0x000fe20000010000 */
[----:B------:R-:W-:-:S04]  /*d6d0*/  IMAD.WIDE.U32 R8, R15, -0x2daee0ad, RZ ;  /* 0xd2511f530f087825 */ /* 0x000fc800078e00ff */
[----:B------:R-:W-:Y:S02]  /*d6e0*/  IMAD.MOV.U32 R203, RZ, RZ, R43 ;  /* 0x000000ffffcb7224 */ /* 0x000fe400078e002b */
[----:B----4-:R-:W-:Y:S01]  /*d6f0*/  IMAD.WIDE.U32 R42, R12, -0x2daee0ad, RZ ;  /* 0xd2511f530c2a7825 */ /* 0x010fe200078e00ff */
[----:B------:R-:W-:Y:S02]  /*d700*/  LOP3.LUT R12, R6, UR21, R9, 0x96, !PT ;  /* 0x00000015060c7c12 */ /* 0x000fe4000f8e9609 */
[----:B------:R-:W-:Y:S01]  /*d710*/  FSEL R6, R252, RZ, P4 ;  /* 0x000000fffc067208 */ /* 0x000fe20002000000 */
[----:B------:R-:W-:Y:S01]  /*d720*/  FADD.FTZ R7, R5, R7 ;  /* 0x0000000705077221 */ /* 0x000fe20000010000 */
[----:B------:R-:W-:-:S03]  /*d730*/  LOP3.LUT R9, R8, UR16, R43, 0x96, !PT ;  /* 0x0000001008097c12 */ /* 0x000fc6000f8e962b */
[----:B------:R-:W-:Y:S01]  /*d740*/  FADD.FTZ R8, R101, -R6 ;  /* 0x8000000665087221 */ /* 0x000fe20000010000 */
[C---:B-1----:R-:W-:Y:S01]  /*d750*/  FADD.FTZ R27, R0.reuse, R7 ;  /* 0x00000007001b7221 */ /* 0x042fe20000010000 */
[----:B------:R-:W-:Y:S02]  /*d760*/  F2FP.BF16.F32.PACK_AB R16, R0, R5 ;  /* 0x000000050010723e */ /* 0x000fe400000010ff */
[----:B------:R-:W-:Y:S01]  /*d770*/  FMUL.FTZ R0, R8, UR36 ;  /* 0x0000002408007c20 */ /* 0x000fe20008410000 */
[----:B------:R-:W-:Y:S01]  /*d780*/  MUFU.EX2 R19, R21 ;  /* 0x0000001500137308 */ /* 0x000fe20000000800 */
[----:B------:R-:W-:-:S07]  /*d790*/  IMAD.WIDE.U32 R44, R9, -0x326172a9, RZ ;  /* 0xcd9e8d57092c7825 */ /* 0x000fce00078e00ff */
[----:B------:R-:W-:Y:S01]  /*d7a0*/  MUFU.EX2 R0, R0 ;  /* 0x0000000000007308 */ /* 0x000fe20000000800 */
[----:B------:R-:W-:Y:S02]  /*d7b0*/  PRMT R5, R44, 0x7771, RZ ;  /* 0x000077712c057816 */ /* 0x000fe400000000ff */
[----:B------:R-:W-:Y:S02]  /*d7c0*/  PRMT R7, R14, 0x7771, RZ ;  /* 0x000077710e077816 */ /* 0x000fe400000000ff */
[----:B------:R-:W-:-:S03]  /*d7d0*/  ISETP.GT.U32.AND P3, PT, R5, UR12, PT ;  /* 0x0000000c05007c0c */ /* 0x000fc6000bf64070 */
[----:B------:R-:W-:Y:S01]  /*d7e0*/  MUFU.EX2 R6, R25 ;  /* 0x0000001900067308 */ /* 0x000fe20000000800 */
[----:B------:R-:W-:-:S07]  /*d7f0*/  ISETP.GT.U32.AND P4, PT, R7, UR12, PT ;  /* 0x0000000c07007c0c */ /* 0x000fce000bf84070 */
[----:B------:R-:W1:Y:S01]  /*d800*/  MUFU.EX2 R5, R28 ;  /* 0x0000001c00057308 */ /* 0x000e620000000800 */
[----:B------:R-:W-:-:S07]  /*d810*/  F2FP.BF16.F32.PACK_AB R8, R34, R36 ;  /* 0x000000242208723e */ /* 0x000fce00000010ff */
[----:B------:R3:W4:Y:S01]  /*d820*/  MUFU.EX2 R17, R51 ;  /* 0x0000003300117308 */ /* 0x0007220000000800 */
[C---:B------:R-:W-:Y:S02]  /*d830*/  PRMT R232, R8.reuse, 0x7610, R232 ;  /* 0x0000761008e87816 */ /* 0x040fe400000000e8 */
[----:B------:R-:W-:Y:S02]  /*d840*/  PRMT R231, R8, 0x7632, R231 ;  /* 0x0000763208e77816 */ /* 0x000fe400000000e7 */
[----:B-1----:R-:W-:-:S03]  /*d850*/  F2FP.BF16.F32.PACK_AB R31, R5, R6 ;  /* 0x00000006051f723e */ /* 0x002fc600000010ff */
[----:B------:R-:W-:Y:S01]  /*d860*/  @P4 HFMA2.BF16_V2 R204, -RZ.H0_H0, RZ.H0_H0, -R231.H0_H0 ;  /* 0x200000ffffcc4231 */ /* 0x000fe200003409e7 */
[----:B------:R-:W-:Y:S01]  /*d870*/  PRMT R55, R232, 0x5410, R231 ;  /* 0x00005410e8377816 */ /* 0x000fe200000000e7 */
[----:B------:R-:W-:-:S03]  /*d880*/  @P3 HFMA2.BF16_V2 R205, -RZ.H0_H0, RZ.H0_H0, -R16.H1_H1 ;  /* 0x200000ffffcd3231 */ /* 0x000fc60000360910 */
[----:B------:R-:W-:Y:S01]  /*d890*/  @P4 PRMT R231, R204, 0x5410, RZ ;  /* 0x00005410cce74816 */ /* 0x000fe200000000ff */
[----:B------:R-:W-:Y:S01]  /*d8a0*/  @!P5 HFMA2.BF16_V2 R101, -RZ.H0_H0, RZ.H0_H0, -R232.H0_H0 ;  /* 0x200000ffff65d231 */ /* 0x000fe200003409e8 */
[----:B---3--:R-:W-:Y:S02]  /*d8b0*/  PRMT R51, R16, 0x7632, R51 ;  /* 0x0000763210337816 */ /* 0x008fe40000000033 */
[----:B------:R-:W-:Y:S02]  /*d8c0*/  @P3 PRMT R51, R205, 0x5410, RZ ;  /* 0x00005410cd333816 */ /* 0x000fe400000000ff */
[----:B------:R-:W-:Y:S02]  /*d8d0*/  @!P5 PRMT R232, R101, 0x5410, RZ ;  /* 0x0000541065e8d816 */ /* 0x000fe400000000ff */
[----:B------:R-:W-:Y:S01]  /*d8e0*/  PRMT R181, R31, 0x7610, R181 ;  /* 0x000076101fb57816 */ /* 0x000fe200000000b5 */
[----:B------:R-:W-:Y:S02]  /*d8f0*/  IMAD.MOV.U32 R185, RZ, RZ, R190 ;  /* 0x000000ffffb97224 */ /* 0x000fe400078e00be */
[----:B--2---:R-:W-:-:S04]  /*d900*/  FFMA.FTZ R7, R189, R0, R19 ;  /* 0x00000000bd077223 */ /* 0x004fc80000010013 */
[----:B------:R-:W-:-:S04]  /*d910*/  FADD.FTZ R7, R18, R7 ;  /* 0x0000000712077221 */ /* 0x000fc80000010000 */
[----:B------:R-:W-:-:S04]  /*d920*/  FADD.FTZ R8, R6, R7 ;  /* 0x0000000706087221 */ /* 0x000fc80000010000 */
[----:B------:R-:W-:Y:S01]  /*d930*/  FADD.FTZ R21, R5, R8 ;  /* 0x0000000805157221 */ /* 0x000fe20000010000 */
[----:B----4-:R-:W-:-:S04]  /*d940*/  F2FP.BF16.F32.PACK_AB R5, R17, R10 ;  /* 0x0000000a1105723e */ /* 0x010fc800000010ff */
[C---:B------:R-:W-:Y:S02]  /*d950*/  PRMT R229, R5.reuse, 0x7610, R229 ;  /* 0x0000761005e57816 */ /* 0x040fe400000000e5 */
[----:B------:R-:W-:Y:S02]  /*d960*/  PRMT R230, R5, 0x7632, R230 ;  /* 0x0000763205e67816 */ /* 0x000fe400000000e6 */
[----:B------:R-:W-:-:S04]  /*d970*/  PRMT R5, R14, 0x7773, RZ ;  /* 0x000077730e057816 */ /* 0x000fc800000000ff */
[----:B------:R-:W-:Y:S02]  /*d980*/  ISETP.GT.U32.AND P4, PT, R5, UR12, PT ;  /* 0x0000000c05007c0c */ /* 0x000fe4000bf84070 */
[----:B------:R-:W-:Y:S02]  /*d990*/  PRMT R5, R44, 0x7772, RZ ;  /* 0x000077722c057816 */ /* 0x000fe400000000ff */
[----:B------:R-:W-:Y:S02]  /*d9a0*/  PRMT R7, R14, 0x7772, RZ ;  /* 0x000077720e077816 */ /* 0x000fe400000000ff */
[----:B------:R-:W-:Y:S02]  /*d9b0*/  ISETP.GT.U32.AND P3, PT, R5, UR12, PT ;  /* 0x0000000c05007c0c */ /* 0x000fe4000bf64070 */
[----:B------:R-:W-:Y:S01]  /*d9c0*/  ISETP.GT.U32.AND P5, PT, R7, UR12, PT ;  /* 0x0000000c07007c0c */ /* 0x000fe2000bfa4070 */
[----:B------:R-:W-:-:S03]  /*d9d0*/  IMAD.WIDE.U32 R6, R12, -0x326172a9, RZ ;  /* 0xcd9e8d570c067825 */ /* 0x000fc600078e00ff */
[----:B------:R-:W-:-:S07]  /*d9e0*/  LOP3.LUT R15, R6, UR15, R45, 0x96, !PT ;  /* 0x0000000f060f7c12 */ /* 0x000fce000f8e962d */
[----:B------:R-:W-:Y:S01]  /*d9f0*/  @P3 HFMA2.BF16_V2 R206, -RZ.H0_H0, RZ.H0_H0, -R31.H0_H0 ;  /* 0x200000ffffce3231 */ /* 0x000fe2000034091f */
[----:B------:R-:W-:-:S04]  /*da00*/  LOP3.LUT R5, R15, 0xff, RZ, 0xc0, !PT ;  /* 0x000000ff0f057812 */ /* 0x000fc800078ec0ff */
[----:B------:R-:W-:Y:S02]  /*da10*/  @P3 PRMT R181, R206, 0x5410, RZ ;  /* 0x00005410ceb53816 */ /* 0x000fe400000000ff */
[----:B------:R-:W-:Y:S02]  /*da20*/  ISETP.LE.U32.AND P3, PT, R5, UR12, PT ;  /* 0x0000000c05007c0c */ /* 0x000fe4000bf63070 */
[----:B------:R-:W-:Y:S01]  /*da30*/  LOP3.LUT R5, R15, 0xffff, RZ, 0xc0, !PT ;  /* 0x0000ffff0f057812 */ /* 0x000fe200078ec0ff */
[----:B------:R-:W-:Y:S01]  /*da40*/  @P5 HFMA2.BF16_V2 R207, -RZ.H0_H0, RZ.H0_H0, -R229.H0_H0 ;  /* 0x200000ffffcf5231 */ /* 0x000fe200003409e5 */
[----:B------:R-:W-:Y:S02]  /*da50*/  LOP3.LUT R24, R22, UR17, R7, 0x96, !PT ;  /* 0x0000001116187c12 */ /* 0x000fe4000f8e9607 */
[----:B------:R-:W-:Y:S02]  /*da60*/  SHF.R.U32.HI R5, RZ, 0x8, R5 ;  /* 0x00000008ff057819 */ /* 0x000fe40000011605 */
[----:B------:R-:W-:-:S02]  /*da70*/  PRMT R22, R23, 0x7610, R22 ;  /* 0x0000761017167816 */ /* 0x000fc40000000016 */
[----:B------:R-:W-:Y:S02]  /*da80*/  LOP3.LUT R5, R5, 0xffff, RZ, 0xc0, !PT ;  /* 0x0000ffff05057812 */ /* 0x000fe400078ec0ff */
[----:B------:R-:W-:Y:S01]  /*da90*/  PRMT R190, R229, 0x5410, R230 ;  /* 0x00005410e5be7816 */ /* 0x000fe200000000e6 */
[----:B------:R-:W-:Y:S01]  /*daa0*/  @!P3 HFMA2.BF16_V2 R213, -RZ.H0_H0, RZ.H0_H0, -R22.H0_H0 ;  /* 0x200000ffffd5b231 */ /* 0x000fe20000340916 */
[----:B------:R-:W-:Y:S02]  /*dab0*/  @P5 PRMT R229, R207, 0x5410, RZ ;  /* 0x00005410cfe55816 */ /* 0x000fe400000000ff */
[----:B------:R-:W-:Y:S02]  /*dac0*/  PRMT R23, R23, 0x7632, R23 ;  /* 0x0000763217177816 */ /* 0x000fe40000000017 */
[----:B------:R-:W-:Y:S01]  /*dad0*/  ISETP.LE.U32.AND P5, PT, R5, UR12, PT ;  /* 0x0000000c05007c0c */ /* 0x000fe2000bfa3070 */
[----:B------:R-:W-:Y:S01]  /*dae0*/  IMAD.MOV.U32 R189, RZ, RZ, R202 ;  /* 0x000000ffffbd7224 */ /* 0x000fe200078e00ca */
[----:B------:R-:W-:-:S02]  /*daf0*/  PRMT R5, R44, 0x7773, RZ ;  /* 0x000077732c057816 */ /* 0x000fc400000000ff */
[----:B------:R-:W-:Y:S01]  /*db00*/  PRMT R202, R22, 0x5410, R23 ;  /* 0x0000541016ca7816 */ /* 0x000fe20000000017 */
[----:B------:R-:W-:Y:S01]  /*db10*/  IMAD.MOV.U32 R6, RZ, RZ, R44 ;  /* 0x000000ffff067224 */ /* 0x000fe200078e002c */
[----:B------:R-:W-:Y:S02]  /*db20*/  @!P3 PRMT R22, R213, 0x5410, RZ ;  /* 0x00005410d516b816 */ /* 0x000fe400000000ff */
[----:B------:R-:W-:Y:S01]  /*db30*/  ISETP.GT.U32.AND P3, PT, R5, UR12, PT ;  /* 0x0000000c05007c0c */ /* 0x000fe2000bf64070 */
[----:B------:R-:W-:Y:S02]  /*db40*/  IMAD.MOV.U32 R7, RZ, RZ, R75 ;  /* 0x000000ffff077224 */ /* 0x000fe400078e004b */
[----:B------:R-:W-:Y:S01]  /*db50*/  @P4 HFMA2.BF16_V2 R211, -RZ.H0_H0, RZ.H0_H0, -R230.H0_H0 ;  /* 0x200000ffffd34231 */ /* 0x000fe200003409e6 */
[----:B------:R-:W-:Y:S01]  /*db60*/  LOP3.LUT R6, R6, 0xff, RZ, 0xc0, !PT ;  /* 0x000000ff06067812 */ /* 0x000fe200078ec0ff */
[----:B------:R-:W-:Y:S01]  /*db70*/  IMAD.WIDE.U32 R24, R24, -0x2daee0ad, RZ ;  /* 0xd2511f5318187825 */ /* 0x000fe200078e00ff */
[----:B------:R-:W1:Y:S02]  /*db80*/  MUFU.EX2 R5, R53 ;  /* 0x0000003500057308 */ /* 0x000e640000000800 */
[----:B------:R-:W-:Y:S01]  /*db90*/  @P4 PRMT R230, R211, 0x5410, RZ ;  /* 0x00005410d3e64816 */ /* 0x000fe200000000ff */
[----:B------:R-:W-:Y:S01]  /*dba0*/  IMAD.MOV.U32 R43, RZ, RZ, R7 ;  /* 0x000000ffff2b7224 */ /* 0x000fe200078e0007 */
[----:B------:R-:W-:Y:S01]  /*dbb0*/  ISETP.LE.U32.AND P4, PT, R6, UR12, PT ;  /* 0x0000000c06007c0c */ /* 0x000fe2000bf83070 */
[----:B------:R-:W-:Y:S01]  /*dbc0*/  IMAD.MOV.U32 R6, RZ, RZ, R74 ;  /* 0x000000ffff067224 */ /* 0x000fe200078e004a */
[----:B------:R-:W-:Y:S01]  /*dbd0*/  LOP3.LUT R25, R42, UR13, R25, 0x96, !PT ;  /* 0x0000000d2a197c12 */ /* 0x000fe2000f8e9619 */
[----:B------:R-:W-:Y:S01]  /*dbe0*/  FADD.FTZ R11, R11, R29 ;  /* 0x0000001d0b0b7221 */ /* 0x000fe20000010000 */
[----:B------:R-:W2:Y:S01]  /*dbf0*/  MUFU.EX2 R7, R57 ;  /* 0x0000003900077308 */ /* 0x000ea20000000800 */
[----:B------:R-:W-:-:S02]  /*dc00*/  @P3 HFMA2.BF16_V2 R212, -RZ.H0_H0, RZ.H0_H0, -R31.H1_H1 ;  /* 0x200000ffffd43231 */ /* 0x000fc4000036091f */
[----:B------:R-:W-:Y:S01]  /*dc10*/  IMAD.MOV.U32 R42, RZ, RZ, R6 ;  /* 0x000000ffff2a7224 */ /* 0x000fe200078e0006 */
[----:B------:R-:W-:Y:S01]  /*dc20*/  LOP3.LUT R6, R25, 0xff, RZ, 0xc0, !PT ;  /* 0x000000ff19067812 */ /* 0x000fe200078ec0ff */
[----:B------:R-:W3:Y:S01]  /*dc30*/  LDL.LU.64 R74, [R1+0x1e8] ;  /* 0x0001e800014a7983 */ /* 0x000ee20000300a00 */
[----:B------:R-:W-:Y:S02]  /*dc40*/  PRMT R187, R31, 0x7632, R187 ;  /* 0x000076321fbb7816 */ /* 0x000fe400000000bb */
[----:B------:R-:W-:Y:S02]  /*dc50*/  @P3 PRMT R187, R212, 0x5410, RZ ;  /* 0x00005410d4bb3816 */ /* 0x000fe400000000ff */
[----:B------:R-:W-:Y:S01]  /*dc60*/  ISETP.LE.U32.AND P3, PT, R6, UR12, PT ;  /* 0x0000000c06007c0c */ /* 0x000fe2000bf63070 */
[----:B-1----:R-:W-:Y:S01]  /*dc70*/  FADD.FTZ R9, R5, R27 ;  /* 0x0000001b05097221 */ /* 0x002fe20000010000 */
[----:B--2---:R-:W-:Y:S02]  /*dc80*/  F2FP.BF16.F32.PACK_AB R103, R7, R5 ;  /* 0x000000050767723e */ /* 0x004fe400000010ff */
[----:B------:R-:W-:-:S04]  /*dc90*/  LOP3.LUT R5, R25, 0xffff, RZ, 0xc0, !PT ;  /* 0x0000ffff19057812 */ /* 0x000fc800078ec0ff */
[----:B------:R-:W-:-:S05]  /*dca0*/  SHF.R.U32.HI R5, RZ, 0x8, R5 ;  /* 0x00000008ff057819 */ /* 0x000fca0000011605 */
[----:B------:R-:W-:Y:S01]  /*dcb0*/  @!P3 HFMA2.BF16_V2 R218, -RZ.H0_H0, RZ.H0_H0, -R103.H0_H0 ;  /* 0x200000ffffdab231 */ /* 0x000fe20000340967 */
[----:B------:R-:W-:Y:S02]  /*dcc0*/  PRMT R191, R103, 0x7610, R191 ;  /* 0x0000761067bf7816 */ /* 0x000fe400000000bf */
[----:B------:R-:W-:Y:S02]  /*dcd0*/  LOP3.LUT R5, R5, 0xffff, RZ, 0xc0, !PT ;  /* 0x0000ffff05057812 */ /* 0x000fe400078ec0ff */
[----:B------:R-:W-:Y:S02]  /*dce0*/  @!P3 PRMT R191, R218, 0x5410, RZ ;  /* 0x00005410dabfb816 */ /* 0x000fe400000000ff */
[----:B------:R-:W-:Y:S01]  /*dcf0*/  ISETP.LE.U32.AND P3, PT, R5, UR12, PT ;  /* 0x0000000c05007c0c */ /* 0x000fe2000bf63070 */
[----:B------:R-:W-:Y:S01]  /*dd00*/  MUFU.EX2 R6, R39 ;  /* 0x0000002700067308 */ /* 0x000fe20000000800 */
[----:B------:R-:W-:-:S07]  /*dd10*/  PRMT R8, R25, 0x7632, R8 ;  /* 0x0000763219087816 */ /* 0x000fce0000000008 */
[----:B------:R-:W1:Y:S01]  /*dd20*/  MUFU.EX2 R5, R37 ;  /* 0x0000002500057308 */ /* 0x000e620000000800 */
[----:B------:R-:W-:-:S03]  /*dd30*/  LOP3.LUT R8, R8, 0xff, RZ, 0xc0, !PT ;  /* 0x000000ff08087812 */ /* 0x000fc600078ec0ff */
[----:B------:R-:W-:Y:S01]  /*dd40*/  @!P3 HFMA2.BF16_V2 R220, -RZ.H0_H0, RZ.H0_H0, -R103.H1_H1 ;  /* 0x200000ffffdcb231 */ /* 0x000fe20000360967 */
[----:B------:R-:W-:-:S04]  /*dd50*/  PRMT R226, R103, 0x7632, R226 ;  /* 0x0000763267e27816 */ /* 0x000fc800000000e2 */
[----:B------:R-:W-:Y:S02]  /*dd60*/  @!P3 PRMT R226, R220, 0x5410, RZ ;  /* 0x00005410dce2b816 */ /* 0x000fe400000000ff */
[----:B------:R-:W-:Y:S02]  /*dd70*/  ISETP.LE.U32.AND P3, PT, R8, UR12, PT ;  /* 0x0000000c08007c0c */ /* 0x000fe4000bf63070 */
[----:B-1----:R-:W-:Y:S01]  /*dd80*/  F2FP.BF16.F32.PACK_AB R102, R5, R6 ;  /* 0x000000060566723e */ /* 0x002fe200000010ff */
[----:B------:R-:W-:Y:S01]  /*dd90*/  FADD.FTZ R8, R6, R21 ;  /* 0x0000001506087221 */ /* 0x000fe20000010000 */
[----:B------:R-:W-:-:S09]  /*dda0*/  SHF.R.U32.HI R6, RZ, 0x18, R25 ;  /* 0x00000018ff067819 */ /* 0x000fd20000011619 */
[----:B------:R-:W-:Y:S01]  /*ddb0*/  @!P3 HFMA2.BF16_V2 R221, -RZ.H0_H0, RZ.H0_H0, -R102.H0_H0 ;  /* 0x200000ffffddb231 */ /* 0x000fe20000340966 */
[----:B------:R-:W-:-:S04]  /*ddc0*/  PRMT R179, R102, 0x7610, R179 ;  /* 0x0000761066b37816 */ /* 0x000fc800000000b3 */
[----:B------:R-:W-:Y:S02]  /*ddd0*/  @!P3 PRMT R179, R221, 0x5410, RZ ;  /* 0x00005410ddb3b816 */ /* 0x000fe400000000ff */
[----:B------:R-:W-:Y:S01]  /*dde0*/  ISETP.LE.U32.AND P3, PT, R6, UR12, PT ;  /* 0x0000000c06007c0c */ /* 0x000fe2000bf63070 */
[----:B------:R-:W-:Y:S01]  /*ddf0*/  FADD.FTZ R9, R7, R9 ;  /* 0x0000000907097221 */ /* 0x000fe20000010000 */
[----:B------:R-:W-:Y:S01]  /*de00*/  MUFU.EX2 R6, R60 ;  /* 0x0000003c00067308 */ /* 0x000fe20000000800 */
[----:B------:R-:W-:-:S07]  /*de10*/  IMAD.MOV.U32 R7, RZ, RZ, R24 ;  /* 0x000000ffff077224 */ /* 0x000fce00078e0018 */
[----:B------:R-:W1:Y:S01]  /*de20*/  MUFU.EX2 R12, R59 ;  /* 0x0000003b000c7308 */ /* 0x000e620000000800 */
[----:B------:R-:W-:Y:S02]  /*de30*/  LOP3.LUT R7, R7, 0xff, RZ, 0xc0, !PT ;  /* 0x000000ff07077812 */ /* 0x000fe400078ec0ff */
[----:B------:R-:W-:Y:S01]  /*de40*/  @!P3 HFMA2.BF16_V2 R224, -RZ.H0_H0, RZ.H0_H0, -R102.H1_H1 ;  /* 0x200000ffffe0b231 */ /* 0x000fe20000360966 */
[----:B------:R-:W-:-:S04]  /*de50*/  PRMT R183, R102, 0x7632, R183 ;  /* 0x0000763266b77816 */ /* 0x000fc800000000b7 */
[----:B------:R-:W-:Y:S02]  /*de60*/  @!P3 PRMT R183, R224, 0x5410, RZ ;  /* 0x00005410e0b7b816 */ /* 0x000fe400000000ff */
[----:B------:R-:W-:Y:S01]  /*de70*/  ISETP.LE.U32.AND P3, PT, R7, UR12, PT ;  /* 0x0000000c07007c0c */ /* 0x000fe2000bf63070 */
[----:B------:R-:W-:Y:S01]  /*de80*/  FADD.FTZ R8, R5, R8 ;  /* 0x0000000805087221 */ /* 0x000fe20000010000 */
[----:B-1----:R-:W-:Y:S02]  /*de90*/  F2FP.BF16.F32.PACK_AB R101, R12, R6 ;  /* 0x000000060c65723e */ /* 0x002fe400000010ff */
[----:B------:R-:W-:-:S09]  /*dea0*/  PRMT R5, R24, 0x7771, RZ ;  /* 0x0000777118057816 */ /* 0x000fd200000000ff */
[----:B------:R-:W-:Y:S01]  /*deb0*/  @!P3 HFMA2.BF16_V2 R227, -RZ.H0_H0, RZ.H0_H0, -R101.H0_H0 ;  /* 0x200000ffffe3b231 */ /* 0x000fe20000340965 */
[----:B------:R-:W-:-:S04]  /*dec0*/  PRMT R45, R101, 0x7610, R45 ;  /* 0x00007610652d7816 */ /* 0x000fc8000000002d */
[----:B------:R-:W-:Y:S02]  /*ded0*/  @!P3 PRMT R45, R227, 0x5410, RZ ;  /* 0x00005410e32db816 */ /* 0x000fe400000000ff */
[----:B------:R-:W-:Y:S02]  /*dee0*/  ISETP.GT.U32.AND P3, PT, R5, UR12, PT ;  /* 0x0000000c05007c0c */ /* 0x000fe4000bf64070 */
[----:B------:R-:W1:Y:S01]  /*def0*/  MUFU.EX2 R5, R182 ;  /* 0x000000b600057308 */ /* 0x000e620000000800 */
[----:B------:R-:W-:Y:S01]  /*df00*/  FADD.FTZ R11, R20, R11 ;  /* 0x0000000b140b7221 */ /* 0x000fe20000010000 */
[----:B------:R-:W-:-:S03]  /*df10*/  IMAD.MOV.U32 R20, RZ, RZ, R90 ;  /* 0x000000ffff147224 */ /* 0x000fc600078e005a */
[----:B------:R-:W-:Y:S01]  /*df20*/  FADD.FTZ R27, R10, R11 ;  /* 0x0000000b0a1b7221 */ /* 0x000fe20000010000 */
[----:B------:R-:W-:-:S05]  /*df30*/  PRMT R10, R24, 0x7772, RZ ;  /* 0x00007772180a7816 */ /* 0x000fca00000000ff */
[----:B------:R-:W-:Y:S01]  /*df40*/  @P3 HFMA2.BF16_V2 R228, -RZ.H0_H0, RZ.H0_H0, -R101.H1_H1 ;  /* 0x200000ffffe43231 */ /* 0x000fe20000360965 */
[----:B------:R-:W-:-:S04]  /*df50*/  PRMT R223, R101, 0x7632, R223 ;  /* 0x0000763265df7816 */ /* 0x000fc800000000df */
[----:B------:R-:W-:Y:S02]  /*df60*/  @P3 PRMT R223, R228, 0x5410, RZ ;  /* 0x00005410e4df3816 */ /* 0x000fe400000000ff */
[----:B------:R-:W-:Y:S01]  /*df70*/  ISETP.GT.U32.AND P3, PT, R10, UR12, PT ;  /* 0x0000000c0a007c0c */ /* 0x000fe2000bf64070 */
[----:B------:R-:W-:Y:S02]  /*df80*/  IMAD.MOV.U32 R10, RZ, RZ, R20 ;  /* 0x000000ffff0a7224 */ /* 0x000fe400078e0014 */
[----:B-1----:R-:W-:Y:S01]  /*df90*/  FADD.FTZ R20, R5, R8 ;  /* 0x0000000805147221 */ /* 0x002fe20000010000 */
[----:B------:R-:W-:Y:S02]  /*dfa0*/  IMAD.MOV.U32 R21, RZ, RZ, R91 ;  /* 0x000000ffff157224 */ /* 0x000fe400078e005b */
[----:B------:R-:W-:Y:S02]  /*dfb0*/  IMAD.MOV.U32 R8, RZ, RZ, R10 ;  /* 0x000000ffff087224 */ /* 0x000fe400078e000a */
[----:B------:R-:W-:-:S02]  /*dfc0*/  IMAD.MOV.U32 R11, RZ, RZ, R21 ;  /* 0x000000ffff0b7224 */ /* 0x000fc400078e0015 */
[----:B------:R-:W-:Y:S01]  /*dfd0*/  FADD.FTZ R21, R6, R9 ;  /* 0x0000000906157221 */ /* 0x000fe20000010000 */
[----:B------:R-:W-:Y:S01]  /*dfe0*/  IMAD.MOV.U32 R52, RZ, RZ, R78 ;  /* 0x000000ffff347224 */ /* 0x000fe200078e004e */
[----:B------:R1:W-:Y:S01]  /*dff0*/  MUFU.EX2 R6, R104 ;  /* 0x0000006800067308 */ /* 0x0003e20000000800 */
[----:B------:R-:W-:Y:S02]  /*e000*/  IMAD.MOV.U32 R53, RZ, RZ, R79 ;  /* 0x000000ffff357224 */ /* 0x000fe400078e004f */
[----:B------:R-:W-:Y:S01]  /*e010*/  IMAD.MOV.U32 R60, RZ, RZ, R8 ;  /* 0x000000ffff3c7224 */ /* 0x000fe200078e0008 */
[----:B------:R-:W2:Y:S04]  /*e020*/  LDL.LU.64 R78, [R1+0x1e0] ;  /* 0x0001e000014e7983 */ /* 0x000ea80000300a00 */
[----:B------:R4:W-:Y:S01]  /*e030*/  MUFU.EX2 R8, R105 ;  /* 0x0000006900087308 */ /* 0x0009e20000000800 */
[----:B------:R-:W2:Y:S01]  /*e040*/  LDL.LU.64 R90, [R1+0x1d8] ;  /* 0x0001d800015a7983 */ /* 0x000ea20000300a00 */
[----:B-1----:R-:W-:-:S02]  /*e050*/  IMAD.MOV.U32 R104, RZ, RZ, R94 ;  /* 0x000000ffff687224 */ /* 0x002fc400078e005e */
[----:B----4-:R-:W-:Y:S02]  /*e060*/  IMAD.MOV.U32 R105, RZ, RZ, R95 ;  /* 0x000000ffff697224 */ /* 0x010fe400078e005f */
[----:B------:R-:W4:Y:S02]  /*e070*/  LDL.LU.64 R94, [R1+0x1d0] ;  /* 0x0001d000015e7983 */ /* 0x000f240000300a00 */
[----:B------:R-:W1:Y:S01]  /*e080*/  MUFU.EX2 R7, R180 ;  /* 0x000000b400077308 */ /* 0x000e620000000800 */
[----:B------:R-:W1:Y:S01]  /*e090*/  S2R R57, SR_TID.X ;  /* 0x0000000000397919 */ /* 0x000e620000002100 */
[----:B------:R-:W-:Y:S01]  /*e0a0*/  IMAD.MOV.U32 R9, RZ, RZ, R11 ;  /* 0x000000ffff097224 */ /* 0x000fe200078e000b */
[----:B-1----:R-:W-:Y:S02]  /*e0b0*/  F2FP.BF16.F32.PACK_AB R100, R7, R5 ;  /* 0x000000050764723e */ /* 0x002fe400000010ff */
[----:B------:R-:W-:-:S03]  /*e0c0*/  PRMT R5, R24, 0x7773, RZ ;  /* 0x0000777318057816 */ /* 0x000fc600000000ff */
[----:B------:R-:W-:Y:S01]  /*e0d0*/  @P3 HFMA2.BF16_V2 R235, -RZ.H0_H0, RZ.H0_H0, -R100.H0_H0 ;  /* 0x200000ffffeb3231 */ /* 0x000fe20000340964 */
[----:B------:R-:W-:Y:S01]  /*e0e0*/  PRMT R222, R100, 0x7610, R222 ;  /* 0x0000761064de7816 */ /* 0x000fe200000000de */
[----:B------:R-:W1:Y:S03]  /*e0f0*/  S2R R104, SR_CTAID.X ;  /* 0x0000000000687919 */ /* 0x000e660000002500 */
[----:B------:R-:W-:Y:S02]  /*e100*/  @P3 PRMT R222, R235, 0x5410, RZ ;  /* 0x00005410ebde3816 */ /* 0x000fe400000000ff */
[----:B------:R-:W-:Y:S02]  /*e110*/  ISETP.GT.U32.AND P3, PT, R5, UR12, PT ;  /* 0x0000000c05007c0c */ /* 0x000fe4000bf64070 */
[----:B------:R-:W1:Y:S01]  /*e120*/  MUFU.EX2 R5, R67 ;  /* 0x0000004300057308 */ /* 0x000e620000000800 */
[----:B------:R-:W-:-:S07]  /*e130*/  FADD.FTZ R17, R17, R27 ;  /* 0x0000001b11117221 */ /* 0x000fce0000010000 */
[----:B------:R1:W-:Y:S08]  /*e140*/  MUFU.EX2 R10, R61 ;  /* 0x0000003d000a7308 */ /* 0x0003f00000000800 */
[----:B------:R-:W1:Y:S02]  /*e150*/  MUFU.EX2 R11, R63 ;  /* 0x0000003f000b7308 */ /* 0x000e640000000800 */
[----:B-1----:R-:W-:-:S06]  /*e160*/  IMAD.MOV.U32 R61, RZ, RZ, R9 ;  /* 0x000000ffff3d7224 */ /* 0x002fcc00078e0009 */
[----:B------:R-:W1:Y:S01]  /*e170*/  MUFU.EX2 R9, R173 ;  /* 0x000000ad00097308 */ /* 0x000e620000000800 */
[----:B------:R-:W-:Y:S01]  /*e180*/  PRMT R228, R16, 0x7610, R228 ;  /* 0x0000761010e47816 */ /* 0x000fe200000000e4 */
[----:B------:R-:W-:Y:S01]  /*e190*/  FADD.FTZ R21, R12, R21 ;  /* 0x000000150c157221 */ /* 0x000fe20000010000 */
[----:B------:R-:W-:Y:S01]  /*e1a0*/  FADD.FTZ R12, R6, R17 ;  /* 0x00000011060c7221 */ /* 0x000fe20000010000 */
[----:B------:R-:W-:Y:S02]  /*e1b0*/  F2FP.BF16.F32.PACK_AB R28, R5, R6 ;  /* 0x00000006051c723e */ /* 0x000fe400000010ff */
[----:B------:R-:W-:Y:S01]  /*e1c0*/  PRMT R39, R228, 0x7610, R16 ;  /* 0x00007610e4277816 */ /* 0x000fe20000000010 */
[----:B------:R-:W-:Y:S01]  /*e1d0*/  FADD.FTZ R16, R7, R20 ;  /* 0x0000001407107221 */ /* 0x000fe20000010000 */
[----:B------:R-:W-:Y:S01]  /*e1e0*/  FADD.FTZ R29, R5, R12 ;  /* 0x0000000c051d7221 */ /* 0x000fe20000010000 */
[----:B------:R-:W1:Y:S01]  /*e1f0*/  MUFU.EX2 R7, R66 ;  /* 0x0000004200077308 */ /* 0x000e620000000800 */
[----:B------:R-:W-:Y:S01]  /*e200*/  FADD.FTZ R12, R11, R21 ;  /* 0x000000150b0c7221 */ /* 0x000fe20000010000 */
[----:B------:R-:W-:-:S06]  /*e210*/  F2FP.BF16.F32.PACK_AB R218, R10, R11 ;  /* 0x0000000b0ada723e */ /* 0x000fcc00000010ff */
[----:B------:R-:W1:Y:S02]  /*e220*/  MUFU.EX2 R5, R62 ;  /* 0x0000003e00057308 */ /* 0x000e640000000800 */
[----:B-1----:R-:W-:Y:S01]  /*e230*/  FADD.FTZ R6, R9, R16 ;  /* 0x0000001009067221 */ /* 0x002fe20000010000 */
[----:B------:R-:W-:Y:S01]  /*e240*/  FADD.FTZ R35, R10, R12 ;  /* 0x0000000c0a237221 */ /* 0x000fe20000010000 */
[----:B------:R-:W-:Y:S02]  /*e250*/  ULEA UR5, UR22, 0xfffffffd, 0x1 ;  /* 0xfffffffd16057891 */ /* 0x000fe4000f8e08ff */
[----:B------:R-:W-:Y:S01]  /*e260*/  FADD.FTZ R10, R8, R6 ;  /* 0x00000006080a7221 */ /* 0x000fe20000010000 */
[----:B------:R-:W-:Y:S01]  /*e270*/  IMAD.U32 R6, RZ, RZ, UR35 ;  /* 0x00000023ff067e24 */ /* 0x000fe2000f8e00ff */
[----:B------:R-:W-:-:S04]  /*e280*/  SHF.R.U32.HI R57, RZ, 0x5, R57 ;  /* 0x00000005ff397819 */ /* 0x000fc80000011639 */
[----:B------:R-:W-:Y:S01]  /*e290*/  LOP3.LUT R6, R6, UR5, R105, 0x96, !PT ;  /* 0x0000000506067c12 */ /* 0x000fe2000f8e9669 */
[----:B------:R-:W-:Y:S01]  /*e2a0*/  IMAD R104, R104, 0x8, R57 ;  /* 0x0000000868687824 */ /* 0x000fe200078e0239 */
[----:B------:R-:W-:Y:S01]  /*e2b0*/  F2FP.BF16.F32.PACK_AB R224, R8, R9 ;  /* 0x0000000908e0723e */ /* 0x000fe200000010ff */
[----:B------:R-:W-:Y:S02]  /*e2c0*/  FADD.FTZ R8, R7, R10 ;  /* 0x0000000a07087221 */ /* 0x000fe40000010000 */
[----:B------:R-:W-:Y:S01]  /*e2d0*/  IMAD.WIDE.U32 R104, R104, -0x326172a9, RZ ;  /* 0xcd9e8d5768687825 */ /* 0x000fe200078e00ff */
[----:B------:R-:W-:-:S03]  /*e2e0*/  F2FP.BF16.F32.PACK_AB R227, R5, R7 ;  /* 0x0000000705e3723e */ /* 0x000fc600000010ff */
[----:B------:R-:W-:-:S05]  /*e2f0*/  IMAD.WIDE.U32 R6, R6, -0x326172a9, RZ ;  /* 0xcd9e8d5706067825 */ /* 0x000fca00078e00ff */
[----:B------:R-:W-:-:S05]  /*e300*/  LOP3.LUT R10, R104, UR33, R7, 0x96, !PT ;  /* 0x00000021680a7c12 */ /* 0x000fca000f8e9607 */
[----:B------:R-:W-:Y:S01]  /*e310*/  IMAD.WIDE.U32 R10, R10, -0x2daee0ad, RZ ;  /* 0xd2511f530a0a7825 */ /* 0x000fe200078e00ff */
[----:B------:R-:W-:-:S03]  /*e320*/  F2FP.BF16.F32.PACK_AB R37, R18, R19 ;  /* 0x000000131225723e */ /* 0x000fc600000010ff */
[----:B------:R-:W-:Y:S01]  /*e330*/  FADD.FTZ R27, R5, R8 ;  /* 0x00000008051b7221 */ /* 0x000fe20000010000 */
[----:B------:R-:W-:Y:S01]  /*e340*/  LOP3.LUT R18, R60, UR31, R11, 0x96, !PT ;  /* 0x0000001f3c127c12 */ /* 0x000fe2000f8e960b */
[----:B------:R-:W1:Y:S01]  /*e350*/  MUFU.EX2 R12, R58 ;  /* 0x0000003a000c7308 */ /* 0x000e620000000800 */
[----:B------:R-:W-:-:S03]  /*e360*/  LOP3.LUT R8, R6, UR32, R53, 0x96, !PT ;  /* 0x0000002006087c12 */ /* 0x000fc6000f8e9635 */
[----:B------:R-:W-:-:S04]  /*e370*/  IMAD.WIDE.U32 R18, R18, -0x326172a9, RZ ;  /* 0xcd9e8d5712127825 */ /* 0x000fc800078e00ff */
[----:B------:R-:W3:Y:S01]  /*e380*/  MUFU.EX2 R11, R50 ;  /* 0x00000032000b7308 */ /* 0x000ee20000000800 */
[----:B------:R-:W-:Y:S01]  /*e390*/  IMAD.WIDE.U32 R8, R8, -0x2daee0ad, RZ ;  /* 0xd2511f5308087825 */ /* 0x000fe200078e00ff */
[----:B------:R-:W-:-:S04]  /*e3a0*/  LOP3.LUT R20, R52, UR30, R19, 0x96, !PT ;  /* 0x0000001e34147c12 */ /* 0x000fc8000f8e9613 */
[----:B------:R-:W-:Y:S01]  /*e3b0*/  LOP3.LUT R16, R10, UR25, R9, 0x96, !PT ;  /* 0x000000190a107c12 */ /* 0x000fe2000f8e9609 */
[----:B------:R-:W-:Y:S01]  /*e3c0*/  IMAD.WIDE.U32 R20, R20, -0x2daee0ad, RZ ;  /* 0xd2511f5314147825 */ /* 0x000fe200078e00ff */
[----:B------:R-:W3:Y:S03]  /*e3d0*/  MUFU.EX2 R19, R48 ;  /* 0x0000003000137308 */ /* 0x000ee60000000800 */
[----:B------:R-:W-:Y:S01]  /*e3e0*/  IMAD.WIDE.U32 R16, R16, -0x326172a9, RZ ;  /* 0xcd9e8d5710107825 */ /* 0x000fe200078e00ff */
[----:B------:R-:W-:-:S03]  /*e3f0*/  LOP3.LUT R9, R8, UR21, R21, 0x96, !PT ;  /* 0x0000001508097c12 */ /* 0x000fc6000f8e9615 */
[----:B-1----:R-:W-:Y:S01]  /*e400*/  FADD.FTZ R8, R12, R27 ;  /* 0x0000001b0c087221 */ /* 0x002fe20000010000 */
[----:B------:R-:W1:Y:S01]  /*e410*/  MUFU.EX2 R5, R49 ;  /* 0x0000003100057308 */ /* 0x000e620000000800 */
[----:B------:R-:W-:Y:S02]  /*e420*/  LOP3.LUT R10, R18, UR23, R17, 0x96, !PT ;  /* 0x00000017120a7c12 */ /* 0x000fe4000f8e9611 */
[----:B---3--:R-:W-:Y:S01]  /*e430*/  FADD.FTZ R17, R11, R8 ;  /* 0x000000080b117221 */ /* 0x008fe20000010000 */
[----:B------:R-:W-:Y:S01]  /*e440*/  IMAD.WIDE.U32 R8, R9, -0x326172a9, RZ ;  /* 0xcd9e8d5709087825 */ /* 0x000fe200078e00ff */
[----:B------:R-:W-:-:S03]  /*e450*/  F2FP.BF16.F32.PACK_AB R235, R11, R12 ;  /* 0x0000000c0beb723e */ /* 0x000fc600000010ff */
[----:B------:R-:W-:Y:S01]  /*e460*/  IMAD.WIDE.U32 R10, R10, -0x2daee0ad, RZ ;  /* 0xd2511f530a0a7825 */ /* 0x000fe200078e00ff */
[----:B------:R-:W-:-:S03]  /*e470*/  LOP3.LUT R52, R16, UR17, R9, 0x96, !PT ;  /* 0x0000001110347c12 */ /* 0x000fc6000f8e9609 */
[----:B------:R-:W-:Y:S02]  /*e480*/  @P3 HFMA2.BF16_V2 R237, -RZ.H0_H0, RZ.H0_H0, -R100.H1_H1 ;  /* 0x200000ffffed3231 */ /* 0x000fe40000360964 */
[----:B------:R-:W-:Y:S01]  /*e490*/  FADD.FTZ R12, R19, R17 ;  /* 0x00000011130c7221 */ /* 0x000fe20000010000 */
[----:B------:R-:W-:Y:S01]  /*e4a0*/  MUFU.EX2 R21, R176 ;  /* 0x000000b000157308 */ /* 0x000fe20000000800 */
[----:B------:R-:W-:Y:S01]  /*e4b0*/  LOP3.LUT R48, R20, UR16, R11, 0x96, !PT ;  /* 0x0000001014307c12 */ /* 0x000fe2000f8e960b */
[----:B------:R-:W-:Y:S01]  /*e4c0*/  IMAD.WIDE.U32 R52, R52, -0x2daee0ad, RZ ;  /* 0xd2511f5334347825 */ /* 0x000fe200078e00ff */
[----:B------:R-:W-:-:S03]  /*e4d0*/  PRMT R217, R100, 0x7632, R217 ;  /* 0x0000763264d97816 */ /* 0x000fc600000000d9 */
[----:B------:R-:W-:Y:S01]  /*e4e0*/  @!P4 HFMA2.BF16_V2 R241, -RZ.H0_H0, RZ.H0_H0, -R228.H0_H0 ;  /* 0x200000fffff1c231 */ /* 0x000fe200003409e4 */
[----:B------:R-:W-:Y:S01]  /*e4f0*/  @P3 PRMT R217, R237, 0x5410, RZ ;  /* 0x00005410edd93816 */ /* 0x000fe200000000ff */
[----:B------:R-:W3:Y:S01]  /*e500*/  MUFU.EX2 R20, R106 ;  /* 0x0000006a00147308 */ /* 0x000ee20000000800 */
[C---:B-1----:R-:W-:Y:S01]  /*e510*/  FADD.FTZ R12, R5.reuse, R12 ;  /* 0x0000000c050c7221 */ /* 0x042fe20000010000 */
[----:B------:R-:W-:Y:S02]  /*e520*/  F2FP.BF16.F32.PACK_AB R237, R5, R19 ;  /* 0x0000001305ed723e */ /* 0x000fe400000010ff */
[----:B------:R-:W-:Y:S02]  /*e530*/  PRMT R5, R52, 0x7772, RZ ;  /* 0x0000777234057816 */ /* 0x000fe400000000ff */
[----:B------:R-:W-:Y:S02]  /*e540*/  @!P4 PRMT R228, R241, 0x5410, RZ ;  /* 0x00005410f1e4c816 */ /* 0x000fe400000000ff */
[----:B------:R-:W-:-:S02]  /*e550*/  ISETP.GT.U32.AND P4, PT, R5, UR12, PT ;  /* 0x0000000c05007c0c */ /* 0x000fc4000bf84070 */
[----:B------:R-:W-:Y:S01]  /*e560*/  PRMT R5, R52, 0x7773, RZ ;  /* 0x0000777334057816 */ /* 0x000fe200000000ff */
[----:B------:R-:W-:-:S03]  /*e570*/  IMAD.WIDE.U32 R48, R48, -0x326172a9, RZ ;  /* 0xcd9e8d5730307825 */ /* 0x000fc600078e00ff */
[----:B------:R-:W-:Y:S02]  /*e580*/  ISETP.GT.U32.AND P3, PT, R5, UR12, PT ;  /* 0x0000000c05007c0c */ /* 0x000fe4000bf64070 */
[----:B------:R-:W-:Y:S02]  /*e590*/  LOP3.LUT R49, R8, UR15, R49, 0x96, !PT ;  /* 0x0000000f08317c12 */ /* 0x000fe4000f8e9631 */
[----:B---3--:R-:W-:Y:S01]  /*e5a0*/  F2FP.BF16.F32.PACK_AB R8, R21, R20 ;  /* 0x000000141508723e */ /* 0x008fe200000010ff */
[----:B------:R1:W-:Y:S01]  /*e5b0*/  STL [R1+0x148], R12 ;  /* 0x0001480c01007387 */ /* 0x0003e20000100800 */
[----:B------:R-:W-:Y:S02]  /*e5c0*/  MUFU.EX2 R16, R177 ;  /* 0x000000b100107308 */ /* 0x000fe40000000800 */
[C---:B------:R-:W-:Y:S02]  /*e5d0*/  PRMT R221, R8.reuse, 0x7610, R221 ;  /* 0x0000761008dd7816 */ /* 0x040fe400000000dd */
[----:B------:R-:W-:Y:S01]  /*e5e0*/  PRMT R220, R8, 0x7632, R220 ;  /* 0x0000763208dc7816 */ /* 0x000fe200000000dc */
[----:B------:R-:W-:Y:S01]  /*e5f0*/  IMAD.MOV.U32 R60, RZ, RZ, R42 ;  /* 0x000000ffff3c7224 */ /* 0x000fe200078e002a */
[----:B------:R-:W-:Y:S01]  /*e600*/  LOP3.LUT R5, R49, 0xffff, RZ, 0xc0, !PT ;  /* 0x0000ffff31057812 */ /* 0x000fe200078ec0ff */
[----:B------:R-:W-:-:S02]  /*e610*/  IMAD.MOV.U32 R61, RZ, RZ, R43 ;  /* 0x000000ffff3d7224 */ /* 0x000fc400078e002b */
[----:B------:R-:W-:Y:S02]  /*e620*/  @P4 HFMA2.BF16_V2 R243, -RZ.H0_H0, RZ.H0_H0, -R221.H0_H0 ;  /* 0x200000fffff34231 */ /* 0x000fe400003409dd */
[----:B------:R-:W-:Y:S02]  /*e630*/  IMAD.MOV.U32 R66, RZ, RZ, R45 ;  /* 0x000000ffff427224 */ /* 0x000fe400078e002d */
[----:B------:R-:W-:Y:S02]  /*e640*/  @P3 HFMA2.BF16_V2 R242, -RZ.H0_H0, RZ.H0_H0, -R220.H0_H0 ;  /* 0x200000fffff23231 */ /* 0x000fe400003409dc */
[-C--:B------:R-:W-:Y:S01]  /*e650*/  FMUL.FTZ R180, R140, R4.reuse ;  /* 0x000000048cb47220 */ /* 0x080fe20000410000 */
[----:B------:R-:W-:Y:S01]  /*e660*/  IMAD.MOV.U32 R45, RZ, RZ, R188 ;  /* 0x000000ffff2d7224 */ /* 0x000fe200078e00bc */
[----:B------:R-:W-:Y:S01]  /*e670*/  SHF.R.U32.HI R5, RZ, 0x8, R5 ;  /* 0x00000008ff057819 */ /* 0x000fe20000011605 */
[----:B------:R-:W-:Y:S02]  /*e680*/  IMAD.MOV.U32 R42, RZ, RZ, R245 ;  /* 0x000000ffff2a7224 */ /* 0x000fe400078e00f5 */
[-C--:B------:R-:W-:Y:S01]  /*e690*/  FMUL.FTZ R188, R168, R4.reuse ;  /* 0x00000004a8bc7220 */ /* 0x080fe20000410000 */
[----:B------:R-:W-:Y:S01]  /*e6a0*/  IMAD.MOV.U32 R140, RZ, RZ, R244 ;  /* 0x000000ffff8c7224 */ /* 0x000fe200078e00f4 */
[----:B-1----:R1:W3:Y:S01]  /*e6b0*/  MUFU.EX2 R12, R178 ;  /* 0x000000b2000c7308 */ /* 0x0022e20000000800 */
[-C--:B------:R-:W-:Y:S01]  /*e6c0*/  FMUL.FTZ R244, R96, R4.reuse ;  /* 0x0000000460f47220 */ /* 0x080fe20000410000 */
[-C--:B------:R-:W-:Y:S01]  /*e6d0*/  FMUL.FTZ R245, R97, R4.reuse ;  /* 0x0000000461f57220 */ /* 0x080fe20000410000 */
[----:B------:R-:W-:Y:S01]  /*e6e0*/  FMUL.FTZ R168, R152, R4 ;  /* 0x0000000498a87220 */ /* 0x000fe20000410000 */
[----:B------:R-:W-:Y:S01]  /*e6f0*/  IMAD.MOV.U32 R96, RZ, RZ, R60 ;  /* 0x000000ffff607224 */ /* 0x000fe200078e003c */
[----:B------:R-:W-:Y:S01]  /*e700*/  PRMT R104, R221, 0x5410, R220 ;  /* 0x00005410dd687816 */ /* 0x000fe200000000dc */
[----:B------:R-:W-:-:S02]  /*e710*/  IMAD.MOV.U32 R97, RZ, RZ, R61 ;  /* 0x000000ffff617224 */ /* 0x000fc400078e003d */
[----:B------:R-:W-:Y:S02]  /*e720*/  @!P5 HFMA2.BF16_V2 R240, -RZ.H0_H0, RZ.H0_H0, -R23.H0_H0 ;  /* 0x200000fffff0d231 */ /* 0x000fe40000340917 */
[----:B------:R-:W-:Y:S01]  /*e730*/  IMAD.MOV.U32 R62, RZ, RZ, R191 ;  /* 0x000000ffff3e7224 */ /* 0x000fe200078e00bf */
[----:B------:R-:W-:Y:S01]  /*e740*/  @P4 PRMT R221, R243, 0x5410, RZ ;  /* 0x00005410f3dd4816 */ /* 0x000fe200000000ff */
[----:B------:R-:W-:Y:S01]  /*e750*/  IMAD.MOV.U32 R58, RZ, RZ, R190 ;  /* 0x000000ffff3a7224 */ /* 0x000fe200078e00be */
[----:B------:R-:W-:Y:S01]  /*e760*/  @P3 PRMT R220, R242, 0x5410, RZ ;  /* 0x00005410f2dc3816 */ /* 0x000fe200000000ff */
[----:B------:R-:W-:Y:S02]  /*e770*/  IMAD.MOV.U32 R63, RZ, RZ, R195 ;  /* 0x000000ffff3f7224 */ /* 0x000fe400078e00c3 */
[-C--:B------:R-:W-:Y:S01]  /*e780*/  FMUL.FTZ R190, R170, R3.reuse ;  /* 0x00000003aabe7220 */ /* 0x080fe20000410000 */
[----:B------:R-:W-:Y:S02]  /*e790*/  IMAD.MOV.U32 R18, RZ, RZ, R247 ;  /* 0x000000ffff127224 */ /* 0x000fe400078e00f7 */
[----:B------:R-:W-:Y:S01]  /*e7a0*/  FMUL.FTZ R191, R171, R3 ;  /* 0x00000003abbf7220 */ /* 0x000fe20000410000 */
[----:B------:R-:W-:-:S02]  /*e7b0*/  IMAD.MOV.U32 R57, RZ, RZ, R194 ;  /* 0x000000ffff397224 */ /* 0x000fc400078e00c2 */
[-C--:B------:R-:W-:Y:S01]  /*e7c0*/  FMUL.FTZ R166, R166, R3.reuse ;  /* 0x00000003a6a67220 */ /* 0x080fe20000410000 */
[----:B------:R-:W-:Y:S02]  /*e7d0*/  IMAD.MOV.U32 R152, RZ, RZ, R246 ;  /* 0x000000ffff987224 */ /* 0x000fe400078e00f6 */
[-C--:B------:R-:W-:Y:S01]  /*e7e0*/  FMUL.FTZ R167, R167, R3.reuse ;  /* 0x00000003a7a77220 */ /* 0x080fe20000410000 */
        /* <DEDUP_REMOVED lines=8> */
[-C--:B------:R-:W-:Y:S01]  /*e870*/  FMUL.FTZ R170, R154, R3.reuse ;  /* 0x000000039aaa7220 */ /* 0x080fe20000410000 */
[-C--:B------:R-:W-:Y:S01]  /*e880*/  FMUL.FTZ R171, R155, R3.reuse ;  /* 0x000000039bab7220 */ /* 0x080fe20000410000 */
[-C--:B------:R-:W-:Y:S01]  /*e890*/  FMUL.FTZ R150, R150, R3.reuse ;  /* 0x0000000396967220 */ /* 0x080fe20000410000 */
[-C--:B------:R-:W-:Y:S01]  /*e8a0*/  FMUL.FTZ R151, R151, R3.reuse ;  /* 0x0000000397977220 */ /* 0x080fe20000410000 */
        /* <DEDUP_REMOVED lines=12> */
[----:B------:R-:W-:-:S02]  /*e970*/  LOP3.LUT R5, R5, 0xffff, RZ, 0xc0, !PT ;  /* 0x0000ffff05057812 */ /* 0x000fc400078ec0ff */
[----:B------:R-:W-:Y:S02]  /*e980*/  LOP3.LUT R3, R49, 0xff, RZ, 0xc0, !PT ;  /* 0x000000ff31037812 */ /* 0x000fe400078ec0ff */
[----:B------:R-:W-:Y:S02]  /*e990*/  @!P5 PRMT R23, R240, 0x5410, RZ ;  /* 0x00005410f017d816 */ /* 0x000fe400000000ff */
[----:B------:R-:W-:Y:S02]  /*e9a0*/  ISETP.LE.U32.AND P5, PT, R5, UR12, PT ;  /* 0x0000000c05007c0c */ /* 0x000fe4000bfa3070 */
[----:B------:R-:W-:Y:S02]  /*e9b0*/  ISETP.LE.U32.AND P4, PT, R3, UR12, PT ;  /* 0x0000000c03007c0c */ /* 0x000fe4000bf83070 */
[----:B---3--:R-:W-:-:S04]  /*e9c0*/  F2FP.BF16.F32.PACK_AB R3, R12, R16 ;  /* 0x000000100c03723e */ /* 0x008fc800000010ff */
[C---:B------:R-:W-:Y:S02]  /*e9d0*/  PRMT R213, R3.reuse, 0x7632, R213 ;  /* 0x0000763203d57816 */ /* 0x040fe400000000d5 */
[----:B------:R-:W-:Y:S02]  /*e9e0*/  PRMT R212, R3, 0x7610, R212 ;  /* 0x0000761003d47816 */ /* 0x000fe400000000d4 */
[----:B------:R-:W-:Y:S01]  /*e9f0*/  SHF.R.U32.HI R3, RZ, 0x18, R49 ;  /* 0x00000018ff037819 */ /* 0x000fe20000011631 */
[----:B------:R-:W-:Y:S02]  /*ea00*/  IMAD.MOV.U32 R105, RZ, RZ, R51 ;  /* 0x000000ffff697224 */ /* 0x000fe400078e0033 */
[----:B------:R-:W-:Y:S01]  /*ea10*/  IMAD.MOV.U32 R51, RZ, RZ, R185 ;  /* 0x000000ffff337224 */ /* 0x000fe200078e00b9 */
[----:B------:R-:W-:Y:S01]  /*ea20*/  ISETP.LE.U32.AND P3, PT, R3, UR12, PT ;  /* 0x0000000c03007c0c */ /* 0x000fe2000bf63070 */
[----:B------:R-:W-:Y:S01]  /*ea30*/  IMAD.MOV.U32 R27, RZ, RZ, R184 ;  /* 0x000000ffff1b7224 */ /* 0x000fe200078e00b8 */
[----:B------:R-:W-:Y:S01]  /*ea40*/  PRMT R3, R49, 0x7632, R3 ;  /* 0x0000763231037816 */ /* 0x000fe20000000003 */
[----:B------:R-:W-:-:S02]  /*ea50*/  IMAD.MOV.U32 R185, RZ, RZ, R189 ;  /* 0x000000ffffb97224 */ /* 0x000fc400078e00bd */
[-C--:B------:R-:W-:Y:S01]  /*ea60*/  FMUL.FTZ R184, R68, R4.reuse ;  /* 0x0000000444b87220 */ /* 0x080fe20000410000 */
[----:B------:R-:W-:Y:S02]  /*ea70*/  @!P5 HFMA2.BF16_V2 R68, -RZ.H0_H0, RZ.H0_H0, -R213.H0_H0 ;  /* 0x200000ffff44d231 */ /* 0x000fe400003409d5 */
[-C--:B------:R-:W-:Y:S01]  /*ea80*/  FMUL.FTZ R177, R145, R4.reuse ;  /* 0x0000000491b17220 */ /* 0x080fe20000410000 */
[----:B------:R-:W-:Y:S01]  /*ea90*/  FADD.FTZ R5, R47, R54 ;  /* 0x000000362f057221 */ /* 0x000fe20000010000 */
[----:B------:R-:W-:Y:S01]  /*eaa0*/  LOP3.LUT R3, R3, 0xff, RZ, 0xc0, !PT ;  /* 0x000000ff03037812 */ /* 0x000fe200078ec0ff */
[----:B------:R-:W-:Y:S02]  /*eab0*/  IMAD.MOV.U32 R145, RZ, RZ, R185 ;  /* 0x000000ffff917224 */ /* 0x000fe400078e00b9 */
[-C--:B------:R-:W-:Y:S01]  /*eac0*/  FMUL.FTZ R176, R144, R4.reuse ;  /* 0x0000000490b07220 */ /* 0x080fe20000410000 */
[----:B------:R-:W-:Y:S01]  /*ead0*/  FMUL.FTZ R185, R69, R4 ;  /* 0x0000000445b97220 */ /* 0x000fe20000410000 */
[----:B------:R-:W-:Y:S01]  /*eae0*/  PRMT R143, R212, 0x5410, R213 ;  /* 0x00005410d48f7816 */ /* 0x000fe200000000d5 */
[----:B------:R-:W-:-:S02]  /*eaf0*/  IMAD.MOV.U32 R144, RZ, RZ, R45 ;  /* 0x000000ffff907224 */ /* 0x000fc400078e002d */
[----:B------:R-:W-:Y:S01]  /*eb00*/  @!P4 HFMA2.BF16_V2 R69, -RZ.H0_H0, RZ.H0_H0, -R212.H0_H0 ;  /* 0x200000ffff45c231 */ /* 0x000fe200003409d4 */
[----:B------:R-:W-:Y:S01]  /*eb10*/  @!P5 PRMT R213, R68, 0x5410, RZ ;  /* 0x0000541044d5d816 */ /* 0x000fe200000000ff */
[-C--:B------:R-:W-:Y:S01]  /*eb20*/  FMUL.FTZ R189, R169, R4.reuse ;  /* 0x00000004a9bd7220 */ /* 0x080fe20000410000 */
[----:B------:R-:W-:Y:S01]  /*eb30*/  IMAD.MOV.U32 R67, RZ, RZ, R181 ;  /* 0x000000ffff437224 */ /* 0x000fe200078e00b5 */
[----:B------:R-:W-:Y:S01]  /*eb40*/  ISETP.LE.U32.AND P5, PT, R3, UR12, PT ;  /* 0x0000000c03007c0c */ /* 0x000fe2000bfa3070 */
[----:B------:R-:W-:Y:S02]  /*eb50*/  IMAD.MOV.U32 R45, RZ, RZ, R193 ;  /* 0x000000ffff2d7224 */ /* 0x000fe400078e00c1 */
        /* <DEDUP_REMOVED lines=15> */
[----:B------:R-:W-:Y:S01]  /*ec50*/  FADD.FTZ R8, R46, R5 ;  /* 0x000000052e087221 */ /* 0x000fe20000010000 */
[----:B------:R-:W-:Y:S01]  /*ec60*/  PRMT R3, R48, 0x7771, RZ ;  /* 0x0000777130037816 */ /* 0x000fe200000000ff */
[----:B------:R-:W-:Y:S01]  /*ec70*/  MUFU.EX2 R4, R249 ;  /* 0x000000f900047308 */ /* 0x000fe20000000800 */
[----:B------:R-:W-:-:S02]  /*ec80*/  @!P4 PRMT R212, R69, 0x5410, RZ ;  /* 0x0000541045d4c816 */ /* 0x000fc400000000ff */
[----:B------:R-:W-:Y:S02]  /*ec90*/  PRMT R207, R28, 0x7632, R207 ;  /* 0x000076321ccf7816 */ /* 0x000fe400000000cf */
[----:B------:R-:W-:-:S03]  /*eca0*/  ISETP.GT.U32.AND P4, PT, R3, UR12, PT ;  /* 0x0000000c03007c0c */ /* 0x000fc6000bf84070 */
[----:B------:R-:W1:Y:S01]  /*ecb0*/  MUFU.EX2 R5, R250 ;  /* 0x000000fa00057308 */ /* 0x000e620000000800 */
[----:B------:R-:W-:Y:S01]  /*ecc0*/  IMAD.MOV.U32 R3, RZ, RZ, R48 ;  /* 0x000000ffff037224 */ /* 0x000fe200078e0030 */
[----:B------:R-:W-:Y:S01]  /*ecd0*/  PRMT R205, R28, 0x7610, R205 ;  /* 0x000076101ccd7816 */ /* 0x000fe200000000cd */
[----:B------:R-:W-:Y:S02]  /*ece0*/  @!P3 HFMA2.BF16_V2 R70, -RZ.H0_H0, RZ.H0_H0, -R207.H0_H0 ;  /* 0x200000ffff46b231 */ /* 0x000fe400003409cf */
[----:B------:R-:W-:Y:S01]  /*ecf0*/  IMAD.MOV.U32 R153, RZ, RZ, R51 ;  /* 0x000000ffff997224 */ /* 0x000fe200078e0033 */
[----:B------:R-:W-:Y:S02]  /*ed00*/  LOP3.LUT R3, R3, 0xff, RZ, 0xc0, !PT ;  /* 0x000000ff03037812 */ /* 0x000fe400078ec0ff */
[----:B------:R-:W-:Y:S02]  /*ed10*/  PRMT R51, R205, 0x5410, R207 ;  /* 0x00005410cd337816 */ /* 0x000fe400000000cf */
[----:B------:R-:W-:-:S02]  /*ed20*/  @!P3 PRMT R207, R70, 0x5410, RZ ;  /* 0x0000541046cfb816 */ /* 0x000fc400000000ff */
[----:B------:R-:W-:Y:S02]  /*ed30*/  ISETP.LE.U32.AND P3, PT, R3, UR12, PT ;  /* 0x0000000c03007c0c */ /* 0x000fe4000bf63070 */
[----:B-1----:R-:W-:Y:S01]  /*ed40*/  F2FP.BF16.F32.PACK_AB R3, R5, R4 ;  /* 0x000000040503723e */ /* 0x002fe200000010ff */
[----:B------:R-:W-:-:S03]  /*ed50*/  FADD.FTZ R8, R36, R8 ;  /* 0x0000000824087221 */ /* 0x000fc60000010000 */
[C---:B------:R-:W-:Y:S02]  /*ed60*/  PRMT R206, R3.reuse, 0x7610, R206 ;  /* 0x0000761003ce7816 */ /* 0x040fe400000000ce */
[----:B------:R-:W-:Y:S01]  /*ed70*/  PRMT R211, R3, 0x7632, R211 ;  /* 0x0000763203d37816 */ /* 0x000fe200000000d3 */
[----:B------:R-:W-:-:S04]  /*ed80*/  FADD.FTZ R11, R34, R8 ;  /* 0x00000008220b7221 */ /* 0x000fc80000010000 */
[----:B------:R-:W-:Y:S01]  /*ed90*/  @!P3 HFMA2.BF16_V2 R81, -RZ.H0_H0, RZ.H0_H0, -R206.H0_H0 ;  /* 0x200000ffff51b231 */ /* 0x000fe200003409ce */
[----:B------:R-:W-:Y:S01]  /*eda0*/  PRMT R9, R48, 0x7773, RZ ;  /* 0x0000777330097816 */ /* 0x000fe200000000ff */
[----:B------:R-:W1:Y:S01]  /*edb0*/  MUFU.EX2 R3, R201 ;  /* 0x000000c900037308 */ /* 0x000e620000000800 */
[----:B------:R-:W-:Y:S01]  /*edc0*/  PRMT R50, R206, 0x5410, R211 ;  /* 0x00005410ce327816 */ /* 0x000fe200000000d3 */
[----:B------:R-:W-:Y:S01]  /*edd0*/  @P4 HFMA2.BF16_V2 R80, -RZ.H0_H0, RZ.H0_H0, -R211.H0_H0 ;  /* 0x200000ffff504231 */ /* 0x000fe200003409d3 */
[----:B------:R-:W-:Y:S02]  /*ede0*/  @!P3 PRMT R206, R81, 0x5410, RZ ;  /* 0x0000541051ceb816 */ /* 0x000fe400000000ff */
[----:B------:R-:W-:-:S03]  /*edf0*/  ISETP.GT.U32.AND P3, PT, R9, UR12, PT ;  /* 0x0000000c09007c0c */ /* 0x000fc6000bf64070 */
[----:B------:R-:W3:Y:S01]  /*ee00*/  MUFU.EX2 R8, R248 ;  /* 0x000000f800087308 */ /* 0x000ee20000000800 */
[----:B------:R-:W-:Y:S02]  /*ee10*/  PRMT R9, R48, 0x7772, RZ ;  /* 0x0000777230097816 */ /* 0x000fe400000000ff */
[----:B------:R-:W-:Y:S02]  /*ee20*/  LOP3.LUT R53, R10, UR13, R53, 0x96, !PT ;  /* 0x0000000d0a357c12 */ /* 0x000fe4000f8e9635 */
[----:B------:R-:W-:Y:S02]  /*ee30*/  @P4 PRMT R211, R80, 0x5410, RZ ;  /* 0x0000541050d34816 */ /* 0x000fe400000000ff */
[----:B------:R-:W-:Y:S02]  /*ee40*/  ISETP.GT.U32.AND P4, PT, R9, UR12, PT ;  /* 0x0000000c09007c0c */ /* 0x000fe4000bf84070 */
[----:B------:R-:W-:-:S04]  /*ee50*/  LOP3.LUT R9, R53, 0xffff, RZ, 0xc0, !PT ;  /* 0x0000ffff35097812 */ /* 0x000fc800078ec0ff */
[----:B------:R-:W-:Y:S01]  /*ee60*/  SHF.R.U32.HI R9, RZ, 0x8, R9 ;  /* 0x00000008ff097819 */ /* 0x000fe20000011609 */
[----:B-1----:R-:W-:Y:S01]  /*ee70*/  FADD.FTZ R17, R3, R29 ;  /* 0x0000001d03117221 */ /* 0x002fe20000010000 */
[----:B------:R-:W-:Y:S01]  /*ee80*/  MUFU.EX2 R19, R19 ;  /* 0x0000001300137308 */ /* 0x000fe20000000800 */
[----:B---3--:R-:W-:Y:S02]  /*ee90*/  F2FP.BF16.F32.PACK_AB R10, R8, R3 ;  /* 0x00000003080a723e */ /* 0x008fe400000010ff */
[----:B------:R-:W-:Y:S01]  /*eea0*/  LOP3.LUT R3, R9, 0xffff, RZ, 0xc0, !PT ;  /* 0x0000ffff09037812 */ /* 0x000fe200078ec0ff */
[----:B------:R-:W-:-:S04]  /*eeb0*/  @!P5 HFMA2.BF16_V2 R71, -RZ.H0_H0, RZ.H0_H0, -R205.H0_H0 ;  /* 0x200000ffff47d231 */ /* 0x000fc800003409cd */
[----:B------:R-:W1:Y:S01]  /*eec0*/  MUFU.EX2 R9, R251 ;  /* 0x000000fb00097308 */ /* 0x000e620000000800 */
[C---:B------:R-:W-:Y:S02]  /*eed0*/  PRMT R199, R10.reuse, 0x7610, R199 ;  /* 0x000076100ac77816 */ /* 0x040fe400000000c7 */
[----:B------:R-:W-:Y:S02]  /*eee0*/  @!P5 PRMT R205, R71, 0x5410, RZ ;  /* 0x0000541047cdd816 */ /* 0x000fe400000000ff */
[----:B------:R-:W-:Y:S02]  /*eef0*/  ISETP.LE.U32.AND P5, PT, R3, UR12, PT ;  /* 0x0000000c03007c0c */ /* 0x000fe4000bfa3070 */
[----:B------:R-:W-:Y:S01]  /*ef00*/  PRMT R3, R53, 0x7632, R3 ;  /* 0x0000763235037816 */ /* 0x000fe20000000003 */
[----:B------:R-:W-:Y:S01]  /*ef10*/  @P4 HFMA2.BF16_V2 R83, -RZ.H0_H0, RZ.H0_H0, -R199.H0_H0 ;  /* 0x200000ffff534231 */ /* 0x000fe200003409c7 */
[----:B------:R-:W-:Y:S02]  /*ef20*/  PRMT R204, R10, 0x7632, R204 ;  /* 0x000076320acc7816 */ /* 0x000fe400000000cc */
[----:B------:R-:W-:-:S02]  /*ef30*/  LOP3.LUT R3, R3, 0xff, RZ, 0xc0, !PT ;  /* 0x000000ff03037812 */ /* 0x000fc400078ec0ff */
[----:B------:R-:W-:Y:S02]  /*ef40*/  PRMT R34, R199, 0x5410, R204 ;  /* 0x00005410c7227816 */ /* 0x000fe400000000cc */
[----:B------:R-:W-:Y:S02]  /*ef50*/  @P4 PRMT R199, R83, 0x5410, RZ ;  /* 0x0000541053c74816 */ /* 0x000fe400000000ff */
[----:B------:R-:W-:Y:S02]  /*ef60*/  ISETP.LE.U32.AND P4, PT, R3, UR12, PT ;  /* 0x0000000c03007c0c */ /* 0x000fe4000bf83070 */
[----:B-1----:R-:W-:Y:S01]  /*ef70*/  F2FP.BF16.F32.PACK_AB R3, R19, R9 ;  /* 0x000000091303723e */ /* 0x002fe200000010ff */
[----:B------:R-:W-:Y:S01]  /*ef80*/  @P3 HFMA2.BF16_V2 R82, -RZ.H0_H0, RZ.H0_H0, -R204.H0_H0 ;  /* 0x200000ffff523231 */ /* 0x000fe200003409cc */
[----:B------:R-:W-:Y:S02]  /*ef90*/  LOP3.LUT R10, R53, 0xff, RZ, 0xc0, !PT ;  /* 0x000000ff350a7812 */ /* 0x000fe400078ec0ff */
[----:B------:R-:W-:-:S02]  /*efa0*/  PRMT R198, R3, 0x7632, R198 ;  /* 0x0000763203c67816 */ /* 0x000fc400000000c6 */
[----:B------:R-:W-:Y:S01]  /*efb0*/  PRMT R197, R3, 0x7610, R197 ;  /* 0x0000761003c57816 */ /* 0x000fe200000000c5 */
[----:B------:R-:W-:Y:S02]  /*efc0*/  IMAD.MOV.U32 R3, RZ, RZ, R52 ;  /* 0x000000ffff037224 */ /* 0x000fe400078e0034 */
[----:B------:R-:W-:Y:S01]  /*efd0*/  FADD.FTZ R11, R16, R11 ;  /* 0x0000000b100b7221 */ /* 0x000fe20000010000 */
[----:B------:R-:W-:Y:S01]  /*efe0*/  @P3 PRMT R204, R82, 0x5410, RZ ;  /* 0x0000541052cc3816 */ /* 0x000fe200000000ff */
[----:B------:R-:W-:Y:S01]  /*eff0*/  @!P5 HFMA2.BF16_V2 R84, -RZ.H0_H0, RZ.H0_H0, -R198.H0_H0 ;  /* 0x200000ffff54d231 */ /* 0x000fe200003409c6 */
[----:B------:R-:W-:Y:S01]  /*f000*/  ISETP.LE.U32.AND P3, PT, R10, UR12, PT ;  /* 0x0000000c0a007c0c */ /* 0x000fe2000bf63070 */
[----:B------:R-:W-:Y:S01]  /*f010*/  FADD.FTZ R10, R12, R11 ;  /* 0x0000000b0c0a7221 */ /* 0x000fe20000010000 */
[----:B------:R-:W-:Y:S01]  /*f020*/  LOP3.LUT R3, R3, 0xff, RZ, 0xc0, !PT ;  /* 0x000000ff03037812 */ /* 0x000fe200078ec0ff */
[----:B------:R-:W-:Y:S01]  /*f030*/  IMAD.MOV.U32 R87, RZ, RZ, R152 ;  /* 0x000000ffff577224 */ /* 0x000fe200078e0098 */
[----:B------:R-:W-:Y:S01]  /*f040*/  PRMT R54, R197, 0x5410, R198 ;  /* 0x00005410c5367816 */ /* 0x000fe200000000c6 */
[----:B------:R-:W-:Y:S01]  /*f050*/  FADD.FTZ R10, R4, R10 ;  /* 0x0000000a040a7221 */ /* 0x000fe20000010000 */
[----:B------:R-:W-:Y:S01]  /*f060*/  @!P5 PRMT R198, R84, 0x5410, RZ ;  /* 0x0000541054c6d816 */ /* 0x000fe200000000ff */
[----:B------:R-:W1:Y:S01]  /*f070*/  MUFU.EX2 R4, R196 ;  /* 0x000000c400047308 */ /* 0x000e620000000800 */
[----:B------:R-:W-:-:S07]  /*f080*/  ISETP.LE.U32.AND P5, PT, R3, UR12, PT ;  /* 0x0000000c03007c0c */ /* 0x000fce000bfa3070 */
[----:B------:R3:W1:Y:S01]  /*f090*/  MUFU.EX2 R3, R87 ;  /* 0x0000005700037308 */ /* 0x0006620000000800 */
[----:B------:R-:W-:Y:S02]  /*f0a0*/  @!P3 HFMA2.BF16_V2 R85, -RZ.H0_H0, RZ.H0_H0, -R197.H0_H0 ;  /* 0x200000ffff55b231 */ /* 0x000fe400003409c5 */
[----:B------:R-:W-:Y:S02]  /*f0b0*/  IMAD.MOV.U32 R29, RZ, RZ, R62 ;  /* 0x000000ffff1d7224 */ /* 0x000fe400078e003e */
[----:B------:R-:W-:Y:S01]  /*f0c0*/  FMUL.FTZ R62, R130, R0 ;  /* 0x00000000823e7220 */ /* 0x000fe20000410000 */
[----:B------:R-:W-:Y:S02]  /*f0d0*/  IMAD.MOV.U32 R154, RZ, RZ, R140 ;  /* 0x000000ffff9a7224 */ /* 0x000fe400078e008c */
[----:B------:R-:W-:Y:S02]  /*f0e0*/  IMAD.MOV.U32 R155, RZ, RZ, R145 ;  /* 0x000000ffff9b7224 */ /* 0x000fe400078e0091 */
[----:B------:R-:W-:-:S02]  /*f0f0*/  IMAD.MOV.U32 R146, RZ, RZ, R144 ;  /* 0x000000ffff927224 */ /* 0x000fc400078e0090 */
[----:B------:R-:W-:Y:S02]  /*f100*/  IMAD.MOV.U32 R147, RZ, RZ, R153 ;  /* 0x000000ffff937224 */ /* 0x000fe400078e0099 */
[----:B------:R-:W-:Y:S02]  /*f110*/  IMAD.MOV.U32 R86, RZ, RZ, R61 ;  /* 0x000000ffff567224 */ /* 0x000fe400078e003d */
[----:B------:R-:W-:Y:S02]  /*f120*/  IMAD.MOV.U32 R142, RZ, RZ, R60 ;  /* 0x000000ffff8e7224 */ /* 0x000fe400078e003c */
[----:B------:R-:W-:Y:S01]  /*f130*/  IMAD.MOV.U32 R130, RZ, RZ, R18 ;  /* 0x000000ffff827224 */ /* 0x000fe200078e0012 */
[----:B------:R-:W-:Y:S01]  /*f140*/  LOP3.LUT R7, R96, UR33, R7, 0x96, !PT ;  /* 0x0000002160077c12 */ /* 0x000fe2000f8e9607 */
[----:B------:R-:W-:Y:S02]  /*f150*/  IMAD.MOV.U32 R18, RZ, RZ, R63 ;  /* 0x000000ffff127224 */ /* 0x000fe400078e003f */
[-C--:B------:R-:W-:Y:S01]  /*f160*/  FMUL.FTZ R60, R128, R2.reuse ;  /* 0x00000002803c7220 */ /* 0x080fe20000410000 */
[----:B------:R-:W-:Y:S01]  /*f170*/  FMUL.FTZ R61, R129, R2 ;  /* 0x00000002813d7220 */ /* 0x000fe20000410000 */
[-C--:B------:R-:W-:Y:S01]  /*f180*/  FMUL.FTZ R63, R131, R0.reuse ;  /* 0x00000000833f7220 */ /* 0x080fe20000410000 */
[----:B---3--:R-:W-:Y:S01]  /*f190*/  FMUL.FTZ R87, R127, R0 ;  /* 0x000000007f577220 */ /* 0x008fe20000410000 */
[----:B------:R-:W-:Y:S01]  /*f1a0*/  @!P3 PRMT R197, R85, 0x5410, RZ ;  /* 0x0000541055c5b816 */ /* 0x000fe200000000ff */
[-C--:B------:R-:W-:Y:S01]  /*f1b0*/  FMUL.FTZ R96, R136, R2.reuse ;  /* 0x0000000288607220 */ /* 0x080fe20000410000 */
[----:B------:R-:W-:Y:S01]  /*f1c0*/  FMUL.FTZ R97, R137, R2 ;  /* 0x0000000289617220 */ /* 0x000fe20000410000 */
[----:B------:R-:W-:-:S02]  /*f1d0*/  IMAD.MOV.U32 R129, RZ, RZ, R86 ;  /* 0x000000ffff817224 */ /* 0x000fc400078e0056 */
[-C--:B------:R-:W-:Y:S01]  /*f1e0*/  FMUL.FTZ R98, R138, R0.reuse ;  /* 0x000000008a627220 */ /* 0x080fe20000410000 */
[----:B------:R-:W-:Y:S02]  /*f1f0*/  IMAD.MOV.U32 R128, RZ, RZ, R143 ;  /* 0x000000ffff807224 */ /* 0x000fe400078e008f */
[----:B------:R-:W-:Y:S01]  /*f200*/  FMUL.FTZ R99, R139, R0 ;  /* 0x000000008b637220 */ /* 0x000fe20000410000 */
        /* <DEDUP_REMOVED lines=38> */
[-C--:B--2---:R-:W-:Y:S01]  /*f470*/  FMUL.FTZ R78, R78, R0.reuse ;  /* 0x000000004e4e7220 */ /* 0x084fe20000410000 */
[-C--:B------:R-:W-:Y:S01]  /*f480*/  FMUL.FTZ R79, R79, R0.reuse ;  /* 0x000000004f4f7220 */ /* 0x080fe20000410000 */
[-C--:B------:R-:W-:Y:S01]  /*f490*/  FMUL.FTZ R146, R90, R0.reuse ;  /* 0x000000005a927220 */ /* 0x080fe20000410000 */
[-C--:B------:R-:W-:Y:S01]  /*f4a0*/  FMUL.FTZ R147, R91, R0.reuse ;  /* 0x000000005b937220 */ /* 0x080fe20000410000 */
[-C--:B----4-:R-:W-:Y:S01]  /*f4b0*/  FMUL.FTZ R154, R94, R0.reuse ;  /* 0x000000005e9a7220 */ /* 0x090fe20000410000 */
[----:B------:R-:W-:Y:S01]  /*f4c0*/  FMUL.FTZ R155, R95, R0 ;  /* 0x000000005f9b7220 */ /* 0x000fe20000410000 */
[----:B------:R-:W-:Y:S01]  /*f4d0*/  FADD.FTZ R2, R5, R10 ;  /* 0x0000000a05027221 */ /* 0x000fe20000010000 */
[----:B-1----:R-:W-:Y:S01]  /*f4e0*/  FADD.FTZ R0, R4, R35 ;  /* 0x0000002304007221 */ /* 0x002fe20000010000 */
[----:B------:R-:W-:Y:S01]  /*f4f0*/  F2FP.BF16.F32.PACK_AB R109, R3, R4 ;  /* 0x00000004036d723e */ /* 0x000fe200000010ff */
[----:B------:R-:W-:Y:S01]  /*f500*/  IMAD.MOV.U32 R4, RZ, RZ, R208 ;  /* 0x000000ffff047224 */ /* 0x000fe200078e00d0 */
[--C-:B------:R-:W-:Y:S01]  /*f510*/  LOP3.LUT R11, R6, UR32, R209.reuse, 0x96, !PT ;  /* 0x00000020060b7c12 */ /* 0x100fe2000f8e96d1 */
[----:B------:R-:W-:-:S02]  /*f520*/  IMAD.MOV.U32 R5, RZ, RZ, R209 ;  /* 0x000000ffff057224 */ /* 0x000fc400078e00d1 */
[----:B------:R-:W-:Y:S01]  /*f530*/  FADD.FTZ R17, R8, R17 ;  /* 0x0000001108117221 */ /* 0x000fe20000010000 */
[----:B------:R-:W-:Y:S01]  /*f540*/  FADD.FTZ R16, R9, R2 ;  /* 0x0000000209107221 */ /* 0x000fe20000010000 */
[----:B------:R-:W-:Y:S01]  /*f550*/  IMAD.MOV.U32 R8, RZ, RZ, R4 ;  /* 0x000000ffff087224 */ /* 0x000fe200078e0004 */
[----:B------:R1:W5:Y:S01]  /*f560*/  LDL.LU.64 R208, [R1+0x1c8] ;  /* 0x0001c80001d07983 */ /* 0x0003620000300a00 */
[----:B------:R-:W-:Y:S02]  /*f570*/  IMAD.MOV.U32 R9, RZ, RZ, R5 ;  /* 0x000000ffff097224 */ /* 0x000fe400078e0005 */
[----:B------:R-:W-:-:S04]  /*f580*/  IMAD.WIDE.U32 R6, R7, -0x2daee0ad, RZ ;  /* 0xd2511f5307067825 */ /* 0x000fc800078e00ff */
[----:B------:R-:W-:Y:S01]  /*f590*/  IMAD.WIDE.U32 R4, R11, -0x2daee0ad, RZ ;  /* 0xd2511f530b047825 */ /* 0x000fe200078e00ff */
[----:B------:R-:W-:Y:S01]  /*f5a0*/  LOP3.LUT R2, R40, UR31, R7, 0x96, !PT ;  /* 0x0000001f28027c12 */ /* 0x000fe2000f8e9607 */
[----:B------:R2:W-:Y:S01]  /*f5b0*/  MUFU.EX2 R12, R215 ;  /* 0x000000d7000c7308 */ /* 0x0005e20000000800 */
[----:B------:R-:W3:Y:S01]  /*f5c0*/  LDL.LU.64 R40, [R1+0x1c0] ;  /* 0x0001c00001287983 */ /* 0x000ee20000300a00 */
[----:B------:R-:W-:Y:S02]  /*f5d0*/  IMAD.MOV.U32 R10, RZ, RZ, R18 ;  /* 0x000000ffff0a7224 */ /* 0x000fe400078e0012 */
[----:B------:R-:W-:Y:S01]  /*f5e0*/  FADD.FTZ R18, R3, R0 ;  /* 0x0000000003127221 */ /* 0x000fe20000010000 */
[----:B------:R-:W-:-:S03]  /*f5f0*/  LOP3.LUT R0, R6, UR25, R5, 0x96, !PT ;  /* 0x0000001906007c12 */ /* 0x000fc6000f8e9605 */
[----:B------:R4:W1:Y:S01]  /*f600*/  MUFU.EX2 R5, R216 ;  /* 0x000000d800057308 */ /* 0x0008620000000800 */
[----:B--2---:R-:W2:Y:S04]  /*f610*/  LDL.LU R215, [R1+0x1bc] ;  /* 0x0001bc0001d77983 */ /* 0x004ea80000300800 */
[----:B----4-:R-:W4:Y:S01]  /*f620*/  LDL.LU R216, [R1+0x1b8] ;  /* 0x0001b80001d87983 */ /* 0x010f220000300800 */
[----:B------:R-:W-:-:S05]  /*f630*/  IMAD.WIDE.U32 R2, R2, -0x326172a9, RZ ;  /* 0xcd9e8d5702027825 */ /* 0x000fca00078e00ff */
[----:B------:R-:W-:Y:S01]  /*f640*/  LOP3.LUT R3, R8, UR30, R3, 0x96, !PT ;  /* 0x0000001e08037c12 */ /* 0x000fe2000f8e9603 */
[----:B------:R-:W-:-:S04]  /*f650*/  IMAD.WIDE.U32 R8, R0, -0x326172a9, RZ ;  /* 0xcd9e8d5700087825 */ /* 0x000fc800078e00ff */
[----:B------:R-:W-:Y:S01]  /*f660*/  IMAD.WIDE.U32 R6, R3, -0x2daee0ad, RZ ;  /* 0xd2511f5303067825 */ /* 0x000fe200078e00ff */
[----:B------:R-:W-:-:S03]  /*f670*/  LOP3.LUT R3, R2, UR23, R9, 0x96, !PT ;  /* 0x0000001702037c12 */ /* 0x000fc6000f8e9609 */
[----:B------:R-:W-:Y:S02]  /*f680*/  IMAD.MOV.U32 R35, RZ, RZ, R10 ;  /* 0x000000ffff237224 */ /* 0x000fe400078e000a */
[----:B------:R-:W-:Y:S01]  /*f690*/  IMAD.WIDE.U32 R10, R3, -0x2daee0ad, RZ ;  /* 0xd2511f53030a7825 */ /* 0x000fe200078e00ff */
[----:B------:R-:W-:-:S04]  /*f6a0*/  LOP3.LUT R2, R4, UR21, R7, 0x96, !PT ;  /* 0x0000001504027c12 */ /* 0x000fc8000f8e9607 */
[----:B------:R-:W-:Y:S01]  /*f6b0*/  LOP3.LUT R6, R6, UR16, R11, 0x96, !PT ;  /* 0x0000001006067c12 */ /* 0x000fe2000f8e960b */
[----:B------:R-:W-:Y:S02]  /*f6c0*/  IMAD.MOV.U32 R4, RZ, RZ, R42 ;  /* 0x000000ffff047224 */ /* 0x000fe400078e002a */
[----:B------:R-:W-:Y:S02]  /*f6d0*/  IMAD.MOV.U32 R9, RZ, RZ, R43 ;  /* 0x000000ffff097224 */ /* 0x000fe400078e002b */
[----:B------:R-:W-:Y:S02]  /*f6e0*/  IMAD.WIDE.U32 R42, R6, -0x326172a9, RZ ;  /* 0xcd9e8d57062a7825 */ /* 0x000fe400078e00ff */
[----:B------:R-:W3:Y:S01]  /*f6f0*/  LDL.64 R6, [R1+0xa8] ;  /* 0x0000a80001067983 */ /* 0x000ee20000100a00 */
[----:B------:R-:W-:-:S04]  /*f700*/  SHF.R.U32.HI R0, RZ, 0x18, R53 ;  /* 0x00000018ff007819 */ /* 0x000fc80000011635 */
[----:B------:R-:W-:Y:S02]  /*f710*/  ISETP.LE.U32.AND P3, PT, R0, UR12, PT ;  /* 0x0000000c00007c0c */ /* 0x000fe4000bf63070 */
[----:B-1----:R-:W-:Y:S01]  /*f720*/  F2FP.BF16.F32.PACK_AB R0, R5, R12 ;  /* 0x0000000c0500723e */ /* 0x002fe200000010ff */
[----:B------:R-:W-:-:S03]  /*f730*/  IMAD.WIDE.U32 R2, R2, -0x326172a9, RZ ;  /* 0xcd9e8d5702027825 */ /* 0x000fc600078e00ff */
[----:B------:R-:W-:Y:S02]  /*f740*/  PRMT R196, R0, 0x7632, R196 ;  /* 0x0000763200c47816 */ /* 0x000fe400000000c4 */
[----:B------:R-:W-:Y:S02]  /*f750*/  LOP3.LUT R43, R2, UR15, R43, 0x96, !PT ;  /* 0x0000000f022b7c12 */ /* 0x000fe4000f8e962b */
[----:B------:R-:W-:Y:S02]  /*f760*/  PRMT R175, R0, 0x7610, R175 ;  /* 0x0000761000af7816 */ /* 0x000fe400000000af */
[----:B------:R-:W-:Y:S01]  /*f770*/  LOP3.LUT R8, R8, UR17, R3, 0x96, !PT ;  /* 0x0000001108087c12 */ /* 0x000fe2000f8e9603 */
[----:B------:R-:W-:Y:S02]  /*f780*/  @!P3 HFMA2.BF16_V2 R72, -RZ.H0_H0, RZ.H0_H0, -R196.H0_H0 ;  /* 0x200000ffff48b231 */ /* 0x000fe400003409c4 */
[----:B------:R-:W-:Y:S01]  /*f790*/  IMAD.MOV.U32 R3, RZ, RZ, R127 ;  /* 0x000000ffff037224 */ /* 0x000fe200078e007f */
[----:B------:R-:W-:Y:S01]  /*f7a0*/  LOP3.LUT R0, R43, 0xff, RZ, 0xc0, !PT ;  /* 0x000000ff2b007812 */ /* 0x000fe200078ec0ff */
[----:B------:R-:W-:Y:S01]  /*f7b0*/  IMAD.MOV.U32 R127, RZ, RZ, R130 ;  /* 0x000000ffff7f7224 */ /* 0x000fe200078e0082 */
[----:B------:R-:W-:-:S02]  /*f7c0*/  PRMT R130, R175, 0x5410, R196 ;  /* 0x00005410af827816 */ /* 0x000fc400000000c4 */
[----:B------:R-:W-:Y:S02]  /*f7d0*/  @!P3 PRMT R196, R72, 0x5410, RZ ;  /* 0x0000541048c4b816 */ /* 0x000fe400000000ff */
[----:B------:R-:W-:Y:S01]  /*f7e0*/  ISETP.LE.U32.AND P3, PT, R0, UR12, PT ;  /* 0x0000000c00007c0c */ /* 0x000fe2000bf63070 */
[----:B------:R-:W-:Y:S01]  /*f7f0*/  IMAD.MOV.U32 R2, RZ, RZ, R32 ;  /* 0x000000ffff027224 */ /* 0x000fe200078e0020 */
[----:B------:R-:W-:Y:S01]  /*f800*/  PRMT R36, R218, 0x7610, R36 ;  /* 0x00007610da247816 */ /* 0x000fe20000000024 */
[----:B------:R-:W3:Y:S01]  /*f810*/  LDL.LU R32, [R1+0x1b4] ;  /* 0x0001b40001207983 */ /* 0x000ee20000300800 */
[----:B------:R-:W-:-:S09]  /*f820*/  LOP3.LUT R0, R43, 0xffff, RZ, 0xc0, !PT ;  /* 0x0000ffff2b007812 */ /* 0x000fd200078ec0ff */
[----:B------:R-:W-:Y:S01]  /*f830*/  @!P3 HFMA2.BF16_V2 R73, -RZ.H0_H0, RZ.H0_H0, -R218.H0_H0 ;  /* 0x200000ffff49b231 */ /* 0x000fe200003409da */
[----:B------:R-:W-:-:S04]  /*f840*/  SHF.R.U32.HI R0, RZ, 0x8, R0 ;  /* 0x00000008ff007819 */ /* 0x000fc80000011600 */
[----:B------:R-:W-:Y:S01]  /*f850*/  @!P3 PRMT R36, R73, 0x5410, RZ ;  /* 0x000054104924b816 */ /* 0x000fe200000000ff */
[----:B------:R-:W-:Y:S02]  /*f860*/  IMAD.MOV.U32 R73, RZ, RZ, R2 ;  /* 0x000000ffff497224 */ /* 0x000fe400078e0002 */
[----:B------:R-:W-:Y:S01]  /*f870*/  FADD.FTZ R2, R12, R17 ;  /* 0x000000110c027221 */ /* 0x000fe20000010000 */
[----:B------:R-:W-:Y:S02]  /*f880*/  IMAD.MOV.U32 R17, RZ, RZ, R33 ;  /* 0x000000ffff117224 */ /* 0x000fe400078e0021 */
[----:B------:R-:W3:Y:S01]  /*f890*/  LDL.LU R33, [R1+0x1b0] ;  /* 0x0001b00001217983 */ /* 0x000ee20000300800 */
[----:B------:R-:W-:-:S04]  /*f8a0*/  LOP3.LUT R0, R0, 0xffff, RZ, 0xc0, !PT ;  /* 0x0000ffff00007812 */ /* 0x000fc800078ec0ff */
[----:B------:R-:W-:Y:S02]  /*f8b0*/  ISETP.LE.U32.AND P3, PT, R0, UR12, PT ;  /* 0x0000000c00007c0c */ /* 0x000fe4000bf63070 */
[----:B------:R-:W-:-:S04]  /*f8c0*/  PRMT R0, R43, 0x7632, R0 ;  /* 0x000076322b007816 */ /* 0x000fc80000000000 */
[----:B------:R-:W-:-:S07]  /*f8d0*/  LOP3.LUT R0, R0, 0xff, RZ, 0xc0, !PT ;  /* 0x000000ff00007812 */ /* 0x000fce00078ec0ff */
[----:B------:R-:W-:Y:S01]  /*f8e0*/  @!P3 HFMA2.BF16_V2 R74, -RZ.H0_H0, RZ.H0_H0, -R218.H1_H1 ;  /* 0x200000ffff4ab231 */ /* 0x000fe200003609da */
[C---:B------:R-:W-:Y:S02]  /*f8f0*/  PRMT R124, R224.reuse, 0x7610, R124 ;  /* 0x00007610e07c7816 */ /* 0x040fe4000000007c */
[----:B------:R-:W-:Y:S02]  /*f900*/  PRMT R125, R224, 0x7632, R125 ;  /* 0x00007632e07d7816 */ /* 0x000fe4000000007d */
[----:B------:R-:W-:Y:S01]  /*f910*/  PRMT R126, R109, 0x7610, R126 ;  /* 0x000076106d7e7816 */ /* 0x000fe2000000007e */
[----:B------:R-:W-:Y:S02]  /*f920*/  IMAD.MOV.U32 R12, RZ, RZ, R9 ;  /* 0x000000ffff0c7224 */ /* 0x000fe400078e0009 */
[----:B------:R-:W-:Y:S01]  /*f930*/  FADD.FTZ R9, R19, R16 ;  /* 0x0000001013097221 */ /* 0x000fe20000010000 */
[----:B------:R-:W-:Y:S02]  /*f940*/  IMAD.MOV.U32 R16, RZ, RZ, R73 ;  /* 0x000000ffff107224 */ /* 0x000fe400078e0049 */
[----:B------:R-:W-:Y:S01]  /*f950*/  IMAD.MOV.U32 R73, RZ, RZ, R3 ;  /* 0x000000ffff497224 */ /* 0x000fe200078e0003 */
[----:B------:R-:W-:-:S02]  /*f960*/  PRMT R3, R42, 0x7773, RZ ;  /* 0x000077732a037816 */ /* 0x000fc400000000ff */
[C---:B------:R-:W-:Y:S01]  /*f970*/  PRMT R214, R227.reuse, 0x7610, R214 ;  /* 0x00007610e3d67816 */ /* 0x040fe200000000d6 */
[----:B------:R-:W-:Y:S01]  /*f980*/  IMAD.MOV.U32 R19, RZ, RZ, R47 ;  /* 0x000000ffff137224 */ /* 0x000fe200078e002f */
[----:B------:R-:W-:Y:S02]  /*f990*/  PRMT R72, R227, 0x7632, R72 ;  /* 0x00007632e3487816 */ /* 0x000fe40000000048 */
[----:B----4-:R-:W-:Y:S02]  /*f9a0*/  PRMT R216, R218, 0x7632, R216 ;  /* 0x00007632dad87816 */ /* 0x010fe400000000d8 */
[----:B------:R-:W-:Y:S02]  /*f9b0*/  @!P3 PRMT R216, R74, 0x5410, RZ ;  /* 0x000054104ad8b816 */ /* 0x000fe400000000ff */
[----:B------:R-:W-:Y:S02]  /*f9c0*/  ISETP.LE.U32.AND P3, PT, R0, UR12, PT ;  /* 0x0000000c00007c0c */ /* 0x000fe4000bf63070 */
[----:B------:R-:W-:-:S11]  /*f9d0*/  SHF.R.U32.HI R0, RZ, 0x18, R43 ;  /* 0x00000018ff007819 */ /* 0x000fd6000001162b */
[----:B------:R-:W-:-:S05]  /*f9e0*/  @!P3 HFMA2.BF16_V2 R75, -RZ.H0_H0, RZ.H0_H0, -R224.H0_H0 ;  /* 0x200000ffff4bb231 */ /* 0x000fca00003409e0 */
[----:B------:R-:W-:Y:S02]  /*f9f0*/  @!P3 PRMT R124, R75, 0x5410, RZ ;  /* 0x000054104b7cb816 */ /* 0x000fe400000000ff */
[----:B------:R-:W-:Y:S01]  /*fa00*/  ISETP.LE.U32.AND P3, PT, R0, UR12, PT ;  /* 0x0000000c00007c0c */ /* 0x000fe2000bf63070 */
[----:B------:R-:W-:-:S05]  /*fa10*/  IMAD.MOV.U32 R0, RZ, RZ, R42 ;  /* 0x000000ffff007224 */ /* 0x000fca00078e002a */
[----:B------:R-:W-:-:S07]  /*fa20*/  LOP3.LUT R0, R0, 0xff, RZ, 0xc0, !PT ;  /* 0x000000ff00007812 */ /* 0x000fce00078ec0ff */
[----:B------:R-:W-:-:S05]  /*fa30*/  @!P3 HFMA2.BF16_V2 R88, -RZ.H0_H0, RZ.H0_H0, -R224.H1_H1 ;  /* 0x200000ffff58b231 */ /* 0x000fca00003609e0 */
[----:B------:R-:W-:Y:S02]  /*fa40*/  @!P3 PRMT R125, R88, 0x5410, RZ ;  /* 0x00005410587db816 */ /* 0x000fe400000000ff */
[----:B------:R-:W-:Y:S02]  /*fa50*/  ISETP.LE.U32.AND P3, PT, R0, UR12, PT ;  /* 0x0000000c00007c0c */ /* 0x000fe4000bf63070 */
[----:B------:R-:W-:-:S11]  /*fa60*/  PRMT R0, R42, 0x7771, RZ ;  /* 0x000077712a007816 */ /* 0x000fd600000000ff */
[----:B------:R-:W-:-:S05]  /*fa70*/  @!P3 HFMA2.BF16_V2 R89, -RZ.H0_H0, RZ.H0_H0, -R109.H0_H0 ;  /* 0x200000ffff59b231 */ /* 0x000fca000034096d */
[----:B------:R-:W-:Y:S02]  /*fa80*/  @!P3 PRMT R126, R89, 0x5410, RZ ;  /* 0x00005410597eb816 */ /* 0x000fe400000000ff */
[----:B------:R-:W-:Y:S02]  /*fa90*/  ISETP.GT.U32.AND P3, PT, R0, UR12, PT ;  /* 0x0000000c00007c0c */ /* 0x000fe4000bf64070 */
[----:B------:R-:W-:Y:S02]  /*faa0*/  PRMT R0, R42, 0x7772, RZ ;  /* 0x000077722a007816 */ /* 0x000fe400000000ff */
[----:B--2---:R-:W-:-:S09]  /*fab0*/  PRMT R215, R109, 0x7632, R215 ;  /* 0x000076326dd77816 */ /* 0x004fd200000000d7 */
[----:B------:R-:W-:-:S05]  /*fac0*/  @P3 HFMA2.BF16_V2 R90, -RZ.H0_H0, RZ.H0_H0, -R109.H1_H1 ;  /* 0x200000ffff5a3231 */ /* 0x000fca000036096d */
[----:B------:R-:W-:Y:S02]  /*fad0*/  @P3 PRMT R215, R90, 0x5410, RZ ;  /* 0x000054105ad73816 */ /* 0x000fe400000000ff */
[----:B------:R-:W-:Y:S01]  /*fae0*/  ISETP.GT.U32.AND P3, PT, R0, UR12, PT ;  /* 0x0000000c00007c0c */ /* 0x000fe2000bf64070 */
[----:B------:R-:W-:Y:S02]  /*faf0*/  IMAD.MOV.U32 R74, RZ, RZ, R4 ;  /* 0x000000ffff4a7224 */ /* 0x000fe400078e0004 */
[----:B------:R-:W-:Y:S02]  /*fb00*/  FADD.FTZ R4, R5, R2 ;  /* 0x0000000205047221 */ /* 0x000fe40000010000 */
[----:B------:R-:W1:Y:S08]  /*fb10*/  MUFU.EX2 R2, R74 ;  /* 0x0000004a00027308 */ /* 0x000e700000000800 */
[----:B------:R-:W-:Y:S01]  /*fb20*/  @P3 HFMA2.BF16_V2 R91, -RZ.H0_H0, RZ.H0_H0, -R227.H0_H0 ;  /* 0x200000ffff5b3231 */ /* 0x000fe200003409e3 */
[----:B------:R2:W4:Y:S04]  /*fb30*/  MUFU.EX2 R0, R12 ;  /* 0x0000000c00007308 */ /* 0x0005280000000800 */
[----:B------:R-:W-:-:S02]  /*fb40*/  @P3 PRMT R214, R91, 0x5410, RZ ;  /* 0x000054105bd63816 */ /* 0x000fc400000000ff */
[----:B------:R-:W-:Y:S01]  /*fb50*/  ISETP.GT.U32.AND P3, PT, R3, UR12, PT ;  /* 0x0000000c03007c0c */ /* 0x000fe2000bf64070 */
[----:B------:R-:W-:Y:S02]  /*fb60*/  IMAD.MOV.U32 R88, RZ, RZ, R45 ;  /* 0x000000ffff587224 */ /* 0x000fe400078e002d */
[----:B--2---:R-:W-:Y:S02]  /*fb70*/  IMAD.MOV.U32 R12, RZ, RZ, R17 ;  /* 0x000000ffff0c7224 */ /* 0x004fe400078e0011 */
[----:B------:R-:W-:Y:S02]  /*fb80*/  IMAD.MOV.U32 R17, RZ, RZ, R35 ;  /* 0x000000ffff117224 */ /* 0x000fe400078e0023 */
[----:B------:R-:W-:Y:S02]  /*fb90*/  IMAD.MOV.U32 R35, RZ, RZ, R131 ;  /* 0x000000ffff237224 */ /* 0x000fe400078e0083 */
[----:B------:R-:W-:Y:S02]  /*fba0*/  IMAD.MOV.U32 R131, RZ, RZ, R129 ;  /* 0x000000ffff837224 */ /* 0x000fe400078e0081 */
[----:B------:R-:W-:-:S02]  /*fbb0*/  IMAD.MOV.U32 R129, RZ, RZ, R128 ;  /* 0x000000ffff817224 */ /* 0x000fc400078e0080 */
[----:B------:R-:W-:Y:S02]  /*fbc0*/  IMAD.MOV.U32 R128, RZ, RZ, R46 ;  /* 0x000000ffff807224 */ /* 0x000fe400078e002e */
[----:B------:R-:W-:-:S04]  /*fbd0*/  IMAD.WIDE.U32 R46, R8, -0x2daee0ad, RZ ;  /* 0xd2511f53082e7825 */ /* 0x000fc800078e00ff */
[----:B-1----:R-:W-:Y:S01]  /*fbe0*/  FADD.FTZ R3, R2, R18 ;  /* 0x0000001202037221 */ /* 0x002fe20000010000 */
[----:B------:R-:W-:Y:S01]  /*fbf0*/  @P3 HFMA2.BF16_V2 R92, -RZ.H0_H0, RZ.H0_H0, -R227.H1_H1 ;  /* 0x200000ffff5c3231 */ /* 0x000fe200003609e3 */
[----:B------:R-:W-:Y:S01]  /*fc00*/  LOP3.LUT R45, R10, UR13, R47, 0x96, !PT ;  /* 0x0000000d0a2d7c12 */ /* 0x000fe2000f8e962f */
[----:B---3--:R-:W-:Y:S01]  /*fc10*/  IMAD.MOV.U32 R75, RZ, RZ, R7 ;  /* 0x000000ffff4b7224 */ /* 0x008fe200078e0007 */
[C---:B----4-:R-:W-:Y:S01]  /*fc20*/  F2FP.BF16.F32.PACK_AB R111, R0.reuse, R2 ;  /* 0x00000002006f723e */ /* 0x050fe200000010ff */
[----:B------:R-:W-:Y:S01]  /*fc30*/  FADD.FTZ R7, R0, R3 ;  /* 0x0000000300077221 */ /* 0x000fe20000010000 */
[----:B------:R-:W-:Y:S02]  /*fc40*/  LOP3.LUT R0, R45, 0xff, RZ, 0xc0, !PT ;  /* 0x000000ff2d007812 */ /* 0x000fe400078ec0ff */
[----:B------:R-:W-:Y:S02]  /*fc50*/  @P3 PRMT R72, R92, 0x5410, RZ ;  /* 0x000054105c483816 */ /* 0x000fe400000000ff */
[----:B------:R-:W-:-:S02]  /*fc60*/  ISETP.LE.U32.AND P3, PT, R0, UR12, PT ;  /* 0x0000000c00007c0c */ /* 0x000fc4000bf63070 */
[----:B------:R-:W-:-:S04]  /*fc70*/  LOP3.LUT R0, R45, 0xffff, RZ, 0xc0, !PT ;  /* 0x0000ffff2d007812 */ /* 0x000fc800078ec0ff */
[----:B------:R-:W-:Y:S02]  /*fc80*/  SHF.R.U32.HI R0, RZ, 0x8, R0 ;  /* 0x00000008ff007819 */ /* 0x000fe40000011600 */
[----:B------:R-:W-:Y:S02]  /*fc90*/  PRMT R106, R111, 0x7610, R106 ;  /* 0x000076106f6a7816 */ /* 0x000fe4000000006a */
[----:B------:R-:W-:-:S03]  /*fca0*/  LOP3.LUT R0, R0, 0xffff, RZ, 0xc0, !PT ;  /* 0x0000ffff00007812 */ /* 0x000fc600078ec0ff */
[----:B------:R-:W-:-:S05]  /*fcb0*/  @!P3 HFMA2.BF16_V2 R93, -RZ.H0_H0, RZ.H0_H0, -R111.H0_H0 ;  /* 0x200000ffff5db231 */ /* 0x000fca000034096f */
[----:B------:R-:W-:Y:S02]  /*fcc0*/  @!P3 PRMT R106, R93, 0x5410, RZ ;  /* 0x000054105d6ab816 */ /* 0x000fe400000000ff */
[----:B------:R-:W-:Y:S02]  /*fcd0*/  ISETP.LE.U32.AND P3, PT, R0, UR12, PT ;  /* 0x0000000c00007c0c */ /* 0x000fe4000bf63070 */
[----:B------:R-:W-:Y:S02]  /*fce0*/  PRMT R0, R45, 0x7632, R0 ;  /* 0x000076322d007816 */ /* 0x000fe40000000000 */
[----:B------:R-:W-:Y:S02]  /*fcf0*/  PRMT R210, R111, 0x7632, R210 ;  /* 0x000076326fd27816 */ /* 0x000fe400000000d2 */
[----:B------:R-:W-:-:S07]  /*fd00*/  LOP3.LUT R0, R0, 0xff, RZ, 0xc0, !PT ;  /* 0x000000ff00007812 */ /* 0x000fce00078ec0ff */
[----:B------:R-:W-:-:S05]  /*fd10*/  @!P3 HFMA2.BF16_V2 R94, -RZ.H0_H0, RZ.H0_H0, -R111.H1_H1 ;  /* 0x200000ffff5eb231 */ /* 0x000fca000036096f */
[----:B------:R-:W-:Y:S02]  /*fd20*/  @!P3 PRMT R210, R94, 0x5410, RZ ;  /* 0x000054105ed2b816 */ /* 0x000fe400000000ff */
[----:B------:R-:W-:Y:S02]  /*fd30*/  ISETP.LE.U32.AND P3, PT, R0, UR12, PT ;  /* 0x0000000c00007c0c */ /* 0x000fe4000bf63070 */
[----:B------:R-:W-:Y:S02]  /*fd40*/  SHF.R.U32.HI R0, RZ, 0x18, R45 ;  /* 0x00000018ff007819 */ /* 0x000fe4000001162d */
[----:B------:R-:W-:Y:S01]  /*fd50*/  PRMT R41, R235, 0x7610, R41 ;  /* 0x00007610eb297816 */ /* 0x000fe20000000029 */
[----:B------:R-:W-:-:S08]  /*fd60*/  IMAD.MOV.U32 R74, RZ, RZ, R6 ;  /* 0x000000ffff4a7224 */ /* 0x000fd000078e0006 */
[----:B------:R-:W-:Y:S02]  /*fd70*/  @!P3 HFMA2.BF16_V2 R95, -RZ.H0_H0, RZ.H0_H0, -R235.H0_H0 ;  /* 0x200000ffff5fb231 */ /* 0x000fe400003409eb */
[----:B------:R-:W-:-:S03]  /*fd80*/  FADD.FTZ R6, R20, R4 ;  /* 0x0000000414067221 */ /* 0x000fc60000010000 */
[----:B------:R-:W-:Y:S02]  /*fd90*/  @!P3 PRMT R41, R95, 0x5410, RZ ;  /* 0x000054105f29b816 */ /* 0x000fe400000000ff */
[----:B------:R-:W-:Y:S01]  /*fda0*/  ISETP.LE.U32.AND P3, PT, R0, UR12, PT ;  /* 0x0000000c00007c0c */ /* 0x000fe2000bf63070 */
[----:B------:R-:W1:Y:S01]  /*fdb0*/  MUFU.EX2 R4, R88 ;  /* 0x0000005800047308 */ /* 0x000e620000000800 */
[----:B------:R-:W-:-:S07]  /*fdc0*/  IMAD.MOV.U32 R5, RZ, RZ, R46 ;  /* 0x000000ffff057224 */ /* 0x000fce00078e002e */
[----:B------:R-:W2:Y:S01]  /*fdd0*/  MUFU.EX2 R3, R19 ;  /* 0x0000001300037308 */ /* 0x000ea20000000800 */
[----:B------:R-:W-:-:S03]  /*fde0*/  LOP3.LUT R5, R5, 0xff, RZ, 0xc0, !PT ;  /* 0x000000ff05057812 */ /* 0x000fc600078ec0ff */
[----:B------:R-:W-:-:S04]  /*fdf0*/  @!P3 HFMA2.BF16_V2 R108, -RZ.H0_H0, RZ.H0_H0, -R235.H1_H1 ;  /* 0x200000ffff6cb231 */ /* 0x000fc800003609eb */
[----:B------:R-:W-:Y:S01]  /*fe00*/  MUFU.EX2 R2, R16 ;  /* 0x0000001000027308 */ /* 0x000fe20000000800 */
[----:B------:R-:W-:-:S07]  /*fe10*/  PRMT R40, R235, 0x7632, R40 ;  /* 0x00007632eb287816 */ /* 0x000fce0000000028 */
[----:B------:R-:W3:Y:S01]  /*fe20*/  MUFU.EX2 R0, R12 ;  /* 0x0000000c00007308 */ /* 0x000ee20000000800 */
[----:B------:R-:W-:Y:S02]  /*fe30*/  @!P3 PRMT R40, R108, 0x5410, RZ ;  /* 0x000054106c28b816 */ /* 0x000fe400000000ff */
[----:B------:R-:W-:Y:S01]  /*fe40*/  ISETP.LE.U32.AND P3, PT, R5, UR12, PT ;  /* 0x0000000c05007c0c */ /* 0x000fe2000bf63070 */
[----:B-1----:R-:W-:Y:S01]  /*fe50*/  FADD.FTZ R5, R4, R9 ;  /* 0x0000000904057221 */ /* 0x002fe20000010000 */
[----:B------:R-:W-:Y:S01]  /*fe60*/  @!P4 HFMA2.BF16_V2 R110, -RZ.H0_H0, RZ.H0_H0, -R175.H0_H0 ;  /* 0x200000ffff6ec231 */ /* 0x000fe200003409af */
[C---:B--2---:R-:W-:Y:S02]  /*fe70*/  F2FP.BF16.F32.PACK_AB R4, R3.reuse, R4 ;  /* 0x000000040304723e */ /* 0x044fe400000010ff */
[----:B------:R-:W-:Y:S02]  /*fe80*/  FADD.FTZ R3, R3, R5 ;  /* 0x0000000503037221 */ /* 0x000fe40000010000 */
[----:B------:R-:W-:-:S03]  /*fe90*/  @!P4 PRMT R175, R110, 0x5410, RZ ;  /* 0x000054106eafc816 */ /* 0x000fc600000000ff */
[----:B------:R1:W-:Y:S01]  /*fea0*/  STL [R1+0x140], R3 ;  /* 0x0001400301007387 */ /* 0x0003e20000100800 */
[----:B---3--:R-:W-:-:S05]  /*feb0*/  F2FP.BF16.F32.PACK_AB R110, R0, R2 ;  /* 0x00000002006e723e */ /* 0x008fca00000010ff */
[----:B------:R-:W-:Y:S01]  /*fec0*/  @!P3 HFMA2.BF16_V2 R112, -RZ.H0_H0, RZ.H0_H0, -R110.H0_H0 ;  /* 0x200000ffff70b231 */ /* 0x000fe2000034096e */
[----:B------:R-:W-:-:S04]  /*fed0*/  PRMT R251, R110, 0x7610, R251 ;  /* 0x000076106efb7816 */ /* 0x000fc800000000fb */
[----:B------:R-:W-:Y:S01]  /*fee0*/  @!P3 PRMT R251, R112, 0x5410, RZ ;  /* 0x0000541070fbb816 */ /* 0x000fe200000000ff */
[----:B-1----:R-:W-:Y:S01]  /*fef0*/  FADD.FTZ R3, R2, R7 ;  /* 0x0000000702037221 */ /* 0x002fe20000010000 */
[----:B------:R-:W-:-:S04]  /*ff00*/  PRMT R2, R52, 0x7771, RZ ;  /* 0x0000777134027816 */ /* 0x000fc800000000ff */
[----:B------:R-:W-:Y:S02]  /*ff10*/  ISETP.GT.U32.AND P4, PT, R2, UR12, PT ;  /* 0x0000000c02007c0c */ /* 0x000fe4000bf84070 */
[----:B------:R-:W-:-:S04]  /*ff20*/  PRMT R2, R46, 0x7771, RZ ;  /* 0x000077712e027816 */ /* 0x000fc800000000ff */
[----:B------:R-:W-:Y:S02]  /*ff30*/  ISETP.GT.U32.AND P3, PT, R2, UR12, PT ;  /* 0x0000000c02007c0c */ /* 0x000fe4000bf64070 */
[----:B------:R-:W-:Y:S02]  /*ff40*/  PRMT R2, R46, 0x7772, RZ ;  /* 0x000077722e027816 */ /* 0x000fe400000000ff */
[----:B------:R-:W-:-:S09]  /*ff50*/  PRMT R250, R110, 0x7632, R250 ;  /* 0x000076326efa7816 */ /* 0x000fd200000000fa */
[----:B------:R-:W-:-:S05]  /*ff60*/  @P3 HFMA2.BF16_V2 R113, -RZ.H0_H0, RZ.H0_H0, -R110.H1_H1 ;  /* 0x200000ffff713231 */ /* 0x000fca000036096e */
[----:B------:R-:W-:Y:S02]  /*ff70*/  @P3 PRMT R250, R113, 0x5410, RZ ;  /* 0x0000541071fa3816 */ /* 0x000fe400000000ff */
[----:B------:R-:W-:Y:S01]  /*ff80*/  ISETP.GT.U32.AND P3, PT, R2, UR12, PT ;  /* 0x0000000c02007c0c */ /* 0x000fe2000bf64070 */
[----:B------:R-:W-:Y:S01]  /*ff90*/  FADD.FTZ R2, R21, R6 ;  /* 0x0000000615027221 */ /* 0x000fe20000010000 */
[----:B------:R-:W-:Y:S01]  /*ffa0*/  FADD.FTZ R0, R0, R3 ;  /* 0x0000000300007221 */ /* 0x000fe20000010000 */
[----:B------:R-:W1:Y:S03]  /*ffb0*/  LDC R6, c[0x0][0x448] ;  /* 0x00011200ff067b82 */ /* 0x000e660000000800 */
[----:B------:R-:W-:Y:S01]  /*ffc0*/  STL [R1+0x144], R2 ;  /* 0x0001440201007387 */ /* 0x000fe20000100800 */
[----:B------:R-:W-:-:S03]  /*ffd0*/  PRMT R249, R237, 0x7610, R249 ;  /* 0x00007610edf97816 */ /* 0x000fc600000000f9 */
[----:B------:R2:W-:Y:S03]  /*ffe0*/  STL [R1+0x14c], R0 ;  /* 0x00014c0001007387 */ /* 0x0005e60000100800 */
[----:B------:R-:W-:-:S05]  /*fff0*/  @P3 HFMA2.BF16_V2 R114, -RZ.H0_H0, RZ.H0_H0, -R237.H0_H0 ;  /* 0x200000ffff723231 */ /* 0x000fca00003409ed */
[----:B------:R-:W-:Y:S01]  /*10000*/  @P3 PRMT R249, R114, 0x5410, RZ ;  /* 0x0000541072f93816 */ /* 0x000fe200000000ff */
[----:B------:R-:W-:Y:S01]  /*10010*/  IMAD.MOV.U32 R12, RZ, RZ, R73 ;  /* 0x000000ffff0c7224 */ /* 0x000fe200078e0049 */
[----:B--2---:R-:W-:-:S04]  /*10020*/  PRMT R0, R46, 0x7773, RZ ;  /* 0x000077732e007816 */ /* 0x004fc800000000ff */
[----:B------:R-:W-:Y:S02]  /*10030*/  ISETP.GT.U32.AND P3, PT, R0, UR12, PT ;  /* 0x0000000c00007c0c */ /* 0x000fe4000bf64070 */
[----:B------:R-:W-:Y:S01]  /*10040*/  PRMT R0, R15, 0x7632, R0 ;  /* 0x000076320f007816 */ /* 0x000fe20000000000 */
[----:B------:R-:W-:Y:S02]  /*10050*/  IMAD.MOV.U32 R73, RZ, RZ, R127 ;  /* 0x000000ffff497224 */ /* 0x000fe400078e007f */
[----:B------:R-:W-:Y:S01]  /*10060*/  IMAD.MOV.U32 R127, RZ, RZ, R29 ;  /* 0x000000ffff7f7224 */ /* 0x000fe200078e001d */
[----:B------:R-:W-:Y:S02]  /*10070*/  LOP3.LUT R0, R0, 0xff, RZ, 0xc0, !PT ;  /* 0x000000ff00007812 */ /* 0x000fe400078ec0ff */
[----:B------:R-:W-:-:S05]  /*10080*/  PRMT R248, R237, 0x7632, R248 ;  /* 0x00007632edf87816 */ /* 0x000fca00000000f8 */
[----:B------:R-:W-:Y:S02]  /*10090*/  @P3 HFMA2.BF16_V2 R120, -RZ.H0_H0, RZ.H0_H0, -R237.H1_H1 ;  /* 0x200000ffff783231 */ /* 0x000fe400003609ed */
[----:B------:R-:W-:Y:S02]  /*100a0*/  IMAD.MOV.U32 R88, RZ, RZ, R127 ;  /* 0x000000ffff587224 */ /* 0x000fe400078e007f */
[----:B------:R-:W-:Y:S01]  /*100b0*/  IMAD.MOV.U32 R127, RZ, RZ, R131 ;  /* 0x000000ffff7f7224 */ /* 0x000fe200078e0083 */
[----:B------:R-:W-:Y:S01]  /*100c0*/  @P3 PRMT R248, R120, 0x5410, RZ ;  /* 0x0000541078f83816 */ /* 0x000fe200000000ff */
[----:B-1----:R-:W-:Y:S01]  /*100d0*/  IMAD.WIDE R2, R6, -0x70, R74 ;  /* 0xffffff9006027825 */ /* 0x002fe200078e024a */
[----:B------:R-:W-:-:S03]  /*100e0*/  ISETP.LE.U32.AND P3, PT, R0, UR12, PT ;  /* 0x0000000c00007c0c */ /* 0x000fc6000bf63070 */
[----:B------:R-:W-:Y:S02]  /*100f0*/  IMAD.MOV.U32 R131, RZ, RZ, R34 ;  /* 0x000000ffff837224 */ /* 0x000fe400078e0022 */
[----:B------:R-:W-:Y:S01]  /*10100*/  IMAD.SHL.U32 R34, R6, 0x8, RZ ;  /* 0x0000000806227824 */ /* 0x000fe200078e00ff */
[C---:B------:R-:W-:Y:S01]  /*10110*/  PRMT R174, R4.reuse, 0x7632, R174 ;  /* 0x0000763204ae7816 */ /* 0x040fe200000000ae */
[----:B------:R-:W-:Y:S01]  /*10120*/  IMAD.MOV.U32 R74, RZ, RZ, R128 ;  /* 0x000000ffff4a7224 */ /* 0x000fe200078e0080 */
[----:B------:R-:W-:Y:S01]  /*10130*/  PRMT R173, R4, 0x7610, R173 ;  /* 0x0000761004ad7816 */ /* 0x000fe200000000ad */
[----:B------:R-:W-:Y:S02]  /*10140*/  IMAD.MOV.U32 R128, RZ, RZ, R54 ;  /* 0x000000ffff807224 */ /* 0x000fe400078e0036 */
[----:B------:R-:W-:Y:S02]  /*10150*/  IMAD.MOV.U32 R75, RZ, RZ, R55 ;  /* 0x000000ffff4b7224 */ /* 0x000fe400078e0037 */
[----:B------:R-:W-:-:S04]  /*10160*/  IMAD.WIDE R4, R34, 0x2, R32 ;  /* 0x0000000222047825 */ /* 0x000fc800078e0220 */
[C---:B------:R-:W-:Y:S01]  /*10170*/  IMAD.WIDE R54, R6.reuse, 0x70, R2 ;  /* 0x0000007006367825 */ /* 0x040fe200078e0202 */
[C---:B------:R-:W-:Y:S02]  /*10180*/  PRMT R2, R37.reuse, 0x7610, R2 ;  /* 0x0000761025027816 */ /* 0x040fe40000000002 */
[----:B------:R-:W-:Y:S01]  /*10190*/  PRMT R0, R37, 0x7632, R0 ;  /* 0x0000763225007816 */ /* 0x000fe20000000000 */
[----:B------:R-:W-:-:S04]  /*101a0*/  IMAD.WIDE R4, R6, 0x70, R4 ;  /* 0x0000007006047825 */ /* 0x000fc800078e0204 */
[----:B------:R-:W-:Y:S02]  /*101b0*/  @!P3 HFMA2.BF16_V2 R122, -RZ.H0_H0, RZ.H0_H0, -R2.H0_H0 ;  /* 0x200000ffff7ab231 */ /* 0x000fe40000340902 */
[----:B------:R-:W-:Y:S02]  /*101c0*/  IMAD.MOV.U32 R16, RZ, RZ, R12 ;  /* 0x000000ffff107224 */ /* 0x000fe400078e000c */
[----:B------:R-:W-:Y:S02]  /*101d0*/  IMAD.MOV.U32 R19, RZ, RZ, R73 ;  /* 0x000000ffff137224 */ /* 0x000fe400078e0049 */
[----:B------:R-:W-:Y:S02]  /*101e0*/  IMAD.MOV.U32 R73, RZ, RZ, R130 ;  /* 0x000000ffff497224 */ /* 0x000fe400078e0082 */
[----:B------:R-:W-:Y:S02]  /*101f0*/  IMAD.MOV.U32 R12, RZ, RZ, R129 ;  /* 0x000000ffff0c7224 */ /* 0x000fe400078e0081 */
[----:B------:R-:W-:-:S02]  /*10200*/  IMAD.MOV.U32 R129, RZ, RZ, R51 ;  /* 0x000000ffff817224 */ /* 0x000fc400078e0033 */
[----:B------:R-:W-:Y:S01]  /*10210*/  IMAD.MOV.U32 R130, RZ, RZ, R50 ;  /* 0x000000ffff827224 */ /* 0x000fe200078e0032 */
[----:B------:R-:W-:Y:S01]  /*10220*/  PRMT R18, R2, 0x5410, R0 ;  /* 0x0000541002127816 */ /* 0x000fe20000000000 */
[----:B------:R-:W-:Y:S01]  /*10230*/  IMAD.WIDE R50, R6, -0x70, R54 ;  /* 0xffffff9006327825 */ /* 0x000fe200078e0236 */
[----:B------:R-:W-:-:S03]  /*10240*/  @!P3 PRMT R2, R122, 0x5410, RZ ;  /* 0x000054107a02b816 */ /* 0x000fc600000000ff */
[----:B------:R-:W-:Y:S02]  /*10250*/  IMAD.MOV.U32 R91, RZ, RZ, R35 ;  /* 0x000000ffff5b7224 */ /* 0x000fe400078e0023 */
[----:B------:R-:W-:Y:S01]  /*10260*/  IMAD.WIDE R34, R34, 0x2, R4 ;  /* 0x0000000222227825 */ /* 0x000fe200078e0204 */
[----:B------:R-:W-:Y:S04]  /*10270*/  STG.E.U16 desc[UR28][R32.64+-0x80], R172 ;  /* 0xffff80ac20007986 */ /* 0x000fe8000c10151c */
[----:B------:R-:W-:Y:S04]  /*10280*/  STG.E.U16 desc[UR28][R32.64+-0x7e], R107 ;  /* 0xffff826b20007986 */ /* 0x000fe8000c10151c */
[----:B------:R-:W-:Y:S04]  /*10290*/  STG.E.U16 desc[UR28][R50.64+-0x80], R65 ;  /* 0xffff804132007986 */ /* 0x000fe8000c10151c */
[----:B------:R-:W-:Y:S04]  /*102a0*/  STG.E.U16 desc[UR28][R50.64+-0x7e], R64 ;  /* 0xffff824032007986 */ /* 0x000fe8000c10151c */
[----:B------:R-:W-:Y:S04]  /*102b0*/  STG.E.U16 desc[UR28][R54.64+-0x80], R22 ;  /* 0xffff801636007986 */ /* 0x000fe8000c10151c */
[----:B------:R-:W-:Y:S04]  /*102c0*/  STG.E.U16 desc[UR28][R54.64+-0x7e], R23 ;  /* 0xffff821736007986 */ /* 0x000fe8000c10151c */
[----:B------:R1:W-:Y:S02]  /*102d0*/  STG.E.U16 desc[UR28][R34.64+-0x80], R2 ;  /* 0xffff800222007986 */ /* 0x0003e4000c10151c */
[----:B-1----:R-:W-:-:S04]  /*102e0*/  SHF.R.U32.HI R2, RZ, 0x18, R15 ;  /* 0x00000018ff027819 */ /* 0x002fc8000001160f */
[----:B------:R-:W-:Y:S02]  /*102f0*/  ISETP.LE.U32.AND P3, PT, R2, UR12, PT ;  /* 0x0000000c02007c0c */ /* 0x000fe4000bf63070 */
[----:B------:R-:W-:-:S11]  /*10300*/  PRMT R2, R200, 0x7773, RZ ;  /* 0x00007773c8027816 */ /* 0x000fd600000000ff */
[----:B------:R-:W-:-:S05]  /*10310*/  @!P3 HFMA2.BF16_V2 R123, -RZ.H0_H0, RZ.H0_H0, -R0.H0_H0 ;  /* 0x200000ffff7bb231 */ /* 0x000fca0000340900 */
[----:B------:R-:W-:-:S05]  /*10320*/  @!P3 PRMT R0, R123, 0x5410, RZ ;  /* 0x000054107b00b816 */ /* 0x000fca00000000ff */
[----:B------:R1:W-:Y:S01]  /*10330*/  STG.E.U16 desc[UR28][R34.64+-0x7e], R0 ;  /* 0xffff820022007986 */ /* 0x0003e2000c10151c */
[----:B------:R-:W-:Y:S01]  /*10340*/  IMAD.MOV.U32 R3, RZ, RZ, R200 ;  /* 0x000000ffff037224 */ /* 0x000fe200078e00c8 */
[----:B------:R-:W-:-:S04]  /*10350*/  PRMT R4, R200, 0x7771, RZ ;  /* 0x00007771c8047816 */ /* 0x000fc800000000ff */
[----:B------:R-:W-:-:S04]  /*10360*/  LOP3.LUT R3, R3, 0xff, RZ, 0xc0, !PT ;  /* 0x000000ff03037812 */ /* 0x000fc800078ec0ff */
[----:B------:R-:W-:Y:S02]  /*10370*/  PRMT R10, R3, 0x5410, R4 ;  /* 0x00005410030a7816 */ /* 0x000fe40000000004 */
[----:B------:R-:W2:Y:S01]  /*10380*/  LDC R3, c[0x0][0x4f8] ;  /* 0x00013e00ff037b82 */ /* 0x000ea20000000800 */
[----:B-1----:R-:W-:-:S04]  /*10390*/  PRMT R0, R200, 0x7772, RZ ;  /* 0x00007772c8007816 */ /* 0x002fc800000000ff */
[----:B------:R-:W-:Y:S02]  /*103a0*/  PRMT R11, R0, 0x5410, R2 ;  /* 0x00005410000b7816 */ /* 0x000fe40000000002 */
[C---:B------:R-:W-:Y:S02]  /*103b0*/  PRMT R2, R14.reuse, 0x7773, RZ ;  /* 0x000077730e027816 */ /* 0x040fe400000000ff */
[----:B------:R-:W-:-:S04]  /*103c0*/  PRMT R0, R14, 0x7772, RZ ;  /* 0x000077720e007816 */ /* 0x000fc800000000ff */
[----:B------:R-:W-:Y:S02]  /*103d0*/  PRMT R172, R0, 0x5410, R2 ;  /* 0x0000541000ac7816 */ /* 0x000fe40000000002 */
[C---:B------:R-:W-:Y:S02]  /*103e0*/  LOP3.LUT R0, R13.reuse, 0xffff, RZ, 0xc0, !PT ;  /* 0x0000ffff0d007812 */ /* 0x040fe400078ec0ff */
[----:B------:R-:W-:Y:S02]  /*103f0*/  LOP3.LUT R2, R13, 0xff, RZ, 0xc0, !PT ;  /* 0x000000ff0d027812 */ /* 0x000fe400078ec0ff */
[----:B------:R-:W-:-:S04]  /*10400*/  SHF.R.U32.HI R0, RZ, 0x8, R0 ;  /* 0x00000008ff007819 */ /* 0x000fc80000011600 */
[--C-:B------:R-:W-:Y:S02]  /*10410*/  PRMT R7, R2, 0x5410, R0.reuse ;  /* 0x0000541002077816 */ /* 0x100fe40000000000 */
[----:B------:R-:W-:Y:S02]  /*10420*/  PRMT R0, R13, 0x7632, R0 ;  /* 0x000076320d007816 */ /* 0x000fe40000000000 */
[----:B------:R-:W-:Y:S02]  /*10430*/  SHF.R.U32.HI R2, RZ, 0x18, R13 ;  /* 0x00000018ff027819 */ /* 0x000fe4000001160d */
[----:B------:R-:W-:-:S04]  /*10440*/  LOP3.LUT R0, R0, 0xff, RZ, 0xc0, !PT ;  /* 0x000000ff00007812 */ /* 0x000fc800078ec0ff */
[----:B------:R-:W-:Y:S02]  /*10450*/  PRMT R6, R0, 0x5410, R2 ;  /* 0x0000541000067816 */ /* 0x000fe40000000002 */
[C---:B------:R-:W-:Y:S02]  /*10460*/  PRMT R2, R44.reuse, 0x7773, RZ ;  /* 0x000077732c027816 */ /* 0x040fe400000000ff */
[----:B------:R-:W-:-:S04]  /*10470*/  PRMT R0, R44, 0x7772, RZ ;  /* 0x000077722c007816 */ /* 0x000fc800000000ff */
[----:B------:R-:W-:Y:S02]  /*10480*/  PRMT R4, R0, 0x5410, R2 ;  /* 0x0000541000047816 */ /* 0x000fe40000000002 */
[C---:B------:R-:W-:Y:S02]  /*10490*/  LOP3.LUT R0, R15.reuse, 0xffff, RZ, 0xc0, !PT ;  /* 0x0000ffff0f007812 */ /* 0x040fe400078ec0ff */
[----:B------:R-:W-:Y:S02]  /*104a0*/  LOP3.LUT R2, R15, 0xff, RZ, 0xc0, !PT ;  /* 0x000000ff0f027812 */ /* 0x000fe400078ec0ff */
[----:B------:R-:W-:Y:S01]  /*104b0*/  SHF.R.U32.HI R0, RZ, 0x8, R0 ;  /* 0x00000008ff007819 */ /* 0x000fe20000011600 */
[----:B------:R-:W-:Y:S02]  /*104c0*/  IMAD.MOV.U32 R89, RZ, RZ, R19 ;  /* 0x000000ffff597224 */ /* 0x000fe400078e0013 */
[----:B------:R-:W-:Y:S01]  /*104d0*/  IMAD.MOV.U32 R19, RZ, RZ, R17 ;  /* 0x000000ffff137224 */ /* 0x000fe200078e0011 */
[----:B------:R-:W-:-:S02]  /*104e0*/  PRMT R17, R2, 0x5410, R0 ;  /* 0x0000541002117816 */ /* 0x000fc40000000000 */
[----:B--2---:R-:W-:Y:S02]  /*104f0*/  LOP3.LUT R0, R3, 0xff, RZ, 0xc0, !PT ;  /* 0x000000ff03007812 */ /* 0x004fe400078ec0ff */
[----:B------:R-:W-:Y:S02]  /*10500*/  PRMT R2, R15, 0x7632, R2 ;  /* 0x000076320f027816 */ /* 0x000fe40000000002 */
[----:B------:R-:W-:Y:S01]  /*10510*/  SHF.R.U32.HI R3, RZ, 0x18, R15 ;  /* 0x00000018ff037819 */ /* 0x000fe2000001160f */
[----:B------:R-:W-:Y:S01]  /*10520*/  IMAD R0, R0, 0x10000, R0 ;  /* 0x0001000000007824 */ /* 0x000fe200078e0200 */
[----:B------:R-:W-:Y:S02]  /*10530*/  LOP3.LUT R2, R2, 0xff, RZ, 0xc0, !PT ;  /* 0x000000ff02027812 */ /* 0x000fe400078ec0ff */
[----:B------:R-:W-:Y:S01]  /*10540*/  LOP3.LUT R4, R4, 0xff00ff, RZ, 0xc0, !PT ;  /* 0x00ff00ff04047812 */ /* 0x000fe200078ec0ff */
[----:B------:R-:W-:Y:S01]  /*10550*/  IMAD.MOV.U32 R90, RZ, RZ, R16 ;  /* 0x000000ffff5a7224 */ /* 0x000fe200078e0010 */
[----:B------:R-:W-:-:S02]  /*10560*/  PRMT R16, R2, 0x5410, R3 ;  /* 0x0000541002107816 */ /* 0x000fc40000000003 */
[--C-:B------:R-:W-:Y:S01]  /*10570*/  HSET2.LE.AND R3, R7, R0.reuse, PT ;  /* 0x0000000007037233 */ /* 0x100fe20003803000 */
[----:B------:R-:W-:Y:S01]  /*10580*/  IMAD.MOV.U32 R7, RZ, RZ, R31 ;  /* 0x000000ffff077224 */ /* 0x000fe200078e001f */
[----:B------:R-:W-:-:S05]  /*10590*/  HSET2.LE.AND R2, R4, R0, PT ;  /* 0x0000000004027233 */ /* 0x000fca0003803000 */
[----:B------:R-:W-:Y:S02]  /*105a0*/  LOP3.LUT R7, R7, R2, RZ, 0xc0, !PT ;  /* 0x0000000207077212 */ /* 0x000fe400078ec0ff */
[----:B------:R-:W-:-:S05]  /*105b0*/  HSET2.LE.AND R2, R10, R0, PT ;  /* 0x000000000a027233 */ /* 0x000fca0003803000 */
[----:B------:R-:W-:Y:S02]  /*105c0*/  LOP3.LUT R10, R91, R2, RZ, 0xc0, !PT ;  /* 0x000000025b0a7212 */ /* 0x000fe400078ec0ff */
[----:B------:R-:W1:Y:S01]  /*105d0*/  S2R R91, SR_TID.X ;  /* 0x00000000005b7919 */ /* 0x000e620000002100 */
[----:B------:R-:W-:Y:S01]  /*105e0*/  IMAD.MOV.U32 R5, RZ, RZ, R44 ;  /* 0x000000ffff057224 */ /* 0x000fe200078e002c */
[----:B------:R-:W-:Y:S01]  /*105f0*/  PRMT R8, R44, 0x7771, RZ ;  /* 0x000077712c087816 */ /* 0x000fe200000000ff */
[----:B------:R-:W-:-:S03]  /*10600*/  IMAD.MOV.U32 R93, RZ, RZ, R27 ;  /* 0x000000ffff5d7224 */ /* 0x000fc600078e001b */
[----:B------:R-:W-:Y:S01]  /*10610*/  LOP3.LUT R5, R5, 0xff, RZ, 0xc0, !PT ;  /* 0x000000ff05057812 */ /* 0x000fe200078ec0ff */
[----:B------:R-:W-:Y:S01]  /*10620*/  IMAD.MOV.U32 R92, RZ, RZ, R28 ;  /* 0x000000ffff5c7224 */ /* 0x000fe200078e001c */
[----:B------:R-:W-:Y:S02]  /*10630*/  HSET2.LE.AND R4, R6, R0, PT ;  /* 0x0000000006047233 */ /* 0x000fe40003803000 */
[----:B------:R-:W-:Y:S02]  /*10640*/  PRMT R5, R5, 0x5410, R8 ;  /* 0x0000541005057816 */ /* 0x000fe40000000008 */
[----:B------:R-:W-:Y:S02]  /*10650*/  LOP3.LUT R8, R93, R3, RZ, 0xc0, !PT ;  /* 0x000000035d087212 */ /* 0x000fe400078ec0ff */
[----:B------:R-:W-:Y:S01]  /*10660*/  LOP3.LUT R3, R11, 0xff00ff, RZ, 0xc0, !PT ;  /* 0x00ff00ff0b037812 */ /* 0x000fe200078ec0ff */
[----:B------:R-:W-:Y:S01]  /*10670*/  ULEA UR5, UR26, UR4, 0x18 ;  /* 0x000000041a057291 */ /* 0x000fe2000f8ec0ff */
[----:B------:R-:W-:-:S03]  /*10680*/  LOP3.LUT R9, R92, R4, RZ, 0xc0, !PT ;  /* 0x000000045c097212 */ /* 0x000fc600078ec0ff */
[----:B------:R-:W-:Y:S01]  /*10690*/  HSET2.LE.AND R2, R3, R0, PT ;  /* 0x0000000003027233 */ /* 0x000fe20003803000 */
[----:B-1----:R-:W-:-:S04]  /*106a0*/  IMAD.SHL.U32 R91, R91, 0x20, RZ ;  /* 0x000000205b5b7824 */ /* 0x002fc800078e00ff */
[----:B------:R-:W-:Y:S02]  /*106b0*/  LOP3.LUT R11, R89, R2, RZ, 0xc0, !PT ;  /* 0x00000002590b7212 */ /* 0x000fe400078ec0ff */
[----:B------:R-:W-:Y:S01]  /*106c0*/  LOP3.LUT R4, R90, 0x120, R91, 0xf8, !PT ;  /* 0x000001205a047812 */ /* 0x000fe200078ef85b */
[----:B------:R-:W-:-:S03]  /*106d0*/  IMAD.MOV.U32 R89, RZ, RZ, R88 ;  /* 0x000000ffff597224 */ /* 0x000fc600078e0058 */
[----:B------:R-:W-:Y:S01]  /*106e0*/  LEA R108, R4, UR5, 0x1 ;  /* 0x00000005046c7c11 */ /* 0x000fe2000f8e08ff */
[----:B------:R-:W-:Y:S01]  /*106f0*/  IMAD.MOV.U32 R88, RZ, RZ, R75 ;  /* 0x000000ffff587224 */ /* 0x000fe200078e004b */
[----:B------:R-:W-:Y:S01]  /*10700*/  PRMT R28, R14, 0x7771, RZ ;  /* 0x000077710e1c7816 */ /* 0x000fe200000000ff */
[----:B------:R-:W-:Y:S02]  /*10710*/  IMAD.MOV.U32 R75, RZ, RZ, R74 ;  /* 0x000000ffff4b7224 */ /* 0x000fe400078e004a */
[----:B------:R-:W-:Y:S02]  /*10720*/  IMAD.MOV.U32 R27, RZ, RZ, R14 ;  /* 0x000000ffff1b7224 */ /* 0x000fe400078e000e */
[----:B------:R-:W-:Y:S02]  /*10730*/  IMAD.MOV.U32 R74, RZ, RZ, R12 ;  /* 0x000000ffff4a7224 */ /* 0x000fe400078e000c */
[----:B------:R-:W1:Y:S01]  /*10740*/  LDSM.16.MT88.4 R12, [R108+0x9000] ;  /* 0x009000006c0c783b */ /* 0x000e620000004200 */
[----:B------:R-:W-:-:S02]  /*10750*/  HSET2.LE.AND R2, R17, R0, PT ;  /* 0x0000000011027233 */ /* 0x000fc40003803000 */
[--C-:B------:R-:W-:Y:S02]  /*10760*/  HSET2.LE.AND R3, R16, R0.reuse, PT ;  /* 0x0000000010037233 */ /* 0x100fe40003803000 */
[----:B------:R-:W-:Y:S01]  /*10770*/  HSET2.LE.AND R6, R5, R0, PT ;  /* 0x0000000005067233 */ /* 0x000fe20003803000 */
[----:B------:R2:W-:Y:S02]  /*10780*/  STL [R1+0xd0], R4 ;  /* 0x0000d00401007387 */ /* 0x0005e40000100800 */
[----:B------:R-:W-:Y:S02]  /*10790*/  LOP3.LUT R5, R18, R3, RZ, 0xc0, !PT ;  /* 0x0000000312057212 */ /* 0x000fe400078ec0ff */
[----:B------:R-:W-:Y:S01]  /*107a0*/  LOP3.LUT R6, R39, R6, RZ, 0xc0, !PT ;  /* 0x0000000627067212 */ /* 0x000fe200078ec0ff */
[----:B------:R-:W-:-:S05]  /*107b0*/  IMAD.IADD R44, R19, 0x1, R108 ;  /* 0x00000001132c7824 */ /* 0x000fca00078e026c */
[----:B------:R-:W3:Y:S01]  /*107c0*/  LDSM.16.MT88.4 R16, [R44+0x9000] ;  /* 0x009000002c10783b */ /* 0x000ee20000004200 */
[----:B------:R-:W-:Y:S02]  /*107d0*/  @P4 HFMA2.BF16_V2 R115, -RZ.H0_H0, RZ.H0_H0, -R174.H0_H0 ;  /* 0x200000ffff734231 */ /* 0x000fe400003409ae */
[----:B------:R-:W-:Y:S01]  /*107e0*/  IMAD.MOV.U32 R29, RZ, RZ, R58 ;  /* 0x000000ffff1d7224 */ /* 0x000fe200078e003a */
[----:B--2---:R-:W-:Y:S01]  /*107f0*/  LOP3.LUT R4, R202, R2, RZ, 0xc0, !PT ;  /* 0x00000002ca047212 */ /* 0x004fe200078ec0ff */
[----:B------:R-:W-:Y:S01]  /*10800*/  @!P5 HFMA2.BF16_V2 R121, -RZ.H0_H0, RZ.H0_H0, -R173.H0_H0 ;  /* 0x200000ffff79d231 */ /* 0x000fe200003409ad */
[----:B------:R-:W-:Y:S01]  /*10810*/  STG.E.U16 desc[UR28][R32.64+-0x70], R56 ;  /* 0xffff903820007986 */ /* 0x000fe2000c10151c */
[----:B------:R-:W-:-:S03]  /*10820*/  IMAD.MOV.U32 R31, RZ, RZ, R131 ;  /* 0x000000ffff1f7224 */ /* 0x000fc600078e0083 */
[----:B------:R-:W-:Y:S01]  /*10830*/  STG.E.U16 desc[UR28][R32.64+-0x6e], R38 ;  /* 0xffff922620007986 */ /* 0x000fe2000c10151c */
[----:B-1----:R-:W-:Y:S03]  /*10840*/  HMMA.16816.F32.BF16 R92, R4, R14, R132 ;  /* 0x0000000e045c723c */ /* 0x002fe60000041884 */
[----:B------:R-:W-:Y:S05]  /*10850*/  LDSM.16.MT88.4 R20, [R44+0xa000] ;  /* 0x00a000002c14783b */ /* 0x000fea0000004200 */
[-C--:B------:R-:W-:Y:S08]  /*10860*/  HMMA.16816.F32.BF16 R188, R8, R12.reuse, R188 ;  /* 0x0000000c08bc723c */ /* 0x080ff000000418bc */
[----:B------:R-:W-:Y:S08]  /*10870*/  HMMA.16816.F32.BF16 R96, R4, R12, R96 ;  /* 0x0000000c0460723c */ /* 0x000ff00000041860 */
[----:B------:R-:W-:Y:S01]  /*10880*/  HMMA.16816.F32.BF16 R132, R8, R14, R164 ;  /* 0x0000000e0884723c */ /* 0x000fe200000418a4 */
[----:B------:R-:W1:Y:S01]  /*10890*/  LDSM.16.MT88.4 R12, [R108+0xa000] ;  /* 0x00a000006c0c783b */ /* 0x000e620000004200 */
[----:B------:R-:W-:-:S02]  /*108a0*/  IMAD.MOV.U32 R58, RZ, RZ, R66 ;  /* 0x000000ffff3a7224 */ /* 0x000fc400078e0042 */
[----:B------:R-:W-:Y:S01]  /*108b0*/  IMAD.MOV.U32 R66, RZ, RZ, R105 ;  /* 0x000000ffff427224 */ /* 0x000fe200078e0069 */
[----:B------:R-:W-:Y:S01]  /*108c0*/  PRMT R105, R173, 0x5410, R174 ;  /* 0x00005410ad697816 */ /* 0x000fe200000000ae */
[----:B------:R2:W-:Y:S01]  /*108d0*/  STG.E.U16 desc[UR28][R50.64+-0x70], R30 ;  /* 0xffff901e32007986 */ /* 0x0005e2000c10151c */
[----:B------:R-:W-:Y:S01]  /*108e0*/  @P4 PRMT R174, R115, 0x5410, RZ ;  /* 0x0000541073ae4816 */ /* 0x000fe200000000ff */
[----:B------:R-:W-:Y:S01]  /*108f0*/  IMAD.MOV.U32 R166, RZ, RZ, R130 ;  /* 0x000000ffffa67224 */ /* 0x000fe200078e0082 */
[----:B---3--:R-:W-:Y:S01]  /*10900*/  HMMA.16816.F32.BF16 R112, R8, R18, R156 ;  /* 0x000000120870723c */ /* 0x008fe2000004189c */
[----:B------:R-:W-:Y:S02]  /*10910*/  IMAD.MOV.U32 R165, RZ, RZ, R129 ;  /* 0x000000ffffa57224 */ /* 0x000fe400078e0081 */
[----:B------:R-:W-:Y:S01]  /*10920*/  IMAD.MOV.U32 R164, RZ, RZ, R128 ;  /* 0x000000ffffa47224 */ /* 0x000fe200078e0080 */
[----:B------:R-:W-:Y:S01]  /*10930*/  @!P5 PRMT R173, R121, 0x5410, RZ ;  /* 0x0000541079add816 */ /* 0x000fe200000000ff */
[----:B------:R-:W-:-:S02]  /*10940*/  IMAD.MOV.U32 R167, RZ, RZ, R89 ;  /* 0x000000ffffa77224 */ /* 0x000fc400078e0059 */
[----:B------:R-:W-:Y:S01]  /*10950*/  IMAD.MOV.U32 R159, RZ, RZ, R72 ;  /* 0x000000ffff9f7224 */ /* 0x000fe200078e0048 */
[----:B------:R-:W-:Y:S01]  /*10960*/  HMMA.16816.F32.BF16 R128, R8, R16, R160 ;  /* 0x000000100880723c */ /* 0x000fe200000418a0 */
        /* <DEDUP_REMOVED lines=8> */
[----:B--2---:R-:W-:Y:S02]  /*109f0*/  IMAD.MOV.U32 R30, RZ, RZ, R88 ;  /* 0x000000ffff1e7224 */ /* 0x004fe400078e0058 */
[----:B------:R-:W-:Y:S01]  /*10a00*/  HMMA.16816.F32.BF16 R88, R4, R16, R60 ;  /* 0x000000100458723c */ /* 0x000fe2000004183c */
[----:B------:R-:W2:Y:S07]  /*10a10*/  LDSM.16.MT88.4 R16, [R108+0xb000] ;  /* 0x00b000006c10783b */ /* 0x000eae0000004200 */
[-C--:B-1----:R-:W-:Y:S08]  /*10a20*/  HMMA.16816.F32.BF16 R124, R8, R12.reuse, R168 ;  /* 0x0000000c087c723c */ /* 0x082ff000000418a8 */
[C---:B------:R-:W-:Y:S08]  /*10a30*/  HMMA.16816.F32.BF16 R80, R4.reuse, R12, R80 ;  /* 0x0000000c0450723c */ /* 0x040ff00000041850 */
[-C--:B------:R-:W-:Y:S08]  /*10a40*/  HMMA.16816.F32.BF16 R72, R4, R14.reuse, R116 ;  /* 0x0000000e0448723c */ /* 0x080ff00000041874 */
[----:B------:R-:W-:Y:S01]  /*10a50*/  HMMA.16816.F32.BF16 R120, R8, R14, R148 ;  /* 0x0000000e0878723c */ /* 0x000fe20000041894 */
[----:B------:R-:W1:Y:S01]  /*10a60*/  LDSM.16.MT88.4 R12, [R44+0xb000] ;  /* 0x00b000002c0c783b */ /* 0x000e620000004200 */
[----:B------:R-:W-:-:S02]  /*10a70*/  IMAD.MOV.U32 R2, RZ, RZ, R24 ;  /* 0x000000ffff027224 */ /* 0x000fc400078e0018 */
[----:B------:R-:W-:Y:S02]  /*10a80*/  IMAD.MOV.U32 R168, RZ, RZ, R36 ;  /* 0x000000ffffa87224 */ /* 0x000fe400078e0024 */
[----:B------:R-:W-:Y:S02]  /*10a90*/  IMAD.MOV.U32 R107, RZ, RZ, R58 ;  /* 0x000000ffff6b7224 */ /* 0x000fe400078e003a */
[----:B------:R-:W-:Y:S01]  /*10aa0*/  HMMA.16816.F32.BF16 R148, R8, R20, R176 ;  /* 0x000000140894723c */ /* 0x000fe200000418b0 */
[----:B------:R-:W-:Y:S02]  /*10ab0*/  IMAD.MOV.U32 R171, RZ, RZ, R66 ;  /* 0x000000ffffab7224 */ /* 0x000fe400078e0042 */
[----:B------:R-:W-:Y:S02]  /*10ac0*/  IMAD.MOV.U32 R170, RZ, RZ, R67 ;  /* 0x000000ffffaa7224 */ /* 0x000fe400078e0043 */
[----:B------:R-:W-:Y:S02]  /*10ad0*/  IMAD.MOV.U32 R169, RZ, RZ, R59 ;  /* 0x000000ffffa97224 */ /* 0x000fe400078e003b */
[----:B------:R-:W-:Y:S01]  /*10ae0*/  IMAD.MOV.U32 R179, RZ, RZ, R57 ;  /* 0x000000ffffb37224 */ /* 0x000fe200078e0039 */
[----:B--2---:R-:W-:Y:S01]  /*10af0*/  HMMA.16816.F32.BF16 R36, R4, R18, R76 ;  /* 0x000000120424723c */ /* 0x004fe2000004184c */
[----:B------:R-:W-:Y:S01]  /*10b00*/  LOP3.LUT R2, R2, 0xff, RZ, 0xc0, !PT ;  /* 0x000000ff02027812 */ /* 0x000fe200078ec0ff */
[----:B------:R-:W-:Y:S01]  /*10b10*/  IMAD.MOV.U32 R178, RZ, RZ, R203 ;  /* 0x000000ffffb27224 */ /* 0x000fe200078e00cb */
[----:B------:R-:W-:-:S05]  /*10b20*/  LOP3.LUT R3, R27, 0xff, RZ, 0xc0, !PT ;  /* 0x000000ff1b037812 */ /* 0x000fca00078ec0ff */
[C---:B------:R-:W-:Y:S08]  /*10b30*/  HMMA.16816.F32.BF16 R68, R4.reuse, R20, R68 ;  /* 0x000000140444723c */ /* 0x040ff00000041844 */
[C---:B------:R-:W-:Y:S08]  /*10b40*/  HMMA.16816.F32.BF16 R64, R4.reuse, R22, R136 ;  /* 0x000000160440723c */ /* 0x040ff00000041888 */
[C---:B------:R-:W-:Y:S08]  /*10b50*/  HMMA.16816.F32.BF16 R60, R4.reuse, R16, R140 ;  /* 0x00000010043c723c */ /* 0x040ff0000004188c */
[C---:B-1----:R-:W-:Y:S08]  /*10b60*/  HMMA.16816.F32.BF16 R76, R4.reuse, R12, R144 ;  /* 0x0000000c044c723c */ /* 0x042ff00000041890 */
[----:B------:R-:W-:Y:S01]  /*10b70*/  HMMA.16816.F32.BF16 R56, R4, R14, R152 ;  /* 0x0000000e0438723c */ /* 0x000fe20000041898 */
[----:B------:R-:W-:-:S07]  /*10b80*/  PRMT R6, R24, 0x7771, RZ ;  /* 0x0000777118067816 */ /* 0x000fce00000000ff */
[----:B------:R-:W-:Y:S01]  /*10b90*/  HMMA.16816.F32.BF16 R144, R8, R18, R192 ;  /* 0x000000120890723c */ /* 0x000fe200000418c0 */
[----:B------:R-:W-:-:S07]  /*10ba0*/  PRMT R47, R3, 0x5410, R28 ;  /* 0x00005410032f7816 */ /* 0x000fce000000001c */
[C---:B------:R-:W-:Y:S01]  /*10bb0*/  HMMA.16816.F32.BF16 R116, R8.reuse, R22, R180 ;  /* 0x000000160874723c */ /* 0x040fe200000418b4 */
[----:B------:R-:W-:Y:S01]  /*10bc0*/  LOP3.LUT R3, R26, 0xff, RZ, 0xc0, !PT ;  /* 0x000000ff1a037812 */ /* 0x000fe200078ec0ff */
[----:B------:R-:W-:Y:S06]  /*10bd0*/  LDSM.16.MT88.4 R20, [R108+0xa400] ;  /* 0x00a400006c14783b */ /* 0x000fec0000004200 */
[C---:B------:R-:W-:Y:S08]  /*10be0*/  HMMA.16816.F32.BF16 R136, R8.reuse, R16, R184 ;  /* 0x000000100888723c */ /* 0x040ff000000418b8 */
[C---:B------:R-:W-:Y:S08]  /*10bf0*/  HMMA.16816.F32.BF16 R192, R8.reuse, R12, R240 ;  /* 0x0000000c08c0723c */ /* 0x040ff000000418f0 */
[----:B------:R-:W-:Y:S01]  /*10c00*/  HMMA.16816.F32.BF16 R200, R8, R14, R244 ;  /* 0x0000000e08c8723c */ /* 0x000fe200000418f4 */
[----:B------:R-:W-:-:S02]  /*10c10*/  PRMT R9, R2, 0x5410, R6 ;  /* 0x0000541002097816 */ /* 0x000fc40000000006 */
[C---:B------:R-:W-:Y:S02]  /*10c20*/  PRMT R5, R24.reuse, 0x7773, RZ ;  /* 0x0000777318057816 */ /* 0x040fe400000000ff */
[----:B------:R-:W-:Y:S02]  /*10c30*/  PRMT R4, R24, 0x7772, RZ ;  /* 0x0000777218047816 */ /* 0x000fe400000000ff */
[----:B------:R-:W-:Y:S01]  /*10c40*/  SHF.R.U32.HI R7, RZ, 0x18, R26 ;  /* 0x00000018ff077819 */ /* 0x000fe2000001161a */
[----:B------:R-:W-:Y:S01]  /*10c50*/  IMAD.MOV.U32 R184, RZ, RZ, R31 ;  /* 0x000000ffffb87224 */ /* 0x000fe200078e001f */
[----:B------:R-:W-:Y:S01]  /*10c60*/  LOP3.LUT R2, R26, 0xffff, RZ, 0xc0, !PT ;  /* 0x0000ffff1a027812 */ /* 0x000fe200078ec0ff */
[----:B------:R-:W-:Y:S03]  /*10c70*/  LDSM.16.MT88.4 R12, [R108+0xb400] ;  /* 0x00b400006c0c783b */ /* 0x000fe60000004200 */
[----:B------:R-:W-:Y:S01]  /*10c80*/  SHF.R.U32.HI R2, RZ, 0x8, R2 ;  /* 0x00000008ff027819 */ /* 0x000fe20000011602 */
[----:B------:R-:W-:Y:S03]  /*10c90*/  LDSM.16.MT88.4 R16, [R44+0xa400] ;  /* 0x00a400002c10783b */ /* 0x000fe60000004200 */
[----:B------:R-:W-:-:S02]  /*10ca0*/  PRMT R10, R3, 0x5410, R2 ;  /* 0x00005410030a7816 */ /* 0x000fc40000000002 */
[----:B------:R-:W-:Y:S02]  /*10cb0*/  PRMT R3, R26, 0x7632, R3 ;  /* 0x000076321a037816 */ /* 0x000fe40000000003 */
[C---:B------:R-:W-:Y:S02]  /*10cc0*/  LOP3.LUT R2, R25.reuse, 0xffff, RZ, 0xc0, !PT ;  /* 0x0000ffff19027812 */ /* 0x040fe400078ec0ff */
[----:B------:R-:W-:Y:S02]  /*10cd0*/  PRMT R11, R4, 0x5410, R5 ;  /* 0x00005410040b7816 */ /* 0x000fe40000000005 */
[----:B------:R-:W-:Y:S02]  /*10ce0*/  PRMT R4, R25, 0x7632, R4 ;  /* 0x0000763219047816 */ /* 0x000fe40000000004 */
[----:B------:R-:W-:Y:S02]  /*10cf0*/  LOP3.LUT R5, R3, 0xff, RZ, 0xc0, !PT ;  /* 0x000000ff03057812 */ /* 0x000fe400078ec0ff */
[----:B------:R-:W-:-:S02]  /*10d00*/  LOP3.LUT R6, R25, 0xff, RZ, 0xc0, !PT ;  /* 0x000000ff19067812 */ /* 0x000fc400078ec0ff */
[----:B------:R-:W-:Y:S02]  /*10d10*/  SHF.R.U32.HI R3, RZ, 0x8, R2 ;  /* 0x00000008ff037819 */ /* 0x000fe40000011602 */
[----:B------:R-:W-:Y:S02]  /*10d20*/  LOP3.LUT R2, R4, 0xff, RZ, 0xc0, !PT ;  /* 0x000000ff04027812 */ /* 0x000fe400078ec0ff */
[----:B------:R-:W-:Y:S02]  /*10d30*/  SHF.R.U32.HI R8, RZ, 0x18, R25 ;  /* 0x00000018ff087819 */ /* 0x000fe40000011619 */
[----:B------:R-:W-:Y:S01]  /*10d40*/  PRMT R4, R6, 0x5410, R3 ;  /* 0x0000541006047816 */ /* 0x000fe20000000003 */
[----:B------:R-:W-:Y:S01]  /*10d50*/  IMAD.MOV.U32 R245, RZ, RZ, R168 ;  /* 0x000000fffff57224 */ /* 0x000fe200078e00a8 */
[----:B------:R-:W-:Y:S01]  /*10d60*/  PRMT R3, R2, 0x5410, R8 ;  /* 0x0000541002037816 */ /* 0x000fe20000000008 */
[----:B------:R-:W-:Y:S01]  /*10d70*/  IMAD.MOV.U32 R244, RZ, RZ, R169 ;  /* 0x000000fffff47224 */ /* 0x000fe200078e00a9 */
[----:B------:R-:W-:Y:S01]  /*10d80*/  PRMT R7, R5, 0x5410, R7 ;  /* 0x0000541005077816 */ /* 0x000fe20000000007 */
[----:B------:R-:W-:Y:S01]  /*10d90*/  IMAD.MOV.U32 R242, RZ, RZ, R170 ;  /* 0x000000fffff27224 */ /* 0x000fe200078e00aa */
[--C-:B------:R-:W-:Y:S01]  /*10da0*/  HSET2.LE.AND R2, R4, R0.reuse, PT ;  /* 0x0000000004027233 */ /* 0x100fe20003803000 */
[----:B------:R-:W-:Y:S01]  /*10db0*/  IMAD.MOV.U32 R4, RZ, RZ, R103 ;  /* 0x000000ffff047224 */ /* 0x000fe200078e0067 */
[----:B------:R-:W-:Y:S01]  /*10dc0*/  HSET2.LE.AND R3, R3, R0, PT ;  /* 0x0000000003037233 */ /* 0x000fe20003803000 */
[----:B------:R-:W-:Y:S01]  /*10dd0*/  IMAD.MOV.U32 R243, RZ, RZ, R171 ;  /* 0x000000fffff37224 */ /* 0x000fe200078e00ab */
[----:B------:R-:W-:Y:S02]  /*10de0*/  LDSM.16.MT88.4 R24, [R44+0x9400] ;  /* 0x009400002c18783b */ /* 0x000fe40000004200 */
[----:B------:R-:W-:Y:S01]  /*10df0*/  LOP3.LUT R4, R4, R2, RZ, 0xc0, !PT ;  /* 0x0000000204047212 */ /* 0x000fe200078ec0ff */
[----:B------:R-:W-:-:S02]  /*10e00*/  IMAD.MOV.U32 R2, RZ, RZ, R102 ;  /* 0x000000ffff027224 */ /* 0x000fc400078e0066 */
[----:B------:R-:W-:-:S03]  /*10e10*/  IMAD.MOV.U32 R6, RZ, RZ, R101 ;  /* 0x000000ffff067224 */ /* 0x000fc600078e0065 */
[----:B------:R-:W-:Y:S02]  /*10e20*/  LOP3.LUT R5, R2, R3, RZ, 0xc0, !PT ;  /* 0x0000000302057212 */ /* 0x000fe400078ec0ff */
[----:B------:R-:W-:Y:S02]  /*10e30*/  HSET2.LE.AND R2, R9, R0, PT ;  /* 0x0000000009027233 */ /* 0x000fe40003803000 */
[----:B------:R-:W-:-:S03]  /*10e40*/  LOP3.LUT R3, R11, 0xff00ff, RZ, 0xc0, !PT ;  /* 0x00ff00ff0b037812 */ /* 0x000fc600078ec0ff */
[----:B------:R-:W-:Y:S02]  /*10e50*/  LOP3.LUT R6, R6, R2, RZ, 0xc0, !PT ;  /* 0x0000000206067212 */ /* 0x000fe400078ec0ff */
[--C-:B------:R-:W-:Y:S01]  /*10e60*/  HSET2.LE.AND R2, R3, R0.reuse, PT ;  /* 0x0000000003027233 */ /* 0x100fe20003803000 */
[----:B------:R-:W-:Y:S01]  /*10e70*/  IMAD.MOV.U32 R11, RZ, RZ, R29 ;  /* 0x000000ffff0b7224 */ /* 0x000fe200078e001d */
[--C-:B------:R-:W-:Y:S01]  /*10e80*/  HSET2.LE.AND R3, R10, R0.reuse, PT ;  /* 0x000000000a037233 */ /* 0x100fe20003803000 */
[----:B------:R-:W-:Y:S02]  /*10e90*/  IMAD.MOV.U32 R10, RZ, RZ, R30 ;  /* 0x000000ffff0a7224 */ /* 0x000fe400078e001e */
[----:B------:R-:W1:Y:S01]  /*10ea0*/  LDSM.16.MT88.4 R28, [R108+0x9400] ;  /* 0x009400006c1c783b */ /* 0x000e620000004200 */
[----:B------:R-:W-:Y:S01]  /*10eb0*/  HSET2.LE.AND R9, R7, R0, PT ;  /* 0x0000000007097233 */ /* 0x000fe20003803000 */
[----:B------:R-:W-:-:S05]  /*10ec0*/  IMAD.MOV.U32 R7, RZ, RZ, R100 ;  /* 0x000000ffff077224 */ /* 0x000fca00078e0064 */
[----:B------:R-:W-:Y:S02]  /*10ed0*/  LOP3.LUT R7, R7, R2, RZ, 0xc0, !PT ;  /* 0x0000000207077212 */ /* 0x000fe400078ec0ff */
[----:B------:R-:W-:Y:S02]  /*10ee0*/  LOP3.LUT R8, R178, R3, RZ, 0xc0, !PT ;  /* 0x00000003b2087212 */ /* 0x000fe400078ec0ff */
[----:B------:R-:W-:-:S03]  /*10ef0*/  LOP3.LUT R3, R172, 0xff00ff, RZ, 0xc0, !PT ;  /* 0x00ff00ffac037812 */ /* 0x000fc600078ec0ff */
[C---:B-1----:R-:W-:Y:S08]  /*10f00*/  HMMA.16816.F32.BF16 R168, R4.reuse, R30, R92 ;  /* 0x0000001e04a8723c */ /* 0x042ff0000004185c */
[----:B------:R-:W-:Y:S01]  /*10f10*/  HMMA.16816.F32.BF16 R92, R4, R14, R36 ;  /* 0x0000000e045c723c */ /* 0x000fe20000041824 */
[----:B------:R-:W1:Y:S01]  /*10f20*/  LDSM.16.MT88.4 R36, [R44+0xb400] ;  /* 0x00b400002c24783b */ /* 0x000e620000004200 */
[----:B------:R-:W-:-:S02]  /*10f30*/  HSET2.LE.AND R2, R47, R0, PT ;  /* 0x000000002f027233 */ /* 0x000fc40003803000 */
[----:B------:R-:W-:Y:S02]  /*10f40*/  HSET2.LE.AND R3, R3, R0, PT ;  /* 0x0000000003037233 */ /* 0x000fe40003803000 */
[----:B------:R-:W-:Y:S02]  /*10f50*/  LOP3.LUT R9, R179, R9, RZ, 0xc0, !PT ;  /* 0x00000009b3097212 */ /* 0x000fe400078ec0ff */
[----:B------:R-:W-:Y:S01]  /*10f60*/  HMMA.16816.F32.BF16 R176, R4, R28, R96 ;  /* 0x0000001c04b0723c */ /* 0x000fe20000041860 */
[----:B------:R-:W-:Y:S01]  /*10f70*/  LOP3.LUT R10, R10, R2, RZ, 0xc0, !PT ;  /* 0x000000020a0a7212 */ /* 0x000fe200078ec0ff */
[----:B------:R-:W-:Y:S01]  /*10f80*/  IMAD.MOV.U32 R99, RZ, RZ, R167 ;  /* 0x000000ffff637224 */ /* 0x000fe200078e00a7 */
[----:B------:R-:W-:Y:S01]  /*10f90*/  LOP3.LUT R11, R11, R3, RZ, 0xc0, !PT ;  /* 0x000000030b0b7212 */ /* 0x000fe200078ec0ff */
[----:B------:R-:W-:Y:S02]  /*10fa0*/  IMAD.MOV.U32 R2, RZ, RZ, R42 ;  /* 0x000000ffff027224 */ /* 0x000fe400078e002a */
[----:B------:R-:W-:-:S02]  /*10fb0*/  IMAD.MOV.U32 R246, RZ, RZ, R156 ;  /* 0x000000fffff67224 */ /* 0x000fc400078e009c */
[C---:B------:R-:W-:Y:S01]  /*10fc0*/  HMMA.16816.F32.BF16 R140, R4.reuse, R16, R68 ;  /* 0x00000010048c723c */ /* 0x040fe20000041844 */
        /* <DEDUP_REMOVED lines=21> */
[----:B------:R-:W-:-:S06]  /*11120*/  LOP3.LUT R3, R43, 0xffff, RZ, 0xc0, !PT ;  /* 0x0000ffff2b037812 */ /* 0x000fcc00078ec0ff */
[----:B------:R-:W-:Y:S01]  /*11130*/  HMMA.16816.F32.BF16 R104, R4, R18, R64 ;  /* 0x000000120468723c */ /* 0x000fe20000041840 */
[----:B------:R-:W-:Y:S01]  /*11140*/  SHF.R.U32.HI R3, RZ, 0x8, R3 ;  /* 0x00000008ff037819 */ /* 0x000fe20000011603 */
[----:B------:R-:W-:-:S06]  /*11150*/  IMAD.MOV.U32 R88, RZ, RZ, R184 ;  /* 0x000000ffff587224 */ /* 0x000fcc00078e00b8 */
[----:B------:R-:W-:Y:S01]  /*11160*/  HMMA.16816.F32.BF16 R100, R4, R12, R60 ;  /* 0x0000000c0464723c */ /* 0x000fe2000004183c */
[----:B------:R-:W-:-:S07]  /*11170*/  IMAD.MOV.U32 R89, RZ, RZ, R185 ;  /* 0x000000ffff597224 */ /* 0x000fce00078e00b9 */
[----:B-1----:R-:W-:Y:S01]  /*11180*/  HMMA.16816.F32.BF16 R76, R4, R36, R76 ;  /* 0x00000024044c723c */ /* 0x002fe2000004184c */
[----:B------:R-:W-:-:S07]  /*11190*/  IMAD.MOV.U32 R90, RZ, RZ, R186 ;  /* 0x000000ffff5a7224 */ /* 0x000fce00078e00ba */
[----:B------:R-:W-:Y:S01]  /*111a0*/  HMMA.16816.F32.BF16 R56, R4, R38, R56 ;  /* 0x000000260438723c */ /* 0x000fe20000041838 */
[----:B------:R-:W-:Y:S01]  /*111b0*/  IMAD.MOV.U32 R7, RZ, RZ, R99 ;  /* 0x000000ffff077224 */ /* 0x000fe200078e0063 */
[----:B------:R-:W-:Y:S02]  /*111c0*/  LOP3.LUT R4, R2, 0xff, RZ, 0xc0, !PT ;  /* 0x000000ff02047812 */ /* 0x000fe400078ec0ff */
[C---:B------:R-:W-:Y:S01]  /*111d0*/  PRMT R2, R43.reuse, 0x7632, R2 ;  /* 0x000076322b027816 */ /* 0x040fe20000000002 */
[----:B------:R-:W-:Y:S01]  /*111e0*/  IMAD.MOV.U32 R91, RZ, RZ, R241 ;  /* 0x000000ffff5b7224 */ /* 0x000fe200078e00f1 */
[----:B------:R-:W-:Y:S02]  /*111f0*/  LOP3.LUT R5, R43, 0xff, RZ, 0xc0, !PT ;  /* 0x000000ff2b057812 */ /* 0x000fe400078ec0ff */
[----:B------:R-:W-:Y:S01]  /*11200*/  HMMA.16816.F32.BF16 R64, R8, R14, R144 ;  /* 0x0000000e0840723c */ /* 0x000fe20000041890 */
[----:B------:R-:W-:Y:S01]  /*11210*/  IMAD.MOV.U32 R147, RZ, RZ, R7 ;  /* 0x000000ffff937224 */ /* 0x000fe200078e0007 */
[----:B------:R-:W-:-:S02]  /*11220*/  PRMT R7, R42, 0x7773, RZ ;  /* 0x000077732a077816 */ /* 0x000fc400000000ff */
[----:B------:R-:W-:Y:S02]  /*11230*/  PRMT R6, R42, 0x7772, RZ ;  /* 0x000077722a067816 */ /* 0x000fe400000000ff */
[----:B------:R-:W-:Y:S02]  /*11240*/  LOP3.LUT R2, R2, 0xff, RZ, 0xc0, !PT ;  /* 0x000000ff02027812 */ /* 0x000fe400078ec0ff */
[----:B------:R-:W-:Y:S01]  /*11250*/  HMMA.16816.F32.BF16 R188, R8, R28, R188 ;  /* 0x0000001c08bc723c */ /* 0x000fe200000418bc */
[----:B------:R-:W-:Y:S01]  /*11260*/  IMAD.MOV.U32 R29, RZ, RZ, R187 ;  /* 0x000000ffff1d7224 */ /* 0x000fe200078e00bb */
[----:B------:R-:W-:Y:S01]  /*11270*/  PRMT R3, R5, 0x5410, R3 ;  /* 0x0000541005037816 */ /* 0x000fe20000000003 */
[----:B------:R-:W-:-:S05]  /*11280*/  IMAD.MOV.U32 R172, RZ, RZ, R181 ;  /* 0x000000ffffac7224 */ /* 0x000fca00078e00b5 */
[----:B------:R-:W-:Y:S01]  /*11290*/  HMMA.16816.F32.BF16 R60, R8, R12, R136 ;  /* 0x0000000c083c723c */ /* 0x000fe20000041888 */
[----:B------:R-:W-:Y:S02]  /*112a0*/  PRMT R12, R42, 0x7771, RZ ;  /* 0x000077712a0c7816 */ /* 0x000fe400000000ff */
[----:B------:R-:W-:Y:S01]  /*112b0*/  SHF.R.U32.HI R13, RZ, 0x18, R43 ;  /* 0x00000018ff0d7819 */ /* 0x000fe2000001162b */
[----:B------:R-:W-:Y:S01]  /*112c0*/  IMAD.MOV.U32 R241, RZ, RZ, R182 ;  /* 0x000000fffff17224 */ /* 0x000fe200078e00b6 */
[----:B------:R-:W-:-:S03]  /*112d0*/  PRMT R7, R6, 0x5410, R7 ;  /* 0x0000541006077816 */ /* 0x000fc60000000007 */
[----:B------:R-:W-:Y:S01]  /*112e0*/  HMMA.16816.F32.BF16 R184, R8, R30, R132 ;  /* 0x0000001e08b8723c */ /* 0x000fe20000041884 */
[----:B------:R-:W-:Y:S02]  /*112f0*/  IMAD.MOV.U32 R31, RZ, RZ, R240 ;  /* 0x000000ffff1f7224 */ /* 0x000fe400078e00f0 */
[----:B------:R-:W-:Y:S02]  /*11300*/  IMAD.MOV.U32 R30, RZ, RZ, R180 ;  /* 0x000000ffff1e7224 */ /* 0x000fe400078e00b4 */
[----:B------:R-:W-:-:S03]  /*11310*/  IMAD.MOV.U32 R240, RZ, RZ, R183 ;  /* 0x000000fffff07224 */ /* 0x000fc600078e00b7 */
[C---:B------:R-:W-:Y:S01]  /*11320*/  HMMA.16816.F32.BF16 R72, R8.reuse, R16, R148 ;  /* 0x000000100848723c */ /* 0x040fe20000041894 */
[----:B------:R-:W-:Y:S02]  /*11330*/  IMAD.MOV.U32 R151, RZ, RZ, R68 ;  /* 0x000000ffff977224 */ /* 0x000fe400078e0044 */
[----:B------:R-:W-:Y:S02]  /*11340*/  IMAD.MOV.U32 R150, RZ, RZ, R69 ;  /* 0x000000ffff967224 */ /* 0x000fe400078e0045 */
[----:B------:R-:W-:Y:S02]  /*11350*/  IMAD.MOV.U32 R149, RZ, RZ, R70 ;  /* 0x000000ffff957224 */ /* 0x000fe400078e0046 */
[----:B------:R-:W-:Y:S01]  /*11360*/  IMAD.MOV.U32 R148, RZ, RZ, R71 ;  /* 0x000000ffff947224 */ /* 0x000fe200078e0047 */
[C---:B------:R-:W-:Y:S01]  /*11370*/  HMMA.16816.F32.BF16 R180, R8.reuse, R24, R128 ;  /* 0x0000001808b4723c */ /* 0x040fe20000041880 */
[----:B------:R-:W-:Y:S01]  /*11380*/  IMAD.MOV.U32 R146, RZ, RZ, R88 ;  /* 0x000000ffff927224 */ /* 0x000fe200078e0058 */
[----:B------:R-:W-:Y:S01]  /*11390*/  PRMT R6, R4, 0x5410, R12 ;  /* 0x0000541004067816 */ /* 0x000fe2000000000c */
[----:B------:R-:W-:Y:S01]  /*113a0*/  IMAD.MOV.U32 R145, RZ, RZ, R89 ;  /* 0x000000ffff917224 */ /* 0x000fe200078e0059 */
[----:B------:R-:W-:Y:S01]  /*113b0*/  PRMT R5, R2, 0x5410, R13 ;  /* 0x0000541002057816 */ /* 0x000fe2000000000d */
[----:B------:R-:W-:Y:S01]  /*113c0*/  IMAD.MOV.U32 R144, RZ, RZ, R90 ;  /* 0x000000ffff907224 */ /* 0x000fe200078e005a */
[----:B------:R-:W-:Y:S01]  /*113d0*/  LDSM.16.MT88.4 R12, [R108+0xa800] ;  /* 0x00a800006c0c783b */ /* 0x000fe20000004200 */
[----:B------:R-:W-:Y:S01]  /*113e0*/  IMAD.MOV.U32 R42, RZ, RZ, R91 ;  /* 0x000000ffff2a7224 */ /* 0x000fe200078e005b */
[----:B------:R-:W-:Y:S02]  /*113f0*/  HMMA.16816.F32.BF16 R96, R8, R26, R112 ;  /* 0x0000001a0860723c */ /* 0x000fe40000041870 */
[----:B------:R-:W1:Y:S01]  /*11400*/  LDSM.16.MT88.4 R24, [R108+0x9800] ;  /* 0x009800006c18783b */ /* 0x000e620000004200 */
[----:B------:R-:W-:-:S05]  /*11410*/  HSET2.LE.AND R2, R3, R0, PT ;  /* 0x0000000003027233 */ /* 0x000fca0003803000 */
[----:B------:R-:W-:Y:S01]  /*11420*/  HMMA.16816.F32.BF16 R84, R8, R20, R124 ;  /* 0x000000140854723c */ /* 0x000fe2000004187c */
[----:B------:R-:W-:-:S07]  /*11430*/  IMAD.MOV.U32 R3, RZ, RZ, R218 ;  /* 0x000000ffff037224 */ /* 0x000fce00078e00da */
[C---:B------:R-:W-:Y:S01]  /*11440*/  HMMA.16816.F32.BF16 R80, R8.reuse, R22, R120 ;  /* 0x000000160850723c */ /* 0x040fe20000041878 */
[----:B------:R-:W2:Y:S07]  /*11450*/  LDSM.16.MT88.4 R20, [R44+0x9800] ;  /* 0x009800002c14783b */ /* 0x000eae0000004200 */
[C---:B------:R-:W-:Y:S01]  /*11460*/  HMMA.16816.F32.BF16 R68, R8.reuse, R18, R116 ;  /* 0x000000120844723c */ /* 0x040fe20000041874 */
[----:B------:R-:W-:Y:S07]  /*11470*/  LDSM.16.MT88.4 R16, [R108+0xb800] ;  /* 0x00b800006c10783b */ /* 0x000fee0000004200 */
[C---:B------:R-:W-:Y:S08]  /*11480*/  HMMA.16816.F32.BF16 R88, R8.reuse, R36, R192 ;  /* 0x000000240858723c */ /* 0x040ff000000418c0 */
[----:B------:R-:W-:Y:S01]  /*11490*/  HMMA.16816.F32.BF16 R116, R8, R38, R200 ;  /* 0x000000260874723c */ /* 0x000fe200000418c8 */
[----:B------:R-:W3:Y:S04]  /*114a0*/  LDSM.16.MT88.4 R8, [R44+0xa800] ;  /* 0x00a800002c08783b */ /* 0x000ee80000004200 */
[----:B------:R-:W4:Y:S01]  /*114b0*/  LDSM.16.MT88.4 R36, [R44+0xb800] ;  /* 0x00b800002c24783b */ /* 0x000f220000004200 */
[----:B------:R-:W-:Y:S01]  /*114c0*/  LOP3.LUT R4, R3, R2, RZ, 0xc0, !PT ;  /* 0x0000000203047212 */ /* 0x000fe200078ec0ff */
[----:B------:R-:W-:Y:S01]  /*114d0*/  IMAD.MOV.U32 R3, RZ, RZ, R224 ;  /* 0x000000ffff037224 */ /* 0x000fe200078e00e0 */
[----:B------:R-:W-:-:S05]  /*114e0*/  HSET2.LE.AND R2, R5, R0, PT ;  /* 0x0000000005027233 */ /* 0x000fca0003803000 */
[----:B------:R-:W-:Y:S02]  /*114f0*/  LOP3.LUT R5, R3, R2, RZ, 0xc0, !PT ;  /* 0x0000000203057212 */ /* 0x000fe400078ec0ff */
[----:B------:R-:W-:Y:S01]  /*11500*/  HSET2.LE.AND R2, R6, R0, PT ;  /* 0x0000000006027233 */ /* 0x000fe20003803000 */
[----:B------:R-:W-:Y:S01]  /*11510*/  IMAD.MOV.U32 R6, RZ, RZ, R109 ;  /* 0x000000ffff067224 */ /* 0x000fe200078e006d */
[----:B------:R-:W-:-:S04]  /*11520*/  LOP3.LUT R3, R7, 0xff00ff, RZ, 0xc0, !PT ;  /* 0x00ff00ff07037812 */ /* 0x000fc800078ec0ff */
[----:B------:R-:W-:Y:S01]  /*11530*/  LOP3.LUT R6, R6, R2, RZ, 0xc0, !PT ;  /* 0x0000000206067212 */ /* 0x000fe200078ec0ff */
[----:B------:R-:W-:Y:S01]  /*11540*/  IMAD.MOV.U32 R2, RZ, RZ, R227 ;  /* 0x000000ffff027224 */ /* 0x000fe200078e00e3 */
[----:B------:R-:W-:-:S05]  /*11550*/  HSET2.LE.AND R3, R3, R0, PT ;  /* 0x0000000003037233 */ /* 0x000fca0003803000 */
[----:B------:R-:W-:Y:S02]  /*11560*/  LOP3.LUT R7, R2, R3, RZ, 0xc0, !PT ;  /* 0x0000000302077212 */ /* 0x000fe400078ec0ff */
[C---:B------:R-:W-:Y:S02]  /*11570*/  PRMT R3, R48.reuse, 0x7773, RZ ;  /* 0x0000777330037816 */ /* 0x040fe400000000ff */
[----:B------:R-:W-:-:S04]  /*11580*/  PRMT R2, R48, 0x7772, RZ ;  /* 0x0000777230027816 */ /* 0x000fc800000000ff */
[----:B------:R-:W-:Y:S02]  /*11590*/  PRMT R28, R2, 0x5410, R3 ;  /* 0x00005410021c7816 */ /* 0x000fe40000000003 */
[C---:B------:R-:W-:Y:S02]  /*115a0*/  LOP3.LUT R2, R49.reuse, 0xffff, RZ, 0xc0, !PT ;  /* 0x0000ffff31027812 */ /* 0x040fe400078ec0ff */
[----:B------:R-:W-:Y:S02]  /*115b0*/  LOP3.LUT R3, R49, 0xff, RZ, 0xc0, !PT ;  /* 0x000000ff31037812 */ /* 0x000fe400078ec0ff */
[----:B------:R-:W-:Y:S01]  /*115c0*/  SHF.R.U32.HI R2, RZ, 0x8, R2 ;  /* 0x00000008ff027819 */ /* 0x000fe20000011602 */
[C---:B-1----:R-:W-:Y:S08]  /*115d0*/  HMMA.16816.F32.BF16 R136, R4.reuse, R24, R176 ;  /* 0x000000180488723c */ /* 0x042ff000000418b0 */
[C---:B--2---:R-:W-:Y:S08]  /*115e0*/  HMMA.16816.F32.BF16 R124, R4.reuse, R22, R160 ;  /* 0x00000016047c723c */ /* 0x044ff000000418a0 */
[C---:B------:R-:W-:Y:S08]  /*115f0*/  HMMA.16816.F32.BF16 R132, R4.reuse, R26, R168 ;  /* 0x0000001a0484723c */ /* 0x040ff000000418a8 */
[C---:B------:R-:W-:Y:S01]  /*11600*/  HMMA.16816.F32.BF16 R128, R4.reuse, R20, R164 ;  /* 0x000000140480723c */ /* 0x040fe200000418a4 */
[----:B------:R-:W-:Y:S01]  /*11610*/  IMAD.MOV.U32 R195, RZ, RZ, R147 ;  /* 0x000000ffffc37224 */ /* 0x000fe200078e0093 */
[----:B------:R-:W-:Y:S06]  /*11620*/  STG.E.U16 desc[UR28][R50.64+-0x6e], R239 ;  /* 0xffff92ef32007986 */ /* 0x000fec000c10151c */
[C---:B------:R-:W-:Y:S08]  /*11630*/  HMMA.16816.F32.BF16 R120, R4.reuse, R12, R156 ;  /* 0x0000000c0478723c */ /* 0x040ff0000004189c */
[C---:B------:R-:W-:Y:S08]  /*11640*/  HMMA.16816.F32.BF16 R152, R4.reuse, R14, R152 ;  /* 0x0000000e0498723c */ /* 0x040ff00000041898 */
[C---:B---3--:R-:W-:Y:S08]  /*11650*/  HMMA.16816.F32.BF16 R112, R4.reuse, R8, R140 ;  /* 0x000000080470723c */ /* 0x048ff0000004188c */
[C---:B------:R-:W-:Y:S08]  /*11660*/  HMMA.16816.F32.BF16 R104, R4.reuse, R10, R104 ;  /* 0x0000000a0468723c */ /* 0x040ff00000041868 */
[C---:B------:R-:W-:Y:S08]  /*11670*/  HMMA.16816.F32.BF16 R100, R4.reuse, R16, R100 ;  /* 0x000000100464723c */ /* 0x040ff00000041864 */
[C---:B------:R-:W-:Y:S08]  /*11680*/  HMMA.16816.F32.BF16 R160, R4.reuse, R18, R92 ;  /* 0x0000001204a0723c */ /* 0x040ff0000004185c */
[C---:B----4-:R-:W-:Y:S08]  /*11690*/  HMMA.16816.F32.BF16 R176, R4.reuse, R36, R76 ;  /* 0x0000002404b0723c */ /* 0x050ff0000004184c */
[----:B------:R-:W-:Y:S01]  /*116a0*/  HMMA.16816.F32.BF16 R56, R4, R38, R56 ;  /* 0x000000260438723c */ /* 0x000fe20000041838 */
[----:B------:R-:W-:Y:S01]  /*116b0*/  IMAD.MOV.U32 R5, RZ, RZ, R48 ;  /* 0x000000ffff057224 */ /* 0x000fe200078e0030 */
[----:B------:R-:W-:Y:S01]  /*116c0*/  PRMT R4, R3, 0x5410, R2 ;  /* 0x0000541003047816 */ /* 0x000fe20000000002 */
[----:B------:R-:W-:Y:S01]  /*116d0*/  IMAD.MOV.U32 R203, RZ, RZ, R30 ;  /* 0x000000ffffcb7224 */ /* 0x000fe200078e001e */
[----:B------:R-:W-:Y:S01]  /*116e0*/  PRMT R2, R49, 0x7632, R2 ;  /* 0x0000763231027816 */ /* 0x000fe20000000002 */
[----:B------:R-:W-:Y:S01]  /*116f0*/  IMAD.MOV.U32 R202, RZ, RZ, R29 ;  /* 0x000000ffffca7224 */ /* 0x000fe200078e001d */
[----:B------:R-:W-:Y:S01]  /*11700*/  PRMT R7, R48, 0x7771, RZ ;  /* 0x0000777130077816 */ /* 0x000fe200000000ff */
[----:B------:R-:W-:Y:S01]  /*11710*/  IMAD.MOV.U32 R43, RZ, RZ, R151 ;  /* 0x000000ffff2b7224 */ /* 0x000fe200078e0097 */
[----:B------:R-:W-:Y:S01]  /*11720*/  LOP3.LUT R5, R5, 0xff, RZ, 0xc0, !PT ;  /* 0x000000ff05057812 */ /* 0x000fe200078ec0ff */
[----:B------:R-:W-:Y:S01]  /*11730*/  IMAD.MOV.U32 R192, RZ, RZ, R150 ;  /* 0x000000ffffc07224 */ /* 0x000fe200078e0096 */
[----:B------:R-:W-:Y:S01]  /*11740*/  SHF.R.U32.HI R6, RZ, 0x18, R49 ;  /* 0x00000018ff067819 */ /* 0x000fe20000011631 */
[----:B------:R-:W-:Y:S01]  /*11750*/  IMAD.MOV.U32 R194, RZ, RZ, R148 ;  /* 0x000000ffffc27224 */ /* 0x000fe200078e0094 */
[----:B------:R-:W-:Y:S01]  /*11760*/  LOP3.LUT R3, R2, 0xff, RZ, 0xc0, !PT ;  /* 0x000000ff02037812 */ /* 0x000fe200078ec0ff */
[----:B------:R-:W-:Y:S01]  /*11770*/  IMAD.MOV.U32 R193, RZ, RZ, R149 ;  /* 0x000000ffffc17224 */ /* 0x000fe200078e0095 */
[----:B------:R-:W-:Y:S01]  /*11780*/  HSET2.LE.AND R2, R4, R0, PT ;  /* 0x0000000004027233 */ /* 0x000fe20003803000 */
[----:B------:R-:W-:Y:S01]  /*11790*/  STG.E.U16 desc[UR28][R54.64+-0x70], R228 ;  /* 0xffff90e436007986 */ /* 0x000fe2000c10151c */
[----:B------:R-:W-:-:S02]  /*117a0*/  PRMT R5, R5, 0x5410, R7 ;  /* 0x0000541005057816 */ /* 0x000fc40000000007 */
[----:B------:R-:W-:Y:S01]  /*117b0*/  PRMT R3, R3, 0x5410, R6 ;  /* 0x0000541003037816 */ /* 0x000fe20000000006 */
[----:B------:R-:W-:Y:S01]  /*117c0*/  STG.E.U16 desc[UR28][R54.64+-0x6e], R192 ;  /* 0xffff92c036007986 */ /* 0x000fe2000c10151c */
[----:B------:R-:W-:Y:S02]  /*117d0*/  LOP3.LUT R7, R28, 0xff00ff, RZ, 0xc0, !PT ;  /* 0x00ff00ff1c077812 */ /* 0x000fe400078ec0ff */
[----:B------:R-:W-:Y:S01]  /*117e0*/  LOP3.LUT R4, R42, R2, RZ, 0xc0, !PT ;  /* 0x000000022a047212 */ /* 0x000fe200078ec0ff */
[----:B------:R-:W-:Y:S01]  /*117f0*/  LDSM.16.MT88.4 R148, [R108+0xac00] ;  /* 0x00ac00006c94783b */ /* 0x000fe20000004200 */
[--C-:B------:R-:W-:Y:S02]  /*11800*/  HSET2.LE.AND R2, R3, R0.reuse, PT ;  /* 0x0000000003027233 */ /* 0x100fe40003803000 */
[--C-:B------:R-:W-:Y:S01]  /*11810*/  HSET2.LE.AND R3, R5, R0.reuse, PT ;  /* 0x0000000005037233 */ /* 0x100fe20003803000 */
[----:B------:R-:W-:Y:S01]  /*11820*/  LDSM.16.MT88.4 R164, [R108+0x9c00] ;  /* 0x009c00006ca4783b */ /* 0x000fe20000004200 */
[----:B------:R-:W-:-:S02]  /*11830*/  HSET2.LE.AND R7, R7, R0, PT ;  /* 0x0000000007077233 */ /* 0x000fc40003803000 */
[----:B------:R-:W-:Y:S01]  /*11840*/  LOP3.LUT R5, R144, R2, RZ, 0xc0, !PT ;  /* 0x0000000290057212 */ /* 0x000fe200078ec0ff */
[----:B------:R-:W-:Y:S01]  /*11850*/  LDSM.16.MT88.4 R156, [R44+0x9c00] ;  /* 0x009c00002c9c783b */ /* 0x000fe20000004200 */
[----:B------:R-:W-:Y:S02]  /*11860*/  LOP3.LUT R6, R145, R3, RZ, 0xc0, !PT ;  /* 0x0000000391067212 */ /* 0x000fe400078ec0ff */
[----:B------:R-:W-:Y:S01]  /*11870*/  LOP3.LUT R7, R146, R7, RZ, 0xc0, !PT ;  /* 0x0000000792077212 */ /* 0x000fe200078ec0ff */
[----:B------:R-:W-:Y:S01]  /*11880*/  IMAD.MOV.U32 R2, RZ, RZ, R46 ;  /* 0x000000ffff027224 */ /* 0x000fe200078e002e */
[C---:B------:R-:W-:Y:S01]  /*11890*/  PRMT R3, R46.reuse, 0x7772, RZ ;  /* 0x000077722e037816 */ /* 0x040fe200000000ff */
[----:B------:R-:W-:Y:S01]  /*118a0*/  IMAD.MOV.U32 R42, RZ, RZ, R31 ;  /* 0x000000ffff2a7224 */ /* 0x000fe200078e001f */
[----:B------:R-:W-:Y:S03]  /*118b0*/  LDSM.16.MT88.4 R140, [R44+0xac00] ;  /* 0x00ac00002c8c783b */ /* 0x000fe60000004200 */
[----:B------:R-:W-:Y:S01]  /*118c0*/  HMMA.16816.F32.BF16 R144, R4, R8, R72 ;  /* 0x000000080490723c */ /* 0x000fe20000041848 */
[----:B------:R-:W-:-:S02]  /*118d0*/  PRMT R8, R46, 0x7773, RZ ;  /* 0x000077732e087816 */ /* 0x000fc400000000ff */
[----:B------:R-:W-:Y:S02]  /*118e0*/  PRMT R9, R46, 0x7771, RZ ;  /* 0x000077712e097816 */ /* 0x000fe400000000ff */
[----:B------:R-:W-:-:S03]  /*118f0*/  LOP3.LUT R2, R2, 0xff, RZ, 0xc0, !PT ;  /* 0x000000ff02027812 */ /* 0x000fc600078ec0ff */
[----:B------:R-:W-:Y:S01]  /*11900*/  HMMA.16816.F32.BF16 R28, R4, R10, R68 ;  /* 0x0000000a041c723c */ /* 0x000fe20000041844 */
[----:B------:R-:W-:Y:S02]  /*11910*/  PRMT R11, R3, 0x5410, R8 ;  /* 0x00005410030b7816 */ /* 0x000fe40000000008 */
[----:B------:R-:W-:Y:S02]  /*11920*/  PRMT R10, R2, 0x5410, R9 ;  /* 0x00005410020a7816 */ /* 0x000fe40000000009 */
[C---:B------:R-:W-:Y:S02]  /*11930*/  LOP3.LUT R3, R45.reuse, 0xffff, RZ, 0xc0, !PT ;  /* 0x0000ffff2d037812 */ /* 0x040fe400078ec0ff */
[C---:B------:R-:W-:Y:S02]  /*11940*/  PRMT R2, R45.reuse, 0x7632, R2 ;  /* 0x000076322d027816 */ /* 0x040fe40000000002 */
[----:B------:R-:W-:Y:S02]  /*11950*/  LOP3.LUT R8, R45, 0xff, RZ, 0xc0, !PT ;  /* 0x000000ff2d087812 */ /* 0x000fe400078ec0ff */
[----:B------:R-:W-:-:S02]  /*11960*/  SHF.R.U32.HI R3, RZ, 0x8, R3 ;  /* 0x00000008ff037819 */ /* 0x000fc40000011603 */
[----:B------:R-:W-:Y:S02]  /*11970*/  SHF.R.U32.HI R9, RZ, 0x18, R45 ;  /* 0x00000018ff097819 */ /* 0x000fe4000001162d */
[----:B------:R-:W-:Y:S01]  /*11980*/  LOP3.LUT R2, R2, 0xff, RZ, 0xc0, !PT ;  /* 0x000000ff02027812 */ /* 0x000fe200078ec0ff */
[C---:B------:R-:W-:Y:S01]  /*11990*/  HMMA.16816.F32.BF16 R84, R4.reuse, R12, R84 ;  /* 0x0000000c0454723c */ /* 0x040fe20000041854 */
[----:B------:R-:W-:Y:S01]  /*119a0*/  PRMT R8, R8, 0x5410, R3 ;  /* 0x0000541008087816 */ /* 0x000fe20000000003 */
[----:B------:R-:W-:Y:S01]  /*119b0*/  STG.E.U16 desc[UR28][R34.64+-0x70], R193 ;  /* 0xffff90c122007986 */ /* 0x000fe2000c10151c */
[----:B------:R-:W-:Y:S01]  /*119c0*/  PRMT R3, R2, 0x5410, R9 ;  /* 0x0000541002037816 */ /* 0x000fe20000000009 */
[----:B------:R-:W-:Y:S02]  /*119d0*/  IMAD.MOV.U32 R12, RZ, RZ, R235 ;  /* 0x000000ffff0c7224 */ /* 0x000fe400078e00eb */
[--C-:B------:R-:W-:Y:S01]  /*119e0*/  HSET2.LE.AND R2, R8, R0.reuse, PT ;  /* 0x0000000008027233 */ /* 0x100fe20003803000 */
[----:B------:R-:W-:Y:S01]  /*119f0*/  IMAD.MOV.U32 R8, RZ, RZ, R111 ;  /* 0x000000ffff087224 */ /* 0x000fe200078e006f */
[----:B------:R-:W-:Y:S01]  /*11a00*/  HSET2.LE.AND R3, R3, R0, PT ;  /* 0x0000000003037233 */ /* 0x000fe20003803000 */
[----:B------:R-:W-:Y:S01]  /*11a10*/  HMMA.16816.F32.BF16 R168, R4, R24, R188 ;  /* 0x0000001804a8723c */ /* 0x000fe200000418bc */
[----:B------:R-:W-:Y:S01]  /*11a20*/  LOP3.LUT R9, R11, 0xff00ff, RZ, 0xc0, !PT ;  /* 0x00ff00ff0b097812 */ /* 0x000fe200078ec0ff */
[----:B------:R-:W-:Y:S01]  /*11a30*/  STG.E.U16 desc[UR28][R34.64+-0x6e], R194 ;  /* 0xffff92c222007986 */ /* 0x000fe2000c10151c */
[----:B------:R-:W-:-:S02]  /*11a40*/  LOP3.LUT R92, R8, R2, RZ, 0xc0, !PT ;  /* 0x00000002085c7212 */ /* 0x000fc400078ec0ff */
[----:B------:R-:W-:Y:S01]  /*11a50*/  LOP3.LUT R93, R12, R3, RZ, 0xc0, !PT ;  /* 0x000000030c5d7212 */ /* 0x000fe200078ec0ff */
[----:B------:R-:W-:Y:S01]  /*11a60*/  IMAD.MOV.U32 R3, RZ, RZ, R110 ;  /* 0x000000ffff037224 */ /* 0x000fe200078e006e */
[--C-:B------:R-:W-:Y:S01]  /*11a70*/  HSET2.LE.AND R8, R10, R0.reuse, PT ;  /* 0x000000000a087233 */ /* 0x100fe20003803000 */
[----:B------:R-:W-:Y:S01]  /*11a80*/  HMMA.16816.F32.BF16 R60, R4, R16, R60 ;  /* 0x00000010043c723c */ /* 0x000fe2000004183c */
[----:B------:R-:W-:Y:S01]  /*11a90*/  HSET2.LE.AND R2, R9, R0, PT ;  /* 0x0000000009027233 */ /* 0x000fe20003803000 */
[----:B------:R-:W-:Y:S02]  /*11aa0*/  LDSM.16.MT88.4 R44, [R44+0xbc00] ;  /* 0x00bc00002c2c783b */ /* 0x000fe40000004200 */
[----:B------:R-:W-:Y:S01]  /*11ab0*/  LOP3.LUT R94, R3, R8, RZ, 0xc0, !PT ;  /* 0x00000008035e7212 */ /* 0x000fe200078ec0ff */
[----:B------:R-:W-:-:S03]  /*11ac0*/  IMAD.MOV.U32 R3, RZ, RZ, R237 ;  /* 0x000000ffff037224 */ /* 0x000fc600078e00ed */
[----:B------:R-:W-:Y:S02]  /*11ad0*/  HMMA.16816.F32.BF16 R24, R4, R26, R184 ;  /* 0x0000001a0418723c */ /* 0x000fe400000418b8 */
[----:B------:R-:W-:Y:S01]  /*11ae0*/  LOP3.LUT R95, R3, R2, RZ, 0xc0, !PT ;  /* 0x00000002035f7212 */ /* 0x000fe200078ec0ff */
[----:B------:R-:W-:Y:S01]  /*11af0*/  IMAD.MOV.U32 R2, RZ, RZ, R52 ;  /* 0x000000ffff027224 */ /* 0x000fe200078e0034 */
[----:B------:R-:W-:-:S04]  /*11b00*/  LOP3.LUT R3, R53, 0xffff, RZ, 0xc0, !PT ;  /* 0x0000ffff35037812 */ /* 0x000fc800078ec0ff */
[----:B------:R-:W-:Y:S01]  /*11b10*/  HMMA.16816.F32.BF16 R184, R4, R20, R180 ;  /* 0x0000001404b8723c */ /* 0x000fe200000418b4 */
[----:B------:R-:W-:-:S07]  /*11b20*/  SHF.R.U32.HI R3, RZ, 0x8, R3 ;  /* 0x00000008ff037819 */ /* 0x000fce0000011603 */
[----:B------:R-:W-:Y:S01]  /*11b30*/  HMMA.16816.F32.BF16 R64, R4, R18, R64 ;  /* 0x000000120440723c */ /* 0x000fe20000041840 */
[----:B------:R-:W-:-:S07]  /*11b40*/  PRMT R8, R52, 0x7771, RZ ;  /* 0x0000777134087816 */ /* 0x000fce00000000ff */
[----:B------:R-:W-:Y:S01]  /*11b50*/  HMMA.16816.F32.BF16 R180, R4, R22, R96 ;  /* 0x0000001604b4723c */ /* 0x000fe20000041860 */
[----:B------:R-:W-:-:S07]  /*11b60*/  SHF.R.U32.HI R9, RZ, 0x18, R53 ;  /* 0x00000018ff097819 */ /* 0x000fce0000011635 */
[C---:B------:R-:W-:Y:S08]  /*11b70*/  HMMA.16816.F32.BF16 R16, R4.reuse, R36, R88 ;  /* 0x000000240410723c */ /* 0x040ff00000041858 */
[C---:B------:R-:W-:Y:S01]  /*11b80*/  HMMA.16816.F32.BF16 R20, R4.reuse, R14, R80 ;  /* 0x0000000e0414723c */ /* 0x040fe20000041850 */
[----:B------:R-:W-:Y:S04]  /*11b90*/  STG.E.U16 desc[UR28][R32.64+-0x60], R238 ;  /* 0xffffa0ee20007986 */ /* 0x000fe8000c10151c */
[----:B------:R-:W-:Y:S03]  /*11ba0*/  STG.E.U16 desc[UR28][R32.64+-0x5e], R236 ;  /* 0xffffa2ec20007986 */ /* 0x000fe6000c10151c */
[----:B------:R-:W-:Y:S01]  /*11bb0*/  HMMA.16816.F32.BF16 R36, R4, R38, R116 ;  /* 0x000000260424723c */ /* 0x000fe20000041874 */
[----:B------:R-:W-:Y:S01]  /*11bc0*/  LOP3.LUT R6, R2, 0xff, RZ, 0xc0, !PT ;  /* 0x000000ff02067812 */ /* 0x000fe200078ec0ff */
[----:B------:R-:W1:Y:S01]  /*11bd0*/  LDSM.16.MT88.4 R80, [R108+0xbc00] ;  /* 0x00bc00006c50783b */ /* 0x000e620000004200 */
[----:B------:R-:W-:-:S02]  /*11be0*/  PRMT R2, R53, 0x7632, R2 ;  /* 0x0000763235027816 */ /* 0x000fc40000000002 */
[C---:B------:R-:W-:Y:S02]  /*11bf0*/  PRMT R5, R52.reuse, 0x7773, RZ ;  /* 0x0000777334057816 */ /* 0x040fe400000000ff */
[----:B------:R-:W-:Y:S02]  /*11c00*/  PRMT R4, R52, 0x7772, RZ ;  /* 0x0000777234047816 */ /* 0x000fe400000000ff */
[----:B------:R-:W-:Y:S02]  /*11c10*/  LOP3.LUT R7, R53, 0xff, RZ, 0xc0, !PT ;  /* 0x000000ff35077812 */ /* 0x000fe400078ec0ff */
[----:B------:R-:W-:Y:S02]  /*11c20*/  LOP3.LUT R2, R2, 0xff, RZ, 0xc0, !PT ;  /* 0x000000ff02027812 */ /* 0x000fe400078ec0ff */
[----:B------:R-:W-:Y:S02]  /*11c30*/  PRMT R4, R4, 0x5410, R5 ;  /* 0x0000541004047816 */ /* 0x000fe40000000005 */
[----:B------:R-:W-:-:S02]  /*11c40*/  PRMT R3, R7, 0x5410, R3 ;  /* 0x0000541007037816 */ /* 0x000fc40000000003 */
[----:B------:R-:W-:Y:S02]  /*11c50*/  PRMT R8, R6, 0x5410, R8 ;  /* 0x0000541006087816 */ /* 0x000fe40000000008 */
[----:B------:R-:W-:Y:S02]  /*11c60*/  PRMT R5, R2, 0x5410, R9 ;  /* 0x0000541002057816 */ /* 0x000fe40000000009 */
[----:B------:R-:W-:Y:S02]  /*11c70*/  LOP3.LUT R6, R4, 0xff00ff, RZ, 0xc0, !PT ;  /* 0x00ff00ff04067812 */ /* 0x000fe400078ec0ff */
[--C-:B------:R-:W-:Y:S02]  /*11c80*/  HSET2.LE.AND R2, R3, R0.reuse, PT ;  /* 0x0000000003027233 */ /* 0x100fe40003803000 */
[--C-:B------:R-:W-:Y:S02]  /*11c90*/  HSET2.LE.AND R3, R5, R0.reuse, PT ;  /* 0x0000000005037233 */ /* 0x100fe40003803000 */
[----:B------:R-:W-:-:S02]  /*11ca0*/  HSET2.LE.AND R4, R8, R0, PT ;  /* 0x0000000008047233 */ /* 0x000fc40003803000 */
[----:B------:R-:W-:-:S05]  /*11cb0*/  HSET2.LE.AND R0, R6, R0, PT ;  /* 0x0000000006007233 */ /* 0x000fca0003803000 */
[----:B------:R-:W-:Y:S01]  /*11cc0*/  LOP3.LUT R99, R244, R0, RZ, 0xc0, !PT ;  /* 0x00000000f4637212 */ /* 0x000fe200078ec0ff */
[----:B------:R-:W-:Y:S02]  /*11cd0*/  IMAD.MOV.U32 R244, RZ, RZ, R243 ;  /* 0x000000fffff47224 */ /* 0x000fe400078e00f3 */
[----:B------:R-:W2:Y:S01]  /*11ce0*/  LDC R243, c[0x0][0x448] ;  /* 0x00011200fff37b82 */ /* 0x000ea20000000800 */
[----:B------:R-:W-:Y:S02]  /*11cf0*/  LOP3.LUT R96, R202, R2, RZ, 0xc0, !PT ;  /* 0x00000002ca607212 */ /* 0x000fe400078ec0ff */
[----:B------:R-:W-:Y:S02]  /*11d00*/  LOP3.LUT R97, R203, R3, RZ, 0xc0, !PT ;  /* 0x00000003cb617212 */ /* 0x000fe400078ec0ff */
[----:B------:R-:W-:Y:S01]  /*11d10*/  LOP3.LUT R98, R43, R4, RZ, 0xc0, !PT ;  /* 0x000000042b627212 */ /* 0x000fe200078ec0ff */
[----:B------:R-:W-:Y:S04]  /*11d20*/  STG.E.U16 desc[UR28][R50.64+-0x60], R234 ;  /* 0xffffa0ea32007986 */ /* 0x000fe8000c10151c */
[----:B------:R-:W-:Y:S01]  /*11d30*/  STG.E.U16 desc[UR28][R50.64+-0x5e], R233 ;  /* 0xffffa2e932007986 */ /* 0x000fe2000c10151c */
[----:B--2---:R-:W-:-:S04]  /*11d40*/  IMAD.WIDE R2, R243, 0x70, R50 ;  /* 0x00000070f3027825 */ /* 0x004fc800078e0232 */
[C---:B------:R-:W-:Y:S01]  /*11d50*/  IMAD.WIDE R4, R243.reuse, -0x70, R2 ;  /* 0xffffff90f3047825 */ /* 0x040fe200078e0202 */
[----:B------:R-:W-:Y:S04]  /*11d60*/  STG.E.U16 desc[UR28][R2.64+-0x60], R195 ;  /* 0xffffa0c302007986 */ /* 0x000fe8000c10151c */
[----:B------:R2:W-:Y:S04]  /*11d70*/  STG.E.U16 desc[UR28][R2.64+-0x5e], R226 ;  /* 0xffffa2e202007986 */ /* 0x0005e8000c10151c */
[----:B------:R-:W-:Y:S04]  /*11d80*/  STG.E.U16 desc[UR28][R34.64+-0x60], R42 ;  /* 0xffffa02a22007986 */ /* 0x000fe8000c10151c */
[----:B------:R-:W-:Y:S04]  /*11d90*/  STG.E.U16 desc[UR28][R34.64+-0x5e], R172 ;  /* 0xffffa2ac22007986 */ /* 0x000fe8000c10151c */
[----:B------:R-:W-:Y:S04]  /*11da0*/  STG.E.U16 desc[UR28][R32.64+-0x50], R232 ;  /* 0xffffb0e820007986 */ /* 0x000fe8000c10151c */
[----:B------:R-:W-:Y:S01]  /*11db0*/  STG.E.U16 desc[UR28][R32.64+-0x4e], R231 ;  /* 0xffffb2e720007986 */ /* 0x000fe2000c10151c */
[----:B--2---:R-:W-:-:S03]  /*11dc0*/  IMAD.WIDE R2, R243, 0x70, R4 ;  /* 0x00000070f3027825 */ /* 0x004fc600078e0204 */
[----:B------:R-:W-:Y:S04]  /*11dd0*/  STG.E.U16 desc[UR28][R4.64+-0x50], R229 ;  /* 0xffffb0e504007986 */ /* 0x000fe8000c10151c */
[----:B------:R2:W5:Y:S01]  /*11de0*/  LDL.LU R226, [R1+0x1ac] ;  /* 0x0001ac0001e27983 */ /* 0x0005620000300800 */
[----:B------:R-:W-:-:S03]  /*11df0*/  IMAD.WIDE R6, R243, -0x70, R2 ;  /* 0xffffff90f3067825 */ /* 0x000fc600078e0202 */
[----:B------:R-:W-:Y:S04]  /*11e00*/  STG.E.U16 desc[UR28][R4.64+-0x4e], R230 ;  /* 0xffffb2e604007986 */ /* 0x000fe8000c10151c */
[----:B------:R-:W-:Y:S04]  /*11e10*/  STG.E.U16 desc[UR28][R2.64+-0x50], R244 ;  /* 0xffffb0f402007986 */ /* 0x000fe8000c10151c */
[----:B------:R3:W-:Y:S04]  /*11e20*/  STG.E.U16 desc[UR28][R2.64+-0x4e], R223 ;  /* 0xffffb2df02007986 */ /* 0x0007e8000c10151c */
[----:B------:R4:W-:Y:S04]  /*11e30*/  STG.E.U16 desc[UR28][R34.64+-0x50], R222 ;  /* 0xffffb0de22007986 */ /* 0x0009e8000c10151c */
[----:B------:R1:W-:Y:S04]  /*11e40*/  STG.E.U16 desc[UR28][R34.64+-0x4e], R217 ;  /* 0xffffb2d922007986 */ /* 0x0003e8000c10151c */
[----:B------:R-:W-:Y:S04]  /*11e50*/  STG.E.U16 desc[UR28][R32.64+-0x40], R212 ;  /* 0xffffc0d420007986 */ /* 0x000fe8000c10151c */
[----:B------:R-:W-:Y:S01]  /*11e60*/  STG.E.U16 desc[UR28][R32.64+-0x3e], R213 ;  /* 0xffffc2d520007986 */ /* 0x000fe2000c10151c */
[----:B---3--:R-:W-:-:S03]  /*11e70*/  IMAD.WIDE R2, R243, 0x70, R6 ;  /* 0x00000070f3027825 */ /* 0x008fc600078e0206 */
[----:B------:R-:W-:Y:S04]  /*11e80*/  STG.E.U16 desc[UR28][R6.64+-0x40], R205 ;  /* 0xffffc0cd06007986 */ /* 0x000fe8000c10151c */
[----:B------:R2:W5:Y:S01]  /*11e90*/  LDL.LU R223, [R1+0x1a8] ;  /* 0x0001a80001df7983 */ /* 0x0005620000300800 */
[----:B------:R-:W-:-:S03]  /*11ea0*/  IMAD.WIDE R4, R243, -0x70, R2 ;  /* 0xffffff90f3047825 */ /* 0x000fc600078e0202 */
[----:B------:R-:W-:Y:S04]  /*11eb0*/  STG.E.U16 desc[UR28][R6.64+-0x3e], R207 ;  /* 0xffffc2cf06007986 */ /* 0x000fe8000c10151c */
[----:B------:R-:W-:Y:S04]  /*11ec0*/  STG.E.U16 desc[UR28][R2.64+-0x40], R245 ;  /* 0xffffc0f502007986 */ /* 0x000fe8000c10151c */
[----:B------:R3:W-:Y:S04]  /*11ed0*/  STG.E.U16 desc[UR28][R2.64+-0x3e], R216 ;  /* 0xffffc2d802007986 */ /* 0x0007e8000c10151c */
[----:B------:R-:W-:Y:S04]  /*11ee0*/  STG.E.U16 desc[UR28][R34.64+-0x40], R246 ;  /* 0xffffc0f622007986 */ /* 0x000fe8000c10151c */
[----:B------:R-:W-:Y:S04]  /*11ef0*/  STG.E.U16 desc[UR28][R34.64+-0x3e], R247 ;  /* 0xffffc2f722007986 */ /* 0x000fe8000c10151c */
[----:B----4-:R2:W5:Y:S04]  /*11f00*/  LDL.LU R222, [R1+0x1a4] ;  /* 0x0001a40001de7983 */ /* 0x0105680000300800 */
[----:B------:R-:W-:Y:S04]  /*11f10*/  STG.E.U16 desc[UR28][R32.64+-0x30], R206 ;  /* 0xffffd0ce20007986 */ /* 0x000fe8000c10151c */
[----:B------:R-:W-:Y:S04]  /*11f20*/  STG.E.U16 desc[UR28][R32.64+-0x2e], R211 ;  /* 0xffffd2d320007986 */ /* 0x000fe8000c10151c */
[----:B-1----:R2:W5:Y:S01]  /*11f30*/  LDL.LU R217, [R1+0x1a0] ;  /* 0x0001a00001d97983 */ /* 0x0025620000300800 */
[----:B---3--:R-:W-:-:S03]  /*11f40*/  IMAD.WIDE R2, R243, 0x70, R4 ;  /* 0x00000070f3027825 */ /* 0x008fc600078e0204 */
[----:B------:R-:W-:Y:S04]  /*11f50*/  STG.E.U16 desc[UR28][R4.64+-0x30], R199 ;  /* 0xffffd0c704007986 */ /* 0x000fe8000c10151c */
[----:B------:R-:W-:Y:S04]  /*11f60*/  STG.E.U16 desc[UR28][R4.64+-0x2e], R204 ;  /* 0xffffd2cc04007986 */ /* 0x000fe8000c10151c */
[----:B------:R2:W5:Y:S04]  /*11f70*/  LDL.LU R216, [R1+0x19c] ;  /* 0x00019c0001d87983 */ /* 0x0005680000300800 */
[----:B------:R-:W-:Y:S04]  /*11f80*/  STG.E.U16 desc[UR28][R2.64+-0x30], R240 ;  /* 0xffffd0f002007986 */ /* 0x000fe8000c10151c */
[----:B------:R1:W-:Y:S04]  /*11f90*/  STG.E.U16 desc[UR28][R2.64+-0x2e], R215 ;  /* 0xffffd2d702007986 */ /* 0x0003e8000c10151c */
[----:B------:R3:W-:Y:S04]  /*11fa0*/  STG.E.U16 desc[UR28][R34.64+-0x30], R214 ;  /* 0xffffd0d622007986 */ /* 0x0007e8000c10151c */
[----:B-1----:R2:W5:Y:S04]  /*11fb0*/  LDL.LU R215, [R1+0x198] ;  /* 0x0001980001d77983 */ /* 0x0025680000300800 */
[----:B---3--:R2:W5:Y:S04]  /*11fc0*/  LDL.LU R214, [R1+0x194] ;  /* 0x0001940001d67983 */ /* 0x0085680000300800 */
[----:B------:R-:W3:Y:S04]  /*11fd0*/  LDL R213, [R1+0x14] ;  /* 0x0000140001d57983 */ /* 0x000ee80000100800 */
[----:B------:R-:W4:Y:S01]  /*11fe0*/  LDL R212, [R1+0x18] ;  /* 0x0000180001d47983 */ /* 0x000f220000100800 */
[----:B------:R-:W-:-:S03]  /*11ff0*/  IMAD.WIDE R4, R243, -0x70, R2 ;  /* 0xffffff90f3047825 */ /* 0x000fc600078e0202 */
[----:B------:R-:W-:Y:S01]  /*12000*/  STG.E.U16 desc[UR28][R34.64+-0x2e], R241 ;  /* 0xffffd2f122007986 */ /* 0x000fe2000c10151c */
[----:B------:R-:W-:-:S03]  /*12010*/  IMAD.WIDE R2, R243, 0x70, R4 ;  /* 0x00000070f3027825 */ /* 0x000fc600078e0204 */
[----:B------:R-:W-:Y:S04]  /*12020*/  STG.E.U16 desc[UR28][R32.64+-0x20], R197 ;  /* 0xffffe0c520007986 */ /* 0x000fe8000c10151c */
[----:B------:R-:W-:Y:S04]  /*12030*/  STG.E.U16 desc[UR28][R32.64+-0x1e], R198 ;  /* 0xffffe2c620007986 */ /* 0x000fe8000c10151c */
[----:B------:R-:W-:Y:S04]  /*12040*/  STG.E.U16 desc[UR28][R4.64+-0x20], R175 ;  /* 0xffffe0af04007986 */ /* 0x000fe8000c10151c */
[----:B------:R1:W-:Y:S04]  /*12050*/  STG.E.U16 desc[UR28][R4.64+-0x1e], R196 ;  /* 0xffffe2c404007986 */ /* 0x0003e8000c10151c */
[----:B------:R-:W-:Y:S04]  /*12060*/  STG.E.U16 desc[UR28][R2.64+-0x20], R242 ;  /* 0xffffe0f202007986 */ /* 0x000fe8000c10151c */
[----:B------:R2:W-:Y:S04]  /*12070*/  STG.E.U16 desc[UR28][R2.64+-0x1e], R210 ;  /* 0xffffe2d202007986 */ /* 0x0005e8000c10151c */
[----:B------:R2:W-:Y:S04]  /*12080*/  STG.E.U16 desc[UR28][R34.64+-0x20], R41 ;  /* 0xffffe02922007986 */ /* 0x0005e8000c10151c */
[----:B------:R2:W-:Y:S01]  /*12090*/  STG.E.U16 desc[UR28][R34.64+-0x1e], R40 ;  /* 0xffffe22822007986 */ /* 0x0005e2000c10151c */
[----:B-1----:R-:W-:-:S03]  /*120a0*/  IMAD.WIDE R4, R243, -0x70, R2 ;  /* 0xffffff90f3047825 */ /* 0x002fc600078e0202 */
[----:B------:R-:W-:Y:S04]  /*120b0*/  STG.E.U16 desc[UR28][R32.64+-0x10], R173 ;  /* 0xfffff0ad20007986 */ /* 0x000fe8000c10151c */
[----:B------:R-:W-:Y:S01]  /*120c0*/  STG.E.U16 desc[UR28][R32.64+-0xe], R174 ;  /* 0xfffff2ae20007986 */ /* 0x000fe2000c10151c */
[----:B--2---:R-:W-:-:S03]  /*120d0*/  IMAD.WIDE R2, R243, 0x70, R4 ;  /* 0x00000070f3027825 */ /* 0x004fc600078e0204 */
[----:B------:R-:W-:Y:S04]  /*120e0*/  STG.E.U16 desc[UR28][R4.64+-0x10], R221 ;  /* 0xfffff0dd04007986 */ /* 0x000fe8000c10151c */
[----:B------:R-:W-:Y:S04]  /*120f0*/  STG.E.U16 desc[UR28][R4.64+-0xe], R220 ;  /* 0xfffff2dc04007986 */ /* 0x000fe8000c10151c */
[----:B------:R-:W-:Y:S04]  /*12100*/  STG.E.U16 desc[UR28][R2.64+-0x10], R251 ;  /* 0xfffff0fb02007986 */ /* 0x000fe8000c10151c */
[----:B------:R1:W-:Y:S01]  /*12110*/  STG.E.U16 desc[UR28][R2.64+-0xe], R250 ;  /* 0xfffff2fa02007986 */ /* 0x0003e2000c10151c */
[----:B------:R-:W-:Y:S03]  /*12120*/  HMMA.16816.F32.BF16 R72, R92, R80, R100 ;  /* 0x000000505c48723c */ /* 0x000fe60000041864 */
[----:B------:R2:W5:Y:S01]  /*12130*/  LDL.LU R210, [R1+0x190] ;  /* 0x0001900001d27983 */ /* 0x0005620000300800 */
[----:B------:R-:W-:-:S03]  /*12140*/  IMAD.MOV.U32 R102, RZ, RZ, R219 ;  /* 0x000000ffff667224 */ /* 0x000fc600078e00db */
[----:B------:R2:W5:Y:S01]  /*12150*/  LDL.LU R41, [R1+0x18c] ;  /* 0x00018c0001297983 */ /* 0x0005620000300800 */
[C---:B------:R-:W-:Y:S03]  /*12160*/  HMMA.16816.F32.BF16 R116, R92.reuse, R150, R152 ;  /* 0x000000965c74723c */ /* 0x040fe60000041898 */
[----:B------:R2:W5:Y:S04]  /*12170*/  LDL.LU R40, [R1+0x188] ;  /* 0x0001880001287983 */ /* 0x0005680000300800 */
[----:B------:R2:W-:Y:S01]  /*12180*/  STG.E.U16 desc[UR28][R34.64+-0x10], R249 ;  /* 0xfffff0f922007986 */ /* 0x0005e2000c10151c */
[----:B------:R-:W-:Y:S01]  /*12190*/  HMMA.16816.F32.BF16 R76, R92, R82, R160 ;  /* 0x000000525c4c723c */ /* 0x000fe200000418a0 */
[----:B-1----:R-:W-:-:S04]  /*121a0*/  IADD3 R2, P3, PT, R32, -0x100, RZ ;  /* 0xffffff0020027810 */ /* 0x002fc80007f7e0ff */
[----:B------:R-:W-:Y:S01]  /*121b0*/  IADD3.X R0, PT, PT, R33, -0x1, RZ, P3, !PT ;  /* 0xffffffff21007810 */ /* 0x000fe20001ffe4ff */
[----:B------:R2:W-:Y:S02]  /*121c0*/  STL [R1+0xc], R2 ;  /* 0x00000c0201007387 */ /* 0x0005e40000100800 */
[C---:B------:R-:W-:Y:S02]  /*121d0*/  HMMA.16816.F32.BF16 R136, R92.reuse, R164, R136 ;  /* 0x000000a45c88723c */ /* 0x040fe40000041888 */
[----:B------:R2:W-:Y:S04]  /*121e0*/  STG.E.U16 desc[UR28][R34.64+-0xe], R248 ;  /* 0xfffff2f822007986 */ /* 0x0005e8000c10151c */
[----:B------:R2:W-:Y:S02]  /*121f0*/  STL [R1+0x8], R0 ;  /* 0x0000080001007387 */ /* 0x0005e40000100800 */
[C---:B------:R-:W-:Y:S01]  /*12200*/  HMMA.16816.F32.BF16 R132, R92.reuse, R166, R132 ;  /* 0x000000a65c84723c */ /* 0x040fe20000041884 */
[----:B------:R-:W1:Y:S07]  /*12210*/  S2R R219, SR_TID.X ;  /* 0x0000000000db7919 */ /* 0x000e6e0000002100 */
        /* <DEDUP_REMOVED lines=17> */
[----:B------:R-:W-:-:S07]  /*12330*/  UISETP.GT.AND UP0, UPT, UR27, UR18, UPT ;  /* 0x000000121b00728c */ /* 0x000fce000bf04270 */
[-C--:B------:R-:W-:Y:S08]  /*12340*/  HMMA.16816.F32.BF16 R92, R92, R46.reuse, R56 ;  /* 0x0000002e5c5c723c */ /* 0x080ff00000041838 */
[----:B------:R-:W-:Y:S01]  /*12350*/  HMMA.16816.F32.BF16 R96, R96, R46, R36 ;  /* 0x0000002e6060723c */ /* 0x000fe20000041824 */
[----:B------:R-:W-:Y:S02]  /*12360*/  IMAD.MOV.U32 R101, RZ, RZ, R252 ;  /* 0x000000ffff657224 */ /* 0x000fe400078e00fc */
[----:B---3--:R-:W-:-:S02]  /*12370*/  IMAD.MOV.U32 R100, RZ, RZ, R213 ;  /* 0x000000ffff647224 */ /* 0x008fc400078e00d5 */
[----:B----4-:R-:W-:Y:S01]  /*12380*/  IMAD.MOV.U32 R103, RZ, RZ, R212 ;  /* 0x000000ffff677224 */ /* 0x010fe200078e00d4 */
[----:B-12---:R-:W-:-:S14]  /*12390*/  BRA.U !UP0, `(.L_x_1101) ;  /* 0x0000009108747547 */ /* 0x006fdc000b800000 */
[----:B------:R-:W2:Y:S04]  /*123a0*/  LDL R242, [R1+0x184] ;  /* 0x0001840001f27983 */ /* 0x000ea80000100800 */
[----:B------:R-:W3:Y:S01]  /*123b0*/  LDL R243, [R1+0x180] ;  /* 0x0001800001f37983 */ /* 0x000ee20000100800 */
[----:B------:R-:W-:Y:S01]  /*123c0*/  UIADD3 UR27, UPT, UPT, UR22, -0x3, URZ ;  /* 0xfffffffd161b7890 */ /* 0x000fe2000fffe0ff */
[----:B------:R-:W-:-:S04]  /*123d0*/  DEPBAR.LE SB0, 0x0 ;  /* 0x000080000000791a */ /* 0x000fc80000000000 */
[----:B------:R-:W-:Y:S01]  /*123e0*/  UIMAD.WIDE.U32 UR38, UR27, UR8, URZ ;  /* 0x000000081b2672a5 */ /* 0x000fe2000f8e00ff */
[----:B------:R-:W-:-:S03]  /*123f0*/  IMAD.SHL.U32 R218, R219, 0x2, RZ ;  /* 0x00000002dbda7824 */ /* 0x000fc600078e00ff */
[----:B------:R-:W-:Y:S02]  /*12400*/  UIMAD UR7, UR27, UR9, UR39 ;  /* 0x000000091b0772a4 */ /* 0x000fe4000f8e0227 */
        /* <DEDUP_REMOVED lines=8> */
[----:B------:R-:W-:Y:S01]  /*12490*/  UISETP.GT.AND UP0, UPT, UR27, UR18, UPT ;  /* 0x000000121b00728c */ /* 0x000fe2000bf04270 */
[----:B------:R-:W-:Y:S01]  /*124a0*/  BAR.SYNC.DEFER_BLOCKING 0x0 ;  /* 0x0000000000007b1d */ /* 0x000fe20000010000 */
[----:B--2---:R-:W-:-:S04]  /*124b0*/  LEA R4, P3, R2, R242, 0x7 ;  /* 0x000000f202047211 */ /* 0x004fc800078638ff */
[----:B---3--:R-:W-:Y:S01]  /*124c0*/  LEA.HI.X R5, R2, R243, R0, 0x7, P3 ;  /* 0x000000f302057211 */ /* 0x008fe200018f3c00 */
[----:B------:R-:W-:Y:S01]  /*124d0*/  IMAD.U32 R0, RZ, RZ, UR6 ;  /* 0x00000006ff007e24 */ /* 0x000fe2000f8e00ff */
[----:B------:R-:W-:-:S03]  /*124e0*/  LEA R2, P3, R3, R242, 0x1 ;  /* 0x000000f203027211 */ /* 0x000fc600078608ff */
[----:B------:R-:W-:Y:S01]  /*124f0*/  @!PT LDS RZ, [RZ] ;  /* 0x00000000fffff984 */ /* 0x000fe20000000800 */
[----:B------:R-:W-:Y:S01]  /*12500*/  @!PT LDS RZ, [RZ] ;  /* 0x00000000fffff984 */ /* 0x000fe20000000800 */
[----:B------:R-:W-:Y:S01]  /*12510*/  @!PT LDS RZ, [RZ] ;  /* 0x00000000fffff984 */ /* 0x000fe20000000800 */
[----:B-----5:R-:W-:Y:S01]  /*12520*/  @!P2 LDGSTS.E.BYPASS.LTC128B.128 [R222+0x9000], desc[UR28][R4.64] ;  /* 0x0900000004deafae */ /* 0x020fe2000b981a1c */
        /* <DEDUP_REMOVED lines=29> */
[----:B------:R-:W4:Y:S04]  /*12700*/  LDSM.16.M88.4 R28, [R40+0x6400] ;  /* 0x00640000281c783b */ /* 0x000f280000000200 */
[----:B------:R-:W2:Y:S04]  /*12710*/  LDSM.16.M88.4 R24, [R40+0x6800] ;  /* 0x006800002818783b */ /* 0x000ea80000000200 */
[----:B------:R-:W2:Y:S04]  /*12720*/  LDSM.16.M88.4 R20, [R40+0x6c00] ;  /* 0x006c00002814783b */ /* 0x000ea80000000200 */
[----:B-1----:R-:W-:Y:S04]  /*12730*/  LDSM.16.M88.4 R4, [R217] ;  /* 0x00000000d904783b */ /* 0x002fe80000000200 */
[----:B------:R-:W1:Y:S04]  /*12740*/  LDSM.16.M88.4 R60, [R41+0x6000] ;  /* 0x00600000293c783b */ /* 0x000e680000000200 */
[----:B------:R-:W1:Y:S04]  /*12750*/  LDSM.16.M88.4 R48, [R41+0x6800] ;  /* 0x006800002930783b */ /* 0x000e680000000200 */
[----:B------:R-:W1:Y:S04]  /*12760*/  LDSM.16.M88.4 R8, [R210+0x1000] ;  /* 0x00100000d208783b */ /* 0x000e680000000200 */
[----:B------:R-:W1:Y:S04]  /*12770*/  LDSM.16.M88.4 R52, [R41+0x6400] ;  /* 0x006400002934783b */ /* 0x000e680000000200 */
[----:B------:R-:W1:Y:S01]  /*12780*/  LDSM.16.M88.4 R44, [R41+0x6c00] ;  /* 0x006c0000292c783b */ /* 0x000e620000000200 */
[C---:B---3--:R-:W-:Y:S03]  /*12790*/  HMMA.16816.F32.BF16 R180, R12.reuse, R36, RZ ;  /* 0x000000240cb4723c */ /* 0x048fe600000418ff */
[----:B------:R-:W3:Y:S04]  /*127a0*/  LDSM.16.M88.4 R16, [R217+0x1000] ;  /* 0x00100000d910783b */ /* 0x000ee80000000200 */
[----:B------:R-:W0:Y:S01]  /*127b0*/  LDGDEPBAR ;  /* 0x00000000000079af */ /* 0x000e220000000000 */
[C---:B----4-:R-:W-:Y:S08]  /*127c0*/  HMMA.16816.F32.BF16 R172, R12.reuse, R28, RZ ;  /* 0x0000001c0cac723c */ /* 0x050ff000000418ff */
[C---:B--2---:R-:W-:Y:S08]  /*127d0*/  HMMA.16816.F32.BF16 R100, R12.reuse, R24, RZ ;  /* 0x000000180c64723c */ /* 0x044ff000000418ff */
[C---:B------:R-:W-:Y:S08]  /*127e0*/  HMMA.16816.F32.BF16 R56, R12.reuse, R20, RZ ;  /* 0x000000140c38723c */ /* 0x040ff000000418ff */
[C---:B------:R-:W-:Y:S08]  /*127f0*/  HMMA.16816.F32.BF16 R176, R12.reuse, R38, RZ ;  /* 0x000000260cb0723c */ /* 0x040ff000000418ff */
[C---:B------:R-:W-:Y:S08]  /*12800*/  HMMA.16816.F32.BF16 R104, R12.reuse, R30, RZ ;  /* 0x0000001e0c68723c */ /* 0x040ff000000418ff */
[C---:B------:R-:W-:Y:S08]  /*12810*/  HMMA.16816.F32.BF16 R64, R12.reuse, R26, RZ ;  /* 0x0000001a0c40723c */ /* 0x040ff000000418ff */
[----:B------:R-:W-:Y:S08]  /*12820*/  HMMA.16816.F32.BF16 R12, R12, R22, RZ ;  /* 0x000000160c0c723c */ /* 0x000ff000000418ff */
[C---:B-1----:R-:W-:Y:S08]  /*12830*/  HMMA.16816.F32.BF16 R240, R4.reuse, R60, R180 ;  /* 0x0000003c04f0723c */ /* 0x042ff000000418b4 */
[C---:B------:R-:W-:Y:S08]  /*12840*/  HMMA.16816.F32.BF16 R180, R4.reuse, R62, R176 ;  /* 0x0000003e04b4723c */ /* 0x040ff000000418b0 */
[----:B------:R-:W-:Y:S08]  /*12850*/  HMMA.16816.F32.BF16 R200, R4, R50, R64 ;  /* 0x0000003204c8723c */ /* 0x000ff00000041840 */
[----:B------:R-:W-:Y:S08]  /*12860*/  HMMA.16816.F32.BF16 R196, R8, R36, RZ ;  /* 0x0000002408c4723c */ /* 0x000ff000000418ff */
        /* <DEDUP_REMOVED lines=8> */
[C---:B------:R-:W-:Y:S01]  /*128f0*/  HMMA.16816.F32.BF16 R64, R8.reuse, R38, RZ ;  /* 0x000000260840723c */ /* 0x040fe200000418ff */
[----:B------:R-:W1:Y:S07]  /*12900*/  LDSM.16.M88.4 R36, [R40+0x7c00] ;  /* 0x007c00002824783b */ /* 0x000e6e0000000200 */
[C---:B------:R-:W-:Y:S08]  /*12910*/  HMMA.16816.F32.BF16 R188, R8.reuse, R24, RZ ;  /* 0x0000001808bc723c */ /* 0x040ff000000418ff */
[C---:B------:R-:W-:Y:S08]  /*12920*/  HMMA.16816.F32.BF16 R100, R8.reuse, R26, RZ ;  /* 0x0000001a0864723c */ /* 0x040ff000000418ff */
[C---:B------:R-:W-:Y:S08]  /*12930*/  HMMA.16816.F32.BF16 R24, R8.reuse, R22, RZ ;  /* 0x000000160818723c */ /* 0x040ff000000418ff */
[C---:B------:R-:W-:Y:S08]  /*12940*/  HMMA.16816.F32.BF16 R192, R8.reuse, R28, RZ ;  /* 0x0000001c08c0723c */ /* 0x040ff000000418ff */
[C---:B------:R-:W-:Y:S01]  /*12950*/  HMMA.16816.F32.BF16 R184, R8.reuse, R20, RZ ;  /* 0x0000001408b8723c */ /* 0x040fe200000418ff */
[----:B------:R-:W-:Y:S07]  /*12960*/  LDSM.16.M88.4 R20, [R40+0x7000] ;  /* 0x007000002814783b */ /* 0x000fee0000000200 */
[----:B------:R-:W-:Y:S01]  /*12970*/  HMMA.16816.F32.BF16 R28, R8, R30, RZ ;  /* 0x0000001e081c723c */ /* 0x000fe200000418ff */
[----:B------:R-:W2:Y:S07]  /*12980*/  LDSM.16.M88.4 R8, [R210+0x3000] ;  /* 0x00300000d208783b */ /* 0x000eae0000000200 */
[----:B---3--:R-:W-:Y:S08]  /*12990*/  HMMA.16816.F32.BF16 R104, R16, R46, R24 ;  /* 0x0000002e1068723c */ /* 0x008ff00000041818 */
[----:B-1----:R-:W-:Y:S08]  /*129a0*/  HMMA.16816.F32.BF16 R24, R4, R36, R204 ;  /* 0x000000240418723c */ /* 0x002ff000000418cc */
[C---:B------:R-:W-:Y:S08]  /*129b0*/  HMMA.16816.F32.BF16 R244, R16.reuse, R44, R184 ;  /* 0x0000002c10f4723c */ /* 0x040ff000000418b8 */
[C---:B------:R-:W-:Y:S08]  /*129c0*/  HMMA.16816.F32.BF16 R196, R16.reuse, R60, R196 ;  /* 0x0000003c10c4723c */ /* 0x040ff000000418c4 */
[----:B------:R-:W-:Y:S03]  /*129d0*/  HMMA.16816.F32.BF16 R60, R16, R62, R64 ;  /* 0x0000003e103c723c */ /* 0x000fe60000041840 */
[----:B------:R-:W-:-:S02]  /*129e0*/  IMAD.MOV.U32 R3, RZ, RZ, R245 ;  /* 0x000000ffff037224 */ /* 0x000fc400078e00f5 */
[----:B------:R-:W-:Y:S02]  /*129f0*/  IMAD.MOV.U32 R2, RZ, RZ, R246 ;  /* 0x000000ffff027224 */ /* 0x000fe400078e00f6 */
[----:B------:R-:W-:Y:S01]  /*12a00*/  IMAD.MOV.U32 R0, RZ, RZ, R247 ;  /* 0x000000ffff007224 */ /* 0x000fe200078e00f7 */
[----:B------:R-:W-:Y:S01]  /*12a10*/  HMMA.16816.F32.BF16 R192, R16, R52, R192 ;  /* 0x0000003410c0723c */ /* 0x000fe200000418c0 */
[----:B------:R-:W-:-:S07]  /*12a20*/  IMAD.MOV.U32 R34, RZ, RZ, R244 ;  /* 0x000000ffff227224 */ /* 0x000fce00078e00f4 */
[C---:B------:R-:W-:Y:S01]  /*12a30*/  HMMA.16816.F32.BF16 R52, R16.reuse, R54, R28 ;  /* 0x000000361034723c */ /* 0x040fe2000004181c */
[----:B------:R-:W-:Y:S07]  /*12a40*/  LDSM.16.M88.4 R28, [R41+0x7800] ;  /* 0x00780000291c783b */ /* 0x000fee0000000200 */
[C---:B------:R-:W-:Y:S08]  /*12a50*/  HMMA.16816.F32.BF16 R188, R16.reuse, R48, R188 ;  /* 0x0000003010bc723c */ /* 0x040ff000000418bc */
[----:B------:R-:W-:Y:S01]  /*12a60*/  HMMA.16816.F32.BF16 R172, R16, R50, R100 ;  /* 0x0000003210ac723c */ /* 0x000fe20000041864 */
[----:B------:R-:W-:-:S07]  /*12a70*/  IMAD.MOV.U32 R16, RZ, RZ, R24 ;  /* 0x000000ffff107224 */ /* 0x000fce00078e0018 */
[----:B------:R-:W-:Y:S01]  /*12a80*/  HMMA.16816.F32.BF16 R48, R4, R12, R236 ;  /* 0x0000000c0430723c */ /* 0x000fe200000418ec */
[----:B------:R-:W-:Y:S02]  /*12a90*/  IMAD.MOV.U32 R237, RZ, RZ, R3 ;  /* 0x000000ffffed7224 */ /* 0x000fe400078e0003 */
[----:B------:R-:W-:Y:S02]  /*12aa0*/  IMAD.MOV.U32 R238, RZ, RZ, R2 ;  /* 0x000000ffffee7224 */ /* 0x000fe400078e0002 */
[----:B------:R-:W-:Y:S02]  /*12ab0*/  IMAD.MOV.U32 R239, RZ, RZ, R0 ;  /* 0x000000ffffef7224 */ /* 0x000fe400078e0000 */
[----:B------:R-:W-:Y:S01]  /*12ac0*/  IMAD.MOV.U32 R3, RZ, RZ, R25 ;  /* 0x000000ffff037224 */ /* 0x000fe200078e0019 */
[----:B--2---:R-:W-:Y:S01]  /*12ad0*/  HMMA.16816.F32.BF16 R204, R8, R22, R60 ;  /* 0x0000001608cc723c */ /* 0x004fe2000004183c */
[----:B------:R-:W-:Y:S02]  /*12ae0*/  IMAD.MOV.U32 R60, RZ, RZ, R16 ;  /* 0x000000ffff3c7224 */ /* 0x000fe400078e0010 */
[----:B------:R-:W-:Y:S01]  /*12af0*/  IMAD.MOV.U32 R2, RZ, RZ, R26 ;  /* 0x000000ffff027224 */ /* 0x000fe200078e001a */
[----:B------:R-:W-:Y:S01]  /*12b00*/  LDSM.16.M88.4 R16, [R41+0x7000] ;  /* 0x007000002910783b */ /* 0x000fe20000000200 */
[----:B------:R-:W-:-:S02]  /*12b10*/  IMAD.MOV.U32 R0, RZ, RZ, R27 ;  /* 0x000000ffff007224 */ /* 0x000fc400078e001b */
[----:B------:R-:W-:Y:S01]  /*12b20*/  IMAD.MOV.U32 R61, RZ, RZ, R3 ;  /* 0x000000ffff3d7224 */ /* 0x000fe200078e0003 */
[C---:B------:R-:W-:Y:S01]  /*12b30*/  HMMA.16816.F32.BF16 R100, R4.reuse, R20, R240 ;  /* 0x000000140464723c */ /* 0x040fe200000418f0 */
[----:B------:R-:W-:Y:S01]  /*12b40*/  LDSM.16.M88.4 R24, [R41+0x7c00] ;  /* 0x007c00002918783b */ /* 0x000fe20000000200 */
[----:B------:R-:W-:Y:S01]  /*12b50*/  IMAD.MOV.U32 R62, RZ, RZ, R2 ;  /* 0x000000ffff3e7224 */ /* 0x000fe200078e0002 */
[----:B------:R-:W-:Y:S01]  /*12b60*/  LOP3.LUT R2, R218, 0x6, RZ, 0xc0, !PT ;  /* 0x00000006da027812 */ /* 0x000fe200078ec0ff */
[----:B------:R-:W-:Y:S02]  /*12b70*/  IMAD.MOV.U32 R63, RZ, RZ, R0 ;  /* 0x000000ffff3f7224 */ /* 0x000fe400078e0000 */
[----:B------:R-:W-:Y:S02]  /*12b80*/  IMAD.MOV.U32 R236, RZ, RZ, R34 ;  /* 0x000000ffffec7224 */ /* 0x000fe400078e0022 */
[----:B------:R-:W-:Y:S01]  /*12b90*/  HMMA.16816.F32.BF16 R184, R4, R56, R228 ;  /* 0x0000003804b8723c */ /* 0x000fe200000418e4 */
[----:B------:R-:W-:Y:S01]  /*12ba0*/  IMAD.U32 R0, RZ, RZ, UR22 ;  /* 0x00000016ff007e24 */ /* 0x000fe2000f8e00ff */
[----:B------:R1:W-:Y:S03]  /*12bb0*/  STL [R1+0x15c], R2 ;  /* 0x00015c0201007387 */ /* 0x0003e60000100800 */
[----:B------:R-:W-:-:S03]  /*12bc0*/  IMAD R0, R0, 0x40, R2 ;  /* 0x0000004000007824 */ /* 0x000fc600078e0202 */
[----:B------:R-:W-:Y:S01]  /*12bd0*/  HMMA.16816.F32.BF16 R64, R4, R22, R180 ;  /* 0x000000160440723c */ /* 0x000fe200000418b4 */
[----:B------:R-:W-:-:S07]  /*12be0*/  VIADD R3, R0, 0xffffff71 ;  /* 0xffffff7100037836 */ /* 0x000fce0000000000 */
[C---:B------:R-:W-:Y:S08]  /*12bf0*/  HMMA.16816.F32.BF16 R44, R4.reuse, R14, R176 ;  /* 0x0000000e042c723c */ /* 0x040ff000000418b0 */
[----:B------:R-:W-:Y:S01]  /*12c00*/  HMMA.16816.F32.BF16 R200, R4, R58, R200 ;  /* 0x0000003a04c8723c */ /* 0x000fe200000418c8 */
[----:B-1----:R-:W-:-:S07]  /*12c10*/  VIADD R2, R0, 0xffffff78 ;  /* 0xffffff7800027836 */ /* 0x002fce0000000000 */
[----:B------:R-:W-:Y:S01]  /*12c20*/  HMMA.16816.F32.BF16 R232, R4, R38, R232 ;  /* 0x0000002604e8723c */ /* 0x000fe200000418e8 */
[----:B------:R-:W1:Y:S07]  /*12c30*/  LDSM.16.M88.4 R4, [R217+0x2000] ;  /* 0x00200000d904783b */ /* 0x000e6e0000000200 */
[C---:B------:R-:W-:Y:S01]  /*12c40*/  HMMA.16816.F32.BF16 R228, R8.reuse, R20, R196 ;  /* 0x0000001408e4723c */ /* 0x040fe200000418c4 */
[----:B------:R-:W2:Y:S07]  /*12c50*/  LDSM.16.M88.4 R20, [R41+0x7400] ;  /* 0x007400002914783b */ /* 0x000eae0000000200 */
[C---:B------:R-:W-:Y:S08]  /*12c60*/  HMMA.16816.F32.BF16 R196, R8.reuse, R12, R192 ;  /* 0x0000000c08c4723c */ /* 0x040ff000000418c0 */
[C---:B------:R-:W-:Y:S01]  /*12c70*/  HMMA.16816.F32.BF16 R248, R8.reuse, R14, R52 ;  /* 0x0000000e08f8723c */ /* 0x040fe20000041834 */
[----:B------:R-:W3:Y:S07]  /*12c80*/  LDSM.16.M88.4 R12, [R217+0x3000] ;  /* 0x00300000d90c783b */ /* 0x000eee0000000200 */
[C---:B------:R-:W-:Y:S08]  /*12c90*/  HMMA.16816.F32.BF16 R244, R8.reuse, R56, R188 ;  /* 0x0000003808f4723c */ /* 0x040ff000000418bc */
[----:B------:R-:W-:Y:S08]  /*12ca0*/  HMMA.16816.F32.BF16 R240, R8, R58, R172 ;  /* 0x0000003a08f0723c */ /* 0x000ff000000418ac */
[----:B-1----:R-:W-:Y:S08]  /*12cb0*/  HMMA.16816.F32.BF16 R180, R4, R18, R64 ;  /* 0x0000001204b4723c */ /* 0x002ff00000041840 */
[----:B------:R-:W-:Y:S08]  /*12cc0*/  HMMA.16816.F32.BF16 R192, R8, R38, R104 ;  /* 0x0000002608c0723c */ /* 0x000ff00000041868 */
[C---:B------:R-:W-:Y:S08]  /*12cd0*/  HMMA.16816.F32.BF16 R188, R4.reuse, R16, R100 ;  /* 0x0000001004bc723c */ /* 0x040ff00000041864 */
[C---:B------:R-:W-:Y:S08]  /*12ce0*/  HMMA.16816.F32.BF16 R64, R4.reuse, R24, R60 ;  /* 0x000000180440723c */ /* 0x040ff0000004183c */
[C---:B--2---:R-:W-:Y:S01]  /*12cf0*/  HMMA.16816.F32.BF16 R176, R4.reuse, R20, R48 ;  /* 0x0000001404b0723c */ /* 0x044fe20000041830 */
[----:B------:R-:W-:Y:S07]  /*12d00*/  LDSM.16.M88.4 R48, [R40+0x8400] ;  /* 0x008400002830783b */ /* 0x000fee0000000200 */
[C---:B------:R-:W-:Y:S01]  /*12d10*/  HMMA.16816.F32.BF16 R172, R4.reuse, R22, R44 ;  /* 0x0000001604ac723c */ /* 0x040fe2000004182c */
[----:B------:R-:W-:Y:S07]  /*12d20*/  LDSM.16.M88.4 R44, [R40+0x8800] ;  /* 0x00880000282c783b */ /* 0x000fee0000000200 */
[C---:B------:R-:W-:Y:S08]  /*12d30*/  HMMA.16816.F32.BF16 R104, R4.reuse, R28, R184 ;  /* 0x0000001c0468723c */ /* 0x040ff000000418b8 */
[C---:B------:R-:W-:Y:S08]  /*12d40*/  HMMA.16816.F32.BF16 R100, R4.reuse, R30, R200 ;  /* 0x0000001e0464723c */ /* 0x040ff000000418c8 */
[----:B------:R-:W-:Y:S01]  /*12d50*/  HMMA.16816.F32.BF16 R60, R4, R26, R232 ;  /* 0x0000001a043c723c */ /* 0x000fe200000418e8 */
[----:B------:R-:W1:Y:S07]  /*12d60*/  LDSM.16.M88.4 R4, [R210+0x4000] ;  /* 0x00400000d204783b */ /* 0x000e6e0000000200 */
[C---:B---3--:R-:W-:Y:S08]  /*12d70*/  HMMA.16816.F32.BF16 R56, R12.reuse, R16, R228 ;  /* 0x000000100c38723c */ /* 0x048ff000000418e4 */
[----:B------:R-:W-:Y:S01]  /*12d80*/  HMMA.16816.F32.BF16 R52, R12, R18, R204 ;  /* 0x000000120c34723c */ /* 0x000fe200000418cc */
[----:B------:R-:W2:Y:S07]  /*12d90*/  LDSM.16.M88.4 R16, [R40+0x8000] ;  /* 0x008000002810783b */ /* 0x000eae0000000200 */
[----:B------:R-:W-:Y:S01]  /*12da0*/  HMMA.16816.F32.BF16 R236, R8, R36, R236 ;  /* 0x0000002408ec723c */ /* 0x000fe200000418ec */
[----:B------:R-:W3:Y:S04]  /*12db0*/  LDSM.16.M88.4 R36, [R40+0x8c00] ;  /* 0x008c00002824783b */ /* 0x000ee80000000200 */
[----:B------:R-:W4:Y:S03]  /*12dc0*/  LDSM.16.M88.4 R8, [R210+0x5000] ;  /* 0x00500000d208783b */ /* 0x000f260000000200 */
[C---:B------:R-:W-:Y:S08]  /*12dd0*/  HMMA.16816.F32.BF16 R200, R12.reuse, R20, R196 ;  /* 0x000000140cc8723c */ /* 0x040ff000000418c4 */
[----:B------:R-:W-:Y:S08]  /*12de0*/  HMMA.16816.F32.BF16 R196, R12, R26, R192 ;  /* 0x0000001a0cc4723c */ /* 0x000ff000000418c0 */
[----:B-1----:R-:W-:Y:S08]  /*12df0*/  HMMA.16816.F32.BF16 R184, R4, R48, R176 ;  /* 0x0000003004b8723c */ /* 0x002ff000000418b0 */
[----:B------:R-:W-:Y:S08]  /*12e00*/  HMMA.16816.F32.BF16 R244, R12, R28, R244 ;  /* 0x0000001c0cf4723c */ /* 0x000ff000000418f4 */
[C---:B--2---:R-:W-:Y:S08]  /*12e10*/  HMMA.16816.F32.BF16 R192, R4.reuse, R16, R188 ;  /* 0x0000001004c0723c */ /* 0x044ff000000418bc */
[C---:B------:R-:W-:Y:S08]  /*12e20*/  HMMA.16816.F32.BF16 R188, R4.reuse, R18, R180 ;  /* 0x0000001204bc723c */ /* 0x040ff000000418b4 */
[----:B------:R-:W-:Y:S08]  /*12e30*/  HMMA.16816.F32.BF16 R180, R4, R50, R172 ;  /* 0x0000003204b4723c */ /* 0x000ff000000418ac */
[----:B------:R-:W-:Y:S08]  /*12e40*/  HMMA.16816.F32.BF16 R240, R12, R30, R240 ;  /* 0x0000001e0cf0723c */ /* 0x000ff000000418f0 */
[C---:B------:R-:W-:Y:S08]  /*12e50*/  HMMA.16816.F32.BF16 R176, R4.reuse, R44, R104 ;  /* 0x0000002c04b0723c */ /* 0x040ff00000041868 */
[----:B------:R-:W-:Y:S08]  /*12e60*/  HMMA.16816.F32.BF16 R172, R4, R46, R100 ;  /* 0x0000002e04ac723c */ /* 0x000ff00000041864 */
[----:B------:R-:W-:Y:S01]  /*12e70*/  HMMA.16816.F32.BF16 R28, R12, R24, R236 ;  /* 0x000000180c1c723c */ /* 0x000fe200000418ec */
[----:B------:R-:W-:Y:S07]  /*12e80*/  LDSM.16.M88.4 R24, [R41+0x8000] ;  /* 0x008000002918783b */ /* 0x000fee0000000200 */
[C---:B---3--:R-:W-:Y:S08]  /*12e90*/  HMMA.16816.F32.BF16 R104, R4.reuse, R36, R64 ;  /* 0x000000240468723c */ /* 0x048ff00000041840 */
[----:B------:R-:W-:Y:S01]  /*12ea0*/  HMMA.16816.F32.BF16 R100, R4, R38, R60 ;  /* 0x000000260464723c */ /* 0x000fe2000004183c */
[----:B------:R-:W1:Y:S07]  /*12eb0*/  LDSM.16.M88.4 R4, [R217+0x4000] ;  /* 0x00400000d904783b */ /* 0x000e6e0000000200 */
[----:B------:R-:W-:Y:S01]  /*12ec0*/  HMMA.16816.F32.BF16 R248, R12, R22, R248 ;  /* 0x000000160cf8723c */ /* 0x000fe200000418f8 */
[----:B------:R-:W-:Y:S04]  /*12ed0*/  LDSM.16.M88.4 R12, [R41+0x8800] ;  /* 0x00880000290c783b */ /* 0x000fe80000000200 */
[----:B------:R-:W-:Y:S03]  /*12ee0*/  LDSM.16.M88.4 R20, [R217+0x5000] ;  /* 0x00500000d914783b */ /* 0x000fe60000000200 */
[C---:B----4-:R-:W-:Y:S08]  /*12ef0*/  HMMA.16816.F32.BF16 R64, R8.reuse, R16, R56 ;  /* 0x000000100840723c */ /* 0x050ff00000041838 */
[----:B------:R-:W-:Y:S01]  /*12f00*/  HMMA.16816.F32.BF16 R60, R8, R18, R52 ;  /* 0x00000012083c723c */ /* 0x000fe20000041834 */
[----:B------:R-:W-:Y:S04]  /*12f10*/  LDSM.16.M88.4 R16, [R41+0x8400] ;  /* 0x008400002910783b */ /* 0x000fe80000000200 */
[----:B------:R-:W2:Y:S01]  /*12f20*/  LDSM.16.M88.4 R40, [R41+0x8c00] ;  /* 0x008c00002928783b */ /* 0x000ea20000000200 */
[----:B------:R-:W-:-:S04]  /*12f30*/  DEPBAR.LE SB0, 0x0 ;  /* 0x000080000000791a */ /* 0x000fc80000000000 */
[C---:B------:R-:W-:Y:S08]  /*12f40*/  HMMA.16816.F32.BF16 R56, R8.reuse, R48, R200 ;  /* 0x000000300838723c */ /* 0x040ff000000418c8 */
[C---:B------:R-:W-:Y:S08]  /*12f50*/  HMMA.16816.F32.BF16 R52, R8.reuse, R50, R248 ;  /* 0x000000320834723c */ /* 0x040ff000000418f8 */
[----:B------:R-:W-:Y:S08]  /*12f60*/  HMMA.16816.F32.BF16 R48, R8, R44, R244 ;  /* 0x0000002c0830723c */ /* 0x000ff000000418f4 */
[----:B-1----:R-:W-:Y:S08]  /*12f70*/  HMMA.16816.F32.BF16 R192, R4, R24, R192 ;  /* 0x0000001804c0723c */ /* 0x002ff000000418c0 */
[----:B------:R-:W-:Y:S08]  /*12f80*/  HMMA.16816.F32.BF16 R44, R8, R46, R240 ;  /* 0x0000002e082c723c */ /* 0x000ff000000418f0 */
[C---:B--2---:R-:W-:Y:S08]  /*12f90*/  HMMA.16816.F32.BF16 R240, R4.reuse, R42, R100 ;  /* 0x0000002a04f0723c */ /* 0x044ff00000041864 */
[----:B------:R-:W-:Y:S08]  /*12fa0*/  HMMA.16816.F32.BF16 R204, R4, R16, R184 ;  /* 0x0000001004cc723c */ /* 0x000ff000000418b8 */
[C---:B------:R-:W-:Y:S08]  /*12fb0*/  HMMA.16816.F32.BF16 R64, R20.reuse, R24, R64 ;  /* 0x000000181440723c */ /* 0x040ff00000041840 */
[----:B------:R-:W-:Y:S01]  /*12fc0*/  HMMA.16816.F32.BF16 R100, R20, R16, R56 ;  /* 0x000000101464723c */ /* 0x000fe20000041838 */
[----:B------:R-:W-:-:S02]  /*12fd0*/  VIADD R16, R0, 0xffffff40 ;  /* 0xffffff4000107836 */ /* 0x000fc40000000000 */
[----:B------:R-:W-:-:S03]  /*12fe0*/  VIADD R17, R223, 0x48 ;  /* 0x00000048df117836 */ /* 0x000fc60000000000 */
[----:B------:R-:W-:Y:S02]  /*12ff0*/  ISETP.GT.AND P5, PT, R223, R16, PT ;  /* 0x00000010df00720c */ /* 0x000fe40003fa4270 */
[----:B------:R-:W-:Y:S01]  /*13000*/  HMMA.16816.F32.BF16 R236, R4, R14, R172 ;  /* 0x0000000e04ec723c */ /* 0x000fe200000418ac */
[----:B------:R-:W-:Y:S02]  /*13010*/  ISETP.GE.AND P4, PT, R16, R226, PT ;  /* 0x000000e21000720c */ /* 0x000fe40003f86270 */
[----:B------:R-:W-:Y:S02]  /*13020*/  FSEL R25, R192, -INF , !P5 ;  /* 0xff800000c0197808 */ /* 0x000fe40006800000 */
[----:B------:R-:W-:-:S03]  /*13030*/  ISETP.GE.AND P5, PT, R16, R225, PT ;  /* 0x000000e11000720c */ /* 0x000fc60003fa6270 */
[-C--:B------:R-:W-:Y:S08]  /*13040*/  HMMA.16816.F32.BF16 R228, R4, R18.reuse, R180 ;  /* 0x0000001204e4723c */ /* 0x080ff000000418b4 */
[----:B------:R-:W-:Y:S01]  /*13050*/  HMMA.16816.F32.BF16 R172, R20, R18, R52 ;  /* 0x0000001214ac723c */ /* 0x000fe20000041834 */
[C---:B------:R-:W-:Y:S02]  /*13060*/  VIADD R19, R223.reuse, 0x8 ;  /* 0x00000008df137836 */ /* 0x040fe40000000000 */
[----:B------:R-:W-:-:S03]  /*13070*/  VIADD R18, R223, 0x40 ;  /* 0x00000040df127836 */ /* 0x000fc60000000000 */
[-C--:B------:R-:W-:Y:S02]  /*13080*/  ISETP.GT.AND P3, PT, R19, R16.reuse, PT ;  /* 0x000000101300720c */ /* 0x080fe40003f64270 */
[----:B------:R-:W-:Y:S02]  /*13090*/  HMMA.16816.F32.BF16 R28, R8, R36, R28 ;  /* 0x00000024081c723c */ /* 0x000fe4000004181c */
[----:B------:R-:W-:Y:S01]  /*130a0*/  FSEL R24, R194, -INF , !P3 ;  /* 0xff800000c2187808 */ /* 0x000fe20005800000 */
[----:B------:R-:W-:Y:S01]  /*130b0*/  BAR.SYNC.DEFER_BLOCKING 0x0 ;  /* 0x0000000000007b1d */ /* 0x000fe20000010000 */
[----:B------:R-:W-:-:S04]  /*130c0*/  ISETP.GT.AND P3, PT, R17, R16, PT ;  /* 0x000000101100720c */ /* 0x000fc80003f64270 */
[----:B------:R-:W-:Y:S01]  /*130d0*/  HMMA.16816.F32.BF16 R200, R4, R26, R188 ;  /* 0x0000001a04c8723c */ /* 0x000fe200000418bc */
[----:B------:R-:W-:Y:S02]  /*130e0*/  FSEL R189, R25, -INF , !P4 ;  /* 0xff80000019bd7808 */ /* 0x000fe40006000000 */
[----:B------:R-:W-:Y:S02]  /*130f0*/  ISETP.GT.AND P4, PT, R18, R16, PT ;  /* 0x000000101200720c */ /* 0x000fe40003f84270 */
[----:B------:R-:W-:Y:S02]  /*13100*/  FSEL R188, R24, -INF , !P5 ;  /* 0xff80000018bc7808 */ /* 0x000fe40006800000 */
[----:B------:R-:W-:Y:S01]  /*13110*/  FSEL R25, R64, -INF , !P4 ;  /* 0xff80000040197808 */ /* 0x000fe20006000000 */
[----:B------:R-:W-:Y:S01]  /*13120*/  HMMA.16816.F32.BF16 R184, R20, R14, R44 ;  /* 0x0000000e14b8723c */ /* 0x000fe2000004182c */
[----:B------:R-:W-:Y:S01]  /*13130*/  VIADD R15, R0, 0xffffff41 ;  /* 0xffffff41000f7836 */ /* 0x000fe20000000000 */
[----:B------:R-:W-:Y:S01]  /*13140*/  FSEL R24, R66, -INF , !P3 ;  /* 0xff80000042187808 */ /* 0x000fe20005800000 */
[----:B------:R-:W-:-:S03]  /*13150*/  VIADD R14, R0, 0xffffff48 ;  /* 0xffffff48000e7836 */ /* 0x000fc60000000000 */
[C---:B------:R-:W-:Y:S02]  /*13160*/  ISETP.GT.AND P5, PT, R19.reuse, R15, PT ;  /* 0x0000000f1300720c */ /* 0x040fe40003fa4270 */
[----:B------:R-:W-:Y:S01]  /*13170*/  HMMA.16816.F32.BF16 R232, R4, R12, R176 ;  /* 0x0000000c04e8723c */ /* 0x000fe200000418b0 */
[----:B------:R-:W-:-:S07]  /*13180*/  ISETP.GT.AND P4, PT, R19, R14, PT ;  /* 0x0000000e1300720c */ /* 0x000fce0003f84270 */
[----:B------:R-:W-:Y:S01]  /*13190*/  HMMA.16816.F32.BF16 R180, R20, R12, R48 ;  /* 0x0000000c14b4723c */ /* 0x000fe20000041830 */
[C---:B------:R-:W-:Y:S02]  /*131a0*/  VIADD R13, R0.reuse, 0xffffff49 ;  /* 0xffffff49000d7836 */ /* 0x040fe40000000000 */
[----:B------:R-:W-:-:S03]  /*131b0*/  VIADD R12, R0, 0xffffff50 ;  /* 0xffffff50000c7836 */ /* 0x000fc60000000000 */
[----:B------:R-:W-:Y:S02]  /*131c0*/  ISETP.GT.AND P3, PT, R19, R13, PT ;  /* 0x0000000d1300720c */ /* 0x000fe40003f64270 */
[----:B------:R-:W-:Y:S01]  /*131d0*/  HMMA.16816.F32.BF16 R196, R8, R38, R196 ;  /* 0x0000002608c4723c */ /* 0x000fe200000418c4 */
[C---:B------:R-:W-:Y:S02]  /*131e0*/  VIADD R11, R0.reuse, 0xffffff51 ;  /* 0xffffff51000b7836 */ /* 0x040fe40000000000 */
[C---:B------:R-:W-:Y:S02]  /*131f0*/  VIADD R10, R0.reuse, 0xffffff58 ;  /* 0xffffff58000a7836 */ /* 0x040fe40000000000 */
[C---:B------:R-:W-:Y:S02]  /*13200*/  VIADD R9, R0.reuse, 0xffffff59 ;  /* 0xffffff5900097836 */ /* 0x040fe40000000000 */
[C---:B------:R-:W-:Y:S01]  /*13210*/  VIADD R8, R0.reuse, 0xffffff60 ;  /* 0xffffff6000087836 */ /* 0x040fe20000000000 */
[----:B------:R-:W-:Y:S01]  /*13220*/  HMMA.16816.F32.BF16 R244, R4, R40, R104 ;  /* 0x0000002804f4723c */ /* 0x000fe20000041868 */
[----:B------:R-:W-:-:S02]  /*13230*/  VIADD R7, R0, 0xffffff61 ;  /* 0xffffff6100077836 */ /* 0x000fc40000000000 */
[C---:B------:R-:W-:Y:S02]  /*13240*/  VIADD R6, R0.reuse, 0xffffff68 ;  /* 0xffffff6800067836 */ /* 0x040fe40000000000 */
[C---:B------:R-:W-:Y:S02]  /*13250*/  VIADD R5, R0.reuse, 0xffffff69 ;  /* 0xffffff6900057836 */ /* 0x040fe40000000000 */
[C---:B------:R-:W-:Y:S01]  /*13260*/  VIADD R4, R0.reuse, 0xffffff70 ;  /* 0xffffff7000047836 */ /* 0x040fe20000000000 */
[----:B------:R-:W-:Y:S01]  /*13270*/  HMMA.16816.F32.BF16 R104, R20, R26, R60 ;  /* 0x0000001a1468723c */ /* 0x000fe2000004183c */
[----:B------:R-:W-:Y:S01]  /*13280*/  FSEL R26, R195, -INF , !P5 ;  /* 0xff800000c31a7808 */ /* 0x000fe20006800000 */
[----:B------:R-:W-:Y:S01]  /*13290*/  VIADD R0, R0, 0xffffff79 ;  /* 0xffffff7900007836 */ /* 0x000fe20000000000 */
[----:B------:R-:W-:Y:S02]  /*132a0*/  ISETP.GT.AND P5, PT, R19, R12, PT ;  /* 0x0000000c1300720c */ /* 0x000fe40003fa4270 */
[----:B------:R-:W-:-:S02]  /*132b0*/  FSEL R27, R202, -INF , !P4 ;  /* 0xff800000ca1b7808 */ /* 0x000fc40006000000 */
[----:B------:R-:W-:Y:S01]  /*132c0*/  ISETP.GT.AND P4, PT, R19, R11, PT ;  /* 0x0000000b1300720c */ /* 0x000fe20003f84270 */
[C---:B------:R-:W-:Y:S01]  /*132d0*/  HMMA.16816.F32.BF16 R176, R20.reuse, R40, R28 ;  /* 0x0000002814b0723c */ /* 0x040fe2000004181c */
[----:B------:R-:W-:Y:S02]  /*132e0*/  FSEL R28, R203, -INF , !P3 ;  /* 0xff800000cb1c7808 */ /* 0x000fe40005800000 */
[C---:B------:R-:W-:Y:S02]  /*132f0*/  ISETP.GT.AND P3, PT, R19.reuse, R10, PT ;  /* 0x0000000a1300720c */ /* 0x040fe40003f64270 */
[----:B------:R-:W-:Y:S02]  /*13300*/  FSEL R31, R206, -INF , !P5 ;  /* 0xff800000ce1f7808 */ /* 0x000fe40006800000 */
[----:B------:R-:W-:Y:S01]  /*13310*/  ISETP.GT.AND P5, PT, R19, R9, PT ;  /* 0x000000091300720c */ /* 0x000fe20003fa4270 */
[----:B------:R-:W-:Y:S01]  /*13320*/  HMMA.16816.F32.BF16 R56, R20, R42, R196 ;  /* 0x0000002a1438723c */ /* 0x000fe200000418c4 */
        /* <DEDUP_REMOVED lines=8> */
[----:B------:R-:W-:Y:S02]  /*133b0*/  FSEL R44, R235, -INF , !P3 ;  /* 0xff800000eb2c7808 */ /* 0x000fe40005800000 */
[C---:B------:R-:W-:Y:S02]  /*133c0*/  ISETP.GT.AND P3, PT, R19.reuse, R4, PT ;  /* 0x000000041300720c */ /* 0x040fe40003f64270 */
[----:B------:R-:W-:Y:S02]  /*133d0*/  FSEL R190, R238, -INF , !P5 ;  /* 0xff800000eebe7808 */ /* 0x000fe40006800000 */
        /* <DEDUP_REMOVED lines=8> */
[C---:B------:R-:W-:Y:S02]  /*13460*/  ISETP.GT.AND P4, PT, R18.reuse, R14, PT ;  /* 0x0000000e1200720c */ /* 0x040fe40003f84270 */
        /* <DEDUP_REMOVED lines=29> */
[C---:B------:R-:W-:Y:S02]  /*13640*/  ISETP.GE.AND P4, PT, R16.reuse, R209, PT ;  /* 0x000000d11000720c */ /* 0x040fe40003f86270 */
[----:B------:R-:W-:Y:S02]  /*13650*/  FSEL R185, R57, -INF , !P3 ;  /* 0xff80000039b97808 */ /* 0x000fe40005800000 */
[----:B------:R-:W-:Y:S02]  /*13660*/  ISETP.GE.AND P3, PT, R16, R208, PT ;  /* 0x000000d01000720c */ /* 0x000fe40003f66270 */
[----:B------:R-:W-:Y:S02]  /*13670*/  FSEL R16, R193, -INF , !P5 ;  /* 0xff800000c1107808 */ /* 0x000fe40006800000 */
        /* <DEDUP_REMOVED lines=9> */
[----:B------:R-:W-:Y:S02]  /*13710*/  ISETP.GT.AND P4, PT, R223, R14, PT ;  /* 0x0000000edf00720c */ /* 0x000fe40003f84270 */
[----:B------:R-:W-:Y:S02]  /*13720*/  ISETP.GE.AND P3, PT, R15, R208, PT ;  /* 0x000000d00f00720c */ /* 0x000fe40003f66270 */
[----:B------:R-:W-:Y:S02]  /*13730*/  FSEL R15, R67, -INF , !P5 ;  /* 0xff800000430f7808 */ /* 0x000fe40006800000 */
[----:B------:R-:W-:Y:S02]  /*13740*/  ISETP.GE.AND P5, PT, R14, R226, PT ;  /* 0x000000e20e00720c */ /* 0x000fe40003fa6270 */
[----:B------:R-:W-:-:S02]  /*13750*/  FSEL R16, R200, -INF , !P4 ;  /* 0xff800000c8107808 */ /* 0x000fc40006000000 */
[----:B------:R-:W-:Y:S02]  /*13760*/  FSEL R104, R15, -INF , !P3 ;  /* 0xff8000000f687808 */ /* 0x000fe40005800000 */
[----:B------:R-:W-:Y:S02]  /*13770*/  ISETP.GE.AND P4, PT, R14, R225, PT ;  /* 0x000000e10e00720c */ /* 0x000fe40003f86270 */
        /* <DEDUP_REMOVED lines=100> */
[----:B------:R-:W-:Y:S02]  /*13dc0*/  FSEL R7, R186, -INF , !P3 ;  /* 0xff800000ba077808 */ /* 0x000fe40005800000 */
[C---:B------:R-:W-:Y:S02]  /*13dd0*/  ISETP.GE.AND P4, PT, R6.reuse, R209, PT ;  /* 0x000000d10600720c */ /* 0x040fe40003f86270 */
[----:B------:R-:W-:Y:S02]  /*13de0*/  ISETP.GE.AND P3, PT, R6, R208, PT ;  /* 0x000000d00600720c */ /* 0x000fe40003f66270 */
[----:B------:R-:W-:Y:S02]  /*13df0*/  FSEL R6, R237, -INF , !P5 ;  /* 0xff800000ed067808 */ /* 0x000fe40006800000 */
        /* <DEDUP_REMOVED lines=12> */
[----:B------:R-:W-:Y:S02]  /*13ec0*/  FSEL R31, R5, -INF , !P3 ;  /* 0xff800000051f7808 */ /* 0x000fe40005800000 */
[----:B------:R-:W-:-:S02]  /*13ed0*/  ISETP.GE.AND P3, PT, R4, R225, PT ;  /* 0x000000e10400720c */ /* 0x000fc40003f66270 */
        /* <DEDUP_REMOVED lines=8> */
[----:B------:R-:W-:Y:S02]  /*13f60*/  ISETP.GE.AND P4, PT, R4, R208, PT ;  /* 0x000000d00400720c */ /* 0x000fe40003f86270 */
[----:B------:R-:W-:Y:S02]  /*13f70*/  FSEL R18, R101, -INF , !P3 ;  /* 0xff80000065127808 */ /* 0x000fe40005800000 */
[----:B------:R-:W-:Y:S02]  /*13f80*/  FSEL R4, R245, -INF , !P5 ;  /* 0xff800000f5047808 */ /* 0x000fe40006800000 */
[----:B------:R-:W-:-:S02]  /*13f90*/  ISETP.GE.AND P3, PT, R3, R226, PT ;  /* 0x000000e20300720c */ /* 0x000fc40003f66270 */
[----:B------:R-:W-:Y:S02]  /*13fa0*/  ISETP.GE.AND P5, PT, R3, R209, PT ;  /* 0x000000d10300720c */ /* 0x000fe40003fa6270 */
[----:B------:R-:W-:Y:S02]  /*13fb0*/  FSEL R28, R5, -INF , !P4 ;  /* 0xff800000051c7808 */ /* 0x000fe40006000000 */
[----:B------:R-:W-:Y:S02]  /*13fc0*/  ISETP.GE.AND P4, PT, R3, R225, PT ;  /* 0x000000e10300720c */ /* 0x000fe40003f86270 */
[----:B------:R-:W-:Y:S02]  /*13fd0*/  FSEL R38, R4, -INF , !P3 ;  /* 0xff80000004267808 */ /* 0x000fe40005800000 */
[----:B------:R-:W-:Y:S02]  /*13fe0*/  ISETP.GT.AND P3, PT, R17, R3, PT ;  /* 0x000000031100720c */ /* 0x000fe40003f64270 */
[----:B------:R-:W-:-:S02]  /*13ff0*/  FSEL R14, R181, -INF , !P5 ;  /* 0xff800000b50e7808 */ /* 0x000fc40006800000 */
        /* <DEDUP_REMOVED lines=26> */
[----:B------:R-:W-:Y:S02]  /*141a0*/  FSEL R9, R185, -INF , !P5 ;  /* 0xff800000b9097808 */ /* 0x000fe40006800000 */
        /* <DEDUP_REMOVED lines=53> */
.L_x_1108:
[----:B------:R3:W-:Y:S02]  /*14500*/  STS.128 [R222+0x8800], RZ ;  /* 0x008800ffde007388 */ /* 0x0007e40000000c00 */
.L_x_1109:
[----:B------:R-:W-:Y:S05]  /*14510*/  BSYNC.RECONVERGENT B0 ;  /* 0x0000000000007941 */ /* 0x000fea0003800200 */
.L_x_1107:
[----:B------:R-:W0:Y:S02]  /*14520*/  LDGDEPBAR ;  /* 0x00000000000079af */ /* 0x000e240000000000 */
.L_x_1106:
[----:B-1----:R-:W4:Y:S04]  /*14530*/  LDL.64 R4, [R1+0x160] ;  /* 0x0001600001047983 */ /* 0x002f280000100a00 */
[----:B------:R-:W3:Y:S04]  /*14540*/  LDL.64 R58, [R1+0x170] ;  /* 0x00017000013a7983 */ /* 0x000ee80000100a00 */
[----:B------:R-:W3:Y:S04]  /*14550*/  LDL.64 R182, [R1+0x130] ;  /* 0x0001300001b67983 */ /* 0x000ee80000100a00 */
[----:B------:R-:W3:Y:S01]  /*14560*/  LDL.LU R230, [R1+0x10] ;  /* 0x0000100001e67983 */ /* 0x000ee20000300800 */
[----:B------:R-:W-:Y:S01]  /*14570*/  FMNMX3.FTZ R0, R213, R188, R61, !PT ;  /* 0x000000bcd5007276 */ /* 0x000fe2000781003d */
[----:B------:R-:W-:-:S02]  /*14580*/  ULEA UR4, UR22, 0xfffffffa, 0x1 ;  /* 0xfffffffa16047891 */ /* 0x000fc4000f8e08ff */
[----:B------:R-:W-:Y:S01]  /*14590*/  STL [R1+0x220], R217 ;  /* 0x000220d901007387 */ /* 0x000fe20000100800 */
[----:B--2---:R-:W-:-:S03]  /*145a0*/  FMNMX3.FTZ R2, R0, R62, R55, !PT ;  /* 0x0000003e00027276 */ /* 0x004fc60007810037 */
[----:B------:R-:W-:Y:S01]  /*145b0*/  STL [R1+0x1d0], R219 ;  /* 0x0001d0db01007387 */ /* 0x000fe20000100800 */
[----:B------:R-:W-:-:S03]  /*145c0*/  FMNMX3.FTZ R2, R2, R52, R48, !PT ;  /* 0x0000003402027276 */ /* 0x000fc60007810030 */
[----:B------:R-:W-:Y:S01]  /*145d0*/  STL [R1+0x1cc], R32 ;  /* 0x0001cc2001007387 */ /* 0x000fe20000100800 */
[----:B------:R-:W-:Y:S01]  /*145e0*/  FMNMX3.FTZ R100, R2, R42, R37, !PT ;  /* 0x0000002a02647276 */ /* 0x000fe20007810025 */
[----:B------:R-:W-:Y:S02]  /*145f0*/  IMAD.U32 R2, RZ, RZ, UR35 ;  /* 0x00000023ff027e24 */ /* 0x000fe4000f8e00ff */
[----:B------:R-:W-:Y:S01]  /*14600*/  STL [R1+0x1c8], R33 ;  /* 0x0001c82101007387 */ /* 0x000fe20000100800 */
[----:B------:R-:W-:-:S03]  /*14610*/  FMNMX3.FTZ R100, R100, R30, R26, !PT ;  /* 0x0000001e64647276 */ /* 0x000fc6000781001a */
[----:B------:R-:W-:Y:S01]  /*14620*/  STL [R1+0x1a8], R226 ;  /* 0x0001a8e201007387 */ /* 0x000fe20000100800 */
[----:B------:R-:W-:-:S03]  /*14630*/  FMNMX3.FTZ R100, R100, R23, R20, !PT ;  /* 0x0000001764647276 */ /* 0x000fc60007810014 */
[----:B------:R-:W-:Y:S01]  /*14640*/  STL [R1+0x1e8], R226 ;  /* 0x0001e8e201007387 */ /* 0x000fe20000100800 */
[----:B------:R-:W-:-:S03]  /*14650*/  FMNMX3.FTZ R100, R100, R15, R12, !PT ;  /* 0x0000000f64647276 */ /* 0x000fc6000781000c */
[----:B------:R-:W-:Y:S01]  /*14660*/  STL [R1+0x1a4], R225 ;  /* 0x0001a4e101007387 */ /* 0x000fe20000100800 */
[----:B------:R-:W-:-:S03]  /*14670*/  FMNMX3.FTZ R100, R100, R10, R8, !PT ;  /* 0x0000000a64647276 */ /* 0x000fc60007810008 */
        /* <DEDUP_REMOVED lines=13> */
[----:B------:R-:W2:Y:S04]  /*14750*/  LDL.64 R178, [R1+0xc8] ;  /* 0x0000c80001b27983 */ /* 0x000ea80000100a00 */
[----:B------:R-:W2:Y:S01]  /*14760*/  LDL.64 R174, [R1+0x138] ;  /* 0x0001380001ae7983 */ /* 0x000ea20000100a00 */
[----:B------:R-:W1:Y:S03]  /*14770*/  S2R R6, SR_TID.X ;  /* 0x0000000000067919 */ /* 0x000e660000002100 */
[----:B------:R-:W1:Y:S04]  /*14780*/  SHFL.BFLY PT, R13, R100, 0x2, 0x1f ;  /* 0x0c401f00640d7f89 */ /* 0x000e6800000e0000 */
[----:B------:R-:W2:Y:S04]  /*14790*/  LDL.LU R207, [R1+0x144] ;  /* 0x0001440001cf7983 */ /* 0x000ea80000300800 */
[----:B------:R-:W2:Y:S01]  /*147a0*/  LDL.LU R204, [R1+0x140] ;  /* 0x0001400001cc7983 */ /* 0x000ea20000300800 */
[----:B-1----:R-:W-:-:S02]  /*147b0*/  SHF.R.U32.HI R6, RZ, 0x5, R6 ;  /* 0x00000005ff067819 */ /* 0x002fc40000011606 */
[----:B------:R-:W-:-:S05]  /*147c0*/  FMNMX.FTZ R100, R100, R13, !PT ;  /* 0x0000000d64647209 */ /* 0x000fca0007810000 */
[----:B------:R-:W1:Y:S02]  /*147d0*/  SHFL.BFLY PT, R13, R100, 0x1, 0x1f ;  /* 0x0c201f00640d7f89 */ /* 0x000e6400000e0000 */
[----:B-1----:R-:W-:-:S04]  /*147e0*/  FMNMX.FTZ R100, R100, R13, !PT ;  /* 0x0000000d64647209 */ /* 0x002fc80007810000 */
[----:B------:R-:W-:Y:S01]  /*147f0*/  FSETP.NEU.FTZ.AND P2, PT, R100, -INF , PT ;  /* 0xff8000006400780b */ /* 0x000fe20003f5d000 */
[----:B----4-:R-:W1:Y:S01]  /*14800*/  S2R R4, SR_CTAID.X ;  /* 0x0000000000047919 */ /* 0x010e620000002500 */
[----:B------:R-:W-:-:S05]  /*14810*/  LOP3.LUT R2, R2, UR4, R5, 0x96, !PT ;  /* 0x0000000402027c12 */ /* 0x000fca000f8e9605 */
[----:B------:R-:W-:Y:S01]  /*14820*/  IMAD.WIDE.U32 R2, R2, -0x326172a9, RZ ;  /* 0xcd9e8d5702027825 */ /* 0x000fe200078e00ff */
[----:B---3--:R-:W-:-:S04]  /*14830*/  FMNMX3.FTZ R0, R230, R105, R64, !PT ;  /* 0x00000069e6007276 */ /* 0x008fc80007810040 */
[----:B------:R-:W-:-:S04]  /*14840*/  FMNMX3.FTZ R0, R0, R65, R57, !PT ;  /* 0x0000004100007276 */ /* 0x000fc80007810039 */
[----:B------:R-:W-:-:S04]  /*14850*/  FMNMX3.FTZ R0, R0, R53, R50, !PT ;  /* 0x0000003500007276 */ /* 0x000fc80007810032 */
[----:B------:R-:W-:-:S04]  /*14860*/  FMNMX3.FTZ R0, R0, R45, R39, !PT ;  /* 0x0000002d00007276 */ /* 0x000fc80007810027 */
[----:B------:R-:W-:Y:S01]  /*14870*/  FMNMX3.FTZ R0, R0, R35, R29, !PT ;  /* 0x0000002300007276 */ /* 0x000fe2000781001d */
[----:B-1----:R-:W-:-:S03]  /*14880*/  IMAD R4, R4, 0x8, R6 ;  /* 0x0000000804047824 */ /* 0x002fc600078e0206 */
[----:B------:R-:W-:Y:S01]  /*14890*/  FMNMX3.FTZ R0, R0, R25, R22, !PT ;  /* 0x0000001900007276 */ /* 0x000fe20007810016 */
[----:B------:R-:W-:-:S03]  /*148a0*/  IMAD.WIDE.U32 R4, R4, -0x326172a9, RZ ;  /* 0xcd9e8d5704047825 */ /* 0x000fc600078e00ff */
[----:B------:R-:W-:Y:S02]  /*148b0*/  FMNMX3.FTZ R0, R0, R18, R14, !PT ;  /* 0x0000001200007276 */ /* 0x000fe4000781000e */
[----:B------:R-:W-:Y:S02]  /*148c0*/  LOP3.LUT R6, R4, UR33, R3, 0x96, !PT ;  /* 0x0000002104067c12 */ /* 0x000fe4000f8e9603 */
[----:B------:R-:W-:-:S03]  /*148d0*/  LOP3.LUT R4, R2, UR32, R183, 0x96, !PT ;  /* 0x0000002002047c12 */ /* 0x000fc6000f8e96b7 */
[----:B------:R-:W-:-:S04]  /*148e0*/  IMAD.WIDE.U32 R6, R6, -0x2daee0ad, RZ ;  /* 0xd2511f5306067825 */ /* 0x000fc800078e00ff */
[----:B------:R-:W-:-:S05]  /*148f0*/  IMAD.WIDE.U32 R4, R4, -0x2daee0ad, RZ ;  /* 0xd2511f5304047825 */ /* 0x000fca00078e00ff */
[----:B------:R-:W-:Y:S02]  /*14900*/  LOP3.LUT R6, R6, UR25, R5, 0x96, !PT ;  /* 0x0000001906067c12 */ /* 0x000fe4000f8e9605 */
[----:B------:R-:W-:-:S04]  /*14910*/  FMNMX3.FTZ R5, R252, R176, R104, !PT ;  /* 0x000000b0fc057276 */ /* 0x000fc80007810068 */
[----:B------:R-:W-:Y:S02]  /*14920*/  FMNMX3.FTZ R5, R5, R172, R67, !PT ;  /* 0x000000ac05057276 */ /* 0x000fe40007810043 */
[----:B------:R-:W-:Y:S02]  /*14930*/  LOP3.LUT R7, R58, UR31, R7, 0x96, !PT ;  /* 0x0000001f3a077c12 */ /* 0x000fe4000f8e9607 */
[----:B------:R-:W-:-:S03]  /*14940*/  FMNMX3.FTZ R101, R5, R63, R56, !PT ;  /* 0x0000003f05657276 */ /* 0x000fc60007810038 */
[----:B------:R-:W-:Y:S01]  /*14950*/  IMAD.WIDE.U32 R58, R7, -0x326172a9, RZ ;  /* 0xcd9e8d57073a7825 */ /* 0x000fe200078e00ff */
[----:B------:R-:W-:-:S03]  /*14960*/  FMNMX3.FTZ R101, R101, R51, R47, !PT ;  /* 0x0000003365657276 */ /* 0x000fc6000781002f */
[----:B------:R-:W-:Y:S01]  /*14970*/  IMAD.WIDE.U32 R6, R6, -0x326172a9, RZ ;  /* 0xcd9e8d5706067825 */ /* 0x000fe200078e00ff */
[----:B------:R-:W-:Y:S02]  /*14980*/  FMNMX3.FTZ R101, R101, R43, R40, !PT ;  /* 0x0000002b65657276 */ /* 0x000fe40007810028 */
[----:B------:R-:W-:Y:S02]  /*14990*/  FMNMX3.FTZ R0, R0, R11, R9, !PT ;  /* 0x0000000b00007276 */ /* 0x000fe40007810009 */
[----:B------:R-:W-:Y:S02]  /*149a0*/  LOP3.LUT R19, R58, UR23, R7, 0x96, !PT ;  /* 0x000000173a137c12 */ /* 0x000fe4000f8e9607 */
[----:B------:R-:W-:Y:S02]  /*149b0*/  FMNMX3.FTZ R7, R212, R189, R173, !PT ;  /* 0x000000bdd4077276 */ /* 0x000fe400078100ad */
[----:B------:R-:W-:Y:S01]  /*149c0*/  FMNMX3.FTZ R101, R101, R36, R31, !PT ;  /* 0x0000002465657276 */ /* 0x000fe2000781001f */
[----:B------:R-:W1:Y:S01]  /*149d0*/  SHFL.BFLY PT, R102, R0, 0x2, 0x1f ;  /* 0x0c401f0000667f89 */ /* 0x000e6200000e0000 */
[----:B------:R-:W-:-:S02]  /*149e0*/  LOP3.LUT R17, R182, UR30, R59, 0x96, !PT ;  /* 0x0000001eb6117c12 */ /* 0x000fc4000f8e963b */
[----:B------:R-:W-:Y:S02]  /*149f0*/  FMNMX3.FTZ R7, R7, R180, R177, !PT ;  /* 0x000000b407077276 */ /* 0x000fe400078100b1 */
[----:B------:R-:W-:Y:S01]  /*14a00*/  FMNMX3.FTZ R101, R101, R28, R24, !PT ;  /* 0x0000001c65657276 */ /* 0x000fe20007810018 */
[----:B------:R-:W-:Y:S01]  /*14a10*/  IMAD.WIDE.U32 R58, R17, -0x2daee0ad, RZ ;  /* 0xd2511f53113a7825 */ /* 0x000fe200078e00ff */
[----:B------:R-:W-:Y:S02]  /*14a20*/  FMNMX3.FTZ R103, R7, R107, R106, !PT ;  /* 0x0000006b07677276 */ /* 0x000fe4000781006a */
[----:B------:R-:W-:Y:S02]  /*14a30*/  FMNMX3.FTZ R101, R101, R21, R16, !PT ;  /* 0x0000001565657276 */ /* 0x000fe40007810010 */
[----:B------:R-:W-:Y:S02]  /*14a40*/  FMNMX3.FTZ R103, R103, R66, R60, !PT ;  /* 0x0000004267677276 */ /* 0x000fe4000781003c */
[----:B------:R-:W-:-:S02]  /*14a50*/  LOP3.LUT R17, R4, UR21, R59, 0x96, !PT ;  /* 0x0000001504117c12 */ /* 0x000fc4000f8e963b */
[----:B------:R-:W3:Y:S01]  /*14a60*/  SHFL.BFLY PT, R4, R101, 0x2, 0x1f ;  /* 0x0c401f0065047f89 */ /* 0x000ee200000e0000 */
[----:B------:R-:W-:-:S04]  /*14a70*/  FMNMX3.FTZ R103, R103, R54, R49, !PT ;  /* 0x0000003667677276 */ /* 0x000fc80007810031 */
[----:B------:R-:W-:Y:S01]  /*14a80*/  FMNMX3.FTZ R103, R103, R46, R44, !PT ;  /* 0x0000002e67677276 */ /* 0x000fe2000781002c */
[----:B------:R-:W-:-:S03]  /*14a90*/  IMAD.WIDE.U32 R184, R19, -0x2daee0ad, RZ ;  /* 0xd2511f5313b87825 */ /* 0x000fc600078e00ff */
[----:B------:R-:W-:Y:S02]  /*14aa0*/  FMNMX3.FTZ R103, R103, R41, R38, !PT ;  /* 0x0000002967677276 */ /* 0x000fe40007810026 */
[----:B-1----:R-:W-:Y:S02]  /*14ab0*/  FMNMX.FTZ R102, R0, R102, !PT ;  /* 0x0000006600667209 */ /* 0x002fe40007810000 */
[----:B------:R-:W-:Y:S02]  /*14ac0*/  FMNMX3.FTZ R103, R103, R34, R27, !PT ;  /* 0x0000002267677276 */ /* 0x000fe4000781001b */
[----:B------:R-:W-:Y:S01]  /*14ad0*/  LOP3.LUT R0, R58, UR16, R185, 0x96, !PT ;  /* 0x000000103a007c12 */ /* 0x000fe2000f8e96b9 */
[----:B------:R-:W1:Y:S01]  /*14ae0*/  SHFL.BFLY PT, R7, R102, 0x1, 0x1f ;  /* 0x0c201f0066077f89 */ /* 0x000e6200000e0000 */
[----:B--2---:R-:W-:-:S03]  /*14af0*/  LOP3.LUT R59, R178, UR33, R3, 0x96, !PT ;  /* 0x00000021b23b7c12 */ /* 0x004fc6000f8e9603 */
[----:B------:R-:W2:Y:S01]  /*14b00*/  SHFL.BFLY PT, R5, R103, 0x2, 0x1f ;  /* 0x0c401f0067057f89 */ /* 0x000ea200000e0000 */
[----:B------:R-:W-:Y:S01]  /*14b10*/  LOP3.LUT R174, R2, UR32, R175, 0x96, !PT ;  /* 0x0000002002ae7c12 */ /* 0x000fe2000f8e96af */
[----:B------:R-:W-:Y:S01]  /*14b20*/  IMAD.WIDE.U32 R186, R0, -0x326172a9, RZ ;  /* 0xcd9e8d5700ba7825 */ /* 0x000fe200078e00ff */
[----:B---3--:R-:W-:-:S03]  /*14b30*/  FMNMX.FTZ R101, R101, R4, !PT ;  /* 0x0000000465657209 */ /* 0x008fc60007810000 */
[----:B------:R-:W-:-:S04]  /*14b40*/  IMAD.WIDE.U32 R2, R17, -0x326172a9, RZ ;  /* 0xcd9e8d5711027825 */ /* 0x000fc800078e00ff */
[----:B------:R-:W-:Y:S01]  /*14b50*/  IMAD.MOV.U32 R0, RZ, RZ, R186 ;  /* 0x000000ffff007224 */ /* 0x000fe200078e00ba */
[----:B------:R-:W-:Y:S02]  /*14b60*/  LOP3.LUT R19, R2, UR15, R187, 0x96, !PT ;  /* 0x0000000f02137c12 */ /* 0x000fe4000f8e96bb */
[----:B------:R-:W3:Y:S02]  /*14b70*/  SHFL.BFLY PT, R2, R101, 0x1, 0x1f ;  /* 0x0c201f0065027f89 */ /* 0x000ee400000e0000 */
[----:B------:R-:W-:-:S04]  /*14b80*/  LOP3.LUT R0, R0, 0xff, RZ, 0xc0, !PT ;  /* 0x000000ff00007812 */ /* 0x000fc800078ec0ff */
[----:B------:R-:W-:Y:S01]  /*14b90*/  ISETP.LE.U32.AND P3, PT, R0, UR12, PT ;  /* 0x0000000c00007c0c */ /* 0x000fe2000bf63070 */
[----:B------:R-:W-:Y:S01]  /*14ba0*/  FMUL.FTZ R0, R100, UR36 ;  /* 0x0000002464007c20 */ /* 0x000fe20008410000 */
[----:B-1----:R-:W-:-:S04]  /*14bb0*/  FMNMX.FTZ R102, R102, R7, !PT ;  /* 0x0000000766667209 */ /* 0x002fc80007810000 */
[----:B------:R-:W-:Y:S02]  /*14bc0*/  FSEL R0, R0, RZ, P2 ;  /* 0x000000ff00007208 */ /* 0x000fe40001000000 */
[----:B--2---:R-:W-:Y:S02]  /*14bd0*/  FMNMX.FTZ R103, R103, R5, !PT ;  /* 0x0000000567677209 */ /* 0x004fe40007810000 */
        /* <DEDUP_REMOVED lines=17> */
[C---:B------:R-:W-:Y:S01]  /*14cf0*/  FMUL.FTZ R0, R102.reuse, UR36 ;  /* 0x0000002466007c20 */ /* 0x040fe20008410000 */
[----:B------:R-:W1:Y:S01]  /*14d00*/  SHFL.BFLY PT, R3, R103, 0x1, 0x1f ;  /* 0x0c201f0067037f89 */ /* 0x000e6200000e0000 */
[----:B------:R-:W-:-:S02]  /*14d10*/  FSETP.NEU.FTZ.AND P4, PT, R102, -INF , PT ;  /* 0xff8000006600780b */ /* 0x000fc40003f9d000 */
[----:B---3--:R-:W-:Y:S02]  /*14d20*/  FMNMX.FTZ R101, R101, R2, !PT ;  /* 0x0000000265657209 */ /* 0x008fe40007810000 */
[----:B------:R-:W-:Y:S02]  /*14d30*/  FSEL R0, R0, RZ, P4 ;  /* 0x000000ff00007208 */ /* 0x000fe40002000000 */
[----:B------:R-:W-:-:S03]  /*14d40*/  FSETP.NEU.FTZ.AND P5, PT, R101, -INF , PT ;  /* 0xff8000006500780b */ /* 0x000fc60003fbd000 */
        /* <DEDUP_REMOVED lines=17> */
[----:B------:R-:W-:Y:S04]  /*14e60*/  STL [R1+0x224], R26 ;  /* 0x0002241a01007387 */ /* 0x000fe80000100800 */
[----:B------:R-:W-:Y:S01]  /*14e70*/  FSEL R0, R0, RZ, P5 ;  /* 0x000000ff00007208 */ /* 0x000fe20002800000 */
[----:B------:R-:W-:Y:S04]  /*14e80*/  STL [R1+0x228], R211 ;  /* 0x000228d301007387 */ /* 0x000fe80000100800 */
[----:B------:R-:W-:Y:S01]  /*14e90*/  STL [R1+0x1e4], R214 ;  /* 0x0001e4d601007387 */ /* 0x000fe20000100800 */
[----:B------:R-:W-:-:S03]  /*14ea0*/  FFMA.FTZ R193, R43, UR36, -R0 ;  /* 0x000000242bc17c23 */ /* 0x000fc60008010800 */
[----:B------:R-:W-:Y:S01]  /*14eb0*/  STL.64 [R1+0x1f8], R198 ;  /* 0x0001f8c601007387 */ /* 0x000fe20000100a00 */
[----:B------:R-:W-:-:S03]  /*14ec0*/  FFMA.FTZ R194, R40, UR36, -R0 ;  /* 0x0000002428c27c23 */ /* 0x000fc60008010800 */
[----:B------:R2:W-:Y:S01]  /*14ed0*/  STL.64 [R1+0x208], R202 ;  /* 0x000208ca01007387 */ /* 0x0005e20000100a00 */
[----:B------:R-:W-:Y:S01]  /*14ee0*/  FFMA.FTZ R219, R21, UR36, -R0 ;  /* 0x0000002415db7c23 */ /* 0x000fe20008010800 */
[----:B-1----:R-:W-:Y:S02]  /*14ef0*/  FMNMX.FTZ R103, R103, R3, !PT ;  /* 0x0000000367677209 */ /* 0x002fe40007810000 */
[----:B--2---:R-:W2:Y:S04]  /*14f00*/  LDL.64 R202, [R1+0x168] ;  /* 0x0001680001ca7983 */ /* 0x004ea80000100a00 */
[----:B------:R-:W-:Y:S04]  /*14f10*/  STL.64 [R1+0x210], R192 ;  /* 0x000210c001007387 */ /* 0x000fe80000100a00 */
[----:B------:R1:W-:Y:S04]  /*14f20*/  STL.64 [R1+0x218], R194 ;  /* 0x000218c201007387 */ /* 0x0003e80000100a00 */
[----:B------:R-:W-:Y:S04]  /*14f30*/  STL [R1+0x1d8], R219 ;  /* 0x0001d8db01007387 */ /* 0x000fe80000100800 */
[----:B------:R-:W-:Y:S04]  /*14f40*/  STL [R1+0x1ac], R100 ;  /* 0x0001ac6401007387 */ /* 0x000fe80000100800 */
[----:B------:R-:W-:Y:S04]  /*14f50*/  STL [R1+0x1b0], R103 ;  /* 0x0001b06701007387 */ /* 0x000fe80000100800 */
[----:B------:R-:W3:Y:S04]  /*14f60*/  LDL.64 R198, [R1+0x138] ;  /* 0x0001380001c67983 */ /* 0x000ee80000100a00 */
[----:B------:R-:W4:Y:S01]  /*14f70*/  LDL.LU R229, [R1+0x14c] ;  /* 0x00014c0001e57983 */ /* 0x000f220000300800 */
[C---:B------:R-:W-:Y:S01]  /*14f80*/  FMUL.FTZ R2, R103.reuse, UR36 ;  /* 0x0000002467027c20 */ /* 0x040fe20008410000 */
[----:B------:R-:W-:-:S04]  /*14f90*/  FSETP.NEU.FTZ.AND P1, PT, R103, -INF , PT ;  /* 0xff8000006700780b */ /* 0x000fc80003f3d000 */
[----:B------:R-:W-:-:S05]  /*14fa0*/  FSEL R2, R2, RZ, P1 ;  /* 0x000000ff02027208 */ /* 0x000fca0000800000 */
[----:B------:R-:W-:-:S04]  /*14fb0*/  FFMA.FTZ R4, R189, UR36, -R2 ;  /* 0x00000024bd047c23 */ /* 0x000fc80008010802 */
[----:B------:R1:W-:Y:S01]  /*14fc0*/  MUFU.EX2 R7, R4 ;  /* 0x0000000400077308 */ /* 0x0003e20000000800 */
[----:B------:R-:W-:-:S04]  /*14fd0*/  LOP3.LUT R3, R19, 0xffff, RZ, 0xc0, !PT ;  /* 0x0000ffff13037812 */ /* 0x000fc800078ec0ff */
[----:B------:R-:W-:Y:S01]  /*14fe0*/  SHF.R.U32.HI R3, RZ, 0x8, R3 ;  /* 0x00000008ff037819 */ /* 0x000fe20000011603 */
[----:B-1----:R-:W-:-:S04]  /*14ff0*/  FFMA.FTZ R4, R173, UR36, -R2 ;  /* 0x00000024ad047c23 */ /* 0x002fc80008010802 */
[----:B------:R-:W1:Y:S01]  /*15000*/  MUFU.EX2 R39, R4 ;  /* 0x0000000400277308 */ /* 0x000e620000000800 */
[----:B------:R-:W-:Y:S01]  /*15010*/  LOP3.LUT R3, R3, 0xffff, RZ, 0xc0, !PT ;  /* 0x0000ffff03037812 */ /* 0x000fe200078ec0ff */
        /* <DEDUP_REMOVED lines=13> */
[----:B------:R-:W-:-:S02]  /*150f0*/  LOP3.LUT R0, R19, 0xff, RZ, 0xc0, !PT ;  /* 0x000000ff13007812 */ /* 0x000fc400078ec0ff */
[----:B------:R-:W-:Y:S02]  /*15100*/  ISETP.LE.U32.AND P0, PT, R3, UR12, PT ;  /* 0x0000000c03007c0c */ /* 0x000fe4000bf03070 */
[----:B------:R-:W-:Y:S02]  /*15110*/  FSEL R3, R100, RZ, P2 ;  /* 0x000000ff64037208 */ /* 0x000fe40001000000 */
[----:B------:R-:W-:Y:S02]  /*15120*/  ISETP.LE.U32.AND P2, PT, R0, UR12, PT ;  /* 0x0000000c00007c0c */ /* 0x000fe4000bf43070 */
[----:B-1----:R-:W-:-:S04]  /*15130*/  F2FP.BF16.F32.PACK_AB R0, R39, R7 ;  /* 0x000000072700723e */ /* 0x002fc800000010ff */
[C---:B------:R-:W-:Y:S02]  /*15140*/  PRMT R42, R0.reuse, 0x7610, R42 ;  /* 0x00007610002a7816 */ /* 0x040fe4000000002a */
[----:B------:R-:W-:Y:S02]  /*15150*/  PRMT R28, R0, 0x7632, R28 ;  /* 0x00007632001c7816 */ /* 0x000fe4000000001c */
[----:B------:R-:W-:-:S03]  /*15160*/  PRMT R0, R19, 0x7632, R0 ;  /* 0x0000763213007816 */ /* 0x000fc60000000000 */
[----:B------:R-:W-:Y:S01]  /*15170*/  @!P2 HFMA2.BF16_V2 R10, -RZ.H0_H0, RZ.H0_H0, -R42.H0_H0 ;  /* 0x200000ffff0aa231 */ /* 0x000fe2000034092a */
[----:B------:R-:W-:Y:S02]  /*15180*/  LOP3.LUT R0, R0, 0xff, RZ, 0xc0, !PT ;  /* 0x000000ff00007812 */ /* 0x000fe400078ec0ff */
[----:B------:R-:W-:Y:S02]  /*15190*/  PRMT R222, R42, 0x5410, R28 ;  /* 0x000054102ade7816 */ /* 0x000fe4000000001c */
[----:B------:R-:W-:Y:S02]  /*151a0*/  @!P2 PRMT R42, R10, 0x5410, RZ ;  /* 0x000054100a2aa816 */ /* 0x000fe400000000ff */
[----:B------:R-:W-:Y:S01]  /*151b0*/  ISETP.LE.U32.AND P2, PT, R0, UR12, PT ;  /* 0x0000000c00007c0c */ /* 0x000fe2000bf43070 */
[----:B------:R-:W-:Y:S01]  /*151c0*/  MUFU.EX2 R6, R6 ;  /* 0x0000000600067308 */ /* 0x000fe20000000800 */
[----:B------:R-:W-:Y:S01]  /*151d0*/  FSEL R0, R103, RZ, P1 ;  /* 0x000000ff67007208 */ /* 0x000fe20000800000 */
[--C-:B------:R-:W-:Y:S01]  /*151e0*/  FFMA.FTZ R5, R180, UR36, -R2.reuse ;  /* 0x00000024b4057c23 */ /* 0x100fe20008010802 */
[----:B------:R-:W-:-:S05]  /*151f0*/  FFMA.FTZ R9, R177, UR36, -R2 ;  /* 0x00000024b1097c23 */ /* 0x000fca0008010802 */
[----:B------:R-:W1:Y:S01]  /*15200*/  MUFU.EX2 R61, R61 ;  /* 0x0000003d003d7308 */ /* 0x000e620000000800 */
[----:B------:R-:W-:Y:S01]  /*15210*/  FADD.FTZ R4, R212, -R0 ;  /* 0x80000000d4047221 */ /* 0x000fe20000010000 */
        /* <DEDUP_REMOVED lines=12> */
[----:B------:R-:W-:Y:S01]  /*152e0*/  FADD.FTZ R2, R213, -R3 ;  /* 0x80000003d5027221 */ /* 0x000fe20000010000 */
[----:B------:R-:W-:-:S03]  /*152f0*/  FMUL.FTZ R4, R4, UR36 ;  /* 0x0000002404047c20 */ /* 0x000fc60008410000 */
[----:B------:R-:W-:-:S03]  /*15300*/  FMUL.FTZ R2, R2, UR36 ;  /* 0x0000002402027c20 */ /* 0x000fc60008410000 */
[----:B------:R-:W-:Y:S01]  /*15310*/  MUFU.EX2 R4, R4 ;  /* 0x0000000400047308 */ /* 0x000fe20000000800 */
[----:B------:R-:W-:-:S07]  /*15320*/  SHF.R.U32.HI R0, RZ, 0x18, R19 ;  /* 0x00000018ff007819 */ /* 0x000fce0000011613 */
[----:B------:R1:W1:Y:S01]  /*15330*/  MUFU.EX2 R3, R2 ;  /* 0x0000000200037308 */ /* 0x0002620000000800 */
[----:B------:R-:W-:Y:S01]  /*15340*/  IMAD.WIDE.U32 R14, R13, -0x2daee0ad, RZ ;  /* 0xd2511f530d0e7825 */ /* 0x000fe200078e00ff */
[----:B------:R-:W-:-:S03]  /*15350*/  ISETP.LE.U32.AND P1, PT, R0, UR12, PT ;  /* 0x0000000c00007c0c */ /* 0x000fc6000bf23070 */
[----:B------:R-:W-:Y:S02]  /*15360*/  IMAD.MOV.U32 R0, RZ, RZ, R14 ;  /* 0x000000ffff007224 */ /* 0x000fe400078e000e */
[----:B------:R-:W-:Y:S01]  /*15370*/  @!P0 HFMA2.BF16_V2 R8, -RZ.H0_H0, RZ.H0_H0, -R28.H0_H0 ;  /* 0x200000ffff088231 */ /* 0x000fe2000034091c */
[----:B-1----:R-:W-:-:S04]  /*15380*/  F2FP.BF16.F32.PACK_AB R2, R61, R6 ;  /* 0x000000063d02723e */ /* 0x002fc800000010ff */
[C---:B------:R-:W-:Y:S02]  /*15390*/  PRMT R31, R2.reuse, 0x7610, R31 ;  /* 0x00007610021f7816 */ /* 0x040fe4000000001f */
[----:B------:R-:W-:-:S03]  /*153a0*/  PRMT R30, R2, 0x7632, R30 ;  /* 0x00007632021e7816 */ /* 0x000fc6000000001e */
[----:B------:R-:W-:Y:S01]  /*153b0*/  @!P2 HFMA2.BF16_V2 R11, -RZ.H0_H0, RZ.H0_H0, -R31.H0_H0 ;  /* 0x200000ffff0ba231 */ /* 0x000fe2000034091f */
[----:B------:R-:W-:Y:S01]  /*153c0*/  LOP3.LUT R38, R184, UR13, R15, 0x96, !PT ;  /* 0x0000000db8267c12 */ /* 0x000fe2000f8e960f */
[----:B------:R-:W-:Y:S01]  /*153d0*/  FFMA.FTZ R2, R207, R3, R6 ;  /* 0x00000003cf027223 */ /* 0x000fe20000010006 */
[----:B------:R-:W-:Y:S01]  /*153e0*/  LOP3.LUT R0, R0, 0xff, RZ, 0xc0, !PT ;  /* 0x000000ff00007812 */ /* 0x000fe200078ec0ff */
[----:B------:R-:W-:Y:S01]  /*153f0*/  MUFU.EX2 R184, R62 ;  /* 0x0000003e00b87308 */ /* 0x000fe20000000800 */
[----:B------:R-:W-:Y:S01]  /*15400*/  PRMT R226, R31, 0x5410, R30 ;  /* 0x000054101fe27816 */ /* 0x000fe2000000001e */
[----:B------:R-:W-:Y:S01]  /*15410*/  FFMA.FTZ R15, R204, R4, R7 ;  /* 0x00000004cc0f7223 */ /* 0x000fe20000010007 */
[----:B------:R-:W-:Y:S01]  /*15420*/  @!P2 PRMT R31, R11, 0x5410, RZ ;  /* 0x000054100b1fa816 */ /* 0x000fe200000000ff */
[----:B------:R-:W-:Y:S01]  /*15430*/  IMAD.WIDE.U32 R6, R59, -0x2daee0ad, RZ ;  /* 0xd2511f533b067825 */ /* 0x000fe200078e00ff */
[----:B------:R-:W-:-:S03]  /*15440*/  @!P0 PRMT R28, R8, 0x5410, RZ ;  /* 0x00005410081c8816 */ /* 0x000fc600000000ff */
[----:B------:R-:W-:Y:S01]  /*15450*/  MUFU.EX2 R62, R5 ;  /* 0x00000005003e7308 */ /* 0x000fe20000000800 */
[----:B------:R-:W-:Y:S01]  /*15460*/  IMAD.WIDE.U32 R10, R174, -0x2daee0ad, RZ ;  /* 0xd2511f53ae0a7825 */ /* 0x000fe200078e00ff */
[----:B------:R-:W-:-:S03]  /*15470*/  ISETP.LE.U32.AND P0, PT, R0, UR12, PT ;  /* 0x0000000c00007c0c */ /* 0x000fc6000bf03070 */
[----:B------:R-:W-:Y:S01]  /*15480*/  @!P1 HFMA2.BF16_V2 R12, -RZ.H0_H0, RZ.H0_H0, -R30.H0_H0 ;  /* 0x200000ffff0c9231 */ /* 0x000fe2000034091e */
[----:B------:R-:W-:Y:S02]  /*15490*/  PRMT R0, R38, 0x7632, R0 ;  /* 0x0000763226007816 */ /* 0x000fe40000000000 */
[----:B------:R-:W1:Y:S01]  /*154a0*/  MUFU.EX2 R207, R9 ;  /* 0x0000000900cf7308 */ /* 0x000e620000000800 */
[----:B------:R-:W-:Y:S02]  /*154b0*/  LOP3.LUT R6, R6, UR25, R11, 0x96, !PT ;  /* 0x0000001906067c12 */ /* 0x000fe4000f8e960b */
[----:B------:R-:W-:Y:S02]  /*154c0*/  LOP3.LUT R0, R0, 0xff, RZ, 0xc0, !PT ;  /* 0x000000ff00007812 */ /* 0x000fe400078ec0ff */
[----:B------:R-:W-:Y:S01]  /*154d0*/  @!P1 PRMT R30, R12, 0x5410, RZ ;  /* 0x000054100c1e9816 */ /* 0x000fe200000000ff */
[----:B------:R-:W-:Y:S01]  /*154e0*/  IMAD.WIDE.U32 R12, R6, -0x326172a9, RZ ;  /* 0xcd9e8d57060c7825 */ /* 0x000fe200078e00ff */
[----:B------:R-:W-:-:S02]  /*154f0*/  ISETP.LE.U32.AND P2, PT, R0, UR12, PT ;  /* 0x0000000c00007c0c */ /* 0x000fc4000bf43070 */
[----:B------:R-:W-:-:S04]  /*15500*/  PRMT R0, R186, 0x7771, RZ ;  /* 0x00007771ba007816 */ /* 0x000fc800000000ff */
[----:B------:R-:W-:Y:S02]  /*15510*/  ISETP.GT.U32.AND P1, PT, R0, UR12, PT ;  /* 0x0000000c00007c0c */ /* 0x000fe4000bf24070 */
[----:B-1----:R-:W-:-:S04]  /*15520*/  F2FP.BF16.F32.PACK_AB R0, R207, R62 ;  /* 0x0000003ecf00723e */ /* 0x002fc800000010ff */
[C---:B------:R-:W-:Y:S02]  /*15530*/  PRMT R41, R0.reuse, 0x7610, R41 ;  /* 0x0000761000297816 */ /* 0x040fe40000000029 */
[----:B------:R-:W-:Y:S02]  /*15540*/  PRMT R40, R0, 0x7632, R40 ;  /* 0x0000763200287816 */ /* 0x000fe40000000028 */
[----:B------:R-:W-:Y:S01]  /*15550*/  LOP3.LUT R0, R38, 0xffff, RZ, 0xc0, !PT ;  /* 0x0000ffff26007812 */ /* 0x000fe200078ec0ff */
[----:B------:R-:W-:-:S03]  /*15560*/  @!P3 HFMA2.BF16_V2 R24, -RZ.H0_H0, RZ.H0_H0, -R41.H0_H0 ;  /* 0x200000ffff18b231 */ /* 0x000fc60000340929 */
[----:B------:R-:W-:Y:S01]  /*15570*/  SHF.R.U32.HI R0, RZ, 0x8, R0 ;  /* 0x00000008ff007819 */ /* 0x000fe20000011600 */
[----:B------:R1:W-:Y:S01]  /*15580*/  MUFU.EX2 R204, R17 ;  /* 0x0000001100cc7308 */ /* 0x0003e20000000800 */
[----:B------:R-:W-:Y:S02]  /*15590*/  PRMT R26, R41, 0x5410, R40 ;  /* 0x00005410291a7816 */ /* 0x000fe40000000028 */
[----:B------:R-:W-:Y:S01]  /*155a0*/  LOP3.LUT R0, R0, 0xffff, RZ, 0xc0, !PT ;  /* 0x0000ffff00007812 */ /* 0x000fe200078ec0ff */
[----:B------:R-:W-:Y:S01]  /*155b0*/  @P1 HFMA2.BF16_V2 R25, -RZ.H0_H0, RZ.H0_H0, -R40.H0_H0 ;  /* 0x200000ffff191231 */ /* 0x000fe20000340928 */
[----:B------:R-:W-:Y:S02]  /*155c0*/  @!P3 PRMT R41, R24, 0x5410, RZ ;  /* 0x000054101829b816 */ /* 0x000fe400000000ff */
[----:B------:R-:W-:Y:S02]  /*155d0*/  ISETP.LE.U32.AND P3, PT, R0, UR12, PT ;  /* 0x0000000c00007c0c */ /* 0x000fe4000bf63070 */
[----:B------:R-:W-:Y:S01]  /*155e0*/  @P1 PRMT R40, R25, 0x5410, RZ ;  /* 0x0000541019281816 */ /* 0x000fe200000000ff */
[----:B------:R-:W1:Y:S08]  /*155f0*/  MUFU.EX2 R174, R55 ;  /* 0x0000003700ae7308 */ /* 0x000e700000000800 */
[----:B------:R-:W-:Y:S01]  /*15600*/  MUFU.EX2 R105, R105 ;  /* 0x0000006900697308 */ /* 0x000fe20000000800 */
[----:B------:R-:W-:Y:S01]  /*15610*/  FADD.FTZ R15, R39, R15 ;  /* 0x0000000f270f7221 */ /* 0x000fe20000010000 */
[----:B--2---:R-:W-:-:S05]  /*15620*/  LOP3.LUT R8, R202, UR31, R7, 0x96, !PT ;  /* 0x0000001fca087c12 */ /* 0x004fca000f8e9607 */
[----:B------:R-:W-:-:S03]  /*15630*/  IMAD.WIDE.U32 R8, R8, -0x326172a9, RZ ;  /* 0xcd9e8d5708087825 */ /* 0x000fc600078e00ff */
[----:B------:R-:W-:Y:S02]  /*15640*/  LOP3.LUT R8, R8, UR23, R13, 0x96, !PT ;  /* 0x0000001708087c12 */ /* 0x000fe4000f8e960d */
[----:B---3--:R-:W-:-:S03]  /*15650*/  LOP3.LUT R7, R198, UR30, R9, 0x96, !PT ;  /* 0x0000001ec6077c12 */ /* 0x008fc6000f8e9609 */
[----:B------:R-:W-:-:S04]  /*15660*/  IMAD.WIDE.U32 R8, R8, -0x2daee0ad, RZ ;  /* 0xd2511f5308087825 */ /* 0x000fc800078e00ff */
[----:B------:R-:W-:-:S03]  /*15670*/  IMAD.WIDE.U32 R6, R7, -0x2daee0ad, RZ ;  /* 0xd2511f5307067825 */ /* 0x000fc600078e00ff */
[----:B------:R-:W-:Y:S02]  /*15680*/  LOP3.LUT R16, R6, UR16, R9, 0x96, !PT ;  /* 0x0000001006107c12 */ /* 0x000fe4000f8e9609 */
[----:B------:R-:W-:-:S03]  /*15690*/  LOP3.LUT R20, R10, UR21, R7, 0x96, !PT ;  /* 0x000000150a147c12 */ /* 0x000fc6000f8e9607 */
[----:B-1----:R-:W-:-:S04]  /*156a0*/  IMAD.WIDE.U32 R16, R16, -0x326172a9, RZ ;  /* 0xcd9e8d5710107825 */ /* 0x002fc800078e00ff */
[----:B------:R-:W-:Y:S01]  /*156b0*/  FADD.FTZ R7, R61, R2 ;  /* 0x000000023d077221 */ /* 0x000fe20000010000 */
[----:B------:R-:W-:Y:S02]  /*156c0*/  FSEL R2, R102, RZ, P4 ;  /* 0x000000ff66027208 */ /* 0x000fe40002000000 */
[----:B------:R-:W-:-:S04]  /*156d0*/  PRMT R0, R16, 0x7771, RZ ;  /* 0x0000777110007816 */ /* 0x000fc800000000ff */
[----:B------:R-:W-:Y:S01]  /*156e0*/  ISETP.GT.U32.AND P1, PT, R0, UR12, PT ;  /* 0x0000000c00007c0c */ /* 0x000fe2000bf24070 */
[----:B------:R-:W-:Y:S01]  /*156f0*/  FADD.FTZ R0, R230, -R2 ;  /* 0x80000002e6007221 */ /* 0x000fe20000010000 */
[----:B------:R-:W-:-:S04]  /*15700*/  PRMT R2, R186, 0x7772, RZ ;  /* 0x00007772ba027816 */ /* 0x000fc800000000ff */
[----:B------:R-:W-:Y:S01]  /*15710*/  ISETP.GT.U32.AND P4, PT, R2, UR12, PT ;  /* 0x0000000c02007c0c */ /* 0x000fe2000bf84070 */
[----:B------:R-:W-:-:S06]  /*15720*/  FMUL.FTZ R2, R0, UR36 ;  /* 0x0000002400027c20 */ /* 0x000fcc0008410000 */
[----:B------:R-:W4:Y:S01]  /*15730*/  MUFU.EX2 R2, R2 ;  /* 0x0000000200027308 */ /* 0x000f220000000800 */
[----:B------:R-:W-:Y:S01]  /*15740*/  F2FP.BF16.F32.PACK_AB R0, R174, R184 ;  /* 0x000000b8ae00723e */ /* 0x000fe200000010ff */
[----:B------:R-:W-:Y:S03]  /*15750*/  STL [R1+0x1b4], R102 ;  /* 0x0001b46601007387 */ /* 0x000fe60000100800 */
[C---:B------:R-:W-:Y:S02]  /*15760*/  PRMT R39, R0.reuse, 0x7610, R39 ;  /* 0x0000761000277816 */ /* 0x040fe40000000027 */
[----:B------:R-:W-:Y:S01]  /*15770*/  PRMT R249, R0, 0x7632, R249 ;  /* 0x0000763200f97816 */ /* 0x000fe200000000f9 */
[----:B----4-:R-:W-:Y:S02]  /*15780*/  FFMA.FTZ R0, R229, R2, R105 ;  /* 0x00000002e5007223 */ /* 0x010fe40000010069 */
[----:B------:R-:W2:Y:S01]  /*15790*/  LDL.LU R229, [R1+0x148] ;  /* 0x0001480001e57983 */ /* 0x000ea20000300800 */
[----:B------:R-:W-:Y:S08]  /*157a0*/  MUFU.EX2 R65, R65 ;  /* 0x0000004100417308 */ /* 0x000ff00000000800 */
[----:B------:R-:W1:Y:S08]  /*157b0*/  MUFU.EX2 R57, R57 ;  /* 0x0000003900397308 */ /* 0x000e700000000800 */
[----:B------:R-:W3:Y:S01]  /*157c0*/  MUFU.EX2 R10, R64 ;  /* 0x00000040000a7308 */ /* 0x000ee20000000800 */
[----:B------:R-:W-:-:S02]  /*157d0*/  PRMT R6, R186, 0x7773, RZ ;  /* 0x00007773ba067816 */ /* 0x000fc400000000ff */
[----:B-1----:R-:W-:-:S05]  /*157e0*/  F2FP.BF16.F32.PACK_AB R5, R57, R65 ;  /* 0x000000413905723e */ /* 0x002fca00000010ff */
[----:B------:R-:W-:Y:S02]  /*157f0*/  @P1 HFMA2.BF16_V2 R36, -RZ.H0_H0, RZ.H0_H0, -R5.H1_H1 ;  /* 0x200000ffff241231 */ /* 0x000fe40000360905 */
[----:B---3--:R-:W-:Y:S01]  /*15800*/  FADD.FTZ R0, R10, R0 ;  /* 0x000000000a007221 */ /* 0x008fe20000010000 */
[----:B------:R-:W-:-:S03]  /*15810*/  PRMT R33, R5, 0x7632, R33 ;  /* 0x0000763205217816 */ /* 0x000fc60000000021 */
[----:B------:R-:W-:Y:S01]  /*15820*/  FADD.FTZ R13, R65, R0 ;  /* 0x00000000410d7221 */ /* 0x000fe20000010000 */
[----:B------:R-:W-:Y:S01]  /*15830*/  FSEL R0, R101, RZ, P5 ;  /* 0x000000ff65007208 */ /* 0x000fe20002800000 */
[----:B------:R-:W-:Y:S01]  /*15840*/  @P4 HFMA2.BF16_V2 R37, -RZ.H0_H0, RZ.H0_H0, -R39.H0_H0 ;  /* 0x200000ffff254231 */ /* 0x000fe20000340927 */
[----:B------:R-:W-:Y:S02]  /*15850*/  @P1 PRMT R33, R36, 0x5410, RZ ;  /* 0x0000541024211816 */ /* 0x000fe400000000ff */
[----:B------:R-:W-:Y:S01]  /*15860*/  ISETP.GT.U32.AND P1, PT, R6, UR12, PT ;  /* 0x0000000c06007c0c */ /* 0x000fe2000bf24070 */
[----:B------:R-:W-:Y:S01]  /*15870*/  FADD.FTZ R6, R252, -R0 ;  /* 0x80000000fc067221 */ /* 0x000fe20000010000 */
[----:B------:R-:W-:Y:S01]  /*15880*/  LOP3.LUT R0, R38, 0xff, RZ, 0xc0, !PT ;  /* 0x000000ff26007812 */ /* 0x000fe200078ec0ff */
[----:B------:R-:W-:Y:S01]  /*15890*/  MUFU.EX2 R212, R58 ;  /* 0x0000003a00d47308 */ /* 0x000fe20000000800 */
[----:B------:R-:W-:Y:S02]  /*158a0*/  PRMT R216, R39, 0x5410, R249 ;  /* 0x0000541027d87816 */ /* 0x000fe400000000f9 */
[----:B------:R-:W-:-:S02]  /*158b0*/  @P4 PRMT R39, R37, 0x5410, RZ ;  /* 0x0000541025274816 */ /* 0x000fc400000000ff */
[----:B------:R-:W-:Y:S01]  /*158c0*/  ISETP.LE.U32.AND P4, PT, R0, UR12, PT ;  /* 0x0000000c00007c0c */ /* 0x000fe2000bf83070 */
[----:B------:R-:W-:Y:S02]  /*158d0*/  FMUL.FTZ R0, R6, UR36 ;  /* 0x0000002406007c20 */ /* 0x000fe40008410000 */
[----:B------:R1:W-:Y:S08]  /*158e0*/  MUFU.EX2 R59, R23 ;  /* 0x00000017003b7308 */ /* 0x0003f00000000800 */
[----:B------:R-:W3:Y:S08]  /*158f0*/  MUFU.EX2 R58, R21 ;  /* 0x00000015003a7308 */ /* 0x000ef00000000800 */
[----:B------:R-:W4:Y:S08]  /*15900*/  MUFU.EX2 R213, R48 ;  /* 0x0000003000d57308 */ /* 0x000f300000000800 */
[----:B------:R-:W-:Y:S08]  /*15910*/  MUFU.EX2 R176, R176 ;  /* 0x000000b000b07308 */ /* 0x000ff00000000800 */
[----:B------:R-:W2:Y:S01]  /*15920*/  MUFU.EX2 R0, R0 ;  /* 0x0000000000007308 */ /* 0x000ea20000000800 */
[----:B-1----:R-:W-:Y:S01]  /*15930*/  FADD.FTZ R23, R184, R7 ;  /* 0x00000007b8177221 */ /* 0x002fe20000010000 */
[----:B---3--:R-:W-:-:S06]  /*15940*/  F2FP.BF16.F32.PACK_AB R7, R58, R59 ;  /* 0x0000003b3a07723e */ /* 0x008fcc00000010ff */
[----:B------:R-:W1:Y:S01]  /*15950*/  MUFU.EX2 R104, R104 ;  /* 0x0000006800687308 */ /* 0x000e620000000800 */
[----:B------:R-:W-:-:S07]  /*15960*/  PRMT R247, R7, 0x7632, R247 ;  /* 0x0000763207f77816 */ /* 0x000fce00000000f7 */
[----:B------:R-:W3:Y:S01]  /*15970*/  MUFU.EX2 R172, R172 ;  /* 0x000000ac00ac7308 */ /* 0x000ee20000000800 */
[----:B----4-:R-:W-:Y:S02]  /*15980*/  F2FP.BF16.F32.PACK_AB R6, R213, R204 ;  /* 0x000000ccd506723e */ /* 0x010fe400000010ff */
[----:B------:R-:W-:-:S05]  /*15990*/  PRMT R248, R7, 0x7610, R248 ;  /* 0x0000761007f87816 */ /* 0x000fca00000000f8 */
[----:B------:R-:W4:Y:S01]  /*159a0*/  MUFU.EX2 R52, R52 ;  /* 0x0000003400347308 */ /* 0x000f220000000800 */
[----:B------:R-:W-:Y:S01]  /*159b0*/  @!P3 HFMA2.BF16_V2 R63, -RZ.H0_H0, RZ.H0_H0, -R247.H0_H0 ;  /* 0x200000ffff3fb231 */ /* 0x000fe200003409f7 */
[C---:B------:R-:W-:Y:S02]  /*159c0*/  PRMT R246, R6.reuse, 0x7610, R246 ;  /* 0x0000761006f67816 */ /* 0x040fe400000000f6 */
[----:B------:R-:W-:Y:S02]  /*159d0*/  PRMT R245, R6, 0x7632, R245 ;  /* 0x0000763206f57816 */ /* 0x000fe400000000f5 */
[----:B------:R-:W-:Y:S02]  /*159e0*/  SHF.R.U32.HI R6, RZ, 0x18, R38 ;  /* 0x00000018ff067819 */ /* 0x000fe40000011626 */
[----:B------:R-:W-:Y:S02]  /*159f0*/  PRMT R32, R248, 0x5410, R247 ;  /* 0x00005410f8207816 */ /* 0x000fe400000000f7 */
[----:B------:R-:W-:-:S02]  /*15a00*/  F2FP.BF16.F32.PACK_AB R10, R10, R105 ;  /* 0x000000690a0a723e */ /* 0x000fc400000010ff */
[----:B------:R-:W-:Y:S01]  /*15a10*/  @!P3 PRMT R247, R63, 0x5410, RZ ;  /* 0x000054103ff7b816 */ /* 0x000fe200000000ff */
[----:B------:R-:W4:Y:S01]  /*15a20*/  MUFU.EX2 R105, R175 ;  /* 0x000000af00697308 */ /* 0x000f220000000800 */
[----:B------:R-:W-:Y:S01]  /*15a30*/  ISETP.LE.U32.AND P3, PT, R6, UR12, PT ;  /* 0x0000000c06007c0c */ /* 0x000fe2000bf63070 */
[----:B------:R-:W-:Y:S02]  /*15a40*/  IMAD.MOV.U32 R195, RZ, RZ, R210 ;  /* 0x000000ffffc37224 */ /* 0x000fe400078e00d2 */
[----:B------:R-:W-:-:S04]  /*15a50*/  @!P2 HFMA2.BF16_V2 R54, -RZ.H0_H0, RZ.H0_H0, -R246.H0_H0 ;  /* 0x200000ffff36a231 */ /* 0x000fc800003409f6 */
[----:B------:R-:W-:Y:S01]  /*15a60*/  MUFU.EX2 R184, R66 ;  /* 0x0000004200b87308 */ /* 0x000fe20000000800 */
[----:B------:R-:W-:Y:S01]  /*15a70*/  PRMT R63, R246, 0x5410, R245 ;  /* 0x00005410f63f7816 */ /* 0x000fe200000000f5 */
[----:B------:R-:W-:-:S06]  /*15a80*/  @P1 HFMA2.BF16_V2 R49, -RZ.H0_H0, RZ.H0_H0, -R249.H0_H0 ;  /* 0x200000ffff311231 */ /* 0x000fcc00003409f9 */
[----:B------:R-:W4:Y:S01]  /*15a90*/  MUFU.EX2 R210, R60 ;  /* 0x0000003c00d27308 */ /* 0x000f220000000800 */
[----:B------:R-:W-:Y:S02]  /*15aa0*/  @!P2 PRMT R246, R54, 0x5410, RZ ;  /* 0x0000541036f6a816 */ /* 0x000fe400000000ff */
[----:B------:R-:W-:Y:S01]  /*15ab0*/  @P1 PRMT R249, R49, 0x5410, RZ ;  /* 0x0000541031f91816 */ /* 0x000fe200000000ff */
[----:B------:R-:W-:Y:S01]  /*15ac0*/  @!P3 HFMA2.BF16_V2 R106, -RZ.H0_H0, RZ.H0_H0, -R245.H0_H0 ;  /* 0x200000ffff6ab231 */ /* 0x000fe200003409f5 */
[----:B------:R-:W-:Y:S04]  /*15ad0*/  STL [R1+0x1b8], R101 ;  /* 0x0001b86501007387 */ /* 0x000fe80000100800 */
[----:B------:R-:W-:Y:S01]  /*15ae0*/  @!P3 PRMT R245, R106, 0x5410, RZ ;  /* 0x000054106af5b816 */ /* 0x000fe200000000ff */
[----:B------:R1:W-:Y:S01]  /*15af0*/  STL [R1+0x1bc], R249 ;  /* 0x0001bcf901007387 */ /* 0x0003e20000100800 */
[----:B------:R-:W-:-:S03]  /*15b00*/  IMAD.WIDE.U32 R20, R20, -0x326172a9, RZ ;  /* 0xcd9e8d5714147825 */ /* 0x000fc600078e00ff */
[----:B------:R-:W-:Y:S02]  /*15b10*/  LOP3.LUT R20, R20, UR15, R17, 0x96, !PT ;  /* 0x0000000f14147c12 */ /* 0x000fe4000f8e9611 */
[----:B------:R-:W-:Y:S01]  /*15b20*/  LOP3.LUT R36, R12, UR17, R21, 0x96, !PT ;  /* 0x000000110c247c12 */ /* 0x000fe2000f8e9615 */
[----:B-1----:R-:W-:-:S04]  /*15b30*/  IMAD.MOV.U32 R249, RZ, RZ, R223 ;  /* 0x000000fffff97224 */ /* 0x002fc800078e00df */
[----:B------:R-:W-:-:S04]  /*15b40*/  IMAD.WIDE.U32 R36, R36, -0x2daee0ad, RZ ;  /* 0xd2511f5324247825 */ /* 0x000fc800078e00ff */
[----:B------:R-:W-:Y:S01]  /*15b50*/  FADD.FTZ R48, R62, R15 ;  /* 0x0000000f3e307221 */ /* 0x000fe20000010000 */
[----:B------:R-:W-:Y:S01]  /*15b60*/  MUFU.EX2 R12, R178 ;  /* 0x000000b2000c7308 */ /* 0x000fe20000000800 */
[----:B------:R-:W-:Y:S01]  /*15b70*/  IMAD.MOV.U32 R65, RZ, RZ, R225 ;  /* 0x000000ffff417224 */ /* 0x000fe200078e00e1 */
[----:B------:R-:W-:-:S06]  /*15b80*/  LOP3.LUT R37, R8, UR13, R37, 0x96, !PT ;  /* 0x0000000d08257c12 */ /* 0x000fcc000f8e9625 */
[----:B------:R-:W1:Y:S01]  /*15b90*/  MUFU.EX2 R15, R179 ;  /* 0x000000b3000f7308 */ /* 0x000e620000000800 */
[----:B------:R-:W-:Y:S01]  /*15ba0*/  @!P4 HFMA2.BF16_V2 R67, -RZ.H0_H0, RZ.H0_H0, -R248.H0_H0 ;  /* 0x200000ffff43c231 */ /* 0x000fe200003409f8 */
[----:B------:R-:W-:-:S04]  /*15bb0*/  PRMT R9, R14, 0x7773, RZ ;  /* 0x000077730e097816 */ /* 0x000fc800000000ff */
[----:B------:R-:W-:Y:S02]  /*15bc0*/  @!P4 PRMT R248, R67, 0x5410, RZ ;  /* 0x0000541043f8c816 */ /* 0x000fe400000000ff */
[----:B------:R-:W-:Y:S01]  /*15bd0*/  ISETP.GT.U32.AND P4, PT, R9, UR12, PT ;  /* 0x0000000c09007c0c */ /* 0x000fe2000bf84070 */
[----:B------:R-:W-:Y:S08]  /*15be0*/  MUFU.EX2 R8, R50 ;  /* 0x0000003200087308 */ /* 0x000ff00000000800 */
[----:B------:R-:W1:Y:S01]  /*15bf0*/  MUFU.EX2 R9, R56 ;  /* 0x0000003800097308 */ /* 0x000e620000000800 */
[----:B------:R1:W-:Y:S01]  /*15c00*/  STL [R1+0x1c0], R248 ;  /* 0x0001c0f801007387 */ /* 0x0003e20000100800 */
[----:B--2---:R-:W-:-:S04]  /*15c10*/  FFMA.FTZ R7, R229, R0, R176 ;  /* 0x00000000e5077223 */ /* 0x004fc800000100b0 */
[----:B------:R-:W-:-:S04]  /*15c20*/  FADD.FTZ R7, R104, R7 ;  /* 0x0000000768077221 */ /* 0x000fc80000010000 */
[----:B---3--:R-:W-:-:S04]  /*15c30*/  FADD.FTZ R6, R172, R7 ;  /* 0x00000007ac067221 */ /* 0x008fc80000010000 */
[----:B----4-:R-:W-:Y:S01]  /*15c40*/  FADD.FTZ R11, R52, R6 ;  /* 0x00000006340b7221 */ /* 0x010fe20000010000 */
[----:B------:R-:W-:-:S04]  /*15c50*/  PRMT R6, R14, 0x7771, RZ ;  /* 0x000077710e067816 */ /* 0x000fc800000000ff */
[----:B------:R-:W-:Y:S02]  /*15c60*/  ISETP.GT.U32.AND P2, PT, R6, UR12, PT ;  /* 0x0000000c06007c0c */ /* 0x000fe4000bf44070 */
[----:B------:R-:W-:-:S04]  /*15c70*/  PRMT R6, R14, 0x7772, RZ ;  /* 0x000077720e067816 */ /* 0x000fc800000000ff */
[----:B------:R-:W-:Y:S02]  /*15c80*/  ISETP.GT.U32.AND P1, PT, R6, UR12, PT ;  /* 0x0000000c06007c0c */ /* 0x000fe4000bf24070 */
[----:B------:R-:W-:Y:S02]  /*15c90*/  F2FP.BF16.F32.PACK_AB R6, R105, R212 ;  /* 0x000000d46906723e */ /* 0x000fe400000010ff */
[----:B------:R-:W-:Y:S02]  /*15ca0*/  F2FP.BF16.F32.PACK_AB R7, R210, R184 ;  /* 0x000000b8d207723e */ /* 0x000fe400000010ff */
[C---:B------:R-:W-:Y:S02]  /*15cb0*/  PRMT R224, R6.reuse, 0x7610, R224 ;  /* 0x0000761006e07816 */ /* 0x040fe400000000e0 */
[----:B------:R-:W-:Y:S01]  /*15cc0*/  PRMT R218, R6, 0x7632, R218 ;  /* 0x0000763206da7816 */ /* 0x000fe200000000da */
[----:B------:R-:W-:Y:S01]  /*15cd0*/  IMAD.MOV.U32 R6, RZ, RZ, R16 ;  /* 0x000000ffff067224 */ /* 0x000fe200078e0010 */
[----:B------:R-:W-:-:S04]  /*15ce0*/  PRMT R227, R7, 0x7632, R227 ;  /* 0x0000763207e37816 */ /* 0x000fc800000000e3 */
[----:B------:R-:W-:Y:S01]  /*15cf0*/  LOP3.LUT R6, R6, 0xff, RZ, 0xc0, !PT ;  /* 0x000000ff06067812 */ /* 0x000fe200078ec0ff */
[----:B------:R-:W-:Y:S01]  /*15d00*/  @P2 HFMA2.BF16_V2 R173, -RZ.H0_H0, RZ.H0_H0, -R227.H0_H0 ;  /* 0x200000ffffad2231 */ /* 0x000fe200003409e3 */
[----:B------:R-:W-:Y:S02]  /*15d10*/  PRMT R244, R7, 0x7610, R244 ;  /* 0x0000761007f47816 */ /* 0x000fe400000000f4 */
[----:B------:R-:W-:Y:S02]  /*15d20*/  ISETP.LE.U32.AND P3, PT, R6, UR12, PT ;  /* 0x0000000c06007c0c */ /* 0x000fe4000bf63070 */
[----:B------:R-:W-:Y:S01]  /*15d30*/  PRMT R6, R16, 0x7772, RZ ;  /* 0x0000777210067816 */ /* 0x000fe200000000ff */
[----:B------:R-:W-:Y:S01]  /*15d40*/  @!P0 HFMA2.BF16_V2 R177, -RZ.H0_H0, RZ.H0_H0, -R244.H0_H0 ;  /* 0x200000ffffb18231 */ /* 0x000fe200003409f4 */
[----:B------:R-:W-:Y:S02]  /*15d50*/  PRMT R223, R244, 0x5410, R227 ;  /* 0x00005410f4df7816 */ /* 0x000fe400000000e3 */
[----:B------:R-:W-:-:S02]  /*15d60*/  @P2 PRMT R227, R173, 0x5410, RZ ;  /* 0x00005410ade32816 */ /* 0x000fc400000000ff */
[----:B------:R-:W-:Y:S02]  /*15d70*/  ISETP.GT.U32.AND P2, PT, R6, UR12, PT ;  /* 0x0000000c06007c0c */ /* 0x000fe4000bf44070 */
[----:B------:R-:W-:Y:S02]  /*15d80*/  PRMT R6, R16, 0x7773, RZ ;  /* 0x0000777310067816 */ /* 0x000fe400000000ff */
[----:B------:R-:W-:Y:S02]  /*15d90*/  @!P0 PRMT R244, R177, 0x5410, RZ ;  /* 0x00005410b1f48816 */ /* 0x000fe400000000ff */
[----:B------:R-:W-:Y:S02]  /*15da0*/  ISETP.GT.U32.AND P0, PT, R6, UR12, PT ;  /* 0x0000000c06007c0c */ /* 0x000fe4000bf04070 */
[----:B------:R-:W-:Y:S01]  /*15db0*/  LOP3.LUT R6, R20, 0xffff, RZ, 0xc0, !PT ;  /* 0x0000ffff14067812 */ /* 0x000fe200078ec0ff */
[----:B------:R-:W-:Y:S01]  /*15dc0*/  @P1 HFMA2.BF16_V2 R107, -RZ.H0_H0, RZ.H0_H0, -R224.H0_H0 ;  /* 0x200000ffff6b1231 */ /* 0x000fe200003409e0 */
[----:B------:R-:W-:-:S02]  /*15dd0*/  F2FP.BF16.F32.PACK_AB R52, R52, R172 ;  /* 0x000000ac3434723e */ /* 0x000fc400000010ff */
[----:B------:R-:W-:Y:S02]  /*15de0*/  SHF.R.U32.HI R6, RZ, 0x8, R6 ;  /* 0x00000008ff067819 */ /* 0x000fe40000011606 */
[----:B------:R-:W-:Y:S02]  /*15df0*/  PRMT R225, R224, 0x5410, R218 ;  /* 0x00005410e0e17816 */ /* 0x000fe400000000da */
[----:B------:R-:W-:Y:S02]  /*15e00*/  LOP3.LUT R6, R6, 0xffff, RZ, 0xc0, !PT ;  /* 0x0000ffff06067812 */ /* 0x000fe400078ec0ff */
[----:B------:R-:W-:Y:S01]  /*15e10*/  @P1 PRMT R224, R107, 0x5410, RZ ;  /* 0x000054106be01816 */ /* 0x000fe200000000ff */
[----:B------:R-:W-:Y:S01]  /*15e20*/  @P0 HFMA2.BF16_V2 R180, -RZ.H0_H0, RZ.H0_H0, -R52.H1_H1 ;  /* 0x200000ffffb40231 */ /* 0x000fe20000360934 */
[----:B------:R-:W-:Y:S02]  /*15e30*/  ISETP.LE.U32.AND P1, PT, R6, UR12, PT ;  /* 0x0000000c06007c0c */ /* 0x000fe4000bf23070 */
[----:B------:R-:W-:-:S02]  /*15e40*/  LOP3.LUT R6, R37, 0xff, RZ, 0xc0, !PT ;  /* 0x000000ff25067812 */ /* 0x000fc400078ec0ff */
[----:B------:R-:W-:Y:S02]  /*15e50*/  PRMT R54, R52, 0x7632, R54 ;  /* 0x0000763234367816 */ /* 0x000fe40000000036 */
[----:B------:R-:W-:Y:S02]  /*15e60*/  @P0 PRMT R54, R180, 0x5410, RZ ;  /* 0x00005410b4360816 */ /* 0x000fe400000000ff */
[----:B------:R-:W-:Y:S02]  /*15e70*/  ISETP.LE.U32.AND P0, PT, R6, UR12, PT ;  /* 0x0000000c06007c0c */ /* 0x000fe4000bf03070 */
[----:B------:R-:W-:Y:S02]  /*15e80*/  PRMT R7, R20, 0x7632, R7 ;  /* 0x0000763214077816 */ /* 0x000fe40000000007 */
[----:B------:R-:W-:Y:S02]  /*15e90*/  LOP3.LUT R6, R37, 0xffff, RZ, 0xc0, !PT ;  /* 0x0000ffff25067812 */ /* 0x000fe400078ec0ff */
[----:B------:R-:W-:-:S02]  /*15ea0*/  LOP3.LUT R7, R7, 0xff, RZ, 0xc0, !PT ;  /* 0x000000ff07077812 */ /* 0x000fc400078ec0ff */
[----:B------:R-:W-:Y:S01]  /*15eb0*/  SHF.R.U32.HI R6, RZ, 0x8, R6 ;  /* 0x00000008ff067819 */ /* 0x000fe20000011606 */
[----:B------:R-:W-:Y:S01]  /*15ec0*/  @P2 HFMA2.BF16_V2 R181, -RZ.H0_H0, RZ.H0_H0, -R52.H0_H0 ;  /* 0x200000ffffb52231 */ /* 0x000fe20000340934 */
[----:B------:R-:W-:Y:S02]  /*15ed0*/  ISETP.LE.U32.AND P5, PT, R7, UR12, PT ;  /* 0x0000000c07007c0c */ /* 0x000fe4000bfa3070 */
[----:B------:R-:W-:Y:S02]  /*15ee0*/  LOP3.LUT R6, R6, 0xffff, RZ, 0xc0, !PT ;  /* 0x0000ffff06067812 */ /* 0x000fe400078ec0ff */
[----:B------:R-:W-:Y:S02]  /*15ef0*/  F2FP.BF16.F32.PACK_AB R7, R104, R176 ;  /* 0x000000b06807723e */ /* 0x000fe400000010ff */
[----:B------:R-:W-:Y:S02]  /*15f00*/  PRMT R194, R52, 0x7610, R194 ;  /* 0x0000761034c27816 */ /* 0x000fe400000000c2 */
[----:B-1----:R-:W-:-:S02]  /*15f10*/  F2FP.BF16.F32.PACK_AB R104, R15, R12 ;  /* 0x0000000c0f68723e */ /* 0x002fc400000010ff */
[----:B------:R-:W-:Y:S02]  /*15f20*/  @P2 PRMT R194, R181, 0x5410, RZ ;  /* 0x00005410b5c22816 */ /* 0x000fe400000000ff */
[----:B------:R-:W-:Y:S02]  /*15f30*/  ISETP.LE.U32.AND P2, PT, R6, UR12, PT ;  /* 0x0000000c06007c0c */ /* 0x000fe4000bf43070 */
[----:B------:R-:W-:Y:S01]  /*15f40*/  PRMT R6, R37, 0x7632, R6 ;  /* 0x0000763225067816 */ /* 0x000fe20000000006 */
[----:B------:R-:W-:Y:S01]  /*15f50*/  @!P0 HFMA2.BF16_V2 R188, -RZ.H0_H0, RZ.H0_H0, -R104.H0_H0 ;  /* 0x200000ffffbc8231 */ /* 0x000fe20000340968 */
[----:B------:R-:W-:Y:S02]  /*15f60*/  PRMT R192, R104, 0x7610, R192 ;  /* 0x0000761068c07816 */ /* 0x000fe400000000c0 */
[----:B------:R-:W-:Y:S02]  /*15f70*/  LOP3.LUT R6, R6, 0xff, RZ, 0xc0, !PT ;  /* 0x000000ff06067812 */ /* 0x000fe400078ec0ff */
[----:B------:R-:W-:-:S02]  /*15f80*/  @!P0 PRMT R192, R188, 0x5410, RZ ;  /* 0x00005410bcc08816 */ /* 0x000fc400000000ff */
[----:B------:R-:W-:Y:S01]  /*15f90*/  ISETP.LE.U32.AND P0, PT, R6, UR12, PT ;  /* 0x0000000c06007c0c */ /* 0x000fe2000bf03070 */
[-C--:B------:R-:W-:Y:S01]  /*15fa0*/  FMUL.FTZ R248, R98, R3.reuse ;  /* 0x0000000362f87220 */ /* 0x080fe20000410000 */
[----:B------:R-:W-:Y:S01]  /*15fb0*/  MOV R61, R228 ;  /* 0x000000e4003d7202 */ /* 0x000fe20000000f00 */
[----:B------:R-:W-:Y:S01]  /*15fc0*/  IMAD.MOV.U32 R64, RZ, RZ, R26 ;  /* 0x000000ffff407224 */ /* 0x000fe200078e001a */
[----:B------:R-:W-:Y:S01]  /*15fd0*/  F2FP.BF16.F32.PACK_AB R98, R9, R8 ;  /* 0x000000080962723e */ /* 0x000fe200000010ff */
[----:B------:R-:W-:Y:S01]  /*15fe0*/  FMUL.FTZ R236, R156, R4 ;  /* 0x000000049cec7220 */ /* 0x000fe20000410000 */
[----:B------:R-:W-:Y:S01]  /*15ff0*/  MOV R6, R54 ;  /* 0x0000003600067202 */ /* 0x000fe20000000f00 */
[-C--:B------:R-:W-:Y:S01]  /*16000*/  FMUL.FTZ R237, R157, R4.reuse ;  /* 0x000000049ded7220 */ /* 0x080fe20000410000 */
[----:B------:R-:W-:Y:S01]  /*16010*/  FMUL.FTZ R231, R167, R3 ;  /* 0x00000003a7e77220 */ /* 0x000fe20000410000 */
[----:B------:R-:W-:Y:S02]  /*16020*/  IMAD.MOV.U32 R66, RZ, RZ, R65 ;  /* 0x000000ffff427224 */ /* 0x000fe400078e0041 */
[----:B------:R-:W-:Y:S01]  /*16030*/  FMUL.FTZ R228, R164, R4 ;  /* 0x00000004a4e47220 */ /* 0x000fe20000410000 */
[----:B------:R-:W-:-:S02]  /*16040*/  IMAD.MOV.U32 R54, RZ, RZ, R64 ;  /* 0x000000ffff367224 */ /* 0x000fc400078e0040 */
[-C--:B------:R-:W-:Y:S01]  /*16050*/  FMUL.FTZ R229, R165, R4.reuse ;  /* 0x00000004a5e57220 */ /* 0x080fe20000410000 */
[-C--:B------:R-:W-:Y:S01]  /*16060*/  FMUL.FTZ R232, R160, R4.reuse ;  /* 0x00000004a0e87220 */ /* 0x080fe20000410000 */
[-C--:B------:R-:W-:Y:S01]  /*16070*/  FMUL.FTZ R233, R161, R4.reuse ;  /* 0x00000004a1e97220 */ /* 0x080fe20000410000 */
[-C--:B------:R-:W-:Y:S01]  /*16080*/  FMUL.FTZ R55, R144, R4.reuse ;  /* 0x0000000490377220 */ /* 0x080fe20000410000 */
[-C--:B------:R-:W-:Y:S01]  /*16090*/  FMUL.FTZ R219, R145, R4.reuse ;  /* 0x0000000491db7220 */ /* 0x080fe20000410000 */
[-C--:B------:R-:W-:Y:S01]  /*160a0*/  FMUL.FTZ R157, R140, R4.reuse ;  /* 0x000000048c9d7220 */ /* 0x080fe20000410000 */
[----:B------:R-:W-:Y:S01]  /*160b0*/  FMUL.FTZ R156, R141, R4 ;  /* 0x000000048d9c7220 */ /* 0x000fe20000410000 */
[----:B------:R-:W-:Y:S02]  /*160c0*/  IMAD.MOV.U32 R167, RZ, RZ, R61 ;  /* 0x000000ffffa77224 */ /* 0x000fe400078e003d */
[-C--:B------:R-:W-:Y:S01]  /*160d0*/  FMUL.FTZ R64, R116, R2.reuse ;  /* 0x0000000274407220 */ /* 0x080fe20000410000 */
[----:B------:R-:W-:Y:S01]  /*160e0*/  FMUL.FTZ R65, R117, R2 ;  /* 0x0000000275417220 */ /* 0x000fe20000410000 */
[----:B------:R-:W-:-:S02]  /*160f0*/  @!P0 HFMA2.BF16_V2 R44, -RZ.H0_H0, RZ.H0_H0, -R98.H0_H0 ;  /* 0x200000ffff2c8231 */ /* 0x000fc40000340962 */
        /* <DEDUP_REMOVED lines=22> */
[----:B------:R-:W-:-:S02]  /*16260*/  SHF.R.U32.HI R2, RZ, 0x18, R37 ;  /* 0x00000018ff027819 */ /* 0x000fc40000011625 */
[----:B------:R-:W-:Y:S01]  /*16270*/  MOV R67, R209 ;  /* 0x000000d100437202 */ /* 0x000fe20000000f00 */
[-C--:B------:R-:W-:Y:S01]  /*16280*/  FMUL.FTZ R49, R84, R4.reuse ;  /* 0x0000000454317220 */ /* 0x080fe20000410000 */
[----:B------:R-:W-:Y:S02]  /*16290*/  PRMT R193, R98, 0x7610, R193 ;  /* 0x0000761062c17816 */ /* 0x000fe400000000c1 */
[----:B------:R-:W-:Y:S01]  /*162a0*/  @!P0 PRMT R193, R44, 0x5410, RZ ;  /* 0x000054102cc18816 */ /* 0x000fe200000000ff */
[-C--:B------:R-:W-:Y:S01]  /*162b0*/  FMUL.FTZ R242, R154, R3.reuse ;  /* 0x000000039af27220 */ /* 0x080fe20000410000 */
[----:B------:R-:W-:Y:S01]  /*162c0*/  ISETP.LE.U32.AND P0, PT, R2, UR12, PT ;  /* 0x0000000c02007c0c */ /* 0x000fe2000bf03070 */
[----:B------:R1:W-:Y:S01]  /*162d0*/  STL [R1+0x1c4], R247 ;  /* 0x0001c4f701007387 */ /* 0x0003e20000100800 */
[----:B------:R-:W-:Y:S01]  /*162e0*/  FMUL.FTZ R240, R152, R4 ;  /* 0x0000000498f07220 */ /* 0x000fe20000410000 */
[-C--:B------:R-:W-:Y:S01]  /*162f0*/  FMUL.FTZ R230, R166, R3.reuse ;  /* 0x00000003a6e67220 */ /* 0x080fe20000410000 */
[----:B------:R-:W-:Y:S01]  /*16300*/  FMUL.FTZ R238, R158, R3 ;  /* 0x000000039eee7220 */ /* 0x000fe20000410000 */
[----:B------:R-:W-:-:S02]  /*16310*/  IMAD.MOV.U32 R154, RZ, RZ, R67 ;  /* 0x000000ffff9a7224 */ /* 0x000fc400078e0043 */
[----:B------:R-:W-:Y:S02]  /*16320*/  @P4 HFMA2.BF16_V2 R189, -RZ.H0_H0, RZ.H0_H0, -R218.H0_H0 ;  /* 0x200000ffffbd4231 */ /* 0x000fe400003409da */
        /* <DEDUP_REMOVED lines=13> */
[----:B------:R-:W-:Y:S01]  /*16400*/  FMUL.FTZ R239, R159, R3 ;  /* 0x000000039fef7220 */ /* 0x000fe20000410000 */
[----:B------:R-:W-:-:S02]  /*16410*/  IMAD.MOV.U32 R67, RZ, RZ, R249 ;  /* 0x000000ffff437224 */ /* 0x000fc400078e00f9 */
[-C--:B------:R-:W-:Y:S01]  /*16420*/  FMUL.FTZ R170, R170, R3.reuse ;  /* 0x00000003aaaa7220 */ /* 0x080fe20000410000 */
[----:B------:R-:W-:Y:S02]  /*16430*/  IMAD.MOV.U32 R166, RZ, RZ, R243 ;  /* 0x000000ffffa67224 */ /* 0x000fe400078e00f3 */
[-C--:B------:R-:W-:Y:S01]  /*16440*/  FMUL.FTZ R171, R171, R3.reuse ;  /* 0x00000003abab7220 */ /* 0x080fe20000410000 */
[----:B------:R-:W-:Y:S02]  /*16450*/  IMAD.MOV.U32 R158, RZ, RZ, R49 ;  /* 0x000000ffff9e7224 */ /* 0x000fe400078e0031 */
[----:B-1----:R-:W-:Y:S01]  /*16460*/  FMUL.FTZ R247, R97, R4 ;  /* 0x0000000461f77220 */ /* 0x002fe20000410000 */
        /* <DEDUP_REMOVED lines=15> */
[----:B------:R-:W-:Y:S02]  /*16560*/  @P4 PRMT R218, R189, 0x5410, RZ ;  /* 0x00005410bdda4816 */ /* 0x000fe400000000ff */
[C---:B------:R-:W-:Y:S02]  /*16570*/  PRMT R24, R10.reuse, 0x7632, R24 ;  /* 0x000076320a187816 */ /* 0x040fe40000000018 */
[----:B------:R-:W-:Y:S01]  /*16580*/  ISETP.LE.U32.AND P4, PT, R3, UR12, PT ;  /* 0x0000000c03007c0c */ /* 0x000fe2000bf83070 */
[----:B------:R-:W-:Y:S01]  /*16590*/  @!P0 HFMA2.BF16_V2 R45, -RZ.H0_H0, RZ.H0_H0, -R98.H1_H1 ;  /* 0x200000ffff2d8231 */ /* 0x000fe20000360962 */
[----:B------:R-:W-:Y:S01]  /*165a0*/  PRMT R25, R10, 0x7610, R25 ;  /* 0x000076100a197816 */ /* 0x000fe20000000019 */
[----:B------:R-:W-:Y:S01]  /*165b0*/  @!P1 HFMA2.BF16_V2 R47, -RZ.H0_H0, RZ.H0_H0, -R24.H0_H0 ;  /* 0x200000ffff2f9231 */ /* 0x000fe20000340918 */
[----:B------:R-:W-:Y:S01]  /*165c0*/  MOV R142, R66 ;  /* 0x00000042008e7202 */ /* 0x000fe20000000f00 */
[----:B------:R-:W-:Y:S01]  /*165d0*/  IMAD.MOV.U32 R143, RZ, RZ, R63 ;  /* 0x000000ffff8f7224 */ /* 0x000fe200078e003f */
[----:B------:R-:W-:Y:S01]  /*165e0*/  MOV R10, R158 ;  /* 0x0000009e000a7202 */ /* 0x000fe20000000f00 */
[----:B------:R-:W-:Y:S01]  /*165f0*/  IMAD.MOV.U32 R147, RZ, RZ, R152 ;  /* 0x000000ffff937224 */ /* 0x000fe200078e0098 */
[----:B------:R-:W-:Y:S01]  /*16600*/  PRMT R100, R98, 0x7632, R100 ;  /* 0x0000763262647816 */ /* 0x000fe20000000064 */
[----:B------:R-:W-:Y:S01]  /*16610*/  IMAD.MOV.U32 R158, RZ, RZ, R55 ;  /* 0x000000ffff9e7224 */ /* 0x000fe200078e0037 */
[----:B------:R-:W-:Y:S01]  /*16620*/  PRMT R55, R25, 0x5410, R24 ;  /* 0x0000541019377816 */ /* 0x000fe20000000018 */
[----:B------:R-:W-:-:S02]  /*16630*/  IMAD.MOV.U32 R152, RZ, RZ, R67 ;  /* 0x000000ffff987224 */ /* 0x000fc400078e0043 */
[-C--:B------:R-:W-:Y:S01]  /*16640*/  FMUL.FTZ R66, R118, R0.reuse ;  /* 0x0000000076427220 */ /* 0x080fe20000410000 */
[-C--:B------:R-:W-:Y:S01]  /*16650*/  FMUL.FTZ R67, R119, R0.reuse ;  /* 0x0000000077437220 */ /* 0x080fe20000410000 */
[----:B------:R-:W-:Y:S01]  /*16660*/  @!P0 PRMT R100, R45, 0x5410, RZ ;  /* 0x000054102d648816 */ /* 0x000fe200000000ff */
[-C--:B------:R-:W-:Y:S01]  /*16670*/  FMUL.FTZ R118, R110, R0.reuse ;  /* 0x000000006e767220 */ /* 0x080fe20000410000 */
[----:B------:R-:W-:Y:S01]  /*16680*/  @!P1 PRMT R24, R47, 0x5410, RZ ;  /* 0x000054102f189816 */ /* 0x000fe200000000ff */
[----:B------:R-:W-:Y:S01]  /*16690*/  FMUL.FTZ R119, R111, R0 ;  /* 0x000000006f777220 */ /* 0x000fe20000410000 */
[----:B------:R-:W-:Y:S01]  /*166a0*/  IMAD.MOV.U32 R155, RZ, RZ, R62 ;  /* 0x000000ffff9b7224 */ /* 0x000fe200078e003e */
[----:B------:R-:W-:Y:S01]  /*166b0*/  MOV R110, R143 ;  /* 0x0000008f006e7202 */ /* 0x000fe20000000f00 */
[----:B------:R-:W-:Y:S01]  /*166c0*/  IMAD.MOV.U32 R109, RZ, RZ, R142 ;  /* 0x000000ffff6d7224 */ /* 0x000fe200078e008e */
[----:B------:R-:W-:Y:S01]  /*166d0*/  MOV R3, R166 ;  /* 0x000000a600037202 */ /* 0x000fe20000000f00 */
        /* <DEDUP_REMOVED lines=25> */
[----:B------:R-:W-:-:S02]  /*16870*/  IMAD.MOV.U32 R0, RZ, RZ, R4 ;  /* 0x000000ffff007224 */ /* 0x000fc400078e0004 */
[----:B------:R-:W-:Y:S02]  /*16880*/  @!P4 HFMA2.BF16_V2 R46, -RZ.H0_H0, RZ.H0_H0, -R25.H0_H0 ;  /* 0x200000ffff2ec231 */ /* 0x000fe40000340919 */
[----:B------:R-:W-:Y:S01]  /*16890*/  FADD.FTZ R4, R57, R13 ;  /* 0x0000000d39047221 */ /* 0x000fe20000010000 */
[----:B------:R-:W-:Y:S02]  /*168a0*/  MOV R57, R0 ;  /* 0x0000000000397202 */ /* 0x000fe40000000f00 */
[----:B------:R-:W-:Y:S01]  /*168b0*/  @!P4 PRMT R25, R46, 0x5410, RZ ;  /* 0x000054102e19c816 */ /* 0x000fe200000000ff */
[----:B------:R-:W-:Y:S01]  /*168c0*/  IMAD.MOV.U32 R46, RZ, RZ, R153 ;  /* 0x000000ffff2e7224 */ /* 0x000fe200078e0099 */
[----:B------:R-:W-:-:S04]  /*168d0*/  PRMT R0, R36, 0x7771, RZ ;  /* 0x0000777124007816 */ /* 0x000fc800000000ff */
[----:B------:R-:W-:Y:S01]  /*168e0*/  ISETP.GT.U32.AND P1, PT, R0, UR12, PT ;  /* 0x0000000c00007c0c */ /* 0x000fe2000bf24070 */
[----:B------:R-:W-:Y:S02]  /*168f0*/  IMAD.MOV.U32 R0, RZ, RZ, R46 ;  /* 0x000000ffff007224 */ /* 0x000fe400078e002e */
[----:B------:R1:W-:Y:S01]  /*16900*/  MUFU.EX2 R46, R182 ;  /* 0x000000b6002e7308 */ /* 0x0003e20000000800 */
[----:B------:R-:W-:Y:S02]  /*16910*/  IMAD.MOV.U32 R13, RZ, RZ, R211 ;  /* 0x000000ffff0d7224 */ /* 0x000fe400078e00d3 */
[----:B------:R-:W2:Y:S01]  /*16920*/  LDL.LU R211, [R1+0x228] ;  /* 0x0002280001d37983 */ /* 0x000ea20000300800 */
[----:B-1----:R-:W-:Y:S01]  /*16930*/  IMAD.MOV.U32 R182, RZ, RZ, R0 ;  /* 0x000000ffffb67224 */ /* 0x002fe200078e0000 */
[----:B------:R-:W-:-:S04]  /*16940*/  SHF.R.U32.HI R0, RZ, 0x18, R20 ;  /* 0x00000018ff007819 */ /* 0x000fc80000011614 */
[----:B------:R-:W-:Y:S01]  /*16950*/  ISETP.LE.U32.AND P4, PT, R0, UR12, PT ;  /* 0x0000000c00007c0c */ /* 0x000fe2000bf83070 */
[----:B------:R-:W-:Y:S02]  /*16960*/  IMAD.MOV.U32 R0, RZ, RZ, R26 ;  /* 0x000000ffff007224 */ /* 0x000fe400078e001a */
[----:B------:R1:W3:Y:S01]  /*16970*/  LDL.LU R26, [R1+0x224] ;  /* 0x00022400011a7983 */ /* 0x0002e20000300800 */
[----:B------:R-:W-:Y:S01]  /*16980*/  IMAD.MOV.U32 R153, RZ, RZ, R6 ;  /* 0x000000ffff997224 */ /* 0x000fe200078e0006 */
[----:B------:R-:W-:Y:S01]  /*16990*/  MUFU.EX2 R50, R187 ;  /* 0x000000bb00327308 */ /* 0x000fe20000000800 */
[----:B------:R-:W-:-:S07]  /*169a0*/  IMAD.MOV.U32 R2, RZ, RZ, R36 ;  /* 0x000000ffff027224 */ /* 0x000fce00078e0024 */
[----:B------:R-:W4:Y:S01]  /*169b0*/  MUFU.EX2 R6, R185 ;  /* 0x000000b900067308 */ /* 0x000f220000000800 */
[----:B------:R-:W-:-:S04]  /*169c0*/  LOP3.LUT R2, R2, 0xff, RZ, 0xc0, !PT ;  /* 0x000000ff02027812 */ /* 0x000fc800078ec0ff */
[----:B------:R-:W-:Y:S02]  /*169d0*/  ISETP.LE.U32.AND P0, PT, R2, UR12, PT ;  /* 0x0000000c02007c0c */ /* 0x000fe4000bf03070 */
[----:B----4-:R-:W-:-:S11]  /*169e0*/  F2FP.BF16.F32.PACK_AB R97, R50, R6 ;  /* 0x000000063261723e */ /* 0x010fd600000010ff */
[----:B------:R-:W-:Y:S01]  /*169f0*/  @!P0 HFMA2.BF16_V2 R18, -RZ.H0_H0, RZ.H0_H0, -R97.H0_H0 ;  /* 0x200000ffff128231 */ /* 0x000fe20000340961 */
[----:B------:R-:W-:-:S04]  /*16a00*/  PRMT R214, R97, 0x7610, R214 ;  /* 0x0000761061d67816 */ /* 0x000fc800000000d6 */
[----:B------:R-:W-:Y:S01]  /*16a10*/  @!P0 PRMT R214, R18, 0x5410, RZ ;  /* 0x0000541012d68816 */ /* 0x000fe200000000ff */
[----:B------:R-:W-:Y:S02]  /*16a20*/  IMAD.MOV.U32 R18, RZ, RZ, R47 ;  /* 0x000000ffff127224 */ /* 0x000fe400078e002f */
[----:B------:R4:W1:Y:S01]  /*16a30*/  MUFU.EX2 R47, R183 ;  /* 0x000000b7002f7308 */ /* 0x0008620000000800 */
[----:B------:R-:W-:Y:S02]  /*16a40*/  @P1 HFMA2.BF16_V2 R22, -RZ.H0_H0, RZ.H0_H0, -R97.H1_H1 ;  /* 0x200000ffff161231 */ /* 0x000fe40000360961 */
[--C-:B------:R-:W-:Y:S01]  /*16a50*/  FADD.FTZ R2, R174, R23.reuse ;  /* 0x00000017ae027221 */ /* 0x100fe20000010000 */
[----:B------:R-:W-:Y:S02]  /*16a60*/  PRMT R23, R7, 0x7610, R23 ;  /* 0x0000761007177816 */ /* 0x000fe40000000017 */
[----:B------:R-:W-:Y:S02]  /*16a70*/  PRMT R185, R97, 0x7632, R185 ;  /* 0x0000763261b97816 */ /* 0x000fe400000000b9 */
[----:B------:R-:W-:-:S02]  /*16a80*/  @P1 PRMT R185, R22, 0x5410, RZ ;  /* 0x0000541016b91816 */ /* 0x000fc400000000ff */
[----:B----4-:R-:W-:Y:S02]  /*16a90*/  MOV R183, R0 ;  /* 0x0000000000b77202 */ /* 0x010fe40000000f00 */
[----:B------:R-:W-:-:S04]  /*16aa0*/  PRMT R0, R36, 0x7772, RZ ;  /* 0x0000777224007816 */ /* 0x000fc800000000ff */
[----:B------:R-:W-:Y:S02]  /*16ab0*/  ISETP.GT.U32.AND P0, PT, R0, UR12, PT ;  /* 0x0000000c00007c0c */ /* 0x000fe4000bf04070 */
[----:B------:R-:W-:Y:S01]  /*16ac0*/  PRMT R22, R7, 0x7632, R22 ;  /* 0x0000763207167816 */ /* 0x000fe20000000016 */
[----:B------:R-:W-:Y:S02]  /*16ad0*/  IMAD.MOV.U32 R7, RZ, RZ, R13 ;  /* 0x000000ffff077224 */ /* 0x000fe400078e000d */
[----:B------:R-:W-:Y:S02]  /*16ae0*/  @!P5 HFMA2.BF16_V2 R27, -RZ.H0_H0, RZ.H0_H0, -R23.H0_H0 ;  /* 0x200000ffff1bd231 */ /* 0x000fe40000340917 */
[----:B------:R-:W-:Y:S01]  /*16af0*/  IMAD.MOV.U32 R13, RZ, RZ, R3 ;  /* 0x000000ffff0d7224 */ /* 0x000fe200078e0003 */
[----:B-1----:R-:W-:Y:S01]  /*16b00*/  F2FP.BF16.F32.PACK_AB R96, R47, R46 ;  /* 0x0000002e2f60723e */ /* 0x002fe200000010ff */
[----:B------:R-:W-:Y:S01]  /*16b10*/  FADD.FTZ R3, R207, R48 ;  /* 0x00000030cf037221 */ /* 0x000fe20000010000 */
[----:B------:R-:W-:-:S02]  /*16b20*/  IMAD.MOV.U32 R0, RZ, RZ, R217 ;  /* 0x000000ffff007224 */ /* 0x000fc400078e00d9 */
[----:B------:R-:W-:Y:S01]  /*16b30*/  IMAD.MOV.U32 R48, RZ, RZ, R111 ;  /* 0x000000ffff307224 */ /* 0x000fe200078e006f */
[----:B------:R-:W4:Y:S01]  /*16b40*/  LDL.LU R217, [R1+0x220] ;  /* 0x0002200001d97983 */ /* 0x000f220000300800 */
[----:B------:R-:W-:Y:S02]  /*16b50*/  MOV R111, R54 ;  /* 0x00000036006f7202 */ /* 0x000fe40000000f00 */
[----:B------:R-:W-:Y:S02]  /*16b60*/  PRMT R54, R23, 0x5410, R22 ;  /* 0x0000541017367816 */ /* 0x000fe40000000016 */
[----:B------:R-:W-:Y:S01]  /*16b70*/  @!P5 PRMT R23, R27, 0x5410, RZ ;  /* 0x000054101b17d816 */ /* 0x000fe200000000ff */
[----:B------:R-:W-:Y:S01]  /*16b80*/  IMAD.MOV.U32 R27, RZ, RZ, R0 ;  /* 0x000000ffff1b7224 */ /* 0x000fe200078e0000 */
[----:B------:R-:W-:Y:S02]  /*16b90*/  PRMT R0, R36, 0x7773, RZ ;  /* 0x0000777324007816 */ /* 0x000fe400000000ff */
[----:B------:R-:W-:Y:S01]  /*16ba0*/  PRMT R101, R96, 0x7610, R101 ;  /* 0x0000761060657816 */ /* 0x000fe20000000065 */
[----:B---3--:R-:W-:-:S05]  /*16bb0*/  @P0 HFMA2.BF16_V2 R26, -RZ.H0_H0, RZ.H0_H0, -R96.H0_H0 ;  /* 0x200000ffff1a0231 */ /* 0x008fca0000340960 */
[----:B------:R-:W-:Y:S02]  /*16bc0*/  @P0 PRMT R101, R26, 0x5410, RZ ;  /* 0x000054101a650816 */ /* 0x000fe400000000ff */
[----:B------:R-:W-:Y:S01]  /*16bd0*/  ISETP.GT.U32.AND P0, PT, R0, UR12, PT ;  /* 0x0000000c00007c0c */ /* 0x000fe2000bf04070 */
[----:B------:R-:W-:Y:S01]  /*16be0*/  FADD.FTZ R0, R12, R4 ;  /* 0x000000040c007221 */ /* 0x000fe20000010000 */
[----:B------:R-:W-:Y:S01]  /*16bf0*/  FADD.FTZ R4, R8, R11 ;  /* 0x0000000b08047221 */ /* 0x000fe20000010000 */
[----:B------:R-:W-:-:S03]  /*16c00*/  IMAD.MOV.U32 R12, RZ, RZ, R17 ;  /* 0x000000ffff0c7224 */ /* 0x000fc600078e0011 */
[----:B------:R-:W-:Y:S02]  /*16c10*/  FADD.FTZ R17, R9, R4 ;  /* 0x0000000409117221 */ /* 0x000fe40000010000 */
[----:B------:R-:W3:Y:S01]  /*16c20*/  LDL.64 R8, [R1+0x160] ;  /* 0x0001600001087983 */ /* 0x000ee20000100a00 */
[----:B------:R-:W-:Y:S02]  /*16c30*/  @!P4 HFMA2.BF16_V2 R43, -RZ.H0_H0, RZ.H0_H0, -R22.H0_H0 ;  /* 0x200000ffff2bc231 */ /* 0x000fe40000340916 */
[----:B------:R-:W-:Y:S02]  /*16c40*/  FADD.FTZ R2, R204, R2 ;  /* 0x00000002cc027221 */ /* 0x000fe40000010000 */
[----:B------:R-:W-:Y:S01]  /*16c50*/  @P0 HFMA2.BF16_V2 R29, -RZ.H0_H0, RZ.H0_H0, -R96.H1_H1 ;  /* 0x200000ffff1d0231 */ /* 0x000fe20000360960 */
[----:B------:R-:W-:Y:S01]  /*16c60*/  @!P4 PRMT R22, R43, 0x5410, RZ ;  /* 0x000054102b16c816 */ /* 0x000fe200000000ff */
[----:B------:R-:W-:Y:S01]  /*16c70*/  ULEA UR4, UR22, 0xfffffffb, 0x1 ;  /* 0xfffffffb16047891 */ /* 0x000fe2000f8e08ff */
[----:B------:R-:W-:-:S02]  /*16c80*/  PRMT R106, R96, 0x7632, R106 ;  /* 0x00007632606a7816 */ /* 0x000fc4000000006a */
[----:B------:R-:W-:Y:S02]  /*16c90*/  @P0 PRMT R106, R29, 0x5410, RZ ;  /* 0x000054101d6a0816 */ /* 0x000fe400000000ff */
[----:B------:R-:W-:Y:S02]  /*16ca0*/  MOV R29, R194 ;  /* 0x000000c2001d7202 */ /* 0x000fe40000000f00 */
[----:B----4-:R-:W-:-:S04]  /*16cb0*/  PRMT R217, R5, 0x7610, R217 ;  /* 0x0000761005d97816 */ /* 0x010fc800000000d9 */
[----:B------:R-:W-:Y:S01]  /*16cc0*/  PRMT R43, R217, 0x7610, R5 ;  /* 0x00007610d92b7816 */ /* 0x000fe20000000005 */
[----:B------:R-:W-:Y:S02]  /*16cd0*/  @!P3 HFMA2.BF16_V2 R34, -RZ.H0_H0, RZ.H0_H0, -R217.H0_H0 ;  /* 0x200000ffff22b231 */ /* 0x000fe400003409d9 */
[----:B------:R-:W-:Y:S01]  /*16ce0*/  FADD.FTZ R5, R59, R3 ;  /* 0x000000033b057221 */ /* 0x000fe20000010000 */
[----:B------:R-:W-:Y:S01]  /*16cf0*/  FADD.FTZ R3, R213, R2 ;  /* 0x00000002d5037221 */ /* 0x000fe20000010000 */
[----:B------:R-:W-:Y:S01]  /*16d00*/  FADD.FTZ R2, R15, R0 ;  /* 0x000000000f027221 */ /* 0x000fe20000010000 */
[----:B------:R-:W-:Y:S01]  /*16d10*/  IMAD.U32 R0, RZ, RZ, UR35 ;  /* 0x00000023ff007e24 */ /* 0x000fe2000f8e00ff */
[----:B------:R-:W-:Y:S01]  /*16d20*/  @!P3 PRMT R217, R34, 0x5410, RZ ;  /* 0x0000541022d9b816 */ /* 0x000fe200000000ff */
[----:B------:R-:W-:Y:S02]  /*16d30*/  IMAD.MOV.U32 R34, RZ, RZ, R13 ;  /* 0x000000ffff227224 */ /* 0x000fe400078e000d */
[----:B------:R-:W-:-:S02]  /*16d40*/  IMAD.MOV.U32 R13, RZ, RZ, R195 ;  /* 0x000000ffff0d7224 */ /* 0x000fc400078e00c3 */
[----:B------:R-:W4:Y:S01]  /*16d50*/  LDL.64 R194, [R1+0x130] ;  /* 0x0001300001c27983 */ /* 0x000f220000100a00 */
[----:B---3--:R-:W-:-:S03]  /*16d60*/  LOP3.LUT R0, R0, UR4, R9, 0x96, !PT ;  /* 0x0000000400007c12 */ /* 0x008fc6000f8e9609 */
[----:B------:R-:W3:Y:S01]  /*16d70*/  LDL.64 R8, [R1+0x170] ;  /* 0x0001700001087983 */ /* 0x000ee20000100a00 */
[----:B------:R-:W-:Y:S01]  /*16d80*/  @!P2 HFMA2.BF16_V2 R35, -RZ.H0_H0, RZ.H0_H0, -R104.H1_H1 ;  /* 0x200000ffff23a231 */ /* 0x000fe20000360968 */
[----:B------:R-:W-:-:S04]  /*16d90*/  PRMT R102, R104, 0x7632, R102 ;  /* 0x0000763268667816 */ /* 0x000fc80000000066 */
[----:B------:R-:W-:Y:S02]  /*16da0*/  @!P2 PRMT R102, R35, 0x5410, RZ ;  /* 0x000054102366a816 */ /* 0x000fe400000000ff */
[----:B------:R-:W-:Y:S01]  /*16db0*/  MOV R35, R48 ;  /* 0x0000003000237202 */ /* 0x000fe20000000f00 */
[----:B------:R-:W-:Y:S02]  /*16dc0*/  IMAD.MOV.U32 R48, RZ, RZ, R7 ;  /* 0x000000ffff307224 */ /* 0x000fe400078e0007 */
[----:B------:R-:W1:Y:S01]  /*16dd0*/  S2R R7, SR_TID.X ;  /* 0x0000000000077919 */ /* 0x000e620000002100 */
[----:B------:R-:W2:Y:S01]  /*16de0*/  S2R R4, SR_CTAID.X ;  /* 0x0000000000047919 */ /* 0x000ea20000002500 */
[----:B------:R-:W-:Y:S02]  /*16df0*/  IMAD.MOV.U32 R26, RZ, RZ, R18 ;  /* 0x000000ffff1a7224 */ /* 0x000fe400078e0012 */
[----:B------:R-:W-:Y:S01]  /*16e00*/  FADD.FTZ R18, R58, R5 ;  /* 0x000000053a127221 */ /* 0x000fe20000010000 */
[----:B------:R-:W-:Y:S01]  /*16e10*/  FADD.FTZ R15, R212, R3 ;  /* 0x00000003d40f7221 */ /* 0x000fe20000010000 */
[----:B------:R-:W-:-:S02]  /*16e20*/  IMAD.MOV.U32 R11, RZ, RZ, R26 ;  /* 0x000000ffff0b7224 */ /* 0x000fc400078e001a */
[----:B------:R-:W-:Y:S02]  /*16e30*/  IMAD.MOV.U32 R26, RZ, RZ, R21 ;  /* 0x000000ffff1a7224 */ /* 0x000fe400078e0015 */
[----:B------:R-:W-:Y:S01]  /*16e40*/  FADD.FTZ R21, R6, R2 ;  /* 0x0000000206157221 */ /* 0x000fe20000010000 */
[----:B------:R-:W-:Y:S01]  /*16e50*/  IMAD.WIDE.U32 R2, R0, -0x326172a9, RZ ;  /* 0xcd9e8d5700027825 */ /* 0x000fe200078e00ff */
[----:B-1----:R-:W-:-:S05]  /*16e60*/  SHF.R.U32.HI R7, RZ, 0x5, R7 ;  /* 0x00000005ff077819 */ /* 0x002fca0000011607 */
[----:B--2---:R-:W-:-:S04]  /*16e70*/  IMAD R4, R4, 0x8, R7 ;  /* 0x0000000804047824 */ /* 0x004fc800078e0207 */
[----:B------:R-:W-:-:S03]  /*16e80*/  IMAD.WIDE.U32 R4, R4, -0x326172a9, RZ ;  /* 0xcd9e8d5704047825 */ /* 0x000fc600078e00ff */
[----:B------:R-:W-:-:S05]  /*16e90*/  LOP3.LUT R0, R4, UR33, R3, 0x96, !PT ;  /* 0x0000002104007c12 */ /* 0x000fca000f8e9603 */
[----:B------:R-:W-:Y:S01]  /*16ea0*/  IMAD.WIDE.U32 R6, R0, -0x2daee0ad, RZ ;  /* 0xd2511f5300067825 */ /* 0x000fe200078e00ff */
[----:B----4-:R-:W-:-:S03]  /*16eb0*/  LOP3.LUT R4, R2, UR32, R195, 0x96, !PT ;  /* 0x0000002002047c12 */ /* 0x010fc6000f8e96c3 */
[----:B------:R-:W-:Y:S02]  /*16ec0*/  IMAD.MOV.U32 R59, RZ, RZ, R12 ;  /* 0x000000ffff3b7224 */ /* 0x000fe400078e000c */
[----:B------:R-:W-:-:S03]  /*16ed0*/  IMAD.WIDE.U32 R4, R4, -0x2daee0ad, RZ ;  /* 0xd2511f5304047825 */ /* 0x000fc600078e00ff */
[----:B------:R-:W-:Y:S01]  /*16ee0*/  MOV R58, R59 ;  /* 0x0000003b003a7202 */ /* 0x000fe20000000f00 */
[----:B------:R-:W-:Y:S01]  /*16ef0*/  IMAD.MOV.U32 R59, RZ, RZ, R11 ;  /* 0x000000ffff3b7224 */ /* 0x000fe200078e000b */
[----:B---3--:R-:W-:Y:S01]  /*16f00*/  LOP3.LUT R0, R8, UR31, R7, 0x96, !PT ;  /* 0x0000001f08007c12 */ /* 0x008fe2000f8e9607 */
[----:B------:R-:W-:-:S04]  /*16f10*/  IMAD.MOV.U32 R8, RZ, RZ, R13 ;  /* 0x000000ffff087224 */ /* 0x000fc800078e000d */
[----:B------:R-:W-:Y:S01]  /*16f20*/  IMAD.WIDE.U32 R12, R0, -0x326172a9, RZ ;  /* 0xcd9e8d57000c7825 */ /* 0x000fe200078e00ff */
[----:B------:R-:W-:-:S03]  /*16f30*/  LOP3.LUT R0, R6, UR25, R5, 0x96, !PT ;  /* 0x0000001906007c12 */ /* 0x000fc6000f8e9605 */
[----:B------:R-:W-:Y:S01]  /*16f40*/  IMAD.MOV.U32 R5, RZ, RZ, R8 ;  /* 0x000000ffff057224 */ /* 0x000fe200078e0008 */
[----:B------:R-:W-:Y:S01]  /*16f50*/  LOP3.LUT R7, R194, UR30, R13, 0x96, !PT ;  /* 0x0000001ec2077c12 */ /* 0x000fe2000f8e960d */
[----:B------:R-:W-:Y:S01]  /*16f60*/  IMAD.WIDE.U32 R8, R0, -0x326172a9, RZ ;  /* 0xcd9e8d5700087825 */ /* 0x000fe200078e00ff */
[----:B------:R-:W2:Y:S03]  /*16f70*/  LDL.LU.64 R194, [R1+0x218] ;  /* 0x0002180001c27983 */ /* 0x000ea60000300a00 */
[----:B------:R-:W-:Y:S02]  /*16f80*/  IMAD.MOV.U32 R6, RZ, RZ, R10 ;  /* 0x000000ffff067224 */ /* 0x000fe400078e000a */
[----:B------:R-:W-:Y:S01]  /*16f90*/  IMAD.WIDE.U32 R10, R7, -0x2daee0ad, RZ ;  /* 0xd2511f53070a7825 */ /* 0x000fe200078e00ff */
[----:B------:R-:W-:-:S03]  /*16fa0*/  LOP3.LUT R0, R12, UR23, R9, 0x96, !PT ;  /* 0x000000170c007c12 */ /* 0x000fc6000f8e9609 */
[----:B------:R-:W-:Y:S01]  /*16fb0*/  IMAD.MOV.U32 R13, RZ, RZ, R6 ;  /* 0x000000ffff0d7224 */ /* 0x000fe200078e0006 */
[----:B------:R-:W-:Y:S01]  /*16fc0*/  LOP3.LUT R4, R4, UR21, R11, 0x96, !PT ;  /* 0x0000001504047c12 */ /* 0x000fe2000f8e960b */
[----:B------:R-:W-:Y:S01]  /*16fd0*/  IMAD.WIDE.U32 R6, R0, -0x2daee0ad, RZ ;  /* 0xd2511f5300067825 */ /* 0x000fe200078e00ff */
[----:B------:R-:W-:-:S03]  /*16fe0*/  MOV R11, R5 ;  /* 0x00000005000b7202 */ /* 0x000fc60000000f00 */
[----:B------:R-:W-:Y:S01]  /*16ff0*/  IMAD.WIDE.U32 R4, R4, -0x326172a9, RZ ;  /* 0xcd9e8d5704047825 */ /* 0x000fe200078e00ff */
[----:B------:R-:W-:-:S03]  /*17000*/  LOP3.LUT R0, R10, UR16, R7, 0x96, !PT ;  /* 0x000000100a007c12 */ /* 0x000fc6000f8e9607 */
[----:B------:R-:W-:Y:S01]  /*17010*/  IMAD.MOV.U32 R12, RZ, RZ, R58 ;  /* 0x000000ffff0c7224 */ /* 0x000fe200078e003a */
[----:B------:R-:W-:Y:S01]  /*17020*/  LOP3.LUT R5, R8, UR17, R5, 0x96, !PT ;  /* 0x0000001108057c12 */ /* 0x000fe2000f8e9605 */
[----:B------:R-:W-:Y:S02]  /*17030*/  IMAD.MOV.U32 R58, RZ, RZ, R45 ;  /* 0x000000ffff3a7224 */ /* 0x000fe400078e002d */
[----:B------:R-:W-:Y:S02]  /*17040*/  IMAD.MOV.U32 R8, RZ, RZ, R44 ;  /* 0x000000ffff087224 */ /* 0x000fe400078e002c */
[----:B------:R-:W-:-:S04]  /*17050*/  IMAD.WIDE.U32 R44, R0, -0x326172a9, RZ ;  /* 0xcd9e8d57002c7825 */ /* 0x000fc800078e00ff */
[----:B------:R-:W-:Y:S01]  /*17060*/  IMAD.MOV.U32 R10, RZ, RZ, R35 ;  /* 0x000000ffff0a7224 */ /* 0x000fe200078e0023 */
[----:B------:R-:W-:-:S04]  /*17070*/  LOP3.LUT R35, R4, UR15, R45, 0x96, !PT ;  /* 0x0000000f04237c12 */ /* 0x000fc8000f8e962d */
[----:B------:R-:W-:-:S04]  /*17080*/  LOP3.LUT R0, R35, 0xffff, RZ, 0xc0, !PT ;  /* 0x0000ffff23007812 */ /* 0x000fc800078ec0ff */
[----:B------:R-:W-:-:S04]  /*17090*/  SHF.R.U32.HI R0, RZ, 0x8, R0 ;  /* 0x00000008ff007819 */ /* 0x000fc80000011600 */
[----:B------:R-:W-:-:S04]  /*170a0*/  LOP3.LUT R0, R0, 0xffff, RZ, 0xc0, !PT ;  /* 0x0000ffff00007812 */ /* 0x000fc800078ec0ff */
[----:B------:R-:W-:Y:S02]  /*170b0*/  ISETP.LE.U32.AND P2, PT, R0, UR12, PT ;  /* 0x0000000c00007c0c */ /* 0x000fe4000bf43070 */
[----:B------:R-:W-:-:S04]  /*170c0*/  PRMT R0, R35, 0x7632, R0 ;  /* 0x0000763223007816 */ /* 0x000fc80000000000 */
[----:B------:R-:W-:Y:S01]  /*170d0*/  LOP3.LUT R0, R0, 0xff, RZ, 0xc0, !PT ;  /* 0x000000ff00007812 */ /* 0x000fe200078ec0ff */
[----:B------:R-:W-:Y:S01]  /*170e0*/  IMAD.MOV.U32 R9, RZ, RZ, R49 ;  /* 0x000000ffff097224 */ /* 0x000fe200078e0031 */
[----:B------:R-:W-:Y:S02]  /*170f0*/  MOV R4, R48 ;  /* 0x0000003000047202 */ /* 0x000fe40000000f00 */
[----:B------:R-:W-:Y:S01]  /*17100*/  ISETP.LE.U32.AND P1, PT, R0, UR12, PT ;  /* 0x0000000c00007c0c */ /* 0x000fe2000bf23070 */
[----:B------:R-:W-:Y:S02]  /*17110*/  IMAD.MOV.U32 R0, RZ, RZ, R44 ;  /* 0x000000ffff007224 */ /* 0x000fe400078e002c */
[----:B------:R-:W-:-:S03]  /*17120*/  IMAD.WIDE.U32 R48, R5, -0x2daee0ad, RZ ;  /* 0xd2511f5305307825 */ /* 0x000fc600078e00ff */
[----:B------:R-:W-:Y:S02]  /*17130*/  LOP3.LUT R0, R0, 0xff, RZ, 0xc0, !PT ;  /* 0x000000ff00007812 */ /* 0x000fe400078ec0ff */
[----:B------:R-:W-:Y:S02]  /*17140*/  LOP3.LUT R49, R6, UR13, R49, 0x96, !PT ;  /* 0x0000000d06317c12 */ /* 0x000fe4000f8e9631 */
[----:B------:R-:W-:Y:S02]  /*17150*/  ISETP.LE.U32.AND P5, PT, R0, UR12, PT ;  /* 0x0000000c00007c0c */ /* 0x000fe4000bfa3070 */
[----:B------:R-:W-:-:S04]  /*17160*/  LOP3.LUT R0, R49, 0xffff, RZ, 0xc0, !PT ;  /* 0x0000ffff31007812 */ /* 0x000fc800078ec0ff */
[----:B------:R-:W-:-:S04]  /*17170*/  SHF.R.U32.HI R0, RZ, 0x8, R0 ;  /* 0x00000008ff007819 */ /* 0x000fc80000011600 */
[----:B------:R-:W-:-:S04]  /*17180*/  LOP3.LUT R0, R0, 0xffff, RZ, 0xc0, !PT ;  /* 0x0000ffff00007812 */ /* 0x000fc800078ec0ff */
[----:B------:R-:W-:Y:S02]  /*17190*/  ISETP.LE.U32.AND P3, PT, R0, UR12, PT ;  /* 0x0000000c00007c0c */ /* 0x000fe4000bf63070 */
[----:B------:R-:W-:Y:S01]  /*171a0*/  PRMT R0, R49, 0x7632, R0 ;  /* 0x0000763231007816 */ /* 0x000fe20000000000 */
[----:B------:R-:W-:-:S03]  /*171b0*/  IMAD.MOV.U32 R7, RZ, RZ, R34 ;  /* 0x000000ffff077224 */ /* 0x000fc600078e0022 */
[----:B------:R-:W-:Y:S01]  /*171c0*/  LOP3.LUT R0, R0, 0xff, RZ, 0xc0, !PT ;  /* 0x000000ff00007812 */ /* 0x000fe200078ec0ff */
[----:B------:R-:W-:Y:S01]  /*171d0*/  FADD.FTZ R6, R184, R18 ;  /* 0x00000012b8067221 */ /* 0x000fe20000010000 */
[----:B------:R-:W-:Y:S02]  /*171e0*/  IMAD.MOV.U32 R18, RZ, RZ, R152 ;  /* 0x000000ffff127224 */ /* 0x000fe400078e0098 */
[----:B------:R-:W-:Y:S02]  /*171f0*/  ISETP.LE.U32.AND P4, PT, R0, UR12, PT ;  /* 0x0000000c00007c0c */ /* 0x000fe4000bf83070 */
[----:B------:R-:W-:Y:S01]  /*17200*/  MOV R0, R7 ;  /* 0x0000000700007202 */ /* 0x000fe20000000f00 */
[----:B------:R-:W-:Y:S01]  /*17210*/  FADD.FTZ R7, R46, R17 ;  /* 0x000000112e077221 */ /* 0x000fe20000010000 */
[----:B------:R-:W-:Y:S02]  /*17220*/  IMAD.MOV.U32 R46, RZ, RZ, R193 ;  /* 0x000000ffff2e7224 */ /* 0x000fe400078e00c1 */
[----:B------:R-:W-:-:S02]  /*17230*/  IMAD.MOV.U32 R152, RZ, RZ, R192 ;  /* 0x000000ffff987224 */ /* 0x000fc400078e00c0 */
[----:B------:R-:W3:Y:S01]  /*17240*/  LDL.64 R192, [R1+0xc8] ;  /* 0x0000c80001c07983 */ /* 0x000ee20000100a00 */
[----:B------:R-:W-:Y:S01]  /*17250*/  IMAD.MOV.U32 R5, RZ, RZ, R12 ;  /* 0x000000ffff057224 */ /* 0x000fe200078e000c */
[----:B------:R-:W-:Y:S08]  /*17260*/  MUFU.EX2 R34, R191 ;  /* 0x000000bf00227308 */ /* 0x000ff00000000800 */
[----:B------:R-:W1:Y:S01]  /*17270*/  MUFU.EX2 R12, R190 ;  /* 0x000000be000c7308 */ /* 0x000e620000000800 */
[----:B------:R-:W-:Y:S01]  /*17280*/  IMAD.MOV.U32 R184, RZ, RZ, R0 ;  /* 0x000000ffffb87224 */ /* 0x000fe200078e0000 */
[----:B------:R-:W-:-:S04]  /*17290*/  LOP3.LUT R0, R35, 0xff, RZ, 0xc0, !PT ;  /* 0x000000ff23007812 */ /* 0x000fc800078ec0ff */
[----:B------:R-:W-:Y:S02]  /*172a0*/  ISETP.LE.U32.AND P0, PT, R0, UR12, PT ;  /* 0x0000000c00007c0c */ /* 0x000fe4000bf03070 */
[----:B-1----:R-:W-:-:S04]  /*172b0*/  F2FP.BF16.F32.PACK_AB R0, R34, R12 ;  /* 0x0000000c2200723e */ /* 0x002fc800000010ff */
[C---:B------:R-:W-:Y:S02]  /*172c0*/  PRMT R213, R0.reuse, 0x7632, R213 ;  /* 0x0000763200d57816 */ /* 0x040fe400000000d5 */
[----:B------:R-:W-:Y:S01]  /*172d0*/  PRMT R212, R0, 0x7610, R212 ;  /* 0x0000761000d47816 */ /* 0x000fe200000000d4 */
[----:B------:R-:W-:Y:S01]  /*172e0*/  IMAD.MOV.U32 R0, RZ, RZ, R48 ;  /* 0x000000ffff007224 */ /* 0x000fe200078e0030 */
[----:B------:R-:W-:Y:S01]  /*172f0*/  MOV R17, R8 ;  /* 0x0000000800117202 */ /* 0x000fe20000000f00 */
[----:B------:R-:W-:Y:S02]  /*17300*/  @!P2 HFMA2.BF16_V2 R51, -RZ.H0_H0, RZ.H0_H0, -R213.H0_H0 ;  /* 0x200000ffff33a231 */ /* 0x000fe400003409d5 */
[----:B------:R-:W-:Y:S01]  /*17310*/  FADD.FTZ R8, R105, R15 ;  /* 0x0000000f69087221 */ /* 0x000fe20000010000 */
[----:B------:R-:W-:Y:S01]  /*17320*/  IMAD.MOV.U32 R15, RZ, RZ, R110 ;  /* 0x000000ffff0f7224 */ /* 0x000fe200078e006e */
[----:B------:R-:W-:Y:S02]  /*17330*/  LOP3.LUT R0, R0, 0xff, RZ, 0xc0, !PT ;  /* 0x000000ff00007812 */ /* 0x000fe400078ec0ff */
[----:B------:R-:W-:-:S02]  /*17340*/  PRMT R110, R212, 0x5410, R213 ;  /* 0x00005410d46e7816 */ /* 0x000fc400000000d5 */
[----:B------:R-:W-:Y:S02]  /*17350*/  @!P2 PRMT R213, R51, 0x5410, RZ ;  /* 0x0000541033d5a816 */ /* 0x000fe400000000ff */
[----:B------:R-:W-:Y:S02]  /*17360*/  ISETP.LE.U32.AND P2, PT, R0, UR12, PT ;  /* 0x0000000c00007c0c */ /* 0x000fe4000bf43070 */
[----:B---3--:R-:W-:Y:S02]  /*17370*/  LOP3.LUT R0, R192, UR33, R3, 0x96, !PT ;  /* 0x00000021c0007c12 */ /* 0x008fe4000f8e9603 */
[----:B------:R-:W3:Y:S01]  /*17380*/  LDL.LU.64 R192, [R1+0x210] ;  /* 0x0002100001c07983 */ /* 0x000ee20000300a00 */
[----:B------:R-:W-:Y:S02]  /*17390*/  @!P0 HFMA2.BF16_V2 R53, -RZ.H0_H0, RZ.H0_H0, -R212.H0_H0 ;  /* 0x200000ffff358231 */ /* 0x000fe400003409d4 */
[----:B------:R-:W-:Y:S01]  /*173a0*/  IMAD.MOV.U32 R51, RZ, RZ, R15 ;  /* 0x000000ffff337224 */ /* 0x000fe200078e000f */
[----:B------:R-:W-:Y:S01]  /*173b0*/  LOP3.LUT R2, R2, UR32, R199, 0x96, !PT ;  /* 0x0000002002027c12 */ /* 0x000fe2000f8e96c7 */
[----:B------:R-:W-:Y:S01]  /*173c0*/  IMAD.MOV.U32 R15, RZ, RZ, R11 ;  /* 0x000000ffff0f7224 */ /* 0x000fe200078e000b */
[----:B------:R-:W-:-:S02]  /*173d0*/  MOV R11, R13 ;  /* 0x0000000d000b7202 */ /* 0x000fc40000000f00 */
[----:B------:R-:W-:Y:S01]  /*173e0*/  @!P0 PRMT R212, R53, 0x5410, RZ ;  /* 0x0000541035d48816 */ /* 0x000fe200000000ff */
[----:B------:R-:W-:Y:S02]  /*173f0*/  IMAD.MOV.U32 R53, RZ, RZ, R4 ;  /* 0x000000ffff357224 */ /* 0x000fe400078e0004 */
[----:B------:R-:W-:-:S04]  /*17400*/  IMAD.WIDE.U32 R2, R2, -0x2daee0ad, RZ ;  /* 0xd2511f5302027825 */ /* 0x000fc800078e00ff */
[----:B------:R-:W-:-:S04]  /*17410*/  FADD.FTZ R6, R210, R6 ;  /* 0x00000006d2067221 */ /* 0x000fc80000010000 */
[----:B------:R-:W-:Y:S01]  /*17420*/  FADD.FTZ R12, R12, R6 ;  /* 0x000000060c0c7221 */ /* 0x000fe20000010000 */
[----:B---3--:R1:W3:Y:S02]  /*17430*/  MUFU.EX2 R13, R192 ;  /* 0x000000c0000d7308 */ /* 0x0082e40000000800 */
[----:B-1----:R-:W-:Y:S02]  /*17440*/  IMAD.MOV.U32 R192, RZ, RZ, R5 ;  /* 0x000000ffffc07224 */ /* 0x002fe400078e0005 */
[----:B------:R-:W-:-:S04]  /*17450*/  IMAD.WIDE.U32 R4, R0, -0x2daee0ad, RZ ;  /* 0xd2511f5300047825 */ /* 0x000fc800078e00ff */
[----:B------:R-:W-:Y:S02]  /*17460*/  IMAD.MOV.U32 R0, RZ, RZ, R9 ;  /* 0x000000ffff007224 */ /* 0x000fe400078e0009 */
[----:B--2---:R1:W2:Y:S01]  /*17470*/  MUFU.EX2 R9, R195 ;  /* 0x000000c300097308 */ /* 0x0042a20000000800 */
[----:B------:R-:W-:Y:S02]  /*17480*/  LOP3.LUT R5, R202, UR31, R5, 0x96, !PT ;  /* 0x0000001fca057c12 */ /* 0x000fe4000f8e9605 */
[----:B------:R-:W4:Y:S01]  /*17490*/  LDL.LU.64 R202, [R1+0x208] ;  /* 0x0002080001ca7983 */ /* 0x000f220000300a00 */
[----:B-1----:R-:W-:Y:S01]  /*174a0*/  IMAD.MOV.U32 R195, RZ, RZ, R0 ;  /* 0x000000ffffc37224 */ /* 0x002fe200078e0000 */
[----:B------:R-:W-:Y:S01]  /*174b0*/  LOP3.LUT R0, R4, UR25, R3, 0x96, !PT ;  /* 0x0000001904007c12 */ /* 0x000fe2000f8e9603 */
[----:B------:R-:W-:Y:S02]  /*174c0*/  IMAD.MOV.U32 R3, RZ, RZ, R10 ;  /* 0x000000ffff037224 */ /* 0x000fe400078e000a */
[----:B------:R-:W-:Y:S01]  /*174d0*/  FADD.FTZ R10, R50, R21 ;  /* 0x00000015320a7221 */ /* 0x000fe20000010000 */
[----:B------:R-:W-:-:S02]  /*174e0*/  IMAD.MOV.U32 R50, RZ, RZ, R11 ;  /* 0x000000ffff327224 */ /* 0x000fc400078e000b */
[----:B------:R-:W-:Y:S01]  /*174f0*/  FADD.FTZ R11, R47, R7 ;  /* 0x000000072f0b7221 */ /* 0x000fe20000010000 */
[----:B------:R-:W-:Y:S01]  /*17500*/  IMAD.WIDE.U32 R6, R5, -0x326172a9, RZ ;  /* 0xcd9e8d5705067825 */ /* 0x000fe200078e00ff */
[----:B------:R-:W-:Y:S02]  /*17510*/  MOV R4, R215 ;  /* 0x000000d700047202 */ /* 0x000fe40000000f00 */
[----:B------:R-:W4:Y:S01]  /*17520*/  LDL.LU R215, [R1+0x200] ;  /* 0x0002000001d77983 */ /* 0x000f220000300800 */
[----:B------:R-:W-:Y:S01]  /*17530*/  IMAD.MOV.U32 R47, RZ, RZ, R3 ;  /* 0x000000ffff2f7224 */ /* 0x000fe200078e0003 */
[----:B------:R-:W-:Y:S02]  /*17540*/  LOP3.LUT R3, R198, UR30, R7, 0x96, !PT ;  /* 0x0000001ec6037c12 */ /* 0x000fe4000f8e9607 */
[----:B------:R-:W4:Y:S01]  /*17550*/  LDL.LU.64 R198, [R1+0x1f8] ;  /* 0x0001f80001c67983 */ /* 0x000f220000300a00 */
[----:B------:R-:W-:Y:S02]  /*17560*/  IMAD.MOV.U32 R21, RZ, RZ, R4 ;  /* 0x000000ffff157224 */ /* 0x000fe400078e0004 */
[----:B------:R-:W-:-:S05]  /*17570*/  IMAD.WIDE.U32 R4, R0, -0x326172a9, RZ ;  /* 0xcd9e8d5700047825 */ /* 0x000fca00078e00ff */
[----:B------:R-:W-:Y:S01]  /*17580*/  LOP3.LUT R0, R6, UR23, R5, 0x96, !PT ;  /* 0x0000001706007c12 */ /* 0x000fe2000f8e9605 */
[----:B---3--:R-:W-:Y:S01]  /*17590*/  FADD.FTZ R5, R13, R8 ;  /* 0x000000080d057221 */ /* 0x008fe20000010000 */
[----:B--2---:R-:W-:-:S03]  /*175a0*/  F2FP.BF16.F32.PACK_AB R6, R9, R13 ;  /* 0x0000000d0906723e */ /* 0x004fc600000010ff */
[----:B------:R-:W-:Y:S01]  /*175b0*/  FADD.FTZ R13, R9, R5 ;  /* 0x00000005090d7221 */ /* 0x000fe20000010000 */
[----:B------:R-:W-:Y:S01]  /*175c0*/  IMAD.MOV.U32 R5, RZ, RZ, R27 ;  /* 0x000000ffff057224 */ /* 0x000fe200078e001b */
[----:B------:R-:W-:Y:S01]  /*175d0*/  MOV R7, R26 ;  /* 0x0000001a00077202 */ /* 0x000fe20000000f00 */
[----:B------:R-:W-:-:S04]  /*175e0*/  IMAD.WIDE.U32 R8, R3, -0x2daee0ad, RZ ;  /* 0xd2511f5303087825 */ /* 0x000fc800078e00ff */
[----:B------:R-:W-:Y:S01]  /*175f0*/  IMAD.WIDE.U32 R26, R0, -0x2daee0ad, RZ ;  /* 0xd2511f53001a7825 */ /* 0x000fe200078e00ff */
[----:B------:R-:W-:-:S03]  /*17600*/  LOP3.LUT R2, R2, UR21, R9, 0x96, !PT ;  /* 0x0000001502027c12 */ /* 0x000fc6000f8e9609 */
[----:B------:R-:W-:-:S04]  /*17610*/  IMAD.MOV.U32 R0, RZ, RZ, R5 ;  /* 0x000000ffff007224 */ /* 0x000fc800078e0005 */
[----:B------:R-:W-:Y:S01]  /*17620*/  IMAD.MOV.U32 R9, RZ, RZ, R0 ;  /* 0x000000ffff097224 */ /* 0x000fe200078e0000 */
[----:B------:R-:W-:-:S04]  /*17630*/  SHF.R.U32.HI R0, RZ, 0x18, R35 ;  /* 0x00000018ff007819 */ /* 0x000fc80000011623 */
[----:B------:R-:W-:Y:S02]  /*17640*/  ISETP.LE.U32.AND P0, PT, R0, UR12, PT ;  /* 0x0000000c00007c0c */ /* 0x000fe4000bf03070 */
[----:B------:R-:W-:Y:S01]  /*17650*/  LOP3.LUT R5, R8, UR16, R27, 0x96, !PT ;  /* 0x0000001008057c12 */ /* 0x000fe2000f8e961b */
[----:B------:R-:W-:Y:S01]  /*17660*/  IMAD.MOV.U32 R8, RZ, RZ, R109 ;  /* 0x000000ffff087224 */ /* 0x000fe200078e006d */
[----:B------:R-:W-:Y:S01]  /*17670*/  MOV R109, R153 ;  /* 0x00000099006d7202 */ /* 0x000fe20000000f00 */
[----:B------:R-:W-:Y:S01]  /*17680*/  IMAD.WIDE.U32 R2, R2, -0x326172a9, RZ ;  /* 0xcd9e8d5702027825 */ /* 0x000fe200078e00ff */
[----:B------:R-:W-:-:S03]  /*17690*/  PRMT R210, R6, 0x7632, R210 ;  /* 0x0000763206d27816 */ /* 0x000fc600000000d2 */
[----:B------:R-:W-:Y:S02]  /*176a0*/  IMAD.MOV.U32 R0, RZ, RZ, R152 ;  /* 0x000000ffff007224 */ /* 0x000fe400078e0098 */
[----:B------:R-:W-:Y:S01]  /*176b0*/  IMAD.WIDE.U32 R152, R5, -0x326172a9, RZ ;  /* 0xcd9e8d5705987825 */ /* 0x000fe200078e00ff */
[----:B------:R-:W-:-:S03]  /*176c0*/  PRMT R207, R6, 0x7610, R207 ;  /* 0x0000761006cf7816 */ /* 0x000fc600000000cf */
[----:B------:R-:W-:Y:S01]  /*176d0*/  @!P0 HFMA2.BF16_V2 R68, -RZ.H0_H0, RZ.H0_H0, -R210.H0_H0 ;  /* 0x200000ffff448231 */ /* 0x000fe200003409d2 */
[----:B----4-:R1:W2:Y:S02]  /*176e0*/  MUFU.EX2 R5, R198 ;  /* 0x000000c600057308 */ /* 0x0102a40000000800 */
[----:B-1----:R-:W-:Y:S01]  /*176f0*/  IMAD.MOV.U32 R198, RZ, RZ, R15 ;  /* 0x000000ffffc67224 */ /* 0x002fe200078e000f */
[----:B------:R-:W-:-:S05]  /*17700*/  LOP3.LUT R15, R4, UR17, R3, 0x96, !PT ;  /* 0x00000011040f7c12 */ /* 0x000fca000f8e9603 */
[----:B------:R1:W3:Y:S01]  /*17710*/  MUFU.EX2 R3, R199 ;  /* 0x000000c700037308 */ /* 0x0002e20000000800 */
[----:B------:R-:W-:Y:S01]  /*17720*/  IMAD.MOV.U32 R4, RZ, RZ, R29 ;  /* 0x000000ffff047224 */ /* 0x000fe200078e001d */
[----:B------:R-:W-:Y:S01]  /*17730*/  LOP3.LUT R29, R2, UR15, R153, 0x96, !PT ;  /* 0x0000000f021d7c12 */ /* 0x000fe2000f8e9699 */
[----:B------:R-:W-:Y:S02]  /*17740*/  IMAD.MOV.U32 R2, RZ, RZ, R216 ;  /* 0x000000ffff027224 */ /* 0x000fe400078e00d8 */
[----:B------:R-:W4:Y:S01]  /*17750*/  LDL.LU R216, [R1+0x1f0] ;  /* 0x0001f00001d87983 */ /* 0x000f220000300800 */
[----:B-1----:R-:W-:Y:S02]  /*17760*/  IMAD.MOV.U32 R199, RZ, RZ, R9 ;  /* 0x000000ffffc77224 */ /* 0x002fe400078e0009 */
[----:B------:R-:W-:Y:S01]  /*17770*/  IMAD.MOV.U32 R9, RZ, RZ, R184 ;  /* 0x000000ffff097224 */ /* 0x000fe200078e00b8 */
[----:B------:R-:W-:Y:S02]  /*17780*/  MOV R184, R155 ;  /* 0x0000009b00b87202 */ /* 0x000fe40000000f00 */
[----:B------:R-:W-:-:S02]  /*17790*/  PRMT R155, R207, 0x5410, R210 ;  /* 0x00005410cf9b7816 */ /* 0x000fc400000000d2 */
[----:B------:R-:W-:Y:S01]  /*177a0*/  @!P0 PRMT R210, R68, 0x5410, RZ ;  /* 0x0000541044d28816 */ /* 0x000fe200000000ff */
[----:B------:R-:W-:Y:S02]  /*177b0*/  IMAD.MOV.U32 R68, RZ, RZ, R222 ;  /* 0x000000ffff447224 */ /* 0x000fe400078e00de */
[----:B------:R-:W4:Y:S01]  /*177c0*/  LDL.LU R222, [R1+0x1ec] ;  /* 0x0001ec0001de7983 */ /* 0x000f220000300800 */
[----:B------:R-:W-:Y:S01]  /*177d0*/  MOV R6, R4 ;  /* 0x0000000400067202 */ /* 0x000fe20000000f00 */
[----:B------:R-:W-:Y:S02]  /*177e0*/  IMAD.MOV.U32 R4, RZ, RZ, R198 ;  /* 0x000000ffff047224 */ /* 0x000fe400078e00c6 */
[----:B------:R-:W-:Y:S01]  /*177f0*/  IMAD.MOV.U32 R198, RZ, RZ, R0 ;  /* 0x000000ffffc67224 */ /* 0x000fe200078e0000 */
[----:B------:R-:W-:-:S04]  /*17800*/  LOP3.LUT R0, R29, 0xff, RZ, 0xc0, !PT ;  /* 0x000000ff1d007812 */ /* 0x000fc800078ec0ff */
[----:B------:R-:W-:Y:S01]  /*17810*/  ISETP.LE.U32.AND P0, PT, R0, UR12, PT ;  /* 0x0000000c00007c0c */ /* 0x000fe2000bf03070 */
[----:B------:R-:W-:Y:S02]  /*17820*/  IMAD.MOV.U32 R0, RZ, RZ, R2 ;  /* 0x000000ffff007224 */ /* 0x000fe400078e0002 */
[----:B--2---:R-:W-:Y:S01]  /*17830*/  FADD.FTZ R2, R5, R10 ;  /* 0x0000000a05027221 */ /* 0x004fe20000010000 */
[----:B---3--:R-:W-:Y:S01]  /*17840*/  F2FP.BF16.F32.PACK_AB R124, R3, R5 ;  /* 0x00000005037c723e */ /* 0x008fe200000010ff */
[----:B------:R-:W-:Y:S01]  /*17850*/  IMAD.MOV.U32 R10, RZ, RZ, R0 ;  /* 0x000000ffff0a7224 */ /* 0x000fe200078e0000 */
[----:B------:R-:W-:-:S04]  /*17860*/  LOP3.LUT R0, R29, 0xffff, RZ, 0xc0, !PT ;  /* 0x0000ffff1d007812 */ /* 0x000fc800078ec0ff */
[----:B------:R-:W-:-:S03]  /*17870*/  SHF.R.U32.HI R0, RZ, 0x8, R0 ;  /* 0x00000008ff007819 */ /* 0x000fc60000011600 */
[----:B------:R-:W-:Y:S01]  /*17880*/  @!P0 HFMA2.BF16_V2 R69, -RZ.H0_H0, RZ.H0_H0, -R124.H0_H0 ;  /* 0x200000ffff458231 */ /* 0x000fe2000034097c */
[----:B------:R-:W-:Y:S02]  /*17890*/  LOP3.LUT R0, R0, 0xffff, RZ, 0xc0, !PT ;  /* 0x0000ffff00007812 */ /* 0x000fe400078ec0ff */
[----:B------:R-:W-:Y:S02]  /*178a0*/  PRMT R103, R124, 0x7610, R103 ;  /* 0x000076107c677816 */ /* 0x000fe40000000067 */
[----:B------:R-:W-:Y:S02]  /*178b0*/  @!P0 PRMT R103, R69, 0x5410, RZ ;  /* 0x0000541045678816 */ /* 0x000fe400000000ff */
[----:B------:R-:W-:Y:S01]  /*178c0*/  ISETP.LE.U32.AND P0, PT, R0, UR12, PT ;  /* 0x0000000c00007c0c */ /* 0x000fe2000bf03070 */
[----:B------:R1:W-:Y:S01]  /*178d0*/  MUFU.EX2 R5, R193 ;  /* 0x000000c100057308 */ /* 0x0003e20000000800 */
[----:B------:R-:W-:-:S04]  /*178e0*/  PRMT R0, R29, 0x7632, R0 ;  /* 0x000076321d007816 */ /* 0x000fc80000000000 */
[----:B------:R-:W-:-:S07]  /*178f0*/  LOP3.LUT R0, R0, 0xff, RZ, 0xc0, !PT ;  /* 0x000000ff00007812 */ /* 0x000fce00078ec0ff */
[----:B------:R-:W-:Y:S02]  /*17900*/  @!P0 HFMA2.BF16_V2 R70, -RZ.H0_H0, RZ.H0_H0, -R124.H1_H1 ;  /* 0x200000ffff468231 */ /* 0x000fe4000036097c */
[----:B-1----:R-:W-:Y:S02]  /*17910*/  IMAD.MOV.U32 R193, RZ, RZ, R4 ;  /* 0x000000ffffc17224 */ /* 0x002fe400078e0004 */
[----:B------:R-:W-:Y:S02]  /*17920*/  FADD.FTZ R4, R3, R2 ;  /* 0x0000000203047221 */ /* 0x000fe40000010000 */
[----:B------:R-:W1:Y:S01]  /*17930*/  MUFU.EX2 R3, R194 ;  /* 0x000000c200037308 */ /* 0x000e620000000800 */
[----:B------:R-:W-:Y:S01]  /*17940*/  MOV R2, R226 ;  /* 0x000000e200027202 */ /* 0x000fe20000000f00 */
[----:B------:R-:W-:Y:S01]  /*17950*/  @!P1 HFMA2.BF16_V2 R75, -RZ.H0_H0, RZ.H0_H0, -R207.H0_H0 ;  /* 0x200000ffff4b9231 */ /* 0x000fe200003409cf */
[----:B------:R-:W2:Y:S01]  /*17960*/  LDL.LU R226, [R1+0x1e8] ;  /* 0x0001e80001e27983 */ /* 0x000ea20000300800 */
[----:B-1----:R-:W-:-:S04]  /*17970*/  F2FP.BF16.F32.PACK_AB R127, R3, R5 ;  /* 0x00000005037f723e */ /* 0x002fc800000010ff */
[C---:B------:R-:W-:Y:S02]  /*17980*/  PRMT R105, R127.reuse, 0x7610, R105 ;  /* 0x000076107f697816 */ /* 0x040fe40000000069 */
[----:B------:R-:W-:Y:S02]  /*17990*/  PRMT R107, R127, 0x7632, R107 ;  /* 0x000076327f6b7816 */ /* 0x000fe4000000006b */
[----:B------:R-:W-:Y:S02]  /*179a0*/  @!P1 PRMT R207, R75, 0x5410, RZ ;  /* 0x000054104bcf9816 */ /* 0x000fe400000000ff */
[----:B----4-:R-:W-:Y:S02]  /*179b0*/  PRMT R222, R124, 0x7632, R222 ;  /* 0x000076327cde7816 */ /* 0x010fe400000000de */
[----:B------:R-:W-:Y:S02]  /*179c0*/  @!P0 PRMT R222, R70, 0x5410, RZ ;  /* 0x0000541046de8816 */ /* 0x000fe400000000ff */
[----:B------:R-:W-:-:S02]  /*179d0*/  ISETP.LE.U32.AND P0, PT, R0, UR12, PT ;  /* 0x0000000c00007c0c */ /* 0x000fc4000bf03070 */
[----:B------:R-:W-:-:S11]  /*179e0*/  SHF.R.U32.HI R0, RZ, 0x18, R29 ;  /* 0x00000018ff007819 */ /* 0x000fd6000001161d */
[----:B------:R-:W-:-:S05]  /*179f0*/  @!P0 HFMA2.BF16_V2 R71, -RZ.H0_H0, RZ.H0_H0, -R127.H0_H0 ;  /* 0x200000ffff478231 */ /* 0x000fca000034097f */
[----:B------:R-:W-:Y:S02]  /*17a00*/  @!P0 PRMT R105, R71, 0x5410, RZ ;  /* 0x0000541047698816 */ /* 0x000fe400000000ff */
[----:B------:R-:W-:Y:S01]  /*17a10*/  ISETP.LE.U32.AND P0, PT, R0, UR12, PT ;  /* 0x0000000c00007c0c */ /* 0x000fe2000bf03070 */
[----:B------:R-:W-:Y:S02]  /*17a20*/  IMAD.MOV.U32 R71, RZ, RZ, R193 ;  /* 0x000000ffff477224 */ /* 0x000fe400078e00c1 */
[----:B------:R-:W-:Y:S01]  /*17a30*/  IMAD.MOV.U32 R193, RZ, RZ, R199 ;  /* 0x000000ffffc17224 */ /* 0x000fe200078e00c7 */
[----:B------:R-:W-:Y:S01]  /*17a40*/  MOV R199, R198 ;  /* 0x000000c600c77202 */ /* 0x000fe20000000f00 */
[----:B------:R-:W-:Y:S02]  /*17a50*/  IMAD.MOV.U32 R70, RZ, RZ, R2 ;  /* 0x000000ffff467224 */ /* 0x000fe400078e0002 */
[----:B------:R-:W-:Y:S01]  /*17a60*/  FADD.FTZ R2, R5, R11 ;  /* 0x0000000b05027221 */ /* 0x000fe20000010000 */
[----:B------:R-:W-:Y:S01]  /*17a70*/  IMAD.MOV.U32 R198, RZ, RZ, R7 ;  /* 0x000000ffffc67224 */ /* 0x000fe200078e0007 */
[----:B------:R-:W-:Y:S01]  /*17a80*/  MUFU.EX2 R11, R203 ;  /* 0x000000cb000b7308 */ /* 0x000fe20000000800 */
[----:B------:R-:W-:-:S03]  /*17a90*/  MOV R0, R152 ;  /* 0x0000009800007202 */ /* 0x000fc60000000f00 */
[----:B------:R-:W-:-:S04]  /*17aa0*/  @!P0 HFMA2.BF16_V2 R72, -RZ.H0_H0, RZ.H0_H0, -R127.H1_H1 ;  /* 0x200000ffff488231 */ /* 0x000fc8000036097f */
[----:B------:R-:W1:Y:S01]  /*17ab0*/  MUFU.EX2 R7, R202 ;  /* 0x000000ca00077308 */ /* 0x000e620000000800 */
[----:B------:R-:W-:Y:S02]  /*17ac0*/  LOP3.LUT R0, R0, 0xff, RZ, 0xc0, !PT ;  /* 0x000000ff00007812 */ /* 0x000fe400078ec0ff */
[----:B------:R-:W-:Y:S02]  /*17ad0*/  @!P0 PRMT R107, R72, 0x5410, RZ ;  /* 0x00005410486b8816 */ /* 0x000fe400000000ff */
[----:B------:R-:W-:Y:S02]  /*17ae0*/  ISETP.LE.U32.AND P0, PT, R0, UR12, PT ;  /* 0x0000000c00007c0c */ /* 0x000fe4000bf03070 */
[----:B------:R-:W-:Y:S02]  /*17af0*/  PRMT R0, R152, 0x7771, RZ ;  /* 0x0000777198007816 */ /* 0x000fe400000000ff */
[----:B-1----:R-:W-:-:S09]  /*17b00*/  F2FP.BF16.F32.PACK_AB R126, R11, R7 ;  /* 0x000000070b7e723e */ /* 0x002fd200000010ff */
[----:B------:R-:W-:Y:S01]  /*17b10*/  @!P0 HFMA2.BF16_V2 R73, -RZ.H0_H0, RZ.H0_H0, -R126.H0_H0 ;  /* 0x200000ffff498231 */ /* 0x000fe2000034097e */
[----:B------:R-:W-:-:S04]  /*17b20*/  PRMT R69, R126, 0x7610, R69 ;  /* 0x000076107e457816 */ /* 0x000fc80000000045 */
[----:B------:R-:W-:Y:S02]  /*17b30*/  @!P0 PRMT R69, R73, 0x5410, RZ ;  /* 0x0000541049458816 */ /* 0x000fe400000000ff */
[----:B------:R-:W-:Y:S01]  /*17b40*/  ISETP.GT.U32.AND P0, PT, R0, UR12, PT ;  /* 0x0000000c00007c0c */ /* 0x000fe2000bf04070 */
[----:B------:R-:W-:Y:S02]  /*17b50*/  IMAD.MOV.U32 R202, RZ, RZ, R6 ;  /* 0x000000ffffca7224 */ /* 0x000fe400078e0006 */
[----:B------:R-:W-:Y:S01]  /*17b60*/  FADD.FTZ R6, R3, R2 ;  /* 0x0000000203067221 */ /* 0x000fe20000010000 */
[----:B------:R-:W-:Y:S01]  /*17b70*/  IMAD.MOV.U32 R2, RZ, RZ, R8 ;  /* 0x000000ffff027224 */ /* 0x000fe200078e0008 */
[----:B------:R-:W-:-:S08]  /*17b80*/  PRMT R216, R126, 0x7632, R216 ;  /* 0x000076327ed87816 */ /* 0x000fd000000000d8 */
[----:B------:R-:W-:-:S05]  /*17b90*/  @P0 HFMA2.BF16_V2 R74, -RZ.H0_H0, RZ.H0_H0, -R126.H1_H1 ;  /* 0x200000ffff4a0231 */ /* 0x000fca000036097e */
[----:B------:R-:W-:Y:S01]  /*17ba0*/  @P0 PRMT R216, R74, 0x5410, RZ ;  /* 0x000054104ad80816 */ /* 0x000fe200000000ff */
[----:B------:R-:W-:-:S04]  /*17bb0*/  IMAD.MOV.U32 R74, RZ, RZ, R2 ;  /* 0x000000ffff4a7224 */ /* 0x000fc800078e0002 */
[----:B------:R-:W-:Y:S01]  /*17bc0*/  IMAD.MOV.U32 R75, RZ, RZ, R74 ;  /* 0x000000ffff4b7224 */ /* 0x000fe200078e004a */
[----:B------:R-:W-:Y:S01]  /*17bd0*/  MOV R74, R21 ;  /* 0x00000015004a7202 */ /* 0x000fe20000000f00 */
[----:B------:R-:W-:Y:S02]  /*17be0*/  IMAD.MOV.U32 R21, RZ, RZ, R51 ;  /* 0x000000ffff157224 */ /* 0x000fe400078e0033 */
[----:B------:R-:W-:Y:S02]  /*17bf0*/  IMAD.MOV.U32 R51, RZ, RZ, R214 ;  /* 0x000000ffff337224 */ /* 0x000fe400078e00d6 */
[----:B------:R-:W3:Y:S01]  /*17c00*/  LDL.LU R214, [R1+0x1e4] ;  /* 0x0001e40001d67983 */ /* 0x000ee20000300800 */
[----:B------:R-:W1:Y:S01]  /*17c10*/  MUFU.EX2 R5, R211 ;  /* 0x000000d300057308 */ /* 0x000e620000000800 */
[----:B------:R-:W-:Y:S02]  /*17c20*/  IMAD.MOV.U32 R194, RZ, RZ, R10 ;  /* 0x000000ffffc27224 */ /* 0x000fe400078e000a */
[----:B------:R-:W-:-:S05]  /*17c30*/  FADD.FTZ R3, R34, R12 ;  /* 0x0000000c22037221 */ /* 0x000fca0000010000 */
[----:B------:R-:W4:Y:S01]  /*17c40*/  MUFU.EX2 R8, R205 ;  /* 0x000000cd00087308 */ /* 0x000f220000000800 */
[----:B------:R-:W-:-:S07]  /*17c50*/  IMAD.MOV.U32 R203, RZ, RZ, R9 ;  /* 0x000000ffffcb7224 */ /* 0x000fce00078e0009 */
[----:B------:R-:W2:Y:S08]  /*17c60*/  MUFU.EX2 R10, R200 ;  /* 0x000000c8000a7308 */ /* 0x000eb00000000800 */
[----:B------:R-:W2:Y:S01]  /*17c70*/  MUFU.EX2 R12, R201 ;  /* 0x000000c9000c7308 */ /* 0x000ea20000000800 */
[----:B------:R-:W-:Y:S02]  /*17c80*/  IMAD.MOV.U32 R73, RZ, RZ, R193 ;  /* 0x000000ffff497224 */ /* 0x000fe400078e00c1 */
[----:B-1----:R-:W-:Y:S01]  /*17c90*/  FADD.FTZ R2, R5, R13 ;  /* 0x0000000d05027221 */ /* 0x002fe20000010000 */
[----:B------:R-:W-:-:S04]  /*17ca0*/  IMAD.MOV.U32 R193, RZ, RZ, R199 ;  /* 0x000000ffffc17224 */ /* 0x000fc800078e00c7 */
[----:B------:R1:W2:Y:S01]  /*17cb0*/  MUFU.EX2 R9, R196 ;  /* 0x000000c400097308 */ /* 0x0002a20000000800 */
[----:B------:R-:W-:Y:S01]  /*17cc0*/  IMAD.MOV.U32 R199, RZ, RZ, R53 ;  /* 0x000000ffffc77224 */ /* 0x000fe200078e0035 */
[----:B------:R-:W-:Y:S01]  /*17cd0*/  MOV R53, R192 ;  /* 0x000000c000357202 */ /* 0x000fe20000000f00 */
[----:B------:R-:W-:Y:S02]  /*17ce0*/  IMAD.MOV.U32 R192, RZ, RZ, R17 ;  /* 0x000000ffffc07224 */ /* 0x000fe400078e0011 */
[----:B------:R-:W-:Y:S01]  /*17cf0*/  FADD.FTZ R4, R7, R4 ;  /* 0x0000000407047221 */ /* 0x000fe20000010000 */
[C---:B----4-:R-:W-:Y:S01]  /*17d00*/  F2FP.BF16.F32.PACK_AB R5, R8.reuse, R5 ;  /* 0x000000050805723e */ /* 0x050fe200000010ff */
[----:B------:R-:W-:Y:S01]  /*17d10*/  FADD.FTZ R7, R8, R2 ;  /* 0x0000000208077221 */ /* 0x000fe20000010000 */
[----:B------:R4:W4:Y:S01]  /*17d20*/  MUFU.EX2 R17, R197 ;  /* 0x000000c500117308 */ /* 0x0009220000000800 */
[----:B-1----:R-:W-:Y:S02]  /*17d30*/  IMAD.MOV.U32 R196, RZ, RZ, R203 ;  /* 0x000000ffffc47224 */ /* 0x002fe400078e00cb */
[----:B------:R-:W-:-:S02]  /*17d40*/  IMAD.MOV.U32 R203, RZ, RZ, R18 ;  /* 0x000000ffffcb7224 */ /* 0x000fc400078e0012 */
[----:B------:R-:W-:-:S03]  /*17d50*/  IMAD.MOV.U32 R18, RZ, RZ, R154 ;  /* 0x000000ffff127224 */ /* 0x000fc600078e009a */
[----:B------:R-:W-:Y:S01]  /*17d60*/  MUFU.EX2 R8, R251 ;  /* 0x000000fb00087308 */ /* 0x000fe20000000800 */
[----:B--2---:R-:W-:Y:S01]  /*17d70*/  FADD.FTZ R2, R10, R6 ;  /* 0x000000060a027221 */ /* 0x004fe20000010000 */
[----:B----4-:R-:W-:Y:S01]  /*17d80*/  IMAD.MOV.U32 R197, RZ, RZ, R71 ;  /* 0x000000ffffc57224 */ /* 0x010fe200078e0047 */
[----:B------:R-:W-:-:S05]  /*17d90*/  F2FP.BF16.F32.PACK_AB R125, R12, R10 ;  /* 0x0000000a0c7d723e */ /* 0x000fca00000010ff */
[----:B------:R-:W1:Y:S08]  /*17da0*/  MUFU.EX2 R18, R18 ;  /* 0x0000001200127308 */ /* 0x000e700000000800 */
[----:B------:R2:W-:Y:S01]  /*17db0*/  MUFU.EX2 R10, R75 ;  /* 0x0000004b000a7308 */ /* 0x0005e20000000800 */
[----:B------:R-:W-:Y:S01]  /*17dc0*/  FADD.FTZ R3, R9, R3 ;  /* 0x0000000309037221 */ /* 0x000fe20000010000 */
[----:B------:R-:W-:-:S03]  /*17dd0*/  FADD.FTZ R4, R11, R4 ;  /* 0x000000040b047221 */ /* 0x000fc60000010000 */
[----:B------:R-:W-:Y:S01]  /*17de0*/  FADD.FTZ R6, R17, R3 ;  /* 0x0000000311067221 */ /* 0x000fe20000010000 */
[----:B--2---:R-:W-:Y:S01]  /*17df0*/  IMAD.MOV.U32 R75, RZ, RZ, R197 ;  /* 0x000000ffff4b7224 */ /* 0x004fe200078e00c5 */
[----:B-1----:R-:W-:Y:S01]  /*17e00*/  F2FP.BF16.F32.PACK_AB R211, R18, R8 ;  /* 0x0000000812d3723e */ /* 0x002fe200000010ff */
[----:B------:R-:W-:Y:S02]  /*17e10*/  FADD.FTZ R3, R8, R4 ;  /* 0x0000000408037221 */ /* 0x000fe40000010000 */
[----:B------:R1:W-:Y:S02]  /*17e20*/  MUFU.EX2 R8, R75 ;  /* 0x0000004b00087308 */ /* 0x0003e40000000800 */
[----:B-1----:R-:W-:Y:S01]  /*17e30*/  MOV R75, R74 ;  /* 0x0000004a004b7202 */ /* 0x002fe20000000f00 */
[----:B------:R-:W-:Y:S02]  /*17e40*/  IMAD.MOV.U32 R74, RZ, RZ, R73 ;  /* 0x000000ffff4a7224 */ /* 0x000fe400078e0049 */
[----:B------:R-:W-:-:S02]  /*17e50*/  IMAD.MOV.U32 R73, RZ, RZ, R193 ;  /* 0x000000ffff497224 */ /* 0x000fc400078e00c1 */
[----:B------:R-:W-:Y:S02]  /*17e60*/  IMAD.MOV.U32 R193, RZ, RZ, R199 ;  /* 0x000000ffffc17224 */ /* 0x000fe400078e00c7 */
[----:B------:R-:W-:Y:S01]  /*17e70*/  IMAD.MOV.U32 R199, RZ, RZ, R198 ;  /* 0x000000ffffc77224 */ /* 0x000fe200078e00c6 */
[----:B------:R-:W-:Y:S01]  /*17e80*/  MOV R198, R195 ;  /* 0x000000c300c67202 */ /* 0x000fe20000000f00 */
[----:B------:R-:W-:Y:S01]  /*17e90*/  IMAD.MOV.U32 R195, RZ, RZ, R209 ;  /* 0x000000ffffc37224 */ /* 0x000fe200078e00d1 */
[----:B------:R1:W-:Y:S02]  /*17ea0*/  MUFU.EX2 R11, R75 ;  /* 0x0000004b000b7308 */ /* 0x0003e40000000800 */
[----:B-1----:R-:W-:Y:S02]  /*17eb0*/  IMAD.MOV.U32 R75, RZ, RZ, R74 ;  /* 0x000000ffff4b7224 */ /* 0x002fe400078e004a */
[----:B------:R-:W-:Y:S01]  /*17ec0*/  IMAD.MOV.U32 R71, RZ, RZ, R70 ;  /* 0x000000ffff477224 */ /* 0x000fe200078e0046 */
[----:B------:R-:W-:Y:S01]  /*17ed0*/  MOV R70, R47 ;  /* 0x0000002f00467202 */ /* 0x000fe20000000f00 */
[----:B------:R-:W-:-:S02]  /*17ee0*/  IMAD.MOV.U32 R72, RZ, RZ, R46 ;  /* 0x000000ffff487224 */ /* 0x000fc400078e002e */
[----:B------:R-:W-:Y:S02]  /*17ef0*/  IMAD.WIDE.U32 R46, R15, -0x2daee0ad, RZ ;  /* 0xd2511f530f2e7825 */ /* 0x000fe400078e00ff */
[----:B------:R1:W-:Y:S02]  /*17f00*/  MUFU.EX2 R15, R75 ;  /* 0x0000004b000f7308 */ /* 0x0003e40000000800 */
[----:B---3--:R-:W-:Y:S02]  /*17f10*/  IMAD.MOV.U32 R197, RZ, RZ, R214 ;  /* 0x000000ffffc57224 */ /* 0x008fe400078e00d6 */
[----:B------:R-:W2:Y:S04]  /*17f20*/  LDL.LU R214, [R1+0x1e0] ;  /* 0x0001e00001d67983 */ /* 0x000ea80000300800 */
[----:B------:R-:W3:Y:S01]  /*17f30*/  LDL.LU R209, [R1+0x1dc] ;  /* 0x0001dc0001d17983 */ /* 0x000ee20000300800 */
[----:B------:R-:W-:-:S02]  /*17f40*/  IMAD.MOV.U32 R74, RZ, RZ, R197 ;  /* 0x000000ffff4a7224 */ /* 0x000fc400078e00c5 */
[----:B------:R-:W-:Y:S01]  /*17f50*/  IMAD.MOV.U32 R197, RZ, RZ, R203 ;  /* 0x000000ffffc57224 */ /* 0x000fe200078e00cb */
[----:B------:R-:W-:Y:S01]  /*17f60*/  MOV R203, R111 ;  /* 0x0000006f00cb7202 */ /* 0x000fe20000000f00 */
[----:B------:R-:W-:Y:S02]  /*17f70*/  IMAD.MOV.U32 R111, RZ, RZ, R219 ;  /* 0x000000ffff6f7224 */ /* 0x000fe400078e00db */
[----:B------:R-:W4:Y:S01]  /*17f80*/  LDL.LU R219, [R1+0x1d8] ;  /* 0x0001d80001db7983 */ /* 0x000f220000300800 */
[----:B-1----:R-:W-:Y:S02]  /*17f90*/  IMAD.MOV.U32 R75, RZ, RZ, R74 ;  /* 0x000000ffff4b7224 */ /* 0x002fe400078e004a */
[----:B------:R-:W-:Y:S02]  /*17fa0*/  IMAD.MOV.U32 R74, RZ, RZ, R197 ;  /* 0x000000ffff4a7224 */ /* 0x000fe400078e00c5 */
[----:B------:R-:W-:Y:S01]  /*17fb0*/  IMAD.MOV.U32 R197, RZ, RZ, R196 ;  /* 0x000000ffffc57224 */ /* 0x000fe200078e00c4 */
[----:B------:R-:W-:-:S02]  /*17fc0*/  MOV R196, R208 ;  /* 0x000000d000c47202 */ /* 0x000fc40000000f00 */
[----:B------:R-:W4:Y:S01]  /*17fd0*/  LDL.LU R208, [R1+0x1d4] ;  /* 0x0001d40001d07983 */ /* 0x000f220000300800 */
[----:B------:R-:W-:-:S04]  /*17fe0*/  PRMT R0, R152, 0x7772, RZ ;  /* 0x0000777298007816 */ /* 0x000fc800000000ff */
[----:B------:R-:W-:Y:S02]  /*17ff0*/  ISETP.GT.U32.AND P0, PT, R0, UR12, PT ;  /* 0x0000000c00007c0c */ /* 0x000fe4000bf04070 */
[----:B------:R-:W-:-:S04]  /*18000*/  PRMT R0, R44, 0x7771, RZ ;  /* 0x000077712c007816 */ /* 0x000fc800000000ff */
[----:B------:R-:W-:Y:S02]  /*18010*/  ISETP.GT.U32.AND P1, PT, R0, UR12, PT ;  /* 0x0000000c00007c0c */ /* 0x000fe4000bf24070 */
[----:B------:R-:W-:-:S04]  /*18020*/  F2FP.BF16.F32.PACK_AB R0, R17, R9 ;  /* 0x000000091100723e */ /* 0x000fc800000010ff */
[C---:B------:R-:W-:Y:S01]  /*18030*/  PRMT R205, R0.reuse, 0x7632, R205 ;  /* 0x0000763200cd7816 */ /* 0x040fe200000000cd */
[----:B------:R-:W-:Y:S01]  /*18040*/  @P0 HFMA2.BF16_V2 R76, -RZ.H0_H0, RZ.H0_H0, -R125.H0_H0 ;  /* 0x200000ffff4c0231 */ /* 0x000fe2000034097d */
[----:B------:R-:W-:Y:S02]  /*18050*/  PRMT R204, R0, 0x7610, R204 ;  /* 0x0000761000cc7816 */ /* 0x000fe400000000cc */
[----:B------:R-:W-:Y:S02]  /*18060*/  PRMT R0, R152, 0x7773, RZ ;  /* 0x0000777398007816 */ /* 0x000fe400000000ff */
[----:B------:R-:W-:Y:S02]  /*18070*/  PRMT R215, R125, 0x7610, R215 ;  /* 0x000076107dd77816 */ /* 0x000fe400000000d7 */
[----:B------:R-:W-:Y:S02]  /*18080*/  @P0 PRMT R215, R76, 0x5410, RZ ;  /* 0x000054104cd70816 */ /* 0x000fe400000000ff */
[----:B------:R-:W-:Y:S01]  /*18090*/  ISETP.GT.U32.AND P0, PT, R0, UR12, PT ;  /* 0x0000000c00007c0c */ /* 0x000fe2000bf04070 */
[----:B------:R-:W-:Y:S01]  /*180a0*/  @P1 HFMA2.BF16_V2 R77, -RZ.H0_H0, RZ.H0_H0, -R205.H0_H0 ;  /* 0x200000ffff4d1231 */ /* 0x000fe200003409cd */
[----:B------:R-:W-:-:S02]  /*180b0*/  PRMT R0, R44, 0x7773, RZ ;  /* 0x000077732c007816 */ /* 0x000fc400000000ff */
[----:B------:R-:W-:Y:S02]  /*180c0*/  PRMT R154, R204, 0x5410, R205 ;  /* 0x00005410cc9a7816 */ /* 0x000fe400000000cd */
[----:B------:R-:W-:Y:S02]  /*180d0*/  LOP3.LUT R34, R26, UR13, R47, 0x96, !PT ;  /* 0x0000000d1a227c12 */ /* 0x000fe4000f8e962f */
[----:B------:R-:W-:Y:S02]  /*180e0*/  @P1 PRMT R205, R77, 0x5410, RZ ;  /* 0x000054104dcd1816 */ /* 0x000fe400000000ff */
[----:B------:R-:W-:-:S03]  /*180f0*/  ISETP.GT.U32.AND P1, PT, R0, UR12, PT ;  /* 0x0000000c00007c0c */ /* 0x000fc6000bf24070 */
[----:B------:R-:W-:Y:S01]  /*18100*/  @P0 HFMA2.BF16_V2 R78, -RZ.H0_H0, RZ.H0_H0, -R125.H1_H1 ;  /* 0x200000ffff4e0231 */ /* 0x000fe2000036097d */
[----:B------:R-:W-:Y:S02]  /*18110*/  LOP3.LUT R0, R34, 0xff, RZ, 0xc0, !PT ;  /* 0x000000ff22007812 */ /* 0x000fe400078ec0ff */
[----:B------:R-:W-:Y:S02]  /*18120*/  PRMT R226, R125, 0x7632, R226 ;  /* 0x000076327de27816 */ /* 0x000fe400000000e2 */
[----:B------:R-:W-:Y:S02]  /*18130*/  @P0 PRMT R226, R78, 0x5410, RZ ;  /* 0x000054104ee20816 */ /* 0x000fe400000000ff */
[----:B------:R-:W-:Y:S02]  /*18140*/  ISETP.LE.U32.AND P0, PT, R0, UR12, PT ;  /* 0x0000000c00007c0c */ /* 0x000fe4000bf03070 */
[----:B------:R-:W-:Y:S02]  /*18150*/  LOP3.LUT R0, R34, 0xffff, RZ, 0xc0, !PT ;  /* 0x0000ffff22007812 */ /* 0x000fe400078ec0ff */
[----:B------:R-:W-:-:S02]  /*18160*/  PRMT R191, R5, 0x7632, R191 ;  /* 0x0000763205bf7816 */ /* 0x000fc400000000bf */
[----:B------:R-:W-:Y:S02]  /*18170*/  SHF.R.U32.HI R0, RZ, 0x8, R0 ;  /* 0x00000008ff007819 */ /* 0x000fe40000011600 */
[----:B------:R-:W-:Y:S01]  /*18180*/  PRMT R190, R5, 0x7610, R190 ;  /* 0x0000761005be7816 */ /* 0x000fe200000000be */
[----:B------:R-:W-:Y:S01]  /*18190*/  @P1 HFMA2.BF16_V2 R80, -RZ.H0_H0, RZ.H0_H0, -R191.H0_H0 ;  /* 0x200000ffff501231 */ /* 0x000fe200003409bf */
[----:B------:R-:W-:Y:S02]  /*181a0*/  LOP3.LUT R0, R0, 0xffff, RZ, 0xc0, !PT ;  /* 0x0000ffff00007812 */ /* 0x000fe400078ec0ff */
[----:B------:R-:W-:Y:S01]  /*181b0*/  PRMT R153, R190, 0x5410, R191 ;  /* 0x00005410be997816 */ /* 0x000fe200000000bf */
[----:B------:R-:W-:Y:S01]  /*181c0*/  MUFU.EX2 R5, R221 ;  /* 0x000000dd00057308 */ /* 0x000fe20000000800 */
[----:B------:R-:W-:Y:S02]  /*181d0*/  @P1 PRMT R191, R80, 0x5410, RZ ;  /* 0x0000541050bf1816 */ /* 0x000fe400000000ff */
[----:B------:R-:W-:-:S02]  /*181e0*/  ISETP.LE.U32.AND P1, PT, R0, UR12, PT ;  /* 0x0000000c00007c0c */ /* 0x000fc4000bf23070 */
[----:B------:R-:W-:-:S03]  /*181f0*/  PRMT R0, R34, 0x7632, R0 ;  /* 0x0000763222007816 */ /* 0x000fc60000000000 */
[----:B------:R-:W1:Y:S01]  /*18200*/  MUFU.EX2 R13, R250 ;  /* 0x000000fa000d7308 */ /* 0x000e620000000800 */
[----:B------:R-:W-:Y:S01]  /*18210*/  @!P0 HFMA2.BF16_V2 R79, -RZ.H0_H0, RZ.H0_H0, -R211.H0_H0 ;  /* 0x200000ffff4f8231 */ /* 0x000fe200003409d3 */
[----:B------:R-:W-:Y:S02]  /*18220*/  LOP3.LUT R0, R0, 0xff, RZ, 0xc0, !PT ;  /* 0x000000ff00007812 */ /* 0x000fe400078ec0ff */
[----:B------:R-:W-:Y:S02]  /*18230*/  PRMT R27, R211, 0x7610, R27 ;  /* 0x00007610d31b7816 */ /* 0x000fe4000000001b */
[----:B------:R-:W-:Y:S02]  /*18240*/  @!P0 PRMT R27, R79, 0x5410, RZ ;  /* 0x000054104f1b8816 */ /* 0x000fe400000000ff */
[----:B------:R-:W-:Y:S01]  /*18250*/  ISETP.LE.U32.AND P0, PT, R0, UR12, PT ;  /* 0x0000000c00007c0c */ /* 0x000fe2000bf03070 */
[----:B------:R-:W-:Y:S01]  /*18260*/  FADD.FTZ R2, R12, R2 ;  /* 0x000000020c027221 */ /* 0x000fe20000010000 */
[----:B------:R1:W1:Y:S01]  /*18270*/  MUFU.EX2 R9, R206 ;  /* 0x000000ce00097308 */ /* 0x0002620000000800 */
[----:B------:R-:W-:Y:S01]  /*18280*/  @!P5 HFMA2.BF16_V2 R81, -RZ.H0_H0, RZ.H0_H0, -R204.H0_H0 ;  /* 0x200000ffff51d231 */ /* 0x000fe200003409cc */
[----:B------:R-:W-:-:S06]  /*18290*/  PRMT R0, R44, 0x7772, RZ ;  /* 0x000077722c007816 */ /* 0x000fcc00000000ff */
[----:B------:R-:W1:Y:S01]  /*182a0*/  MUFU.EX2 R12, R220 ;  /* 0x000000dc000c7308 */ /* 0x000e620000000800 */
[----:B------:R-:W-:Y:S02]  /*182b0*/  @!P5 PRMT R204, R81, 0x5410, RZ ;  /* 0x0000541051ccd816 */ /* 0x000fe400000000ff */
[----:B------:R-:W-:Y:S02]  /*182c0*/  ISETP.GT.U32.AND P5, PT, R0, UR12, PT ;  /* 0x0000000c00007c0c */ /* 0x000fe4000bfa4070 */
[----:B-1----:R-:W-:Y:S02]  /*182d0*/  F2FP.BF16.F32.PACK_AB R206, R13, R5 ;  /* 0x000000050dce723e */ /* 0x002fe400000010ff */
[----:B------:R-:W-:-:S03]  /*182e0*/  SHF.R.U32.HI R0, RZ, 0x18, R34 ;  /* 0x00000018ff007819 */ /* 0x000fc60000011622 */
[----:B------:R-:W-:Y:S02]  /*182f0*/  @!P0 HFMA2.BF16_V2 R82, -RZ.H0_H0, RZ.H0_H0, -R206.H0_H0 ;  /* 0x200000ffff528231 */ /* 0x000fe400003409ce */
[----:B------:R-:W-:Y:S01]  /*18300*/  FADD.FTZ R4, R5, R2 ;  /* 0x0000000205047221 */ /* 0x000fe20000010000 */
[----:B------:R-:W-:Y:S01]  /*18310*/  FADD.FTZ R2, R10, R7 ;  /* 0x000000070a027221 */ /* 0x000fe20000010000 */
[----:B------:R-:W-:Y:S01]  /*18320*/  FADD.FTZ R5, R9, R6 ;  /* 0x0000000609057221 */ /* 0x000fe20000010000 */
[C---:B------:R-:W-:Y:S02]  /*18330*/  F2FP.BF16.F32.PACK_AB R6, R8.reuse, R10 ;  /* 0x0000000a0806723e */ /* 0x040fe400000010ff */
[----:B------:R-:W-:Y:S01]  /*18340*/  FADD.FTZ R7, R8, R2 ;  /* 0x0000000208077221 */ /* 0x000fe20000010000 */
[----:B------:R-:W-:Y:S01]  /*18350*/  FADD.FTZ R8, R13, R4 ;  /* 0x000000040d087221 */ /* 0x000fe20000010000 */
[----:B------:R-:W-:Y:S01]  /*18360*/  @P5 HFMA2.BF16_V2 R85, -RZ.H0_H0, RZ.H0_H0, -R190.H0_H0 ;  /* 0x200000ffff555231 */ /* 0x000fe200003409be */
[----:B------:R1:W4:Y:S01]  /*18370*/  MUFU.EX2 R4, R75 ;  /* 0x0000004b00047308 */ /* 0x0003220000000800 */
[----:B------:R-:W-:-:S03]  /*18380*/  F2FP.BF16.F32.PACK_AB R189, R15, R11 ;  /* 0x0000000b0fbd723e */ /* 0x000fc600000010ff */
[----:B------:R-:W-:Y:S01]  /*18390*/  @P5 PRMT R190, R85, 0x5410, RZ ;  /* 0x0000541055be5816 */ /* 0x000fe200000000ff */
[----:B-1----:R-:W-:Y:S02]  /*183a0*/  IMAD.MOV.U32 R75, RZ, RZ, R74 ;  /* 0x000000ffff4b7224 */ /* 0x002fe400078e004a */
[----:B------:R-:W-:Y:S02]  /*183b0*/  IMAD.MOV.U32 R74, RZ, RZ, R197 ;  /* 0x000000ffff4a7224 */ /* 0x000fe400078e00c5 */
[----:B------:R-:W-:Y:S01]  /*183c0*/  IMAD.MOV.U32 R197, RZ, RZ, R196 ;  /* 0x000000ffffc57224 */ /* 0x000fe200078e00c4 */
[----:B------:R-:W-:Y:S02]  /*183d0*/  PRMT R200, R189, 0x7610, R200 ;  /* 0x00007610bdc87816 */ /* 0x000fe400000000c8 */
[C---:B------:R-:W-:Y:S02]  /*183e0*/  PRMT R178, R6.reuse, 0x7632, R178 ;  /* 0x0000763206b27816 */ /* 0x040fe400000000b2 */
[----:B------:R-:W-:Y:S01]  /*183f0*/  PRMT R177, R6, 0x7610, R177 ;  /* 0x0000761006b17816 */ /* 0x000fe200000000b1 */
[----:B------:R-:W-:Y:S01]  /*18400*/  FADD.FTZ R3, R18, R3 ;  /* 0x0000000312037221 */ /* 0x000fe20000010000 */
[----:B------:R-:W-:-:S02]  /*18410*/  FADD.FTZ R2, R12, R5 ;  /* 0x000000050c027221 */ /* 0x000fc40000010000 */
[----:B------:R-:W-:Y:S01]  /*18420*/  PRMT R18, R177, 0x5410, R178 ;  /* 0x00005410b1127816 */ /* 0x000fe200000000b2 */
[----:B------:R-:W-:Y:S01]  /*18430*/  FADD.FTZ R5, R11, R3 ;  /* 0x000000030b057221 */ /* 0x000fe20000010000 */
[----:B------:R-:W-:-:S05]  /*18440*/  @!P4 HFMA2.BF16_V2 R90, -RZ.H0_H0, RZ.H0_H0, -R177.H0_H0 ;  /* 0x200000ffff5ac231 */ /* 0x000fca00003409b1 */
[----:B------:R-:W-:Y:S02]  /*18450*/  @!P4 PRMT R177, R90, 0x5410, RZ ;  /* 0x000054105ab1c816 */ /* 0x000fe400000000ff */
[----:B--2---:R-:W-:Y:S02]  /*18460*/  PRMT R214, R206, 0x7610, R214 ;  /* 0x00007610ced67816 */ /* 0x004fe400000000d6 */
[----:B------:R-:W-:Y:S02]  /*18470*/  @!P0 PRMT R214, R82, 0x5410, RZ ;  /* 0x0000541052d68816 */ /* 0x000fe400000000ff */
[----:B------:R-:W-:Y:S02]  /*18480*/  ISETP.LE.U32.AND P0, PT, R0, UR12, PT ;  /* 0x0000000c00007c0c */ /* 0x000fe4000bf03070 */
[----:B------:R-:W-:-:S04]  /*18490*/  F2FP.BF16.F32.PACK_AB R0, R12, R9 ;  /* 0x000000090c00723e */ /* 0x000fc800000010ff */
[C---:B------:R-:W-:Y:S02]  /*184a0*/  PRMT R188, R0.reuse, 0x7632, R188 ;  /* 0x0000763200bc7816 */ /* 0x040fe400000000bc */
[----:B------:R-:W-:Y:S01]  /*184b0*/  PRMT R179, R0, 0x7610, R179 ;  /* 0x0000761000b37816 */ /* 0x000fe200000000b3 */
[----:B------:R-:W-:-:S04]  /*184c0*/  IMAD.MOV.U32 R0, RZ, RZ, R46 ;  /* 0x000000ffff007224 */ /* 0x000fc800078e002e */
[----:B------:R-:W-:Y:S01]  /*184d0*/  @!P0 HFMA2.BF16_V2 R83, -RZ.H0_H0, RZ.H0_H0, -R206.H1_H1 ;  /* 0x200000ffff538231 */ /* 0x000fe200003609ce */
[----:B------:R-:W-:Y:S02]  /*184e0*/  LOP3.LUT R0, R0, 0xff, RZ, 0xc0, !PT ;  /* 0x000000ff00007812 */ /* 0x000fe400078ec0ff */
[----:B---3--:R-:W-:Y:S02]  /*184f0*/  PRMT R209, R206, 0x7632, R209 ;  /* 0x00007632ced17816 */ /* 0x008fe400000000d1 */
[----:B------:R-:W-:Y:S02]  /*18500*/  @!P0 PRMT R209, R83, 0x5410, RZ ;  /* 0x0000541053d18816 */ /* 0x000fe400000000ff */
[----:B------:R-:W-:Y:S02]  /*18510*/  ISETP.LE.U32.AND P0, PT, R0, UR12, PT ;  /* 0x0000000c00007c0c */ /* 0x000fe4000bf03070 */
[----:B------:R-:W-:Y:S01]  /*18520*/  LOP3.LUT R0, R49, 0xff, RZ, 0xc0, !PT ;  /* 0x000000ff31007812 */ /* 0x000fe200078ec0ff */
[----:B------:R1:W2:Y:S01]  /*18530*/  MUFU.EX2 R9, R75 ;  /* 0x0000004b00097308 */ /* 0x0002a20000000800 */
[----:B------:R-:W-:-:S02]  /*18540*/  @!P3 HFMA2.BF16_V2 R84, -RZ.H0_H0, RZ.H0_H0, -R188.H0_H0 ;  /* 0x200000ffff54b231 */ /* 0x000fc400003409bc */
[----:B------:R-:W-:Y:S02]  /*18550*/  ISETP.LE.U32.AND P5, PT, R0, UR12, PT ;  /* 0x0000000c00007c0c */ /* 0x000fe4000bfa3070 */
[----:B------:R-:W-:Y:S02]  /*18560*/  SHF.R.U32.HI R0, RZ, 0x18, R49 ;  /* 0x00000018ff007819 */ /* 0x000fe40000011631 */
[----:B------:R-:W-:Y:S02]  /*18570*/  PRMT R26, R179, 0x5410, R188 ;  /* 0x00005410b31a7816 */ /* 0x000fe400000000bc */
[----:B------:R-:W-:Y:S01]  /*18580*/  @!P3 PRMT R188, R84, 0x5410, RZ ;  /* 0x0000541054bcb816 */ /* 0x000fe200000000ff */
[----:B------:R-:W-:Y:S01]  /*18590*/  @!P0 HFMA2.BF16_V2 R86, -RZ.H0_H0, RZ.H0_H0, -R189.H0_H0 ;  /* 0x200000ffff568231 */ /* 0x000fe200003409bd */
[----:B------:R-:W-:Y:S02]  /*185a0*/  ISETP.LE.U32.AND P3, PT, R0, UR12, PT ;  /* 0x0000000c00007c0c */ /* 0x000fe4000bf63070 */
[----:B------:R-:W-:Y:S01]  /*185b0*/  PRMT R0, R46, 0x7771, RZ ;  /* 0x000077712e007816 */ /* 0x000fe200000000ff */
[----:B-1----:R-:W-:-:S02]  /*185c0*/  IMAD.MOV.U32 R75, RZ, RZ, R74 ;  /* 0x000000ffff4b7224 */ /* 0x002fc400078e004a */
[----:B------:R-:W-:Y:S01]  /*185d0*/  IMAD.MOV.U32 R74, RZ, RZ, R197 ;  /* 0x000000ffff4a7224 */ /* 0x000fe200078e00c5 */
[----:B----4-:R-:W-:Y:S02]  /*185e0*/  MOV R196, R219 ;  /* 0x000000db00c47202 */ /* 0x010fe40000000f00 */
[----:B------:R-:W-:Y:S01]  /*185f0*/  @!P0 PRMT R200, R86, 0x5410, RZ ;  /* 0x0000541056c88816 */ /* 0x000fe200000000ff */
[----:B------:R1:W3:Y:S01]  /*18600*/  MUFU.EX2 R10, R75 ;  /* 0x0000004b000a7308 */ /* 0x0002e20000000800 */
[----:B------:R-:W-:Y:S01]  /*18610*/  MOV R201, R74 ;  /* 0x0000004a00c97202 */ /* 0x000fe20000000f00 */
[----:B------:R-:W4:Y:S01]  /*18620*/  LDL.LU R219, [R1+0x1d0] ;  /* 0x0001d00001db7983 */ /* 0x000f220000300800 */
[----:B------:R-:W-:Y:S01]  /*18630*/  ISETP.GT.U32.AND P0, PT, R0, UR12, PT ;  /* 0x0000000c00007c0c */ /* 0x000fe2000bf04070 */
[----:B------:R-:W-:Y:S01]  /*18640*/  FADD.FTZ R0, R4, R7 ;  /* 0x0000000704007221 */ /* 0x000fe20000010000 */
[----:B------:R-:W-:Y:S02]  /*18650*/  IMAD.MOV.U32 R197, RZ, RZ, R196 ;  /* 0x000000ffffc57224 */ /* 0x000fe400078e00c4 */
[----:B------:R-:W-:-:S02]  /*18660*/  @!P3 HFMA2.BF16_V2 R88, -RZ.H0_H0, RZ.H0_H0, -R178.H0_H0 ;  /* 0x200000ffff58b231 */ /* 0x000fc400003409b2 */
[----:B------:R-:W-:Y:S01]  /*18670*/  IMAD.MOV.U32 R74, RZ, RZ, R71 ;  /* 0x000000ffff4a7224 */ /* 0x000fe200078e0047 */
[----:B------:R-:W3:Y:S01]  /*18680*/  MUFU.EX2 R6, R201 ;  /* 0x000000c900067308 */ /* 0x000ee20000000800 */
[C---:B--2---:R-:W-:Y:S01]  /*18690*/  FADD.FTZ R0, R9.reuse, R0 ;  /* 0x0000000009007221 */ /* 0x044fe20000010000 */
[----:B------:R-:W-:Y:S01]  /*186a0*/  IMAD.MOV.U32 R196, RZ, RZ, R32 ;  /* 0x000000ffffc47224 */ /* 0x000fe200078e0020 */
[----:B------:R-:W-:Y:S01]  /*186b0*/  F2FP.BF16.F32.PACK_AB R3, R9, R4 ;  /* 0x000000040903723e */ /* 0x000fe200000010ff */
[----:B------:R-:W2:Y:S01]  /*186c0*/  LDL.LU R32, [R1+0x1cc] ;  /* 0x0001cc0001207983 */ /* 0x000ea20000300800 */
[----:B------:R-:W-:Y:S01]  /*186d0*/  PRMT R208, R189, 0x7632, R208 ;  /* 0x00007632bdd07816 */ /* 0x000fe200000000d0 */
[----:B------:R-:W4:Y:S01]  /*186e0*/  LDC R7, c[0x0][0x448] ;  /* 0x00011200ff077b82 */ /* 0x000f220000000800 */
[----:B-1----:R-:W-:Y:S02]  /*186f0*/  IMAD.MOV.U32 R75, RZ, RZ, R197 ;  /* 0x000000ffff4b7224 */ /* 0x002fe400078e00c5 */
[----:B------:R-:W-:-:S02]  /*18700*/  IMAD.MOV.U32 R197, RZ, RZ, R203 ;  /* 0x000000ffffc57224 */ /* 0x000fc400078e00cb */
[----:B------:R-:W-:Y:S02]  /*18710*/  IMAD.MOV.U32 R203, RZ, RZ, R70 ;  /* 0x000000ffffcb7224 */ /* 0x000fe400078e0046 */
[----:B------:R-:W4:Y:S04]  /*18720*/  LDL.LU.64 R70, [R1+0xa8] ;  /* 0x0000a80001467983 */ /* 0x000f280000300a00 */
[----:B------:R1:W-:Y:S01]  /*18730*/  STL [R1+0x144], R0 ;  /* 0x0001440001007387 */ /* 0x0003e20000100800 */
[----:B------:R-:W-:Y:S01]  /*18740*/  @P0 HFMA2.BF16_V2 R87, -RZ.H0_H0, RZ.H0_H0, -R189.H1_H1 ;  /* 0x200000ffff570231 */ /* 0x000fe200003609bd */
[----:B------:R-:W-:Y:S01]  /*18750*/  @!P3 PRMT R178, R88, 0x5410, RZ ;  /* 0x0000541058b2b816 */ /* 0x000fe200000000ff */
[----:B---3--:R-:W-:Y:S01]  /*18760*/  FADD.FTZ R4, R10, R2 ;  /* 0x000000020a047221 */ /* 0x008fe20000010000 */
[----:B------:R-:W-:-:S02]  /*18770*/  F2FP.BF16.F32.PACK_AB R2, R6, R10 ;  /* 0x0000000a0602723e */ /* 0x000fc400000010ff */
[----:B------:R-:W-:Y:S02]  /*18780*/  @P0 PRMT R208, R87, 0x5410, RZ ;  /* 0x0000541057d00816 */ /* 0x000fe400000000ff */
[----:B------:R-:W-:Y:S01]  /*18790*/  MOV R201, R75 ;  /* 0x0000004b00c97202 */ /* 0x000fe20000000f00 */
[----:B------:R-:W-:Y:S01]  /*187a0*/  IMAD.MOV.U32 R75, RZ, RZ, R203 ;  /* 0x000000ffff4b7224 */ /* 0x000fe200078e00cb */
[C---:B------:R-:W-:Y:S02]  /*187b0*/  PRMT R175, R2.reuse, 0x7632, R175 ;  /* 0x0000763202af7816 */ /* 0x040fe400000000af */
[----:B------:R-:W-:Y:S02]  /*187c0*/  PRMT R173, R2, 0x7610, R173 ;  /* 0x0000761002ad7816 */ /* 0x000fe400000000ad */
[----:B-1----:R-:W-:-:S04]  /*187d0*/  PRMT R0, R48, 0x7771, RZ ;  /* 0x0000777130007816 */ /* 0x002fc800000000ff */
[----:B------:R-:W-:Y:S02]  /*187e0*/  ISETP.GT.U32.AND P3, PT, R0, UR12, PT ;  /* 0x0000000c00007c0c */ /* 0x000fe4000bf64070 */
[----:B------:R-:W-:-:S04]  /*187f0*/  PRMT R0, R48, 0x7773, RZ ;  /* 0x0000777330007816 */ /* 0x000fc800000000ff */
[----:B------:R-:W-:Y:S01]  /*18800*/  ISETP.GT.U32.AND P0, PT, R0, UR12, PT ;  /* 0x0000000c00007c0c */ /* 0x000fe2000bf04070 */
[----:B------:R1:W3:Y:S01]  /*18810*/  MUFU.EX2 R2, R201 ;  /* 0x000000c900027308 */ /* 0x0002e20000000800 */
[C---:B------:R-:W-:Y:S02]  /*18820*/  PRMT R174, R3.reuse, 0x7632, R174 ;  /* 0x0000763203ae7816 */ /* 0x040fe400000000ae */
[----:B------:R-:W-:Y:S02]  /*18830*/  PRMT R172, R3, 0x7610, R172 ;  /* 0x0000761003ac7816 */ /* 0x000fe400000000ac */
[----:B------:R-:W-:-:S04]  /*18840*/  PRMT R0, R48, 0x7772, RZ ;  /* 0x0000777230007816 */ /* 0x000fc800000000ff */
[----:B------:R-:W-:Y:S01]  /*18850*/  ISETP.GT.U32.AND P4, PT, R0, UR12, PT ;  /* 0x0000000c00007c0c */ /* 0x000fe2000bf84070 */
[----:B-1----:R-:W-:Y:S02]  /*18860*/  IMAD.MOV.U32 R201, RZ, RZ, R75 ;  /* 0x000000ffffc97224 */ /* 0x002fe400078e004b */
[----:B------:R-:W-:Y:S02]  /*18870*/  @P0 HFMA2.BF16_V2 R92, -RZ.H0_H0, RZ.H0_H0, -R174.H0_H0 ;  /* 0x200000ffff5c0231 */ /* 0x000fe400003409ae */
[----:B------:R-:W1:Y:S01]  /*18880*/  MUFU.EX2 R3, R201 ;  /* 0x000000c900037308 */ /* 0x000e620000000800 */
[----:B------:R-:W-:Y:S02]  /*18890*/  PRMT R0, R46, 0x7772, RZ ;  /* 0x000077722e007816 */ /* 0x000fe400000000ff */
[----:B------:R-:W-:Y:S02]  /*188a0*/  PRMT R83, R172, 0x5410, R174 ;  /* 0x00005410ac537816 */ /* 0x000fe400000000ae */
[----:B------:R-:W-:-:S02]  /*188b0*/  @P0 PRMT R174, R92, 0x5410, RZ ;  /* 0x000054105cae0816 */ /* 0x000fc400000000ff */
[----:B------:R-:W-:Y:S01]  /*188c0*/  ISETP.GT.U32.AND P0, PT, R0, UR12, PT ;  /* 0x0000000c00007c0c */ /* 0x000fe2000bf04070 */
[----:B---3--:R-:W-:Y:S01]  /*188d0*/  FADD.FTZ R0, R2, R8 ;  /* 0x0000000802007221 */ /* 0x008fe20000010000 */
[----:B-1----:R-:W-:Y:S02]  /*188e0*/  F2FP.BF16.F32.PACK_AB R176, R3, R2 ;  /* 0x0000000203b0723e */ /* 0x002fe400000010ff */
[----:B------:R-:W-:-:S09]  /*188f0*/  PRMT R2, R46, 0x7773, RZ ;  /* 0x000077732e027816 */ /* 0x000fd200000000ff */
[----:B------:R-:W-:Y:S01]  /*18900*/  @P0 HFMA2.BF16_V2 R94, -RZ.H0_H0, RZ.H0_H0, -R176.H0_H0 ;  /* 0x200000ffff5e0231 */ /* 0x000fe200003409b0 */
[----:B------:R-:W-:-:S04]  /*18910*/  PRMT R82, R176, 0x7610, R82 ;  /* 0x00007610b0527816 */ /* 0x000fc80000000052 */
[----:B------:R-:W-:Y:S02]  /*18920*/  @P0 PRMT R82, R94, 0x5410, RZ ;  /* 0x000054105e520816 */ /* 0x000fe400000000ff */
[----:B------:R-:W-:Y:S01]  /*18930*/  ISETP.GT.U32.AND P0, PT, R2, UR12, PT ;  /* 0x0000000c02007c0c */ /* 0x000fe2000bf04070 */
[----:B------:R-:W-:Y:S01]  /*18940*/  FADD.FTZ R2, R15, R5 ;  /* 0x000000050f027221 */ /* 0x000fe20000010000 */
[----:B------:R-:W-:Y:S02]  /*18950*/  IMAD.MOV.U32 R203, RZ, RZ, R33 ;  /* 0x000000ffffcb7224 */ /* 0x000fe400078e0021 */
[----:B------:R-:W2:Y:S04]  /*18960*/  LDL.LU R33, [R1+0x1c8] ;  /* 0x0001c80001217983 */ /* 0x000ea80000300800 */
[----:B------:R1:W-:Y:S04]  /*18970*/  STL [R1+0x14c], R2 ;  /* 0x00014c0201007387 */ /* 0x0003e80000100800 */
[----:B------:R-:W3:Y:S01]  /*18980*/  LDL.LU R201, [R1+0xd0] ;  /* 0x0000d00001c97983 */ /* 0x000ee20000300800 */
[----:B------:R-:W-:-:S05]  /*18990*/  IMAD.MOV.U32 R75, RZ, RZ, R68 ;  /* 0x000000ffff4b7224 */ /* 0x000fca00078e0044 */
[----:B------:R-:W-:Y:S01]  /*189a0*/  MOV R76, R75 ;  /* 0x0000004b004c7202 */ /* 0x000fe20000000f00 */
[----:B------:R-:W-:Y:S02]  /*189b0*/  IMAD.MOV.U32 R75, RZ, RZ, R197 ;  /* 0x000000ffff4b7224 */ /* 0x000fe400078e00c5 */
[----:B------:R-:W-:Y:S02]  /*189c0*/  IMAD.MOV.U32 R197, RZ, RZ, R196 ;  /* 0x000000ffffc57224 */ /* 0x000fe400078e00c4 */
[----:B------:R-:W-:Y:S01]  /*189d0*/  IMAD.MOV.U32 R196, RZ, RZ, R73 ;  /* 0x000000ffffc47224 */ /* 0x000fe200078e0049 */
[----:B------:R-:W-:Y:S01]  /*189e0*/  MOV R73, R203 ;  /* 0x000000cb00497202 */ /* 0x000fe20000000f00 */
[----:B------:R-:W-:Y:S02]  /*189f0*/  IMAD.MOV.U32 R203, RZ, RZ, R51 ;  /* 0x000000ffffcb7224 */ /* 0x000fe400078e0033 */
[----:B-1----:R-:W-:Y:S01]  /*18a00*/  FADD.FTZ R2, R3, R0 ;  /* 0x0000000003027221 */ /* 0x002fe20000010000 */
[----:B------:R-:W-:-:S04]  /*18a10*/  FADD.FTZ R0, R6, R4 ;  /* 0x0000000406007221 */ /* 0x000fc80000010000 */
[----:B------:R-:W-:Y:S04]  /*18a20*/  STL [R1+0x148], R2 ;  /* 0x0001480201007387 */ /* 0x000fe80000100800 */
[----:B------:R1:W-:Y:S01]  /*18a30*/  STL [R1+0x140], R0 ;  /* 0x0001400001007387 */ /* 0x0003e20000100800 */
[----:B------:R-:W-:Y:S01]  /*18a40*/  @P0 HFMA2.BF16_V2 R99, -RZ.H0_H0, RZ.H0_H0, -R176.H1_H1 ;  /* 0x200000ffff630231 */ /* 0x000fe200003609b0 */
[----:B------:R-:W-:Y:S02]  /*18a50*/  PRMT R4, R186, 0x7771, RZ ;  /* 0x00007771ba047816 */ /* 0x000fe400000000ff */
[----:B------:R-:W-:Y:S02]  /*18a60*/  MOV R6, R16 ;  /* 0x0000001000067202 */ /* 0x000fe40000000f00 */
[----:B------:R-:W-:-:S02]  /*18a70*/  SHF.R.U32.HI R5, RZ, 0x18, R20 ;  /* 0x00000018ff057819 */ /* 0x000fc40000011614 */
[----:B------:R-:W-:Y:S01]  /*18a80*/  PRMT R45, R14, 0x7771, RZ ;  /* 0x000077710e2d7816 */ /* 0x000fe200000000ff */
[----:B------:R-:W-:Y:S02]  /*18a90*/  @!P2 HFMA2.BF16_V2 R93, -RZ.H0_H0, RZ.H0_H0, -R173.H0_H0 ;  /* 0x200000ffff5da231 */ /* 0x000fe400003409ad */
[----:B------:R-:W-:Y:S02]  /*18aa0*/  @P4 HFMA2.BF16_V2 R95, -RZ.H0_H0, RZ.H0_H0, -R172.H0_H0 ;  /* 0x200000ffff5f4231 */ /* 0x000fe400003409ac */
[----:B------:R-:W-:Y:S02]  /*18ab0*/  @!P5 HFMA2.BF16_V2 R89, -RZ.H0_H0, RZ.H0_H0, -R179.H0_H0 ;  /* 0x200000ffff59d231 */ /* 0x000fe400003409b3 */
[----:B------:R-:W-:Y:S02]  /*18ac0*/  @P3 HFMA2.BF16_V2 R91, -RZ.H0_H0, RZ.H0_H0, -R175.H0_H0 ;  /* 0x200000ffff5b3231 */ /* 0x000fe400003409af */
[----:B------:R-:W-:Y:S01]  /*18ad0*/  @!P1 HFMA2.BF16_V2 R108, -RZ.H0_H0, RZ.H0_H0, -R211.H1_H1 ;  /* 0x200000ffff6c9231 */ /* 0x000fe200003609d3 */
[----:B------:R-:W-:Y:S01]  /*18ae0*/  PRMT R68, R173, 0x5410, R175 ;  /* 0x00005410ad447816 */ /* 0x000fe200000000af */
[----:B------:R-:W-:Y:S01]  /*18af0*/  IMAD.MOV.U32 R85, RZ, RZ, R109 ;  /* 0x000000ffff557224 */ /* 0x000fe200078e006d */
[----:B------:R-:W-:-:S02]  /*18b00*/  @!P2 PRMT R173, R93, 0x5410, RZ ;  /* 0x000054105dada816 */ /* 0x000fc400000000ff */
[----:B------:R-:W-:Y:S02]  /*18b10*/  @P4 PRMT R172, R95, 0x5410, RZ ;  /* 0x000054105fac4816 */ /* 0x000fe400000000ff */
[----:B------:R-:W-:Y:S02]  /*18b20*/  PRMT R252, R211, 0x7632, R252 ;  /* 0x00007632d3fc7816 */ /* 0x000fe400000000fc */
[----:B------:R-:W-:Y:S02]  /*18b30*/  @!P5 PRMT R179, R89, 0x5410, RZ ;  /* 0x0000541059b3d816 */ /* 0x000fe400000000ff */
[----:B------:R-:W-:Y:S02]  /*18b40*/  @P3 PRMT R175, R91, 0x5410, RZ ;  /* 0x000054105baf3816 */ /* 0x000fe400000000ff */
[----:B------:R-:W-:Y:S01]  /*18b50*/  @!P1 PRMT R252, R108, 0x5410, RZ ;  /* 0x000054106cfc9816 */ /* 0x000fe200000000ff */
[----:B----4-:R-:W-:-:S04]  /*18b60*/  IMAD.WIDE R250, R7, -0x70, R70 ;  /* 0xffffff9007fa7825 */ /* 0x010fc800078e0246 */
[----:B------:R-:W-:Y:S01]  /*18b70*/  IMAD.WIDE R220, R7, 0x70, R250 ;  /* 0x0000007007dc7825 */ /* 0x000fe200078e02fa */
[----:B------:R-:W-:Y:S02]  /*18b80*/  PRMT R219, R176, 0x7632, R219 ;  /* 0x00007632b0db7816 */ /* 0x000fe400000000db */
[----:B------:R-:W-:Y:S01]  /*18b90*/  @P0 PRMT R219, R99, 0x5410, RZ ;  /* 0x0000541063db0816 */ /* 0x000fe200000000ff */
[----:B--2---:R-:W-:Y:S01]  /*18ba0*/  STG.E.U16 desc[UR28][R32.64+-0x100], R42 ;  /* 0xffff002a20007986 */ /* 0x004fe2000c10151c */
[----:B---3--:R-:W-:Y:S01]  /*18bb0*/  LEA R47, R201, UR5, 0x1 ;  /* 0x00000005c92f7c11 */ /* 0x008fe2000f8e08ff */
[----:B------:R-:W-:Y:S02]  /*18bc0*/  IMAD.MOV.U32 R201, RZ, RZ, R74 ;  /* 0x000000ffffc97224 */ /* 0x000fe400078e004a */
[----:B------:R-:W-:Y:S02]  /*18bd0*/  IMAD.MOV.U32 R74, RZ, RZ, R194 ;  /* 0x000000ffff4a7224 */ /* 0x000fe400078e00c2 */
[----:B------:R-:W-:-:S02]  /*18be0*/  IMAD.MOV.U32 R194, RZ, RZ, R50 ;  /* 0x000000ffffc27224 */ /* 0x000fc400078e0032 */
[----:B------:R-:W-:Y:S01]  /*18bf0*/  IMAD.WIDE R50, R7, -0x70, R220 ;  /* 0xffffff9007327825 */ /* 0x000fe200078e02dc */
[----:B------:R-:W-:Y:S04]  /*18c00*/  STG.E.U16 desc[UR28][R32.64+-0xfe], R28 ;  /* 0xffff021c20007986 */ /* 0x000fe8000c10151c */
[----:B------:R2:W-:Y:S01]  /*18c10*/  STG.E.U16 desc[UR28][R50.64+-0xfe], R30 ;  /* 0xffff021e32007986 */ /* 0x0005e2000c10151c */
[----:B-1----:R-:W-:-:S03]  /*18c20*/  VIADD R0, R47, 0x9000 ;  /* 0x000090002f007836 */ /* 0x002fc60000000000 */
[----:B------:R1:W-:Y:S01]  /*18c30*/  STG.E.U16 desc[UR28][R50.64+-0x100], R31 ;  /* 0xffff001f32007986 */ /* 0x0003e2000c10151c */
[----:B--2---:R-:W-:-:S04]  /*18c40*/  IMAD.SHL.U32 R30, R7, 0x8, RZ ;  /* 0x00000008071e7824 */ /* 0x004fc800078e00ff */
[----:B------:R-:W-:Y:S01]  /*18c50*/  IMAD.WIDE R2, R30, 0x2, R32 ;  /* 0x000000021e027825 */ /* 0x000fe200078e0220 */
[----:B------:R-:W-:-:S03]  /*18c60*/  IADD3 R28, PT, PT, R47, 0x9020, RZ ;  /* 0x000090202f1c7810 */ /* 0x000fc60007ffe0ff */
[----:B------:R-:W-:-:S04]  /*18c70*/  IMAD.WIDE R2, R7, 0x70, R2 ;  /* 0x0000007007027825 */ /* 0x000fc800078e0202 */
[----:B------:R-:W-:Y:S01]  /*18c80*/  @P6 VIADD R28, R0, 0xffffffe0 ;  /* 0xffffffe0001c6836 */ /* 0x000fe20000000000 */
[----:B------:R-:W-:Y:S01]  /*18c90*/  PRMT R0, R186, 0x7772, RZ ;  /* 0x00007772ba007816 */ /* 0x000fe200000000ff */
[----:B-1----:R-:W-:Y:S01]  /*18ca0*/  IMAD.WIDE R30, R30, 0x2, R2 ;  /* 0x000000021e1e7825 */ /* 0x002fe200078e0202 */
[----:B------:R-:W-:-:S04]  /*18cb0*/  PRMT R2, R186, 0x7773, RZ ;  /* 0x00007773ba027816 */ /* 0x000fc800000000ff */
[----:B------:R-:W-:Y:S02]  /*18cc0*/  PRMT R11, R0, 0x5410, R2 ;  /* 0x00005410000b7816 */ /* 0x000fe40000000002 */
[C---:B------:R-:W-:Y:S02]  /*18cd0*/  PRMT R2, R14.reuse, 0x7773, RZ ;  /* 0x000077730e027816 */ /* 0x040fe400000000ff */
[----:B------:R-:W-:Y:S01]  /*18ce0*/  PRMT R0, R14, 0x7772, RZ ;  /* 0x000077720e007816 */ /* 0x000fe200000000ff */
[----:B------:R-:W-:-:S03]  /*18cf0*/  IMAD.MOV.U32 R3, RZ, RZ, R186 ;  /* 0x000000ffff037224 */ /* 0x000fc600078e00ba */
[----:B------:R-:W-:Y:S02]  /*18d00*/  PRMT R99, R0, 0x5410, R2 ;  /* 0x0000541000637816 */ /* 0x000fe40000000002 */
[----:B------:R-:W-:Y:S02]  /*18d10*/  LOP3.LUT R0, R19, 0xffff, RZ, 0xc0, !PT ;  /* 0x0000ffff13007812 */ /* 0x000fe400078ec0ff */
[----:B------:R-:W-:Y:S02]  /*18d20*/  LOP3.LUT R3, R3, 0xff, RZ, 0xc0, !PT ;  /* 0x000000ff03037812 */ /* 0x000fe400078ec0ff */
[----:B------:R-:W-:Y:S02]  /*18d30*/  SHF.R.U32.HI R0, RZ, 0x8, R0 ;  /* 0x00000008ff007819 */ /* 0x000fe40000011600 */
[----:B------:R-:W-:Y:S02]  /*18d40*/  LOP3.LUT R2, R19, 0xff, RZ, 0xc0, !PT ;  /* 0x000000ff13027812 */ /* 0x000fe400078ec0ff */
[----:B------:R-:W-:-:S02]  /*18d50*/  PRMT R10, R3, 0x5410, R4 ;  /* 0x00005410030a7816 */ /* 0x000fc40000000004 */
[--C-:B------:R-:W-:Y:S01]  /*18d60*/  PRMT R9, R2, 0x5410, R0.reuse ;  /* 0x0000541002097816 */ /* 0x100fe20000000000 */
[----:B------:R-:W1:Y:S01]  /*18d70*/  LDC R3, c[0x0][0x4f8] ;  /* 0x00013e00ff037b82 */ /* 0x000e620000000800 */
        /* <DEDUP_REMOVED lines=9> */
[----:B------:R-:W-:Y:S02]  /*18e10*/  SHF.R.U32.HI R0, RZ, 0x8, R0 ;  /* 0x00000008ff007819 */ /* 0x000fe40000011600 */
[----:B------:R-:W-:Y:S02]  /*18e20*/  PRMT R7, R16, 0x7771, RZ ;  /* 0x0000777110077816 */ /* 0x000fe400000000ff */
[----:B------:R-:W-:Y:S01]  /*18e30*/  PRMT R16, R2, 0x5410, R0 ;  /* 0x0000541002107816 */ /* 0x000fe20000000000 */
[----:B------:R-:W-:Y:S01]  /*18e40*/  STG.E.U16 desc[UR28][R220.64+-0x100], R25 ;  /* 0xffff0019dc007986 */ /* 0x000fe2000c10151c */
[----:B-1----:R-:W-:-:S02]  /*18e50*/  LOP3.LUT R0, R3, 0xff, RZ, 0xc0, !PT ;  /* 0x000000ff03007812 */ /* 0x002fc400078ec0ff */
[----:B------:R-:W-:Y:S01]  /*18e60*/  PRMT R2, R20, 0x7632, R2 ;  /* 0x0000763214027816 */ /* 0x000fe20000000002 */
[----:B------:R-:W-:Y:S01]  /*18e70*/  STG.E.U16 desc[UR28][R70.64+-0xfe], R24 ;  /* 0xffff021846007986 */ /* 0x000fe2000c10151c */
[----:B------:R-:W-:Y:S01]  /*18e80*/  LOP3.LUT R4, R4, 0xff00ff, RZ, 0xc0, !PT ;  /* 0x00ff00ff04047812 */ /* 0x000fe200078ec0ff */
[----:B------:R-:W-:Y:S01]  /*18e90*/  IMAD R0, R0, 0x10000, R0 ;  /* 0x0001000000007824 */ /* 0x000fe200078e0200 */
[----:B------:R-:W-:Y:S01]  /*18ea0*/  LOP3.LUT R3, R2, 0xff, RZ, 0xc0, !PT ;  /* 0x000000ff02037812 */ /* 0x000fe200078ec0ff */
[----:B------:R-:W-:Y:S01]  /*18eb0*/  STG.E.U16 desc[UR28][R30.64+-0x100], R23 ;  /* 0xffff00171e007986 */ /* 0x000fe2000c10151c */
[----:B------:R-:W-:-:S03]  /*18ec0*/  LOP3.LUT R2, R6, 0xff, RZ, 0xc0, !PT ;  /* 0x000000ff06027812 */ /* 0x000fc600078ec0ff */
[----:B------:R-:W-:Y:S04]  /*18ed0*/  STG.E.U16 desc[UR28][R30.64+-0xfe], R22 ;  /* 0xffff02161e007986 */ /* 0x000fe8000c10151c */
[----:B------:R-:W-:Y:S04]  /*18ee0*/  STG.E.U16 desc[UR28][R32.64+-0xf0], R41 ;  /* 0xffff102920007986 */ /* 0x000fe8000c10151c */
[----:B------:R-:W-:Y:S04]  /*18ef0*/  STG.E.U16 desc[UR28][R32.64+-0xee], R40 ;  /* 0xffff122820007986 */ /* 0x000fe8000c10151c */
[----:B------:R1:W-:Y:S01]  /*18f00*/  STG.E.U16 desc[UR28][R50.64+-0xf0], R39 ;  /* 0xffff102732007986 */ /* 0x0003e2000c10151c */
[----:B------:R-:W-:Y:S01]  /*18f10*/  PRMT R5, R3, 0x5410, R5 ;  /* 0x0000541003057816 */ /* 0x000fe20000000005 */
[----:B------:R-:W-:Y:S01]  /*18f20*/  IMAD.MOV.U32 R3, RZ, RZ, R52 ;  /* 0x000000ffff037224 */ /* 0x000fe200078e0034 */
[----:B------:R-:W-:-:S02]  /*18f30*/  PRMT R6, R2, 0x5410, R7 ;  /* 0x0000541002067816 */ /* 0x000fc40000000007 */
[----:B------:R-:W-:-:S05]  /*18f40*/  HSET2.LE.AND R2, R4, R0, PT ;  /* 0x0000000004027233 */ /* 0x000fca0003803000 */
[----:B------:R-:W-:Y:S02]  /*18f50*/  LOP3.LUT R7, R3, R2, RZ, 0xc0, !PT ;  /* 0x0000000203077212 */ /* 0x000fe400078ec0ff */
[--C-:B------:R-:W-:Y:S01]  /*18f60*/  HSET2.LE.AND R2, R9, R0.reuse, PT ;  /* 0x0000000009027233 */ /* 0x100fe20003803000 */
[----:B-1----:R-:W-:Y:S02]  /*18f70*/  IMAD.MOV.U32 R39, RZ, RZ, R14 ;  /* 0x000000ffff277224 */ /* 0x002fe400078e000e */
[----:B------:R-:W1:Y:S01]  /*18f80*/  LDSM.16.MT88.4 R12, [R47+0x9000] ;  /* 0x009000002f0c783b */ /* 0x000e620000004200 */
[----:B------:R-:W-:Y:S02]  /*18f90*/  HSET2.LE.AND R3, R8, R0, PT ;  /* 0x0000000008037233 */ /* 0x000fe40003803000 */
[----:B------:R-:W-:Y:S02]  /*18fa0*/  LOP3.LUT R8, R76, R2, RZ, 0xc0, !PT ;  /* 0x000000024c087212 */ /* 0x000fe400078ec0ff */
[----:B------:R-:W-:-:S05]  /*18fb0*/  LOP3.LUT R2, R11, 0xff00ff, RZ, 0xc0, !PT ;  /* 0x00ff00ff0b027812 */ /* 0x000fca00078ec0ff */
[--C-:B------:R-:W-:Y:S02]  /*18fc0*/  HSET2.LE.AND R2, R2, R0.reuse, PT ;  /* 0x0000000002027233 */ /* 0x100fe40003803000 */
[----:B------:R-:W-:-:S03]  /*18fd0*/  HSET2.LE.AND R4, R10, R0, PT ;  /* 0x000000000a047233 */ /* 0x000fc60003803000 */
[----:B------:R-:W-:Y:S01]  /*18fe0*/  LOP3.LUT R11, R74, R2, RZ, 0xc0, !PT ;  /* 0x000000024a0b7212 */ /* 0x000fe200078ec0ff */
[----:B------:R-:W-:Y:S01]  /*18ff0*/  IMAD.MOV.U32 R74, RZ, RZ, R196 ;  /* 0x000000ffff4a7224 */ /* 0x000fe200078e00c4 */
[----:B------:R-:W-:Y:S01]  /*19000*/  LOP3.LUT R9, R201, R3, RZ, 0xc0, !PT ;  /* 0x00000003c9097212 */ /* 0x000fe200078ec0ff */
[----:B------:R-:W-:Y:S01]  /*19010*/  IMAD.MOV.U32 R196, RZ, RZ, R203 ;  /* 0x000000ffffc47224 */ /* 0x000fe200078e00cb */
[--C-:B------:R-:W-:Y:S01]  /*19020*/  HSET2.LE.AND R2, R16, R0.reuse, PT ;  /* 0x0000000010027233 */ /* 0x100fe20003803000 */
[----:B------:R-:W-:Y:S01]  /*19030*/  IMAD.MOV.U32 R203, RZ, RZ, R194 ;  /* 0x000000ffffcb7224 */ /* 0x000fe200078e00c2 */
[--C-:B------:R-:W-:Y:S01]  /*19040*/  HSET2.LE.AND R3, R5, R0.reuse, PT ;  /* 0x0000000005037233 */ /* 0x100fe20003803000 */
[----:B------:R-:W-:Y:S01]  /*19050*/  IMAD.MOV.U32 R194, RZ, RZ, R193 ;  /* 0x000000ffffc27224 */ /* 0x000fe200078e00c1 */
[----:B------:R-:W-:Y:S02]  /*19060*/  HSET2.LE.AND R6, R6, R0, PT ;  /* 0x0000000006067233 */ /* 0x000fe40003803000 */
[----:B------:R-:W-:Y:S01]  /*19070*/  MOV R193, R199 ;  /* 0x000000c700c17202 */ /* 0x000fe20000000f00 */
[----:B------:R-:W-:Y:S01]  /*19080*/  IMAD.MOV.U32 R199, RZ, RZ, R198 ;  /* 0x000000ffffc77224 */ /* 0x000fe200078e00c6 */
[----:B------:R-:W-:Y:S01]  /*19090*/  LOP3.LUT R10, R75, R4, RZ, 0xc0, !PT ;  /* 0x000000044b0a7212 */ /* 0x000fe200078ec0ff */
[----:B------:R-:W-:Y:S01]  /*190a0*/  IMAD.MOV.U32 R198, RZ, RZ, R195 ;  /* 0x000000ffffc67224 */ /* 0x000fe200078e00c3 */
[----:B------:R-:W-:Y:S01]  /*190b0*/  LOP3.LUT R4, R55, R2, RZ, 0xc0, !PT ;  /* 0x0000000237047212 */ /* 0x000fe200078ec0ff */
[----:B------:R-:W-:Y:S01]  /*190c0*/  IMAD.MOV.U32 R195, RZ, RZ, R53 ;  /* 0x000000ffffc37224 */ /* 0x000fe200078e0035 */
[----:B------:R-:W-:Y:S01]  /*190d0*/  LOP3.LUT R5, R54, R3, RZ, 0xc0, !PT ;  /* 0x0000000336057212 */ /* 0x000fe200078ec0ff */
[----:B------:R-:W-:Y:S01]  /*190e0*/  IMAD.MOV.U32 R53, RZ, RZ, R192 ;  /* 0x000000ffff357224 */ /* 0x000fe200078e00c0 */
[----:B------:R-:W-:-:S02]  /*190f0*/  LOP3.LUT R6, R43, R6, RZ, 0xc0, !PT ;  /* 0x000000062b067212 */ /* 0x000fc400078ec0ff */
[----:B------:R-:W-:Y:S01]  /*19100*/  MOV R192, R58 ;  /* 0x0000003a00c07202 */ /* 0x000fe20000000f00 */
[----:B------:R-:W-:Y:S02]  /*19110*/  IMAD.MOV.U32 R58, RZ, RZ, R59 ;  /* 0x000000ffff3a7224 */ /* 0x000fe400078e003b */
[----:B------:R-:W-:Y:S01]  /*19120*/  IMAD.MOV.U32 R2, RZ, RZ, R197 ;  /* 0x000000ffff027224 */ /* 0x000fe200078e00c5 */
[----:B------:R-:W-:Y:S01]  /*19130*/  MOV R197, R73 ;  /* 0x0000004900c57202 */ /* 0x000fe20000000f00 */
[----:B------:R-:W-:Y:S02]  /*19140*/  IMAD.MOV.U32 R59, RZ, RZ, R183 ;  /* 0x000000ffff3b7224 */ /* 0x000fe400078e00b7 */
[----:B------:R-:W-:Y:S01]  /*19150*/  IMAD.MOV.U32 R183, RZ, RZ, R182 ;  /* 0x000000ffffb77224 */ /* 0x000fe200078e00b6 */
[----:B-1----:R-:W-:Y:S01]  /*19160*/  HMMA.16816.F32.BF16 R92, R4, R12, R136 ;  /* 0x0000000c045c723c */ /* 0x002fe20000041888 */
[----:B------:R-:W-:Y:S02]  /*19170*/  IMAD.MOV.U32 R73, RZ, RZ, R202 ;  /* 0x000000ffff497224 */ /* 0x000fe400078e00ca */
[----:B------:R-:W-:Y:S01]  /*19180*/  IMAD.MOV.U32 R182, RZ, RZ, R57 ;  /* 0x000000ffffb67224 */ /* 0x000fe200078e0039 */
[----:B------:R-:W-:Y:S01]  /*19190*/  MOV R57, R111 ;  /* 0x0000006f00397202 */ /* 0x000fe20000000f00 */
[----:B------:R-:W-:-:S03]  /*191a0*/  IMAD.MOV.U32 R202, RZ, RZ, R110 ;  /* 0x000000ffffca7224 */ /* 0x000fc600078e006e */
[----:B------:R-:W-:Y:S08]  /*191b0*/  HMMA.16816.F32.BF16 R108, R8, R12, R168 ;  /* 0x0000000c086c723c */ /* 0x000ff000000418a8 */
[-C--:B------:R-:W-:Y:S08]  /*191c0*/  HMMA.16816.F32.BF16 R88, R4, R14.reuse, R132 ;  /* 0x0000000e0458723c */ /* 0x080ff00000041884 */
[----:B------:R-:W-:Y:S01]  /*191d0*/  HMMA.16816.F32.BF16 R136, R8, R14, R228 ;  /* 0x0000000e0888723c */ /* 0x000fe200000418e4 */
[----:B------:R-:W1:Y:S01]  /*191e0*/  LDSM.16.MT88.4 R12, [R28] ;  /* 0x000000001c0c783b */ /* 0x000e620000004200 */
[----:B------:R-:W-:-:S02]  /*191f0*/  IMAD.MOV.U32 R3, RZ, RZ, R27 ;  /* 0x000000ffff037224 */ /* 0x000fc400078e001b */
[----:B------:R-:W-:Y:S02]  /*19200*/  IMAD.MOV.U32 R229, RZ, RZ, R26 ;  /* 0x000000ffffe57224 */ /* 0x000fe400078e001a */
[----:B------:R-:W2:Y:S01]  /*19210*/  LDSM.16.MT88.4 R24, [R47+0xa000] ;  /* 0x00a000002f18783b */ /* 0x000ea20000004200 */
[----:B------:R-:W-:Y:S01]  /*19220*/  IMAD.MOV.U32 R81, RZ, RZ, R197 ;  /* 0x000000ffff517224 */ /* 0x000fe200078e00c5 */
[----:B------:R-:W-:Y:S01]  /*19230*/  MOV R197, R203 ;  /* 0x000000cb00c57202 */ /* 0x000fe20000000f00 */
[----:B------:R-:W-:Y:S02]  /*19240*/  IMAD.MOV.U32 R201, RZ, RZ, R196 ;  /* 0x000000ffffc97224 */ /* 0x000fe400078e00c4 */
[----:B------:R-:W-:Y:S01]  /*19250*/  IMAD.MOV.U32 R196, RZ, RZ, R194 ;  /* 0x000000ffffc47224 */ /* 0x000fe200078e00c2 */
[----:B------:R-:W-:Y:S01]  /*19260*/  MOV R194, R195 ;  /* 0x000000c300c27202 */ /* 0x000fe20000000f00 */
[----:B------:R-:W-:Y:S01]  /*19270*/  IMAD.MOV.U32 R203, RZ, RZ, R198 ;  /* 0x000000ffffcb7224 */ /* 0x000fe200078e00c6 */
[----:B------:R-:W-:Y:S01]  /*19280*/  MOV R195, R183 ;  /* 0x000000b700c37202 */ /* 0x000fe20000000f00 */
[----:B------:R-:W-:Y:S01]  /*19290*/  IMAD.MOV.U32 R198, RZ, RZ, R53 ;  /* 0x000000ffffc67224 */ /* 0x000fe200078e0035 */
[----:B------:R-:W-:Y:S01]  /*192a0*/  MOV R80, R74 ;  /* 0x0000004a00507202 */ /* 0x000fe20000000f00 */
[----:B------:R-:W-:-:S02]  /*192b0*/  IMAD.MOV.U32 R53, RZ, RZ, R182 ;  /* 0x000000ffff357224 */ /* 0x000fc400078e00b6 */
[----:B------:R-:W-:Y:S01]  /*192c0*/  IMAD.MOV.U32 R22, RZ, RZ, R197 ;  /* 0x000000ffff167224 */ /* 0x000fe200078e00c5 */
[----:B------:R-:W-:Y:S01]  /*192d0*/  MOV R23, R196 ;  /* 0x000000c400177202 */ /* 0x000fe20000000f00 */
[----:B------:R-:W-:Y:S01]  /*192e0*/  IMAD.MOV.U32 R197, RZ, RZ, R194 ;  /* 0x000000ffffc57224 */ /* 0x000fe200078e00c2 */
[----:B------:R-:W-:Y:S01]  /*192f0*/  MOV R194, R195 ;  /* 0x000000c300c27202 */ /* 0x000fe20000000f00 */
[----:B------:R-:W-:Y:S01]  /*19300*/  IMAD.MOV.U32 R186, RZ, RZ, R81 ;  /* 0x000000ffffba7224 */ /* 0x000fe200078e0051 */
[----:B------:R-:W-:Y:S01]  /*19310*/  MOV R41, R80 ;  /* 0x0000005000297202 */ /* 0x000fe20000000f00 */
[----:B------:R-:W-:Y:S02]  /*19320*/  IMAD.MOV.U32 R196, RZ, RZ, R203 ;  /* 0x000000ffffc47224 */ /* 0x000fe400078e00cb */
[----:B------:R-:W-:Y:S02]  /*19330*/  IMAD.MOV.U32 R195, RZ, RZ, R53 ;  /* 0x000000ffffc37224 */ /* 0x000fe400078e0035 */
[----:B------:R-:W-:-:S02]  /*19340*/  IMAD.MOV.U32 R80, RZ, RZ, R148 ;  /* 0x000000ffff507224 */ /* 0x000fc400078e0094 */
[----:B------:R-:W-:Y:S02]  /*19350*/  IMAD.MOV.U32 R81, RZ, RZ, R149 ;  /* 0x000000ffff517224 */ /* 0x000fe400078e0095 */
[----:B------:R-:W-:Y:S02]  /*19360*/  IMAD.MOV.U32 R203, RZ, RZ, R150 ;  /* 0x000000ffffcb7224 */ /* 0x000fe400078e0096 */
[----:B------:R-:W-:Y:S02]  /*19370*/  IMAD.MOV.U32 R53, RZ, RZ, R151 ;  /* 0x000000ffff357224 */ /* 0x000fe400078e0097 */
[----:B-1----:R-:W-:Y:S01]  /*19380*/  HMMA.16816.F32.BF16 R148, R8, R14, R236 ;  /* 0x0000000e0894723c */ /* 0x002fe200000418ec */
[----:B------:R-:W-:Y:S02]  /*19390*/  IMAD.MOV.U32 R237, RZ, RZ, R247 ;  /* 0x000000ffffed7224 */ /* 0x000fe400078e00f7 */
[----:B------:R-:W3:Y:S01]  /*193a0*/  LDL.LU R247, [R1+0x1c4] ;  /* 0x0001c40001f77983 */ /* 0x000ee20000300800 */
[----:B------:R-:W-:-:S02]  /*193b0*/  IMAD.MOV.U32 R238, RZ, RZ, R248 ;  /* 0x000000ffffee7224 */ /* 0x000fc400078e00f8 */
[----:B------:R-:W-:Y:S01]  /*193c0*/  IMAD.MOV.U32 R239, RZ, RZ, R249 ;  /* 0x000000ffffef7224 */ /* 0x000fe200078e00f9 */
[----:B------:R-:W4:Y:S04]  /*193d0*/  LDL.LU R248, [R1+0x1c0] ;  /* 0x0001c00001f87983 */ /* 0x000f280000300800 */
[----:B------:R-:W3:Y:S01]  /*193e0*/  LDL.LU R249, [R1+0x1bc] ;  /* 0x0001bc0001f97983 */ /* 0x000ee20000300800 */
[----:B------:R-:W-:Y:S02]  /*193f0*/  IMAD.MOV.U32 R75, RZ, RZ, R73 ;  /* 0x000000ffff4b7224 */ /* 0x000fe400078e0049 */
[----:B------:R-:W-:Y:S02]  /*19400*/  IMAD.MOV.U32 R74, RZ, RZ, R72 ;  /* 0x000000ffff4a7224 */ /* 0x000fe400078e0048 */
[----:B------:R-:W-:-:S02]  /*19410*/  IMAD.MOV.U32 R73, RZ, RZ, R193 ;  /* 0x000000ffff497224 */ /* 0x000fc400078e00c1 */
[----:B------:R-:W-:Y:S02]  /*19420*/  IMAD.MOV.U32 R72, RZ, RZ, R199 ;  /* 0x000000ffff487224 */ /* 0x000fe400078e00c7 */
[----:B------:R-:W-:Y:S01]  /*19430*/  IMAD.MOV.U32 R193, RZ, RZ, R59 ;  /* 0x000000ffffc17224 */ /* 0x000fe200078e003b */
[----:B------:R-:W-:Y:S01]  /*19440*/  HMMA.16816.F32.BF16 R76, R4, R12, R128 ;  /* 0x0000000c044c723c */ /* 0x000fe20000041880 */
        /* <DEDUP_REMOVED lines=11> */
[----:B------:R-:W-:Y:S01]  /*19500*/  HMMA.16816.F32.BF16 R156, R8, R12, R232 ;  /* 0x0000000c089c723c */ /* 0x000fe200000418e8 */
[----:B------:R-:W-:Y:S01]  /*19510*/  IMAD.MOV.U32 R129, RZ, RZ, R71 ;  /* 0x000000ffff817224 */ /* 0x000fe200078e0047 */
[----:B------:R-:W-:Y:S01]  /*19520*/  MOV R233, R23 ;  /* 0x0000001700e97202 */ /* 0x000fe20000000f00 */
[----:B------:R-:W-:-:S05]  /*19530*/  IMAD.MOV.U32 R232, RZ, RZ, R22 ;  /* 0x000000ffffe87224 */ /* 0x000fca00078e0016 */
[----:B--2---:R-:W-:Y:S01]  /*19540*/  HMMA.16816.F32.BF16 R68, R4, R24, R120 ;  /* 0x000000180444723c */ /* 0x004fe20000041878 */
[----:B------:R-:W-:Y:S02]  /*19550*/  IMAD.MOV.U32 R123, RZ, RZ, R21 ;  /* 0x000000ffff7b7224 */ /* 0x000fe400078e0015 */
[----:B------:R-:W1:Y:S01]  /*19560*/  LDSM.16.MT88.4 R20, [R28+0x1000] ;  /* 0x001000001c14783b */ /* 0x000e620000004200 */
[----:B------:R-:W-:Y:S02]  /*19570*/  IMAD.MOV.U32 R131, RZ, RZ, R85 ;  /* 0x000000ffff837224 */ /* 0x000fe400078e0055 */
[----:B------:R-:W-:Y:S01]  /*19580*/  IMAD.MOV.U32 R130, RZ, RZ, R82 ;  /* 0x000000ffff827224 */ /* 0x000fe200078e0052 */
[----:B------:R-:W-:Y:S01]  /*19590*/  MOV R82, R181 ;  /* 0x000000b500527202 */ /* 0x000fe20000000f00 */
[----:B------:R-:W-:Y:S02]  /*195a0*/  IMAD.MOV.U32 R86, RZ, RZ, R183 ;  /* 0x000000ffff567224 */ /* 0x000fe400078e00b7 */
[----:B------:R-:W-:-:S02]  /*195b0*/  IMAD.MOV.U32 R84, RZ, RZ, R182 ;  /* 0x000000ffff547224 */ /* 0x000fc400078e00b6 */
[----:B------:R-:W-:Y:S02]  /*195c0*/  IMAD.MOV.U32 R85, RZ, RZ, R180 ;  /* 0x000000ffff557224 */ /* 0x000fe400078e00b4 */
[----:B------:R-:W-:Y:S01]  /*195d0*/  IMAD.MOV.U32 R187, RZ, RZ, R75 ;  /* 0x000000ffffbb7224 */ /* 0x000fe200078e004b */
[----:B------:R-:W-:Y:S01]  /*195e0*/  HMMA.16816.F32.BF16 R180, R8, R24, R240 ;  /* 0x0000001808b4723c */ /* 0x000fe200000418f0 */
[----:B------:R-:W-:Y:S02]  /*195f0*/  IMAD.MOV.U32 R40, RZ, RZ, R74 ;  /* 0x000000ffff287224 */ /* 0x000fe400078e004a */
[----:B------:R-:W-:Y:S02]  /*19600*/  IMAD.MOV.U32 R42, RZ, RZ, R73 ;  /* 0x000000ffff2a7224 */ /* 0x000fe400078e0049 */
[----:B------:R-:W-:Y:S02]  /*19610*/  IMAD.MOV.U32 R87, RZ, RZ, R72 ;  /* 0x000000ffff577224 */ /* 0x000fe400078e0048 */
[----:B------:R-:W-:Y:S01]  /*19620*/  IMAD.MOV.U32 R240, RZ, RZ, R18 ;  /* 0x000000fffff07224 */ /* 0x000fe200078e0012 */
[----:B------:R-:W-:Y:S01]  /*19630*/  HMMA.16816.F32.BF16 R72, R4, R14, R60 ;  /* 0x0000000e0448723c */ /* 0x000fe2000004183c */
[----:B------:R-:W2:Y:S04]  /*19640*/  LDSM.16.MT88.4 R16, [R47+0xb000] ;  /* 0x00b000002f10783b */ /* 0x000ea80000004200 */
[----:B------:R-:W2:Y:S01]  /*19650*/  LDSM.16.MT88.4 R12, [R28+0x2000] ;  /* 0x002000001c0c783b */ /* 0x000ea20000004200 */
[----:B------:R-:W-:-:S02]  /*19660*/  IMAD.MOV.U32 R171, RZ, RZ, R82 ;  /* 0x000000ffffab7224 */ /* 0x000fc400078e0052 */
[----:B------:R-:W-:Y:S02]  /*19670*/  IMAD.MOV.U32 R82, RZ, RZ, R80 ;  /* 0x000000ffff527224 */ /* 0x000fe400078e0050 */
[----:B------:R-:W-:Y:S02]  /*19680*/  IMAD.MOV.U32 R80, RZ, RZ, R81 ;  /* 0x000000ffff507224 */ /* 0x000fe400078e0051 */
[----:B------:R-:W-:Y:S01]  /*19690*/  IMAD.MOV.U32 R81, RZ, RZ, R203 ;  /* 0x000000ffff517224 */ /* 0x000fe200078e00cb */
[----:B------:R-:W-:Y:S01]  /*196a0*/  MOV R241, R186 ;  /* 0x000000ba00f17202 */ /* 0x000fe20000000f00 */
[----:B------:R-:W-:Y:S01]  /*196b0*/  IMAD.MOV.U32 R234, RZ, RZ, R42 ;  /* 0x000000ffffea7224 */ /* 0x000fe200078e002a */
[----:B------:R-:W-:Y:S01]  /*196c0*/  MOV R170, R85 ;  /* 0x0000005500aa7202 */ /* 0x000fe20000000f00 */
[----:B------:R-:W-:Y:S01]  /*196d0*/  IMAD.MOV.U32 R235, RZ, RZ, R87 ;  /* 0x000000ffffeb7224 */ /* 0x000fe200078e0057 */
[----:B------:R-:W-:Y:S01]  /*196e0*/  MOV R236, R184 ;  /* 0x000000b800ec7202 */ /* 0x000fe20000000f00 */
[----:B-1----:R-:W-:Y:S01]  /*196f0*/  HMMA.16816.F32.BF16 R60, R4, R20, R112 ;  /* 0x00000014043c723c */ /* 0x002fe20000041870 */
        /* <DEDUP_REMOVED lines=8> */
[----:B------:R-:W-:Y:S02]  /*19780*/  IMAD.MOV.U32 R116, RZ, RZ, R82 ;  /* 0x000000ffff747224 */ /* 0x000fe400078e0052 */
[----:B------:R-:W-:Y:S02]  /*19790*/  IMAD.MOV.U32 R117, RZ, RZ, R80 ;  /* 0x000000ffff757224 */ /* 0x000fe400078e0050 */
[----:B------:R-:W-:Y:S01]  /*197a0*/  IMAD.MOV.U32 R118, RZ, RZ, R81 ;  /* 0x000000ffff767224 */ /* 0x000fe200078e0051 */
[----:B------:R-:W-:Y:S01]  /*197b0*/  MOV R121, R2 ;  /* 0x0000000200797202 */ /* 0x000fe20000000f00 */
[----:B------:R-:W-:Y:S01]  /*197c0*/  IMAD.MOV.U32 R122, RZ, RZ, R241 ;  /* 0x000000ffff7a7224 */ /* 0x000fe200078e00f1 */
[----:B------:R-:W-:Y:S01]  /*197d0*/  LOP3.LUT R2, R39, 0xff, RZ, 0xc0, !PT ;  /* 0x000000ff27027812 */ /* 0x000fe200078ec0ff */
[----:B------:R-:W-:-:S02]  /*197e0*/  IMAD.MOV.U32 R243, RZ, RZ, R40 ;  /* 0x000000fffff37224 */ /* 0x000fc400078e0028 */
[----:B------:R-:W-:Y:S02]  /*197f0*/  IMAD.MOV.U32 R242, RZ, RZ, R41 ;  /* 0x000000fffff27224 */ /* 0x000fe400078e0029 */
[----:B------:R-:W-:Y:S01]  /*19800*/  IMAD.MOV.U32 R241, RZ, RZ, R130 ;  /* 0x000000fffff17224 */ /* 0x000fe200078e0082 */
[C---:B--2---:R-:W-:Y:S01]  /*19810*/  HMMA.16816.F32.BF16 R40, R4.reuse, R18, R144 ;  /* 0x000000120428723c */ /* 0x044fe20000041890 */
[----:B------:R-:W-:Y:S02]  /*19820*/  IMAD.MOV.U32 R186, RZ, RZ, R83 ;  /* 0x000000ffffba7224 */ /* 0x000fe400078e0053 */
[----:B------:R-:W-:Y:S02]  /*19830*/  IMAD.MOV.U32 R130, RZ, RZ, R229 ;  /* 0x000000ffff827224 */ /* 0x000fe400078e00e5 */
[----:B------:R-:W-:Y:S01]  /*19840*/  IMAD.MOV.U32 R229, RZ, RZ, R3 ;  /* 0x000000ffffe57224 */ /* 0x000fe200078e0003 */
[C---:B------:R-:W-:Y:S02]  /*19850*/  PRMT R3, R36.reuse, 0x7772, RZ ;  /* 0x0000777224037816 */ /* 0x040fe400000000ff */
[C---:B------:R-:W-:Y:S08]  /*19860*/  HMMA.16816.F32.BF16 R84, R4.reuse, R12, R160 ;  /* 0x0000000c0454723c */ /* 0x040ff000000418a0 */
[C---:B------:R-:W-:Y:S08]  /*19870*/  HMMA.16816.F32.BF16 R64, R4.reuse, R26, R64 ;  /* 0x0000001a0440723c */ /* 0x040ff00000041840 */
[C---:B------:R-:W-:Y:S08]  /*19880*/  HMMA.16816.F32.BF16 R52, R4.reuse, R16, R140 ;  /* 0x000000100434723c */ /* 0x040ff0000004188c */
[----:B------:R-:W-:Y:S01]  /*19890*/  HMMA.16816.F32.BF16 R80, R4, R14, R164 ;  /* 0x0000000e0450723c */ /* 0x000fe200000418a4 */
[----:B------:R-:W-:Y:S01]  /*198a0*/  PRMT R4, R36, 0x7773, RZ ;  /* 0x0000777324047816 */ /* 0x000fe200000000ff */
[----:B------:R-:W-:-:S06]  /*198b0*/  IMAD.MOV.U32 R6, RZ, RZ, R36 ;  /* 0x000000ffff067224 */ /* 0x000fcc00078e0024 */
[C---:B------:R-:W-:Y:S08]  /*198c0*/  HMMA.16816.F32.BF16 R144, R8.reuse, R26, R116 ;  /* 0x0000001a0890723c */ /* 0x040ff00000041874 */
[C---:B------:R-:W-:Y:S08]  /*198d0*/  HMMA.16816.F32.BF16 R160, R8.reuse, R20, R112 ;  /* 0x0000001408a0723c */ /* 0x040ff00000041870 */
[C---:B------:R-:W-:Y:S08]  /*198e0*/  HMMA.16816.F32.BF16 R168, R8.reuse, R22, R168 ;  /* 0x0000001608a8723c */ /* 0x040ff000000418a8 */
[C---:B------:R-:W-:Y:S08]  /*198f0*/  HMMA.16816.F32.BF16 R192, R8.reuse, R16, R192 ;  /* 0x0000001008c0723c */ /* 0x040ff000000418c0 */
[C---:B------:R-:W-:Y:S08]  /*19900*/  HMMA.16816.F32.BF16 R196, R8.reuse, R18, R196 ;  /* 0x0000001208c4723c */ /* 0x040ff000000418c4 */
[C---:B------:R-:W-:Y:S08]  /*19910*/  HMMA.16816.F32.BF16 R232, R8.reuse, R12, R232 ;  /* 0x0000000c08e8723c */ /* 0x040ff000000418e8 */
[----:B------:R-:W-:Y:S01]  /*19920*/  HMMA.16816.F32.BF16 R236, R8, R14, R236 ;  /* 0x0000000e08ec723c */ /* 0x000fe200000418ec */
[----:B------:R-:W-:Y:S01]  /*19930*/  PRMT R10, R2, 0x5410, R45 ;  /* 0x00005410020a7816 */ /* 0x000fe2000000002d */
[----:B------:R-:W1:Y:S01]  /*19940*/  LDSM.16.MT88.4 R24, [R47+0x9400] ;  /* 0x009400002f18783b */ /* 0x000e620000004200 */
[----:B------:R-:W-:-:S02]  /*19950*/  PRMT R2, R38, 0x7632, R2 ;  /* 0x0000763226027816 */ /* 0x000fc40000000002 */
[----:B------:R-:W-:Y:S01]  /*19960*/  PRMT R8, R3, 0x5410, R4 ;  /* 0x0000541003087816 */ /* 0x000fe20000000004 */
[----:B------:R-:W2:Y:S01]  /*19970*/  LDSM.16.MT88.4 R16, [R47+0xa400] ;  /* 0x00a400002f10783b */ /* 0x000ea20000004200 */
[----:B------:R-:W-:Y:S02]  /*19980*/  LOP3.LUT R3, R38, 0xffff, RZ, 0xc0, !PT ;  /* 0x0000ffff26037812 */ /* 0x000fe400078ec0ff */
[----:B------:R-:W-:Y:S02]  /*19990*/  SHF.R.U32.HI R4, RZ, 0x18, R38 ;  /* 0x00000018ff047819 */ /* 0x000fe40000011626 */
[----:B------:R-:W-:Y:S02]  /*199a0*/  PRMT R7, R36, 0x7771, RZ ;  /* 0x0000777124077816 */ /* 0x000fe400000000ff */
[----:B------:R-:W-:Y:S02]  /*199b0*/  LOP3.LUT R6, R6, 0xff, RZ, 0xc0, !PT ;  /* 0x000000ff06067812 */ /* 0x000fe400078ec0ff */
[----:B------:R-:W-:Y:S01]  /*199c0*/  LOP3.LUT R5, R38, 0xff, RZ, 0xc0, !PT ;  /* 0x000000ff26057812 */ /* 0x000fe200078ec0ff */
[----:B------:R-:W-:Y:S01]  /*199d0*/  IMAD.MOV.U32 R134, RZ, RZ, R226 ;  /* 0x000000ffff867224 */ /* 0x000fe200078e00e2 */
[----:B------:R-:W-:Y:S01]  /*199e0*/  LOP3.LUT R2, R2, 0xff, RZ, 0xc0, !PT ;  /* 0x000000ff02027812 */ /* 0x000fe200078ec0ff */
[----:B------:R-:W-:Y:S01]  /*199f0*/  IMAD.MOV.U32 R135, RZ, RZ, R100 ;  /* 0x000000ffff877224 */ /* 0x000fe200078e0064 */
[----:B------:R-:W-:Y:S01]  /*19a00*/  SHF.R.U32.HI R3, RZ, 0x8, R3 ;  /* 0x00000008ff037819 */ /* 0x000fe20000011603 */
[----:B------:R-:W-:Y:S01]  /*19a10*/  IMAD.MOV.U32 R228, RZ, RZ, R187 ;  /* 0x000000ffffe47224 */ /* 0x000fe200078e00bb */
[----:B------:R-:W-:Y:S01]  /*19a20*/  PRMT R9, R2, 0x5410, R4 ;  /* 0x0000541002097816 */ /* 0x000fe20000000004 */
[----:B------:R-:W-:Y:S01]  /*19a30*/  IMAD.MOV.U32 R231, RZ, RZ, R223 ;  /* 0x000000ffffe77224 */ /* 0x000fe200078e00df */
[----:B------:R-:W-:Y:S01]  /*19a40*/  LOP3.LUT R2, R37, 0xffff, RZ, 0xc0, !PT ;  /* 0x0000ffff25027812 */ /* 0x000fe200078ec0ff */
[----:B------:R-:W-:Y:S01]  /*19a50*/  IMAD.MOV.U32 R184, RZ, RZ, R101 ;  /* 0x000000ffffb87224 */ /* 0x000fe200078e0065 */
[----:B------:R-:W-:Y:S01]  /*19a60*/  PRMT R6, R6, 0x5410, R7 ;  /* 0x0000541006067816 */ /* 0x000fe20000000007 */
[----:B------:R-:W-:Y:S01]  /*19a70*/  IMAD.MOV.U32 R116, RZ, RZ, R122 ;  /* 0x000000ffff747224 */ /* 0x000fe200078e007a */
[----:B------:R-:W-:Y:S01]  /*19a80*/  PRMT R7, R5, 0x5410, R3 ;  /* 0x0000541005077816 */ /* 0x000fe20000000003 */
[----:B------:R-:W-:Y:S01]  /*19a90*/  IMAD.MOV.U32 R117, RZ, RZ, R123 ;  /* 0x000000ffff757224 */ /* 0x000fe200078e007b */
[----:B------:R-:W-:Y:S01]  /*19aa0*/  SHF.R.U32.HI R2, RZ, 0x8, R2 ;  /* 0x00000008ff027819 */ /* 0x000fe20000011602 */
[----:B------:R-:W-:Y:S01]  /*19ab0*/  IMAD.MOV.U32 R120, RZ, RZ, R133 ;  /* 0x000000ffff787224 */ /* 0x000fe200078e0085 */
[----:B------:R-:W-:Y:S01]  /*19ac0*/  LOP3.LUT R3, R37, 0xff, RZ, 0xc0, !PT ;  /* 0x000000ff25037812 */ /* 0x000fe200078ec0ff */
[----:B------:R-:W-:Y:S01]  /*19ad0*/  IMAD.MOV.U32 R118, RZ, RZ, R240 ;  /* 0x000000ffff767224 */ /* 0x000fe200078e00f0 */
[----:B------:R-:W-:Y:S01]  /*19ae0*/  SHF.R.U32.HI R5, RZ, 0x18, R37 ;  /* 0x00000018ff057819 */ /* 0x000fe20000011625 */
[----:B------:R-:W-:Y:S01]  /*19af0*/  IMAD.MOV.U32 R119, RZ, RZ, R230 ;  /* 0x000000ffff777224 */ /* 0x000fe200078e00e6 */
[--C-:B------:R-:W-:Y:S01]  /*19b00*/  PRMT R4, R3, 0x5410, R2.reuse ;  /* 0x0000541003047816 */ /* 0x100fe20000000002 */
[----:B------:R-:W2:Y:S01]  /*19b10*/  LDSM.16.MT88.4 R20, [R28+0x400] ;  /* 0x000400001c14783b */ /* 0x000ea20000004200 */
[----:B------:R-:W-:-:S03]  /*19b20*/  PRMT R2, R37, 0x7632, R2 ;  /* 0x0000763225027816 */ /* 0x000fc60000000002 */
[----:B------:R-:W2:Y:S01]  /*19b30*/  LDSM.16.MT88.4 R36, [R47+0xb400] ;  /* 0x00b400002f24783b */ /* 0x000ea20000004200 */
[----:B------:R-:W-:Y:S02]  /*19b40*/  LOP3.LUT R3, R2, 0xff, RZ, 0xc0, !PT ;  /* 0x000000ff02037812 */ /* 0x000fe400078ec0ff */
[--C-:B------:R-:W-:Y:S01]  /*19b50*/  HSET2.LE.AND R2, R4, R0.reuse, PT ;  /* 0x0000000004027233 */ /* 0x100fe20003803000 */
[----:B------:R-:W-:Y:S01]  /*19b60*/  IMAD.MOV.U32 R4, RZ, RZ, R104 ;  /* 0x000000ffff047224 */ /* 0x000fe200078e0068 */
[----:B------:R-:W-:Y:S01]  /*19b70*/  PRMT R3, R3, 0x5410, R5 ;  /* 0x0000541003037816 */ /* 0x000fe20000000005 */
[----:B------:R-:W-:Y:S01]  /*19b80*/  IMAD.MOV.U32 R5, RZ, RZ, R98 ;  /* 0x000000ffff057224 */ /* 0x000fe200078e0062 */
[----:B------:R-:W-:Y:S01]  /*19b90*/  MOV R187, R102 ;  /* 0x0000006600bb7202 */ /* 0x000fe20000000f00 */
[----:B------:R-:W-:Y:S01]  /*19ba0*/  IMAD.MOV.U32 R114, RZ, RZ, R231 ;  /* 0x000000ffff727224 */ /* 0x000fe200078e00e7 */
[----:B------:R-:W-:Y:S01]  /*19bb0*/  LOP3.LUT R4, R4, R2, RZ, 0xc0, !PT ;  /* 0x0000000204047212 */ /* 0x000fe200078ec0ff */
[----:B------:R-:W4:Y:S01]  /*19bc0*/  LDSM.16.MT88.4 R12, [R28+0x1400] ;  /* 0x001400001c0c783b */ /* 0x000f220000004200 */
[----:B------:R-:W-:-:S02]  /*19bd0*/  HSET2.LE.AND R2, R3, R0, PT ;  /* 0x0000000003027233 */ /* 0x000fc40003803000 */
[----:B------:R-:W-:Y:S01]  /*19be0*/  LOP3.LUT R3, R8, 0xff00ff, RZ, 0xc0, !PT ;  /* 0x00ff00ff08037812 */ /* 0x000fe200078ec0ff */
[----:B------:R-:W-:Y:S01]  /*19bf0*/  IMAD.MOV.U32 R132, RZ, RZ, R225 ;  /* 0x000000ffff847224 */ /* 0x000fe200078e00e1 */
[----:B------:R-:W-:Y:S01]  /*19c00*/  MOV R112, R128 ;  /* 0x0000008000707202 */ /* 0x000fe20000000f00 */
[----:B------:R-:W-:Y:S01]  /*19c10*/  IMAD.MOV.U32 R113, RZ, RZ, R129 ;  /* 0x000000ffff717224 */ /* 0x000fe200078e0081 */
[----:B------:R-:W-:Y:S01]  /*19c20*/  LOP3.LUT R5, R5, R2, RZ, 0xc0, !PT ;  /* 0x0000000205057212 */ /* 0x000fe200078ec0ff */
[----:B------:R-:W-:Y:S01]  /*19c30*/  IMAD.MOV.U32 R203, RZ, RZ, R103 ;  /* 0x000000ffffcb7224 */ /* 0x000fe200078e0067 */
[--C-:B------:R-:W-:Y:S01]  /*19c40*/  HSET2.LE.AND R2, R6, R0.reuse, PT ;  /* 0x0000000006027233 */ /* 0x100fe20003803000 */
[----:B------:R-:W-:Y:S01]  /*19c50*/  IMAD.MOV.U32 R6, RZ, RZ, R97 ;  /* 0x000000ffff067224 */ /* 0x000fe200078e0061 */
[--C-:B------:R-:W-:Y:S01]  /*19c60*/  HSET2.LE.AND R3, R3, R0.reuse, PT ;  /* 0x0000000003037233 */ /* 0x100fe20003803000 */
[----:B------:R2:W5:Y:S01]  /*19c70*/  LDL.LU R101, [R1+0x1b8] ;  /* 0x0001b80001657983 */ /* 0x0005620000300800 */
[----:B------:R-:W-:-:S02]  /*19c80*/  HSET2.LE.AND R8, R7, R0, PT ;  /* 0x0000000007087233 */ /* 0x000fc40003803000 */
        /* <DEDUP_REMOVED lines=8> */
[----:B------:R-:W-:Y:S02]  /*19d10*/  MOV R121, R134 ;  /* 0x0000008600797202 */ /* 0x000fe40000000f00 */
[----:B------:R-:W-:Y:S01]  /*19d20*/  MOV R231, R185 ;  /* 0x000000b900e77202 */ /* 0x000fe20000000f00 */
[----:B------:R-:W-:Y:S01]  /*19d30*/  IMAD.MOV.U32 R96, RZ, RZ, R123 ;  /* 0x000000ffff607224 */ /* 0x000fe200078e007b */
[C---:B-1----:R-:W-:Y:S01]  /*19d40*/  HMMA.16816.F32.BF16 R184, R4.reuse, R24, R92 ;  /* 0x0000001804b8723c */ /* 0x042fe2000004185c */
[----:B------:R-:W-:Y:S01]  /*19d50*/  IMAD.MOV.U32 R93, RZ, RZ, R120 ;  /* 0x000000ffff5d7224 */ /* 0x000fe200078e0078 */
[----:B------:R-:W-:Y:S01]  /*19d60*/  MOV R95, R122 ;  /* 0x0000007a005f7202 */ /* 0x000fe20000000f00 */
[----:B------:R-:W-:Y:S01]  /*19d70*/  IMAD.MOV.U32 R94, RZ, RZ, R121 ;  /* 0x000000ffff5e7224 */ /* 0x000fe200078e0079 */
[----:B------:R-:W-:Y:S01]  /*19d80*/  MOV R45, R200 ;  /* 0x000000c8002d7202 */ /* 0x000fe20000000f00 */
[----:B------:R-:W-:Y:S01]  /*19d90*/  IMAD.MOV.U32 R115, RZ, RZ, R132 ;  /* 0x000000ffff737224 */ /* 0x000fe200078e0084 */
[----:B------:R1:W5:Y:S02]  /*19da0*/  LDL.LU R102, [R1+0x1b4] ;  /* 0x0001b40001667983 */ /* 0x0003640000300800 */
[----:B--2---:R-:W-:Y:S01]  /*19db0*/  HMMA.16816.F32.BF16 R120, R4, R18, R64 ;  /* 0x000000120478723c */ /* 0x004fe20000041840 */
[----:B------:R-:W-:-:S02]  /*19dc0*/  IMAD.MOV.U32 R97, RZ, RZ, R240 ;  /* 0x000000ffff617224 */ /* 0x000fc400078e00f0 */
[----:B------:R-:W-:Y:S01]  /*19dd0*/  IMAD.MOV.U32 R98, RZ, RZ, R241 ;  /* 0x000000ffff627224 */ /* 0x000fe200078e00f1 */
[----:B------:R-:W-:Y:S01]  /*19de0*/  MOV R92, R114 ;  /* 0x00000072005c7202 */ /* 0x000fe20000000f00 */
[----:B------:R-:W-:Y:S01]  /*19df0*/  IMAD.MOV.U32 R200, RZ, RZ, R106 ;  /* 0x000000ffffc87224 */ /* 0x000fe200078e006a */
[--C-:B------:R-:W-:Y:S02]  /*19e00*/  HSET2.LE.AND R2, R9, R0.reuse, PT ;  /* 0x0000000009027233 */ /* 0x100fe40003803000 */
[C---:B------:R-:W-:Y:S01]  /*19e10*/  HMMA.16816.F32.BF16 R132, R4.reuse, R22, R72 ;  /* 0x000000160484723c */ /* 0x040fe20000041848 */
[----:B------:R-:W-:Y:S01]  /*19e20*/  IMAD.MOV.U32 R11, RZ, RZ, R115 ;  /* 0x000000ffff0b7224 */ /* 0x000fe200078e0073 */
[----:B------:R-:W-:Y:S01]  /*19e30*/  HSET2.LE.AND R3, R10, R0, PT ;  /* 0x000000000a037233 */ /* 0x000fe20003803000 */
[----:B------:R1:W5:Y:S05]  /*19e40*/  LDL.LU R103, [R1+0x1b0] ;  /* 0x0001b00001677983 */ /* 0x00036a0000300800 */
[----:B------:R-:W-:Y:S01]  /*19e50*/  HMMA.16816.F32.BF16 R64, R4, R38, R40 ;  /* 0x000000260440723c */ /* 0x000fe20000041828 */
[----:B------:R-:W2:Y:S01]  /*19e60*/  LDSM.16.MT88.4 R40, [R28+0x2400] ;  /* 0x002400001c28783b */ /* 0x000ea20000004200 */
[----:B------:R-:W-:-:S02]  /*19e70*/  IMAD.MOV.U32 R73, RZ, RZ, R130 ;  /* 0x000000ffff497224 */ /* 0x000fc400078e0082 */
[----:B------:R-:W-:Y:S02]  /*19e80*/  IMAD.MOV.U32 R72, RZ, RZ, R131 ;  /* 0x000000ffff487224 */ /* 0x000fe400078e0083 */
[----:B------:R-:W-:Y:S02]  /*19e90*/  IMAD.MOV.U32 R240, RZ, RZ, R107 ;  /* 0x000000fffff07224 */ /* 0x000fe400078e006b */
[----:B------:R-:W-:Y:S01]  /*19ea0*/  HMMA.16816.F32.BF16 R164, R4, R26, R88 ;  /* 0x0000001a04a4723c */ /* 0x000fe20000041858 */
[----:B------:R-:W-:Y:S01]  /*19eb0*/  MOV R88, R118 ;  /* 0x0000007600587202 */ /* 0x000fe20000000f00 */
[----:B------:R-:W-:Y:S02]  /*19ec0*/  IMAD.MOV.U32 R89, RZ, RZ, R119 ;  /* 0x000000ffff597224 */ /* 0x000fe400078e0077 */
[----:B------:R-:W-:-:S04]  /*19ed0*/  IMAD.MOV.U32 R241, RZ, RZ, R105 ;  /* 0x000000fffff17224 */ /* 0x000fc800078e0069 */
[C---:B------:R-:W-:Y:S01]  /*19ee0*/  HMMA.16816.F32.BF16 R140, R4.reuse, R20, R76 ;  /* 0x00000014048c723c */ /* 0x040fe2000004184c */
[----:B------:R-:W-:Y:S01]  /*19ef0*/  IMAD.MOV.U32 R79, RZ, RZ, R117 ;  /* 0x000000ffff4f7224 */ /* 0x000fe200078e0075 */
[----:B------:R-:W-:Y:S01]  /*19f00*/  LOP3.LUT R10, R92, R3, RZ, 0xc0, !PT ;  /* 0x000000035c0a7212 */ /* 0x000fe200078ec0ff */
[----:B------:R-:W-:Y:S01]  /*19f10*/  IMAD.MOV.U32 R90, RZ, RZ, R112 ;  /* 0x000000ffff5a7224 */ /* 0x000fe200078e0070 */
[----:B------:R-:W-:Y:S01]  /*19f20*/  MOV R74, R93 ;  /* 0x0000005d004a7202 */ /* 0x000fe20000000f00 */
[----:B------:R-:W-:Y:S01]  /*19f30*/  IMAD.MOV.U32 R91, RZ, RZ, R113 ;  /* 0x000000ffff5b7224 */ /* 0x000fe200078e0071 */
[----:B---3--:R-:W-:Y:S02]  /*19f40*/  STG.E.U16 desc[UR28][R50.64+-0xee], R249 ;  /* 0xffff12f932007986 */ /* 0x008fe4000c10151c */
[C---:B------:R-:W-:Y:S01]  /*19f50*/  HMMA.16816.F32.BF16 R128, R4.reuse, R16, R68 ;  /* 0x000000100480723c */ /* 0x040fe20000041844 */
[----:B------:R-:W-:Y:S01]  /*19f60*/  IMAD.MOV.U32 R71, RZ, RZ, R116 ;  /* 0x000000ffff477224 */ /* 0x000fe200078e0074 */
[----:B------:R1:W5:Y:S06]  /*19f70*/  LDL.LU R100, [R1+0x1ac] ;  /* 0x0001ac0001647983 */ /* 0x00036c0000300800 */
[----:B------:R-:W-:Y:S01]  /*19f80*/  HMMA.16816.F32.BF16 R104, R4, R36, R52 ;  /* 0x000000240468723c */ /* 0x000fe20000041834 */
[----:B------:R-:W-:Y:S01]  /*19f90*/  LOP3.LUT R9, R79, R2, RZ, 0xc0, !PT ;  /* 0x000000024f097212 */ /* 0x000fe200078ec0ff */
[----:B------:R-:W-:Y:S01]  /*19fa0*/  IMAD.MOV.U32 R77, RZ, RZ, R89 ;  /* 0x000000ffff4d7224 */ /* 0x000fe200078e0059 */
[----:B------:R-:W-:Y:S01]  /*19fb0*/  MOV R76, R88 ;  /* 0x00000058004c7202 */ /* 0x000fe20000000f00 */
[----:B------:R-:W-:-:S02]  /*19fc0*/  IMAD.MOV.U32 R78, RZ, RZ, R90 ;  /* 0x000000ffff4e7224 */ /* 0x000fc400078e005a */
[----:B------:R-:W-:Y:S02]  /*19fd0*/  IMAD.MOV.U32 R75, RZ, RZ, R94 ;  /* 0x000000ffff4b7224 */ /* 0x000fe400078e005e */
[----:B------:R-:W-:Y:S01]  /*19fe0*/  IMAD.MOV.U32 R92, RZ, RZ, R95 ;  /* 0x000000ffff5c7224 */ /* 0x000fe200078e005f */
[C---:B----4-:R-:W-:Y:S01]  /*19ff0*/  HMMA.16816.F32.BF16 R116, R4.reuse, R12, R60 ;  /* 0x0000000c0474723c */ /* 0x050fe2000004183c */
[----:B------:R-:W-:Y:S01]  /*1a000*/  IMAD.MOV.U32 R93, RZ, RZ, R96 ;  /* 0x000000ffff5d7224 */ /* 0x000fe200078e0060 */
[----:B------:R-:W-:Y:S01]  /*1a010*/  PRMT R3, R29, 0x7632, R3 ;  /* 0x000076321d037816 */ /* 0x000fe20000000003 */
[----:B------:R1:W5:Y:S05]  /*1a020*/  LDL.LU R226, [R1+0x1a8] ;  /* 0x0001a80001e27983 */ /* 0x00036a0000300800 */
[C---:B------:R-:W-:Y:S08]  /*1a030*/  HMMA.16816.F32.BF16 R112, R4.reuse, R14, R56 ;  /* 0x0000000e0470723c */ /* 0x040ff00000041838 */
[C---:B--2---:R-:W-:Y:S08]  /*1a040*/  HMMA.16816.F32.BF16 R60, R4.reuse, R40, R84 ;  /* 0x00000028043c723c */ /* 0x044ff00000041854 */
[----:B------:R-:W-:Y:S01]  /*1a050*/  HMMA.16816.F32.BF16 R52, R4, R42, R80 ;  /* 0x0000002a0434723c */ /* 0x000fe20000041850 */
[----:B------:R-:W-:Y:S01]  /*1a060*/  LOP3.LUT R4, R99, 0xff00ff, RZ, 0xc0, !PT ;  /* 0x00ff00ff63047812 */ /* 0x000fe200078ec0ff */
[----:B------:R-:W-:Y:S01]  /*1a070*/  IMAD.MOV.U32 R79, RZ, RZ, R91 ;  /* 0x000000ffff4f7224 */ /* 0x000fe200078e005b */
[----:B------:R-:W-:Y:S01]  /*1a080*/  LOP3.LUT R2, R29, 0xffff, RZ, 0xc0, !PT ;  /* 0x0000ffff1d027812 */ /* 0x000fe200078ec0ff */
[----:B------:R-:W-:Y:S01]  /*1a090*/  IMAD.MOV.U32 R95, RZ, RZ, R98 ;  /* 0x000000ffff5f7224 */ /* 0x000fe200078e0062 */
[----:B------:R-:W-:Y:S01]  /*1a0a0*/  MOV R94, R97 ;  /* 0x00000061005e7202 */ /* 0x000fe20000000f00 */
[----:B------:R1:W5:Y:S01]  /*1a0b0*/  LDL.LU R225, [R1+0x1a4] ;  /* 0x0001a40001e17983 */ /* 0x0003620000300800 */
[----:B------:R-:W-:Y:S01]  /*1a0c0*/  HSET2.LE.AND R4, R4, R0, PT ;  /* 0x0000000004047233 */ /* 0x000fe20003803000 */
[----:B------:R-:W-:Y:S01]  /*1a0d0*/  IMAD.MOV.U32 R7, RZ, RZ, R152 ;  /* 0x000000ffff077224 */ /* 0x000fe200078e0098 */
[----:B------:R-:W-:Y:S01]  /*1a0e0*/  PRMT R6, R152, 0x7773, RZ ;  /* 0x0000777398067816 */ /* 0x000fe200000000ff */
[----:B------:R1:W5:Y:S02]  /*1a0f0*/  LDL.LU R223, [R1+0x1a0] ;  /* 0x0001a00001df7983 */ /* 0x0003640000300800 */
[----:B------:R-:W-:-:S02]  /*1a100*/  LOP3.LUT R11, R11, R4, RZ, 0xc0, !PT ;  /* 0x000000040b0b7212 */ /* 0x000fc400078ec0ff */
[----:B------:R-:W-:-:S05]  /*1a110*/  PRMT R5, R152, 0x7772, RZ ;  /* 0x0000777298057816 */ /* 0x000fca00000000ff */
[----:B------:R-:W-:Y:S01]  /*1a120*/  HMMA.16816.F32.BF16 R84, R8, R22, R148 ;  /* 0x000000160854723c */ /* 0x000fe20000041894 */
[----:B------:R-:W-:Y:S01]  /*1a130*/  IMAD.MOV.U32 R151, RZ, RZ, R76 ;  /* 0x000000ffff977224 */ /* 0x000fe200078e004c */
[----:B------:R-:W-:Y:S01]  /*1a140*/  MOV R149, R79 ;  /* 0x0000004f00957202 */ /* 0x000fe20000000f00 */
[----:B------:R-:W-:Y:S02]  /*1a150*/  IMAD.MOV.U32 R150, RZ, RZ, R77 ;  /* 0x000000ffff967224 */ /* 0x000fe400078e004d */
[----:B------:R-:W-:-:S03]  /*1a160*/  IMAD.MOV.U32 R148, RZ, RZ, R78 ;  /* 0x000000ffff947224 */ /* 0x000fc600078e004e */
[----:B------:R-:W-:Y:S01]  /*1a170*/  HMMA.16816.F32.BF16 R88, R8, R20, R156 ;  /* 0x000000140858723c */ /* 0x000fe2000004189c */
[----:B------:R-:W-:Y:S01]  /*1a180*/  IMAD.MOV.U32 R157, RZ, RZ, R72 ;  /* 0x000000ffff9d7224 */ /* 0x000fe200078e0048 */
[----:B------:R-:W-:Y:S02]  /*1a190*/  MOV R156, R73 ;  /* 0x00000049009c7202 */ /* 0x000fe40000000f00 */
[----:B------:R-:W-:-:S04]  /*1a1a0*/  LOP3.LUT R4, R29, 0xff, RZ, 0xc0, !PT ;  /* 0x000000ff1d047812 */ /* 0x000fc800078ec0ff */
[C---:B------:R-:W-:Y:S01]  /*1a1b0*/  HMMA.16816.F32.BF16 R76, R8.reuse, R18, R144 ;  /* 0x00000012084c723c */ /* 0x040fe20000041890 */
[----:B------:R-:W-:Y:S01]  /*1a1c0*/  IMAD.MOV.U32 R147, RZ, RZ, R74 ;  /* 0x000000ffff937224 */ /* 0x000fe200078e004a */
[----:B------:R-:W-:Y:S01]  /*1a1d0*/  SHF.R.U32.HI R2, RZ, 0x8, R2 ;  /* 0x00000008ff027819 */ /* 0x000fe20000011602 */
[----:B------:R-:W-:Y:S01]  /*1a1e0*/  IMAD.MOV.U32 R146, RZ, RZ, R75 ;  /* 0x000000ffff927224 */ /* 0x000fe200078e004b */
[----:B------:R-:W-:Y:S01]  /*1a1f0*/  LOP3.LUT R3, R3, 0xff, RZ, 0xc0, !PT ;  /* 0x000000ff03037812 */ /* 0x000fe200078ec0ff */
[----:B------:R-:W-:Y:S03]  /*1a200*/  LDSM.16.MT88.4 R20, [R28+0x800] ;  /* 0x000800001c14783b */ /* 0x000fe60000004200 */
[----:B------:R-:W-:Y:S01]  /*1a210*/  HMMA.16816.F32.BF16 R72, R8, R12, R160 ;  /* 0x0000000c0848723c */ /* 0x000fe200000418a0 */
[----:B------:R-:W-:Y:S01]  /*1a220*/  IMAD.MOV.U32 R161, RZ, RZ, R45 ;  /* 0x000000ffffa17224 */ /* 0x000fe200078e002d */
[----:B------:R-:W-:-:S02]  /*1a230*/  PRMT R12, R152, 0x7771, RZ ;  /* 0x00007771980c7816 */ /* 0x000fc400000000ff */
[----:B------:R-:W-:Y:S02]  /*1a240*/  PRMT R45, R5, 0x5410, R6 ;  /* 0x00005410052d7816 */ /* 0x000fe40000000006 */
[----:B------:R-:W-:Y:S01]  /*1a250*/  LOP3.LUT R6, R7, 0xff, RZ, 0xc0, !PT ;  /* 0x000000ff07067812 */ /* 0x000fe200078ec0ff */
[----:B------:R-:W-:Y:S01]  /*1a260*/  IMAD.MOV.U32 R158, RZ, RZ, R71 ;  /* 0x000000ffff9e7224 */ /* 0x000fe200078e0047 */
[----:B------:R-:W-:Y:S01]  /*1a270*/  HMMA.16816.F32.BF16 R108, R8, R24, R108 ;  /* 0x00000018086c723c */ /* 0x000fe2000004186c */
[----:B------:R-:W-:Y:S01]  /*1a280*/  PRMT R2, R4, 0x5410, R2 ;  /* 0x0000541004027816 */ /* 0x000fe20000000002 */
[----:B------:R-:W-:Y:S01]  /*1a290*/  IMAD.MOV.U32 R145, RZ, RZ, R92 ;  /* 0x000000ffff917224 */ /* 0x000fe200078e005c */
[----:B------:R-:W-:Y:S01]  /*1a2a0*/  MOV R144, R93 ;  /* 0x0000005d00907202 */ /* 0x000fe20000000f00 */
[----:B------:R-:W-:Y:S01]  /*1a2b0*/  IMAD.MOV.U32 R163, RZ, RZ, R94 ;  /* 0x000000ffffa37224 */ /* 0x000fe200078e005e */
[----:B------:R-:W-:Y:S01]  /*1a2c0*/  SHF.R.U32.HI R5, RZ, 0x18, R29 ;  /* 0x00000018ff057819 */ /* 0x000fe2000001161d */
[----:B------:R-:W-:-:S02]  /*1a2d0*/  IMAD.MOV.U32 R162, RZ, RZ, R95 ;  /* 0x000000ffffa27224 */ /* 0x000fc400078e005f */
[----:B------:R-:W-:Y:S01]  /*1a2e0*/  HMMA.16816.F32.BF16 R96, R8, R26, R136 ;  /* 0x0000001a0860723c */ /* 0x000fe20000041888 */
[----:B------:R-:W2:Y:S01]  /*1a2f0*/  LDSM.16.MT88.4 R24, [R47+0x9800] ;  /* 0x009800002f18783b */ /* 0x000ea20000004200 */
[----:B------:R-:W-:Y:S01]  /*1a300*/  PRMT R6, R6, 0x5410, R12 ;  /* 0x0000541006067816 */ /* 0x000fe2000000000c */
[----:B------:R-:W-:Y:S01]  /*1a310*/  IMAD.MOV.U32 R4, RZ, RZ, R124 ;  /* 0x000000ffff047224 */ /* 0x000fe200078e007c */
[----:B------:R-:W-:-:S04]  /*1a320*/  HSET2.LE.AND R2, R2, R0, PT ;  /* 0x0000000002027233 */ /* 0x000fc80003803000 */
[----:B------:R-:W-:Y:S01]  /*1a330*/  HMMA.16816.F32.BF16 R80, R8, R16, R180 ;  /* 0x000000100850723c */ /* 0x000fe200000418b4 */
[----:B------:R-:W-:Y:S01]  /*1a340*/  LDSM.16.MT88.4 R16, [R47+0xb800] ;  /* 0x00b800002f10783b */ /* 0x000fe20000004200 */
[----:B------:R-:W-:-:S06]  /*1a350*/  PRMT R3, R3, 0x5410, R5 ;  /* 0x0000541003037816 */ /* 0x000fcc0000000005 */
[C---:B------:R-:W-:Y:S01]  /*1a360*/  HMMA.16816.F32.BF16 R56, R8.reuse, R14, R168 ;  /* 0x0000000e0838723c */ /* 0x040fe200000418a8 */
[----:B------:R-:W3:Y:S07]  /*1a370*/  LDSM.16.MT88.4 R12, [R47+0xa800] ;  /* 0x00a800002f0c783b */ /* 0x000eee0000004200 */
[C---:B------:R-:W-:Y:S08]  /*1a380*/  HMMA.16816.F32.BF16 R68, R8.reuse, R36, R192 ;  /* 0x000000240844723c */ /* 0x040ff000000418c0 */
[C---:B------:R-:W-:Y:S01]  /*1a390*/  HMMA.16816.F32.BF16 R92, R8.reuse, R38, R196 ;  /* 0x00000026085c723c */ /* 0x040fe200000418c4 */
[----:B------:R-:W-:Y:S07]  /*1a3a0*/  LDSM.16.MT88.4 R36, [R28+0x2800] ;  /* 0x002800001c24783b */ /* 0x000fee0000004200 */
[C---:B------:R-:W-:Y:S08]  /*1a3b0*/  HMMA.16816.F32.BF16 R232, R8.reuse, R40, R232 ;  /* 0x0000002808e8723c */ /* 0x040ff000000418e8 */
[----:B------:R-:W-:Y:S01]  /*1a3c0*/  HMMA.16816.F32.BF16 R236, R8, R42, R236 ;  /* 0x0000002a08ec723c */ /* 0x000fe200000418ec */
[----:B------:R-:W4:Y:S01]  /*1a3d0*/  LDSM.16.MT88.4 R8, [R28+0x1800] ;  /* 0x001800001c08783b */ /* 0x000f220000004200 */
[----:B------:R-:W-:-:S02]  /*1a3e0*/  LOP3.LUT R4, R4, R2, RZ, 0xc0, !PT ;  /* 0x0000000204047212 */ /* 0x000fc400078ec0ff */
[----:B------:R-:W-:Y:S01]  /*1a3f0*/  HSET2.LE.AND R2, R3, R0, PT ;  /* 0x0000000003027233 */ /* 0x000fe20003803000 */
[----:B------:R-:W-:-:S05]  /*1a400*/  IMAD.MOV.U32 R3, RZ, RZ, R127 ;  /* 0x000000ffff037224 */ /* 0x000fca00078e007f */
        /* <DEDUP_REMOVED lines=11> */
[C---:B------:R-:W-:Y:S01]  /*1a4c0*/  LOP3.LUT R2, R35.reuse, 0xffff, RZ, 0xc0, !PT ;  /* 0x0000ffff23027812 */ /* 0x040fe200078ec0ff */
[----:B------:R-:W-:Y:S01]  /*1a4d0*/  IMAD.MOV.U32 R152, RZ, RZ, R229 ;  /* 0x000000ffff987224 */ /* 0x000fe200078e00e5 */
[----:B------:R-:W-:Y:S01]  /*1a4e0*/  MOV R168, R228 ;  /* 0x000000e400a87202 */ /* 0x000fe20000000f00 */
[----:B------:R-:W-:Y:S01]  /*1a4f0*/  IMAD.MOV.U32 R41, RZ, RZ, R230 ;  /* 0x000000ffff297224 */ /* 0x000fe200078e00e6 */
[----:B------:R-:W-:Y:S02]  /*1a500*/  MOV R40, R231 ;  /* 0x000000e700287202 */ /* 0x000fe40000000f00 */
[----:B------:R-:W-:Y:S01]  /*1a510*/  SHF.R.U32.HI R2, RZ, 0x8, R2 ;  /* 0x00000008ff027819 */ /* 0x000fe20000011602 */
[C---:B--2---:R-:W-:Y:S01]  /*1a520*/  HMMA.16816.F32.BF16 R228, R4.reuse, R26, R164 ;  /* 0x0000001a04e4723c */ /* 0x044fe200000418a4 */
[----:B------:R-:W-:Y:S01]  /*1a530*/  LOP3.LUT R3, R35, 0xff, RZ, 0xc0, !PT ;  /* 0x000000ff23037812 */ /* 0x000fe200078ec0ff */
[----:B------:R-:W-:Y:S01]  /*1a540*/  IMAD.MOV.U32 R171, RZ, RZ, R241 ;  /* 0x000000ffffab7224 */ /* 0x000fe200078e00f1 */
[----:B------:R-:W-:Y:S01]  /*1a550*/  MOV R160, R240 ;  /* 0x000000f000a07202 */ /* 0x000fe20000000f00 */
[----:B------:R-:W-:Y:S01]  /*1a560*/  IMAD.MOV.U32 R170, RZ, RZ, R242 ;  /* 0x000000ffffaa7224 */ /* 0x000fe200078e00f2 */
[----:B------:R-:W-:Y:S01]  /*1a570*/  MOV R42, R203 ;  /* 0x000000cb002a7202 */ /* 0x000fe20000000f00 */
[----:B------:R-:W-:Y:S01]  /*1a580*/  IMAD.MOV.U32 R169, RZ, RZ, R243 ;  /* 0x000000ffffa97224 */ /* 0x000fe200078e00f3 */
[----:B------:R-:W-:Y:S01]  /*1a590*/  MOV R167, R202 ;  /* 0x000000ca00a77202 */ /* 0x000fe20000000f00 */
[----:B------:R-:W-:Y:S01]  /*1a5a0*/  IMAD.MOV.U32 R43, RZ, RZ, R201 ;  /* 0x000000ffff2b7224 */ /* 0x000fe200078e00c9 */
[----:B------:R-:W-:Y:S01]  /*1a5b0*/  HMMA.16816.F32.BF16 R136, R4, R24, R184 ;  /* 0x000000180488723c */ /* 0x000fe200000418b8 */
[----:B------:R-:W-:-:S07]  /*1a5c0*/  IMAD.MOV.U32 R159, RZ, RZ, R200 ;  /* 0x000000ffff9f7224 */ /* 0x000fce00078e00c8 */
[C---:B------:R-:W-:Y:S08]  /*1a5d0*/  HMMA.16816.F32.BF16 R200, R4.reuse, R20, R140 ;  /* 0x0000001404c8723c */ /* 0x040ff0000004188c */
        /* <DEDUP_REMOVED lines=8> */
[----:B------:R-:W-:Y:S01]  /*1a660*/  HMMA.16816.F32.BF16 R240, R4, R38, R52 ;  /* 0x0000002604f0723c */ /* 0x000fe20000041834 */
[----:B------:R-:W-:Y:S01]  /*1a670*/  IMAD.MOV.U32 R5, RZ, RZ, R44 ;  /* 0x000000ffff057224 */ /* 0x000fe200078e002c */
[----:B------:R-:W-:Y:S01]  /*1a680*/  PRMT R4, R3, 0x5410, R2 ;  /* 0x0000541003047816 */ /* 0x000fe20000000002 */
[----:B------:R-:W-:Y:S01]  /*1a690*/  IMAD.MOV.U32 R45, RZ, RZ, R152 ;  /* 0x000000ffff2d7224 */ /* 0x000fe200078e0098 */
[----:B------:R-:W-:Y:S01]  /*1a6a0*/  PRMT R2, R35, 0x7632, R2 ;  /* 0x0000763223027816 */ /* 0x000fe20000000002 */
[----:B------:R-:W-:Y:S01]  /*1a6b0*/  LDSM.16.MT88.4 R140, [R28+0x1c00] ;  /* 0x001c00001c8c783b */ /* 0x000fe20000004200 */
[----:B------:R-:W-:-:S02]  /*1a6c0*/  PRMT R7, R44, 0x7771, RZ ;  /* 0x000077712c077816 */ /* 0x000fc400000000ff */
[----:B------:R-:W-:Y:S02]  /*1a6d0*/  LOP3.LUT R5, R5, 0xff, RZ, 0xc0, !PT ;  /* 0x000000ff05057812 */ /* 0x000fe400078ec0ff */
[----:B------:R-:W-:Y:S02]  /*1a6e0*/  SHF.R.U32.HI R6, RZ, 0x18, R35 ;  /* 0x00000018ff067819 */ /* 0x000fe40000011623 */
[----:B------:R-:W-:Y:S02]  /*1a6f0*/  LOP3.LUT R3, R2, 0xff, RZ, 0xc0, !PT ;  /* 0x000000ff02037812 */ /* 0x000fe400078ec0ff */
[----:B------:R-:W-:Y:S02]  /*1a700*/  HSET2.LE.AND R2, R4, R0, PT ;  /* 0x0000000004027233 */ /* 0x000fe40003803000 */
[----:B------:R-:W-:Y:S02]  /*1a710*/  PRMT R5, R5, 0x5410, R7 ;  /* 0x0000541005057816 */ /* 0x000fe40000000007 */
[----:B------:R-:W-:-:S02]  /*1a720*/  PRMT R3, R3, 0x5410, R6 ;  /* 0x0000541003037816 */ /* 0x000fc40000000006 */
[----:B------:R-:W-:Y:S02]  /*1a730*/  LOP3.LUT R7, R29, 0xff00ff, RZ, 0xc0, !PT ;  /* 0x00ff00ff1d077812 */ /* 0x000fe400078ec0ff */
[----:B------:R-:W-:Y:S02]  /*1a740*/  LOP3.LUT R4, R167, R2, RZ, 0xc0, !PT ;  /* 0x00000002a7047212 */ /* 0x000fe400078ec0ff */
[--C-:B------:R-:W-:Y:S01]  /*1a750*/  HSET2.LE.AND R2, R3, R0.reuse, PT ;  /* 0x0000000003027233 */ /* 0x100fe20003803000 */
[----:B------:R-:W-:Y:S01]  /*1a760*/  IMAD.MOV.U32 R121, RZ, RZ, R144 ;  /* 0x000000ffff797224 */ /* 0x000fe200078e0090 */
[--C-:B------:R-:W-:Y:S01]  /*1a770*/  HSET2.LE.AND R3, R5, R0.reuse, PT ;  /* 0x0000000005037233 */ /* 0x100fe20003803000 */
[----:B------:R-:W-:Y:S01]  /*1a780*/  IMAD.MOV.U32 R119, RZ, RZ, R146 ;  /* 0x000000ffff777224 */ /* 0x000fe200078e0092 */
[----:B------:R-:W-:Y:S01]  /*1a790*/  HSET2.LE.AND R7, R7, R0, PT ;  /* 0x0000000007077233 */ /* 0x000fe20003803000 */
[----:B------:R-:W-:Y:S01]  /*1a7a0*/  IMAD.MOV.U32 R118, RZ, RZ, R147 ;  /* 0x000000ffff767224 */ /* 0x000fe200078e0093 */
[----:B------:R-:W-:-:S02]  /*1a7b0*/  LOP3.LUT R5, R155, R2, RZ, 0xc0, !PT ;  /* 0x000000029b057212 */ /* 0x000fc400078ec0ff */
[----:B------:R-:W-:Y:S01]  /*1a7c0*/  MOV R120, R145 ;  /* 0x0000009100787202 */ /* 0x000fe20000000f00 */
[----:B------:R-:W-:Y:S01]  /*1a7d0*/  IMAD.MOV.U32 R44, RZ, RZ, R168 ;  /* 0x000000ffff2c7224 */ /* 0x000fe200078e00a8 */
[----:B------:R-:W-:Y:S01]  /*1a7e0*/  LOP3.LUT R6, R154, R3, RZ, 0xc0, !PT ;  /* 0x000000039a067212 */ /* 0x000fe200078ec0ff */
[----:B------:R-:W-:Y:S01]  /*1a7f0*/  IMAD.MOV.U32 R131, RZ, RZ, R170 ;  /* 0x000000ffff837224 */ /* 0x000fe200078e00aa */
[----:B------:R-:W-:Y:S01]  /*1a800*/  LOP3.LUT R7, R153, R7, RZ, 0xc0, !PT ;  /* 0x0000000799077212 */ /* 0x000fe200078ec0ff */
[----:B------:R-:W-:Y:S01]  /*1a810*/  IMAD.MOV.U32 R2, RZ, RZ, R46 ;  /* 0x000000ffff027224 */ /* 0x000fe200078e002e */
[C---:B------:R-:W-:Y:S01]  /*1a820*/  PRMT R3, R46.reuse, 0x7772, RZ ;  /* 0x000077722e037816 */ /* 0x040fe200000000ff */
[----:B------:R-:W-:Y:S01]  /*1a830*/  IMAD.MOV.U32 R130, RZ, RZ, R171 ;  /* 0x000000ffff827224 */ /* 0x000fe200078e00ab */
[----:B------:R-:W-:Y:S01]  /*1a840*/  MOV R132, R169 ;  /* 0x000000a900847202 */ /* 0x000fe20000000f00 */
[----:B------:R-:W-:Y:S01]  /*1a850*/  IMAD.MOV.U32 R129, RZ, RZ, R160 ;  /* 0x000000ffff817224 */ /* 0x000fe200078e00a0 */
[----:B------:R-:W-:Y:S01]  /*1a860*/  MOV R128, R161 ;  /* 0x000000a100807202 */ /* 0x000fe20000000f00 */
[C---:B------:R-:W-:Y:S01]  /*1a870*/  HMMA.16816.F32.BF16 R144, R4.reuse, R8, R72 ;  /* 0x000000080490723c */ /* 0x040fe20000041848 */
[C---:B------:R-:W-:Y:S01]  /*1a880*/  PRMT R8, R46.reuse, 0x7773, RZ ;  /* 0x000077732e087816 */ /* 0x040fe200000000ff */
[----:B------:R-:W-:Y:S01]  /*1a890*/  IMAD.MOV.U32 R123, RZ, RZ, R162 ;  /* 0x000000ffff7b7224 */ /* 0x000fe200078e00a2 */
[----:B------:R-:W-:Y:S01]  /*1a8a0*/  PRMT R9, R46, 0x7771, RZ ;  /* 0x000077712e097816 */ /* 0x000fe200000000ff */
[----:B------:R-:W-:Y:S01]  /*1a8b0*/  IMAD.MOV.U32 R122, RZ, RZ, R163 ;  /* 0x000000ffff7a7224 */ /* 0x000fe200078e00a3 */
[----:B------:R-:W-:Y:S01]  /*1a8c0*/  LOP3.LUT R2, R2, 0xff, RZ, 0xc0, !PT ;  /* 0x000000ff02027812 */ /* 0x000fe200078ec0ff */
[----:B------:R-:W-:Y:S01]  /*1a8d0*/  IMAD.MOV.U32 R116, RZ, RZ, R148 ;  /* 0x000000ffff747224 */ /* 0x000fe200078e0094 */
[----:B------:R-:W-:Y:S01]  /*1a8e0*/  MOV R117, R149 ;  /* 0x0000009500757202 */ /* 0x000fe20000000f00 */
[C---:B------:R-:W-:Y:S01]  /*1a8f0*/  HMMA.16816.F32.BF16 R56, R4.reuse, R10, R56 ;  /* 0x0000000a0438723c */ /* 0x040fe20000041838 */
[----:B------:R-:W-:Y:S01]  /*1a900*/  PRMT R11, R3, 0x5410, R8 ;  /* 0x00005410030b7816 */ /* 0x000fe20000000008 */
[----:B------:R-:W-:Y:S01]  /*1a910*/  IMAD.MOV.U32 R115, RZ, RZ, R158 ;  /* 0x000000ffff737224 */ /* 0x000fe200078e009e */
[----:B------:R-:W-:Y:S01]  /*1a920*/  PRMT R10, R2, 0x5410, R9 ;  /* 0x00005410020a7816 */ /* 0x000fe20000000009 */
[----:B------:R-:W-:Y:S01]  /*1a930*/  IMAD.MOV.U32 R35, RZ, RZ, R42 ;  /* 0x000000ffff237224 */ /* 0x000fe200078e002a */
[C---:B------:R-:W-:Y:S01]  /*1a940*/  LOP3.LUT R3, R34.reuse, 0xffff, RZ, 0xc0, !PT ;  /* 0x0000ffff22037812 */ /* 0x040fe200078ec0ff */
[----:B------:R-:W-:Y:S01]  /*1a950*/  IMAD.MOV.U32 R114, RZ, RZ, R43 ;  /* 0x000000ffff727224 */ /* 0x000fe200078e002b */
[C---:B------:R-:W-:Y:S01]  /*1a960*/  PRMT R2, R34.reuse, 0x7632, R2 ;  /* 0x0000763222027816 */ /* 0x040fe20000000002 */
[----:B------:R-:W-:Y:S01]  /*1a970*/  IMAD.MOV.U32 R112, RZ, RZ, R41 ;  /* 0x000000ffff707224 */ /* 0x000fe200078e0029 */
[----:B------:R-:W-:Y:S01]  /*1a980*/  LOP3.LUT R8, R34, 0xff, RZ, 0xc0, !PT ;  /* 0x000000ff22087812 */ /* 0x000fe200078ec0ff */
[----:B------:R-:W-:Y:S01]  /*1a990*/  IMAD.MOV.U32 R135, RZ, RZ, R156 ;  /* 0x000000ffff877224 */ /* 0x000fe200078e009c */
[----:B------:R-:W-:Y:S01]  /*1a9a0*/  SHF.R.U32.HI R3, RZ, 0x8, R3 ;  /* 0x00000008ff037819 */ /* 0x000fe20000011603 */
[----:B------:R-:W-:Y:S01]  /*1a9b0*/  IMAD.MOV.U32 R134, RZ, RZ, R151 ;  /* 0x000000ffff867224 */ /* 0x000fe200078e0097 */
[----:B------:R-:W-:Y:S01]  /*1a9c0*/  SHF.R.U32.HI R9, RZ, 0x18, R34 ;  /* 0x00000018ff097819 */ /* 0x000fe20000011622 */
[----:B------:R-:W-:Y:S01]  /*1a9d0*/  IMAD.MOV.U32 R133, RZ, RZ, R150 ;  /* 0x000000ffff857224 */ /* 0x000fe200078e0096 */
[----:B------:R-:W-:Y:S01]  /*1a9e0*/  LOP3.LUT R2, R2, 0xff, RZ, 0xc0, !PT ;  /* 0x000000ff02027812 */ /* 0x000fe200078ec0ff */
[C---:B------:R-:W-:Y:S01]  /*1a9f0*/  HMMA.16816.F32.BF16 R168, R4.reuse, R24, R108 ;  /* 0x0000001804a8723c */ /* 0x040fe2000004186c */
[----:B------:R-:W-:Y:S01]  /*1aa00*/  PRMT R8, R8, 0x5410, R3 ;  /* 0x0000541008087816 */ /* 0x000fe20000000003 */
[----:B------:R-:W2:Y:S01]  /*1aa10*/  LDSM.16.MT88.4 R164, [R47+0x9c00] ;  /* 0x009c00002fa4783b */ /* 0x000ea20000004200 */
[----:B------:R-:W-:Y:S01]  /*1aa20*/  PRMT R3, R2, 0x5410, R9 ;  /* 0x0000541002037816 */ /* 0x000fe20000000009 */
[----:B------:R-:W-:Y:S01]  /*1aa30*/  IMAD.MOV.U32 R111, RZ, RZ, R159 ;  /* 0x000000ffff6f7224 */ /* 0x000fe200078e009f */
[----:B------:R-:W-:Y:S01]  /*1aa40*/  MOV R29, R157 ;  /* 0x0000009d001d7202 */ /* 0x000fe20000000f00 */
[----:B------:R-:W-:Y:S02]  /*1aa50*/  LDSM.16.MT88.4 R148, [R47+0xac00] ;  /* 0x00ac00002f94783b */ /* 0x000fe40000004200 */
[----:B------:R-:W-:Y:S01]  /*1aa60*/  HMMA.16816.F32.BF16 R52, R4, R26, R96 ;  /* 0x0000001a0434723c */ /* 0x000fe20000041860 */
[----:B------:R-:W-:Y:S01]  /*1aa70*/  MOV R113, R40 ;  /* 0x0000002800717202 */ /* 0x000fe20000000f00 */
[----:B------:R-:W3:Y:S01]  /*1aa80*/  LDSM.16.MT88.4 R156, [R28+0xc00] ;  /* 0x000c00001c9c783b */ /* 0x000ee20000004200 */
[----:B------:R-:W-:-:S02]  /*1aa90*/  HSET2.LE.AND R2, R8, R0, PT ;  /* 0x0000000008027233 */ /* 0x000fc40003803000 */
[----:B------:R-:W-:-:S03]  /*1aaa0*/  HSET2.LE.AND R3, R3, R0, PT ;  /* 0x0000000003037233 */ /* 0x000fc60003803000 */
[----:B------:R-:W-:Y:S01]  /*1aab0*/  HMMA.16816.F32.BF16 R160, R4, R20, R88 ;  /* 0x0000001404a0723c */ /* 0x000fe20000041858 */
[----:B------:R-:W-:-:S07]  /*1aac0*/  LOP3.LUT R9, R11, 0xff00ff, RZ, 0xc0, !PT ;  /* 0x00ff00ff0b097812 */ /* 0x000fce00078ec0ff */
[C---:B------:R-:W-:Y:S08]  /*1aad0*/  HMMA.16816.F32.BF16 R24, R4.reuse, R22, R84 ;  /* 0x000000160418723c */ /* 0x040ff00000041854 */
[----:B------:R-:W-:Y:S01]  /*1aae0*/  HMMA.16816.F32.BF16 R152, R4, R12, R80 ;  /* 0x0000000c0498723c */ /* 0x000fe20000041850 */
[----:B------:R-:W-:-:S07]  /*1aaf0*/  IMAD.MOV.U32 R12, RZ, RZ, R211 ;  /* 0x000000ffff0c7224 */ /* 0x000fce00078e00d3 */
[----:B------:R-:W-:Y:S01]  /*1ab00*/  HMMA.16816.F32.BF16 R20, R4, R14, R76 ;  /* 0x0000000e0414723c */ /* 0x000fe2000004184c */
[----:B------:R-:W-:-:S07]  /*1ab10*/  IMAD.MOV.U32 R14, RZ, RZ, R206 ;  /* 0x000000ffff0e7224 */ /* 0x000fce00078e00ce */
[----:B------:R-:W-:Y:S01]  /*1ab20*/  HMMA.16816.F32.BF16 R84, R4, R36, R232 ;  /* 0x000000240454723c */ /* 0x000fe200000418e8 */
[----:B------:R-:W-:Y:S01]  /*1ab30*/  IMAD.MOV.U32 R234, RZ, RZ, R29 ;  /* 0x000000ffffea7224 */ /* 0x000fe200078e001d */
[----:B------:R-:W-:-:S06]  /*1ab40*/  MOV R235, R111 ;  /* 0x0000006f00eb7202 */ /* 0x000fcc0000000f00 */
[C---:B------:R-:W-:Y:S08]  /*1ab50*/  HMMA.16816.F32.BF16 R68, R4.reuse, R16, R68 ;  /* 0x000000100444723c */ /* 0x040ff00000041844 */
[----:B------:R-:W-:Y:S01]  /*1ab60*/  HMMA.16816.F32.BF16 R40, R4, R18, R92 ;  /* 0x000000120428723c */ /* 0x000fe2000004185c */
[----:B------:R4:W-:Y:S01]  /*1ab70*/  LDSM.16.MT88.4 R16, [R28+0x2c00] ;  /* 0x002c00001c10783b */ /* 0x0009e20000004200 */
[----:B------:R-:W-:-:S02]  /*1ab80*/  LOP3.LUT R92, R12, R2, RZ, 0xc0, !PT ;  /* 0x000000020c5c7212 */ /* 0x000fc400078ec0ff */
[----:B------:R-:W-:Y:S02]  /*1ab90*/  LOP3.LUT R93, R14, R3, RZ, 0xc0, !PT ;  /* 0x000000030e5d7212 */ /* 0x000fe400078ec0ff */
[--C-:B------:R-:W-:Y:S01]  /*1aba0*/  HSET2.LE.AND R8, R10, R0.reuse, PT ;  /* 0x000000000a087233 */ /* 0x100fe20003803000 */
[----:B------:R-:W-:Y:S01]  /*1abb0*/  IMAD.MOV.U32 R97, RZ, RZ, R134 ;  /* 0x000000ffff617224 */ /* 0x000fe200078e0086 */
[----:B------:R-:W-:Y:S01]  /*1abc0*/  HMMA.16816.F32.BF16 R36, R4, R38, R236 ;  /* 0x000000260424723c */ /* 0x000fe200000418ec */
[----:B------:R-:W-:Y:S01]  /*1abd0*/  IMAD.MOV.U32 R238, RZ, RZ, R116 ;  /* 0x000000ffffee7224 */ /* 0x000fe200078e0074 */
[----:B------:R-:W-:Y:S01]  /*1abe0*/  MOV R239, R117 ;  /* 0x0000007500ef7202 */ /* 0x000fe20000000f00 */
[----:B------:R-:W-:Y:S01]  /*1abf0*/  IMAD.MOV.U32 R3, RZ, RZ, R176 ;  /* 0x000000ffff037224 */ /* 0x000fe200078e00b0 */
[----:B------:R-:W-:Y:S01]  /*1ac00*/  HSET2.LE.AND R2, R9, R0, PT ;  /* 0x0000000009027233 */ /* 0x000fe20003803000 */
[----:B------:R-:W-:Y:S01]  /*1ac10*/  IMAD.MOV.U32 R96, RZ, RZ, R135 ;  /* 0x000000ffff607224 */ /* 0x000fe200078e0087 */
[----:B------:R-:W-:Y:S01]  /*1ac20*/  MOV R13, R189 ;  /* 0x000000bd000d7202 */ /* 0x000fe20000000f00 */
[----:B------:R-:W-:Y:S01]  /*1ac30*/  STG.E.U16 desc[UR28][R238.64+-0xf0], R217 ;  /* 0xffff10d9ee007986 */ /* 0x000fe2000c10151c */
[----:B------:R-:W-:Y:S01]  /*1ac40*/  MOV R98, R133 ;  /* 0x0000008500627202 */ /* 0x000fe20000000f00 */
[----:B------:R-:W-:Y:S01]  /*1ac50*/  IMAD.MOV.U32 R11, RZ, RZ, R122 ;  /* 0x000000ffff0b7224 */ /* 0x000fe200078e007a */
[----:B------:R-:W-:Y:S01]  /*1ac60*/  MOV R34, R129 ;  /* 0x0000008100227202 */ /* 0x000fe20000000f00 */
[----:B------:R-:W1:Y:S01]  /*1ac70*/  LDSM.16.MT88.4 R80, [R47+0xbc00] ;  /* 0x00bc00002f50783b */ /* 0x000e620000004200 */
[----:B----4-:R-:W-:Y:S01]  /*1ac80*/  IMAD.MOV.U32 R28, RZ, RZ, R115 ;  /* 0x000000ffff1c7224 */ /* 0x010fe200078e0073 */
[----:B------:R-:W-:-:S04]  /*1ac90*/  LOP3.LUT R95, R3, R2, RZ, 0xc0, !PT ;  /* 0x00000002035f7212 */ /* 0x000fc800078ec0ff */
[----:B------:R-:W-:Y:S01]  /*1aca0*/  STG.E.U16 desc[UR28][R238.64+-0xee], R28 ;  /* 0xffff121cee007986 */ /* 0x000fe2000c10151c */
[----:B------:R-:W-:-:S03]  /*1acb0*/  MOV R2, R48 ;  /* 0x0000003000027202 */ /* 0x000fc60000000f00 */
[----:B------:R4:W-:Y:S01]  /*1acc0*/  STG.E.U16 desc[UR28][R30.64+-0xee], R234 ;  /* 0xffff12ea1e007986 */ /* 0x0009e2000c10151c */
[----:B------:R-:W-:Y:S02]  /*1acd0*/  LOP3.LUT R6, R2, 0xff, RZ, 0xc0, !PT ;  /* 0x000000ff02067812 */ /* 0x000fe400078ec0ff */
[C---:B------:R-:W-:Y:S02]  /*1ace0*/  LOP3.LUT R3, R49.reuse, 0xffff, RZ, 0xc0, !PT ;  /* 0x0000ffff31037812 */ /* 0x040fe400078ec0ff */
[C---:B------:R-:W-:Y:S02]  /*1acf0*/  PRMT R2, R49.reuse, 0x7632, R2 ;  /* 0x0000763231027816 */ /* 0x040fe40000000002 */
[C---:B------:R-:W-:Y:S02]  /*1ad00*/  PRMT R5, R48.reuse, 0x7773, RZ ;  /* 0x0000777330057816 */ /* 0x040fe400000000ff */
[----:B------:R-:W-:Y:S02]  /*1ad10*/  PRMT R4, R48, 0x7772, RZ ;  /* 0x0000777230047816 */ /* 0x000fe400000000ff */
[----:B------:R-:W-:-:S02]  /*1ad20*/  LOP3.LUT R7, R49, 0xff, RZ, 0xc0, !PT ;  /* 0x000000ff31077812 */ /* 0x000fc400078ec0ff */
[----:B------:R-:W-:Y:S02]  /*1ad30*/  SHF.R.U32.HI R3, RZ, 0x8, R3 ;  /* 0x00000008ff037819 */ /* 0x000fe40000011603 */
[----:B------:R-:W-:Y:S01]  /*1ad40*/  SHF.R.U32.HI R9, RZ, 0x18, R49 ;  /* 0x00000018ff097819 */ /* 0x000fe20000011631 */
[----:B----4-:R-:W-:Y:S02]  /*1ad50*/  IMAD.MOV.U32 R234, RZ, RZ, R235 ;  /* 0x000000ffffea7224 */ /* 0x010fe400078e00eb */
[----:B------:R-:W-:Y:S02]  /*1ad60*/  IMAD.MOV.U32 R235, RZ, RZ, R35 ;  /* 0x000000ffffeb7224 */ /* 0x000fe400078e0023 */
[----:B------:R-:W4:Y:S01]  /*1ad70*/  LDC R35, c[0x0][0x448] ;  /* 0x00011200ff237b82 */ /* 0x000f220000000800 */
[----:B------:R-:W-:Y:S02]  /*1ad80*/  LOP3.LUT R2, R2, 0xff, RZ, 0xc0, !PT ;  /* 0x000000ff02027812 */ /* 0x000fe400078ec0ff */
[----:B------:R-:W-:-:S02]  /*1ad90*/  PRMT R4, R4, 0x5410, R5 ;  /* 0x0000541004047816 */ /* 0x000fc40000000005 */
[----:B------:R-:W-:Y:S02]  /*1ada0*/  PRMT R3, R7, 0x5410, R3 ;  /* 0x0000541007037816 */ /* 0x000fe40000000003 */
[----:B------:R-:W-:Y:S02]  /*1adb0*/  PRMT R5, R2, 0x5410, R9 ;  /* 0x0000541002057816 */ /* 0x000fe40000000009 */
[----:B------:R-:W-:Y:S02]  /*1adc0*/  LOP3.LUT R94, R13, R8, RZ, 0xc0, !PT ;  /* 0x000000080d5e7212 */ /* 0x000fe400078ec0ff */
[----:B------:R-:W-:Y:S02]  /*1add0*/  PRMT R8, R48, 0x7771, RZ ;  /* 0x0000777130087816 */ /* 0x000fe400000000ff */
[--C-:B------:R-:W-:Y:S02]  /*1ade0*/  HSET2.LE.AND R2, R3, R0.reuse, PT ;  /* 0x0000000003027233 */ /* 0x100fe40003803000 */
[----:B------:R-:W-:-:S02]  /*1adf0*/  HSET2.LE.AND R3, R5, R0, PT ;  /* 0x0000000005037233 */ /* 0x000fc40003803000 */
[----:B------:R-:W-:Y:S01]  /*1ae00*/  PRMT R8, R6, 0x5410, R8 ;  /* 0x0000541006087816 */ /* 0x000fe20000000008 */
[----:B------:R-:W-:Y:S01]  /*1ae10*/  IMAD.MOV.U32 R12, RZ, RZ, R44 ;  /* 0x000000ffff0c7224 */ /* 0x000fe200078e002c */
[----:B------:R-:W-:Y:S02]  /*1ae20*/  LOP3.LUT R6, R4, 0xff00ff, RZ, 0xc0, !PT ;  /* 0x00ff00ff04067812 */ /* 0x000fe400078ec0ff */
[----:B------:R-:W-:Y:S02]  /*1ae30*/  LOP3.LUT R96, R96, R2, RZ, 0xc0, !PT ;  /* 0x0000000260607212 */ /* 0x000fe400078ec0ff */
[----:B------:R-:W-:Y:S01]  /*1ae40*/  LOP3.LUT R97, R97, R3, RZ, 0xc0, !PT ;  /* 0x0000000361617212 */ /* 0x000fe200078ec0ff */
[----:B----4-:R-:W-:Y:S01]  /*1ae50*/  IMAD.WIDE R2, R35, 0x70, R50 ;  /* 0x0000007023027825 */ /* 0x010fe200078e0232 */
[----:B------:R-:W-:Y:S01]  /*1ae60*/  HSET2.LE.AND R4, R8, R0, PT ;  /* 0x0000000008047233 */ /* 0x000fe20003803000 */
[----:B------:R-:W-:Y:S02]  /*1ae70*/  STG.E.U16 desc[UR28][R30.64+-0xf0], R12 ;  /* 0xffff100c1e007986 */ /* 0x000fe4000c10151c */
[----:B------:R-:W-:-:S02]  /*1ae80*/  IMAD.MOV.U32 R10, RZ, RZ, R131 ;  /* 0x000000ffff0a7224 */ /* 0x000fc400078e0083 */
[----:B------:R-:W-:Y:S02]  /*1ae90*/  IMAD.MOV.U32 R206, RZ, RZ, R120 ;  /* 0x000000ffffce7224 */ /* 0x000fe400078e0078 */
[----:B------:R-:W-:Y:S01]  /*1aea0*/  IMAD.MOV.U32 R189, RZ, RZ, R132 ;  /* 0x000000ffffbd7224 */ /* 0x000fe200078e0084 */
[----:B------:R-:W-:Y:S01]  /*1aeb0*/  LOP3.LUT R98, R98, R4, RZ, 0xc0, !PT ;  /* 0x0000000462627212 */ /* 0x000fe200078ec0ff */
[----:B------:R-:W-:Y:S01]  /*1aec0*/  STG.E.U16 desc[UR28][R32.64+-0xe0], R248 ;  /* 0xffff20f820007986 */ /* 0x000fe2000c10151c */
[----:B------:R-:W-:Y:S01]  /*1aed0*/  MOV R232, R113 ;  /* 0x0000007100e87202 */ /* 0x000fe20000000f00 */
[----:B------:R-:W-:Y:S02]  /*1aee0*/  IMAD.MOV.U32 R211, RZ, RZ, R114 ;  /* 0x000000ffffd37224 */ /* 0x000fe400078e0072 */
[----:B------:R-:W-:Y:S01]  /*1aef0*/  STG.E.U16 desc[UR28][R32.64+-0xde], R247 ;  /* 0xffff22f720007986 */ /* 0x000fe2000c10151c */
[----:B------:R-:W-:-:S03]  /*1af00*/  IMAD.WIDE R4, R35, -0x70, R2 ;  /* 0xffffff9023047825 */ /* 0x000fc600078e0202 */
[----:B------:R-:W-:Y:S04]  /*1af10*/  STG.E.U16 desc[UR28][R250.64+-0xe0], R246 ;  /* 0xffff20f6fa007986 */ /* 0x000fe8000c10151c */
[----:B------:R-:W-:Y:S01]  /*1af20*/  STG.E.U16 desc[UR28][R250.64+-0xde], R245 ;  /* 0xffff22f5fa007986 */ /* 0x000fe2000c10151c */
[----:B------:R-:W-:-:S03]  /*1af30*/  IMAD.MOV.U32 R233, RZ, RZ, R112 ;  /* 0x000000ffffe97224 */ /* 0x000fc600078e0070 */
[----:B------:R-:W-:Y:S04]  /*1af40*/  STG.E.U16 desc[UR28][R220.64+-0xe0], R10 ;  /* 0xffff200adc007986 */ /* 0x000fe8000c10151c */
        /* <DEDUP_REMOVED lines=14> */
[----:B----4-:R-:W-:-:S03]  /*1b030*/  IMAD.WIDE R2, R35, 0x70, R4 ;  /* 0x0000007023027825 */ /* 0x010fc600078e0204 */
[----:B------:R4:W-:Y:S01]  /*1b040*/  STG.E.U16 desc[UR28][R4.64+-0xbe], R210 ;  /* 0xffff42d204007986 */ /* 0x0009e2000c10151c */
[----:B------:R-:W-:-:S03]  /*1b050*/  IMAD.MOV.U32 R47, RZ, RZ, R130 ;  /* 0x000000ffff2f7224 */ /* 0x000fc600078e0082 */
[----:B------:R-:W-:Y:S04]  /*1b060*/  STG.E.U16 desc[UR28][R2.64+-0xc0], R235 ;  /* 0xffff40eb02007986 */ /* 0x000fe8000c10151c */
[----:B------:R2:W-:Y:S01]  /*1b070*/  STG.E.U16 desc[UR28][R2.64+-0xbe], R222 ;  /* 0xffff42de02007986 */ /* 0x0005e2000c10151c */
[----:B------:R-:W-:-:S03]  /*1b080*/  IMAD.MOV.U32 R46, RZ, RZ, R118 ;  /* 0x000000ffff2e7224 */ /* 0x000fc600078e0076 */
[----:B------:R-:W-:Y:S04]  /*1b090*/  STG.E.U16 desc[UR28][R30.64+-0xc0], R47 ;  /* 0xffff402f1e007986 */ /* 0x000fe8000c10151c */
[----:B------:R-:W-:Y:S01]  /*1b0a0*/  STG.E.U16 desc[UR28][R30.64+-0xbe], R34 ;  /* 0xffff42221e007986 */ /* 0x000fe2000c10151c */
[----:B----4-:R-:W-:-:S03]  /*1b0b0*/  IMAD.WIDE R4, R35, -0x70, R2 ;  /* 0xffffff9023047825 */ /* 0x010fc600078e0202 */
[----:B------:R-:W-:Y:S01]  /*1b0c0*/  STG.E.U16 desc[UR28][R32.64+-0xb0], R204 ;  /* 0xffff50cc20007986 */ /* 0x000fe2000c10151c */
[----:B--2---:R-:W-:-:S03]  /*1b0d0*/  IMAD.WIDE R2, R35, 0x70, R4 ;  /* 0x0000007023027825 */ /* 0x004fc600078e0204 */
[----:B------:R-:W-:Y:S04]  /*1b0e0*/  STG.E.U16 desc[UR28][R32.64+-0xae], R205 ;  /* 0xffff52cd20007986 */ /* 0x000fe8000c10151c */
[----:B------:R-:W-:Y:S04]  /*1b0f0*/  STG.E.U16 desc[UR28][R4.64+-0xb0], R190 ;  /* 0xffff50be04007986 */ /* 0x000fe8000c10151c */
[----:B------:R2:W-:Y:S01]  /*1b100*/  STG.E.U16 desc[UR28][R4.64+-0xae], R191 ;  /* 0xffff52bf04007986 */ /* 0x0005e2000c10151c */
[----:B------:R-:W-:-:S03]  /*1b110*/  IMAD.MOV.U32 R15, RZ, RZ, R119 ;  /* 0x000000ffff0f7224 */ /* 0x000fc600078e0077 */
[----:B------:R-:W-:Y:S04]  /*1b120*/  STG.E.U16 desc[UR28][R2.64+-0xb0], R46 ;  /* 0xffff502e02007986 */ /* 0x000fe8000c10151c */
[----:B------:R4:W-:Y:S01]  /*1b130*/  STG.E.U16 desc[UR28][R2.64+-0xae], R216 ;  /* 0xffff52d802007986 */ /* 0x0009e2000c10151c */
[----:B------:R-:W-:-:S03]  /*1b140*/  IMAD.MOV.U32 R29, RZ, RZ, R45 ;  /* 0x000000ffff1d7224 */ /* 0x000fc600078e002d */
[----:B------:R-:W-:Y:S04]  /*1b150*/  STG.E.U16 desc[UR28][R30.64+-0xb0], R215 ;  /* 0xffff50d71e007986 */ /* 0x000fe8000c10151c */
[----:B------:R-:W-:Y:S01]  /*1b160*/  STG.E.U16 desc[UR28][R30.64+-0xae], R15 ;  /* 0xffff520f1e007986 */ /* 0x000fe2000c10151c */
[----:B------:R-:W-:Y:S01]  /*1b170*/  IMAD.MOV.U32 R44, RZ, RZ, R128 ;  /* 0x000000ffff2c7224 */ /* 0x000fe200078e0080 */
[----:B------:R-:W-:Y:S02]  /*1b180*/  HSET2.LE.AND R0, R6, R0, PT ;  /* 0x0000000006007233 */ /* 0x000fe40003803000 */
[----:B------:R-:W-:Y:S01]  /*1b190*/  MOV R99, R121 ;  /* 0x0000007900637202 */ /* 0x000fe20000000f00 */
[----:B------:R1:W5:Y:S01]  /*1b1a0*/  LDL.LU R222, [R1+0x19c] ;  /* 0x00019c0001de7983 */ /* 0x0003620000300800 */
[----:B--2---:R-:W-:-:S03]  /*1b1b0*/  IMAD.WIDE R4, R35, -0x70, R2 ;  /* 0xffffff9023047825 */ /* 0x004fc600078e0202 */
[----:B------:R-:W-:Y:S01]  /*1b1c0*/  STG.E.U16 desc[UR28][R32.64+-0xa0], R179 ;  /* 0xffff60b320007986 */ /* 0x000fe2000c10151c */
[----:B----4-:R-:W-:-:S03]  /*1b1d0*/  IMAD.WIDE R2, R35, 0x70, R4 ;  /* 0x0000007023027825 */ /* 0x010fc600078e0204 */
[----:B------:R-:W-:Y:S04]  /*1b1e0*/  STG.E.U16 desc[UR28][R32.64+-0x9e], R188 ;  /* 0xffff62bc20007986 */ /* 0x000fe8000c10151c */
[----:B------:R-:W-:Y:S04]  /*1b1f0*/  STG.E.U16 desc[UR28][R4.64+-0xa0], R177 ;  /* 0xffff60b104007986 */ /* 0x000fe8000c10151c */
[----:B------:R2:W-:Y:S04]  /*1b200*/  STG.E.U16 desc[UR28][R4.64+-0x9e], R178 ;  /* 0xffff62b204007986 */ /* 0x0005e8000c10151c */
[----:B------:R-:W-:Y:S04]  /*1b210*/  STG.E.U16 desc[UR28][R2.64+-0xa0], R29 ;  /* 0xffff601d02007986 */ /* 0x000fe8000c10151c */
[----:B------:R4:W-:Y:S04]  /*1b220*/  STG.E.U16 desc[UR28][R2.64+-0x9e], R252 ;  /* 0xffff62fc02007986 */ /* 0x0009e8000c10151c */
[----:B------:R3:W-:Y:S04]  /*1b230*/  STG.E.U16 desc[UR28][R30.64+-0xa0], R214 ;  /* 0xffff60d61e007986 */ /* 0x0007e8000c10151c */
[----:B------:R1:W-:Y:S01]  /*1b240*/  STG.E.U16 desc[UR28][R30.64+-0x9e], R209 ;  /* 0xffff62d11e007986 */ /* 0x0003e2000c10151c */
[----:B------:R-:W-:Y:S01]  /*1b250*/  LOP3.LUT R99, R99, R0, RZ, 0xc0, !PT ;  /* 0x0000000063637212 */ /* 0x000fe200078ec0ff */
[----:B------:R-:W-:-:S02]  /*1b260*/  IMAD.MOV.U32 R45, RZ, RZ, R123 ;  /* 0x000000ffff2d7224 */ /* 0x000fc400078e007b */
[----:B------:R1:W5:Y:S01]  /*1b270*/  LDL.LU R216, [R1+0x198] ;  /* 0x0001980001d87983 */ /* 0x0003620000300800 */
[----:B--2---:R-:W-:-:S03]  /*1b280*/  IMAD.WIDE R4, R35, -0x70, R2 ;  /* 0xffffff9023047825 */ /* 0x004fc600078e0202 */
[----:B------:R-:W-:Y:S04]  /*1b290*/  STG.E.U16 desc[UR28][R32.64+-0x90], R173 ;  /* 0xffff70ad20007986 */ /* 0x000fe8000c10151c */
[----:B------:R-:W-:Y:S01]  /*1b2a0*/  STG.E.U16 desc[UR28][R32.64+-0x8e], R175 ;  /* 0xffff72af20007986 */ /* 0x000fe2000c10151c */
[----:B----4-:R-:W-:-:S03]  /*1b2b0*/  IMAD.WIDE R2, R35, 0x70, R4 ;  /* 0x0000007023027825 */ /* 0x010fc600078e0204 */
[----:B------:R-:W-:Y:S04]  /*1b2c0*/  STG.E.U16 desc[UR28][R4.64+-0x90], R172 ;  /* 0xffff70ac04007986 */ /* 0x000fe8000c10151c */
[----:B------:R-:W-:Y:S04]  /*1b2d0*/  STG.E.U16 desc[UR28][R4.64+-0x8e], R174 ;  /* 0xffff72ae04007986 */ /* 0x000fe8000c10151c */
[----:B------:R-:W-:Y:S04]  /*1b2e0*/  STG.E.U16 desc[UR28][R2.64+-0x90], R44 ;  /* 0xffff702c02007986 */ /* 0x000fe8000c10151c */
[----:B------:R2:W-:Y:S04]  /*1b2f0*/  STG.E.U16 desc[UR28][R2.64+-0x8e], R208 ;  /* 0xffff72d002007986 */ /* 0x0005e8000c10151c */
[----:B------:R4:W5:Y:S04]  /*1b300*/  LDL.LU R215, [R1+0x194] ;  /* 0x0001940001d77983 */ /* 0x0009680000300800 */
[----:B---3--:R4:W5:Y:S01]  /*1b310*/  LDL.LU R214, [R1+0x190] ;  /* 0x0001900001d67983 */ /* 0x0089620000300800 */
[C---:B------:R-:W-:Y:S03]  /*1b320*/  HMMA.16816.F32.BF16 R136, R92.reuse, R164, R136 ;  /* 0x000000a45c88723c */ /* 0x040fe60000041888 */
[----:B-1----:R4:W5:Y:S04]  /*1b330*/  LDL.LU R209, [R1+0x18c] ;  /* 0x00018c0001d17983 */ /* 0x0029680000300800 */
[----:B------:R1:W-:Y:S01]  /*1b340*/  STG.E.U16 desc[UR28][R30.64+-0x8e], R219 ;  /* 0xffff72db1e007986 */ /* 0x0003e2000c10151c */
[----:B------:R-:W-:Y:S01]  /*1b350*/  HMMA.16816.F32.BF16 R132, R92, R166, R228 ;  /* 0x000000a65c84723c */ /* 0x000fe200000418e4 */
[----:B--2---:R-:W-:-:S02]  /*1b360*/  IADD3 R2, P0, PT, R32, -0x180, RZ ;  /* 0xfffffe8020027810 */ /* 0x004fc40007f1e0ff */
[----:B------:R4:W5:Y:S02]  /*1b370*/  LDL.LU R208, [R1+0x188] ;  /* 0x0001880001d07983 */ /* 0x0009640000300800 */
[----:B------:R-:W-:Y:S02]  /*1b380*/  IADD3.X R0, PT, PT, R33, -0x1, RZ, P0, !PT ;  /* 0xffffffff21007810 */ /* 0x000fe400007fe4ff */
[----:B------:R4:W-:Y:S01]  /*1b390*/  STL [R1+0xc], R2 ;  /* 0x00000c0201007387 */ /* 0x0009e20000100800 */
[C---:B------:R-:W-:Y:S03]  /*1b3a0*/  HMMA.16816.F32.BF16 R128, R92.reuse, R156, R200 ;  /* 0x0000009c5c80723c */ /* 0x040fe600000418c8 */
[----:B------:R4:W-:Y:S04]  /*1b3b0*/  STG.E.U16 desc[UR28][R30.64+-0x90], R45 ;  /* 0xffff702d1e007986 */ /* 0x0009e8000c10151c */
[----:B------:R4:W-:Y:S01]  /*1b3c0*/  STL [R1+0x8], R0 ;  /* 0x0000080001007387 */ /* 0x0009e20000100800 */
[C---:B------:R-:W-:Y:S01]  /*1b3d0*/  HMMA.16816.F32.BF16 R124, R92.reuse, R158, R124 ;  /* 0x0000009e5c7c723c */ /* 0x040fe2000004187c */
[----:B-1----:R-:W1:Y:S07]  /*1b3e0*/  S2R R219, SR_TID.X ;  /* 0x0000000000db7919 */ /* 0x002e6e0000002100 */
        /* <DEDUP_REMOVED lines=21> */
[----:B------:R-:W-:Y:S01]  /*1b540*/  @UP0 UIADD3 UR22, UPT, UPT, UR22, -0x4, URZ ;  /* 0xfffffffc16160890 */ /* 0x000fe2000fffe0ff */
[----:B------:R-:W-:-:S03]  /*1b550*/  NOP ;  /* 0x0000000000007918 */ /* 0x000fc60000000000 */
[----:B-1--4-:R-:W-:-:S15]  /*1b560*/  BRA.U UP0, `(.L_x_1110) ;  /* 0x0000000100047547 */ /* 0x012fde000b800000 */
.L_x_1101:
[----:B------:R-:W-:-:S12]  /*1b570*/  UIADD3 UR22, UPT, UPT, UR27, -0x1, URZ ;  /* 0xffffffff1b167890 */ /* 0x000fd8000fffe0ff */
.L_x_1110:
[----:B------:R-:W-:-:S09]  /*1b580*/  UISETP.GE.AND UP0, UPT, UR22, UR18, UPT ;  /* 0x000000121600728c */ /* 0x000fd2000bf06270 */
[----:B------:R-:W-:Y:S05]  /*1b590*/  BRA.U !UP0, `(.L_x_1111) ;  /* 0x0000008108f47547 */ /* 0x000fea000b800000 */
[C---:B------:R-:W-:Y:S01]  /*1b5a0*/  IMAD.SHL.U32 R0, R219.reuse, 0x20, RZ ;  /* 0x00000020db007824 */ /* 0x040fe200078e00ff */
[C---:B------:R-:W-:Y:S01]  /*1b5b0*/  LOP3.LUT P1, RZ, R219.reuse, 0x4, RZ, 0xc0, !PT ;  /* 0x00000004dbff7812 */ /* 0x040fe2000782c0ff */
[C---:B------:R-:W-:Y:S01]  /*1b5c0*/  IMAD.SHL.U32 R220, R219.reuse, 0x20, RZ ;  /* 0x00000020dbdc7824 */ /* 0x040fe200078e00ff */
[----:B------:R-:W-:Y:S01]  /*1b5d0*/  SHF.R.U32.HI R213, RZ, 0x1, R219 ;  /* 0x00000001ffd57819 */ /* 0x000fe200000116db */
[----:B------:R-:W1:Y:S01]  /*1b5e0*/  S2R R4, SR_CTAID.X ;  /* 0x0000000000047919 */ /* 0x000e620000002500 */
[----:B------:R-:W-:Y:S01]  /*1b5f0*/  LOP3.LUT R2, R0, 0xc0, RZ, 0xc0, !PT ;  /* 0x000000c000027812 */ /* 0x000fe200078ec0ff */
[----:B------:R-:W-:Y:S01]  /*1b600*/  IMAD.SHL.U32 R0, R219, 0x10, RZ ;  /* 0x00000010db007824 */ /* 0x000fe200078e00ff */
[----:B------:R-:W2:Y:S01]  /*1b610*/  LDC R221, c[0x0][0x4f8] ;  /* 0x00013e00ffdd7b82 */ /* 0x000ea20000000800 */
[----:B------:R-:W3:Y:S01]  /*1b620*/  S2R R219, SR_TID.X ;  /* 0x0000000000db7919 */ /* 0x000ee20000002100 */
[----:B-----5:R-:W-:Y:S01]  /*1b630*/  LOP3.LUT R215, R2, 0x18, R215, 0xf8, !PT ;  /* 0x0000001802d77812 */ /* 0x020fe200078ef8d7 */
[----:B------:R-:W4:Y:S01]  /*1b640*/  LDCU UR6, c[0x0][0x440] ;  /* 0x00008800ff0677ac */ /* 0x000f220008000800 */
[----:B------:R-:W-:Y:S01]  /*1b650*/  LOP3.LUT R217, R0, 0x100, RZ, 0xc0, !PT ;  /* 0x0000010000d97812 */ /* 0x000fe200078ec0ff */
[----:B------:R-:W4:Y:S01]  /*1b660*/  S2R R6, SR_CTAID.X ;  /* 0x0000000000067919 */ /* 0x000f220000002500 */
[----:B------:R-:W-:Y:S01]  /*1b670*/  LOP3.LUT R213, R215, 0x8, R213, 0x78, !PT ;  /* 0x00000008d7d57812 */ /* 0x000fe200078e78d5 */
[----:B------:R-:W1:Y:S01]  /*1b680*/  LDCU UR20, c[0x0][0x448] ;  /* 0x00008900ff1477ac */ /* 0x000e620008000800 */
[----:B------:R-:W-:Y:S01]  /*1b690*/  MOV R218, 0x20 ;  /* 0x0000002000da7802 */ /* 0x000fe20000000f00 */
[----:B------:R-:W-:Y:S01]  /*1b6a0*/  IMAD.MOV.U32 R104, RZ, RZ, R101 ;  /* 0x000000ffff687224 */ /* 0x000fe200078e0065 */
[----:B------:R-:W-:Y:S01]  /*1b6b0*/  IADD3 R211, PT, PT, R223, 0x48, RZ ;  /* 0x00000048dfd37810 */ /* 0x000fe20007ffe0ff */
[----:B------:R-:W-:Y:S01]  /*1b6c0*/  IMAD.MOV.U32 R106, RZ, RZ, R100 ;  /* 0x000000ffff6a7224 */ /* 0x000fe200078e0064 */
[----:B------:R-:W-:Y:S01]  /*1b6d0*/  SEL R218, R218, 0xffffffe0, !P1 ;  /* 0xffffffe0dada7807 */ /* 0x000fe20004800000 */
[----:B------:R-:W-:Y:S01]  /*1b6e0*/  IMAD.MOV.U32 R105, RZ, RZ, R103 ;  /* 0x000000ffff697224 */ /* 0x000fe200078e0067 */
[----:B------:R-:W-:Y:S01]  /*1b6f0*/  LOP3.LUT R217, R217, 0x20, R220, 0xf8, !PT ;  /* 0x00000020d9d97812 */ /* 0x000fe200078ef8dc */
[C---:B------:R-:W-:Y:S01]  /*1b700*/  VIADD R224, R223.reuse, 0x8 ;  /* 0x00000008dfe07836 */ /* 0x040fe20000000000 */
[----:B------:R-:W1:Y:S01]  /*1b710*/  LDCU UR17, c[0x0][0x440] ;  /* 0x00008800ff1177ac */ /* 0x000e620008000800 */
[----:B------:R-:W-:Y:S01]  /*1b720*/  VIADD R212, R223, 0x40 ;  /* 0x00000040dfd47836 */ /* 0x000fe20000000000 */
[----:B------:R-:W1:Y:S01]  /*1b730*/  LDCU UR4, c[0x0][0x45c] ;  /* 0x00008b80ff0477ac */ /* 0x000e620008000800 */
[----:B--2---:R-:W-:Y:S01]  /*1b740*/  LOP3.LUT R221, R221, 0xff, RZ, 0xc0, !PT ;  /* 0x000000ffdddd7812 */ /* 0x004fe200078ec0ff */
[----:B------:R-:W2:Y:S04]  /*1b750*/  LDCU.U8 UR10, c[0x0][0x4f8] ;  /* 0x00009f00ff0a77ac */ /* 0x000ea80008000000 */
[----:B------:R-:W-:Y:S01]  /*1b760*/  IMAD R221, R221, 0x10000, R221 ;  /* 0x00010000dddd7824 */ /* 0x000fe200078e02dd */
[----:B-1----:R-:W-:Y:S01]  /*1b770*/  USHF.L.U32 UR20, UR20, 0x3, URZ ;  /* 0x0000000314147899 */ /* 0x002fe200080006ff */
[----:B---3--:R-:W-:-:S02]  /*1b780*/  SHF.R.U32.HI R3, RZ, 0x5, R219 ;  /* 0x00000005ff037819 */ /* 0x008fc400000116db */
[----:B------:R-:W-:Y:S02]  /*1b790*/  SHF.R.U32.HI R8, RZ, 0x5, R219 ;  /* 0x00000005ff087819 */ /* 0x000fe400000116db */
[----:B------:R-:W-:Y:S01]  /*1b7a0*/  SHF.L.U32 R2, R219, 0x5, RZ ;  /* 0x00000005db027819 */ /* 0x000fe200000006ff */
[----:B------:R-:W-:Y:S02]  /*1b7b0*/  IMAD R4, R4, 0x8, R3 ;  /* 0x0000000804047824 */ /* 0x000fe400078e0203 */
[----:B----4-:R-:W-:Y:S01]  /*1b7c0*/  IMAD R6, R6, 0x8, R8 ;  /* 0x0000000806067824 */ /* 0x010fe200078e0208 */
[----:B------:R-:W-:Y:S01]  /*1b7d0*/  LOP3.LUT R213, R213, 0x120, R2, 0xf8, !PT ;  /* 0x00000120d5d57812 */ /* 0x000fe200078ef802 */
[----:B------:R-:W-:Y:S02]  /*1b7e0*/  VIADD R4, R4, 0x4 ;  /* 0x0000000404047836 */ /* 0x000fe40000000000 */
[----:B------:R-:W-:Y:S01]  /*1b7f0*/  IMAD.WIDE.U32 R6, R6, -0x326172a9, RZ ;  /* 0xcd9e8d5706067825 */ /* 0x000fe200078e00ff */
[----:B------:R-:W-:-:S03]  /*1b800*/  LEA R213, R213, UR5, 0x1 ;  /* 0x00000005d5d57c11 */ /* 0x000fc6000f8e08ff */
[----:B------:R-:W-:Y:S01]  /*1b810*/  IMAD.WIDE.U32 R4, R4, -0x326172a9, RZ ;  /* 0xcd9e8d5704047825 */ /* 0x000fe200078e00ff */
[----:B------:R-:W-:-:S03]  /*1b820*/  LOP3.LUT R6, R6, UR33, RZ, 0x3c, !PT ;  /* 0x0000002106067c12 */ /* 0x000fc6000f8e3cff */
[----:B------:R-:W-:Y:S01]  /*1b830*/  VIADD R0, R213, 0x9000 ;  /* 0x00009000d5007836 */ /* 0x000fe20000000000 */
[----:B------:R-:W-:Y:S01]  /*1b840*/  LOP3.LUT R3, R4, UR33, RZ, 0x3c, !PT ;  /* 0x0000002104037c12 */ /* 0x000fe2000f8e3cff */
[----:B------:R-:W-:Y:S01]  /*1b850*/  STL [R1+0x12c], R6 ;  /* 0x00012c0601007387 */ /* 0x000fe20000100800 */
[----:B------:R-:W1:Y:S01]  /*1b860*/  LDC.64 R4, c[0x0][0x3c0] ;  /* 0x0000f000ff047b82 */ /* 0x000e620000000a00 */
[----:B------:R-:W-:Y:S02]  /*1b870*/  IMAD.MOV.U32 R2, RZ, RZ, R102 ;  /* 0x000000ffff027224 */ /* 0x000fe400078e0066 */
[----:B------:R3:W-:Y:S04]  /*1b880*/  STL [R1+0x128], R3 ;  /* 0x0001280301007387 */ /* 0x0007e80000100800 */
[----:B-1----:R1:W-:Y:S04]  /*1b890*/  STL.64 [R1+0x98], R4 ;  /* 0x0000980401007387 */ /* 0x0023e80000100a00 */
[----:B------:R1:W-:Y:S01]  /*1b8a0*/  STL [R1+0x150], R0 ;  /* 0x0001500001007387 */ /* 0x0003e20000100800 */
[----:B---3--:R-:W-:-:S05]  /*1b8b0*/  IMAD.SHL.U32 R3, R219, 0x8, RZ ;  /* 0x00000008db037824 */ /* 0x008fca00078e00ff */
[----:B------:R-:W-:-:S04]  /*1b8c0*/  LOP3.LUT R3, R3, 0x18, RZ, 0xc0, !PT ;  /* 0x0000001803037812 */ /* 0x000fc800078ec0ff */
[----:B------:R-:W-:Y:S01]  /*1b8d0*/  ISETP.GE.AND P4, PT, R3, UR6, PT ;  /* 0x0000000603007c0c */ /* 0x000fe2000bf86270 */
[----:B--2---:R-:W-:-:S12]  /*1b8e0*/  BRA `(.L_x_1112) ;  /* 0x0000000000b87947 */ /* 0x004fd80003800000 */
.L_x_1114:
        /* <DEDUP_REMOVED lines=46> */
.L_x_1112:
[----:B------:R-:W1:Y:S01]  /*1bbd0*/  LDL R10, [R1+0x98] ;  /* 0x00009800010a7983 */ /* 0x000e620000100800 */
[----:B------:R-:W-:Y:S04]  /*1bbe0*/  DEPBAR.LE SB0, 0x0 ;  /* 0x000080000000791a */ /* 0x000fe80000000000 */
[----:B--2---:R-:W2:Y:S01]  /*1bbf0*/  LDL R13, [R1+0x9c] ;  /* 0x00009c00010d7983 */ /* 0x004ea20000100800 */
[C---:B------:R-:W-:Y:S01]  /*1bc00*/  IMAD.SHL.U32 R12, R219.reuse, 0x8, RZ ;  /* 0x00000008db0c7824 */ /* 0x040fe200078e00ff */
[----:B-----5:R-:W-:Y:S01]  /*1bc10*/  SHF.R.U32.HI R214, RZ, 0x1, R219 ;  /* 0x00000001ffd67819 */ /* 0x020fe200000116db */
[C---:B------:R-:W-:Y:S01]  /*1bc20*/  IMAD.SHL.U32 R215, R219.reuse, 0x4, RZ ;  /* 0x00000004dbd77824 */ /* 0x040fe200078e00ff */
[----:B------:R-:W3:Y:S01]  /*1bc30*/  LDL R8, [R1+0x184] ;  /* 0x0001840001087983 */ /* 0x000ee20000100800 */
[C---:B------:R-:W-:Y:S01]  /*1bc40*/  IMAD.SHL.U32 R15, R219.reuse, 0x10, RZ ;  /* 0x00000010db0f7824 */ /* 0x040fe200078e00ff */
[----:B------:R-:W-:Y:S01]  /*1bc50*/  LOP3.LUT R12, R12, 0x18, RZ, 0xc0, !PT ;  /* 0x000000180c0c7812 */ /* 0x000fe200078ec0ff */
[----:B------:R-:W-:Y:S01]  /*1bc60*/  IMAD.SHL.U32 R227, R219, 0x2, RZ ;  /* 0x00000002dbe37824 */ /* 0x000fe200078e00ff */
[----:B------:R-:W4:Y:S01]  /*1bc70*/  LDL R11, [R1+0x180] ;  /* 0x00018000010b7983 */ /* 0x000f220000100800 */
[----:B------:R-:W-:Y:S01]  /*1bc80*/  P2R R229, PR, RZ, 0x2 ;  /* 0x00000002ffe57803 */ /* 0x000fe20000000000 */
[----:B------:R-:W-:Y:S01]  /*1bc90*/  USHF.L.U32 UR6, UR22, 0x1, URZ ;  /* 0x0000000116067899 */ /* 0x000fe200080006ff */
[C---:B------:R-:W-:Y:S01]  /*1bca0*/  LOP3.LUT R14, R12.reuse, 0x20, RZ, 0xfc, !PT ;  /* 0x000000200c0e7812 */ /* 0x040fe200078efcff */
[----:B------:R-:W-:Y:S01]  /*1bcb0*/  BAR.SYNC.DEFER_BLOCKING 0x0 ;  /* 0x0000000000007b1d */ /* 0x000fe20000010000 */
[----:B------:R-:W-:Y:S01]  /*1bcc0*/  LOP3.LUT R3, R12, 0x40, RZ, 0xfc, !PT ;  /* 0x000000400c037812 */ /* 0x000fe200078efcff */
[----:B------:R-:W-:Y:S01]  /*1bcd0*/  UIADD3 UR7, UPT, UPT, UR34, 0x3c6ef372, URZ ;  /* 0x3c6ef37222077890 */ /* 0x000fe2000fffe0ff */
[----:B------:R-:W-:Y:S01]  /*1bce0*/  ISETP.GE.AND P6, PT, R14, UR17, PT ;  /* 0x000000110e007c0c */ /* 0x000fe2000bfc6270 */
[----:B------:R-:W-:Y:S01]  /*1bcf0*/  UIADD3 UR16, UPT, UPT, UR35, 0x76cf5d0a, URZ ;  /* 0x76cf5d0a23107890 */ /* 0x000fe2000fffe0ff */
[----:B------:R-:W-:Y:S01]  /*1bd00*/  ISETP.GE.AND P5, PT, R3, UR17, PT ;  /* 0x0000001103007c0c */ /* 0x000fe2000bfa6270 */
[----:B------:R-:W-:Y:S01]  /*1bd10*/  UIADD3 UR15, UPT, UPT, UR35, 0x32370b8f, URZ ;  /* 0x32370b8f230f7890 */ /* 0x000fe2000fffe0ff */
[----:B------:R-:W-:Y:S01]  /*1bd20*/  LOP3.LUT R216, R15, 0x3e00, RZ, 0xc0, !PT ;  /* 0x00003e000fd87812 */ /* 0x000fe200078ec0ff */
[----:B------:R-:W-:Y:S01]  /*1bd30*/  STL [R1+0x154], R14 ;  /* 0x0001540e01007387 */ /* 0x000fe20000100800 */
[----:B------:R-:W-:Y:S01]  /*1bd40*/  LOP3.LUT R227, R227, 0x6, RZ, 0xc0, !PT ;  /* 0x00000006e3e37812 */ /* 0x000fe200078ec0ff */
[----:B------:R-:W-:Y:S02]  /*1bd50*/  UIADD3 UR9, UPT, UPT, UR34, -0x255992d5, URZ ;  /* 0xdaa66d2b22097890 */ /* 0x000fe4000fffe0ff */
[----:B------:R5:W-:Y:S01]  /*1bd60*/  STL [R1+0x158], R3 ;  /* 0x0001580301007387 */ /* 0x000be20000100800 */
[----:B------:R-:W-:Y:S02]  /*1bd70*/  UIADD3 UR8, UPT, UPT, UR34, 0x78dde6e4, URZ ;  /* 0x78dde6e422087890 */ /* 0x000fe4000fffe0ff */
[----:B------:R-:W-:Y:S01]  /*1bd80*/  UIADD3 UR13, UPT, UPT, UR35, -0x126145ec, URZ ;  /* 0xed9eba14230d7890 */ /* 0x000fe2000fffe0ff */
[----:B------:R-:W-:Y:S01]  /*1bd90*/  STL [R1+0x15c], R227 ;  /* 0x00015ce301007387 */ /* 0x000fe20000100800 */
[----:B------:R-:W-:Y:S02]  /*1bda0*/  UIADD3 UR12, UPT, UPT, UR35, -0x56f99767, URZ ;  /* 0xa9066899230c7890 */ /* 0x000fe4000fffe0ff */
[----:B------:R-:W-:Y:S01]  /*1bdb0*/  UISETP.GT.AND UP0, UPT, UR22, UR18, UPT ;  /* 0x000000121600728c */ /* 0x000fe2000bf04270 */
[----:B------:R-:W4:Y:S06]  /*1bdc0*/  LDL.64 R240, [R1+0x160] ;  /* 0x0001600001f07983 */ /* 0x000f2c0000100a00 */
[----:B------:R-:W4:Y:S06]  /*1bdd0*/  LDL.64 R248, [R1+0x138] ;  /* 0x0001380001f87983 */ /* 0x000f2c0000100a00 */
[----:B------:R-:W4:Y:S01]  /*1bde0*/  LDL.64 R250, [R1+0x170] ;  /* 0x0001700001fa7983 */ /* 0x000f220000100a00 */
[----:B-----5:R-:W-:Y:S01]  /*1bdf0*/  LOP3.LUT R3, R214, 0x8, RZ, 0xc0, !PT ;  /* 0x00000008d6037812 */ /* 0x020fe200078ec0ff */
[----:B-1----:R-:W-:Y:S04]  /*1be00*/  IMAD.WIDE.U32 R4, R10, UR22, RZ ;  /* 0x000000160a047c25 */ /* 0x002fe8000f8e00ff */
[C---:B------:R-:W-:Y:S02]  /*1be10*/  IMAD.SHL.U32 R9, R4.reuse, 0x40, RZ ;  /* 0x0000004004097824 */ /* 0x040fe400078e00ff */
[----:B--2---:R-:W-:Y:S01]  /*1be20*/  IMAD R0, R13, UR22, R5 ;  /* 0x000000160d007c24 */ /* 0x004fe2000f8e0205 */
[CC--:B---3--:R-:W-:Y:S04]  /*1be30*/  LEA R6, P0, R4.reuse, R8.reuse, 0x7 ;  /* 0x0000000804067211 */ /* 0x0c8fe800078038ff */
[C-C-:B------:R-:W-:Y:S02]  /*1be40*/  SHF.L.U64.HI R5, R4.reuse, 0x6, R0.reuse ;  /* 0x0000000604057819 */ /* 0x140fe40000010200 */
[----:B----4-:R-:W-:Y:S02]  /*1be50*/  LEA.HI.X R7, R4, R11, R0, 0x7, P0 ;  /* 0x0000000b04077211 */ /* 0x010fe400000f3c00 */
[C---:B------:R-:W-:Y:S02]  /*1be60*/  LEA R9, P0, R10.reuse, R9, 0x5 ;  /* 0x000000090a097211 */ /* 0x040fe400078028ff */
[----:B------:R-:W-:Y:S01]  /*1be70*/  LOP3.LUT R0, R215, 0x18, RZ, 0xc0, !PT ;  /* 0x00000018d7007812 */ /* 0x000fe200078ec0ff */
[----:B------:R-:W-:Y:S01]  /*1be80*/  @!PT LDS RZ, [RZ] ;  /* 0x00000000fffff984 */ /* 0x000fe20000000800 */
[----:B------:R-:W-:Y:S01]  /*1be90*/  @!PT LDS RZ, [RZ] ;  /* 0x00000000fffff984 */ /* 0x000fe20000000800 */
[----:B------:R-:W-:Y:S01]  /*1bea0*/  @!PT LDS RZ, [RZ] ;  /* 0x00000000fffff984 */ /* 0x000fe20000000800 */
[----:B------:R-:W-:Y:S01]  /*1beb0*/  @!P4 LDGSTS.E.BYPASS.LTC128B.128 [R222+0x9000], desc[UR28][R6.64] ;  /* 0x0900000006decfae */ /* 0x000fe2000b981a1c */
[----:B------:R-:W-:Y:S02]  /*1bec0*/  LEA.HI.X R10, R10, R5, R13, 0x5, P0 ;  /* 0x000000050a0a7211 */ /* 0x000fe400000f2c0d */
[C---:B------:R-:W-:Y:S02]  /*1bed0*/  LEA R8, P0, R9.reuse, R8, 0x1 ;  /* 0x0000000809087211 */ /* 0x040fe400078008ff */
[----:B------:R-:W-:Y:S02]  /*1bee0*/  LOP3.LUT R0, R0, 0xc0, R220, 0xf8, !PT ;  /* 0x000000c000007812 */ /* 0x000fe400078ef8dc */
[----:B------:R-:W-:Y:S01]  /*1bef0*/  LEA.HI.X R9, R9, R11, R10, 0x1, P0 ;  /* 0x0000000b09097211 */ /* 0x000fe200000f0c0a */
[----:B------:R-:W-:Y:S01]  /*1bf00*/  @P4 STS.128 [R222+0x9000], RZ ;  /* 0x009000ffde004388 */ /* 0x000fe20000000c00 */
[----:B------:R-:W-:Y:S02]  /*1bf10*/  ISETP.GE.AND P4, PT, R12, UR17, PT ;  /* 0x000000110c007c0c */ /* 0x000fe4000bf86270 */
[----:B------:R-:W-:Y:S02]  /*1bf20*/  LOP3.LUT R4, R216, 0x120, R220, 0xf8, !PT ;  /* 0x00000120d8047812 */ /* 0x000fe400078ef8dc */
[----:B------:R-:W-:Y:S02]  /*1bf30*/  LOP3.LUT R5, R0, 0x8, R219, 0x78, !PT ;  /* 0x0000000800057812 */ /* 0x000fe400078e78db */
[----:B------:R-:W-:Y:S01]  /*1bf40*/  LOP3.LUT R0, R4, R0, R3, 0xf6, !PT ;  /* 0x0000000004007212 */ /* 0x000fe200078ef603 */
[----:B------:R-:W-:Y:S01]  /*1bf50*/  @!PT LDS RZ, [RZ] ;  /* 0x00000000fffff984 */ /* 0x000fe20000000800 */
[----:B------:R-:W-:Y:S01]  /*1bf60*/  @!PT LDS RZ, [RZ] ;  /* 0x00000000fffff984 */ /* 0x000fe20000000800 */
[----:B------:R-:W-:Y:S01]  /*1bf70*/  @!PT LDS RZ, [RZ] ;  /* 0x00000000fffff984 */ /* 0x000fe20000000800 */
[----:B------:R-:W-:Y:S01]  /*1bf80*/  @!P6 LDGSTS.E.BYPASS.LTC128B.128 [R222+0xa000], desc[UR28][R6.64+0x40] ;  /* 0x0a00004006deefae */ /* 0x000fe2000b981a1c */
[----:B------:R-:W-:Y:S02]  /*1bf90*/  LOP3.LUT R3, R217, R5, RZ, 0xfc, !PT ;  /* 0x00000005d9037212 */ /* 0x000fe400078efcff */
[----:B------:R-:W-:Y:S02]  /*1bfa0*/  LEA R107, R0, UR5, 0x1 ;  /* 0x00000005006b7c11 */ /* 0x000fe4000f8e08ff */
[----:B------:R-:W-:Y:S03]  /*1bfb0*/  LEA R0, R3, UR5, 0x1 ;  /* 0x0000000503007c11 */ /* 0x000fe6000f8e08ff */
[----:B------:R-:W-:Y:S01]  /*1bfc0*/  @P6 STS.128 [R222+0xa000], RZ ;  /* 0x00a000ffde006388 */ /* 0x000fe20000000c00 */
[C---:B------:R-:W-:Y:S02]  /*1bfd0*/  IMAD.IADD R210, R218.reuse, 0x1, R107 ;  /* 0x00000001dad27824 */ /* 0x040fe400078e026b */
[----:B------:R-:W-:Y:S05]  /*1bfe0*/  IMAD.IADD R3, R218, 0x1, R0 ;  /* 0x00000001da037824 */ /* 0x000fea00078e0200 */
        /* <DEDUP_REMOVED lines=73> */
[----:B------:R-:W-:Y:S07]  /*1c480*/  LDSM.16.M88.4 R172, [R210+0x2000] ;  /* 0x00200000d2ac783b */ /* 0x000fee0000000200 */
[-C--:B------:R-:W-:Y:S01]  /*1c490*/  HMMA.16816.F32.BF16 R4, R188, R192.reuse, R4 ;  /* 0x000000c0bc04723c */ /* 0x080fe20000041804 */
[----:B------:R-:W1:Y:S07]  /*1c4a0*/  LDSM.16.M88.4 R176, [R3+0x7000] ;  /* 0x0070000003b0783b */ /* 0x000e6e0000000200 */
[C---:B------:R-:W-:Y:S08]  /*1c4b0*/  HMMA.16816.F32.BF16 R8, R196.reuse, R192, R8 ;  /* 0x000000c0c408723c */ /* 0x040ff00000041808 */
[-C--:B------:R-:W-:Y:S08]  /*1c4c0*/  HMMA.16816.F32.BF16 R12, R196, R194.reuse, R12 ;  /* 0x000000c2c40c723c */ /* 0x080ff0000004180c */
[C---:B------:R-:W-:Y:S01]  /*1c4d0*/  HMMA.16816.F32.BF16 R16, R188.reuse, R194, R16 ;  /* 0x000000c2bc10723c */ /* 0x040fe20000041810 */
[----:B------:R-:W4:Y:S07]  /*1c4e0*/  LDSM.16.M88.4 R192, [R3+0x7400] ;  /* 0x0074000003c0783b */ /* 0x000f2e0000000200 */
[-C--:B------:R-:W-:Y:S08]  /*1c4f0*/  HMMA.16816.F32.BF16 R20, R188, R200.reuse, R20 ;  /* 0x000000c8bc14723c */ /* 0x080ff00000041814 */
        /* <DEDUP_REMOVED lines=11> */
[-C--:B------:R-:W-:Y:S01]  /*1c5b0*/  HMMA.16816.F32.BF16 R60, R196, R102.reuse, R60 ;  /* 0x00000066c43c723c */ /* 0x080fe2000004183c */
[----:B------:R-:W-:Y:S07]  /*1c5c0*/  LDSM.16.M88.4 R196, [R0+0x8800] ;  /* 0x0088000000c4783b */ /* 0x000fee0000000200 */
        /* <DEDUP_REMOVED lines=8> */
[-C--:B----4-:R-:W-:Y:S08]  /*1c650*/  HMMA.16816.F32.BF16 R20, R172, R192.reuse, R20 ;  /* 0x000000c0ac14723c */ /* 0x090ff00000041814 */
        /* <DEDUP_REMOVED lines=8> */
[----:B------:R4:W5:Y:S07]  /*1c6e0*/  LDSM.16.M88.4 R200, [R0+0x8c00] ;  /* 0x008c000000c8783b */ /* 0x00096e0000000200 */
[-C--:B--2---:R-:W-:Y:S08]  /*1c6f0*/  HMMA.16816.F32.BF16 R52, R172, R184.reuse, R52 ;  /* 0x000000b8ac34723c */ /* 0x084ff00000041834 */
[C---:B------:R-:W-:Y:S08]  /*1c700*/  HMMA.16816.F32.BF16 R56, R180.reuse, R184, R56 ;  /* 0x000000b8b438723c */ /* 0x040ff00000041838 */
[-C--:B------:R-:W-:Y:S01]  /*1c710*/  HMMA.16816.F32.BF16 R60, R180, R186.reuse, R60 ;  /* 0x000000bab43c723c */ /* 0x080fe2000004183c */
[----:B------:R-:W2:Y:S01]  /*1c720*/  LDSM.16.M88.4 R180, [R210+0x4000] ;  /* 0x00400000d2b4783b */ /* 0x000ea20000000200 */
[----:B----4-:R-:W-:Y:S04]  /*1c730*/  IMAD.U32 R0, RZ, RZ, UR22 ;  /* 0x00000016ff007e24 */ /* 0x010fe8000f8e00ff */
[----:B------:R-:W-:Y:S02]  /*1c740*/  IMAD R0, R0, 0x40, R227 ;  /* 0x0000004000007824 */ /* 0x000fe400078e02e3 */
[----:B------:R-:W-:Y:S01]  /*1c750*/  HMMA.16816.F32.BF16 R64, R172, R186, R64 ;  /* 0x000000baac40723c */ /* 0x000fe20000041840 */
[----:B------:R-:W4:Y:S03]  /*1c760*/  LDSM.16.M88.4 R172, [R210+0x5000] ;  /* 0x00500000d2ac783b */ /* 0x000f260000000200 */
[CC--:B------:R-:W-:Y:S01]  /*1c770*/  ISETP.GT.AND P0, PT, R223.reuse, R0.reuse, PT ;  /* 0x00000000df00720c */ /* 0x0c0fe20003f04270 */
[----:B------:R-:W-:Y:S01]  /*1c780*/  VIADD R107, R0, 0x9 ;  /* 0x00000009006b7836 */ /* 0x000fe20000000000 */
[----:B------:R-:W-:Y:S02]  /*1c790*/  ISETP.GT.AND P2, PT, R224, R0, PT ;  /* 0x00000000e000720c */ /* 0x000fe40003f44270 */
[C---:B------:R-:W-:Y:S01]  /*1c7a0*/  ISETP.GE.AND P1, PT, R0.reuse, R226, PT ;  /* 0x000000e20000720c */ /* 0x040fe20003f26270 */
[-C--:B-1----:R-:W-:Y:S08]  /*1c7b0*/  HMMA.16816.F32.BF16 R4, R100, R176.reuse, R4 ;  /* 0x000000b06404723c */ /* 0x082ff00000041804 */
[C---:B------:R-:W-:Y:S04]  /*1c7c0*/  HMMA.16816.F32.BF16 R8, R188.reuse, R176, R8 ;  /* 0x000000b0bc08723c */ /* 0x040fe80000041808 */
[C---:B------:R-:W-:Y:S02]  /*1c7d0*/  VIADD R177, R0.reuse, 0x1 ;  /* 0x0000000100b17836 */ /* 0x040fe40000000000 */
[----:B------:R-:W-:Y:S02]  /*1c7e0*/  VIADD R176, R0, 0x8 ;  /* 0x0000000800b07836 */ /* 0x000fe40000000000 */
[-C--:B------:R-:W-:Y:S03]  /*1c7f0*/  HMMA.16816.F32.BF16 R12, R188, R178.reuse, R12 ;  /* 0x000000b2bc0c723c */ /* 0x080fe6000004180c */
[-C--:B------:R-:W-:Y:S05]  /*1c800*/  ISETP.GT.AND P3, PT, R223, R177.reuse, PT ;  /* 0x000000b1df00720c */ /* 0x080fea0003f64270 */
[C---:B------:R-:W-:Y:S08]  /*1c810*/  HMMA.16816.F32.BF16 R16, R100.reuse, R178, R16 ;  /* 0x000000b26410723c */ /* 0x040ff00000041810 */
[-C--:B---3--:R-:W-:Y:S08]  /*1c820*/  HMMA.16816.F32.BF16 R20, R100, R192.reuse, R20 ;  /* 0x000000c06414723c */ /* 0x088ff00000041814 */
[C---:B------:R-:W-:Y:S01]  /*1c830*/  HMMA.16816.F32.BF16 R24, R188.reuse, R192, R24 ;  /* 0x000000c0bc18723c */ /* 0x040fe20000041818 */
[----:B------:R-:W3:Y:S07]  /*1c840*/  LDL.64 R192, [R1+0x130] ;  /* 0x0001300001c07983 */ /* 0x000eee0000100a00 */
[-C--:B------:R-:W-:Y:S08]  /*1c850*/  HMMA.16816.F32.BF16 R28, R188, R194.reuse, R28 ;  /* 0x000000c2bc1c723c */ /* 0x080ff0000004181c */
[C---:B------:R-:W-:Y:S01]  /*1c860*/  HMMA.16816.F32.BF16 R32, R100.reuse, R194, R32 ;  /* 0x000000c26420723c */ /* 0x040fe20000041820 */
[----:B------:R-:W3:Y:S04]  /*1c870*/  LDL R195, [R1+0x12c] ;  /* 0x00012c0001c37983 */ /* 0x000ee80000100800 */
[----:B------:R-:W3:Y:S03]  /*1c880*/  LDL R194, [R1+0x128] ;  /* 0x0001280001c27983 */ /* 0x000ee60000100800 */
[-C--:B------:R-:W-:Y:S08]  /*1c890*/  HMMA.16816.F32.BF16 R36, R100, R196.reuse, R36 ;  /* 0x000000c46424723c */ /* 0x080ff00000041824 */
[C---:B------:R-:W-:Y:S08]  /*1c8a0*/  HMMA.16816.F32.BF16 R40, R188.reuse, R196, R40 ;  /* 0x000000c4bc28723c */ /* 0x040ff00000041828 */
[-C--:B------:R-:W-:Y:S08]  /*1c8b0*/  HMMA.16816.F32.BF16 R44, R188, R198.reuse, R44 ;  /* 0x000000c6bc2c723c */ /* 0x080ff0000004182c */
[C---:B------:R-:W-:Y:S08]  /*1c8c0*/  HMMA.16816.F32.BF16 R48, R100.reuse, R198, R48 ;  /* 0x000000c66430723c */ /* 0x040ff00000041830 */
[-C--:B-----5:R-:W-:Y:S08]  /*1c8d0*/  HMMA.16816.F32.BF16 R52, R100, R200.reuse, R52 ;  /* 0x000000c86434723c */ /* 0x0a0ff00000041834 */
[C---:B------:R-:W-:Y:S08]  /*1c8e0*/  HMMA.16816.F32.BF16 R56, R188.reuse, R200, R56 ;  /* 0x000000c8bc38723c */ /* 0x040ff00000041838 */
[-C--:B------:R-:W-:Y:S08]  /*1c8f0*/  HMMA.16816.F32.BF16 R60, R188, R202.reuse, R60 ;  /* 0x000000cabc3c723c */ /* 0x080ff0000004183c */
[----:B------:R-:W-:Y:S01]  /*1c900*/  HMMA.16816.F32.BF16 R64, R100, R202, R64 ;  /* 0x000000ca6440723c */ /* 0x000fe20000041840 */
[----:B------:R-:W1:Y:S07]  /*1c910*/  LDSM.16.M88.4 R100, [R3+0x8400] ;  /* 0x008400000364783b */ /* 0x000e6e0000000200 */
[-C--:B--2---:R-:W-:Y:S01]  /*1c920*/  HMMA.16816.F32.BF16 R4, R180, R204.reuse, R4 ;  /* 0x000000ccb404723c */ /* 0x084fe20000041804 */
[----:B------:R-:W2:Y:S07]  /*1c930*/  LDL.64 R202, [R1+0x168] ;  /* 0x0001680001ca7983 */ /* 0x000eae0000100a00 */
[C---:B----4-:R-:W-:Y:S08]  /*1c940*/  HMMA.16816.F32.BF16 R8, R172.reuse, R204, R8 ;  /* 0x000000ccac08723c */ /* 0x050ff00000041808 */
[-C--:B------:R-:W-:Y:S03]  /*1c950*/  HMMA.16816.F32.BF16 R12, R172, R206.reuse, R12 ;  /* 0x000000ceac0c723c */ /* 0x080fe6000004180c */
[----:B------:R-:W-:Y:S02]  /*1c960*/  FSEL R227, R4, -INF , !P0 ;  /* 0xff80000004e37808 */ /* 0x000fe40004000000 */
[-C--:B------:R-:W-:Y:S02]  /*1c970*/  ISETP.GT.AND P0, PT, R224, R177.reuse, PT ;  /* 0x000000b1e000720c */ /* 0x080fe40003f04270 */
[----:B------:R-:W-:Y:S01]  /*1c980*/  FSEL R228, R5, -INF , !P3 ;  /* 0xff80000005e47808 */ /* 0x000fe20005800000 */
[C---:B------:R-:W-:Y:S04]  /*1c990*/  HMMA.16816.F32.BF16 R16, R180.reuse, R206, R16 ;  /* 0x000000ceb410723c */ /* 0x040fe80000041810 */
[----:B------:R-:W-:Y:S02]  /*1c9a0*/  FSEL R231, R7, -INF , !P0 ;  /* 0xff80000007e77808 */ /* 0x000fe40004000000 */
[-C--:B------:R-:W-:Y:S02]  /*1c9b0*/  ISETP.GT.AND P0, PT, R212, R0.reuse, PT ;  /* 0x00000000d400720c */ /* 0x080fe40003f04270 */
[----:B------:R-:W-:Y:S01]  /*1c9c0*/  FSEL R230, R6, -INF , !P2 ;  /* 0xff80000006e67808 */ /* 0x000fe20005000000 */
[-C--:B-1----:R-:W-:Y:S01]  /*1c9d0*/  HMMA.16816.F32.BF16 R20, R180, R100.reuse, R20 ;  /* 0x00000064b414723c */ /* 0x082fe20000041814 */
[----:B------:R-:W1:Y:S02]  /*1c9e0*/  LDSM.16.M88.4 R4, [R3+0x8800] ;  /* 0x008800000304783b */ /* 0x000e640000000200 */
[----:B------:R-:W-:Y:S02]  /*1c9f0*/  FSEL R191, R8, -INF , !P0 ;  /* 0xff80000008bf7808 */ /* 0x000fe40004000000 */
[-C--:B------:R-:W-:Y:S02]  /*1ca00*/  ISETP.GT.AND P0, PT, R211, R177.reuse, PT ;  /* 0x000000b1d300720c */ /* 0x080fe40003f04270 */
[----:B------:R-:W-:Y:S01]  /*1ca10*/  ISETP.GT.AND P3, PT, R212, R177, PT ;  /* 0x000000b1d400720c */ /* 0x000fe20003f64270 */
[C---:B------:R-:W-:Y:S04]  /*1ca20*/  HMMA.16816.F32.BF16 R24, R172.reuse, R100, R24 ;  /* 0x00000064ac18723c */ /* 0x040fe80000041818 */
[----:B------:R-:W-:Y:S01]  /*1ca30*/  FSEL R188, R11, -INF , !P0 ;  /* 0xff8000000bbc7808 */ /* 0x000fe20004000000 */
[C---:B------:R-:W-:Y:S01]  /*1ca40*/  VIADD R101, R0.reuse, 0x10 ;  /* 0x0000001000657836 */ /* 0x040fe20000000000 */
[----:B------:R-:W-:Y:S01]  /*1ca50*/  FSEL R190, R9, -INF , !P3 ;  /* 0xff80000009be7808 */ /* 0x000fe20005800000 */
[----:B------:R-:W-:Y:S01]  /*1ca60*/  VIADD R100, R0, 0x11 ;  /* 0x0000001100647836 */ /* 0x000fe20000000000 */
[C---:B------:R-:W-:Y:S01]  /*1ca70*/  ISETP.GT.AND P2, PT, R211.reuse, R0, PT ;  /* 0x00000000d300720c */ /* 0x040fe20003f44270 */
[-C--:B------:R-:W-:Y:S03]  /*1ca80*/  HMMA.16816.F32.BF16 R28, R172, R102.reuse, R28 ;  /* 0x00000066ac1c723c */ /* 0x080fe6000004181c */
[----:B------:R-:W-:Y:S02]  /*1ca90*/  FSEL R189, R10, -INF , !P2 ;  /* 0xff8000000abd7808 */ /* 0x000fe40005000000 */
[CC--:B------:R-:W-:Y:S01]  /*1caa0*/  ISETP.GT.AND P0, PT, R212.reuse, R176.reuse, PT ;  /* 0x000000b0d400720c */ /* 0x0c0fe20003f04270 */
[----:B------:R4:W5:Y:S01]  /*1cab0*/  LDSM.16.M88.4 R8, [R3+0x8c00] ;  /* 0x008c00000308783b */ /* 0x0009620000000200 */
        /* <DEDUP_REMOVED lines=15> */
[-C--:B------:R-:W-:Y:S01]  /*1cbb0*/  ISETP.GT.AND P0, PT, R224, R107.reuse, PT ;  /* 0x0000006be000720c */ /* 0x080fe20003f04270 */
[C---:B----4-:R-:W-:Y:S01]  /*1cbc0*/  VIADD R3, R0.reuse, 0x39 ;  /* 0x0000003900037836 */ /* 0x050fe20000000000 */
[----:B------:R-:W-:Y:S01]  /*1cbd0*/  ISETP.GT.AND P3, PT, R223, R107, PT ;  /* 0x0000006bdf00720c */ /* 0x000fe20003f64270 */
[C---:B------:R-:W-:Y:S04]  /*1cbe0*/  HMMA.16816.F32.BF16 R40, R172.reuse, R4, R40 ;  /* 0x00000004ac28723c */ /* 0x040fe80000041828 */
[----:B------:R-:W-:Y:S01]  /*1cbf0*/  FSEL R238, R19, -INF , !P0 ;  /* 0xff80000013ee7808 */ /* 0x000fe20004000000 */
[C---:B------:R-:W-:Y:S01]  /*1cc00*/  VIADD R5, R0.reuse, 0x31 ;  /* 0x0000003100057836 */ /* 0x040fe20000000000 */
[-C--:B------:R-:W-:Y:S01]  /*1cc10*/  ISETP.GT.AND P0, PT, R223, R101.reuse, PT ;  /* 0x00000065df00720c */ /* 0x080fe20003f04270 */
[----:B------:R-:W-:Y:S01]  /*1cc20*/  VIADD R4, R0, 0x38 ;  /* 0x0000003800047836 */ /* 0x000fe20000000000 */
[----:B------:R-:W-:Y:S01]  /*1cc30*/  FSEL R233, R17, -INF , !P3 ;  /* 0xff80000011e97808 */ /* 0x000fe20005800000 */
[-C--:B------:R-:W-:Y:S03]  /*1cc40*/  HMMA.16816.F32.BF16 R44, R172, R6.reuse, R44 ;  /* 0x00000006ac2c723c */ /* 0x080fe6000004182c */
[----:B------:R-:W-:Y:S02]  /*1cc50*/  FSEL R235, R20, -INF , !P0 ;  /* 0xff80000014eb7808 */ /* 0x000fe40004000000 */
[-C--:B------:R-:W-:Y:S02]  /*1cc60*/  ISETP.GT.AND P0, PT, R224, R100.reuse, PT ;  /* 0x00000064e000720c */ /* 0x080fe40003f04270 */
[-C--:B------:R-:W-:Y:S01]  /*1cc70*/  ISETP.GT.AND P3, PT, R223, R100.reuse, PT ;  /* 0x00000064df00720c */ /* 0x080fe20003f64270 */
[C---:B------:R-:W-:Y:S04]  /*1cc80*/  HMMA.16816.F32.BF16 R48, R180.reuse, R6, R48 ;  /* 0x00000006b430723c */ /* 0x040fe80000041830 */
[----:B------:R-:W-:Y:S01]  /*1cc90*/  FSEL R178, R23, -INF , !P0 ;  /* 0xff80000017b27808 */ /* 0x000fe20004000000 */
[----:B------:R-:W-:Y:S01]  /*1cca0*/  VIADD R7, R0, 0x29 ;  /* 0x0000002900077836 */ /* 0x000fe20000000000 */
[----:B------:R-:W-:Y:S01]  /*1ccb0*/  ISETP.GT.AND P0, PT, R212, R101, PT ;  /* 0x00000065d400720c */ /* 0x000fe20003f04270 */
[----:B------:R-:W-:Y:S01]  /*1ccc0*/  VIADD R6, R0, 0x30 ;  /* 0x0000003000067836 */ /* 0x000fe20000000000 */
[----:B------:R-:W-:Y:S01]  /*1ccd0*/  FSEL R234, R21, -INF , !P3 ;  /* 0xff80000015ea7808 */ /* 0x000fe20005800000 */
[-C--:B-----5:R-:W-:Y:S03]  /*1cce0*/  HMMA.16816.F32.BF16 R52, R180, R8.reuse, R52 ;  /* 0x00000008b434723c */ /* 0x0a0fe60000041834 */
[----:B------:R-:W-:Y:S02]  /*1ccf0*/  FSEL R103, R24, -INF , !P0 ;  /* 0xff80000018677808 */ /* 0x000fe40004000000 */
[-C--:B------:R-:W-:Y:S02]  /*1cd00*/  ISETP.GT.AND P0, PT, R211, R100.reuse, PT ;  /* 0x00000064d300720c */ /* 0x080fe40003f04270 */
[C---:B------:R-:W-:Y:S01]  /*1cd10*/  ISETP.GT.AND P3, PT, R212.reuse, R100, PT ;  /* 0x00000064d400720c */ /* 0x040fe20003f64270 */
[C---:B------:R-:W-:Y:S04]  /*1cd20*/  HMMA.16816.F32.BF16 R56, R172.reuse, R8, R56 ;  /* 0x00000008ac38723c */ /* 0x040fe80000041838 */
[----:B------:R-:W-:Y:S02]  /*1cd30*/  FSEL R27, R27, -INF , !P0 ;  /* 0xff8000001b1b7808 */ /* 0x000fe40004000000 */
[----:B------:R-:W-:Y:S02]  /*1cd40*/  ISETP.GT.AND P0, PT, R212, R16, PT ;  /* 0x00000010d400720c */ /* 0x000fe40003f04270 */
[----:B------:R-:W-:Y:S01]  /*1cd50*/  FSEL R24, R25, -INF , !P3 ;  /* 0xff80000019187808 */ /* 0x000fe20005800000 */
[-C--:B------:R-:W-:Y:S03]  /*1cd60*/  HMMA.16816.F32.BF16 R60, R172, R10.reuse, R60 ;  /* 0x0000000aac3c723c */ /* 0x080fe6000004183c */
[----:B------:R-:W-:Y:S02]  /*1cd70*/  FSEL R23, R28, -INF , !P0 ;  /* 0xff8000001c177808 */ /* 0x000fe40004000000 */
[CC--:B------:R-:W-:Y:S02]  /*1cd80*/  ISETP.GT.AND P0, PT, R211.reuse, R15.reuse, PT ;  /* 0x0000000fd300720c */ /* 0x0c0fe40003f04270 */
[----:B------:R-:W-:Y:S01]  /*1cd90*/  ISETP.GT.AND P2, PT, R211, R176, PT ;  /* 0x000000b0d300720c */ /* 0x000fe20003f44270 */
[----:B------:R-:W-:Y:S04]  /*1cda0*/  HMMA.16816.F32.BF16 R64, R180, R10, R64 ;  /* 0x0000000ab440723c */ /* 0x000fe80000041840 */
[----:B------:R-:W-:Y:S02]  /*1cdb0*/  FSEL R25, R31, -INF , !P0 ;  /* 0xff8000001f197808 */ /* 0x000fe40004000000 */
[----:B------:R-:W-:Y:S02]  /*1cdc0*/  ISETP.GT.AND P0, PT, R223, R16, PT ;  /* 0x00000010df00720c */ /* 0x000fe40003f04270 */
[----:B------:R-:W-:Y:S01]  /*1cdd0*/  FSEL R185, R14, -INF , !P2 ;  /* 0xff8000000eb97808 */ /* 0x000fe20005000000 */
[----:B------:R-:W-:Y:S01]  /*1cde0*/  VIADD R14, R0, 0x20 ;  /* 0x00000020000e7836 */ /* 0x000fe20000000000 */
[----:B------:R-:W-:Y:S02]  /*1cdf0*/  FSEL R32, R32, -INF , !P0 ;  /* 0xff80000020207808 */ /* 0x000fe40004000000 */
[C---:B------:R-:W-:Y:S02]  /*1ce00*/  ISETP.GT.AND P0, PT, R224.reuse, R15, PT ;  /* 0x0000000fe000720c */ /* 0x040fe40003f04270 */
[----:B------:R-:W-:Y:S02]  /*1ce10*/  ISETP.GT.AND P2, PT, R224, R176, PT ;  /* 0x000000b0e000720c */ /* 0x000fe40003f44270 */
[----:B------:R-:W-:Y:S02]  /*1ce20*/  FSEL R35, R35, -INF , !P0 ;  /* 0xff80000023237808 */ /* 0x000fe40004000000 */
[-C--:B------:R-:W-:Y:S02]  /*1ce30*/  ISETP.GT.AND P0, PT, R223, R14.reuse, PT ;  /* 0x0000000edf00720c */ /* 0x080fe40003f04270 */
[----:B------:R-:W-:Y:S02]  /*1ce40*/  FSEL R239, R18, -INF , !P2 ;  /* 0xff80000012ef7808 */ /* 0x000fe40005000000 */
[----:B------:R-:W-:Y:S02]  /*1ce50*/  FSEL R36, R36, -INF , !P0 ;  /* 0xff80000024247808 */ /* 0x000fe40004000000 */
[C---:B------:R-:W-:Y:S02]  /*1ce60*/  ISETP.GT.AND P0, PT, R224.reuse, R13, PT ;  /* 0x0000000de000720c */ /* 0x040fe40003f04270 */
[----:B------:R-:W-:Y:S02]  /*1ce70*/  ISETP.GT.AND P2, PT, R224, R101, PT ;  /* 0x00000065e000720c */ /* 0x000fe40003f44270 */
[----:B------:R-:W-:Y:S02]  /*1ce80*/  FSEL R39, R39, -INF , !P0 ;  /* 0xff80000027277808 */ /* 0x000fe40004000000 */
[C---:B------:R-:W-:Y:S02]  /*1ce90*/  ISETP.GT.AND P0, PT, R212.reuse, R14, PT ;  /* 0x0000000ed400720c */ /* 0x040fe40003f04270 */
[----:B------:R-:W-:Y:S02]  /*1cea0*/  ISETP.GT.AND P3, PT, R212, R15, PT ;  /* 0x0000000fd400720c */ /* 0x000fe40003f64270 */
[----:B------:R-:W-:Y:S02]  /*1ceb0*/  FSEL R21, R40, -INF , !P0 ;  /* 0xff80000028157808 */ /* 0x000fe40004000000 */
[C---:B------:R-:W-:Y:S02]  /*1cec0*/  ISETP.GT.AND P0, PT, R211.reuse, R13, PT ;  /* 0x0000000dd300720c */ /* 0x040fe40003f04270 */
        /* <DEDUP_REMOVED lines=59> */
[----:B------:R-:W-:Y:S02]  /*1d280*/  ISETP.GT.AND P3, PT, R224, R3, PT ;  /* 0x00000003e000720c */ /* 0x000fe40003f64270 */
[----:B------:R-:W-:Y:S02]  /*1d290*/  FSEL R11, R59, -INF , !P2 ;  /* 0xff8000003b0b7808 */ /* 0x000fe40005000000 */
[----:B------:R-:W-:Y:S02]  /*1d2a0*/  ISETP.GT.AND P2, PT, R211, R4, PT ;  /* 0x00000004d300720c */ /* 0x000fe40003f44270 */
[----:B------:R-:W-:Y:S02]  /*1d2b0*/  FSEL R46, R66, -INF , !P0 ;  /* 0xff800000422e7808 */ /* 0x000fe40004000000 */
[----:B------:R-:W-:Y:S02]  /*1d2c0*/  FSEL R172, R67, -INF , !P3 ;  /* 0xff80000043ac7808 */ /* 0x000fe40005800000 */
[C---:B------:R-:W-:Y:S02]  /*1d2d0*/  ISETP.GE.AND P3, PT, R177.reuse, R226, PT ;  /* 0x000000e2b100720c */ /* 0x040fe40003f66270 */
[----:B------:R-:W-:Y:S02]  /*1d2e0*/  ISETP.GE.AND P0, PT, R177, R225, PT ;  /* 0x000000e1b100720c */ /* 0x000fe40003f06270 */
[----:B------:R-:W-:Y:S02]  /*1d2f0*/  FSEL R10, R62, -INF , !P2 ;  /* 0xff8000003e0a7808 */ /* 0x000fe40005000000 */
[----:B------:R-:W-:Y:S02]  /*1d300*/  ISETP.GT.AND P2, PT, R223, R3, PT ;  /* 0x00000003df00720c */ /* 0x000fe40003f44270 */
[----:B------:R-:W-:Y:S02]  /*1d310*/  FSEL R228, R228, -INF , !P3 ;  /* 0xff800000e4e47808 */ /* 0x000fe40005800000 */
[----:B------:R-:W-:Y:S02]  /*1d320*/  FSEL R231, R231, -INF , !P0 ;  /* 0xff800000e7e77808 */ /* 0x000fe40004000000 */
[C---:B------:R-:W-:Y:S02]  /*1d330*/  ISETP.GE.AND P3, PT, R0.reuse, R209, PT ;  /* 0x000000d10000720c */ /* 0x040fe40003f66270 */
[CC--:B------:R-:W-:Y:S02]  /*1d340*/  ISETP.GE.AND P0, PT, R0.reuse, R208.reuse, PT ;  /* 0x000000d00000720c */ /* 0x0c0fe40003f06270 */
[----:B------:R-:W-:Y:S02]  /*1d350*/  FSEL R173, R65, -INF , !P2 ;  /* 0xff80000041ad7808 */ /* 0x000fe40005000000 */
[----:B------:R-:W-:Y:S01]  /*1d360*/  ISETP.GE.AND P2, PT, R0, R225, PT ;  /* 0x000000e10000720c */ /* 0x000fe20003f46270 */
[----:B------:R-:W-:Y:S01]  /*1d370*/  IMAD.U32 R0, RZ, RZ, UR35 ;  /* 0x00000023ff007e24 */ /* 0x000fe2000f8e00ff */
        /* <DEDUP_REMOVED lines=8> */
[C---:B------:R-:W-:Y:S02]  /*1d400*/  ISETP.GE.AND P3, PT, R176.reuse, R208, PT ;  /* 0x000000d0b000720c */ /* 0x040fe40003f66270 */
[-C--:B------:R-:W-:Y:S02]  /*1d410*/  ISETP.GE.AND P0, PT, R176, R226.reuse, PT ;  /* 0x000000e2b000720c */ /* 0x080fe40003f06270 */
[----:B------:R-:W-:Y:S02]  /*1d420*/  FSEL R57, R190, -INF , !P2 ;  /* 0xff800000be397808 */ /* 0x000fe40005000000 */
[----:B------:R-:W-:Y:S02]  /*1d430*/  ISETP.GE.AND P2, PT, R176, R209, PT ;  /* 0x000000d1b000720c */ /* 0x000fe40003f46270 */
        /* <DEDUP_REMOVED lines=8> */
[CC--:B------:R-:W-:Y:S02]  /*1d4c0*/  ISETP.GE.AND P3, PT, R101.reuse, R226.reuse, PT ;  /* 0x000000e26500720c */ /* 0x0c0fe40003f66270 */
[-C--:B------:R-:W-:Y:S02]  /*1d4d0*/  ISETP.GE.AND P0, PT, R101, R225.reuse, PT ;  /* 0x000000e16500720c */ /* 0x080fe40003f06270 */
[----:B------:R-:W-:Y:S02]  /*1d4e0*/  FSEL R66, R184, -INF , !P2 ;  /* 0xff800000b8427808 */ /* 0x000fe40005000000 */
[-C--:B------:R-:W-:Y:S02]  /*1d4f0*/  ISETP.GE.AND P2, PT, R176, R225.reuse, PT ;  /* 0x000000e1b000720c */ /* 0x080fe40003f46270 */
[----:B------:R-:W-:Y:S02]  /*1d500*/  FSEL R235, R235, -INF , !P3 ;  /* 0xff800000ebeb7808 */ /* 0x000fe40005800000 */
[----:B------:R-:W-:Y:S02]  /*1d510*/  FSEL R237, R179, -INF , !P0 ;  /* 0xff800000b3ed7808 */ /* 0x000fe40004000000 */
[C---:B------:R-:W-:Y:S02]  /*1d520*/  ISETP.GE.AND P3, PT, R100.reuse, R225, PT ;  /* 0x000000e16400720c */ /* 0x040fe40003f66270 */
[CC--:B------:R-:W-:Y:S02]  /*1d530*/  ISETP.GE.AND P0, PT, R100.reuse, R209.reuse, PT ;  /* 0x000000d16400720c */ /* 0x0c0fe40003f06270 */
        /* <DEDUP_REMOVED lines=60> */
[-C--:B------:R-:W-:Y:S02]  /*1d900*/  ISETP.GE.AND P3, PT, R6, R225.reuse, PT ;  /* 0x000000e10600720c */ /* 0x080fe40003f66270 */
[C---:B------:R-:W-:Y:S02]  /*1d910*/  ISETP.GE.AND P0, PT, R5.reuse, R225, PT ;  /* 0x000000e10500720c */ /* 0x040fe40003f06270 */
[----:B------:R-:W-:Y:S02]  /*1d920*/  FSEL R196, R50, -INF , !P2 ;  /* 0xff80000032c47808 */ /* 0x000fe40005000000 */
[----:B------:R-:W-:Y:S02]  /*1d930*/  ISETP.GE.AND P2, PT, R5, R226, PT ;  /* 0x000000e20500720c */ /* 0x000fe40003f46270 */
[----:B------:R-:W-:Y:S01]  /*1d940*/  LOP3.LUT R0, R241, UR6, R0, 0x96, !PT ;  /* 0x00000006f1007c12 */ /* 0x000fe2000f8e9600 */
[----:B------:R-:W-:Y:S01]  /*1d950*/  UIADD3 UR6, UPT, UPT, UR6, 0x1, URZ ;  /* 0x0000000106067890 */ /* 0x000fe2000fffe0ff */
[----:B------:R-:W-:Y:S02]  /*1d960*/  FSEL R54, R54, -INF , !P3 ;  /* 0xff80000036367808 */ /* 0x000fe40005800000 */
[----:B------:R-:W-:Y:S02]  /*1d970*/  FSEL R55, R55, -INF , !P0 ;  /* 0xff80000037377808 */ /* 0x000fe40004000000 */
[CC--:B------:R-:W-:Y:S02]  /*1d980*/  ISETP.GE.AND P3, PT, R6.reuse, R208.reuse, PT ;  /* 0x000000d00600720c */ /* 0x0c0fe40003f66270 */
[-C--:B------:R-:W-:Y:S02]  /*1d990*/  ISETP.GE.AND P0, PT, R5, R209.reuse, PT ;  /* 0x000000d10500720c */ /* 0x080fe40003f06270 */
[----:B------:R-:W-:Y:S02]  /*1d9a0*/  FSEL R53, R53, -INF , !P2 ;  /* 0xff80000035357808 */ /* 0x000fe40005000000 */
[-C--:B------:R-:W-:Y:S01]  /*1d9b0*/  ISETP.GE.AND P2, PT, R6, R209.reuse, PT ;  /* 0x000000d10600720c */ /* 0x080fe20003f46270 */
[----:B------:R-:W-:Y:S01]  /*1d9c0*/  IMAD.WIDE.U32 R6, R0, -0x326172a9, RZ ;  /* 0xcd9e8d5700067825 */ /* 0x000fe200078e00ff */
[----:B------:R-:W-:Y:S02]  /*1d9d0*/  FSEL R9, R9, -INF , !P0 ;  /* 0xff80000009097808 */ /* 0x000fe40004000000 */
[----:B------:R-:W-:Y:S02]  /*1d9e0*/  FSEL R12, R58, -INF , !P3 ;  /* 0xff8000003a0c7808 */ /* 0x000fe40005800000 */
[-C--:B------:R-:W-:Y:S02]  /*1d9f0*/  ISETP.GE.AND P0, PT, R4, R209.reuse, PT ;  /* 0x000000d10400720c */ /* 0x080fe40003f06270 */
[----:B------:R-:W-:Y:S02]  /*1da00*/  ISETP.GE.AND P3, PT, R3, R209, PT ;  /* 0x000000d10300720c */ /* 0x000fe40003f66270 */
[----:B------:R-:W-:Y:S02]  /*1da10*/  FSEL R13, R56, -INF , !P2 ;  /* 0xff800000380d7808 */ /* 0x000fe40005000000 */
[----:B------:R-:W-:Y:S02]  /*1da20*/  ISETP.GE.AND P2, PT, R5, R208, PT ;  /* 0x000000d00500720c */ /* 0x000fe40003f46270 */
[C---:B---3--:R-:W-:Y:S02]  /*1da30*/  LOP3.LUT R5, R7.reuse, R195, RZ, 0x3c, !PT ;  /* 0x000000c307057212 */ /* 0x048fe400078e3cff */
[----:B------:R-:W-:Y:S02]  /*1da40*/  LOP3.LUT R30, R7, R194, RZ, 0x3c, !PT ;  /* 0x000000c2071e7212 */ /* 0x000fe400078e3cff */
[----:B------:R-:W-:Y:S01]  /*1da50*/  LOP3.LUT R34, R193, UR7, RZ, 0x3c, !PT ;  /* 0x00000007c1227c12 */ /* 0x000fe2000f8e3cff */
[----:B------:R-:W-:Y:S01]  /*1da60*/  IMAD.WIDE.U32 R40, R5, -0x2daee0ad, RZ ;  /* 0xd2511f5305287825 */ /* 0x000fe200078e00ff */
[----:B------:R-:W-:Y:S01]  /*1da70*/  LOP3.LUT R0, R249, UR7, RZ, 0x3c, !PT ;  /* 0x00000007f9007c12 */ /* 0x000fe2000f8e3cff */
[----:B------:R-:W-:Y:S01]  /*1da80*/  UIADD3 UR7, UPT, UPT, UR34, 0x1715609d, URZ ;  /* 0x1715609d22077890 */ /* 0x000fe2000fffe0ff */
[----:B------:R-:W-:Y:S01]  /*1da90*/  FSEL R8, R8, -INF , !P0 ;  /* 0xff80000008087808 */ /* 0x000fe20004000000 */
[----:B------:R-:W-:Y:S01]  /*1daa0*/  IMAD.WIDE.U32 R36, R30, -0x2daee0ad, RZ ;  /* 0xd2511f531e247825 */ /* 0x000fe200078e00ff */
[----:B------:R-:W-:Y:S02]  /*1dab0*/  FSEL R7, R61, -INF , !P3 ;  /* 0xff8000003d077808 */ /* 0x000fe40005800000 */
[----:B------:R-:W-:Y:S02]  /*1dac0*/  ISETP.GE.AND P0, PT, R3, R208, PT ;  /* 0x000000d00300720c */ /* 0x000fe40003f06270 */
[----:B------:R-:W-:Y:S02]  /*1dad0*/  ISETP.GE.AND P3, PT, R4, R226, PT ;  /* 0x000000e20400720c */ /* 0x000fe40003f66270 */
[----:B------:R-:W-:Y:S02]  /*1dae0*/  FSEL R207, R32, -INF , !P1 ;  /* 0xff80000020cf7808 */ /* 0x000fe40004800000 */
[C---:B------:R-:W-:Y:S02]  /*1daf0*/  LOP3.LUT R32, R6.reuse, R34, RZ, 0x3c, !PT ;  /* 0x0000002206207212 */ /* 0x040fe400078e3cff */
[----:B------:R-:W-:Y:S02]  /*1db00*/  LOP3.LUT R31, R6, R0, RZ, 0x3c, !PT ;  /* 0x00000000061f7212 */ /* 0x000fe400078e3cff */
[----:B------:R-:W-:Y:S01]  /*1db10*/  FSEL R11, R11, -INF , !P2 ;  /* 0xff8000000b0b7808 */ /* 0x000fe20005000000 */
[----:B------:R-:W-:Y:S01]  /*1db20*/  IMAD.WIDE.U32 R32, R32, -0x2daee0ad, RZ ;  /* 0xd2511f5320207825 */ /* 0x000fe200078e00ff */
[----:B------:R-:W-:Y:S02]  /*1db30*/  FSEL R6, R63, -INF , !P0 ;  /* 0xff8000003f067808 */ /* 0x000fe40004000000 */
[----:B------:R-:W-:Y:S01]  /*1db40*/  FSEL R64, R64, -INF , !P3 ;  /* 0xff80000040407808 */ /* 0x000fe20005800000 */
[----:B------:R-:W-:Y:S01]  /*1db50*/  IMAD.WIDE.U32 R30, R31, -0x2daee0ad, RZ ;  /* 0xd2511f531f1e7825 */ /* 0x000fe200078e00ff */
[----:B------:R-:W-:Y:S02]  /*1db60*/  ISETP.GE.AND P2, PT, R4, R208, PT ;  /* 0x000000d00400720c */ /* 0x000fe40003f46270 */
[C---:B------:R-:W-:Y:S02]  /*1db70*/  ISETP.GE.AND P0, PT, R3.reuse, R226, PT ;  /* 0x000000e20300720c */ /* 0x040fe40003f06270 */
[-C--:B------:R-:W-:Y:S01]  /*1db80*/  ISETP.GE.AND P3, PT, R3, R225.reuse, PT ;  /* 0x000000e10300720c */ /* 0x080fe20003f66270 */
[----:B------:R-:W-:Y:S01]  /*1db90*/  IMAD.U32 R3, RZ, RZ, UR6 ;  /* 0x00000006ff037e24 */ /* 0x000fe2000f8e00ff */
[----:B------:R-:W-:Y:S01]  /*1dba0*/  FSEL R10, R10, -INF , !P2 ;  /* 0xff8000000a0a7808 */ /* 0x000fe20005000000 */
[----:B------:R-:W-:Y:S01]  /*1dbb0*/  UIADD3 UR6, UPT, UPT, UR34, -0x4ab325aa, URZ ;  /* 0xb54cda5622067890 */ /* 0x000fe2000fffe0ff */
[----:B------:R-:W-:Y:S02]  /*1dbc0*/  ISETP.GE.AND P2, PT, R4, R225, PT ;  /* 0x000000e10400720c */ /* 0x000fe40003f46270 */
[----:B------:R-:W-:Y:S02]  /*1dbd0*/  LOP3.LUT R4, R241, UR35, R3, 0x96, !PT ;  /* 0x00000023f1047c12 */ /* 0x000fe4000f8e9603 */
[----:B--2---:R-:W-:Y:S02]  /*1dbe0*/  LOP3.LUT R3, R202, UR16, R37, 0x96, !PT ;  /* 0x00000010ca037c12 */ /* 0x004fe4000f8e9625 */
[----:B------:R-:W-:Y:S01]  /*1dbf0*/  LOP3.LUT R31, R36, UR15, R31, 0x96, !PT ;  /* 0x0000000f241f7c12 */ /* 0x000fe2000f8e961f */
[----:B------:R-:W-:Y:S01]  /*1dc00*/  IMAD.WIDE.U32 R38, R4, -0x326172a9, RZ ;  /* 0xcd9e8d5704267825 */ /* 0x000fe200078e00ff */
[----:B------:R-:W-:Y:S02]  /*1dc10*/  LOP3.LUT R5, R250, UR16, R41, 0x96, !PT ;  /* 0x00000010fa057c12 */ /* 0x000fe4000f8e9629 */
[----:B------:R-:W-:Y:S01]  /*1dc20*/  LOP3.LUT R40, R40, UR15, R33, 0x96, !PT ;  /* 0x0000000f28287c12 */ /* 0x000fe2000f8e9621 */
[----:B------:R-:W-:Y:S01]  /*1dc30*/  IMAD.WIDE.U32 R36, R3, -0x326172a9, RZ ;  /* 0xcd9e8d5703247825 */ /* 0x000fe200078e00ff */
[C---:B------:R-:W-:Y:S02]  /*1dc40*/  LOP3.LUT R58, R38.reuse, R34, RZ, 0x3c, !PT ;  /* 0x00000022263a7212 */ /* 0x040fe400078e3cff */
[----:B------:R-:W-:Y:S01]  /*1dc50*/  LOP3.LUT R246, R38, R0, RZ, 0x3c, !PT ;  /* 0x0000000026f67212 */ /* 0x000fe200078e3cff */
        /* <DEDUP_REMOVED lines=35> */
[C---:B------:R-:W-:Y:S02]  /*1de90*/  LOP3.LUT R56, R39.reuse, R195, RZ, 0x3c, !PT ;  /* 0x000000c327387212 */ /* 0x040fe400078e3cff */
[----:B------:R-:W-:Y:S01]  /*1dea0*/  LOP3.LUT R244, R39, R194, RZ, 0x3c, !PT ;  /* 0x000000c227f47212 */ /* 0x000fe200078e3cff */
[----:B------:R-:W-:Y:S01]  /*1deb0*/  IMAD.WIDE.U32 R38, R38, -0x2daee0ad, RZ ;  /* 0xd2511f5326267825 */ /* 0x000fe200078e00ff */
[----:B------:R-:W-:Y:S02]  /*1dec0*/  LOP3.LUT R32, R32, UR13, R31, 0x96, !PT ;  /* 0x0000000d20207c12 */ /* 0x000fe4000f8e961f */
[----:B------:R-:W-:Y:S02]  /*1ded0*/  FMNMX3.FTZ R4, R4, R197, R67, !PT ;  /* 0x000000c504047276 */ /* 0x000fe40007810043 */
[----:B------:R-:W-:Y:S01]  /*1dee0*/  FMNMX3.FTZ R3, R3, R196, R107, !PT ;  /* 0x000000c403037276 */ /* 0x000fe2000781006b */
[----:B------:R-:W-:Y:S01]  /*1def0*/  IMAD.WIDE.U32 R32, R32, -0x326172a9, RZ ;  /* 0xcd9e8d5720207825 */ /* 0x000fe200078e00ff */
[----:B------:R-:W-:Y:S02]  /*1df00*/  FMNMX3.FTZ R102, R102, R13, R9, !PT ;  /* 0x0000000d66667276 */ /* 0x000fe40007810009 */
[----:B------:R-:W-:Y:S02]  /*1df10*/  FMNMX3.FTZ R0, R0, R12, R11, !PT ;  /* 0x0000000c00007276 */ /* 0x000fe4000781000b */
[----:B------:R-:W-:Y:S02]  /*1df20*/  LOP3.LUT R50, R42, UR7, R35, 0x96, !PT ;  /* 0x000000072a327c12 */ /* 0x000fe4000f8e9623 */
[----:B------:R-:W-:Y:S02]  /*1df30*/  ISETP.NE.AND P1, PT, R229, RZ, PT ;  /* 0x000000ffe500720c */ /* 0x000fe40003f25270 */
[----:B------:R-:W-:Y:S02]  /*1df40*/  LOP3.LUT R48, R30, UR12, R39, 0x96, !PT ;  /* 0x0000000c1e307c12 */ /* 0x000fe4000f8e9627 */
[----:B------:R-:W-:Y:S02]  /*1df50*/  FMNMX3.FTZ R43, R4, R52, R53, !PT ;  /* 0x00000034042b7276 */ /* 0x000fe40007810035 */
[----:B------:R-:W-:Y:S02]  /*1df60*/  FMNMX3.FTZ R42, R3, R54, R55, !PT ;  /* 0x00000036032a7276 */ /* 0x000fe40007810037 */
[----:B------:R-:W-:Y:S02]  /*1df70*/  FMNMX3.FTZ R102, R102, R8, R7, !PT ;  /* 0x0000000866667276 */ /* 0x000fe40007810007 */
[----:B------:R-:W-:Y:S02]  /*1df80*/  FSEL R44, R173, -INF , !P0 ;  /* 0xff800000ad2c7808 */ /* 0x000fe40004000000 */
[----:B------:R-:W-:Y:S02]  /*1df90*/  FSEL R46, R46, -INF , !P2 ;  /* 0xff8000002e2e7808 */ /* 0x000fe40005000000 */
[----:B------:R-:W-:Y:S02]  /*1dfa0*/  FSEL R45, R172, -INF , !P3 ;  /* 0xff800000ac2d7808 */ /* 0x000fe40005800000 */
[----:B------:R-:W-:Y:S01]  /*1dfb0*/  FMNMX3.FTZ R101, R0, R10, R6, !PT ;  /* 0x0000000a00657276 */ /* 0x000fe20007810006 */
[----:B------:R-:W-:Y:S06]  /*1dfc0*/  BRA.U.ANY UP0, `(.L_x_1114) ;  /* 0xffffffd900487547 */ /* 0x000fec000b93ffff */
.L_x_1113:
[----:B------:R-:W2:Y:S01]  /*1dfd0*/  SHFL.BFLY PT, R35, R102, 0x2, 0x1f ;  /* 0x0c401f0066237f89 */ /* 0x000ea200000e0000 */
[----:B-1----:R-:W-:Y:S01]  /*1dfe0*/  IMAD.WIDE.U32 R4, R48, -0x326172a9, RZ ;  /* 0xcd9e8d5730047825 */ /* 0x002fe200078e00ff */
[----:B------:R-:W-:Y:S01]  /*1dff0*/  FMNMX3.FTZ R3, R43, R64, R44, !PT ;  /* 0x000000402b037276 */ /* 0x000fe2000781002c */
[----:B------:R-:W-:Y:S05]  /*1e000*/  UIADD3 UR11, UPT, UPT, UR35, 0x646e171e, URZ ;  /* 0x646e171e230b7890 */ /* 0x000fea000fffe0ff */
[----:B------:R-:W-:Y:S01]  /*1e010*/  SHFL.BFLY PT, R37, R101, 0x2, 0x1f ;  /* 0x0c401f0065257f89 */ /* 0x000fe200000e0000 */
[----:B------:R-:W-:Y:S01]  /*1e020*/  IMAD.WIDE.U32 R30, R47, -0x326172a9, RZ ;  /* 0xcd9e8d572f1e7825 */ /* 0x000fe200078e00ff */
[----:B------:R-:W-:Y:S01]  /*1e030*/  FMNMX3.FTZ R0, R42, R46, R45, !PT ;  /* 0x0000002e2a007276 */ /* 0x000fe2000781002d */
[----:B------:R-:W-:Y:S05]  /*1e040*/  UISETP.GT.AND UP0, UPT, UR22, UR18, UPT ;  /* 0x000000121600728c */ /* 0x000fea000bf04270 */
[----:B------:R-:W-:Y:S01]  /*1e050*/  STL [R1+0x198], R211 ;  /* 0x000198d301007387 */ /* 0x000fe20000100800 */
[----:B------:R-:W-:Y:S01]  /*1e060*/  LOP3.LUT R195, R32, UR6, R5, 0x96, !PT ;  /* 0x0000000620c37c12 */ /* 0x000fe2000f8e9605 */
[----:B------:R-:W-:Y:S01]  /*1e070*/  IMAD.MOV.U32 R180, RZ, RZ, R30 ;  /* 0x000000ffffb47224 */ /* 0x000fe200078e001e */
[----:B------:R-:W-:Y:S01]  /*1e080*/  LOP3.LUT R40, R40, UR7, R33, 0x96, !PT ;  /* 0x0000000728287c12 */ /* 0x000fe2000f8e9621 */
[----:B------:R-:W-:Y:S01]  /*1e090*/  SHFL.BFLY PT, R32, R0, 0x2, 0x1f ;  /* 0x0c401f0000207f89 */ /* 0x000fe200000e0000 */
[----:B------:R-:W-:Y:S01]  /*1e0a0*/  LOP3.LUT R200, R34, UR6, R31, 0x96, !PT ;  /* 0x0000000622c87c12 */ /* 0x000fe2000f8e961f */
[----:B------:R-:W-:Y:S01]  /*1e0b0*/  IMAD.MOV.U32 R176, RZ, RZ, R4 ;  /* 0x000000ffffb07224 */ /* 0x000fe200078e0004 */
[C---:B------:R-:W-:Y:S05]  /*1e0c0*/  PRMT R182, R4.reuse, 0x7773, RZ ;  /* 0x0000777304b67816 */ /* 0x040fea00000000ff */
[----:B------:R-:W1:Y:S01]  /*1e0d0*/  SHFL.BFLY PT, R33, R3, 0x2, 0x1f ;  /* 0x0c401f0003217f89 */ /* 0x000e6200000e0000 */
[----:B------:R-:W-:Y:S01]  /*1e0e0*/  PRMT R181, R4, 0x7771, RZ ;  /* 0x0000777104b57816 */ /* 0x000fe200000000ff */
[----:B------:R-:W-:Y:S01]  /*1e0f0*/  IMAD.WIDE.U32 R40, R40, -0x2daee0ad, RZ ;  /* 0xd2511f5328287825 */ /* 0x000fe200078e00ff */
[----:B------:R-:W-:Y:S05]  /*1e100*/  PRMT R61, R4, 0x7772, RZ ;  /* 0x00007772043d7816 */ /* 0x000fea00000000ff */
[----:B------:R-:W-:Y:S01]  /*1e110*/  STL.64 [R1+0x190], R214 ;  /* 0x000190d601007387 */ /* 0x000fe20000100a00 */
[----:B------:R-:W-:Y:S01]  /*1e120*/  PRMT R179, R30, 0x7772, RZ ;  /* 0x000077721eb37816 */ /* 0x000fe200000000ff */
[----:B------:R-:W-:Y:S01]  /*1e130*/  IMAD.WIDE.U32 R4, R50, -0x2daee0ad, RZ ;  /* 0xd2511f5332047825 */ /* 0x000fe200078e00ff */
[C---:B------:R-:W-:Y:S01]  /*1e140*/  PRMT R177, R30.reuse, 0x7773, RZ ;  /* 0x000077731eb17816 */ /* 0x040fe200000000ff */
[----:B------:R-:W-:Y:S01]  /*1e150*/  UIADD3 UR22, UPT, UPT, UR22, -0x1, URZ ;  /* 0xffffffff16167890 */ /* 0x000fe2000fffe0ff */
[----:B------:R-:W-:Y:S01]  /*1e160*/  PRMT R178, R30, 0x7771, RZ ;  /* 0x000077711eb27816 */ /* 0x000fe200000000ff */
[----:B------:R-:W-:Y:S01]  /*1e170*/  STL [R1+0x18c], R209 ;  /* 0x00018cd101007387 */ /* 0x000fe20000100800 */
[----:B------:R-:W-:Y:S01]  /*1e180*/  LOP3.LUT R242, R36, UR11, R5, 0x96, !PT ;  /* 0x0000000b24f27c12 */ /* 0x000fe2000f8e9605 */
[----:B------:R-:W-:Y:S01]  /*1e190*/  IMAD.MOV.U32 R173, RZ, RZ, R4 ;  /* 0x000000ffffad7224 */ /* 0x000fe200078e0004 */
[----:B------:R-:W-:Y:S01]  /*1e1a0*/  LOP3.LUT R5, R200, 0xffff, RZ, 0xc0, !PT ;  /* 0x0000ffffc8057812 */ /* 0x000fe200078ec0ff */
[----:B------:R-:W-:Y:S01]  /*1e1b0*/  STL [R1+0x188], R208 ;  /* 0x000188d001007387 */ /* 0x000fe20000100800 */
[C---:B------:R-:W-:Y:S01]  /*1e1c0*/  PRMT R63, R4.reuse, 0x7771, RZ ;  /* 0x00007771043f7816 */ /* 0x040fe200000000ff */
[----:B------:R-:W-:Y:S01]  /*1e1d0*/  IMAD.MOV.U32 R172, RZ, RZ, R40 ;  /* 0x000000ffffac7224 */ /* 0x000fe200078e0028 */
[----:B------:R-:W-:Y:S02]  /*1e1e0*/  SHF.R.U32.HI R241, RZ, 0x8, R5 ;  /* 0x00000008fff17819 */ /* 0x000fe40000011605 */
[C---:B------:R-:W-:Y:S02]  /*1e1f0*/  PRMT R42, R4.reuse, 0x7772, RZ ;  /* 0x00007772042a7816 */ /* 0x040fe400000000ff */
[----:B------:R-:W-:Y:S01]  /*1e200*/  PRMT R43, R4, 0x7773, RZ ;  /* 0x00007773042b7816 */ /* 0x000fe200000000ff */
[----:B------:R-:W-:Y:S01]  /*1e210*/  IMAD.WIDE.U32 R4, R56, -0x2daee0ad, RZ ;  /* 0xd2511f5338047825 */ /* 0x000fe200078e00ff */
[----:B------:R-:W-:Y:S02]  /*1e220*/  LOP3.LUT R30, R195, 0xffff, RZ, 0xc0, !PT ;  /* 0x0000ffffc31e7812 */ /* 0x000fe400078ec0ff */
[----:B--2---:R-:W-:Y:S01]  /*1e230*/  FMNMX.FTZ R102, R102, R35, !PT ;  /* 0x0000002366667209 */ /* 0x004fe20007810000 */
[----:B------:R-:W-:Y:S01]  /*1e240*/  IMAD.MOV.U32 R56, RZ, RZ, R179 ;  /* 0x000000ffff387224 */ /* 0x000fe200078e00b3 */
[----:B-1----:R-:W-:Y:S02]  /*1e250*/  FMNMX.FTZ R36, R3, R33, !PT ;  /* 0x0000002103247209 */ /* 0x002fe40007810000 */
[----:B------:R-:W-:Y:S01]  /*1e260*/  FMNMX.FTZ R35, R0, R32, !PT ;  /* 0x0000002000237209 */ /* 0x000fe20007810000 */
[----:B------:R-:W1:Y:S01]  /*1e270*/  SHFL.BFLY PT, R31, R102, 0x1, 0x1f ;  /* 0x0c201f00661f7f89 */ /* 0x000e6200000e0000 */
[----:B------:R-:W-:Y:S01]  /*1e280*/  IMAD.WIDE.U32 R32, R58, -0x2daee0ad, RZ ;  /* 0xd2511f533a207825 */ /* 0x000fe200078e00ff */
[----:B------:R-:W-:Y:S06]  /*1e290*/  FMNMX.FTZ R101, R101, R37, !PT ;  /* 0x0000002565657209 */ /* 0x000fec0007810000 */
[----:B------:R-:W-:Y:S01]  /*1e2a0*/  SHFL.BFLY PT, R100, R35, 0x1, 0x1f ;  /* 0x0c201f0023647f89 */ /* 0x000fe200000e0000 */
[----:B------:R-:W-:Y:S01]  /*1e2b0*/  SHF.R.U32.HI R229, RZ, 0x8, R30 ;  /* 0x00000008ffe57819 */ /* 0x000fe2000001161e */
[----:B------:R-:W-:Y:S01]  /*1e2c0*/  IMAD.MOV.U32 R58, RZ, RZ, R172 ;  /* 0x000000ffff3a7224 */ /* 0x000fe200078e00ac */
[----:B------:R-:W-:Y:S05]  /*1e2d0*/  LOP3.LUT R33, R4, UR15, R33, 0x96, !PT ;  /* 0x0000000f04217c12 */ /* 0x000fea000f8e9621 */
[----:B------:R-:W2:Y:S01]  /*1e2e0*/  SHFL.BFLY PT, R34, R101, 0x1, 0x1f ;  /* 0x0c201f0065227f89 */ /* 0x000ea200000e0000 */
[----:B------:R-:W-:Y:S02]  /*1e2f0*/  LOP3.LUT R3, R229, 0xffff, RZ, 0xc0, !PT ;  /* 0x0000ffffe5037812 */ /* 0x000fe400078ec0ff */
[----:B------:R-:W-:Y:S05]  /*1e300*/  LOP3.LUT R240, R38, UR11, R41, 0x96, !PT ;  /* 0x0000000b26f07c12 */ /* 0x000fea000f8e9629 */
[----:B------:R-:W3:Y:S01]  /*1e310*/  SHFL.BFLY PT, R103, R36, 0x1, 0x1f ;  /* 0x0c201f0024677f89 */ /* 0x000ee200000e0000 */
[----:B------:R-:W-:Y:S01]  /*1e320*/  ISETP.LE.U32.AND P6, PT, R3, UR10, PT ;  /* 0x0000000a03007c0c */ /* 0x000fe2000bfc3070 */
[----:B------:R-:W-:Y:S01]  /*1e330*/  IMAD.MOV.U32 R41, RZ, RZ, R182 ;  /* 0x000000ffff297224 */ /* 0x000fe200078e00b6 */
[----:B------:R-:W-:Y:S02]  /*1e340*/  LOP3.LUT R3, R240, 0xffff, RZ, 0xc0, !PT ;  /* 0x0000fffff0037812 */ /* 0x000fe400078ec0ff */
[----:B------:R-:W-:Y:S02]  /*1e350*/  LOP3.LUT R5, R250, UR16, R5, 0x96, !PT ;  /* 0x00000010fa057c12 */ /* 0x000fe4000f8e9605 */
[----:B------:R-:W-:Y:S02]  /*1e360*/  SHF.R.U32.HI R243, RZ, 0x8, R3 ;  /* 0x00000008fff37819 */ /* 0x000fe40000011603 */
[----:B------:R-:W-:Y:S01]  /*1e370*/  LOP3.LUT R30, R242, 0xffff, RZ, 0xc0, !PT ;  /* 0x0000fffff21e7812 */ /* 0x000fe200078ec0ff */
[----:B------:R-:W-:Y:S01]  /*1e380*/  IMAD.WIDE.U32 R38, R5, -0x326172a9, RZ ;  /* 0xcd9e8d5705267825 */ /* 0x000fe200078e00ff */
[----:B------:R-:W-:Y:S02]  /*1e390*/  LOP3.LUT R3, R243, 0xffff, RZ, 0xc0, !PT ;  /* 0x0000fffff3037812 */ /* 0x000fe400078ec0ff */
[----:B-1----:R-:W-:Y:S02]  /*1e3a0*/  FMNMX.FTZ R102, R102, R31, !PT ;  /* 0x0000001f66667209 */ /* 0x002fe40007810000 */
[----:B------:R-:W-:Y:S02]  /*1e3b0*/  ISETP.LE.U32.AND P5, PT, R3, UR10, PT ;  /* 0x0000000a03007c0c */ /* 0x000fe4000bfa3070 */
[C---:B------:R-:W-:Y:S01]  /*1e3c0*/  FSETP.NEU.FTZ.AND P0, PT, R102.reuse, -INF , PT ;  /* 0xff8000006600780b */ /* 0x040fe20003f1d000 */
[----:B------:R-:W-:Y:S01]  /*1e3d0*/  FMUL.FTZ R4, R102, UR4 ;  /* 0x0000000466047c20 */ /* 0x000fe20008410000 */
[----:B------:R-:W-:Y:S02]  /*1e3e0*/  LOP3.LUT R0, R241, 0xffff, RZ, 0xc0, !PT ;  /* 0x0000fffff1007812 */ /* 0x000fe400078ec0ff */
[----:B------:R-:W-:Y:S02]  /*1e3f0*/  SHF.R.U32.HI R245, RZ, 0x8, R30 ;  /* 0x00000008fff57819 */ /* 0x000fe4000001161e */
[----:B------:R-:W-:Y:S02]  /*1e400*/  FSEL R4, R4, RZ, P0 ;  /* 0x000000ff04047208 */ /* 0x000fe40000000000 */
[----:B------:R-:W-:Y:S02]  /*1e410*/  LOP3.LUT R30, R192, UR9, R39, 0x96, !PT ;  /* 0x00000009c01e7c12 */ /* 0x000fe4000f8e9627 */
[----:B------:R-:W-:Y:S01]  /*1e420*/  ISETP.LE.U32.AND P3, PT, R0, UR10, PT ;  /* 0x0000000a00007c0c */ /* 0x000fe2000bf63070 */
[--C-:B------:R-:W-:Y:S01]  /*1e430*/  FFMA.FTZ R183, R15, UR4, -R4.reuse ;  /* 0x000000040fb77c23 */ /* 0x100fe20008010804 */
[--C-:B------:R-:W-:Y:S01]  /*1e440*/  FFMA.FTZ R188, R13, UR4, -R4.reuse ;  /* 0x000000040dbc7c23 */ /* 0x100fe20008010804 */
[----:B------:R-:W4:Y:S01]  /*1e450*/  LDL.LU R15, [R1+0x8] ;  /* 0x00000800010f7983 */ /* 0x000f220000300800 */
[--C-:B------:R-:W-:Y:S01]  /*1e460*/  FFMA.FTZ R187, R9, UR4, -R4.reuse ;  /* 0x0000000409bb7c23 */ /* 0x100fe20008010804 */
[--C-:B------:R-:W-:Y:S01]  /*1e470*/  FFMA.FTZ R179, R17, UR4, -R4.reuse ;  /* 0x0000000411b37c23 */ /* 0x100fe20008010804 */
[--C-:B------:R-:W-:Y:S01]  /*1e480*/  FFMA.FTZ R3, R49, UR4, -R4.reuse ;  /* 0x0000000431037c23 */ /* 0x100fe20008010804 */
[----:B------:R-:W4:Y:S01]  /*1e490*/  LDL.LU R13, [R1+0xc] ;  /* 0x00000c00010d7983 */ /* 0x000f220000300800 */
[----:B------:R-:W-:Y:S01]  /*1e4a0*/  LOP3.LUT R0, R245, 0xffff, RZ, 0xc0, !PT ;  /* 0x0000fffff5007812 */ /* 0x000fe200078ec0ff */
[----:B------:R-:W-:Y:S01]  /*1e4b0*/  IMAD.WIDE.U32 R30, R30, -0x2daee0ad, RZ ;  /* 0xd2511f531e1e7825 */ /* 0x000fe200078e00ff */
[----:B------:R1:W-:Y:S01]  /*1e4c0*/  MUFU.EX2 R39, R3 ;  /* 0x0000000300277308 */ /* 0x0003e20000000800 */
[----:B------:R-:W4:Y:S01]  /*1e4d0*/  LDL.LU R9, [R1+0x14c] ;  /* 0x00014c0001097983 */ /* 0x000f220000300800 */
[----:B--2---:R-:W-:Y:S01]  /*1e4e0*/  FMNMX.FTZ R101, R101, R34, !PT ;  /* 0x0000002265657209 */ /* 0x004fe20007810000 */
[--C-:B------:R-:W-:Y:S01]  /*1e4f0*/  FFMA.FTZ R192, R7, UR4, -R4.reuse ;  /* 0x0000000407c07c23 */ /* 0x100fe20008010804 */
[----:B------:R-:W-:Y:S01]  /*1e500*/  ISETP.LE.U32.AND P2, PT, R0, UR10, PT ;  /* 0x0000000a00007c0c */ /* 0x000fe2000bf43070 */
[--C-:B------:R-:W-:Y:S01]  /*1e510*/  FFMA.FTZ R189, R8, UR4, -R4.reuse ;  /* 0x0000000408bd7c23 */ /* 0x100fe20008010804 */
[----:B------:R-:W-:Y:S01]  /*1e520*/  FSEL R0, R102, RZ, P0 ;  /* 0x000000ff66007208 */ /* 0x000fe20000000000 */
[C---:B------:R-:W-:Y:S01]  /*1e530*/  FMUL.FTZ R5, R101.reuse, UR4 ;  /* 0x0000000465057c20 */ /* 0x040fe20008410000 */
[----:B------:R-:W-:Y:S01]  /*1e540*/  FSETP.NEU.FTZ.AND P0, PT, R101, -INF , PT ;  /* 0xff8000006500780b */ /* 0x000fe20003f1d000 */
[--C-:B------:R-:W-:Y:S01]  /*1e550*/  FFMA.FTZ R29, R29, UR4, -R4.reuse ;  /* 0x000000041d1d7c23 */ /* 0x100fe20008010804 */
[----:B------:R-:W-:Y:S01]  /*1e560*/  FMNMX.FTZ R100, R35, R100, !PT ;  /* 0x0000006423647209 */ /* 0x000fe20007810000 */
[----:B------:R-:W-:Y:S01]  /*1e570*/  IMAD.WIDE.U32 R34, R33, -0x326172a9, RZ ;  /* 0xcd9e8d5721227825 */ /* 0x000fe200078e00ff */
[----:B------:R-:W-:Y:S01]  /*1e580*/  FSEL R5, R5, RZ, P0 ;  /* 0x000000ff05057208 */ /* 0x000fe20000000000 */
[----:B------:R-:W-:Y:S01]  /*1e590*/  MUFU.EX2 R191, R29 ;  /* 0x0000001d00bf7308 */ /* 0x000fe20000000800 */
[----:B------:R-:W-:Y:S01]  /*1e5a0*/  LOP3.LUT R32, R32, UR13, R31, 0x96, !PT ;  /* 0x0000000d20207c12 */ /* 0x000fe2000f8e961f */
[--C-:B------:R-:W-:Y:S01]  /*1e5b0*/  FFMA.FTZ R31, R57, UR4, -R4.reuse ;  /* 0x00000004391f7c23 */ /* 0x100fe20008010804 */
[----:B---3--:R-:W-:Y:S01]  /*1e5c0*/  FMNMX.FTZ R103, R36, R103, !PT ;  /* 0x0000006724677209 */ /* 0x008fe20007810000 */
[----:B-1----:R-:W-:Y:S01]  /*1e5d0*/  FFMA.FTZ R3, R51, UR4, -R5 ;  /* 0x0000000433037c23 */ /* 0x002fe20008010805 */
[C---:B------:R-:W-:Y:S01]  /*1e5e0*/  PRMT R175, R40.reuse, 0x7772, RZ ;  /* 0x0000777228af7816 */ /* 0x040fe200000000ff */
[----:B------:R-:W-:Y:S01]  /*1e5f0*/  IMAD.MOV.U32 R57, RZ, RZ, R177 ;  /* 0x000000ffff397224 */ /* 0x000fe200078e00b1 */
[----:B------:R-:W-:Y:S03]  /*1e600*/  PRMT R174, R40, 0x7773, RZ ;  /* 0x0000777328ae7816 */ /* 0x000fe600000000ff */
[----:B------:R1:W-:Y:S01]  /*1e610*/  MUFU.EX2 R48, R3 ;  /* 0x0000000300307308 */ /* 0x0003e20000000800 */
[--C-:B------:R-:W-:Y:S01]  /*1e620*/  FFMA.FTZ R177, R21, UR4, -R4.reuse ;  /* 0x0000000415b17c23 */ /* 0x100fe20008010804 */
[--C-:B------:R-:W-:Y:S01]  /*1e630*/  FFMA.FTZ R24, R24, UR4, -R4.reuse ;  /* 0x0000000418187c23 */ /* 0x100fe20008010804 */
[----:B------:R-:W-:Y:S01]  /*1e640*/  FFMA.FTZ R184, R16, UR4, -R4 ;  /* 0x0000000410b87c23 */ /* 0x000fe20008010804 */
[----:B------:R-:W-:Y:S01]  /*1e650*/  IMAD.WIDE.U32 R36, R32, -0x326172a9, RZ ;  /* 0xcd9e8d5720247825 */ /* 0x000fe200078e00ff */
[----:B------:R-:W-:Y:S03]  /*1e660*/  PRMT R47, R40, 0x7771, RZ ;  /* 0x00007771282f7816 */ /* 0x000fe600000000ff */
[----:B------:R-:W-:Y:S01]  /*1e670*/  FFMA.FTZ R182, R14, UR4, -R5 ;  /* 0x000000040eb67c23 */ /* 0x000fe20008010805 */
[----:B------:R-:W-:Y:S02]  /*1e680*/  IMAD.MOV.U32 R40, RZ, RZ, R181 ;  /* 0x000000ffff287224 */ /* 0x000fe400078e00b5 */
[----:B------:R-:W-:Y:S01]  /*1e690*/  FFMA.FTZ R181, R18, UR4, -R5 ;  /* 0x0000000412b57c23 */ /* 0x000fe20008010805 */
[----:B------:R-:W-:Y:S02]  /*1e6a0*/  IMAD.MOV.U32 R51, RZ, RZ, R173 ;  /* 0x000000ffff337224 */ /* 0x000fe400078e00ad */
[--C-:B------:R-:W-:Y:S01]  /*1e6b0*/  FFMA.FTZ R193, R10, UR4, -R5.reuse ;  /* 0x000000040ac17c23 */ /* 0x100fe20008010805 */
[----:B------:R-:W-:Y:S01]  /*1e6c0*/  IMAD.MOV.U32 R32, RZ, RZ, R178 ;  /* 0x000000ffff207224 */ /* 0x000fe200078e00b2 */
[----:B------:R-:W2:Y:S01]  /*1e6d0*/  LDL.LU R10, [R1+0x148] ;  /* 0x00014800010a7983 */ /* 0x000ea20000300800 */
[--C-:B------:R-:W-:Y:S01]  /*1e6e0*/  FFMA.FTZ R28, R28, UR4, -R5.reuse ;  /* 0x000000041c1c7c23 */ /* 0x100fe20008010805 */
[--C-:B------:R-:W-:Y:S01]  /*1e6f0*/  FFMA.FTZ R27, R27, UR4, -R5.reuse ;  /* 0x000000041b1b7c23 */ /* 0x100fe20008010805 */
[----:B------:R-:W-:Y:S01]  /*1e700*/  FFMA.FTZ R172, R26, UR4, -R5 ;  /* 0x000000041aac7c23 */ /* 0x000fe20008010805 */
[----:B-1----:R-:W-:Y:S01]  /*1e710*/  LOP3.LUT R3, R38, UR8, R35, 0x96, !PT ;  /* 0x0000000826037c12 */ /* 0x002fe2000f8e9623 */
[--C-:B------:R-:W-:Y:S01]  /*1e720*/  FFMA.FTZ R173, R25, UR4, -R5.reuse ;  /* 0x0000000419ad7c23 */ /* 0x100fe20008010805 */
[----:B------:R1:W-:Y:S01]  /*1e730*/  MUFU.EX2 R35, R31 ;  /* 0x0000001f00237308 */ /* 0x0003e20000000800 */
[--C-:B------:R-:W-:Y:S01]  /*1e740*/  FFMA.FTZ R178, R19, UR4, -R5.reuse ;  /* 0x0000000413b27c23 */ /* 0x100fe20008010805 */
[--C-:B------:R-:W-:Y:S01]  /*1e750*/  FFMA.FTZ R185, R12, UR4, -R5.reuse ;  /* 0x000000040cb97c23 */ /* 0x100fe20008010805 */
[----:B------:R-:W-:Y:S04]  /*1e760*/  IMAD.WIDE.U32 R214, R3, -0x2daee0ad, RZ ;  /* 0xd2511f5303d67825 */ /* 0x000fe800078e00ff */
[--C-:B------:R-:W-:Y:S01]  /*1e770*/  FFMA.FTZ R3, R59, UR4, -R5.reuse ;  /* 0x000000043b037c23 */ /* 0x100fe20008010805 */
[----:B------:R-:W-:Y:S01]  /*1e780*/  FFMA.FTZ R186, R11, UR4, -R5 ;  /* 0x000000040bba7c23 */ /* 0x000fe20008010805 */
[----:B------:R-:W-:Y:S02]  /*1e790*/  IMAD.MOV.U32 R59, RZ, RZ, R176 ;  /* 0x000000ffff3b7224 */ /* 0x000fe400078e00b0 */
[----:B------:R3:W-:Y:S01]  /*1e7a0*/  MUFU.EX2 R38, R3 ;  /* 0x0000000300267308 */ /* 0x0007e20000000800 */
[----:B------:R-:W-:Y:S01]  /*1e7b0*/  LOP3.LUT R33, R30, UR12, R215, 0x96, !PT ;  /* 0x0000000c1e217c12 */ /* 0x000fe2000f8e96d7 */
[--C-:B------:R-:W-:Y:S01]  /*1e7c0*/  FFMA.FTZ R30, R60, UR4, -R4.reuse ;  /* 0x000000043c1e7c23 */ /* 0x100fe20008010804 */
[----:B------:R-:W-:Y:S02]  /*1e7d0*/  IMAD.MOV.U32 R60, RZ, RZ, R175 ;  /* 0x000000ffff3c7224 */ /* 0x000fe400078e00af */
[----:B------:R-:W-:Y:S01]  /*1e7e0*/  FFMA.FTZ R175, R22, UR4, -R4 ;  /* 0x0000000416af7c23 */ /* 0x000fe20008010804 */
[--C-:B------:R-:W-:Y:S01]  /*1e7f0*/  FFMA.FTZ R176, R20, UR4, -R5.reuse ;  /* 0x0000000414b07c23 */ /* 0x100fe20008010805 */
[----:B------:R-:W-:Y:S01]  /*1e800*/  FFMA.FTZ R194, R6, UR4, -R5 ;  /* 0x0000000406c27c23 */ /* 0x000fe20008010805 */
[----:B------:R-:W-:Y:S02]  /*1e810*/  FMUL.FTZ R6, R100, UR4 ;  /* 0x0000000464067c20 */ /* 0x000fe40008410000 */
[----:B------:R3:W-:Y:S01]  /*1e820*/  MUFU.EX2 R49, R30 ;  /* 0x0000001e00317308 */ /* 0x0007e20000000800 */
[----:B-1----:R-:W-:Y:S01]  /*1e830*/  FMUL.FTZ R31, R103, UR4 ;  /* 0x00000004671f7c20 */ /* 0x002fe20008410000 */
[----:B------:R-:W-:Y:S01]  /*1e840*/  IMAD.MOV.U32 R21, RZ, RZ, R60 ;  /* 0x000000ffff157224 */ /* 0x000fe200078e003c */
[----:B------:R-:W-:Y:S01]  /*1e850*/  LOP3.LUT R211, R34, UR7, R37, 0x96, !PT ;  /* 0x0000000722d37c12 */ /* 0x000fe2000f8e9625 */
[----:B------:R-:W-:Y:S02]  /*1e860*/  IMAD.MOV.U32 R34, RZ, RZ, R180 ;  /* 0x000000ffff227224 */ /* 0x000fe400078e00b4 */
[----:B------:R-:W-:Y:S04]  /*1e870*/  IMAD.MOV.U32 R26, RZ, RZ, R56 ;  /* 0x000000ffff1a7224 */ /* 0x000fe800078e0038 */
[----:B------:R-:W-:Y:S01]  /*1e880*/  MUFU.EX2 R180, R28 ;  /* 0x0000001c00b47308 */ /* 0x000fe20000000800 */
[----:B---3--:R-:W-:Y:S01]  /*1e890*/  FADD.FTZ R3, -R0, R2 ;  /* 0x0000000200037221 */ /* 0x008fe20000010100 */
[----:B------:R-:W-:Y:S01]  /*1e8a0*/  FSEL R0, R101, RZ, P0 ;  /* 0x000000ff65007208 */ /* 0x000fe20000000000 */
[----:B------:R-:W-:Y:S01]  /*1e8b0*/  IMAD.MOV.U32 R14, RZ, RZ, R40 ;  /* 0x000000ffff0e7224 */ /* 0x000fe200078e0028 */
[----:B------:R-:W-:Y:S01]  /*1e8c0*/  FSETP.NEU.FTZ.AND P0, PT, R103, -INF , PT ;  /* 0xff8000006700780b */ /* 0x000fe20003f1d000 */
[----:B------:R-:W-:Y:S02]  /*1e8d0*/  IMAD.MOV.U32 R19, RZ, RZ, R41 ;  /* 0x000000ffff137224 */ /* 0x000fe400078e0029 */
[----:B------:R-:W-:Y:S01]  /*1e8e0*/  FADD.FTZ R2, -R0, R104 ;  /* 0x0000006800027221 */ /* 0x000fe20000010100 */
[----:B------:R-:W-:Y:S01]  /*1e8f0*/  FFMA.FTZ R0, R65, UR4, -R5 ;  /* 0x0000000441007c23 */ /* 0x000fe20008010805 */
[----:B------:R-:W-:Y:S01]  /*1e900*/  FFMA.FTZ R30, R62, UR4, -R4 ;  /* 0x000000043e1e7c23 */ /* 0x000fe20008010804 */
[----:B------:R-:W-:Y:S01]  /*1e910*/  FSEL R7, R31, RZ, P0 ;  /* 0x000000ff1f077208 */ /* 0x000fe20000000000 */
[----:B------:R-:W-:Y:S01]  /*1e920*/  IMAD.MOV.U32 R65, RZ, RZ, R174 ;  /* 0x000000ffff417224 */ /* 0x000fe200078e00ae */
[----:B------:R1:W-:Y:S01]  /*1e930*/  MUFU.EX2 R62, R0 ;  /* 0x00000000003e7308 */ /* 0x0003e20000000800 */
[----:B------:R-:W-:Y:S01]  /*1e940*/  FFMA.FTZ R174, R23, UR4, -R4 ;  /* 0x0000000417ae7c23 */ /* 0x000fe20008010804 */
[----:B------:R-:W-:Y:S01]  /*1e950*/  FMUL.FTZ R2, R2, UR4 ;  /* 0x0000000402027c20 */ /* 0x000fe20008410000 */
[--C-:B------:R-:W-:Y:S01]  /*1e960*/  FFMA.FTZ R8, R227, UR4, -R7.reuse ;  /* 0x00000004e3087c23 */ /* 0x100fe20008010807 */
[--C-:B------:R-:W-:Y:S01]  /*1e970*/  FFMA.FTZ R247, R197, UR4, -R7.reuse ;  /* 0x00000004c5f77c23 */ /* 0x100fe20008010807 */
[--C-:B------:R-:W-:Y:S01]  /*1e980*/  FFMA.FTZ R18, R233, UR4, -R7.reuse ;  /* 0x00000004e9127c23 */ /* 0x100fe20008010807 */
[----:B------:R-:W-:Y:S01]  /*1e990*/  FFMA.FTZ R220, R44, UR4, -R7 ;  /* 0x000000042cdc7c23 */ /* 0x000fe20008010807 */
[----:B------:R-:W-:Y:S03]  /*1e9a0*/  IMAD.MOV.U32 R20, RZ, RZ, R61 ;  /* 0x000000ffff147224 */ /* 0x000fe600078e003d */
[----:B------:R3:W-:Y:S01]  /*1e9b0*/  MUFU.EX2 R50, R30 ;  /* 0x0000001e00327308 */ /* 0x0007e20000000800 */
[--C-:B------:R-:W-:Y:S01]  /*1e9c0*/  FFMA.FTZ R17, R232, UR4, -R7.reuse ;  /* 0x00000004e8117c23 */ /* 0x100fe20008010807 */
[--C-:B------:R-:W-:Y:S01]  /*1e9d0*/  FFMA.FTZ R232, R198, UR4, -R7.reuse ;  /* 0x00000004c6e87c23 */ /* 0x100fe20008010807 */
[----:B------:R-:W-:Y:S02]  /*1e9e0*/  IMAD.U32 R198, RZ, RZ, UR20 ;  /* 0x00000014ffc67e24 */ /* 0x000fe4000f8e00ff */
[--C-:B------:R-:W-:Y:S01]  /*1e9f0*/  FFMA.FTZ R209, R64, UR4, -R7.reuse ;  /* 0x0000000440d17c23 */ /* 0x100fe20008010807 */
[--C-:B------:R-:W-:Y:S01]  /*1ea00*/  FFMA.FTZ R235, R235, UR4, -R7.reuse ;  /* 0x00000004ebeb7c23 */ /* 0x100fe20008010807 */
[--C-:B------:R-:W-:Y:S01]  /*1ea10*/  FFMA.FTZ R234, R234, UR4, -R7.reuse ;  /* 0x00000004eaea7c23 */ /* 0x100fe20008010807 */
[--C-:B------:R-:W-:Y:S02]  /*1ea20*/  FFMA.FTZ R227, R199, UR4, -R7.reuse ;  /* 0x00000004c7e37c23 */ /* 0x100fe40008010807 */
[----:B------:R-:W-:Y:S01]  /*1ea30*/  MUFU.EX2 R104, R8 ;  /* 0x0000000800687308 */ /* 0x000fe20000000800 */
[----:B-1----:R-:W-:Y:S01]  /*1ea40*/  FSEL R0, R103, RZ, P0 ;  /* 0x000000ff67007208 */ /* 0x002fe20000000000 */
[--C-:B------:R-:W-:Y:S01]  /*1ea50*/  FFMA.FTZ R205, R205, UR4, -R7.reuse ;  /* 0x00000004cdcd7c23 */ /* 0x100fe20008010807 */
[----:B------:R-:W-:Y:S01]  /*1ea60*/  FSETP.NEU.FTZ.AND P0, PT, R100, -INF , PT ;  /* 0xff8000006400780b */ /* 0x000fe20003f1d000 */
[--C-:B------:R-:W-:Y:S01]  /*1ea70*/  FFMA.FTZ R251, R52, UR4, -R7.reuse ;  /* 0x0000000434fb7c23 */ /* 0x100fe20008010807 */
[----:B------:R-:W-:Y:S01]  /*1ea80*/  FFMA.FTZ R207, R207, UR4, -R7 ;  /* 0x00000004cfcf7c23 */ /* 0x000fe20008010807 */
[----:B------:R-:W-:Y:S01]  /*1ea90*/  FADD.FTZ R4, -R0, R105 ;  /* 0x0000006900047221 */ /* 0x000fe20000010100 */
[----:B------:R-:W-:Y:S03]  /*1eaa0*/  FSEL R0, R100, RZ, P0 ;  /* 0x000000ff64007208 */ /* 0x000fe60000000000 */
[----:B------:R-:W1:Y:S01]  /*1eab0*/  MUFU.EX2 R2, R2 ;  /* 0x0000000200027308 */ /* 0x000e620000000800 */
[----:B---3--:R-:W-:Y:S01]  /*1eac0*/  FFMA.FTZ R30, R66, UR4, -R5 ;  /* 0x00000004421e7c23 */ /* 0x008fe20008010805 */
[----:B------:R-:W-:Y:S01]  /*1ead0*/  FSEL R6, R6, RZ, P0 ;  /* 0x000000ff06067208 */ /* 0x000fe20000000000 */
[--C-:B------:R-:W-:Y:S01]  /*1eae0*/  FFMA.FTZ R252, R53, UR4, -R7.reuse ;  /* 0x0000000435fc7c23 */ /* 0x100fe20008010807 */
[----:B------:R-:W-:Y:S01]  /*1eaf0*/  FADD.FTZ R5, -R0, R106 ;  /* 0x0000006a00057221 */ /* 0x000fe20000010100 */
[----:B------:R-:W-:Y:S01]  /*1eb00*/  FMUL.FTZ R0, R3, UR4 ;  /* 0x0000000403007c20 */ /* 0x000fe20008410000 */
[----:B------:R-:W-:Y:S01]  /*1eb10*/  FFMA.FTZ R3, R228, UR4, -R7 ;  /* 0x00000004e4037c23 */ /* 0x000fe20008010807 */
[--C-:B------:R-:W-:Y:S03]  /*1eb20*/  FFMA.FTZ R16, R231, UR4, -R6.reuse ;  /* 0x00000004e7107c23 */ /* 0x100fe60008010806 */
[----:B------:R-:W-:Y:S01]  /*1eb30*/  MUFU.EX2 R190, R24 ;  /* 0x0000001800be7308 */ /* 0x000fe20000000800 */
[--C-:B------:R-:W-:Y:S01]  /*1eb40*/  FFMA.FTZ R233, R196, UR4, -R6.reuse ;  /* 0x00000004c4e97c23 */ /* 0x100fe20008010806 */
[--C-:B------:R-:W-:Y:S01]  /*1eb50*/  FFMA.FTZ R219, R45, UR4, -R6.reuse ;  /* 0x000000042ddb7c23 */ /* 0x100fe20008010806 */
[----:B------:R-:W-:Y:S02]  /*1eb60*/  IMAD.MOV.U32 R31, RZ, RZ, R249 ;  /* 0x000000ffff1f7224 */ /* 0x000fe400078e00f9 */
[--C-:B------:R-:W-:Y:S01]  /*1eb70*/  FFMA.FTZ R208, R46, UR4, -R6.reuse ;  /* 0x000000042ed07c23 */ /* 0x100fe20008010806 */
[--C-:B------:R-:W-:Y:S01]  /*1eb80*/  FFMA.FTZ R239, R239, UR4, -R6.reuse ;  /* 0x00000004efef7c23 */ /* 0x100fe20008010806 */
[--C-:B------:R-:W-:Y:S01]  /*1eb90*/  FFMA.FTZ R238, R238, UR4, -R6.reuse ;  /* 0x00000004eeee7c23 */ /* 0x100fe20008010806 */
[--C-:B------:R-:W-:Y:S02]  /*1eba0*/  FFMA.FTZ R237, R237, UR4, -R6.reuse ;  /* 0x00000004eded7c23 */ /* 0x100fe40008010806 */
[----:B------:R-:W3:Y:S01]  /*1ebb0*/  MUFU.EX2 R0, R0 ;  /* 0x0000000000007308 */ /* 0x000ee20000000800 */
[--C-:B------:R-:W-:Y:S01]  /*1ebc0*/  FFMA.FTZ R236, R236, UR4, -R6.reuse ;  /* 0x00000004ecec7c23 */ /* 0x100fe20008010806 */
[--C-:B------:R-:W-:Y:S01]  /*1ebd0*/  FFMA.FTZ R210, R210, UR4, -R6.reuse ;  /* 0x00000004d2d27c23 */ /* 0x100fe20008010806 */
[--C-:B------:R-:W-:Y:S01]  /*1ebe0*/  FFMA.FTZ R206, R206, UR4, -R6.reuse ;  /* 0x00000004cece7c23 */ /* 0x100fe20008010806 */
[--C-:B------:R-:W-:Y:S01]  /*1ebf0*/  FFMA.FTZ R204, R204, UR4, -R6.reuse ;  /* 0x00000004cccc7c23 */ /* 0x100fe20008010806 */
[--C-:B------:R-:W-:Y:S01]  /*1ec00*/  FFMA.FTZ R249, R107, UR4, -R6.reuse ;  /* 0x000000046bf97c23 */ /* 0x100fe20008010806 */
[----:B------:R-:W-:Y:S01]  /*1ec10*/  FFMA.FTZ R250, R54, UR4, -R6 ;  /* 0x0000000436fa7c23 */ /* 0x000fe20008010806 */
[----:B------:R-:W-:Y:S03]  /*1ec20*/  LOP3.LUT R106, R195, 0xff, RZ, 0xc0, !PT ;  /* 0x000000ffc36a7812 */ /* 0x000fe600078ec0ff */
[----:B------:R3:W-:Y:S01]  /*1ec30*/  MUFU.EX2 R231, R3 ;  /* 0x0000000300e77308 */ /* 0x0007e20000000800 */
[----:B------:R-:W-:Y:S02]  /*1ec40*/  IMAD.MOV.U32 R22, RZ, RZ, R202 ;  /* 0x000000ffff167224 */ /* 0x000fe400078e00ca */
[C---:B-1----:R-:W-:Y:S01]  /*1ec50*/  FMUL.FTZ R11, R2.reuse, R139 ;  /* 0x0000008b020b7220 */ /* 0x042fe20000410000 */
[----:B------:R-:W-:Y:S02]  /*1ec60*/  IMAD.MOV.U32 R23, RZ, RZ, R203 ;  /* 0x000000ffff177224 */ /* 0x000fe400078e00cb */
[C---:B------:R-:W-:Y:S01]  /*1ec70*/  FMUL.FTZ R46, R2.reuse, R118 ;  /* 0x00000076022e7220 */ /* 0x040fe20000410000 */
[----:B------:R-:W-:Y:S04]  /*1ec80*/  IMAD.WIDE.U32 R202, R33, -0x326172a9, RZ ;  /* 0xcd9e8d5721ca7825 */ /* 0x000fe800078e00ff */
[----:B------:R-:W-:Y:S01]  /*1ec90*/  FMUL.FTZ R90, R2, R90 ;  /* 0x0000005a025a7220 */ /* 0x000fe20000410000 */
[----:B------:R1:W-:Y:S01]  /*1eca0*/  MUFU.EX2 R66, R30 ;  /* 0x0000001e00427308 */ /* 0x0003e20000000800 */
[C---:B---3--:R-:W-:Y:S01]  /*1ecb0*/  FMUL.FTZ R60, R0.reuse, R108 ;  /* 0x0000006c003c7220 */ /* 0x048fe20000410000 */
[C---:B------:R-:W-:Y:S01]  /*1ecc0*/  FMUL.FTZ R8, R0.reuse, R136 ;  /* 0x0000008800087220 */ /* 0x040fe20000410000 */
[----:B------:R-:W3:Y:S01]  /*1ecd0*/  LDL.LU R108, [R1+0x140] ;  /* 0x00014000016c7983 */ /* 0x000ee20000300800 */
[----:B------:R-:W-:Y:S02]  /*1ece0*/  IMAD.MOV.U32 R136, RZ, RZ, R65 ;  /* 0x000000ffff887224 */ /* 0x000fe400078e0041 */
[----:B------:R-:W-:Y:S01]  /*1ecf0*/  FMUL.FTZ R12, R0, R132 ;  /* 0x00000084000c7220 */ /* 0x000fe20000410000 */
[----:B------:R-:W-:Y:S02]  /*1ed00*/  IMAD.MOV.U32 R65, RZ, RZ, R42 ;  /* 0x000000ffff417224 */ /* 0x000fe400078e002a */
[----:B------:R-:W-:Y:S01]  /*1ed10*/  FMUL.FTZ R42, R2, R122 ;  /* 0x0000007a022a7220 */ /* 0x000fe20000410000 */
[----:B------:R-:W-:Y:S01]  /*1ed20*/  F2FP.BF16.F32.PACK_AB R122, R35, R39 ;  /* 0x00000027237a723e */ /* 0x000fe200000010ff */
        /* <DEDUP_REMOVED lines=19> */
[----:B-1----:R-:W-:Y:S02]  /*1ee60*/  IMAD.MOV.U32 R30, RZ, RZ, R248 ;  /* 0x000000ffff1e7224 */ /* 0x002fe400078e00f8 */
[----:B------:R-:W-:Y:S01]  /*1ee70*/  FFMA.FTZ R248, R67, UR4, -R7 ;  /* 0x0000000443f87c23 */ /* 0x000fe20008010807 */
[--C-:B------:R-:W-:Y:S01]  /*1ee80*/  FFMA.FTZ R7, R230, UR4, -R6.reuse ;  /* 0x00000004e6077c23 */ /* 0x100fe20008010806 */
[--C-:B------:R-:W-:Y:S01]  /*1ee90*/  FFMA.FTZ R230, R201, UR4, -R6.reuse ;  /* 0x00000004c9e67c23 */ /* 0x100fe20008010806 */
[----:B------:R-:W-:Y:S01]  /*1eea0*/  FFMA.FTZ R67, R55, UR4, -R6 ;  /* 0x0000000437437c23 */ /* 0x000fe20008010806 */
[----:B------:R-:W-:Y:S01]  /*1eeb0*/  IMAD.U32 R6, RZ, RZ, UR20 ;  /* 0x00000014ff067e24 */ /* 0x000fe2000f8e00ff */
[----:B------:R1:W1:Y:S01]  /*1eec0*/  MUFU.EX2 R105, R27 ;  /* 0x0000001b00697308 */ /* 0x0002620000000800 */
[----:B------:R-:W-:Y:S02]  /*1eed0*/  IMAD.MOV.U32 R33, RZ, RZ, R63 ;  /* 0x000000ffff217224 */ /* 0x000fe400078e003f */
[----:B------:R-:W-:Y:S01]  /*1eee0*/  FMUL.FTZ R63, R2, R111 ;  /* 0x0000006f023f7220 */ /* 0x000fe20000410000 */
[----:B------:R-:W-:Y:S01]  /*1eef0*/  LOP3.LUT R203, R36, UR6, R203, 0x96, !PT ;  /* 0x0000000624cb7c12 */ /* 0x000fe2000f8e96cb */
        /* <DEDUP_REMOVED lines=13> */
[C---:B-1----:R-:W-:Y:S01]  /*1efd0*/  FMUL.FTZ R27, R2.reuse, R131 ;  /* 0x00000083021b7220 */ /* 0x042fe20000410000 */
        /* <DEDUP_REMOVED lines=16> */
[----:B------:R-:W-:Y:S01]  /*1f0e0*/  PRMT R110, R195, 0x7632, R110 ;  /* 0x00007632c36e7816 */ /* 0x000fe2000000006e */
[----:B------:R-:W-:Y:S01]  /*1f0f0*/  IMAD.MOV.U32 R109, RZ, RZ, R36 ;  /* 0x000000ffff6d7224 */ /* 0x000fe200078e0024 */
[----:B------:R-:W-:Y:S01]  /*1f100*/  F2FP.BF16.F32.PACK_AB R120, R38, R48 ;  /* 0x000000302678723e */ /* 0x000fe200000010ff */
[----:B------:R-:W-:Y:S01]  /*1f110*/  IMAD.MOV.U32 R128, RZ, RZ, R37 ;  /* 0x000000ffff807224 */ /* 0x000fe200078e0025 */
[----:B------:R-:W-:Y:S01]  /*1f120*/  LOP3.LUT R110, R110, 0xff, RZ, 0xc0, !PT ;  /* 0x000000ff6e6e7812 */ /* 0x000fe200078ec0ff */
[----:B------:R-:W-:Y:S03]  /*1f130*/  IMAD.MOV.U32 R134, RZ, RZ, R65 ;  /* 0x000000ffff867224 */ /* 0x000fe600078e0041 */
[----:B------:R-:W-:Y:S01]  /*1f140*/  MUFU.EX2 R127, R17 ;  /* 0x00000011007f7308 */ /* 0x000fe20000000800 */
[----:B------:R-:W-:Y:S02]  /*1f150*/  PRMT R121, R122, 0x7632, R121 ;  /* 0x000076327a797816 */ /* 0x000fe40000000079 */
[----:B------:R-:W-:Y:S02]  /*1f160*/  PRMT R124, R120, 0x7632, R124 ;  /* 0x00007632787c7816 */ /* 0x000fe4000000007c */
[----:B------:R-:W-:Y:S05]  /*1f170*/  F2FP.BF16.F32.PACK_AB R123, R105, R180 ;  /* 0x000000b4697b723e */ /* 0x000fea00000010ff */
[----:B------:R-:W-:Y:S01]  /*1f180*/  MUFU.EX2 R119, R18 ;  /* 0x0000001200777308 */ /* 0x000fe20000000800 */
[----:B----4-:R-:W-:Y:S02]  /*1f190*/  IMAD.MOV.U32 R197, RZ, RZ, R15 ;  /* 0x000000ffffc57224 */ /* 0x010fe400078e000f */
[----:B------:R-:W-:Y:S02]  /*1f1a0*/  IMAD.MOV.U32 R15, RZ, RZ, R57 ;  /* 0x000000ffff0f7224 */ /* 0x000fe400078e0039 */
[C---:B------:R-:W-:Y:S01]  /*1f1b0*/  FMUL.FTZ R57, R0.reuse, R113 ;  /* 0x0000007100397220 */ /* 0x040fe20000410000 */
[----:B------:R-:W-:Y:S02]  /*1f1c0*/  IMAD.MOV.U32 R196, RZ, RZ, R13 ;  /* 0x000000ffffc47224 */ /* 0x000fe400078e000d */
[----:B------:R-:W-:Y:S01]  /*1f1d0*/  FMUL.FTZ R13, R0, R133 ;  /* 0x00000085000d7220 */ /* 0x000fe20000410000 */
[----:B------:R-:W-:Y:S02]  /*1f1e0*/  IMAD.MOV.U32 R64, RZ, RZ, R15 ;  /* 0x000000ffff407224 */ /* 0x000fe400078e000f */
[----:B------:R-:W-:Y:S01]  /*1f1f0*/  FMUL.FTZ R15, R2, R135 ;  /* 0x00000087020f7220 */ /* 0x000fe20000410000 */
[----:B------:R-:W-:Y:S01]  /*1f200*/  FFMA.FTZ R4, R0, R9, R39 ;  /* 0x0000000900047223 */ /* 0x000fe20000010027 */
[----:B------:R-:W-:Y:S01]  /*1f210*/  LEA R198, P0, R198, R196, 0x1 ;  /* 0x000000c4c6c67211 */ /* 0x000fe200078008ff */
[----:B------:R4:W4:Y:S01]  /*1f220*/  LDL.S16 R39, [R1+0xf0] ;  /* 0x0000f00001277983 */ /* 0x0009220000100600 */
[----:B------:R-:W-:Y:S01]  /*1f230*/  FMUL.FTZ R9, R0, R137 ;  /* 0x0000008900097220 */ /* 0x000fe20000410000 */
[----:B------:R-:W-:Y:S01]  /*1f240*/  IMAD.MOV.U32 R137, RZ, RZ, R66 ;  /* 0x000000ffff897224 */ /* 0x000fe200078e0042 */
[----:B------:R-:W1:Y:S01]  /*1f250*/  MUFU.EX2 R0, R3 ;  /* 0x0000000300007308 */ /* 0x000e620000000800 */
[----:B------:R-:W-:Y:S01]  /*1f260*/  LEA.HI.X.SX32 R199, R6, R197, 0x1, P0 ;  /* 0x000000c506c77211 */ /* 0x000fe200000f0eff */
[----:B------:R-:W-:Y:S01]  /*1f270*/  IMAD.MOV.U32 R66, RZ, RZ, R34 ;  /* 0x000000ffff427224 */ /* 0x000fe200078e0022 */
[----:B------:R-:W-:Y:S01]  /*1f280*/  ISETP.LE.U32.AND P0, PT, R106, UR10, PT ;  /* 0x0000000a6a007c0c */ /* 0x000fe2000bf03070 */
[----:B------:R-:W-:Y:S02]  /*1f290*/  IMAD.MOV.U32 R34, RZ, RZ, R32 ;  /* 0x000000ffff227224 */ /* 0x000fe400078e0020 */
[----:B------:R-:W-:Y:S01]  /*1f2a0*/  FADD.FTZ R113, R35, R4 ;  /* 0x0000000423717221 */ /* 0x000fe20000010000 */
[----:B------:R-:W-:Y:S02]  /*1f2b0*/  IMAD.MOV.U32 R32, RZ, RZ, R58 ;  /* 0x000000ffff207224 */ /* 0x000fe400078e003a */
[----:B------:R-:W-:Y:S01]  /*1f2c0*/  FMUL.FTZ R58, R2, R114 ;  /* 0x00000072023a7220 */ /* 0x000fe20000410000 */
[----:B------:R-:W-:Y:S01]  /*1f2d0*/  IMAD.MOV.U32 R132, RZ, RZ, R64 ;  /* 0x000000ffff847224 */ /* 0x000fe200078e0040 */
[----:B------:R2:W-:Y:S01]  /*1f2e0*/  MUFU.EX2 R114, R16 ;  /* 0x0000001000727308 */ /* 0x0005e20000000800 */
[----:B------:R-:W-:Y:S02]  /*1f2f0*/  IMAD.MOV.U32 R64, RZ, RZ, R53 ;  /* 0x000000ffff407224 */ /* 0x000fe400078e0035 */
[----:B------:R-:W-:Y:S02]  /*1f300*/  IMAD.MOV.U32 R53, RZ, RZ, R52 ;  /* 0x000000ffff357224 */ /* 0x000fe400078e0034 */
[----:B------:R-:W-:Y:S02]  /*1f310*/  IMAD.MOV.U32 R52, RZ, RZ, R228 ;  /* 0x000000ffff347224 */ /* 0x000fe400078e00e4 */
        /* <DEDUP_REMOVED lines=11> */
[----:B--2---:R-:W-:Y:S01]  /*1f3d0*/  FMUL.FTZ R16, R0, R164 ;  /* 0x000000a400107220 */ /* 0x004fe20000410000 */
[C---:B------:R-:W-:Y:S01]  /*1f3e0*/  FFMA.FTZ R3, R2.reuse, R10, R48 ;  /* 0x0000000a02037223 */ /* 0x040fe20000010030 */
[----:B------:R-:W-:Y:S01]  /*1f3f0*/  FMUL.FTZ R10, R2, R138 ;  /* 0x0000008a020a7220 */ /* 0x000fe20000410000 */
[----:B------:R-:W-:Y:S01]  /*1f400*/  LOP3.LUT R2, R203, 0xffff, RZ, 0xc0, !PT ;  /* 0x0000ffffcb027812 */ /* 0x000fe200078ec0ff */
[----:B------:R-:W-:Y:S02]  /*1f410*/  IMAD.MOV.U32 R138, RZ, RZ, R33 ;  /* 0x000000ffff8a7224 */ /* 0x000fe400078e0021 */
[----:B------:R-:W-:Y:S01]  /*1f420*/  FADD.FTZ R115, R38, R3 ;  /* 0x0000000326737221 */ /* 0x000fe20000010000 */
[----:B------:R-:W-:Y:S01]  /*1f430*/  IMAD.MOV.U32 R135, RZ, RZ, R21 ;  /* 0x000000ffff877224 */ /* 0x000fe200078e0015 */
[----:B------:R-:W-:Y:S01]  /*1f440*/  SHF.R.U32.HI R228, RZ, 0x8, R2 ;  /* 0x00000008ffe47819 */ /* 0x000fe20000011602 */
[----:B------:R-:W-:Y:S01]  /*1f450*/  FMUL.FTZ R2, R5, UR4 ;  /* 0x0000000405027c20 */ /* 0x000fe20008410000 */
[----:B------:R-:W-:Y:S02]  /*1f460*/  IMAD.MOV.U32 R125, RZ, RZ, R32 ;  /* 0x000000ffff7d7224 */ /* 0x000fe400078e0020 */
[----:B------:R-:W-:Y:S01]  /*1f470*/  FMUL.FTZ R20, R0, R160 ;  /* 0x000000a000147220 */ /* 0x000fe20000410000 */
[----:B------:R-:W-:Y:S01]  /*1f480*/  LOP3.LUT R4, R228, 0xffff, RZ, 0xc0, !PT ;  /* 0x0000ffffe4047812 */ /* 0x000fe200078ec0ff */
[C---:B------:R-:W-:Y:S01]  /*1f490*/  FMUL.FTZ R21, R0.reuse, R161 ;  /* 0x000000a100157220 */ /* 0x040fe20000410000 */
[C---:B------:R-:W-:Y:S01]  /*1f4a0*/  FMUL.FTZ R32, R0.reuse, R156 ;  /* 0x0000009c00207220 */ /* 0x040fe20000410000 */
[----:B------:R-:W1:Y:S01]  /*1f4b0*/  MUFU.EX2 R2, R2 ;  /* 0x0000000200027308 */ /* 0x000e620000000800 */
        /* <DEDUP_REMOVED lines=13> */
[----:B------:R-:W2:Y:S01]  /*1f590*/  MUFU.EX2 R141, R239 ;  /* 0x000000ef008d7308 */ /* 0x000ea20000000800 */
[----:B------:R-:W-:Y:S01]  /*1f5a0*/  IMAD.MOV.U32 R164, RZ, RZ, R137 ;  /* 0x000000ffffa47224 */ /* 0x000fe200078e0089 */
[----:B------:R-:W-:Y:S01]  /*1f5b0*/  PRMT R160, R123, 0x7610, R160 ;  /* 0x000076107ba07816 */ /* 0x000fe200000000a0 */
[C---:B-1----:R-:W-:Y:S01]  /*1f5c0*/  FMUL.FTZ R18, R2.reuse, R166 ;  /* 0x000000a602127220 */ /* 0x042fe20000410000 */
[----:B------:R-:W-:Y:S02]  /*1f5d0*/  IMAD.MOV.U32 R166, RZ, RZ, R130 ;  /* 0x000000ffffa67224 */ /* 0x000fe400078e0082 */
[C---:B------:R-:W-:Y:S01]  /*1f5e0*/  FMUL.FTZ R19, R2.reuse, R167 ;  /* 0x000000a702137220 */ /* 0x040fe20000410000 */
[----:B------:R-:W-:Y:S02]  /*1f5f0*/  IMAD.MOV.U32 R130, RZ, RZ, R109 ;  /* 0x000000ffff827224 */ /* 0x000fe400078e006d */
[C---:B------:R-:W-:Y:S01]  /*1f600*/  FMUL.FTZ R35, R2.reuse, R159 ;  /* 0x0000009f02237220 */ /* 0x040fe20000410000 */
[----:B------:R-:W-:Y:S02]  /*1f610*/  IMAD.MOV.U32 R118, RZ, RZ, R117 ;  /* 0x000000ffff767224 */ /* 0x000fe400078e0075 */
[----:B------:R-:W-:Y:S01]  /*1f620*/  FMUL.FTZ R38, R2, R154 ;  /* 0x0000009a02267220 */ /* 0x000fe20000410000 */
[----:B------:R-:W-:Y:S04]  /*1f630*/  IMAD.WIDE.U32 R156, R246, -0x2daee0ad, RZ ;  /* 0xd2511f53f69c7825 */ /* 0x000fe800078e00ff */
[C---:B------:R-:W-:Y:S01]  /*1f640*/  FMUL.FTZ R50, R2.reuse, R150 ;  /* 0x0000009602327220 */ /* 0x040fe20000410000 */
        /* <DEDUP_REMOVED lines=18> */
[----:B------:R-:W-:Y:S01]  /*1f770*/  MUFU.EX2 R147, R172 ;  /* 0x000000ac00937308 */ /* 0x000fe20000000800 */
[----:B------:R-:W-:Y:S09]  /*1f780*/  LOP3.LUT R154, R128, 0xff, RZ, 0xc0, !PT ;  /* 0x000000ff809a7812 */ /* 0x000ff200078ec0ff */
[----:B------:R-:W-:Y:S10]  /*1f790*/  MUFU.EX2 R128, R236 ;  /* 0x000000ec00807308 */ /* 0x000ff40000000800 */
[----:B------:R-:W-:Y:S01]  /*1f7a0*/  MUFU.EX2 R150, R176 ;  /* 0x000000b000967308 */ /* 0x000fe20000000800 */
[C---:B---3--:R-:W-:Y:S01]  /*1f7b0*/  FFMA.FTZ R111, R0.reuse, R108, R104 ;  /* 0x0000006c006f7223 */ /* 0x048fe20000010068 */
[C---:B------:R-:W-:Y:S01]  /*1f7c0*/  F2FP.BF16.F32.PACK_AB R104, R231.reuse, R104 ;  /* 0x00000068e768723e */ /* 0x040fe200000010ff */
[----:B------:R-:W-:Y:S02]  /*1f7d0*/  IMAD.MOV.U32 R108, RZ, RZ, R52 ;  /* 0x000000ffff6c7224 */ /* 0x000fe400078e0034 */
[----:B------:R-:W-:Y:S01]  /*1f7e0*/  FMUL.FTZ R52, R0, R144 ;  /* 0x0000009000347220 */ /* 0x000fe20000410000 */
[----:B------:R-:W-:Y:S01]  /*1f7f0*/  FADD.FTZ R111, R231, R111 ;  /* 0x0000006fe76f7221 */ /* 0x000fe20000010000 */
[----:B------:R-:W-:Y:S01]  /*1f800*/  PRMT R3, R104, 0x7632, R3 ;  /* 0x0000763268037816 */ /* 0x000fe20000000003 */
[----:B------:R-:W-:Y:S02]  /*1f810*/  IMAD.MOV.U32 R131, RZ, RZ, R108 ;  /* 0x000000ffff837224 */ /* 0x000fe400078e006c */
[----:B------:R-:W-:Y:S01]  /*1f820*/  IMAD.WIDE.U32 R108, R244, -0x2daee0ad, RZ ;  /* 0xd2511f53f46c7825 */ /* 0x000fe200078e00ff */
[----:B------:R-:W-:Y:S03]  /*1f830*/  PRMT R107, R104, 0x5410, R3 ;  /* 0x00005410686b7816 */ /* 0x000fe60000000003 */
[----:B----4-:R-:W-:Y:S05]  /*1f840*/  @!P0 HFMA2.BF16_V2 R39, -RZ.H0_H0, RZ.H0_H0, -R104.H0_H0 ;  /* 0x200000ffff278231 */ /* 0x010fea0000340968 */
[----:B------:R1:W-:Y:S01]  /*1f850*/  @!P0 STL.S16 [R1+0xf0], R39 ;  /* 0x0000f02701008387 */ /* 0x0003e20000100600 */
[----:B------:R-:W-:Y:S03]  /*1f860*/  PRMT R6, R39, 0x7610, R6 ;  /* 0x0000761027067816 */ /* 0x000fe60000000006 */
[----:B------:R3:W4:Y:S01]  /*1f870*/  LDL.S16 R5, [R1+0xf8] ;  /* 0x0000f80001057983 */ /* 0x0007220000100600 */
[----:B------:R-:W-:Y:S02]  /*1f880*/  @!P0 PRMT R104, R6, 0x5410, RZ ;  /* 0x0000541006688816 */ /* 0x000fe400000000ff */
[----:B------:R-:W-:Y:S01]  /*1f890*/  ISETP.LE.U32.AND P0, PT, R4, UR10, PT ;  /* 0x0000000a04007c0c */ /* 0x000fe2000bf03070 */
[----:B------:R-:W2:Y:S01]  /*1f8a0*/  LDL.LU R6, [R1+0x144] ;  /* 0x0001440001067983 */ /* 0x000ea20000300800 */
[----:B------:R-:W-:Y:S01]  /*1f8b0*/  FMUL.FTZ R4, R0, R168 ;  /* 0x000000a800047220 */ /* 0x000fe20000410000 */
[----:B------:R-:W-:Y:S02]  /*1f8c0*/  IMAD.MOV.U32 R168, RZ, RZ, R116 ;  /* 0x000000ffffa87224 */ /* 0x000fe400078e0074 */
[----:B------:R3:W-:Y:S01]  /*1f8d0*/  STG.E.U16 desc[UR28][R196.64], R104 ;  /* 0x00000068c4007986 */ /* 0x0007e2000c10151c */
[----:B------:R-:W-:Y:S02]  /*1f8e0*/  IMAD.MOV.U32 R116, RZ, RZ, R66 ;  /* 0x000000ffff747224 */ /* 0x000fe400078e0042 */
[C---:B------:R-:W-:Y:S01]  /*1f8f0*/  FMUL.FTZ R66, R2.reuse, R142 ;  /* 0x0000008e02427220 */ /* 0x040fe20000410000 */
[C---:B-1----:R-:W-:Y:S01]  /*1f900*/  FMUL.FTZ R39, R2.reuse, R155 ;  /* 0x0000009b02277220 */ /* 0x042fe20000410000 */
[----:B----4-:R-:W-:Y:S02]  /*1f910*/  @!P6 HFMA2.BF16_V2 R5, -RZ.H0_H0, RZ.H0_H0, -R3.H0_H0 ;  /* 0x200000ffff05e231 */ /* 0x010fe40000340903 */
[C---:B--2---:R-:W-:Y:S03]  /*1f920*/  FFMA.FTZ R112, R2.reuse, R6, R201 ;  /* 0x0000000602707223 */ /* 0x044fe600000100c9 */
[----:B------:R1:W-:Y:S01]  /*1f930*/  @!P6 STL.S16 [R1+0xf8], R5 ;  /* 0x0000f8050100e387 */ /* 0x0003e20000100600 */
[----:B------:R-:W-:Y:S01]  /*1f940*/  PRMT R7, R5, 0x7610, R7 ;  /* 0x0000761005077816 */ /* 0x000fe20000000007 */
[C---:B------:R-:W-:Y:S01]  /*1f950*/  FMUL.FTZ R6, R2.reuse, R170 ;  /* 0x000000aa02067220 */ /* 0x040fe20000410000 */
[----:B------:R-:W-:Y:S01]  /*1f960*/  IMAD.MOV.U32 R170, RZ, RZ, R22 ;  /* 0x000000ffffaa7224 */ /* 0x000fe200078e0016 */
[----:B------:R2:W4:Y:S01]  /*1f970*/  LDL.S16 R126, [R1+0xf4] ;  /* 0x0000f400017e7983 */ /* 0x0005220000100600 */
[----:B------:R-:W-:Y:S01]  /*1f980*/  @!P6 PRMT R3, R7, 0x5410, RZ ;  /* 0x000054100703e816 */ /* 0x000fe200000000ff */
[----:B------:R-:W-:Y:S01]  /*1f990*/  FMUL.FTZ R7, R2, R171 ;  /* 0x000000ab02077220 */ /* 0x000fe20000410000 */
[----:B------:R-:W-:Y:S01]  /*1f9a0*/  ISETP.LE.U32.AND P6, PT, R110, UR10, PT ;  /* 0x0000000a6e007c0c */ /* 0x000fe2000bfc3070 */
[----:B------:R-:W-:Y:S01]  /*1f9b0*/  IMAD.MOV.U32 R171, RZ, RZ, R23 ;  /* 0x000000ffffab7224 */ /* 0x000fe200078e0017 */
[----:B------:R-:W-:Y:S01]  /*1f9c0*/  LOP3.LUT R155, R170, UR16, R109, 0x96, !PT ;  /* 0x00000010aa9b7c12 */ /* 0x000fe2000f8e966d */
[----:B------:R2:W-:Y:S01]  /*1f9d0*/  STG.E.U16 desc[UR28][R196.64+0x2], R3 ;  /* 0x00000203c4007986 */ /* 0x0005e2000c10151c */
[----:B------:R-:W-:Y:S01]  /*1f9e0*/  FADD.FTZ R109, R166, R113 ;  /* 0x00000071a66d7221 */ /* 0x000fe20000010000 */
[----:B------:R-:W-:Y:S02]  /*1f9f0*/  IMAD.MOV.U32 R171, RZ, RZ, R148 ;  /* 0x000000ffffab7224 */ /* 0x000fe400078e0094 */
[C---:B------:R-:W-:Y:S01]  /*1fa00*/  FMUL.FTZ R22, R2.reuse, R162 ;  /* 0x000000a202167220 */ /* 0x040fe20000410000 */
[----:B------:R-:W-:Y:S02]  /*1fa10*/  IMAD.MOV.U32 R148, RZ, RZ, R164 ;  /* 0x000000ffff947224 */ /* 0x000fe400078e00a4 */
[----:B------:R-:W-:Y:S01]  /*1fa20*/  FMUL.FTZ R23, R2, R163 ;  /* 0x000000a302177220 */ /* 0x000fe20000410000 */
[----:B------:R-:W-:Y:S01]  /*1fa30*/  LOP3.LUT R170, R108, UR15, R157, 0x96, !PT ;  /* 0x0000000f6caa7c12 */ /* 0x000fe2000f8e969d */
[----:B------:R-:W-:Y:S01]  /*1fa40*/  FADD.FTZ R112, R114, R112 ;  /* 0x0000007072707221 */ /* 0x000fe20000010000 */
[----:B------:R-:W-:Y:S01]  /*1fa50*/  SHF.R.U32.HI R108, RZ, 0x18, R195 ;  /* 0x00000018ff6c7819 */ /* 0x000fe200000116c3 */
[C---:B------:R-:W-:Y:S01]  /*1fa60*/  FADD.FTZ R109, R171.reuse, R109 ;  /* 0x0000006dab6d7221 */ /* 0x040fe20000010000 */
[----:B------:R-:W-:Y:S01]  /*1fa70*/  F2FP.BF16.F32.PACK_AB R142, R171, R166 ;  /* 0x000000a6ab8e723e */ /* 0x000fe200000010ff */
[----:B------:R-:W4:Y:S01]  /*1fa80*/  LDC R195, c[0x0][0x448] ;  /* 0x00011200ffc37b82 */ /* 0x000f220000000800 */
[----:B------:R-:W-:Y:S01]  /*1fa90*/  F2FP.BF16.F32.PACK_AB R145, R148, R149 ;  /* 0x000000959491723e */ /* 0x000fe200000010ff */
[----:B---3--:R-:W-:Y:S01]  /*1faa0*/  FADD.FTZ R104, R191, R109 ;  /* 0x0000006dbf687221 */ /* 0x008fe20000010000 */
[----:B------:R-:W-:Y:S01]  /*1fab0*/  PRMT R143, R142, 0x7632, R143 ;  /* 0x000076328e8f7816 */ /* 0x000fe2000000008f */
[----:B-1----:R-:W-:Y:S01]  /*1fac0*/  FMUL.FTZ R5, R0, R169 ;  /* 0x000000a900057220 */ /* 0x002fe20000410000 */
[----:B------:R-:W-:Y:S01]  /*1fad0*/  F2FP.BF16.F32.PACK_AB R0, R114, R201 ;  /* 0x000000c97200723e */ /* 0x000fe200000010ff */
[----:B------:R-:W-:Y:S01]  /*1fae0*/  IMAD.MOV.U32 R169, RZ, RZ, R129 ;  /* 0x000000ffffa97224 */ /* 0x000fe200078e0081 */
[----:B------:R-:W-:Y:S01]  /*1faf0*/  PRMT R114, R110, 0x5410, R108 ;  /* 0x000054106e727816 */ /* 0x000fe2000000006c */
[----:B------:R-:W-:Y:S02]  /*1fb00*/  IMAD.MOV.U32 R129, RZ, RZ, R34 ;  /* 0x000000ffff817224 */ /* 0x000fe400078e0022 */
[----:B------:R-:W-:Y:S01]  /*1fb10*/  FMUL.FTZ R34, R2, R158 ;  /* 0x0000009e02227220 */ /* 0x000fe20000410000 */
[----:B------:R-:W-:Y:S01]  /*1fb20*/  IMAD.MOV.U32 R164, RZ, RZ, R169 ;  /* 0x000000ffffa47224 */ /* 0x000fe200078e00a9 */
[----:B------:R-:W-:Y:S01]  /*1fb30*/  PRMT R2, R0, 0x7632, R2 ;  /* 0x0000763200027816 */ /* 0x000fe20000000002 */
[----:B------:R-:W-:Y:S01]  /*1fb40*/  IMAD.MOV.U32 R169, RZ, RZ, R168 ;  /* 0x000000ffffa97224 */ /* 0x000fe200078e00a8 */
[----:B------:R-:W-:Y:S01]  /*1fb50*/  PRMT R144, R145, 0x7632, R144 ;  /* 0x0000763291907816 */ /* 0x000fe20000000090 */
[----:B------:R-:W-:Y:S02]  /*1fb60*/  IMAD.MOV.U32 R168, RZ, RZ, R118 ;  /* 0x000000ffffa87224 */ /* 0x000fe400078e0076 */
[----:B------:R-:W-:Y:S01]  /*1fb70*/  IMAD.MOV.U32 R118, RZ, RZ, R131 ;  /* 0x000000ffff767224 */ /* 0x000fe200078e0083 */
[C---:B--2---:R-:W-:Y:S01]  /*1fb80*/  F2FP.BF16.F32.PACK_AB R3, R190.reuse, R191 ;  /* 0x000000bfbe03723e */ /* 0x044fe200000010ff */
[----:B------:R-:W-:Y:S02]  /*1fb90*/  IMAD.MOV.U32 R131, RZ, RZ, R130 ;  /* 0x000000ffff837224 */ /* 0x000fe400078e0082 */
[----:B------:R-:W-:Y:S01]  /*1fba0*/  FADD.FTZ R190, R190, R104 ;  /* 0x00000068bebe7221 */ /* 0x000fe20000010000 */
[----:B------:R-:W-:Y:S01]  /*1fbb0*/  IMAD.MOV.U32 R130, RZ, RZ, R134 ;  /* 0x000000ffff827224 */ /* 0x000fe200078e0086 */
[----:B------:R-:W-:Y:S01]  /*1fbc0*/  PRMT R161, R3, 0x7632, R161 ;  /* 0x0000763203a17816 */ /* 0x000fe200000000a1 */
[----:B------:R-:W-:Y:S01]  /*1fbd0*/  IMAD.MOV.U32 R134, RZ, RZ, R125 ;  /* 0x000000ffff867224 */ /* 0x000fe200078e007d */
[----:B------:R-:W-:Y:S01]  /*1fbe0*/  PRMT R125, R106, 0x5410, R229 ;  /* 0x000054106a7d7816 */ /* 0x000fe200000000e5 */
[----:B------:R-:W-:Y:S01]  /*1fbf0*/  IMAD.MOV.U32 R229, RZ, RZ, R164 ;  /* 0x000000ffffe57224 */ /* 0x000fe200078e00a4 */
[----:B------:R-:W-:Y:S01]  /*1fc00*/  PRMT R106, R0, 0x5410, R2 ;  /* 0x00005410006a7816 */ /* 0x000fe20000000002 */
[----:B------:R-:W-:Y:S02]  /*1fc10*/  IMAD.MOV.U32 R164, RZ, RZ, R116 ;  /* 0x000000ffffa47224 */ /* 0x000fe400078e0074 */
[----:B------:R-:W-:Y:S01]  /*1fc20*/  MUFU.EX2 R116, R173 ;  /* 0x000000ad00747308 */ /* 0x000fe20000000800 */
[----:B------:R-:W-:Y:S02]  /*1fc30*/  IMAD.MOV.U32 R246, RZ, RZ, R131 ;  /* 0x000000fffff67224 */ /* 0x000fe400078e0083 */
[----:B------:R-:W-:Y:S02]  /*1fc40*/  IMAD.MOV.U32 R131, RZ, RZ, R138 ;  /* 0x000000ffff837224 */ /* 0x000fe400078e008a */
[----:B------:R-:W-:Y:S02]  /*1fc50*/  IMAD.MOV.U32 R138, RZ, RZ, R117 ;  /* 0x000000ffff8a7224 */ /* 0x000fe400078e0075 */
[----:B------:R-:W-:Y:S02]  /*1fc60*/  IMAD.MOV.U32 R166, RZ, RZ, R168 ;  /* 0x000000ffffa67224 */ /* 0x000fe400078e00a8 */
[----:B------:R-:W-:Y:S02]  /*1fc70*/  IMAD.MOV.U32 R168, RZ, RZ, R134 ;  /* 0x000000ffffa87224 */ /* 0x000fe400078e0086 */
[----:B------:R1:W-:Y:S01]  /*1fc80*/  MUFU.EX2 R134, R235 ;  /* 0x000000eb00867308 */ /* 0x0003e20000000800 */
[----:B------:R-:W-:Y:S01]  /*1fc90*/  IMAD.MOV.U32 R167, RZ, RZ, R118 ;  /* 0x000000ffffa77224 */ /* 0x000fe200078e0076 */
[----:B------:R-:W-:Y:S01]  /*1fca0*/  LOP3.LUT R118, R200, 0xff, RZ, 0xc0, !PT ;  /* 0x000000ffc8767812 */ /* 0x000fe200078ec0ff */
[----:B------:R-:W-:Y:S02]  /*1fcb0*/  IMAD.MOV.U32 R171, RZ, RZ, R136 ;  /* 0x000000ffffab7224 */ /* 0x000fe400078e0088 */
[----:B------:R-:W-:Y:S02]  /*1fcc0*/  IMAD.MOV.U32 R201, RZ, RZ, R131 ;  /* 0x000000ffffc97224 */ /* 0x000fe400078e0083 */
[----:B------:R-:W-:Y:S03]  /*1fcd0*/  IMAD.MOV.U32 R163, RZ, RZ, R171 ;  /* 0x000000ffffa37224 */ /* 0x000fe600078e00ab */
[----:B------:R-:W-:Y:S01]  /*1fce0*/  MUFU.EX2 R136, R210 ;  /* 0x000000d200887308 */ /* 0x000fe20000000800 */
[----:B------:R-:W-:Y:S02]  /*1fcf0*/  IMAD.MOV.U32 R162, RZ, RZ, R138 ;  /* 0x000000ffffa27224 */ /* 0x000fe400078e008a */
[----:B------:R-:W-:Y:S07]  /*1fd00*/  IMAD.MOV.U32 R231, RZ, RZ, R201 ;  /* 0x000000ffffe77224 */ /* 0x000fee00078e00c9 */
[----:B------:R-:W-:Y:S01]  /*1fd10*/  MUFU.EX2 R138, R232 ;  /* 0x000000e8008a7308 */ /* 0x000fe20000000800 */
[----:B-1----:R-:W-:Y:S02]  /*1fd20*/  IMAD.MOV.U32 R235, RZ, RZ, R153 ;  /* 0x000000ffffeb7224 */ /* 0x002fe400078e0099 */
[----:B------:R-:W-:Y:S02]  /*1fd30*/  IMAD.MOV.U32 R235, RZ, RZ, R231 ;  /* 0x000000ffffeb7224 */ /* 0x000fe400078e00e7 */
[----:B----4-:R-:W-:Y:S05]  /*1fd40*/  @!P6 HFMA2.BF16_V2 R126, -RZ.H0_H0, RZ.H0_H0, -R0.H0_H0 ;  /* 0x200000ffff7ee231 */ /* 0x010fea0000340900 */
[----:B------:R1:W-:Y:S01]  /*1fd50*/  @!P6 STL.S16 [R1+0xf4], R126 ;  /* 0x0000f47e0100e387 */ /* 0x0003e20000100600 */
[----:B------:R-:W-:Y:S03]  /*1fd60*/  PRMT R146, R126, 0x7610, R146 ;  /* 0x000076107e927816 */ /* 0x000fe60000000092 */
[----:B------:R2:W3:Y:S01]  /*1fd70*/  LDL.S16 R113, [R1+0xec] ;  /* 0x0000ec0001717983 */ /* 0x0004e20000100600 */
[----:B------:R-:W-:Y:S02]  /*1fd80*/  @!P6 PRMT R0, R146, 0x5410, RZ ;  /* 0x000054109200e816 */ /* 0x000fe400000000ff */
[----:B------:R-:W-:Y:S01]  /*1fd90*/  ISETP.LE.U32.AND P6, PT, R108, UR10, PT ;  /* 0x0000000a6c007c0c */ /* 0x000fe2000bfc3070 */
[----:B------:R-:W-:Y:S01]  /*1fda0*/  FADD.FTZ R108, R149, R115 ;  /* 0x00000073956c7221 */ /* 0x000fe20000010000 */
[----:B------:R4:W-:Y:S01]  /*1fdb0*/  MUFU.EX2 R146, R174 ;  /* 0x000000ae00927308 */ /* 0x0009e20000000800 */
[----:B------:R2:W-:Y:S01]  /*1fdc0*/  STG.E.U16 desc[UR28][R198.64], R0 ;  /* 0x00000000c6007986 */ /* 0x0005e2000c10151c */
[----:B------:R-:W-:Y:S02]  /*1fdd0*/  IMAD.MOV.U32 R149, RZ, RZ, R164 ;  /* 0x000000ffff957224 */ /* 0x000fe400078e00a4 */
[----:B------:R-:W-:Y:S01]  /*1fde0*/  FADD.FTZ R110, R148, R108 ;  /* 0x0000006c946e7221 */ /* 0x000fe20000010000 */
[----:B------:R-:W-:Y:S01]  /*1fdf0*/  FADD.FTZ R108, R127, R111 ;  /* 0x0000006f7f6c7221 */ /* 0x000fe20000010000 */
[----:B------:R-:W-:Y:S01]  /*1fe00*/  IMAD.MOV.U32 R148, RZ, RZ, R129 ;  /* 0x000000ffff947224 */ /* 0x000fe200078e0081 */
[C---:B------:R-:W-:Y:S01]  /*1fe10*/  F2FP.BF16.F32.PACK_AB R127, R119.reuse, R127 ;  /* 0x0000007f777f723e */ /* 0x040fe200000010ff */
[----:B------:R-:W-:Y:S02]  /*1fe20*/  FADD.FTZ R104, R180, R110 ;  /* 0x0000006eb4687221 */ /* 0x000fe40000010000 */
[----:B------:R2:W-:Y:S01]  /*1fe30*/  MUFU.EX2 R129, R234 ;  /* 0x000000ea00817308 */ /* 0x0005e20000000800 */
[----:B------:R-:W-:Y:S01]  /*1fe40*/  FADD.FTZ R119, R119, R108 ;  /* 0x0000006c77777221 */ /* 0x000fe20000010000 */
[----:B------:R-:W-:Y:S01]  /*1fe50*/  FADD.FTZ R108, R141, R112 ;  /* 0x000000708d6c7221 */ /* 0x000fe20000010000 */
[----:B------:R-:W-:Y:S01]  /*1fe60*/  FADD.FTZ R117, R105, R104 ;  /* 0x0000006869757221 */ /* 0x000fe20000010000 */
[----:B------:R-:W-:Y:S01]  /*1fe70*/  PRMT R112, R118, 0x5410, R241 ;  /* 0x0000541076707816 */ /* 0x000fe200000000f1 */
[----:B------:R-:W-:Y:S01]  /*1fe80*/  IMAD.MOV.U32 R164, RZ, RZ, R135 ;  /* 0x000000ffffa47224 */ /* 0x000fe200078e0087 */
[--C-:B------:R-:W-:Y:S01]  /*1fe90*/  HSET2.LE.AND R105, R114, R221.reuse, PT ;  /* 0x000000dd72697233 */ /* 0x100fe20003803000 */
[----:B------:R-:W-:Y:S03]  /*1fea0*/  IMAD.MOV.U32 R135, RZ, RZ, R132 ;  /* 0x000000ffff877224 */ /* 0x000fe600078e0084 */
[----:B-1----:R1:W1:Y:S01]  /*1feb0*/  MUFU.EX2 R126, R238 ;  /* 0x000000ee007e7308 */ /* 0x0022620000000800 */
[--C-:B------:R-:W-:Y:S01]  /*1fec0*/  HSET2.LE.AND R112, R112, R221.reuse, PT ;  /* 0x000000dd70707233 */ /* 0x100fe20003803000 */
[----:B----4-:R-:W-:Y:S01]  /*1fed0*/  IMAD.MOV.U32 R174, RZ, RZ, R148 ;  /* 0x000000ffffae7224 */ /* 0x010fe200078e0094 */
[----:B------:R-:W-:Y:S01]  /*1fee0*/  PRMT R104, R122, 0x5410, R121 ;  /* 0x000054107a687816 */ /* 0x000fe20000000079 */
[----:B------:R-:W-:Y:S01]  /*1fef0*/  VIADD R180, R213, 0x9020 ;  /* 0x00009020d5b47836 */ /* 0x000fe20000000000 */
[----:B------:R-:W-:Y:S01]  /*1ff00*/  LOP3.LUT R105, R106, R105, RZ, 0xc0, !PT ;  /* 0x000000696a697212 */ /* 0x000fe200078ec0ff */
[----:B------:R-:W-:Y:S01]  /*1ff10*/  IMAD.MOV.U32 R244, RZ, RZ, R164 ;  /* 0x000000fffff47224 */ /* 0x000fe200078e00a4 */
[----:B------:R-:W-:Y:S03]  /*1ff20*/  LOP3.LUT R112, R104, R112, RZ, 0xc0, !PT ;  /* 0x0000007068707212 */ /* 0x000fe600078ec0ff */
[----:B------:R-:W-:Y:S01]  /*1ff30*/  MUFU.EX2 R132, R237 ;  /* 0x000000ed00847308 */ /* 0x000fe20000000800 */
[----:B--2---:R-:W-:Y:S01]  /*1ff40*/  IMAD.MOV.U32 R234, RZ, RZ, R152 ;  /* 0x000000ffffea7224 */ /* 0x004fe200078e0098 */
[--C-:B------:R-:W-:Y:S01]  /*1ff50*/  HSET2.LE.AND R104, R125, R221.reuse, PT ;  /* 0x000000dd7d687233 */ /* 0x100fe20003803000 */
[----:B------:R-:W-:Y:S01]  /*1ff60*/  IMAD.MOV.U32 R164, RZ, RZ, R168 ;  /* 0x000000ffffa47224 */ /* 0x000fe200078e00a8 */
[----:B------:R-:W-:Y:S01]  /*1ff70*/  PRMT R0, R120, 0x5410, R124 ;  /* 0x0000541078007816 */ /* 0x000fe2000000007c */
[----:B------:R-:W-:Y:S01]  /*1ff80*/  IMAD.MOV.U32 R168, RZ, RZ, R137 ;  /* 0x000000ffffa87224 */ /* 0x000fe200078e0089 */
[----:B------:R-:W-:Y:S02]  /*1ff90*/  PRMT R106, R154, 0x5410, R246 ;  /* 0x000054109a6a7816 */ /* 0x000fe400000000f6 */
[----:B------:R-:W-:Y:S01]  /*1ffa0*/  PRMT R139, R127, 0x7632, R139 ;  /* 0x000076327f8b7816 */ /* 0x000fe2000000008b */
[----:B-1----:R-:W-:Y:S01]  /*1ffb0*/  IMAD.MOV.U32 R238, RZ, RZ, R169 ;  /* 0x000000ffffee7224 */ /* 0x002fe200078e00a9 */
[C---:B------:R-:W-:Y:S01]  /*1ffc0*/  F2FP.BF16.F32.PACK_AB R141, R126.reuse, R141 ;  /* 0x0000008d7e8d723e */ /* 0x040fe200000010ff */
[--C-:B------:R-:W-:Y:S01]  /*1ffd0*/  FADD.FTZ R126, R126, R108.reuse ;  /* 0x0000006c7e7e7221 */ /* 0x100fe20000010000 */
[----:B------:R-:W-:Y:S01]  /*1ffe0*/  PRMT R108, R200, 0x7632, R108 ;  /* 0x00007632c86c7816 */ /* 0x000fe2000000006c */
[----:B------:R-:W-:Y:S01]  /*1fff0*/  IMAD.MOV.U32 R169, RZ, RZ, R130 ;  /* 0x000000ffffa97224 */ /* 0x000fe200078e0082 */
[----:B------:R-:W-:Y:S01]  /*20000*/  SHF.R.U32.HI R200, RZ, 0x18, R200 ;  /* 0x00000018ffc87819 */ /* 0x000fe200000116c8 */
[----:B------:R-:W-:Y:S01]  /*20010*/  MUFU.EX2 R115, R175 ;  /* 0x000000af00737308 */ /* 0x000fe20000000800 */
[----:B------:R-:W-:Y:S01]  /*20020*/  LOP3.LUT R130, R108, 0xff, RZ, 0xc0, !PT ;  /* 0x000000ff6c827812 */ /* 0x000fe200078ec0ff */
[----:B------:R-:W-:Y:S01]  /*20030*/  IMAD.MOV.U32 R171, RZ, RZ, R169 ;  /* 0x000000ffffab7224 */ /* 0x000fe200078e00a9 */
[----:B------:R-:W-:Y:S01]  /*20040*/  LOP3.LUT R104, R107, R104, RZ, 0xc0, !PT ;  /* 0x000000686b687212 */ /* 0x000fe200078ec0ff */
[----:B------:R-:W-:Y:S01]  /*20050*/  IMAD.MOV.U32 R169, RZ, RZ, R133 ;  /* 0x000000ffffa97224 */ /* 0x000fe200078e0085 */
[--C-:B------:R-:W-:Y:S01]  /*20060*/  HSET2.LE.AND R106, R106, R221.reuse, PT ;  /* 0x000000dd6a6a7233 */ /* 0x100fe20003803000 */
[----:B------:R-:W-:Y:S01]  /*20070*/  IMAD.MOV.U32 R239, RZ, RZ, R168 ;  /* 0x000000ffffef7224 */ /* 0x000fe200078e00a8 */
[----:B------:R-:W-:Y:S03]  /*20080*/  PRMT R107, R166, 0x5410, R167 ;  /* 0x00005410a66b7816 */ /* 0x000fe600000000a7 */
[----:B------:R-:W-:Y:S01]  /*20090*/  MUFU.EX2 R148, R177 ;  /* 0x000000b100947308 */ /* 0x000fe20000000800 */
[----:B------:R-:W-:Y:S02]  /*200a0*/  PRMT R140, R141, 0x7632, R140 ;  /* 0x000076328d8c7816 */ /* 0x000fe4000000008c */
[----:B------:R-:W-:Y:S02]  /*200b0*/  LOP3.LUT R107, R107, 0xff00ff, RZ, 0xc0, !PT ;  /* 0x00ff00ff6b6b7812 */ /* 0x000fe400078ec0ff */
[----:B------:R-:W-:Y:S01]  /*200c0*/  LOP3.LUT R158, R149, 0xff, RZ, 0xc0, !PT ;  /* 0x000000ff959e7812 */ /* 0x000fe200078ec0ff */
[----:B------:R-:W-:Y:S01]  /*200d0*/  IMAD.MOV.U32 R149, RZ, RZ, R135 ;  /* 0x000000ffff957224 */ /* 0x000fe200078e0087 */
[----:B------:R-:W-:Y:S03]  /*200e0*/  PRMT R125, R238, 0x5410, R229 ;  /* 0x00005410ee7d7816 */ /* 0x000fe600000000e5 */
[----:B------:R-:W-:Y:S01]  /*200f0*/  MUFU.EX2 R135, R207 ;  /* 0x000000cf00877308 */ /* 0x000fe20000000800 */
[--C-:B------:R-:W-:Y:S01]  /*20100*/  HSET2.LE.AND R107, R107, R221.reuse, PT ;  /* 0x000000dd6b6b7233 */ /* 0x100fe20003803000 */
[----:B------:R-:W-:Y:S01]  /*20110*/  IMAD.MOV.U32 R159, RZ, RZ, R149 ;  /* 0x000000ffff9f7224 */ /* 0x000fe200078e0095 */
[----:B------:R-:W-:Y:S02]  /*20120*/  PRMT R114, R158, 0x5410, R174 ;  /* 0x000054109e727816 */ /* 0x000fe400000000ae */
[----:B------:R-:W-:Y:S01]  /*20130*/  LOP3.LUT R125, R125, 0xff00ff, RZ, 0xc0, !PT ;  /* 0x00ff00ff7d7d7812 */ /* 0x000fe200078ec0ff */
[----:B------:R-:W-:Y:S02]  /*20140*/  IMAD.MOV.U32 R201, RZ, RZ, R159 ;  /* 0x000000ffffc97224 */ /* 0x000fe400078e009f */
[--C-:B------:R-:W-:Y:S02]  /*20150*/  HSET2.LE.AND R114, R114, R221.reuse, PT ;  /* 0x000000dd72727233 */ /* 0x100fe40003803000 */
[----:B------:R-:W1:Y:S10]  /*20160*/  MUFU.EX2 R137, R227 ;  /* 0x000000e300897308 */ /* 0x000e740000000800 */
[----:B------:R-:W-:Y:S01]  /*20170*/  MUFU.EX2 R149, R184 ;  /* 0x000000b800957308 */ /* 0x000fe20000000800 */
[----:B-1----:R-:W-:Y:S01]  /*20180*/  F2FP.BF16.F32.PACK_AB R165, R138, R137 ;  /* 0x000000898aa5723e */ /* 0x002fe200000010ff */
[----:B---3--:R-:W-:Y:S05]  /*20190*/  @!P6 HFMA2.BF16_V2 R113, -RZ.H0_H0, RZ.H0_H0, -R2.H0_H0 ;  /* 0x200000ffff71e231 */ /* 0x008fea0000340902 */
[----:B------:R1:W-:Y:S01]  /*201a0*/  @!P6 STL.S16 [R1+0xec], R113 ;  /* 0x0000ec710100e387 */ /* 0x0003e20000100600 */
[----:B------:R-:W-:Y:S03]  /*201b0*/  PRMT R111, R113, 0x7610, R111 ;  /* 0x00007610716f7816 */ /* 0x000fe6000000006f */
[----:B------:R-:W2:Y:S01]  /*201c0*/  LDL R151, [R1+0x150] ;  /* 0x0001500001977983 */ /* 0x000ea20000100800 */
[----:B------:R-:W-:Y:S03]  /*201d0*/  @!P6 PRMT R2, R111, 0x5410, RZ ;  /* 0x000054106f02e816 */ /* 0x000fe600000000ff */
[----:B------:R3:W4:Y:S04]  /*201e0*/  LDL.S16 R153, [R1+0x108] ;  /* 0x0001080001997983 */ /* 0x0007280000100600 */
[----:B------:R3:W3:Y:S04]  /*201f0*/  LDL.S16 R157, [R1+0x120] ;  /* 0x00012000019d7983 */ /* 0x0006e80000100600 */
[----:B------:R2:W3:Y:S04]  /*20200*/  LDL.S16 R152, [R1+0x11c] ;  /* 0x00011c0001987983 */ /* 0x0004e80000100600 */
[----:B------:R-:W1:Y:S02]  /*20210*/  LDSM.16.MT88.4 R108, [R213+0x9000] ;  /* 0x00900000d56c783b */ /* 0x000e640000004200 */
[----:B-1----:R-:W-:Y:S06]  /*20220*/  PRMT R113, R130, 0x5410, R200 ;  /* 0x0000541082717816 */ /* 0x002fec00000000c8 */
[----:B------:R1:W-:Y:S01]  /*20230*/  STG.E.U16 desc[UR28][R198.64+0x2], R2 ;  /* 0x00000202c6007986 */ /* 0x0003e2000c10151c */
[--C-:B------:R-:W-:Y:S05]  /*20240*/  HSET2.LE.AND R113, R113, R221.reuse, PT ;  /* 0x000000dd71717233 */ /* 0x100fea0003803000 */
[----:B------:R-:W-:Y:S01]  /*20250*/  LOP3.LUT R113, R0, R113, RZ, 0xc0, !PT ;  /* 0x0000007100717212 */ /* 0x000fe200078ec0ff */
[----:B------:R-:W-:Y:S01]  /*20260*/  FADD.FTZ R0, R134, R119 ;  /* 0x0000007786007221 */ /* 0x000fe20000010000 */
[C---:B------:R-:W-:Y:S03]  /*20270*/  F2FP.BF16.F32.PACK_AB R134, R129.reuse, R134 ;  /* 0x000000868186723e */ /* 0x040fe600000010ff */
[----:B------:R-:W-:Y:S01]  /*20280*/  FADD.FTZ R119, R129, R0 ;  /* 0x0000000081777221 */ /* 0x000fe20000010000 */
[----:B------:R-:W-:Y:S01]  /*20290*/  PRMT R0, R127, 0x5410, R139 ;  /* 0x000054107f007816 */ /* 0x000fe2000000008b */
[----:B------:R-:W-:Y:S03]  /*202a0*/  MUFU.EX2 R129, R206 ;  /* 0x000000ce00817308 */ /* 0x000fe60000000800 */
[----:B------:R-:W-:Y:S01]  /*202b0*/  LOP3.LUT R106, R0, R106, RZ, 0xc0, !PT ;  /* 0x0000006a006a7212 */ /* 0x000fe200078ec0ff */
[----:B------:R-:W-:Y:S01]  /*202c0*/  FADD.FTZ R0, R132, R126 ;  /* 0x0000007e84007221 */ /* 0x000fe20000010000 */
[C---:B------:R-:W-:Y:S03]  /*202d0*/  F2FP.BF16.F32.PACK_AB R132, R128.reuse, R132 ;  /* 0x000000848084723e */ /* 0x040fe600000010ff */
[----:B------:R-:W-:Y:S01]  /*202e0*/  FADD.FTZ R128, R128, R0 ;  /* 0x0000000080807221 */ /* 0x000fe20000010000 */
[----:B------:R-:W-:Y:S01]  /*202f0*/  PRMT R0, R141, 0x5410, R140 ;  /* 0x000054108d007816 */ /* 0x000fe2000000008c */
[----:B-1----:R-:W-:Y:S03]  /*20300*/  FADD.FTZ R2, R147, R117 ;  /* 0x0000007593027221 */ /* 0x002fe60000010000 */
[----:B------:R-:W-:Y:S01]  /*20310*/  LOP3.LUT R107, R0, R107, RZ, 0xc0, !PT ;  /* 0x0000006b006b7212 */ /* 0x000fe200078ec0ff */
[----:B------:R-:W-:Y:S01]  /*20320*/  FADD.FTZ R0, R146, R190 ;  /* 0x000000be92007221 */ /* 0x000fe20000010000 */
[C---:B------:R-:W-:Y:S01]  /*20330*/  F2FP.BF16.F32.PACK_AB R147, R116.reuse, R147 ;  /* 0x000000937493723e */ /* 0x040fe200000010ff */
[----:B------:R-:W-:Y:S01]  /*20340*/  FADD.FTZ R117, R116, R2 ;  /* 0x0000000274757221 */ /* 0x000fe20000010000 */
[----:B------:R-:W-:Y:S01]  /*20350*/  F2FP.BF16.F32.PACK_AB R146, R115, R146 ;  /* 0x000000927392723e */ /* 0x000fe200000010ff */
[----:B------:R1:W-:Y:S01]  /*20360*/  MUFU.EX2 R2, R179 ;  /* 0x000000b300027308 */ /* 0x0003e20000000800 */
[----:B------:R-:W-:Y:S04]  /*20370*/  IMAD.WIDE R198, R195, 0x70, R198 ;  /* 0x00000070c3c67825 */ /* 0x000fe800078e02c6 */
[----:B------:R-:W-:Y:S01]  /*20380*/  FADD.FTZ R117, R150, R117 ;  /* 0x0000007596757221 */ /* 0x000fe20000010000 */
[-C--:B------:R-:W-:Y:S01]  /*20390*/  HMMA.16816.F32.BF16 R4, R104, R108.reuse, R4 ;  /* 0x0000006c6804723c */ /* 0x080fe20000041804 */
[----:B------:R-:W-:Y:S03]  /*203a0*/  IMAD.U32 R190, RZ, RZ, UR20 ;  /* 0x00000014ffbe7e24 */ /* 0x000fe6000f8e00ff */
[----:B------:R-:W1:Y:S01]  /*203b0*/  MUFU.EX2 R116, R205 ;  /* 0x000000cd00747308 */ /* 0x000e620000000800 */
[----:B------:R-:W-:Y:S01]  /*203c0*/  FADD.FTZ R126, R115, R0 ;  /* 0x00000000737e7221 */ /* 0x000fe20000010000 */
[----:B------:R-:W-:Y:S02]  /*203d0*/  LEA R190, P6, R190, R198, 0x1 ;  /* 0x000000c6bebe7211 */ /* 0x000fe400078c08ff */
[----:B------:R-:W-:Y:S02]  /*203e0*/  PRMT R0, R142, 0x5410, R143 ;  /* 0x000054108e007816 */ /* 0x000fe4000000008f */
[----:B------:R-:W-:Y:S04]  /*203f0*/  HSET2.LE.AND R115, R125, R221, PT ;  /* 0x000000dd7d737233 */ /* 0x000fe80003803000 */
[----:B------:R-:W-:Y:S01]  /*20400*/  MUFU.EX2 R125, R183 ;  /* 0x000000b7007d7308 */ /* 0x000fe20000000800 */
[----:B-1----:R1:W3:Y:S01]  /*20410*/  LDL.S16 R179, [R1+0x10c] ;  /* 0x00010c0001b37983 */ /* 0x0022e20000100600 */
[----:B------:R-:W-:Y:S02]  /*20420*/  LOP3.LUT R114, R0, R114, RZ, 0xc0, !PT ;  /* 0x0000007200727212 */ /* 0x000fe400078ec0ff */
[----:B------:R-:W-:Y:S04]  /*20430*/  PRMT R0, R145, 0x5410, R144 ;  /* 0x0000541091007816 */ /* 0x000fe80000000090 */
[----:B------:R-:W-:Y:S01]  /*20440*/  LOP3.LUT R115, R0, R115, RZ, 0xc0, !PT ;  /* 0x0000007300737212 */ /* 0x000fe200078ec0ff */
[----:B------:R-:W-:Y:S01]  /*20450*/  FADD.FTZ R0, R135, R119 ;  /* 0x0000007787007221 */ /* 0x000fe20000010000 */
[C---:B------:R-:W-:Y:S03]  /*20460*/  F2FP.BF16.F32.PACK_AB R135, R116.reuse, R135 ;  /* 0x000000877487723e */ /* 0x040fe600000010ff */
[----:B------:R-:W-:Y:S01]  /*20470*/  FADD.FTZ R119, R116, R0 ;  /* 0x0000000074777221 */ /* 0x000fe20000010000 */
[----:B------:R-:W-:Y:S01]  /*20480*/  FADD.FTZ R116, R136, R128 ;  /* 0x0000008088747221 */ /* 0x000fe20000010000 */
[----:B------:R-:W1:Y:S01]  /*20490*/  MUFU.EX2 R0, R178 ;  /* 0x000000b200007308 */ /* 0x000e620000000800 */
[C---:B------:R-:W-:Y:S04]  /*204a0*/  HMMA.16816.F32.BF16 R8, R112.reuse, R108, R8 ;  /* 0x0000006c7008723c */ /* 0x040fe80000041808 */
[C---:B------:R-:W-:Y:S01]  /*204b0*/  FADD.FTZ R128, R129.reuse, R116 ;  /* 0x0000007481807221 */ /* 0x040fe20000010000 */
[--C-:B------:R-:W-:Y:S01]  /*204c0*/  FADD.FTZ R116, R148, R126.reuse ;  /* 0x0000007e94747221 */ /* 0x100fe20000010000 */
[----:B------:R-:W-:Y:S02]  /*204d0*/  PRMT R126, R242, 0x7632, R126 ;  /* 0x00007632f27e7816 */ /* 0x000fe4000000007e */
[-C--:B------:R-:W-:Y:S03]  /*204e0*/  HMMA.16816.F32.BF16 R12, R112, R110.reuse, R12 ;  /* 0x0000006e700c723c */ /* 0x080fe6000004180c */
[----:B------:R-:W-:Y:S01]  /*204f0*/  LOP3.LUT R126, R126, 0xff, RZ, 0xc0, !PT ;  /* 0x000000ff7e7e7812 */ /* 0x000fe200078ec0ff */
[C---:B------:R-:W-:Y:S01]  /*20500*/  FADD.FTZ R131, R2.reuse, R116 ;  /* 0x0000007402837221 */ /* 0x040fe20000010000 */
[----:B------:R-:W-:Y:S02]  /*20510*/  F2FP.BF16.F32.PACK_AB R148, R2, R148 ;  /* 0x000000940294723e */ /* 0x000fe400000010ff */
[----:B------:R-:W-:Y:S01]  /*20520*/  F2FP.BF16.F32.PACK_AB R136, R129, R136 ;  /* 0x000000888188723e */ /* 0x000fe200000010ff */
[C---:B-1----:R-:W-:Y:S01]  /*20530*/  FADD.FTZ R133, R0.reuse, R117 ;  /* 0x0000007500857221 */ /* 0x042fe20000010000 */
[----:B------:R-:W-:Y:S01]  /*20540*/  F2FP.BF16.F32.PACK_AB R150, R0, R150 ;  /* 0x000000960096723e */ /* 0x000fe200000010ff */
[----:B------:R-:W-:Y:S01]  /*20550*/  IMAD.U32 R0, RZ, RZ, UR20 ;  /* 0x00000014ff007e24 */ /* 0x000fe2000f8e00ff */
[C---:B------:R-:W-:Y:S01]  /*20560*/  HMMA.16816.F32.BF16 R16, R104.reuse, R110, R16 ;  /* 0x0000006e6810723c */ /* 0x040fe20000041810 */
[----:B------:R-:W1:Y:S03]  /*20570*/  MUFU.EX2 R129, R204 ;  /* 0x000000cc00817308 */ /* 0x000e660000000800 */
[----:B------:R-:W-:Y:S01]  /*20580*/  LEA.HI.X.SX32 R191, R0, R199, 0x1, P6 ;  /* 0x000000c700bf7211 */ /* 0x000fe200030f0eff */
[----:B------:R-:W-:Y:S01]  /*20590*/  FADD.FTZ R0, R137, R119 ;  /* 0x0000007789007221 */ /* 0x000fe20000010000 */
[----:B------:R-:W-:Y:S05]  /*205a0*/  ISETP.LE.U32.AND P6, PT, R126, UR10, PT ;  /* 0x0000000a7e007c0c */ /* 0x000fea000bfc3070 */
[----:B------:R-:W1:Y:S01]  /*205b0*/  MUFU.EX2 R137, R230 ;  /* 0x000000e600897308 */ /* 0x000e620000000800 */
[----:B------:R-:W-:Y:S09]  /*205c0*/  FADD.FTZ R138, R138, R0 ;  /* 0x000000008a8a7221 */ /* 0x000ff20000010000 */
[----:B------:R-:W-:Y:S01]  /*205d0*/  MUFU.EX2 R0, R182 ;  /* 0x000000b600007308 */ /* 0x000fe20000000800 */
[----:B--2---:R-:W-:Y:S09]  /*205e0*/  @P1 VIADD R180, R151, 0xffffffe0 ;  /* 0xffffffe097b41836 */ /* 0x004ff20000000000 */
[----:B------:R2:W1:Y:S01]  /*205f0*/  MUFU.EX2 R151, R181 ;  /* 0x000000b500977308 */ /* 0x0004620000000800 */
[----:B----4-:R-:W-:Y:S01]  /*20600*/  @!P6 HFMA2.BF16_V2 R153, -RZ.H0_H0, RZ.H0_H0, -R123.H0_H0 ;  /* 0x200000ffff99e231 */ /* 0x010fe2000034097b */
[----:B------:R-:W4:Y:S04]  /*20610*/  LDSM.16.MT88.4 R108, [R180] ;  /* 0x00000000b46c783b */ /* 0x000f280000004200 */
[----:B------:R-:W-:Y:S01]  /*20620*/  PRMT R178, R153, 0x7610, R178 ;  /* 0x0000761099b27816 */ /* 0x000fe200000000b2 */
[----:B---3--:R-:W-:Y:S03]  /*20630*/  @!P3 HFMA2.BF16_V2 R152, -RZ.H0_H0, RZ.H0_H0, -R121.H0_H0 ;  /* 0x200000ffff98b231 */ /* 0x008fe60000340979 */
[----:B------:R-:W-:Y:S01]  /*20640*/  @!P6 PRMT R160, R178, 0x5410, RZ ;  /* 0x00005410b2a0e816 */ /* 0x000fe200000000ff */
[-C--:B----4-:R-:W-:Y:S08]  /*20650*/  HMMA.16816.F32.BF16 R20, R104, R108.reuse, R20 ;  /* 0x0000006c6814723c */ /* 0x090ff00000041814 */
[C---:B------:R-:W-:Y:S08]  /*20660*/  HMMA.16816.F32.BF16 R24, R112.reuse, R108, R24 ;  /* 0x0000006c7018723c */ /* 0x040ff00000041818 */
[-C--:B------:R-:W-:Y:S08]  /*20670*/  HMMA.16816.F32.BF16 R28, R112, R110.reuse, R28 ;  /* 0x0000006e701c723c */ /* 0x080ff0000004181c */
[C---:B------:R-:W-:Y:S04]  /*20680*/  HMMA.16816.F32.BF16 R32, R104.reuse, R110, R32 ;  /* 0x0000006e6820723c */ /* 0x040fe80000041820 */
[----:B------:R-:W-:Y:S05]  /*20690*/  @!P2 HFMA2.BF16_V2 R179, -RZ.H0_H0, RZ.H0_H0, -R3.H1_H1 ;  /* 0x200000ffffb3a231 */ /* 0x000fea0000360903 */
[----:B------:R3:W-:Y:S01]  /*206a0*/  @!P2 STL.S16 [R1+0x10c], R179 ;  /* 0x00010cb30100a387 */ /* 0x0007e20000100600 */
[----:B------:R-:W-:Y:S03]  /*206b0*/  PRMT R2, R179, 0x7610, R2 ;  /* 0x00007610b3027816 */ /* 0x000fe60000000002 */
[----:B--2---:R2:W4:Y:S01]  /*206c0*/  LDL.S16 R181, [R1+0x110] ;  /* 0x0001100001b57983 */ /* 0x0045220000100600 */
[----:B------:R-:W-:Y:S01]  /*206d0*/  @!P2 PRMT R161, R2, 0x5410, RZ ;  /* 0x0000541002a1a816 */ /* 0x000fe200000000ff */
[----:B-1----:R-:W-:Y:S01]  /*206e0*/  FADD.FTZ R2, R129, R128 ;  /* 0x0000008081027221 */ /* 0x002fe20000010000 */
[----:B------:R-:W-:Y:S01]  /*206f0*/  ISETP.LE.U32.AND P2, PT, R118, UR10, PT ;  /* 0x0000000a76007c0c */ /* 0x000fe2000bf43070 */
[----:B------:R1:W-:Y:S01]  /*20700*/  @!P6 STL.S16 [R1+0x108], R153 ;  /* 0x000108990100e387 */ /* 0x0003e20000100600 */
[----:B------:R-:W-:Y:S02]  /*20710*/  ISETP.LE.U32.AND P6, PT, R130, UR10, PT ;  /* 0x0000000a82007c0c */ /* 0x000fe4000bfc3070 */
[C---:B------:R-:W-:Y:S01]  /*20720*/  F2FP.BF16.F32.PACK_AB R128, R137.reuse, R129 ;  /* 0x000000818980723e */ /* 0x040fe200000010ff */
[----:B------:R2:W2:Y:S01]  /*20730*/  LDL.S16 R178, [R1+0x118] ;  /* 0x0001180001b27983 */ /* 0x0004a20000100600 */
[--C-:B------:R-:W-:Y:S01]  /*20740*/  FADD.FTZ R137, R137, R2.reuse ;  /* 0x0000000289897221 */ /* 0x100fe20000010000 */
[----:B------:R-:W-:Y:S01]  /*20750*/  PRMT R2, R152, 0x7610, R2 ;  /* 0x0000761098027816 */ /* 0x000fe20000000002 */
[----:B------:R-:W-:Y:S01]  /*20760*/  MUFU.EX2 R129, R187 ;  /* 0x000000bb00817308 */ /* 0x000fe20000000800 */
[----:B------:R-:W1:Y:S02]  /*20770*/  LDSM.16.MT88.4 R116, [R213+0xa000] ;  /* 0x00a00000d574783b */ /* 0x000e640000004200 */
[----:B------:R-:W-:Y:S02]  /*20780*/  @!P3 PRMT R121, R2, 0x5410, RZ ;  /* 0x000054100279b816 */ /* 0x000fe400000000ff */
[----:B------:R-:W-:Y:S05]  /*20790*/  @!P2 HFMA2.BF16_V2 R157, -RZ.H0_H0, RZ.H0_H0, -R122.H0_H0 ;  /* 0x200000ffff9da231 */ /* 0x000fea000034097a */
[----:B------:R-:W-:Y:S01]  /*207a0*/  MUFU.EX2 R2, R186 ;  /* 0x000000ba00027308 */ /* 0x000fe20000000800 */
[----:B------:R-:W-:Y:S01]  /*207b0*/  STG.E.U16 desc[UR28][R198.64+0x2], R121 ;  /* 0x00000279c6007986 */ /* 0x000fe2000c10151c */
[----:B------:R-:W-:Y:S03]  /*207c0*/  PRMT R108, R157, 0x7610, R108 ;  /* 0x000076109d6c7816 */ /* 0x000fe6000000006c */
[----:B---3--:R3:W3:Y:S01]  /*207d0*/  LDL.S16 R179, [R1+0x114] ;  /* 0x0001140001b37983 */ /* 0x0086e20000100600 */
[----:B------:R-:W-:Y:S04]  /*207e0*/  @!P2 PRMT R122, R108, 0x5410, RZ ;  /* 0x000054106c7aa816 */ /* 0x000fe800000000ff */
[----:B------:R-:W-:Y:S01]  /*207f0*/  MUFU.EX2 R186, R189 ;  /* 0x000000bd00ba7308 */ /* 0x000fe20000000800 */
[----:B------:R-:W1:Y:S09]  /*20800*/  LDSM.16.MT88.4 R108, [R180+0x1000] ;  /* 0x00100000b46c783b */ /* 0x000e720000004200 */
[----:B-1----:R-:W-:Y:S01]  /*20810*/  MUFU.EX2 R153, R188 ;  /* 0x000000bc00997308 */ /* 0x002fe20000000800 */
[----:B------:R1:W-:Y:S01]  /*20820*/  @!P2 STL.S16 [R1+0x120], R157 ;  /* 0x0001209d0100a387 */ /* 0x0003e20000100600 */
[----:B------:R-:W-:Y:S03]  /*20830*/  ISETP.LE.U32.AND P2, PT, R200, UR10, PT ;  /* 0x0000000ac8007c0c */ /* 0x000fe6000bf43070 */
[----:B------:R1:W-:Y:S01]  /*20840*/  @!P3 STL.S16 [R1+0x11c], R152 ;  /* 0x00011c980100b387 */ /* 0x0003e20000100600 */
[----:B------:R-:W-:Y:S03]  /*20850*/  ISETP.LE.U32.AND P3, PT, R154, UR10, PT ;  /* 0x0000000a9a007c0c */ /* 0x000fe6000bf63070 */
[----:B------:R-:W-:Y:S01]  /*20860*/  STG.E.U16 desc[UR28][R198.64], R122 ;  /* 0x0000007ac6007986 */ /* 0x000fe2000c10151c */
[-C--:B------:R-:W-:Y:S08]  /*20870*/  HMMA.16816.F32.BF16 R36, R104, R116.reuse, R36 ;  /* 0x000000746824723c */ /* 0x080ff00000041824 */
[C---:B------:R-:W-:Y:S01]  /*20880*/  HMMA.16816.F32.BF16 R40, R112.reuse, R116, R40 ;  /* 0x000000747028723c */ /* 0x040fe20000041828 */
[----:B-1----:R1:W3:Y:S03]  /*20890*/  LDL.S16 R157, [R1+0xfc] ;  /* 0x0000fc00019d7983 */ /* 0x0022e60000100600 */
[----:B------:R-:W-:Y:S01]  /*208a0*/  FADD.FTZ R117, R149, R131 ;  /* 0x0000008395757221 */ /* 0x000fe20000010000 */
[----:B------:R-:W-:Y:S01]  /*208b0*/  FADD.FTZ R116, R151, R133 ;  /* 0x0000008597747221 */ /* 0x000fe20000010000 */
[----:B------:R-:W-:Y:S01]  /*208c0*/  F2FP.BF16.F32.PACK_AB R151, R0, R151 ;  /* 0x000000970097723e */ /* 0x000fe200000010ff */
[----:B------:R-:W-:Y:S01]  /*208d0*/  MUFU.EX2 R152, R185 ;  /* 0x000000b900987308 */ /* 0x000fe20000000800 */
[-C--:B------:R-:W-:Y:S03]  /*208e0*/  HMMA.16816.F32.BF16 R44, R112, R118.reuse, R44 ;  /* 0x00000076702c723c */ /* 0x080fe6000004182c */
[C---:B------:R-:W-:Y:S01]  /*208f0*/  FADD.FTZ R133, R125.reuse, R117 ;  /* 0x000000757d857221 */ /* 0x040fe20000010000 */
[----:B------:R-:W-:Y:S05]  /*20900*/  F2FP.BF16.F32.PACK_AB R149, R125, R149 ;  /* 0x000000957d95723e */ /* 0x000fea00000010ff */
[----:B------:R-:W-:Y:S01]  /*20910*/  MUFU.EX2 R185, R193 ;  /* 0x000000c100b97308 */ /* 0x000fe20000000800 */
[C---:B------:R-:W-:Y:S08]  /*20920*/  HMMA.16816.F32.BF16 R48, R104.reuse, R118, R48 ;  /* 0x000000766830723c */ /* 0x040ff00000041830 */
[-C--:B------:R-:W-:Y:S08]  /*20930*/  HMMA.16816.F32.BF16 R52, R104, R108.reuse, R52 ;  /* 0x0000006c6834723c */ /* 0x080ff00000041834 */
[C---:B------:R-:W-:Y:S08]  /*20940*/  HMMA.16816.F32.BF16 R56, R112.reuse, R108, R56 ;  /* 0x0000006c7038723c */ /* 0x040ff00000041838 */
[-C--:B------:R-:W-:Y:S08]  /*20950*/  HMMA.16816.F32.BF16 R60, R112, R110.reuse, R60 ;  /* 0x0000006e703c723c */ /* 0x080ff0000004183c */
[C---:B------:R-:W-:Y:S04]  /*20960*/  HMMA.16816.F32.BF16 R64, R104.reuse, R110, R64 ;  /* 0x0000006e6840723c */ /* 0x040fe80000041840 */
[----:B----4-:R-:W-:Y:S05]  /*20970*/  @!P6 HFMA2.BF16_V2 R181, -RZ.H0_H0, RZ.H0_H0, -R120.H0_H0 ;  /* 0x200000ffffb5e231 */ /* 0x010fea0000340978 */
[----:B------:R-:W-:Y:S01]  /*20980*/  @!P6 STL.S16 [R1+0x110], R181 ;  /* 0x000110b50100e387 */ /* 0x000fe20000100600 */
[----:B------:R-:W-:Y:S01]  /*20990*/  PRMT R130, R181, 0x7610, R130 ;  /* 0x00007610b5827816 */ /* 0x000fe20000000082 */
[----:B--2---:R-:W-:Y:S03]  /*209a0*/  @!P3 HFMA2.BF16_V2 R178, -RZ.H0_H0, RZ.H0_H0, -R127.H0_H0 ;  /* 0x200000ffffb2b231 */ /* 0x004fe6000034097f */
[----:B------:R-:W-:Y:S02]  /*209b0*/  @!P6 PRMT R120, R130, 0x5410, RZ ;  /* 0x000054108278e816 */ /* 0x000fe400000000ff */
[----:B------:R-:W-:Y:S01]  /*209c0*/  ISETP.GT.U32.AND P6, PT, R246, UR10, PT ;  /* 0x0000000af6007c0c */ /* 0x000fe2000bfc4070 */
[----:B------:R-:W-:Y:S01]  /*209d0*/  IMAD.MOV.U32 R246, RZ, RZ, R244 ;  /* 0x000000fffff67224 */ /* 0x000fe200078e00f4 */
[----:B------:R-:W-:Y:S01]  /*209e0*/  PRMT R154, R178, 0x7610, R154 ;  /* 0x00007610b29a7816 */ /* 0x000fe2000000009a */
[----:B------:R-:W-:Y:S01]  /*209f0*/  STG.E.U16 desc[UR28][R190.64], R120 ;  /* 0x00000078be007986 */ /* 0x000fe2000c10151c */
[----:B------:R-:W-:Y:S01]  /*20a00*/  IMAD.MOV.U32 R244, RZ, RZ, R163 ;  /* 0x000000fffff47224 */ /* 0x000fe200078e00a3 */
[----:B------:R-:W2:Y:S01]  /*20a10*/  MUFU.EX2 R130, R247 ;  /* 0x000000f700827308 */ /* 0x000ea20000000800 */
[----:B------:R-:W-:Y:S01]  /*20a20*/  IMAD.MOV.U32 R163, RZ, RZ, R162 ;  /* 0x000000ffffa37224 */ /* 0x000fe200078e00a2 */
[----:B------:R-:W-:Y:S01]  /*20a30*/  @!P3 PRMT R127, R154, 0x5410, RZ ;  /* 0x000054109a7fb816 */ /* 0x000fe200000000ff */
[----:B------:R-:W-:Y:S02]  /*20a40*/  IMAD.MOV.U32 R231, RZ, RZ, R246 ;  /* 0x000000ffffe77224 */ /* 0x000fe400078e00f6 */
[----:B------:R-:W-:Y:S02]  /*20a50*/  IMAD.MOV.U32 R246, RZ, RZ, R201 ;  /* 0x000000fffff67224 */ /* 0x000fe400078e00c9 */
[----:B---3--:R-:W-:Y:S02]  /*20a60*/  @!P2 HFMA2.BF16_V2 R179, -RZ.H0_H0, RZ.H0_H0, -R124.H0_H0 ;  /* 0x200000ffffb3a231 */ /* 0x008fe4000034097c */
[----:B------:R-:W-:Y:S01]  /*20a70*/  IMAD.MOV.U32 R201, RZ, RZ, R163 ;  /* 0x000000ffffc97224 */ /* 0x000fe200078e00a3 */
[----:B------:R-:W3:Y:S02]  /*20a80*/  MUFU.EX2 R154, R248 ;  /* 0x000000f8009a7308 */ /* 0x000ee40000000800 */
[----:B------:R-:W-:Y:S01]  /*20a90*/  @!P2 STL.S16 [R1+0x114], R179 ;  /* 0x000114b30100a387 */ /* 0x000fe20000100600 */
[----:B------:R-:W-:Y:S03]  /*20aa0*/  PRMT R172, R179, 0x7610, R172 ;  /* 0x00007610b3ac7816 */ /* 0x000fe600000000ac */
[----:B------:R-:W-:Y:S01]  /*20ab0*/  @!P3 STL.S16 [R1+0x118], R178 ;  /* 0x000118b20100b387 */ /* 0x000fe20000100600 */
[----:B------:R-:W-:Y:S03]  /*20ac0*/  @!P2 PRMT R124, R172, 0x5410, RZ ;  /* 0x00005410ac7ca816 */ /* 0x000fe600000000ff */
[----:B------:R-:W-:Y:S01]  /*20ad0*/  MUFU.EX2 R163, R251 ;  /* 0x000000fb00a37308 */ /* 0x000fe20000000800 */
[----:B------:R-:W-:Y:S01]  /*20ae0*/  ISETP.GT.U32.AND P2, PT, R167, UR10, PT ;  /* 0x0000000aa7007c0c */ /* 0x000fe2000bf44070 */
[----:B------:R1:W4:Y:S01]  /*20af0*/  LDL.S16 R162, [R1+0x124] ;  /* 0x0001240001a27983 */ /* 0x0003220000100600 */
[----:B------:R-:W-:Y:S01]  /*20b00*/  ISETP.GT.U32.AND P3, PT, R166, UR10, PT ;  /* 0x0000000aa6007c0c */ /* 0x000fe2000bf64070 */
[----:B------:R-:W-:Y:S04]  /*20b10*/  IMAD.WIDE.U32 R166, R155, -0x326172a9, RZ ;  /* 0xcd9e8d579ba67825 */ /* 0x000fe800078e00ff */
[----:B------:R-:W-:Y:S01]  /*20b20*/  FADD.FTZ R155, R0, R116 ;  /* 0x00000074009b7221 */ /* 0x000fe20000010000 */
[----:B------:R1:W4:Y:S01]  /*20b30*/  LDL.S16 R159, [R1+0x100] ;  /* 0x00010000019f7983 */ /* 0x0003220000100600 */
[----:B------:R-:W-:Y:S01]  /*20b40*/  SHF.R.U32.HI R0, RZ, 0x18, R242 ;  /* 0x00000018ff007819 */ /* 0x000fe200000116f2 */
[----:B--2---:R-:W-:Y:S01]  /*20b50*/  FADD.FTZ R131, R130, R138 ;  /* 0x0000008a82837221 */ /* 0x004fe20000010000 */
[----:B------:R-:W-:Y:S01]  /*20b60*/  LOP3.LUT R125, R234, UR9, R167, 0x96, !PT ;  /* 0x00000009ea7d7c12 */ /* 0x000fe2000f8e96a7 */
[----:B------:R-:W2:Y:S01]  /*20b70*/  LDSM.16.MT88.4 R116, [R213+0xb000] ;  /* 0x00b00000d574783b */ /* 0x000ea20000004200 */
[----:B------:R-:W-:Y:S01]  /*20b80*/  MUFU.EX2 R138, R249 ;  /* 0x000000f9008a7308 */ /* 0x000fe20000000800 */
[C---:B---3--:R-:W-:Y:S01]  /*20b90*/  F2FP.BF16.F32.PACK_AB R130, R154.reuse, R130 ;  /* 0x000000829a82723e */ /* 0x048fe200000010ff */
[----:B------:R-:W-:Y:S05]  /*20ba0*/  FADD.FTZ R154, R154, R131 ;  /* 0x000000839a9a7221 */ /* 0x000fea0000010000 */
[----:B------:R-:W-:Y:S04]  /*20bb0*/  STG.E.U16 desc[UR28][R190.64+0x2], R124 ;  /* 0x0000027cbe007986 */ /* 0x000fe8000c10151c */
[----:B------:R-:W-:Y:S01]  /*20bc0*/  STG.E.U16 desc[UR28][R196.64+0x10], R127 ;  /* 0x0000107fc4007986 */ /* 0x000fe2000c10151c */
[----:B------:R-:W-:Y:S05]  /*20bd0*/  @P6 HFMA2.BF16_V2 R157, -RZ.H0_H0, RZ.H0_H0, -R139.H0_H0 ;  /* 0x200000ffff9d6231 */ /* 0x000fea000034098b */
[----:B------:R3:W-:Y:S01]  /*20be0*/  @P6 STL.S16 [R1+0xfc], R157 ;  /* 0x0000fc9d01006387 */ /* 0x0007e20000100600 */
[----:B------:R-:W-:Y:S03]  /*20bf0*/  PRMT R175, R157, 0x7610, R175 ;  /* 0x000076109daf7816 */ /* 0x000fe600000000af */
[----:B------:R1:W4:Y:S01]  /*20c00*/  LDL.S16 R172, [R1+0x104] ;  /* 0x0001040001ac7983 */ /* 0x0003220000100600 */
[----:B------:R-:W-:Y:S01]  /*20c10*/  @P6 PRMT R139, R175, 0x5410, RZ ;  /* 0x00005410af8b6816 */ /* 0x000fe200000000ff */
[----:B------:R-:W-:Y:S01]  /*20c20*/  IMAD.MOV.U32 R175, RZ, RZ, R244 ;  /* 0x000000ffffaf7224 */ /* 0x000fe200078e00f4 */
[----:B------:R-:W-:Y:S01]  /*20c30*/  ISETP.LE.U32.AND P6, PT, R0, UR10, PT ;  /* 0x0000000a00007c0c */ /* 0x000fe2000bfc3070 */
[----:B------:R-:W-:Y:S02]  /*20c40*/  IMAD.MOV.U32 R244, RZ, RZ, R169 ;  /* 0x000000fffff47224 */ /* 0x000fe400078e00a9 */
[----:B------:R1:W-:Y:S01]  /*20c50*/  STG.E.U16 desc[UR28][R196.64+0x12], R139 ;  /* 0x0000128bc4007986 */ /* 0x0003e2000c10151c */
[----:B------:R-:W-:Y:S01]  /*20c60*/  IMAD.WIDE.U32 R168, R125, -0x2daee0ad, RZ ;  /* 0xd2511f537da87825 */ /* 0x000fe200078e00ff */
[-C--:B--2---:R-:W-:Y:S01]  /*20c70*/  HMMA.16816.F32.BF16 R68, R104, R116.reuse, R68 ;  /* 0x000000746844723c */ /* 0x084fe20000041844 */
[----:B---3--:R-:W2:Y:S07]  /*20c80*/  MUFU.EX2 R157, R233 ;  /* 0x000000e9009d7308 */ /* 0x008eae0000000800 */
[C---:B------:R-:W-:Y:S08]  /*20c90*/  HMMA.16816.F32.BF16 R72, R112.reuse, R116, R72 ;  /* 0x000000747048723c */ /* 0x040ff00000041848 */
[-C--:B------:R-:W-:Y:S03]  /*20ca0*/  HMMA.16816.F32.BF16 R76, R112, R118.reuse, R76 ;  /* 0x00000076704c723c */ /* 0x080fe6000004184c */
[----:B-1----:R-:W-:Y:S02]  /*20cb0*/  PRMT R139, R147, 0x7610, R139 ;  /* 0x00007610938b7816 */ /* 0x002fe4000000008b */
[----:B--2---:R-:W-:Y:S03]  /*20cc0*/  F2FP.BF16.F32.PACK_AB R131, R138, R157 ;  /* 0x0000009d8a83723e */ /* 0x004fe600000010ff */
[C---:B------:R-:W-:Y:S04]  /*20cd0*/  HMMA.16816.F32.BF16 R80, R104.reuse, R118, R80 ;  /* 0x000000766850723c */ /* 0x040fe80000041850 */
[----:B------:R-:W-:Y:S04]  /*20ce0*/  PRMT R119, R201, 0x5410, R244 ;  /* 0x00005410c9777816 */ /* 0x000fe800000000f4 */
[----:B------:R-:W-:Y:S05]  /*20cf0*/  LOP3.LUT R119, R119, 0xff00ff, RZ, 0xc0, !PT ;  /* 0x00ff00ff77777812 */ /* 0x000fea00078ec0ff */
[----:B------:R-:W-:Y:S01]  /*20d00*/  HSET2.LE.AND R119, R119, R221, PT ;  /* 0x000000dd77777233 */ /* 0x000fe20003803000 */
[----:B----4-:R-:W-:Y:S02]  /*20d10*/  @P2 HFMA2.BF16_V2 R162, -RZ.H0_H0, RZ.H0_H0, -R140.H0_H0 ;  /* 0x200000ffffa22231 */ /* 0x010fe4000034098c */
[----:B------:R-:W-:Y:S03]  /*20d20*/  @!P6 HFMA2.BF16_V2 R159, -RZ.H0_H0, RZ.H0_H0, -R123.H1_H1 ;  /* 0x200000ffff9fe231 */ /* 0x000fe6000036097b */
[----:B------:R1:W-:Y:S01]  /*20d30*/  @P2 STL.S16 [R1+0x124], R162 ;  /* 0x000124a201002387 */ /* 0x0003e20000100600 */
[----:B------:R-:W-:Y:S03]  /*20d40*/  PRMT R125, R162, 0x7610, R125 ;  /* 0x00007610a27d7816 */ /* 0x000fe6000000007d */
[----:B------:R2:W-:Y:S01]  /*20d50*/  @!P6 STL.S16 [R1+0x100], R159 ;  /* 0x0001009f0100e387 */ /* 0x0005e20000100600 */
[----:B------:R-:W-:Y:S02]  /*20d60*/  @P2 PRMT R140, R125, 0x5410, RZ ;  /* 0x000054107d8c2816 */ /* 0x000fe400000000ff */
[----:B------:R-:W-:Y:S01]  /*20d70*/  PRMT R125, R126, 0x5410, R0 ;  /* 0x000054107e7d7816 */ /* 0x000fe20000000000 */
[----:B------:R-:W-:Y:S01]  /*20d80*/  FADD.FTZ R0, R157, R137 ;  /* 0x000000899d007221 */ /* 0x000fe20000010000 */
[----:B------:R-:W-:Y:S02]  /*20d90*/  ISETP.LE.U32.AND P2, PT, R158, UR10, PT ;  /* 0x0000000a9e007c0c */ /* 0x000fe4000bf43070 */
[----:B------:R-:W3:Y:S01]  /*20da0*/  MUFU.EX2 R158, R250 ;  /* 0x000000fa009e7308 */ /* 0x000ee20000000800 */
[----:B------:R-:W-:Y:S01]  /*20db0*/  HSET2.LE.AND R125, R125, R221, PT ;  /* 0x000000dd7d7d7233 */ /* 0x000fe20003803000 */
[----:B------:R-:W-:Y:S01]  /*20dc0*/  FADD.FTZ R138, R138, R0 ;  /* 0x000000008a8a7221 */ /* 0x000fe20000010000 */
[----:B------:R-:W-:Y:S01]  /*20dd0*/  PRMT R157, R123, 0x7632, R157 ;  /* 0x000076327b9d7816 */ /* 0x000fe2000000009d */
[----:B------:R-:W-:Y:S01]  /*20de0*/  FADD.FTZ R0, R153, R133 ;  /* 0x0000008599007221 */ /* 0x000fe20000010000 */
[----:B------:R-:W-:Y:S02]  /*20df0*/  PRMT R177, R159, 0x7610, R177 ;  /* 0x000076109fb17816 */ /* 0x000fe400000000b1 */
[----:B------:R-:W-:Y:S01]  /*20e00*/  LOP3.LUT R125, R123, R125, RZ, 0xc0, !PT ;  /* 0x0000007d7b7d7212 */ /* 0x000fe200078ec0ff */
[----:B------:R-:W-:Y:S02]  /*20e10*/  FADD.FTZ R137, R129, R0 ;  /* 0x0000000081897221 */ /* 0x000fe40000010000 */
[----:B------:R-:W-:Y:S01]  /*20e20*/  MUFU.EX2 R123, R192 ;  /* 0x000000c0007b7308 */ /* 0x000fe20000000800 */
[----:B------:R-:W-:Y:S01]  /*20e30*/  LOP3.LUT R126, R175, 0xff, RZ, 0xc0, !PT ;  /* 0x000000ffaf7e7812 */ /* 0x000fe200078ec0ff */
[----:B------:R-:W-:Y:S01]  /*20e40*/  FADD.FTZ R0, R152, R155 ;  /* 0x0000009b98007221 */ /* 0x000fe20000010000 */
[----:B------:R-:W-:Y:S01]  /*20e50*/  IMAD.MOV.U32 R175, RZ, RZ, R164 ;  /* 0x000000ffffaf7224 */ /* 0x000fe200078e00a4 */
[----:B------:R-:W-:Y:S02]  /*20e60*/  F2FP.BF16.F32.PACK_AB R152, R2, R152 ;  /* 0x000000980298723e */ /* 0x000fe400000010ff */
[----:B-1----:R-:W-:Y:S01]  /*20e70*/  LOP3.LUT R162, R156, UR13, R169, 0x96, !PT ;  /* 0x0000000d9ca27c12 */ /* 0x002fe2000f8e96a9 */
[----:B------:R-:W-:Y:S03]  /*20e80*/  FADD.FTZ R164, R2, R0 ;  /* 0x0000000002a47221 */ /* 0x000fe60000010000 */
[----:B------:R-:W1:Y:S01]  /*20e90*/  MUFU.EX2 R156, R239 ;  /* 0x000000ef009c7308 */ /* 0x000e620000000800 */
[----:B---3--:R-:W-:Y:S01]  /*20ea0*/  FADD.FTZ R116, R158, R138 ;  /* 0x0000008a9e747221 */ /* 0x008fe20000010000 */
[----:B------:R-:W-:Y:S01]  /*20eb0*/  @P3 HFMA2.BF16_V2 R172, -RZ.H0_H0, RZ.H0_H0, -R141.H0_H0 ;  /* 0x200000ffffac3231 */ /* 0x000fe2000034098d */
[----:B------:R-:W-:Y:S01]  /*20ec0*/  @!P6 PRMT R157, R177, 0x5410, RZ ;  /* 0x00005410b19de816 */ /* 0x000fe200000000ff */
[----:B------:R-:W-:Y:S01]  /*20ed0*/  FADD.FTZ R2, R163, R154 ;  /* 0x0000009aa3027221 */ /* 0x000fe20000010000 */
[----:B------:R-:W-:Y:S02]  /*20ee0*/  ISETP.GT.U32.AND P6, PT, R235, UR10, PT ;  /* 0x0000000aeb007c0c */ /* 0x000fe4000bfc4070 */
[----:B------:R3:W-:Y:S03]  /*20ef0*/  @P3 STL.S16 [R1+0x104], R172 ;  /* 0x000104ac01003387 */ /* 0x0007e60000100600 */
[----:B--2---:R-:W2:Y:S01]  /*20f00*/  MUFU.EX2 R159, R252 ;  /* 0x000000fc009f7308 */ /* 0x004ea20000000800 */
[----:B------:R-:W-:Y:S02]  /*20f10*/  PRMT R108, R172, 0x7610, R108 ;  /* 0x00007610ac6c7816 */ /* 0x000fe4000000006c */
[----:B------:R-:W-:Y:S02]  /*20f20*/  PRMT R133, R134, 0x7632, R133 ;  /* 0x0000763286857816 */ /* 0x000fe40000000085 */
[----:B------:R-:W-:Y:S02]  /*20f30*/  @P3 PRMT R141, R108, 0x5410, RZ ;  /* 0x000054106c8d3816 */ /* 0x000fe400000000ff */
[----:B------:R-:W4:Y:S01]  /*20f40*/  LDSM.16.MT88.4 R108, [R180+0x2000] ;  /* 0x00200000b46c783b */ /* 0x000f220000004200 */
[----:B------:R-:W-:Y:S01]  /*20f50*/  ISETP.LE.U32.AND P3, PT, R126, UR10, PT ;  /* 0x0000000a7e007c0c */ /* 0x000fe2000bf63070 */
[----:B-1----:R-:W-:Y:S01]  /*20f60*/  FADD.FTZ R169, R156, R116 ;  /* 0x000000749ca97221 */ /* 0x002fe20000010000 */
[----:B------:R-:W-:Y:S01]  /*20f70*/  FADD.FTZ R116, R186, R137 ;  /* 0x00000089ba747221 */ /* 0x000fe20000010000 */
[----:B------:R-:W-:Y:S01]  /*20f80*/  IMAD.MOV.U32 R239, RZ, RZ, R171 ;  /* 0x000000ffffef7224 */ /* 0x000fe200078e00ab */
[----:B------:R-:W-:Y:S02]  /*20f90*/  PRMT R155, R240, 0x7632, R155 ;  /* 0x00007632f09b7816 */ /* 0x000fe4000000009b */
[C---:B------:R-:W-:Y:S01]  /*20fa0*/  FADD.FTZ R116, R123.reuse, R116 ;  /* 0x000000747b747221 */ /* 0x040fe20000010000 */
[----:B------:R-:W-:Y:S02]  /*20fb0*/  F2FP.BF16.F32.PACK_AB R186, R123, R186 ;  /* 0x000000ba7bba723e */ /* 0x000fe400000010ff */
[----:B------:R-:W1:Y:S01]  /*20fc0*/  LDSM.16.MT88.4 R120, [R213+0x9400] ;  /* 0x00940000d578783b */ /* 0x000e620000004200 */
[C---:B--2---:R-:W-:Y:S01]  /*20fd0*/  F2FP.BF16.F32.PACK_AB R0, R159.reuse, R163 ;  /* 0x000000a39f00723e */ /* 0x044fe200000010ff */
[----:B------:R-:W-:Y:S01]  /*20fe0*/  FADD.FTZ R171, R159, R2 ;  /* 0x000000029fab7221 */ /* 0x000fe20000010000 */
[----:B------:R-:W-:Y:S02]  /*20ff0*/  LOP3.LUT R163, R175, 0xff, RZ, 0xc0, !PT ;  /* 0x000000ffafa37812 */ /* 0x000fe400078ec0ff */
[----:B------:R-:W-:Y:S01]  /*21000*/  F2FP.BF16.F32.PACK_AB R2, R156, R158 ;  /* 0x0000009e9c02723e */ /* 0x000fe200000010ff */
[----:B------:R-:W-:Y:S01]  /*21010*/  IMAD.WIDE.U32 R158, R170, -0x326172a9, RZ ;  /* 0xcd9e8d57aa9e7825 */ /* 0x000fe200078e00ff */
[----:B------:R-:W-:Y:S01]  /*21020*/  LOP3.LUT R156, R240, 0xff, RZ, 0xc0, !PT ;  /* 0x000000fff09c7812 */ /* 0x000fe200078ec0ff */
[----:B------:R2:W-:Y:S01]  /*21030*/  STL [R1+0x14c], R116 ;  /* 0x00014c7401007387 */ /* 0x0005e20000100800 */
[----:B------:R-:W-:Y:S02]  /*21040*/  PRMT R117, R134, 0x5410, R133 ;  /* 0x0000541086757816 */ /* 0x000fe40000000085 */
[----:B------:R-:W-:Y:S01]  /*21050*/  SHF.R.U32.HI R154, RZ, 0x18, R240 ;  /* 0x00000018ff9a7819 */ /* 0x000fe200000116f0 */
[----:B------:R1:W2:Y:S01]  /*21060*/  LDL.S16 R175, [R1+0xe8] ;  /* 0x0000e80001af7983 */ /* 0x0002a20000100600 */
[----:B------:R-:W-:Y:S02]  /*21070*/  LOP3.LUT R155, R155, 0xff, RZ, 0xc0, !PT ;  /* 0x000000ff9b9b7812 */ /* 0x000fe400078ec0ff */
[----:B------:R-:W-:Y:S01]  /*21080*/  F2FP.BF16.F32.PACK_AB R153, R129, R153 ;  /* 0x000000998199723e */ /* 0x000fe200000010ff */
[----:B------:R1:W2:Y:S01]  /*21090*/  LDL.S16 R179, [R1+0xe4] ;  /* 0x0000e40001b37983 */ /* 0x0002a20000100600 */
[----:B------:R-:W-:Y:S02]  /*210a0*/  PRMT R129, R132, 0x7632, R129 ;  /* 0x0000763284817816 */ /* 0x000fe40000000081 */
[----:B------:R-:W-:Y:S01]  /*210b0*/  PRMT R137, R135, 0x7632, R137 ;  /* 0x0000763287897816 */ /* 0x000fe20000000089 */
[----:B---3--:R3:W3:Y:S01]  /*210c0*/  LDL.S16 R172, [R1+0xe0] ;  /* 0x0000e00001ac7983 */ /* 0x0086e20000100600 */
[----:B------:R-:W-:Y:S02]  /*210d0*/  PRMT R138, R136, 0x7632, R138 ;  /* 0x00007632888a7816 */ /* 0x000fe4000000008a */
[----:B------:R-:W-:Y:S01]  /*210e0*/  PRMT R118, R163, 0x5410, R246 ;  /* 0x00005410a3767816 */ /* 0x000fe200000000f6 */
[----:B------:R1:W3:Y:S01]  /*210f0*/  LDL.S16 R178, [R1+0xdc] ;  /* 0x0000dc0001b27983 */ /* 0x0002e20000100600 */
[----:B------:R-:W-:Y:S02]  /*21100*/  PRMT R126, R126, 0x5410, R235 ;  /* 0x000054107e7e7816 */ /* 0x000fe400000000eb */
[----:B------:R-:W-:Y:S01]  /*21110*/  PRMT R127, R239, 0x5410, R231 ;  /* 0x00005410ef7f7816 */ /* 0x000fe200000000e7 */
[----:B------:R1:W3:Y:S01]  /*21120*/  LDL.S16 R177, [R1+0xd8] ;  /* 0x0000d80001b17983 */ /* 0x0002e20000100600 */
[--C-:B------:R-:W-:Y:S01]  /*21130*/  HSET2.LE.AND R118, R118, R221.reuse, PT ;  /* 0x000000dd76767233 */ /* 0x100fe20003803000 */
[-C--:B----4-:R-:W-:Y:S03]  /*21140*/  HMMA.16816.F32.BF16 R84, R104, R108.reuse, R84 ;  /* 0x0000006c6854723c */ /* 0x090fe60000041854 */
[----:B--2---:R-:W-:Y:S02]  /*21150*/  PRMT R116, R156, 0x5410, R243 ;  /* 0x000054109c747816 */ /* 0x004fe400000000f3 */
[--C-:B------:R-:W-:Y:S02]  /*21160*/  HSET2.LE.AND R126, R126, R221.reuse, PT ;  /* 0x000000dd7e7e7233 */ /* 0x100fe40003803000 */
[----:B------:R-:W-:Y:S01]  /*21170*/  LOP3.LUT R127, R127, 0xff00ff, RZ, 0xc0, !PT ;  /* 0x00ff00ff7f7f7812 */ /* 0x000fe200078ec0ff */
[C---:B------:R-:W-:Y:S01]  /*21180*/  HMMA.16816.F32.BF16 R88, R112.reuse, R108, R88 ;  /* 0x0000006c7058723c */ /* 0x040fe20000041858 */
[----:B------:R2:W4:Y:S03]  /*21190*/  LDL.S16 R109, [R1+0xd4] ;  /* 0x0000d400016d7983 */ /* 0x0005260000100600 */
[--C-:B------:R-:W-:Y:S02]  /*211a0*/  HSET2.LE.AND R116, R116, R221.reuse, PT ;  /* 0x000000dd74747233 */ /* 0x100fe40003803000 */
[----:B------:R-:W-:Y:S02]  /*211b0*/  PRMT R108, R132, 0x5410, R129 ;  /* 0x00005410846c7816 */ /* 0x000fe40000000081 */
[-C--:B------:R-:W-:Y:S03]  /*211c0*/  HMMA.16816.F32.BF16 R92, R112, R110.reuse, R92 ;  /* 0x0000006e705c723c */ /* 0x080fe6000004185c */
[----:B------:R-:W-:Y:S01]  /*211d0*/  LOP3.LUT R116, R117, R116, RZ, 0xc0, !PT ;  /* 0x0000007475747212 */ /* 0x000fe200078ec0ff */
[----:B------:R-:W-:Y:S01]  /*211e0*/  IMAD.WIDE R112, R195, -0x70, R198 ;  /* 0xffffff90c3707825 */ /* 0x000fe200078e02c6 */
[----:B------:R-:W-:Y:S02]  /*211f0*/  PRMT R117, R155, 0x5410, R154 ;  /* 0x000054109b757816 */ /* 0x000fe4000000009a */
[----:B------:R-:W-:Y:S01]  /*21200*/  LOP3.LUT R115, R242, 0xff, RZ, 0xc0, !PT ;  /* 0x000000fff2737812 */ /* 0x000fe200078ec0ff */
[----:B------:R-:W-:Y:S01]  /*21210*/  HMMA.16816.F32.BF16 R96, R104, R110, R96 ;  /* 0x0000006e6860723c */ /* 0x000fe20000041860 */
[----:B------:R-:W1:Y:S03]  /*21220*/  LDSM.16.MT88.4 R104, [R180+0x400] ;  /* 0x00040000b468783b */ /* 0x000e660000004200 */
[--C-:B------:R-:W-:Y:S02]  /*21230*/  HSET2.LE.AND R117, R117, R221.reuse, PT ;  /* 0x000000dd75757233 */ /* 0x100fe40003803000 */
[----:B------:R-:W-:Y:S02]  /*21240*/  LOP3.LUT R126, R146, R126, RZ, 0xc0, !PT ;  /* 0x0000007e927e7212 */ /* 0x000fe400078ec0ff */
[----:B------:R-:W-:Y:S01]  /*21250*/  PRMT R124, R115, 0x5410, R245 ;  /* 0x00005410737c7816 */ /* 0x000fe200000000f5 */
[----:B------:R1:W-:Y:S01]  /*21260*/  STG.E.U16 desc[UR28][R112.64+0x12], R140 ;  /* 0x0000128c70007986 */ /* 0x0003e2000c10151c */
[----:B------:R-:W-:Y:S02]  /*21270*/  LOP3.LUT R117, R108, R117, RZ, 0xc0, !PT ;  /* 0x000000756c757212 */ /* 0x000fe400078ec0ff */
[----:B------:R-:W-:Y:S01]  /*21280*/  PRMT R108, R135, 0x5410, R137 ;  /* 0x00005410876c7816 */ /* 0x000fe20000000089 */
[----:B------:R1:W-:Y:S01]  /*21290*/  STG.E.U16 desc[UR28][R112.64+0x10], R141 ;  /* 0x0000108d70007986 */ /* 0x0003e2000c10151c */
[--C-:B------:R-:W-:Y:S02]  /*212a0*/  HSET2.LE.AND R124, R124, R221.reuse, PT ;  /* 0x000000dd7c7c7233 */ /* 0x100fe40003803000 */
[----:B------:R-:W-:Y:S02]  /*212b0*/  LOP3.LUT R118, R108, R118, RZ, 0xc0, !PT ;  /* 0x000000766c767212 */ /* 0x000fe400078ec0ff */
[----:B------:R-:W-:Y:S02]  /*212c0*/  PRMT R108, R136, 0x5410, R138 ;  /* 0x00005410886c7816 */ /* 0x000fe4000000008a */
[----:B------:R-:W-:Y:S02]  /*212d0*/  HSET2.LE.AND R127, R127, R221, PT ;  /* 0x000000dd7f7f7233 */ /* 0x000fe40003803000 */
[----:B------:R-:W-:Y:S01]  /*212e0*/  LOP3.LUT R119, R108, R119, RZ, 0xc0, !PT ;  /* 0x000000776c777212 */ /* 0x000fe200078ec0ff */
[----:B------:R-:W-:Y:S02]  /*212f0*/  IMAD.MOV.U32 R108, RZ, RZ, R3 ;  /* 0x000000ffff6c7224 */ /* 0x000fe400078e0003 */
[----:B------:R-:W-:Y:S03]  /*21300*/  LOP3.LUT R127, R147, R127, RZ, 0xc0, !PT ;  /* 0x0000007f937f7212 */ /* 0x000fe600078ec0ff */
[----:B------:R-:W-:Y:S01]  /*21310*/  LOP3.LUT R124, R108, R124, RZ, 0xc0, !PT ;  /* 0x0000007c6c7c7212 */ /* 0x000fe200078ec0ff */
[-C--:B-1----:R-:W-:Y:S05]  /*21320*/  HMMA.16816.F32.BF16 R4, R116, R120.reuse, R4 ;  /* 0x000000787404723c */ /* 0x082fea0000041804 */
[----:B------:R-:W-:Y:S02]  /*21330*/  LOP3.LUT R108, R166, UR8, R159, 0x96, !PT ;  /* 0x00000008a66c7c12 */ /* 0x000fe4000f8e969f */
[----:B------:R-:W-:Y:S01]  /*21340*/  PRMT R140, R146, 0x7632, R140 ;  /* 0x00007632928c7816 */ /* 0x000fe2000000008c */
[C---:B------:R-:W-:Y:S04]  /*21350*/  HMMA.16816.F32.BF16 R8, R124.reuse, R120, R8 ;  /* 0x000000787c08723c */ /* 0x040fe80000041808 */
[----:B------:R-:W-:Y:S01]  /*21360*/  IMAD.WIDE.U32 R166, R108, -0x2daee0ad, RZ ;  /* 0xd2511f536ca67825 */ /* 0x000fe200078e00ff */
[----:B------:R-:W-:Y:S03]  /*21370*/  PRMT R141, R148, 0x7610, R141 ;  /* 0x00007610948d7816 */ /* 0x000fe6000000008d */
[----:B------:R-:W-:Y:S01]  /*21380*/  IMAD.WIDE R112, R195, 0x70, R112 ;  /* 0x00000070c3707825 */ /* 0x000fe200078e0270 */
[-C--:B------:R-:W-:Y:S03]  /*21390*/  HMMA.16816.F32.BF16 R12, R124, R122.reuse, R12 ;  /* 0x0000007a7c0c723c */ /* 0x080fe6000004180c */
[----:B------:R-:W-:Y:S01]  /*213a0*/  IMAD.WIDE.U32 R120, R162, -0x326172a9, RZ ;  /* 0xcd9e8d57a2787825 */ /* 0x000fe200078e00ff */
[----:B------:R-:W-:Y:S04]  /*213b0*/  LOP3.LUT R114, R168, UR12, R167, 0x96, !PT ;  /* 0x0000000ca8727c12 */ /* 0x000fe8000f8e96a7 */
[C---:B------:R-:W-:Y:S04]  /*213c0*/  HMMA.16816.F32.BF16 R16, R116.reuse, R122, R16 ;  /* 0x0000007a7410723c */ /* 0x040fe80000041810 */
[----:B------:R-:W-:Y:S01]  /*213d0*/  IMAD.WIDE.U32 R122, R114, -0x326172a9, RZ ;  /* 0xcd9e8d57727a7825 */ /* 0x000fe200078e00ff */
[----:B------:R-:W-:Y:S03]  /*213e0*/  LOP3.LUT R158, R158, UR7, R121, 0x96, !PT ;  /* 0x000000079e9e7c12 */ /* 0x000fe6000f8e9679 */
[-C--:B------:R-:W-:Y:S03]  /*213f0*/  HMMA.16816.F32.BF16 R20, R116, R104.reuse, R20 ;  /* 0x000000687414723c */ /* 0x080fe60000041814 */
[--C-:B------:R-:W-:Y:S02]  /*21400*/  LOP3.LUT R114, R120, UR6, R123.reuse, 0x96, !PT ;  /* 0x0000000678727c12 */ /* 0x100fe4000f8e967b */
[----:B------:R-:W-:Y:S02]  /*21410*/  PRMT R123, R165, 0x7632, R123 ;  /* 0x00007632a57b7816 */ /* 0x000fe4000000007b */
[----:B------:R-:W-:Y:S01]  /*21420*/  LOP3.LUT R120, R114, 0xffff, RZ, 0xc0, !PT ;  /* 0x0000ffff72787812 */ /* 0x000fe200078ec0ff */
[C---:B------:R-:W-:Y:S04]  /*21430*/  HMMA.16816.F32.BF16 R24, R124.reuse, R104, R24 ;  /* 0x000000687c18723c */ /* 0x040fe80000041818 */
[----:B------:R-:W-:Y:S04]  /*21440*/  SHF.R.U32.HI R120, RZ, 0x8, R120 ;  /* 0x00000008ff787819 */ /* 0x000fe80000011678 */
[-C--:B------:R-:W-:Y:S03]  /*21450*/  HMMA.16816.F32.BF16 R28, R124, R106.reuse, R28 ;  /* 0x0000006a7c1c723c */ /* 0x080fe6000004181c */
[----:B------:R-:W-:Y:S05]  /*21460*/  LOP3.LUT R104, R120, 0xffff, RZ, 0xc0, !PT ;  /* 0x0000ffff78687812 */ /* 0x000fea00078ec0ff */
[C---:B------:R-:W-:Y:S04]  /*21470*/  HMMA.16816.F32.BF16 R32, R116.reuse, R106, R32 ;  /* 0x0000006a7420723c */ /* 0x040fe80000041820 */
[----:B------:R-:W-:Y:S02]  /*21480*/  @!P2 HFMA2.BF16_V2 R175, -RZ.H0_H0, RZ.H0_H0, -R142.H0_H0 ;  /* 0x200000ffffafa231 */ /* 0x000fe4000034098e */
[--C-:B------:R-:W-:Y:S03]  /*21490*/  @!P3 HFMA2.BF16_V2 R179, -RZ.H0_H0, RZ.H0_H0, -R146.reuse.H0_H0 ;  /* 0x200000ffffb3b231 */ /* 0x100fe60000340992 */
[----:B------:R1:W-:Y:S01]  /*214a0*/  @!P2 STL.S16 [R1+0xe8], R175 ;  /* 0x0000e8af0100a387 */ /* 0x0003e20000100600 */
[----:B------:R-:W-:Y:S01]  /*214b0*/  PRMT R111, R175, 0x7610, R111 ;  /* 0x00007610af6f7816 */ /* 0x000fe2000000006f */
[----:B---3--:R-:W-:Y:S01]  /*214c0*/  @P6 HFMA2.BF16_V2 R172, -RZ.H0_H0, RZ.H0_H0, -R146.H1_H1 ;  /* 0x200000ffffac6231 */ /* 0x008fe20000360992 */
[----:B------:R-:W-:Y:S02]  /*214d0*/  PRMT R110, R179, 0x7610, R110 ;  /* 0x00007610b36e7816 */ /* 0x000fe4000000006e */
[----:B------:R-:W-:Y:S02]  /*214e0*/  @!P2 PRMT R142, R111, 0x5410, RZ ;  /* 0x000054106f8ea816 */ /* 0x000fe400000000ff */
[----:B------:R-:W-:Y:S02]  /*214f0*/  ISETP.GT.U32.AND P2, PT, R174, UR10, PT ;  /* 0x0000000aae007c0c */ /* 0x000fe4000bf44070 */
[----:B------:R2:W3:Y:S01]  /*21500*/  LDL.S16 R174, [R1+0xcc] ;  /* 0x0000cc0001ae7983 */ /* 0x0004e20000100600 */
[----:B------:R-:W-:Y:S02]  /*21510*/  PRMT R108, R172, 0x7610, R108 ;  /* 0x00007610ac6c7816 */ /* 0x000fe4000000006c */
[----:B------:R-:W-:Y:S01]  /*21520*/  @!P3 PRMT R146, R110, 0x5410, RZ ;  /* 0x000054106e92b816 */ /* 0x000fe200000000ff */
[----:B------:R2:W-:Y:S01]  /*21530*/  STG.E.U16 desc[UR28][R112.64+0x10], R142 ;  /* 0x0000108e70007986 */ /* 0x0005e2000c10151c */
[----:B------:R-:W-:Y:S06]  /*21540*/  @P6 PRMT R140, R108, 0x5410, RZ ;  /* 0x000054106c8c6816 */ /* 0x000fec00000000ff */
[----:B----4-:R-:W-:Y:S01]  /*21550*/  @P2 HFMA2.BF16_V2 R109, -RZ.H0_H0, RZ.H0_H0, -R143.H0_H0 ;  /* 0x200000ffff6d2231 */ /* 0x010fe2000034098f */
[----:B-1----:R4:W4:Y:S04]  /*21560*/  LDL.S16 R175, [R1+0xd0] ;  /* 0x0000d00001af7983 */ /* 0x0029280000100600 */
[----:B------:R-:W-:Y:S01]  /*21570*/  PRMT R170, R109, 0x7610, R170 ;  /* 0x000076106daa7816 */ /* 0x000fe200000000aa */
[----:B------:R-:W-:Y:S01]  /*21580*/  @!P3 STL.S16 [R1+0xe4], R179 ;  /* 0x0000e4b30100b387 */ /* 0x000fe20000100600 */
[----:B------:R-:W-:Y:S02]  /*21590*/  ISETP.GT.U32.AND P3, PT, R238, UR10, PT ;  /* 0x0000000aee007c0c */ /* 0x000fe4000bf64070 */
[----:B------:R-:W-:Y:S01]  /*215a0*/  @P2 PRMT R143, R170, 0x5410, RZ ;  /* 0x00005410aa8f2816 */ /* 0x000fe200000000ff */
[----:B------:R1:W-:Y:S01]  /*215b0*/  @P6 STL.S16 [R1+0xe0], R172 ;  /* 0x0000e0ac01006387 */ /* 0x0003e20000100600 */
[----:B------:R-:W-:Y:S03]  /*215c0*/  ISETP.GT.U32.AND P6, PT, R229, UR10, PT ;  /* 0x0000000ae5007c0c */ /* 0x000fe6000bfc4070 */
[----:B------:R1:W-:Y:S01]  /*215d0*/  STG.E.U16 desc[UR28][R112.64+0x12], R143 ;  /* 0x0000128f70007986 */ /* 0x0003e2000c10151c */
[----:B--2---:R-:W-:Y:S05]  /*215e0*/  PRMT R142, R148, 0x7632, R142 ;  /* 0x00007632948e7816 */ /* 0x004fea000000008e */
[----:B------:R-:W-:Y:S04]  /*215f0*/  @P3 HFMA2.BF16_V2 R178, -RZ.H0_H0, RZ.H0_H0, -R145.H0_H0 ;  /* 0x200000ffffb23231 */ /* 0x000fe80000340991 */
[----:B------:R-:W-:Y:S01]  /*21600*/  @P6 HFMA2.BF16_V2 R177, -RZ.H0_H0, RZ.H0_H0, -R144.H0_H0 ;  /* 0x200000ffffb16231 */ /* 0x000fe20000340990 */
[----:B------:R-:W-:Y:S04]  /*21610*/  PRMT R176, R178, 0x7610, R176 ;  /* 0x00007610b2b07816 */ /* 0x000fe800000000b0 */
[----:B------:R-:W-:Y:S05]  /*21620*/  @P3 PRMT R145, R176, 0x5410, RZ ;  /* 0x00005410b0913816 */ /* 0x000fea00000000ff */
[----:B------:R2:W-:Y:S04]  /*21630*/  STG.E.U16 desc[UR28][R190.64+0x10], R145 ;  /* 0x00001091be007986 */ /* 0x0005e8000c10151c */
[----:B-1----:R1:W4:Y:S01]  /*21640*/  LDL.S16 R172, [R1+0xc0] ;  /* 0x0000c00001ac7983 */ /* 0x0023220000100600 */
[----:B------:R-:W-:Y:S03]  /*21650*/  IMAD.WIDE R112, R195, -0x70, R112 ;  /* 0xffffff90c3707825 */ /* 0x000fe600078e0270 */
[----:B------:R-:W-:Y:S01]  /*21660*/  @P2 STL.S16 [R1+0xd4], R109 ;  /* 0x0000d46d01002387 */ /* 0x000fe20000100600 */
[----:B------:R-:W-:Y:S02]  /*21670*/  ISETP.LE.U32.AND P2, PT, R156, UR10, PT ;  /* 0x0000000a9c007c0c */ /* 0x000fe4000bf43070 */
[----:B------:R-:W-:Y:S01]  /*21680*/  PRMT R156, R177, 0x7610, R156 ;  /* 0x00007610b19c7816 */ /* 0x000fe2000000009c */
[----:B------:R1:W4:Y:S01]  /*21690*/  LDL.S16 R170, [R1+0xc8] ;  /* 0x0000c80001aa7983 */ /* 0x0003220000100600 */
[----:B------:R-:W-:Y:S02]  /*216a0*/  PRMT R143, R202, 0x7771, RZ ;  /* 0x00007771ca8f7816 */ /* 0x000fe400000000ff */
[----:B------:R-:W-:Y:S01]  /*216b0*/  @P6 PRMT R144, R156, 0x5410, RZ ;  /* 0x000054109c906816 */ /* 0x000fe200000000ff */
[----:B------:R-:W1:Y:S08]  /*216c0*/  LDSM.16.MT88.4 R108, [R213+0xa400] ;  /* 0x00a40000d56c783b */ /* 0x000e700000004200 */
[----:B------:R-:W-:Y:S01]  /*216d0*/  @P3 STL.S16 [R1+0xdc], R178 ;  /* 0x0000dcb201003387 */ /* 0x000fe20000100600 */
[----:B------:R-:W-:Y:S02]  /*216e0*/  ISETP.LE.U32.AND P3, PT, R155, UR10, PT ;  /* 0x0000000a9b007c0c */ /* 0x000fe4000bf63070 */
[----:B--2---:R-:W-:Y:S01]  /*216f0*/  PRMT R145, R202, 0x7773, RZ ;  /* 0x00007773ca917816 */ /* 0x004fe200000000ff */
[----:B------:R-:W-:Y:S01]  /*21700*/  @P6 STL.S16 [R1+0xd8], R177 ;  /* 0x0000d8b101006387 */ /* 0x000fe20000100600 */
[----:B------:R-:W-:Y:S03]  /*21710*/  ISETP.LE.U32.AND P6, PT, R154, UR10, PT ;  /* 0x0000000a9a007c0c */ /* 0x000fe6000bfc3070 */
[----:B------:R2:W2:Y:S04]  /*21720*/  LDL.S16 R156, [R1+0xc4] ;  /* 0x0000c400019c7983 */ /* 0x0004a80000100600 */
[----:B------:R1:W-:Y:S02]  /*21730*/  STG.E.U16 desc[UR28][R190.64+0x12], R144 ;  /* 0x00001290be007986 */ /* 0x0003e4000c10151c */
[-C--:B-1----:R-:W-:Y:S03]  /*21740*/  HMMA.16816.F32.BF16 R36, R116, R108.reuse, R36 ;  /* 0x0000006c7424723c */ /* 0x082fe60000041824 */
[----:B------:R-:W-:Y:S05]  /*21750*/  PRMT R144, R202, 0x7772, RZ ;  /* 0x00007772ca907816 */ /* 0x000fea00000000ff */
[C---:B------:R-:W-:Y:S08]  /*21760*/  HMMA.16816.F32.BF16 R40, R124.reuse, R108, R40 ;  /* 0x0000006c7c28723c */ /* 0x040ff00000041828 */
[-C--:B------:R-:W-:Y:S08]  /*21770*/  HMMA.16816.F32.BF16 R44, R124, R110.reuse, R44 ;  /* 0x0000006e7c2c723c */ /* 0x080ff0000004182c */
[C---:B------:R-:W-:Y:S01]  /*21780*/  HMMA.16816.F32.BF16 R48, R116.reuse, R110, R48 ;  /* 0x0000006e7430723c */ /* 0x040fe20000041830 */
[----:B------:R-:W-:Y:S03]  /*21790*/  LDSM.16.MT88.4 R108, [R213+0xb400] ;  /* 0x00b40000d56c783b */ /* 0x000fe60000004200 */
[----:B---3--:R-:W-:Y:S05]  /*217a0*/  @!P5 HFMA2.BF16_V2 R174, -RZ.H0_H0, RZ.H0_H0, -R133.H0_H0 ;  /* 0x200000ffffaed231 */ /* 0x008fea0000340985 */
[----:B------:R-:W-:Y:S04]  /*217b0*/  PRMT R105, R174, 0x7610, R105 ;  /* 0x00007610ae697816 */ /* 0x000fe80000000069 */
[----:B------:R-:W-:Y:S05]  /*217c0*/  @!P5 PRMT R133, R105, 0x5410, RZ ;  /* 0x000054106985d816 */ /* 0x000fea00000000ff */
[----:B------:R-:W-:Y:S01]  /*217d0*/  STG.E.U16 desc[UR28][R196.64+0x22], R133 ;  /* 0x00002285c4007986 */ /* 0x000fe2000c10151c */
[----:B----4-:R-:W-:Y:S05]  /*217e0*/  @!P2 HFMA2.BF16_V2 R175, -RZ.H0_H0, RZ.H0_H0, -R134.H0_H0 ;  /* 0x200000ffffafa231 */ /* 0x010fea0000340986 */
[----:B------:R1:W-:Y:S01]  /*217f0*/  @!P2 STL.S16 [R1+0xd0], R175 ;  /* 0x0000d0af0100a387 */ /* 0x0003e20000100600 */
[----:B------:R-:W-:Y:S03]  /*21800*/  PRMT R154, R175, 0x7610, R154 ;  /* 0x00007610af9a7816 */ /* 0x000fe6000000009a */
[----:B------:R3:W-:Y:S01]  /*21810*/  @!P5 STL.S16 [R1+0xcc], R174 ;  /* 0x0000ccae0100d387 */ /* 0x0007e20000100600 */
[----:B------:R-:W-:Y:S01]  /*21820*/  @!P2 PRMT R134, R154, 0x5410, RZ ;  /* 0x000054109a86a816 */ /* 0x000fe200000000ff */
[----:B------:R-:W-:Y:S01]  /*21830*/  IMAD.MOV.U32 R154, RZ, RZ, R202 ;  /* 0x000000ffff9a7224 */ /* 0x000fe200078e00ca */
[----:B------:R-:W-:Y:S01]  /*21840*/  ISETP.GT.U32.AND P2, PT, R239, UR10, PT ;  /* 0x0000000aef007c0c */ /* 0x000fe2000bf44070 */
[----:B------:R4:W4:Y:S01]  /*21850*/  LDL.S16 R176, [R1+0xb4] ;  /* 0x0000b40001b07983 */ /* 0x0009220000100600 */
[----:B------:R-:W-:Y:S03]  /*21860*/  ISETP.LE.U32.AND P5, PT, R104, UR10, PT ;  /* 0x0000000a68007c0c */ /* 0x000fe6000bfa3070 */
[----:B------:R-:W2:Y:S08]  /*21870*/  LDSM.16.MT88.4 R104, [R180+0x1400] ;  /* 0x00140000b468783b */ /* 0x000eb00000004200 */
[----:B------:R-:W-:Y:S04]  /*21880*/  STG.E.U16 desc[UR28][R196.64+0x20], R134 ;  /* 0x00002086c4007986 */ /* 0x000fe8000c10151c */
[----:B-1----:R1:W4:Y:S01]  /*21890*/  LDL.S16 R175, [R1+0xb8] ;  /* 0x0000b80001af7983 */ /* 0x0023220000100600 */
[----:B------:R-:W-:Y:S05]  /*218a0*/  @!P3 HFMA2.BF16_V2 R172, -RZ.H0_H0, RZ.H0_H0, -R132.H0_H0 ;  /* 0x200000ffffacb231 */ /* 0x000fea0000340984 */
[----:B------:R1:W-:Y:S01]  /*218b0*/  @!P3 STL.S16 [R1+0xc0], R172 ;  /* 0x0000c0ac0100b387 */ /* 0x0003e20000100600 */
[----:B------:R-:W-:Y:S01]  /*218c0*/  PRMT R162, R172, 0x7610, R162 ;  /* 0x00007610aca27816 */ /* 0x000fe200000000a2 */
[----:B------:R-:W-:Y:S03]  /*218d0*/  @!P6 HFMA2.BF16_V2 R170, -RZ.H0_H0, RZ.H0_H0, -R129.H0_H0 ;  /* 0x200000ffffaae231 */ /* 0x000fe60000340981 */
[----:B------:R-:W-:Y:S01]  /*218e0*/  @!P3 PRMT R132, R162, 0x5410, RZ ;  /* 0x00005410a284b816 */ /* 0x000fe200000000ff */
[----:B------:R-:W-:Y:S01]  /*218f0*/  IMAD.MOV.U32 R162, RZ, RZ, R122 ;  /* 0x000000ffffa27224 */ /* 0x000fe200078e007a */
[----:B------:R-:W-:Y:S01]  /*21900*/  ISETP.GT.U32.AND P3, PT, R231, UR10, PT ;  /* 0x0000000ae7007c0c */ /* 0x000fe2000bf64070 */
[----:B------:R1:W-:Y:S01]  /*21910*/  @!P6 STL.S16 [R1+0xc8], R170 ;  /* 0x0000c8aa0100e387 */ /* 0x0003e20000100600 */
[----:B------:R-:W-:Y:S03]  /*21920*/  PRMT R159, R170, 0x7610, R159 ;  /* 0x00007610aa9f7816 */ /* 0x000fe6000000009f */
[----:B---3--:R3:W3:Y:S01]  /*21930*/  LDL.S16 R174, [R1+0xbc] ;  /* 0x0000bc0001ae7983 */ /* 0x0086e20000100600 */
[----:B------:R-:W-:Y:S02]  /*21940*/  @!P6 PRMT R129, R159, 0x5410, RZ ;  /* 0x000054109f81e816 */ /* 0x000fe400000000ff */
[----:B------:R-:W-:Y:S01]  /*21950*/  ISETP.LE.U32.AND P6, PT, R115, UR10, PT ;  /* 0x0000000a73007c0c */ /* 0x000fe2000bfc3070 */
[----:B------:R-:W-:Y:S01]  /*21960*/  STG.E.U16 desc[UR28][R112.64+0x20], R132 ;  /* 0x0000208470007986 */ /* 0x000fe2000c10151c */
[----:B------:R-:W-:Y:S01]  /*21970*/  PRMT R159, R122, 0x7773, RZ ;  /* 0x000077737a9f7816 */ /* 0x000fe200000000ff */
[-C--:B--2---:R-:W-:Y:S02]  /*21980*/  HMMA.16816.F32.BF16 R52, R116, R104.reuse, R52 ;  /* 0x000000687434723c */ /* 0x084fe40000041834 */
[----:B------:R2:W-:Y:S01]  /*21990*/  STG.E.U16 desc[UR28][R112.64+0x22], R129 ;  /* 0x0000228170007986 */ /* 0x0005e2000c10151c */
[----:B------:R-:W-:Y:S01]  /*219a0*/  LOP3.LUT R115, R114, 0xff, RZ, 0xc0, !PT ;  /* 0x000000ff72737812 */ /* 0x000fe200078ec0ff */
[----:B------:R-:W-:Y:S02]  /*219b0*/  @P2 HFMA2.BF16_V2 R156, -RZ.H0_H0, RZ.H0_H0, -R147.H0_H0 ;  /* 0x200000ffff9c2231 */ /* 0x000fe40000340993 */
[----:B-1----:R1:W3:Y:S02]  /*219c0*/  LDL.S16 R172, [R1+0xb0] ;  /* 0x0000b00001ac7983 */ /* 0x0022e40000100600 */
[C---:B------:R-:W-:Y:S02]  /*219d0*/  HMMA.16816.F32.BF16 R56, R124.reuse, R104, R56 ;  /* 0x000000687c38723c */ /* 0x040fe40000041838 */
[----:B------:R1:W-:Y:S02]  /*219e0*/  @P2 STL.S16 [R1+0xc4], R156 ;  /* 0x0000c49c01002387 */ /* 0x0003e40000100600 */
[----:B------:R-:W-:Y:S02]  /*219f0*/  PRMT R155, R156, 0x7610, R155 ;  /* 0x000076109c9b7816 */ /* 0x000fe4000000009b */
[----:B------:R-:W-:Y:S01]  /*21a00*/  PRMT R120, R115, 0x5410, R120 ;  /* 0x0000541073787816 */ /* 0x000fe20000000078 */
[----:B------:R1:W3:Y:S01]  /*21a10*/  LDL.S16 R134, [R1+0xac] ;  /* 0x0000ac0001867983 */ /* 0x0002e20000100600 */
[----:B------:R-:W-:Y:S01]  /*21a20*/  @P2 PRMT R139, R155, 0x5410, RZ ;  /* 0x000054109b8b2816 */ /* 0x000fe200000000ff */
[-C--:B------:R-:W-:Y:S02]  /*21a30*/  HMMA.16816.F32.BF16 R60, R124, R106.reuse, R60 ;  /* 0x0000006a7c3c723c */ /* 0x080fe4000004183c */
[----:B------:R3:W3:Y:S01]  /*21a40*/  LDL.S16 R170, [R1+0xa8] ;  /* 0x0000a80001aa7983 */ /* 0x0006e20000100600 */
[----:B------:R-:W-:Y:S02]  /*21a50*/  ISETP.LE.U32.AND P2, PT, R115, UR10, PT ;  /* 0x0000000a73007c0c */ /* 0x000fe4000bf43070 */
[----:B------:R-:W-:Y:S02]  /*21a60*/  PRMT R155, R122, 0x7771, RZ ;  /* 0x000077717a9b7816 */ /* 0x000fe400000000ff */
[----:B------:R-:W-:Y:S01]  /*21a70*/  HSET2.LE.AND R120, R120, R221, PT ;  /* 0x000000dd78787233 */ /* 0x000fe20003803000 */
[C---:B------:R-:W-:Y:S04]  /*21a80*/  HMMA.16816.F32.BF16 R64, R116.reuse, R106, R64 ;  /* 0x0000006a7440723c */ /* 0x040fe80000041840 */
[----:B--2---:R-:W-:Y:S01]  /*21a90*/  IMAD.WIDE R112, R195, 0x70, R112 ;  /* 0x00000070c3707825 */ /* 0x004fe200078e0270 */
[----:B------:R-:W-:Y:S02]  /*21aa0*/  LOP3.LUT R120, R148, R120, RZ, 0xc0, !PT ;  /* 0x0000007894787212 */ /* 0x000fe400078ec0ff */
[----:B------:R-:W-:Y:S01]  /*21ab0*/  PRMT R129, R130, 0x7632, R129 ;  /* 0x0000763282817816 */ /* 0x000fe20000000081 */
[-C--:B------:R-:W-:Y:S01]  /*21ac0*/  HMMA.16816.F32.BF16 R68, R116, R108.reuse, R68 ;  /* 0x0000006c7444723c */ /* 0x080fe20000041844 */
[----:B------:R-:W-:Y:S02]  /*21ad0*/  STG.E.U16 desc[UR28][R112.64+0x22], R161 ;  /* 0x000022a170007986 */ /* 0x000fe4000c10151c */
[----:B-1----:R-:W-:Y:S02]  /*21ae0*/  PRMT R156, R122, 0x7772, RZ ;  /* 0x000077727a9c7816 */ /* 0x002fe400000000ff */
[----:B------:R-:W-:Y:S03]  /*21af0*/  PRMT R122, R165, 0x7610, R122 ;  /* 0x00007610a57a7816 */ /* 0x000fe6000000007a */
[C---:B------:R-:W-:Y:S01]  /*21b00*/  HMMA.16816.F32.BF16 R72, R124.reuse, R108, R72 ;  /* 0x0000006c7c48723c */ /* 0x040fe20000041848 */
[----:B------:R-:W1:Y:S03]  /*21b10*/  MUFU.EX2 R108, R194 ;  /* 0x000000c2006c7308 */ /* 0x000e660000000800 */
[----:B------:R-:W-:Y:S04]  /*21b20*/  PRMT R109, R122, 0x5410, R123 ;  /* 0x000054107a6d7816 */ /* 0x000fe8000000007b */
[-C--:B------:R-:W-:Y:S08]  /*21b30*/  HMMA.16816.F32.BF16 R76, R124, R110.reuse, R76 ;  /* 0x0000006e7c4c723c */ /* 0x080ff0000004184c */
[C---:B------:R-:W-:Y:S04]  /*21b40*/  HMMA.16816.F32.BF16 R80, R116.reuse, R110, R80 ;  /* 0x0000006e7450723c */ /* 0x040fe80000041850 */
[----:B----4-:R-:W-:Y:S01]  /*21b50*/  @P3 HFMA2.BF16_V2 R176, -RZ.H0_H0, RZ.H0_H0, -R147.H1_H1 ;  /* 0x200000ffffb03231 */ /* 0x010fe20000360993 */
[----:B------:R-:W-:Y:S04]  /*21b60*/  PRMT R147, R147, 0x7632, R147 ;  /* 0x0000763293937816 */ /* 0x000fe80000000093 */
[----:B------:R-:W-:Y:S01]  /*21b70*/  @P3 STL.S16 [R1+0xb4], R176 ;  /* 0x0000b4b001003387 */ /* 0x000fe20000100600 */
[----:B------:R-:W-:Y:S04]  /*21b80*/  PRMT R168, R176, 0x7610, R168 ;  /* 0x00007610b0a87816 */ /* 0x000fe800000000a8 */
[----:B------:R-:W-:Y:S02]  /*21b90*/  @P3 PRMT R147, R168, 0x5410, RZ ;  /* 0x00005410a8933816 */ /* 0x000fe400000000ff */
[----:B------:R-:W-:Y:S01]  /*21ba0*/  ISETP.LE.U32.AND P3, PT, R163, UR10, PT ;  /* 0x0000000aa3007c0c */ /* 0x000fe2000bf63070 */
[----:B------:R-:W-:Y:S05]  /*21bb0*/  @!P6 HFMA2.BF16_V2 R175, -RZ.H0_H0, RZ.H0_H0, -R3.H0_H0 ;  /* 0x200000ffffafe231 */ /* 0x000fea0000340903 */
[----:B------:R-:W-:Y:S01]  /*21bc0*/  @!P6 STL.S16 [R1+0xb8], R175 ;  /* 0x0000b8af0100e387 */ /* 0x000fe20000100600 */
[----:B------:R-:W-:Y:S03]  /*21bd0*/  PRMT R173, R175, 0x7610, R173 ;  /* 0x00007610afad7816 */ /* 0x000fe600000000ad */
[----:B------:R2:W4:Y:S01]  /*21be0*/  LDL.S16 R168, [R1+0xa4] ;  /* 0x0000a40001a87983 */ /* 0x0005220000100600 */
[----:B------:R-:W-:Y:S02]  /*21bf0*/  @!P6 PRMT R3, R173, 0x5410, RZ ;  /* 0x00005410ad03e816 */ /* 0x000fe400000000ff */
[----:B------:R-:W-:Y:S03]  /*21c00*/  ISETP.GT.U32.AND P6, PT, R246, UR10, PT ;  /* 0x0000000af6007c0c */ /* 0x000fe6000bfc4070 */
[----:B------:R1:W-:Y:S04]  /*21c10*/  STG.E.U16 desc[UR28][R112.64+0x20], R3 ;  /* 0x0000200370007986 */ /* 0x0003e8000c10151c */
[----:B------:R-:W-:Y:S04]  /*21c20*/  STG.E.U16 desc[UR28][R190.64+0x20], R160 ;  /* 0x000020a0be007986 */ /* 0x000fe8000c10151c */
[----:B------:R-:W-:Y:S01]  /*21c30*/  STG.E.U16 desc[UR28][R190.64+0x22], R157 ;  /* 0x0000229dbe007986 */ /* 0x000fe2000c10151c */
[--C-:B---3--:R-:W-:Y:S05]  /*21c40*/  @!P2 HFMA2.BF16_V2 R174, -RZ.H0_H0, RZ.H0_H0, -R148.reuse.H0_H0 ;  /* 0x200000ffffaea231 */ /* 0x108fea0000340994 */
[----:B------:R-:W-:Y:S01]  /*21c50*/  @!P2 STL.S16 [R1+0xbc], R174 ;  /* 0x0000bcae0100a387 */ /* 0x000fe20000100600 */
[----:B------:R-:W-:Y:S04]  /*21c60*/  PRMT R163, R174, 0x7610, R163 ;  /* 0x00007610aea37816 */ /* 0x000fe800000000a3 */
[----:B------:R-:W-:Y:S01]  /*21c70*/  @!P2 PRMT R141, R163, 0x5410, RZ ;  /* 0x00005410a38da816 */ /* 0x000fe200000000ff */
[----:B------:R-:W-:Y:S01]  /*21c80*/  @!P5 HFMA2.BF16_V2 R172, -RZ.H0_H0, RZ.H0_H0, -R148.H1_H1 ;  /* 0x200000ffffacd231 */ /* 0x000fe20000360994 */
[----:B------:R-:W-:Y:S04]  /*21c90*/  ISETP.GT.U32.AND P2, PT, R201, UR10, PT ;  /* 0x0000000ac9007c0c */ /* 0x000fe8000bf44070 */
[----:B------:R-:W-:Y:S01]  /*21ca0*/  @!P5 STL.S16 [R1+0xb0], R172 ;  /* 0x0000b0ac0100d387 */ /* 0x000fe20000100600 */
[----:B-1----:R-:W-:Y:S01]  /*21cb0*/  IMAD.WIDE R112, R195, -0x70, R112 ;  /* 0xffffff90c3707825 */ /* 0x002fe200078e0270 */
[----:B------:R-:W-:Y:S02]  /*21cc0*/  PRMT R132, R172, 0x7610, R132 ;  /* 0x00007610ac847816 */ /* 0x000fe40000000084 */
[----:B------:R2:W3:Y:S01]  /*21cd0*/  LDL.S16 R161, [R1+0xa0] ;  /* 0x0000a00001a17983 */ /* 0x0004e20000100600 */
[----:B------:R-:W-:Y:S01]  /*21ce0*/  @!P3 HFMA2.BF16_V2 R134, -RZ.H0_H0, RZ.H0_H0, -R135.H0_H0 ;  /* 0x200000ffff86b231 */ /* 0x000fe20000340987 */
[----:B------:R-:W-:Y:S01]  /*21cf0*/  @!P5 PRMT R142, R132, 0x5410, RZ ;  /* 0x00005410848ed816 */ /* 0x000fe200000000ff */
[----:B------:R-:W-:Y:S01]  /*21d00*/  @P6 HFMA2.BF16_V2 R170, -RZ.H0_H0, RZ.H0_H0, -R137.H0_H0 ;  /* 0x200000ffffaa6231 */ /* 0x000fe20000340989 */
[----:B------:R-:W-:Y:S02]  /*21d10*/  ISETP.GT.U32.AND P5, PT, R244, UR10, PT ;  /* 0x0000000af4007c0c */ /* 0x000fe4000bfa4070 */
[----:B------:R1:W-:Y:S01]  /*21d20*/  @!P3 STL.S16 [R1+0xac], R134 ;  /* 0x0000ac860100b387 */ /* 0x0003e20000100600 */
[----:B------:R-:W-:Y:S02]  /*21d30*/  PRMT R104, R134, 0x7610, R104 ;  /* 0x0000761086687816 */ /* 0x000fe40000000068 */
[----:B------:R-:W-:Y:S02]  /*21d40*/  LOP3.LUT R3, R203, 0xff, RZ, 0xc0, !PT ;  /* 0x000000ffcb037812 */ /* 0x000fe400078ec0ff */
[----:B------:R-:W-:Y:S02]  /*21d50*/  @!P3 PRMT R135, R104, 0x5410, RZ ;  /* 0x000054106887b816 */ /* 0x000fe400000000ff */
[C---:B------:R-:W-:Y:S02]  /*21d60*/  ISETP.LE.U32.AND P3, PT, R3.reuse, UR10, PT ;  /* 0x0000000a03007c0c */ /* 0x040fe4000bf63070 */
[----:B------:R-:W-:Y:S01]  /*21d70*/  SHF.R.U32.HI R104, RZ, 0x18, R203 ;  /* 0x00000018ff687819 */ /* 0x000fe200000116cb */
[----:B------:R-:W-:Y:S01]  /*21d80*/  STG.E.U16 desc[UR28][R196.64+0x30], R135 ;  /* 0x00003087c4007986 */ /* 0x000fe2000c10151c */
[----:B------:R-:W-:Y:S02]  /*21d90*/  PRMT R133, R170, 0x7610, R133 ;  /* 0x00007610aa857816 */ /* 0x000fe40000000085 */
[----:B------:R-:W-:Y:S02]  /*21da0*/  PRMT R132, R3, 0x5410, R228 ;  /* 0x0000541003847816 */ /* 0x000fe400000000e4 */
[----:B------:R-:W-:Y:S02]  /*21db0*/  @P6 PRMT R137, R133, 0x5410, RZ ;  /* 0x0000541085896816 */ /* 0x000fe400000000ff */
[----:B------:R-:W-:Y:S03]  /*21dc0*/  PRMT R3, R203, 0x7632, R3 ;  /* 0x00007632cb037816 */ /* 0x000fe60000000003 */
[----:B------:R-:W-:Y:S01]  /*21dd0*/  STG.E.U16 desc[UR28][R196.64+0x32], R137 ;  /* 0x00003289c4007986 */ /* 0x000fe2000c10151c */
[----:B------:R-:W-:Y:S03]  /*21de0*/  LOP3.LUT R3, R3, 0xff, RZ, 0xc0, !PT ;  /* 0x000000ff03037812 */ /* 0x000fe600078ec0ff */
[----:B-1----:R2:W2:Y:S01]  /*21df0*/  LDL.S16 R134, [R1+0x90] ;  /* 0x0000900001867983 */ /* 0x0024a20000100600 */
[----:B------:R-:W-:Y:S03]  /*21e00*/  PRMT R133, R3, 0x5410, R104 ;  /* 0x0000541003857816 */ /* 0x000fe60000000068 */
[----:B------:R-:W-:Y:S01]  /*21e10*/  @P6 STL.S16 [R1+0xa8], R170 ;  /* 0x0000a8aa01006387 */ /* 0x000fe20000100600 */
[----:B------:R-:W-:Y:S01]  /*21e20*/  ISETP.LE.U32.AND P6, PT, R104, UR10, PT ;  /* 0x0000000a68007c0c */ /* 0x000fe2000bfc3070 */
[----:B----4-:R-:W-:Y:S05]  /*21e30*/  @P2 HFMA2.BF16_V2 R168, -RZ.H0_H0, RZ.H0_H0, -R136.H0_H0 ;  /* 0x200000ffffa82231 */ /* 0x010fea0000340988 */
[----:B------:R-:W-:Y:S01]  /*21e40*/  @P2 STL.S16 [R1+0xa4], R168 ;  /* 0x0000a4a801002387 */ /* 0x000fe20000100600 */
[----:B------:R-:W-:Y:S04]  /*21e50*/  PRMT R105, R168, 0x7610, R105 ;  /* 0x00007610a8697816 */ /* 0x000fe80000000069 */
[----:B------:R-:W-:Y:S02]  /*21e60*/  @P2 PRMT R136, R105, 0x5410, RZ ;  /* 0x0000541069882816 */ /* 0x000fe400000000ff */
[----:B------:R-:W1:Y:S01]  /*21e70*/  LDSM.16.MT88.4 R104, [R180+0x2400] ;  /* 0x00240000b468783b */ /* 0x000e620000004200 */
[----:B------:R-:W-:Y:S02]  /*21e80*/  ISETP.LE.U32.AND P2, PT, R3, UR10, PT ;  /* 0x0000000a03007c0c */ /* 0x000fe4000bf43070 */
[----:B------:R-:W-:Y:S02]  /*21e90*/  PRMT R3, R114, 0x7632, R3 ;  /* 0x0000763272037816 */ /* 0x000fe40000000003 */
[----:B------:R-:W-:Y:S02]  /*21ea0*/  SHF.R.U32.HI R114, RZ, 0x18, R114 ;  /* 0x00000018ff727819 */ /* 0x000fe40000011672 */
[----:B------:R-:W-:Y:S01]  /*21eb0*/  LOP3.LUT R3, R3, 0xff, RZ, 0xc0, !PT ;  /* 0x000000ff03037812 */ /* 0x000fe200078ec0ff */
[----:B------:R-:W-:Y:S01]  /*21ec0*/  STG.E.U16 desc[UR28][R112.64+0x30], R136 ;  /* 0x0000308870007986 */ /* 0x000fe2000c10151c */
[----:B---3--:R-:W-:Y:S05]  /*21ed0*/  @P5 HFMA2.BF16_V2 R161, -RZ.H0_H0, RZ.H0_H0, -R138.H0_H0 ;  /* 0x200000ffffa15231 */ /* 0x008fea000034098a */
[----:B------:R-:W-:Y:S01]  /*21ee0*/  @P5 STL.S16 [R1+0xa0], R161 ;  /* 0x0000a0a101005387 */ /* 0x000fe20000100600 */
[----:B------:R-:W-:Y:S04]  /*21ef0*/  PRMT R121, R161, 0x7610, R121 ;  /* 0x00007610a1797816 */ /* 0x000fe80000000079 */
[----:B------:R-:W-:Y:S02]  /*21f00*/  @P5 PRMT R138, R121, 0x5410, RZ ;  /* 0x00005410798a5816 */ /* 0x000fe400000000ff */
[----:B------:R-:W-:Y:S02]  /*21f10*/  PRMT R121, R3, 0x5410, R114 ;  /* 0x0000541003797816 */ /* 0x000fe40000000072 */
[----:B------:R-:W-:Y:S01]  /*21f20*/  ISETP.LE.U32.AND P5, PT, R114, UR10, PT ;  /* 0x0000000a72007c0c */ /* 0x000fe2000bfa3070 */
[----:B------:R-:W-:Y:S01]  /*21f30*/  STG.E.U16 desc[UR28][R112.64+0x32], R138 ;  /* 0x0000328a70007986 */ /* 0x000fe2000c10151c */
[-C--:B-1----:R-:W-:Y:S03]  /*21f40*/  HMMA.16816.F32.BF16 R84, R116, R104.reuse, R84 ;  /* 0x000000687454723c */ /* 0x082fe60000041854 */
[--C-:B------:R-:W-:Y:S05]  /*21f50*/  HSET2.LE.AND R121, R121, R221.reuse, PT ;  /* 0x000000dd79797233 */ /* 0x100fea0003803000 */
[C---:B------:R-:W-:Y:S04]  /*21f60*/  HMMA.16816.F32.BF16 R88, R124.reuse, R104, R88 ;  /* 0x000000687c58723c */ /* 0x040fe80000041858 */
[----:B------:R-:W-:Y:S01]  /*21f70*/  PRMT R105, R144, 0x5410, R145 ;  /* 0x0000541090697816 */ /* 0x000fe20000000091 */
[----:B--2---:R-:W-:Y:S03]  /*21f80*/  @!P3 HFMA2.BF16_V2 R134, -RZ.H0_H0, RZ.H0_H0, -R122.H0_H0 ;  /* 0x200000ffff86b231 */ /* 0x004fe6000034097a */
[-C--:B------:R-:W-:Y:S03]  /*21f90*/  HMMA.16816.F32.BF16 R92, R124, R106.reuse, R92 ;  /* 0x0000006a7c5c723c */ /* 0x080fe6000004185c */
[----:B------:R-:W-:Y:S01]  /*21fa0*/  LOP3.LUT R105, R105, 0xff00ff, RZ, 0xc0, !PT ;  /* 0x00ff00ff69697812 */ /* 0x000fe200078ec0ff */
[----:B------:R1:W-:Y:S01]  /*21fb0*/  @!P3 STL.S16 [R1+0x90], R134 ;  /* 0x000090860100b387 */ /* 0x0003e20000100600 */
[----:B------:R-:W-:Y:S02]  /*21fc0*/  PRMT R115, R134, 0x7610, R115 ;  /* 0x0000761086737816 */ /* 0x000fe40000000073 */
[----:B------:R-:W-:Y:S01]  /*21fd0*/  LOP3.LUT R124, R162, 0xff, RZ, 0xc0, !PT ;  /* 0x000000ffa27c7812 */ /* 0x000fe200078ec0ff */
[----:B------:R2:W3:Y:S01]  /*21fe0*/  LDL.S16 R160, [R1+0x8c] ;  /* 0x00008c0001a07983 */ /* 0x0004e20000100600 */
[----:B------:R-:W-:Y:S01]  /*21ff0*/  @!P3 PRMT R122, R115, 0x5410, RZ ;  /* 0x00005410737ab816 */ /* 0x000fe200000000ff */
[----:B------:R-:W-:Y:S02]  /*22000*/  HMMA.16816.F32.BF16 R96, R116, R106, R96 ;  /* 0x0000006a7460723c */ /* 0x000fe40000041860 */
[----:B------:R2:W4:Y:S02]  /*22010*/  LDL.S16 R157, [R1+0x88] ;  /* 0x00008800019d7983 */ /* 0x0005240000100600 */
[----:B------:R-:W-:Y:S01]  /*22020*/  ISETP.LE.U32.AND P3, PT, R3, UR10, PT ;  /* 0x0000000a03007c0c */ /* 0x000fe2000bf63070 */
[----:B------:R-:W-:Y:S01]  /*22030*/  IMAD.MOV.U32 R3, RZ, RZ, R150 ;  /* 0x000000ffff037224 */ /* 0x000fe200078e0096 */
[----:B------:R2:W2:Y:S01]  /*22040*/  LDL.S16 R148, [R1+0x80] ;  /* 0x0000800001947983 */ /* 0x0004a20000100600 */
[--C-:B------:R-:W-:Y:S02]  /*22050*/  HSET2.LE.AND R111, R105, R221.reuse, PT ;  /* 0x000000dd696f7233 */ /* 0x100fe40003803000 */
[----:B------:R-:W-:Y:S01]  /*22060*/  PRMT R105, R156, 0x5410, R159 ;  /* 0x000054109c697816 */ /* 0x000fe2000000009f */
[----:B------:R2:W2:Y:S01]  /*22070*/  LDL.S16 R137, [R1+0x7c] ;  /* 0x00007c0001897983 */ /* 0x0004a20000100600 */
[----:B------:R-:W-:Y:S01]  /*22080*/  LOP3.LUT R121, R3, R121, RZ, 0xc0, !PT ;  /* 0x0000007903797212 */ /* 0x000fe200078ec0ff */
[----:B------:R-:W-:Y:S01]  /*22090*/  FADD.FTZ R3, R185, R164 ;  /* 0x000000a4b9037221 */ /* 0x000fe20000010000 */
[C---:B------:R-:W-:Y:S03]  /*220a0*/  F2FP.BF16.F32.PACK_AB R185, R108.reuse, R185 ;  /* 0x000000b96cb9723e */ /* 0x040fe600000010ff */
[--C-:B------:R-:W-:Y:S01]  /*220b0*/  FADD.FTZ R108, R108, R3.reuse ;  /* 0x000000036c6c7221 */ /* 0x100fe20000010000 */
[C---:B------:R-:W-:Y:S01]  /*220c0*/  PRMT R3, R128.reuse, 0x7632, R3 ;  /* 0x0000763280037816 */ /* 0x040fe20000000003 */
[C---:B-1----:R-:W-:Y:S02]  /*220d0*/  IMAD.WIDE R134, R195.reuse, 0x70, R112 ;  /* 0x00000070c3867825 */ /* 0x042fe400078e0270 */
[----:B------:R-:W1:Y:S01]  /*220e0*/  LDSM.16.MT88.4 R112, [R213+0x9800] ;  /* 0x00980000d570783b */ /* 0x000e620000004200 */
[----:B------:R-:W-:Y:S01]  /*220f0*/  PRMT R104, R128, 0x5410, R3 ;  /* 0x0000541080687816 */ /* 0x000fe20000000003 */
[----:B------:R-:W-:Y:S06]  /*22100*/  IMAD.WIDE R116, R195, -0x70, R134 ;  /* 0xffffff90c3747825 */ /* 0x000fec00078e0286 */
[----:B------:R1:W-:Y:S04]  /*22110*/  STL [R1+0x148], R108 ;  /* 0x0001486c01007387 */ /* 0x0003e80000100800 */
[----:B------:R-:W-:Y:S04]  /*22120*/  STG.E.U16 desc[UR28][R134.64+0x32], R140 ;  /* 0x0000328c86007986 */ /* 0x000fe8000c10151c */
[----:B------:R1:W-:Y:S04]  /*22130*/  STG.E.U16 desc[UR28][R134.64+0x30], R146 ;  /* 0x0000309286007986 */ /* 0x0003e8000c10151c */
[----:B------:R-:W-:Y:S04]  /*22140*/  STG.E.U16 desc[UR28][R190.64+0x30], R139 ;  /* 0x0000308bbe007986 */ /* 0x000fe8000c10151c */
[----:B------:R-:W-:Y:S04]  /*22150*/  STG.E.U16 desc[UR28][R190.64+0x32], R147 ;  /* 0x00003293be007986 */ /* 0x000fe8000c10151c */
[----:B------:R1:W-:Y:S02]  /*22160*/  STG.E.U16 desc[UR28][R196.64+0x40], R122 ;  /* 0x0000407ac4007986 */ /* 0x0003e4000c10151c */
[--C-:B-1----:R-:W-:Y:S02]  /*22170*/  HSET2.LE.AND R108, R132, R221.reuse, PT ;  /* 0x000000dd846c7233 */ /* 0x102fe40003803000 */
[----:B------:R-:W-:Y:S03]  /*22180*/  PRMT R132, R131, 0x7632, R132 ;  /* 0x0000763283847816 */ /* 0x000fe60000000084 */
[----:B------:R-:W-:Y:S02]  /*22190*/  LOP3.LUT R108, R109, R108, RZ, 0xc0, !PT ;  /* 0x0000006c6d6c7212 */ /* 0x000fe400078ec0ff */
[--C-:B------:R-:W-:Y:S02]  /*221a0*/  HSET2.LE.AND R109, R133, R221.reuse, PT ;  /* 0x000000dd856d7233 */ /* 0x100fe40003803000 */
[----:B------:R-:W-:Y:S01]  /*221b0*/  LOP3.LUT R133, R154, 0xff, RZ, 0xc0, !PT ;  /* 0x000000ff9a857812 */ /* 0x000fe200078ec0ff */
[----:B------:R-:W-:Y:S03]  /*221c0*/  IMAD.WIDE.U32 R134, R211, -0x2daee0ad, RZ ;  /* 0xd2511f53d3867825 */ /* 0x000fe600078e00ff */
[----:B------:R-:W-:Y:S02]  /*221d0*/  PRMT R110, R133, 0x5410, R143 ;  /* 0x00005410856e7816 */ /* 0x000fe4000000008f */
[----:B------:R-:W-:Y:S02]  /*221e0*/  LOP3.LUT R109, R104, R109, RZ, 0xc0, !PT ;  /* 0x0000006d686d7212 */ /* 0x000fe400078ec0ff */
[----:B------:R-:W-:Y:S02]  /*221f0*/  PRMT R104, R130, 0x5410, R129 ;  /* 0x0000541082687816 */ /* 0x000fe40000000081 */
[--C-:B------:R-:W-:Y:S02]  /*22200*/  HSET2.LE.AND R110, R110, R221.reuse, PT ;  /* 0x000000dd6e6e7233 */ /* 0x100fe40003803000 */
[----:B------:R-:W-:Y:S02]  /*22210*/  PRMT R174, R134, 0x7771, RZ ;  /* 0x0000777186ae7816 */ /* 0x000fe400000000ff */
[----:B------:R-:W-:Y:S02]  /*22220*/  PRMT R122, R124, 0x5410, R155 ;  /* 0x000054107c7a7816 */ /* 0x000fe4000000009b */
[----:B------:R-:W-:Y:S02]  /*22230*/  LOP3.LUT R110, R104, R110, RZ, 0xc0, !PT ;  /* 0x0000006e686e7212 */ /* 0x000fe400078ec0ff */
[----:B------:R-:W-:Y:S02]  /*22240*/  PRMT R104, R131, 0x5410, R132 ;  /* 0x0000541083687816 */ /* 0x000fe40000000084 */
[----:B------:R-:W-:Y:S02]  /*22250*/  HSET2.LE.AND R122, R122, R221, PT ;  /* 0x000000dd7a7a7233 */ /* 0x000fe40003803000 */
[----:B------:R-:W-:Y:S02]  /*22260*/  LOP3.LUT R111, R104, R111, RZ, 0xc0, !PT ;  /* 0x0000006f686f7212 */ /* 0x000fe400078ec0ff */
[----:B------:R-:W-:Y:S02]  /*22270*/  LOP3.LUT R104, R105, 0xff00ff, RZ, 0xc0, !PT ;  /* 0x00ff00ff69687812 */ /* 0x000fe400078ec0ff */
[----:B------:R-:W-:Y:S02]  /*22280*/  LOP3.LUT R122, R149, R122, RZ, 0xc0, !PT ;  /* 0x0000007a957a7212 */ /* 0x000fe400078ec0ff */
[C---:B------:R-:W-:Y:S01]  /*22290*/  PRMT R175, R134.reuse, 0x7772, RZ ;  /* 0x0000777286af7816 */ /* 0x040fe200000000ff */
[-C--:B------:R-:W-:Y:S05]  /*222a0*/  HMMA.16816.F32.BF16 R4, R108, R112.reuse, R4 ;  /* 0x000000706c04723c */ /* 0x080fea0000041804 */
[----:B------:R-:W-:Y:S01]  /*222b0*/  PRMT R187, R134, 0x7773, RZ ;  /* 0x0000777386bb7816 */ /* 0x000fe200000000ff */
[----:B---3--:R-:W-:Y:S02]  /*222c0*/  @!P0 HFMA2.BF16_V2 R160, -RZ.H0_H0, RZ.H0_H0, -R123.H0_H0 ;  /* 0x200000ffffa08231 */ /* 0x008fe4000034097b */
[----:B----4-:R-:W-:Y:S03]  /*222d0*/  @!P2 HFMA2.BF16_V2 R157, -RZ.H0_H0, RZ.H0_H0, -R128.H0_H0 ;  /* 0x200000ffff9da231 */ /* 0x010fe60000340980 */
[----:B------:R-:W-:Y:S01]  /*222e0*/  @!P0 STL.S16 [R1+0x8c], R160 ;  /* 0x00008ca001008387 */ /* 0x000fe20000100600 */
[----:B------:R-:W-:Y:S01]  /*222f0*/  PRMT R140, R160, 0x7610, R140 ;  /* 0x00007610a08c7816 */ /* 0x000fe2000000008c */
[--C-:B--2---:R-:W-:Y:S02]  /*22300*/  @!P3 HFMA2.BF16_V2 R148, -RZ.H0_H0, RZ.H0_H0, -R150.reuse.H0_H0 ;  /* 0x200000ffff94b231 */ /* 0x104fe40000340996 */
[----:B------:R1:W-:Y:S01]  /*22310*/  @!P2 STL.S16 [R1+0x88], R157 ;  /* 0x0000889d0100a387 */ /* 0x0003e20000100600 */
[----:B------:R-:W-:Y:S02]  /*22320*/  PRMT R138, R157, 0x7610, R138 ;  /* 0x000076109d8a7816 */ /* 0x000fe4000000008a */
[----:B------:R-:W-:Y:S01]  /*22330*/  @!P0 PRMT R123, R140, 0x5410, RZ ;  /* 0x000054108c7b8816 */ /* 0x000fe200000000ff */
[----:B------:R2:W3:Y:S01]  /*22340*/  LDL.S16 R139, [R1+0x6c] ;  /* 0x00006c00018b7983 */ /* 0x0004e20000100600 */
[----:B------:R-:W-:Y:S01]  /*22350*/  @!P2 PRMT R128, R138, 0x5410, RZ ;  /* 0x000054108a80a816 */ /* 0x000fe200000000ff */
[----:B------:R-:W-:Y:S01]  /*22360*/  @!P5 HFMA2.BF16_V2 R137, -RZ.H0_H0, RZ.H0_H0, -R150.H1_H1 ;  /* 0x200000ffff89d231 */ /* 0x000fe20000360996 */
[----:B------:R-:W-:Y:S01]  /*22370*/  PRMT R118, R148, 0x7610, R118 ;  /* 0x0000761094767816 */ /* 0x000fe20000000076 */
[----:B------:R2:W4:Y:S01]  /*22380*/  LDL.S16 R140, [R1+0x70] ;  /* 0x00007000018c7983 */ /* 0x0005220000100600 */
[----:B------:R-:W-:Y:S02]  /*22390*/  ISETP.GT.U32.AND P0, PT, R155, UR10, PT ;  /* 0x0000000a9b007c0c */ /* 0x000fe4000bf04070 */
[----:B------:R-:W-:Y:S01]  /*223a0*/  ISETP.GT.U32.AND P2, PT, R143, UR10, PT ;  /* 0x0000000a8f007c0c */ /* 0x000fe2000bf44070 */
[----:B------:R2:W-:Y:S04]  /*223b0*/  STG.E.U16 desc[UR28][R196.64+0x42], R123 ;  /* 0x0000427bc4007986 */ /* 0x0005e8000c10151c */
[----:B------:R2:W-:Y:S04]  /*223c0*/  STG.E.U16 desc[UR28][R116.64+0x40], R128 ;  /* 0x0000408074007986 */ /* 0x0005e8000c10151c */
[----:B-1----:R1:W4:Y:S01]  /*223d0*/  LDL.S16 R157, [R1+0x84] ;  /* 0x00008400019d7983 */ /* 0x0023220000100600 */
[----:B--2---:R-:W-:Y:S03]  /*223e0*/  HSET2.LE.AND R123, R104, R221, PT ;  /* 0x000000dd687b7233 */ /* 0x004fe60003803000 */
[----:B------:R-:W2:Y:S01]  /*223f0*/  LDSM.16.MT88.4 R104, [R180+0x800] ;  /* 0x00080000b468783b */ /* 0x000ea20000004200 */
[----:B------:R-:W-:Y:S02]  /*22400*/  PRMT R128, R149, 0x7632, R128 ;  /* 0x0000763295807816 */ /* 0x000fe40000000080 */
[----:B------:R-:W-:Y:S07]  /*22410*/  LOP3.LUT R123, R151, R123, RZ, 0xc0, !PT ;  /* 0x0000007b977b7212 */ /* 0x000fee00078ec0ff */
[C---:B------:R-:W-:Y:S04]  /*22420*/  HMMA.16816.F32.BF16 R8, R120.reuse, R112, R8 ;  /* 0x000000707808723c */ /* 0x040fe80000041808 */
[----:B------:R-:W-:Y:S04]  /*22430*/  PRMT R112, R137, 0x7610, R112 ;  /* 0x0000761089707816 */ /* 0x000fe80000000070 */
[-C--:B------:R-:W-:Y:S08]  /*22440*/  HMMA.16816.F32.BF16 R12, R120, R114.reuse, R12 ;  /* 0x00000072780c723c */ /* 0x080ff0000004180c */
[C---:B------:R-:W-:Y:S08]  /*22450*/  HMMA.16816.F32.BF16 R16, R108.reuse, R114, R16 ;  /* 0x000000726c10723c */ /* 0x040ff00000041810 */
[-C--:B--2---:R-:W-:Y:S08]  /*22460*/  HMMA.16816.F32.BF16 R20, R108, R104.reuse, R20 ;  /* 0x000000686c14723c */ /* 0x084ff00000041814 */
[C---:B------:R-:W-:Y:S08]  /*22470*/  HMMA.16816.F32.BF16 R24, R120.reuse, R104, R24 ;  /* 0x000000687818723c */ /* 0x040ff00000041818 */
[-C--:B------:R-:W-:Y:S08]  /*22480*/  HMMA.16816.F32.BF16 R28, R120, R106.reuse, R28 ;  /* 0x0000006a781c723c */ /* 0x080ff0000004181c */
[C---:B------:R-:W-:Y:S04]  /*22490*/  HMMA.16816.F32.BF16 R32, R108.reuse, R106, R32 ;  /* 0x0000006a6c20723c */ /* 0x040fe80000041820 */
[----:B---3--:R-:W-:Y:S05]  /*224a0*/  @P0 HFMA2.BF16_V2 R139, -RZ.H0_H0, RZ.H0_H0, -R149.H1_H1 ;  /* 0x200000ffff8b0231 */ /* 0x008fea0000360995 */
[----:B------:R-:W-:Y:S04]  /*224b0*/  PRMT R126, R139, 0x7610, R126 ;  /* 0x000076108b7e7816 */ /* 0x000fe8000000007e */
[----:B------:R-:W-:Y:S01]  /*224c0*/  @P0 PRMT R128, R126, 0x5410, RZ ;  /* 0x000054107e800816 */ /* 0x000fe200000000ff */
[----:B----4-:R-:W-:Y:S05]  /*224d0*/  @!P6 HFMA2.BF16_V2 R157, -RZ.H0_H0, RZ.H0_H0, -R3.H0_H0 ;  /* 0x200000ffff9de231 */ /* 0x010fea0000340903 */
[----:B------:R-:W-:Y:S01]  /*224e0*/  @!P6 STL.S16 [R1+0x84], R157 ;  /* 0x0000849d0100e387 */ /* 0x000fe20000100600 */
[----:B------:R-:W-:Y:S03]  /*224f0*/  PRMT R127, R157, 0x7610, R127 ;  /* 0x000076109d7f7816 */ /* 0x000fe6000000007f */
[----:B------:R1:W2:Y:S01]  /*22500*/  LDL.S16 R138, [R1+0x78] ;  /* 0x00007800018a7983 */ /* 0x0002a20000100600 */
[----:B------:R-:W-:Y:S02]  /*22510*/  @!P6 PRMT R3, R127, 0x5410, RZ ;  /* 0x000054107f03e816 */ /* 0x000fe400000000ff */
[----:B------:R-:W-:Y:S01]  /*22520*/  ISETP.LE.U32.AND P6, PT, R124, UR10, PT ;  /* 0x0000000a7c007c0c */ /* 0x000fe2000bfc3070 */
[----:B------:R1:W3:Y:S01]  /*22530*/  LDL.S16 R127, [R1+0x74] ;  /* 0x00007400017f7983 */ /* 0x0002e20000100600 */
[----:B------:R-:W-:Y:S02]  /*22540*/  PRMT R124, R150, 0x7632, R124 ;  /* 0x00007632967c7816 */ /* 0x000fe4000000007c */
[----:B------:R-:W-:Y:S01]  /*22550*/  @!P3 PRMT R150, R118, 0x5410, RZ ;  /* 0x000054107696b816 */ /* 0x000fe200000000ff */
[----:B------:R-:W-:Y:S01]  /*22560*/  @!P3 STL.S16 [R1+0x80], R148 ;  /* 0x000080940100b387 */ /* 0x000fe20000100600 */
[----:B------:R-:W-:Y:S02]  /*22570*/  LOP3.LUT R118, R214, UR11, R135, 0x96, !PT ;  /* 0x0000000bd6767c12 */ /* 0x000fe4000f8e9687 */
[----:B------:R-:W-:Y:S01]  /*22580*/  ISETP.LE.U32.AND P3, PT, R133, UR10, PT ;  /* 0x0000000a85007c0c */ /* 0x000fe2000bf63070 */
[----:B------:R4:W-:Y:S01]  /*22590*/  @!P5 STL.S16 [R1+0x7c], R137 ;  /* 0x00007c890100d387 */ /* 0x0009e20000100600 */
[----:B------:R-:W-:Y:S02]  /*225a0*/  @!P5 PRMT R124, R112, 0x5410, RZ ;  /* 0x00005410707cd816 */ /* 0x000fe400000000ff */
[----:B------:R-:W-:Y:S01]  /*225b0*/  ISETP.GT.U32.AND P5, PT, R144, UR10, PT ;  /* 0x0000000a90007c0c */ /* 0x000fe2000bfa4070 */
[----:B------:R-:W1:Y:S01]  /*225c0*/  LDSM.16.MT88.4 R112, [R213+0xa800] ;  /* 0x00a80000d570783b */ /* 0x000e620000004200 */
[----:B------:R-:W-:Y:S05]  /*225d0*/  @!P6 HFMA2.BF16_V2 R140, -RZ.H0_H0, RZ.H0_H0, -R149.H0_H0 ;  /* 0x200000ffff8ce231 */ /* 0x000fea0000340995 */
[----:B------:R-:W-:Y:S02]  /*225e0*/  PRMT R136, R140, 0x7610, R136 ;  /* 0x000076108c887816 */ /* 0x000fe40000000088 */
[----:B------:R1:W5:Y:S02]  /*225f0*/  LDL.LU R211, [R1+0x198] ;  /* 0x0001980001d37983 */ /* 0x0003640000300800 */
[----:B------:R-:W-:Y:S02]  /*22600*/  @!P6 PRMT R149, R136, 0x5410, RZ ;  /* 0x000054108895e816 */ /* 0x000fe400000000ff */
[----:B------:R1:W5:Y:S06]  /*22610*/  LDL.LU.64 R214, [R1+0x190] ;  /* 0x0001900001d67983 */ /* 0x00036c0000300a00 */
[----:B------:R2:W3:Y:S04]  /*22620*/  LDL.S16 R133, [R1+0x68] ;  /* 0x0000680001857983 */ /* 0x0004e80000100600 */
[----:B----4-:R4:W4:Y:S04]  /*22630*/  LDL.S16 R137, [R1+0x64] ;  /* 0x0000640001897983 */ /* 0x0109280000100600 */
[----:B------:R1:W-:Y:S04]  /*22640*/  STG.E.U16 desc[UR28][R116.64+0x42], R3 ;  /* 0x0000420374007986 */ /* 0x0003e8000c10151c */
[----:B------:R-:W-:Y:S01]  /*22650*/  @!P6 STL.S16 [R1+0x70], R140 ;  /* 0x0000708c0100e387 */ /* 0x000fe20000100600 */
[----:B------:R-:W-:Y:S03]  /*22660*/  ISETP.GT.U32.AND P6, PT, R145, UR10, PT ;  /* 0x0000000a91007c0c */ /* 0x000fe6000bfc4070 */
[----:B------:R1:W-:Y:S02]  /*22670*/  @P0 STL.S16 [R1+0x6c], R139 ;  /* 0x00006c8b01000387 */ /* 0x0003e40000100600 */
[-C--:B-1----:R-:W-:Y:S08]  /*22680*/  HMMA.16816.F32.BF16 R36, R108, R112.reuse, R36 ;  /* 0x000000706c24723c */ /* 0x082ff00000041824 */
[C---:B------:R-:W-:Y:S04]  /*22690*/  HMMA.16816.F32.BF16 R40, R120.reuse, R112, R40 ;  /* 0x000000707828723c */ /* 0x040fe80000041828 */
[----:B------:R-:W-:Y:S01]  /*226a0*/  PRMT R112, R151, 0x7632, R112 ;  /* 0x0000763297707816 */ /* 0x000fe20000000070 */
[----:B------:R-:W-:Y:S01]  /*226b0*/  IMAD.WIDE R116, R195, 0x70, R116 ;  /* 0x00000070c3747825 */ /* 0x000fe200078e0274 */
[----:B------:R-:W-:Y:S02]  /*226c0*/  LOP3.LUT R3, R118, 0xffff, RZ, 0xc0, !PT ;  /* 0x0000ffff76037812 */ /* 0x000fe400078ec0ff */
[-C--:B------:R-:W-:Y:S02]  /*226d0*/  HMMA.16816.F32.BF16 R44, R120, R114.reuse, R44 ;  /* 0x00000072782c723c */ /* 0x080fe4000004182c */
[----:B------:R-:W-:Y:S01]  /*226e0*/  STG.E.U16 desc[UR28][R116.64+0x40], R141 ;  /* 0x0000408d74007986 */ /* 0x000fe2000c10151c */
[----:B------:R1:W-:Y:S01]  /*226f0*/  MUFU.EX2 R139, R209 ;  /* 0x000000d1008b7308 */ /* 0x0003e20000000800 */
[----:B------:R-:W-:Y:S02]  /*22700*/  SHF.R.U32.HI R135, RZ, 0x8, R3 ;  /* 0x00000008ff877819 */ /* 0x000fe40000011603 */
[----:B------:R1:W-:Y:S02]  /*22710*/  STG.E.U16 desc[UR28][R116.64+0x42], R142 ;  /* 0x0000428e74007986 */ /* 0x0003e4000c10151c */
[C---:B------:R-:W-:Y:S02]  /*22720*/  HMMA.16816.F32.BF16 R48, R108.reuse, R114, R48 ;  /* 0x000000726c30723c */ /* 0x040fe40000041830 */
[----:B------:R-:W-:Y:S02]  /*22730*/  STG.E.U16 desc[UR28][R190.64+0x42], R124 ;  /* 0x0000427cbe007986 */ /* 0x000fe4000c10151c */
[----:B------:R-:W-:Y:S02]  /*22740*/  LOP3.LUT R3, R135, 0xffff, RZ, 0xc0, !PT ;  /* 0x0000ffff87037812 */ /* 0x000fe400078ec0ff */
[----:B------:R-:W-:Y:S02]  /*22750*/  STG.E.U16 desc[UR28][R190.64+0x40], R150 ;  /* 0x00004096be007986 */ /* 0x000fe4000c10151c */
[----:B------:R-:W-:Y:S01]  /*22760*/  ISETP.LE.U32.AND P0, PT, R3, UR10, PT ;  /* 0x0000000a03007c0c */ /* 0x000fe2000bf03070 */
[----:B-1----:R-:W-:Y:S04]  /*22770*/  IMAD.WIDE R116, R195, -0x70, R116 ;  /* 0xffffff90c3747825 */ /* 0x002fe800078e0274 */
[----:B--2---:R-:W-:Y:S02]  /*22780*/  @!P3 HFMA2.BF16_V2 R138, -RZ.H0_H0, RZ.H0_H0, -R130.H0_H0 ;  /* 0x200000ffff8ab231 */ /* 0x004fe40000340982 */
[----:B---3--:R-:W-:Y:S03]  /*22790*/  @P2 HFMA2.BF16_V2 R127, -RZ.H0_H0, RZ.H0_H0, -R129.H0_H0 ;  /* 0x200000ffff7f2231 */ /* 0x008fe60000340981 */
[----:B------:R1:W-:Y:S01]  /*227a0*/  @!P3 STL.S16 [R1+0x78], R138 ;  /* 0x0000788a0100b387 */ /* 0x0003e20000100600 */
[----:B------:R-:W-:Y:S03]  /*227b0*/  PRMT R125, R138, 0x7610, R125 ;  /* 0x000076108a7d7816 */ /* 0x000fe6000000007d */
[----:B------:R2:W-:Y:S01]  /*227c0*/  @P2 STL.S16 [R1+0x74], R127 ;  /* 0x0000747f01002387 */ /* 0x0005e20000100600 */
[----:B------:R-:W-:Y:S02]  /*227d0*/  @!P3 PRMT R130, R125, 0x5410, RZ ;  /* 0x000054107d82b816 */ /* 0x000fe400000000ff */
[----:B------:R-:W-:Y:S01]  /*227e0*/  ISETP.GT.U32.AND P3, PT, R156, UR10, PT ;  /* 0x0000000a9c007c0c */ /* 0x000fe2000bf64070 */
[----:B------:R3:W3:Y:S01]  /*227f0*/  LDL.S16 R105, [R1+0x50] ;  /* 0x0000500001697983 */ /* 0x0006e20000100600 */
[----:B------:R-:W-:Y:S03]  /*22800*/  PRMT R119, R127, 0x7610, R119 ;  /* 0x000076107f777816 */ /* 0x000fe60000000077 */
[----:B------:R3:W3:Y:S01]  /*22810*/  LDL.S16 R104, [R1+0x4c] ;  /* 0x00004c0001687983 */ /* 0x0006e20000100600 */
[----:B------:R-:W-:Y:S02]  /*22820*/  @P2 PRMT R129, R119, 0x5410, RZ ;  /* 0x0000541077812816 */ /* 0x000fe400000000ff */
[----:B------:R-:W-:Y:S01]  /*22830*/  ISETP.GT.U32.AND P2, PT, R159, UR10, PT ;  /* 0x0000000a9f007c0c */ /* 0x000fe2000bf44070 */
[----:B------:R3:W5:Y:S04]  /*22840*/  LDL.LU R209, [R1+0x18c] ;  /* 0x00018c0001d17983 */ /* 0x0007680000300800 */
[----:B------:R3:W3:Y:S04]  /*22850*/  LDL.S16 R125, [R1+0x58] ;  /* 0x00005800017d7983 */ /* 0x0006e80000100600 */
[----:B------:R4:W-:Y:S01]  /*22860*/  STG.E.U16 desc[UR28][R196.64+0x52], R129 ;  /* 0x00005281c4007986 */ /* 0x0009e2000c10151c */
[----:B-1----:R-:W1:Y:S03]  /*22870*/  MUFU.EX2 R138, R208 ;  /* 0x000000d0008a7308 */ /* 0x002e660000000800 */
[----:B------:R-:W-:Y:S01]  /*22880*/  STG.E.U16 desc[UR28][R196.64+0x50], R130 ;  /* 0x00005082c4007986 */ /* 0x000fe2000c10151c */
[----:B------:R-:W-:Y:S02]  /*22890*/  @P6 HFMA2.BF16_V2 R133, -RZ.H0_H0, RZ.H0_H0, -R132.H0_H0 ;  /* 0x200000ffff856231 */ /* 0x000fe40000340984 */
[----:B--2---:R-:W-:Y:S02]  /*228a0*/  IMAD.WIDE.U32 R126, R158, -0x2daee0ad, RZ ;  /* 0xd2511f539e7e7825 */ /* 0x004fe400078e00ff */
[----:B------:R-:W-:Y:S02]  /*228b0*/  LDSM.16.MT88.4 R156, [R180+0xc00] ;  /* 0x000c0000b49c783b */ /* 0x000fe40000004200 */
[----:B----4-:R-:W-:Y:S02]  /*228c0*/  @P5 HFMA2.BF16_V2 R137, -RZ.H0_H0, RZ.H0_H0, -R131.H0_H0 ;  /* 0x200000ffff895231 */ /* 0x010fe40000340983 */
[--C-:B------:R-:W-:Y:S01]  /*228d0*/  IMAD.MOV.U32 R140, RZ, RZ, R126.reuse ;  /* 0x000000ffff8c7224 */ /* 0x100fe200078e007e */
[----:B------:R-:W-:Y:S02]  /*228e0*/  LOP3.LUT R119, R166, UR11, R127, 0x96, !PT ;  /* 0x0000000ba6777c12 */ /* 0x000fe4000f8e967f */
[C---:B------:R-:W-:Y:S02]  /*228f0*/  PRMT R136, R126.reuse, 0x7772, RZ ;  /* 0x000077727e887816 */ /* 0x040fe400000000ff */
[C---:B------:R-:W-:Y:S01]  /*22900*/  PRMT R179, R126.reuse, 0x7773, RZ ;  /* 0x000077737eb37816 */ /* 0x040fe200000000ff */
[----:B------:R-:W-:Y:S01]  /*22910*/  LDSM.16.MT88.4 R164, [R213+0x9c00] ;  /* 0x009c0000d5a4783b */ /* 0x000fe20000004200 */
[----:B------:R-:W-:Y:S01]  /*22920*/  PRMT R178, R126, 0x7771, RZ ;  /* 0x000077717eb27816 */ /* 0x000fe200000000ff */
[----:B-1----:R-:W-:Y:S01]  /*22930*/  FADD.FTZ R113, R138, R169 ;  /* 0x000000a98a717221 */ /* 0x002fe20000010000 */
[----:B------:R-:W-:Y:S02]  /*22940*/  PRMT R126, R133, 0x7610, R126 ;  /* 0x00007610857e7816 */ /* 0x000fe4000000007e */
[----:B------:R-:W-:Y:S02]  /*22950*/  PRMT R127, R137, 0x7610, R127 ;  /* 0x00007610897f7816 */ /* 0x000fe4000000007f */
[----:B------:R-:W-:Y:S01]  /*22960*/  @P6 PRMT R132, R126, 0x5410, RZ ;  /* 0x000054107e846816 */ /* 0x000fe200000000ff */
[----:B------:R1:W-:Y:S01]  /*22970*/  @P5 STL.S16 [R1+0x64], R137 ;  /* 0x0000648901005387 */ /* 0x0003e20000100600 */
[----:B------:R-:W-:Y:S01]  /*22980*/  @P5 PRMT R131, R127, 0x5410, RZ ;  /* 0x000054107f835816 */ /* 0x000fe200000000ff */
[----:B------:R-:W-:Y:S01]  /*22990*/  FADD.FTZ R126, R139, R171 ;  /* 0x000000ab8b7e7221 */ /* 0x000fe20000010000 */
[----:B------:R-:W-:Y:S01]  /*229a0*/  LOP3.LUT R129, R118, 0xff, RZ, 0xc0, !PT ;  /* 0x000000ff76817812 */ /* 0x000fe200078ec0ff */
[----:B------:R2:W5:Y:S01]  /*229b0*/  LDL.LU R208, [R1+0x188] ;  /* 0x0001880001d07983 */ /* 0x0005620000300800 */
[----:B------:R-:W4:Y:S01]  /*229c0*/  MUFU.EX2 R127, R219 ;  /* 0x000000db007f7308 */ /* 0x000f220000000800 */
[----:B------:R-:W-:Y:S02]  /*229d0*/  LOP3.LUT R3, R119, 0xffff, RZ, 0xc0, !PT ;  /* 0x0000ffff77037812 */ /* 0x000fe400078ec0ff */
[----:B------:R2:W2:Y:S01]  /*229e0*/  LDL.S16 R124, [R1+0x54] ;  /* 0x00005400017c7983 */ /* 0x0004a20000100600 */
[C---:B------:R-:W-:Y:S03]  /*229f0*/  PRMT R172, R129.reuse, 0x5410, R135 ;  /* 0x0000541081ac7816 */ /* 0x040fe60000000087 */
[----:B------:R1:W-:Y:S01]  /*22a00*/  @P6 STL.S16 [R1+0x68], R133 ;  /* 0x0000688501006387 */ /* 0x0003e20000100600 */
[----:B------:R-:W-:Y:S02]  /*22a10*/  ISETP.LE.U32.AND P6, PT, R129, UR10, PT ;  /* 0x0000000a81007c0c */ /* 0x000fe4000bfc3070 */
[----:B------:R-:W-:Y:S01]  /*22a20*/  HSET2.LE.AND R172, R172, R221, PT ;  /* 0x000000ddacac7233 */ /* 0x000fe20003803000 */
[----:B------:R1:W-:Y:S04]  /*22a30*/  STG.E.U16 desc[UR28][R116.64+0x50], R131 ;  /* 0x0000508374007986 */ /* 0x0003e8000c10151c */
[----:B------:R1:W-:Y:S01]  /*22a40*/  STG.E.U16 desc[UR28][R116.64+0x52], R132 ;  /* 0x0000528474007986 */ /* 0x0003e2000c10151c */
[----:B----4-:R-:W-:Y:S01]  /*22a50*/  FADD.FTZ R113, R127, R113 ;  /* 0x000000717f717221 */ /* 0x010fe20000010000 */
[----:B------:R-:W4:Y:S01]  /*22a60*/  S2R R219, SR_TID.X ;  /* 0x0000000000db7919 */ /* 0x000f220000002100 */
[----:B-1----:R1:W1:Y:S01]  /*22a70*/  MUFU.EX2 R137, R220 ;  /* 0x000000dc00897308 */ /* 0x0022620000000800 */
[----:B------:R-:W-:Y:S04]  /*22a80*/  SHF.R.U32.HI R133, RZ, 0x8, R3 ;  /* 0x00000008ff857819 */ /* 0x000fe80000011603 */
[----:B------:R-:W-:Y:S01]  /*22a90*/  LOP3.LUT R3, R133, 0xffff, RZ, 0xc0, !PT ;  /* 0x0000ffff85037812 */ /* 0x000fe200078ec0ff */
[----:B-1----:R-:W1:Y:S01]  /*22aa0*/  S2R R220, SR_TID.X ;  /* 0x0000000000dc7919 */ /* 0x002e620000002100 */
[----:B------:R-:W-:Y:S02]  /*22ab0*/  F2FP.BF16.F32.PACK_AB R131, R127, R138 ;  /* 0x0000008a7f83723e */ /* 0x000fe400000010ff */
[----:B------:R-:W-:Y:S02]  /*22ac0*/  ISETP.LE.U32.AND P5, PT, R3, UR10, PT ;  /* 0x0000000a03007c0c */ /* 0x000fe4000bfa3070 */
[----:B------:R-:W-:Y:S01]  /*22ad0*/  PRMT R3, R0, 0x7632, R3 ;  /* 0x0000763200037816 */ /* 0x000fe20000000003 */
[----:B------:R-:W-:Y:S01]  /*22ae0*/  IMAD.MOV.U32 R132, RZ, RZ, R134 ;  /* 0x000000ffff847224 */ /* 0x000fe200078e0086 */
[----:B------:R-:W-:Y:S02]  /*22af0*/  SHF.R.U32.HI R127, RZ, 0x18, R118 ;  /* 0x00000018ff7f7819 */ /* 0x000fe40000011676 */
[----:B------:R-:W-:Y:S02]  /*22b00*/  F2FP.BF16.F32.PACK_AB R130, R137, R139 ;  /* 0x0000008b8982723e */ /* 0x000fe400000010ff */
[----:B------:R-:W-:Y:S01]  /*22b10*/  PRMT R184, R131, 0x7632, R184 ;  /* 0x0000763283b87816 */ /* 0x000fe200000000b8 */
[----:B-1----:R-:W-:Y:S02]  /*22b20*/  IMAD.SHL.U32 R220, R220, 0x20, RZ ;  /* 0x00000020dcdc7824 */ /* 0x002fe400078e00ff */
[--C-:B---3--:R-:W-:Y:S02]  /*22b30*/  @P3 HFMA2.BF16_V2 R105, -RZ.H0_H0, RZ.H0_H0, -R151.reuse.H0_H0 ;  /* 0x200000ffff693231 */ /* 0x108fe40000340997 */
[----:B------:R-:W-:Y:S03]  /*22b40*/  @P2 HFMA2.BF16_V2 R104, -RZ.H0_H0, RZ.H0_H0, -R151.H1_H1 ;  /* 0x200000ffff682231 */ /* 0x000fe60000360997 */
[----:B------:R-:W-:Y:S01]  /*22b50*/  @P3 STL.S16 [R1+0x50], R105 ;  /* 0x0000506901003387 */ /* 0x000fe20000100600 */
[----:B------:R-:W-:Y:S03]  /*22b60*/  PRMT R143, R105, 0x7610, R143 ;  /* 0x00007610698f7816 */ /* 0x000fe6000000008f */
[----:B------:R-:W-:Y:S01]  /*22b70*/  @P2 STL.S16 [R1+0x4c], R104 ;  /* 0x00004c6801002387 */ /* 0x000fe20000100600 */
[----:B------:R-:W-:Y:S01]  /*22b80*/  @P3 PRMT R151, R143, 0x5410, RZ ;  /* 0x000054108f973816 */ /* 0x000fe200000000ff */
[----:B------:R-:W-:Y:S01]  /*22b90*/  @!P6 HFMA2.BF16_V2 R125, -RZ.H0_H0, RZ.H0_H0, -R0.H0_H0 ;  /* 0x200000ffff7de231 */ /* 0x000fe20000340900 */
[----:B------:R-:W-:Y:S02]  /*22ba0*/  PRMT R141, R104, 0x7610, R141 ;  /* 0x00007610688d7816 */ /* 0x000fe4000000008d */
[----:B------:R-:W1:Y:S01]  /*22bb0*/  LDSM.16.MT88.4 R104, [R180+0x1800] ;  /* 0x00180000b468783b */ /* 0x000e620000004200 */
[----:B------:R-:W-:Y:S02]  /*22bc0*/  ISETP.LE.U32.AND P3, PT, R127, UR10, PT ;  /* 0x0000000a7f007c0c */ /* 0x000fe4000bf63070 */
[----:B------:R-:W-:Y:S02]  /*22bd0*/  PRMT R147, R125, 0x7610, R147 ;  /* 0x000076107d937816 */ /* 0x000fe40000000093 */
[----:B------:R-:W-:Y:S03]  /*22be0*/  @P2 PRMT R112, R141, 0x5410, RZ ;  /* 0x000054108d702816 */ /* 0x000fe600000000ff */
[----:B------:R-:W-:Y:S01]  /*22bf0*/  @!P6 STL.S16 [R1+0x58], R125 ;  /* 0x0000587d0100e387 */ /* 0x000fe20000100600 */
[----:B--2---:R-:W-:Y:S05]  /*22c00*/  @!P0 HFMA2.BF16_V2 R124, -RZ.H0_H0, RZ.H0_H0, -R3.H0_H0 ;  /* 0x200000ffff7c8231 */ /* 0x004fea0000340903 */
[----:B------:R2:W-:Y:S01]  /*22c10*/  @!P0 STL.S16 [R1+0x54], R124 ;  /* 0x0000547c01008387 */ /* 0x0005e20000100600 */
[----:B------:R-:W-:Y:S01]  /*22c20*/  PRMT R146, R124, 0x7610, R146 ;  /* 0x000076107c927816 */ /* 0x000fe20000000092 */
[-C--:B-1----:R-:W-:Y:S08]  /*22c30*/  HMMA.16816.F32.BF16 R52, R108, R104.reuse, R52 ;  /* 0x000000686c34723c */ /* 0x082ff00000041834 */
[C---:B------:R-:W-:Y:S08]  /*22c40*/  HMMA.16816.F32.BF16 R56, R120.reuse, R104, R56 ;  /* 0x000000687838723c */ /* 0x040ff00000041838 */
[-C--:B------:R-:W-:Y:S03]  /*22c50*/  HMMA.16816.F32.BF16 R60, R120, R106.reuse, R60 ;  /* 0x0000006a783c723c */ /* 0x080fe6000004183c */
[----:B--2---:R-:W-:Y:S05]  /*22c60*/  IMAD.WIDE R124, R195, 0x70, R116 ;  /* 0x00000070c37c7825 */ /* 0x004fea00078e0274 */
[C---:B------:R-:W-:Y:S04]  /*22c70*/  HMMA.16816.F32.BF16 R64, R108.reuse, R106, R64 ;  /* 0x0000006a6c40723c */ /* 0x040fe80000041840 */
[----:B------:R-:W-:Y:S01]  /*22c80*/  FADD.FTZ R116, R137, R126 ;  /* 0x0000007e89747221 */ /* 0x000fe20000010000 */
[----:B------:R1:W-:Y:S01]  /*22c90*/  STG.E.U16 desc[UR28][R124.64+0x52], R128 ;  /* 0x000052807c007986 */ /* 0x0003e2000c10151c */
[----:B------:R-:W-:Y:S01]  /*22ca0*/  LOP3.LUT R126, R119, 0xff, RZ, 0xc0, !PT ;  /* 0x000000ff777e7812 */ /* 0x000fe200078ec0ff */
[----:B------:R-:W-:Y:S01]  /*22cb0*/  IMAD.WIDE R104, R195, -0x70, R124 ;  /* 0xffffff90c3687825 */ /* 0x000fe200078e027c */
[----:B------:R-:W-:Y:S01]  /*22cc0*/  PRMT R117, R0, 0x5410, R3 ;  /* 0x0000541000757816 */ /* 0x000fe20000000003 */
[----:B------:R2:W-:Y:S01]  /*22cd0*/  STL [R1+0x140], R116 ;  /* 0x0001407401007387 */ /* 0x0005e20000100800 */
[----:B------:R-:W-:Y:S02]  /*22ce0*/  ISETP.LE.U32.AND P2, PT, R126, UR10, PT ;  /* 0x0000000a7e007c0c */ /* 0x000fe4000bf43070 */
[----:B------:R-:W-:Y:S01]  /*22cf0*/  @!P6 PRMT R0, R147, 0x5410, RZ ;  /* 0x000054109300e816 */ /* 0x000fe200000000ff */
[----:B------:R3:W4:Y:S01]  /*22d00*/  LDL.S16 R145, [R1+0x60] ;  /* 0x0000600001917983 */ /* 0x0007220000100600 */
[----:B------:R-:W-:Y:S01]  /*22d10*/  @!P0 PRMT R3, R146, 0x5410, RZ ;  /* 0x0000541092038816 */ /* 0x000fe200000000ff */
[----:B------:R-:W-:Y:S01]  /*22d20*/  IMAD.WIDE R188, R195, 0x70, R104 ;  /* 0x00000070c3bc7825 */ /* 0x000fe200078e0268 */
[----:B------:R-:W-:Y:S01]  /*22d30*/  LOP3.LUT R172, R117, R172, RZ, 0xc0, !PT ;  /* 0x000000ac75ac7212 */ /* 0x000fe200078ec0ff */
[----:B------:R-:W-:Y:S01]  /*22d40*/  STL [R1+0x144], R113 ;  /* 0x0001447101007387 */ /* 0x000fe20000100800 */
[----:B------:R-:W-:Y:S03]  /*22d50*/  PRMT R176, R126, 0x5410, R133 ;  /* 0x000054107eb07816 */ /* 0x000fe60000000085 */
[----:B------:R3:W3:Y:S02]  /*22d60*/  LDL.S16 R144, [R1+0x5c] ;  /* 0x00005c0001907983 */ /* 0x0006e40000100600 */
[--C-:B------:R-:W-:Y:S02]  /*22d70*/  HSET2.LE.AND R176, R176, R221.reuse, PT ;  /* 0x000000ddb0b07233 */ /* 0x100fe40003803000 */
[----:B------:R3:W3:Y:S04]  /*22d80*/  LDL.S16 R143, [R1+0x44] ;  /* 0x00004400018f7983 */ /* 0x0006e80000100600 */
[----:B------:R3:W3:Y:S01]  /*22d90*/  LDL.S16 R141, [R1+0x38] ;  /* 0x00003800018d7983 */ /* 0x0006e20000100600 */
[----:B-1----:R-:W-:Y:S03]  /*22da0*/  PRMT R128, R118, 0x7632, R128 ;  /* 0x0000763276807816 */ /* 0x002fe60000000080 */
[----:B------:R1:W-:Y:S01]  /*22db0*/  STG.E.U16 desc[UR28][R124.64+0x50], R149 ;  /* 0x000050957c007986 */ /* 0x0003e2000c10151c */
[----:B------:R-:W-:Y:S03]  /*22dc0*/  LOP3.LUT R128, R128, 0xff, RZ, 0xc0, !PT ;  /* 0x000000ff80807812 */ /* 0x000fe600078ec0ff */
[----:B--2---:R2:W2:Y:S01]  /*22dd0*/  LDL.S16 R116, [R1+0x40] ;  /* 0x0000400001747983 */ /* 0x0044a20000100600 */
[C---:B------:R-:W-:Y:S03]  /*22de0*/  ISETP.LE.U32.AND P6, PT, R128.reuse, UR10, PT ;  /* 0x0000000a80007c0c */ /* 0x040fe6000bfc3070 */
[----:B------:R1:W-:Y:S01]  /*22df0*/  STG.E.U16 desc[UR28][R190.64+0x52], R112 ;  /* 0x00005270be007986 */ /* 0x0003e2000c10151c */
[----:B------:R-:W-:Y:S03]  /*22e00*/  PRMT R173, R128, 0x5410, R127 ;  /* 0x0000541080ad7816 */ /* 0x000fe6000000007f */
[----:B------:R-:W-:Y:S02]  /*22e10*/  STG.E.U16 desc[UR28][R190.64+0x50], R151 ;  /* 0x00005097be007986 */ /* 0x000fe4000c10151c */
[--C-:B------:R-:W-:Y:S02]  /*22e20*/  HSET2.LE.AND R173, R173, R221.reuse, PT ;  /* 0x000000ddadad7233 */ /* 0x100fe40003803000 */
[----:B------:R1:W-:Y:S04]  /*22e30*/  STG.E.U16 desc[UR28][R196.64+0x60], R0 ;  /* 0x00006000c4007986 */ /* 0x0003e8000c10151c */
[----:B------:R1:W-:Y:S04]  /*22e40*/  STG.E.U16 desc[UR28][R196.64+0x62], R3 ;  /* 0x00006203c4007986 */ /* 0x0003e8000c10151c */
[----:B------:R-:W-:Y:S01]  /*22e50*/  LDSM.16.MT88.4 R148, [R213+0xac00] ;  /* 0x00ac0000d594783b */ /* 0x000fe20000004200 */
[----:B-1----:R-:W-:Y:S02]  /*22e60*/  LOP3.LUT R125, R132, 0xff, RZ, 0xc0, !PT ;  /* 0x000000ff847d7812 */ /* 0x002fe400078ec0ff */
[----:B------:R-:W-:Y:S02]  /*22e70*/  LOP3.LUT R124, R140, 0xff, RZ, 0xc0, !PT ;  /* 0x000000ff8c7c7812 */ /* 0x000fe400078ec0ff */
[----:B------:R-:W-:Y:S02]  /*22e80*/  PRMT R112, R119, 0x7632, R112 ;  /* 0x0000763277707816 */ /* 0x000fe40000000070 */
[----:B------:R-:W-:Y:S02]  /*22e90*/  SHF.R.U32.HI R119, RZ, 0x18, R119 ;  /* 0x00000018ff777819 */ /* 0x000fe40000011677 */
[----:B------:R-:W-:Y:S02]  /*22ea0*/  LOP3.LUT R118, R112, 0xff, RZ, 0xc0, !PT ;  /* 0x000000ff70767812 */ /* 0x000fe400078ec0ff */
[----:B------:R-:W1:Y:S02]  /*22eb0*/  LDSM.16.MT88.4 R112, [R213+0xb800] ;  /* 0x00b80000d570783b */ /* 0x000e640000004200 */
[----:B------:R-:W-:Y:S02]  /*22ec0*/  ISETP.LE.U32.AND P0, PT, R118, UR10, PT ;  /* 0x0000000a76007c0c */ /* 0x000fe4000bf03070 */
[----:B------:R-:W-:Y:S02]  /*22ed0*/  PRMT R0, R2, 0x7632, R0 ;  /* 0x0000763202007816 */ /* 0x000fe40000000000 */
[----:B------:R-:W-:Y:S02]  /*22ee0*/  PRMT R3, R152, 0x7632, R3 ;  /* 0x0000763298037816 */ /* 0x000fe40000000003 */
[----:B------:R-:W-:Y:S05]  /*22ef0*/  PRMT R177, R118, 0x5410, R119 ;  /* 0x0000541076b17816 */ /* 0x000fea0000000077 */
[----:B------:R-:W-:Y:S01]  /*22f00*/  HSET2.LE.AND R177, R177, R221, PT ;  /* 0x000000ddb1b17233 */ /* 0x000fe20003803000 */
[-C--:B-1----:R-:W-:Y:S08]  /*22f10*/  HMMA.16816.F32.BF16 R68, R108, R112.reuse, R68 ;  /* 0x000000706c44723c */ /* 0x082ff00000041844 */
[C---:B------:R-:W-:Y:S04]  /*22f20*/  HMMA.16816.F32.BF16 R72, R120.reuse, R112, R72 ;  /* 0x000000707848723c */ /* 0x040fe80000041848 */
[----:B------:R-:W-:Y:S04]  /*22f30*/  IMAD.MOV.U32 R113, RZ, RZ, R152 ;  /* 0x000000ffff717224 */ /* 0x000fe800078e0098 */
[-C--:B------:R-:W-:Y:S03]  /*22f40*/  HMMA.16816.F32.BF16 R76, R120, R114.reuse, R76 ;  /* 0x00000072784c723c */ /* 0x080fe6000004184c */
[----:B------:R-:W-:Y:S05]  /*22f50*/  LOP3.LUT R177, R113, R177, RZ, 0xc0, !PT ;  /* 0x000000b171b17212 */ /* 0x000fea00078ec0ff */
[C---:B------:R-:W-:Y:S04]  /*22f60*/  HMMA.16816.F32.BF16 R80, R108.reuse, R114, R80 ;  /* 0x000000726c50723c */ /* 0x040fe80000041850 */
[--C-:B----4-:R-:W-:Y:S05]  /*22f70*/  @!P2 HFMA2.BF16_V2 R145, -RZ.H0_H0, RZ.H0_H0, -R153.reuse.H0_H0 ;  /* 0x200000ffff91a231 */ /* 0x110fea0000340999 */
[----:B------:R-:W-:Y:S01]  /*22f80*/  @!P2 STL.S16 [R1+0x60], R145 ;  /* 0x000060910100a387 */ /* 0x000fe20000100600 */
[----:B------:R-:W-:Y:S01]  /*22f90*/  PRMT R137, R145, 0x7610, R137 ;  /* 0x0000761091897816 */ /* 0x000fe20000000089 */
[----:B---3--:R-:W-:Y:S02]  /*22fa0*/  @!P5 HFMA2.BF16_V2 R144, -RZ.H0_H0, RZ.H0_H0, -R153.H1_H1 ;  /* 0x200000ffff90d231 */ /* 0x008fe40000360999 */
[----:B------:R-:W-:Y:S03]  /*22fb0*/  @!P6 HFMA2.BF16_V2 R143, -RZ.H0_H0, RZ.H0_H0, -R2.H0_H0 ;  /* 0x200000ffff8fe231 */ /* 0x000fe60000340902 */
[----:B------:R-:W-:Y:S01]  /*22fc0*/  @!P5 STL.S16 [R1+0x5c], R144 ;  /* 0x00005c900100d387 */ /* 0x000fe20000100600 */
[----:B------:R-:W-:Y:S01]  /*22fd0*/  PRMT R134, R144, 0x7610, R134 ;  /* 0x0000761090867816 */ /* 0x000fe20000000086 */
[----:B------:R-:W-:Y:S02]  /*22fe0*/  @!P0 HFMA2.BF16_V2 R141, -RZ.H0_H0, RZ.H0_H0, -R152.H0_H0 ;  /* 0x200000ffff8d8231 */ /* 0x000fe40000340998 */
[----:B------:R1:W-:Y:S01]  /*22ff0*/  @!P6 STL.S16 [R1+0x44], R143 ;  /* 0x0000448f0100e387 */ /* 0x0003e20000100600 */
[----:B------:R-:W-:Y:S03]  /*23000*/  PRMT R139, R143, 0x7610, R139 ;  /* 0x000076108f8b7816 */ /* 0x000fe6000000008b */
[----:B------:R3:W-:Y:S01]  /*23010*/  @!P0 STL.S16 [R1+0x38], R141 ;  /* 0x0000388d01008387 */ /* 0x0007e20000100600 */
[----:B------:R-:W-:Y:S01]  /*23020*/  PRMT R142, R141, 0x7610, R142 ;  /* 0x000076108d8e7816 */ /* 0x000fe2000000008e */
[----:B--2---:R-:W-:Y:S05]  /*23030*/  @!P3 HFMA2.BF16_V2 R116, -RZ.H0_H0, RZ.H0_H0, -R0.H0_H0 ;  /* 0x200000ffff74b231 */ /* 0x004fea0000340900 */
[----:B------:R-:W-:Y:S01]  /*23040*/  PRMT R138, R116, 0x7610, R138 ;  /* 0x00007610748a7816 */ /* 0x000fe2000000008a */
[----:B-1----:R2:W4:Y:S04]  /*23050*/  LDL.S16 R143, [R1+0x48] ;  /* 0x00004800018f7983 */ /* 0x0025280000100600 */
[----:B------:R1:W-:Y:S04]  /*23060*/  @!P3 STL.S16 [R1+0x40], R116 ;  /* 0x000040740100b387 */ /* 0x0003e80000100600 */
[----:B---3--:R2:W3:Y:S01]  /*23070*/  LDL.S16 R141, [R1+0x3c] ;  /* 0x00003c00018d7983 */ /* 0x0084e20000100600 */
[----:B-1----:R-:W-:Y:S02]  /*23080*/  PRMT R116, R2, 0x5410, R0 ;  /* 0x0000541002747816 */ /* 0x002fe40000000000 */
[----:B------:R-:W-:Y:S02]  /*23090*/  @!P6 PRMT R2, R139, 0x5410, RZ ;  /* 0x000054108b02e816 */ /* 0x000fe400000000ff */
[----:B------:R-:W-:Y:S01]  /*230a0*/  @!P3 PRMT R0, R138, 0x5410, RZ ;  /* 0x000054108a00b816 */ /* 0x000fe200000000ff */
[----:B------:R2:W2:Y:S01]  /*230b0*/  LDL.S16 R139, [R1+0x34] ;  /* 0x00003400018b7983 */ /* 0x0004a20000100600 */
[----:B------:R-:W-:Y:S02]  /*230c0*/  ISETP.LE.U32.AND P3, PT, R119, UR10, PT ;  /* 0x0000000a77007c0c */ /* 0x000fe4000bf63070 */
[----:B------:R-:W-:Y:S01]  /*230d0*/  ISETP.GT.U32.AND P6, PT, R136, UR10, PT ;  /* 0x0000000a88007c0c */ /* 0x000fe2000bfc4070 */
[----:B------:R1:W-:Y:S01]  /*230e0*/  STG.E.U16 desc[UR28][R104.64+0x60], R2 ;  /* 0x0000600268007986 */ /* 0x0003e2000c10151c */
[----:B------:R-:W-:Y:S03]  /*230f0*/  LOP3.LUT R173, R116, R173, RZ, 0xc0, !PT ;  /* 0x000000ad74ad7212 */ /* 0x000fe600078ec0ff */
[----:B------:R1:W-:Y:S04]  /*23100*/  STG.E.U16 desc[UR28][R104.64+0x62], R0 ;  /* 0x0000620068007986 */ /* 0x0003e8000c10151c */
[----:B------:R2:W2:Y:S04]  /*23110*/  LDL.S16 R138, [R1+0x30] ;  /* 0x00003000018a7983 */ /* 0x0004a80000100600 */
[----:B------:R-:W1:Y:S02]  /*23120*/  LDSM.16.MT88.4 R104, [R180+0x2800] ;  /* 0x00280000b468783b */ /* 0x000e640000004200 */
[----:B-1----:R-:W-:Y:S02]  /*23130*/  PRMT R2, R153, 0x7610, R2 ;  /* 0x0000761099027816 */ /* 0x002fe40000000002 */
[----:B------:R-:W-:Y:S04]  /*23140*/  @!P2 PRMT R2, R137, 0x5410, RZ ;  /* 0x000054108902a816 */ /* 0x000fe800000000ff */
[----:B------:R1:W2:Y:S01]  /*23150*/  LDL.S16 R137, [R1+0x2c] ;  /* 0x00002c0001897983 */ /* 0x0002a20000100600 */
[----:B------:R-:W-:Y:S02]  /*23160*/  PRMT R0, R153, 0x7632, R0 ;  /* 0x0000763299007816 */ /* 0x000fe40000000000 */
[----:B------:R-:W-:Y:S01]  /*23170*/  @!P5 PRMT R0, R134, 0x5410, RZ ;  /* 0x000054108600d816 */ /* 0x000fe200000000ff */
[----:B------:R1:W-:Y:S01]  /*23180*/  STG.E.U16 desc[UR28][R188.64+0x60], R2 ;  /* 0x00006002bc007986 */ /* 0x0003e2000c10151c */
[----:B------:R-:W-:Y:S02]  /*23190*/  ISETP.LE.U32.AND P5, PT, R125, UR10, PT ;  /* 0x0000000a7d007c0c */ /* 0x000fe4000bfa3070 */
[----:B------:R-:W-:Y:S01]  /*231a0*/  ISETP.GT.U32.AND P2, PT, R179, UR10, PT ;  /* 0x0000000ab3007c0c */ /* 0x000fe2000bf44070 */
[----:B------:R1:W2:Y:S01]  /*231b0*/  LDL.S16 R134, [R1+0x28] ;  /* 0x0000280001867983 */ /* 0x0002a20000100600 */
[----:B------:R-:W-:Y:S03]  /*231c0*/  PRMT R179, R136, 0x5410, R179 ;  /* 0x0000541088b37816 */ /* 0x000fe600000000b3 */
[----:B------:R1:W-:Y:S01]  /*231d0*/  STG.E.U16 desc[UR28][R188.64+0x62], R0 ;  /* 0x00006200bc007986 */ /* 0x0003e2000c10151c */
[----:B------:R-:W-:Y:S05]  /*231e0*/  LOP3.LUT R179, R179, 0xff00ff, RZ, 0xc0, !PT ;  /* 0x00ff00ffb3b37812 */ /* 0x000fea00078ec0ff */
[--C-:B------:R-:W-:Y:S01]  /*231f0*/  HSET2.LE.AND R179, R179, R221.reuse, PT ;  /* 0x000000ddb3b37233 */ /* 0x100fe20003803000 */
[-C--:B------:R-:W-:Y:S04]  /*23200*/  HMMA.16816.F32.BF16 R84, R108, R104.reuse, R84 ;  /* 0x000000686c54723c */ /* 0x080fe80000041854 */
[----:B------:R-:W-:Y:S04]  /*23210*/  LOP3.LUT R179, R185, R179, RZ, 0xc0, !PT ;  /* 0x000000b3b9b37212 */ /* 0x000fe800078ec0ff */
[C---:B------:R-:W-:Y:S04]  /*23220*/  HMMA.16816.F32.BF16 R88, R120.reuse, R104, R88 ;  /* 0x000000687858723c */ /* 0x040fe80000041858 */
[----:B-1----:R-:W-:Y:S02]  /*23230*/  PRMT R2, R152, 0x7610, R2 ;  /* 0x0000761098027816 */ /* 0x002fe40000000002 */
[----:B------:R-:W-:Y:S02]  /*23240*/  @!P0 PRMT R2, R142, 0x5410, RZ ;  /* 0x000054108e028816 */ /* 0x000fe400000000ff */
[-C--:B------:R-:W-:Y:S03]  /*23250*/  HMMA.16816.F32.BF16 R92, R120, R106.reuse, R92 ;  /* 0x0000006a785c723c */ /* 0x080fe6000004185c */
[----:B------:R-:W-:Y:S01]  /*23260*/  ISETP.LE.U32.AND P0, PT, R124, UR10, PT ;  /* 0x0000000a7c007c0c */ /* 0x000fe2000bf03070 */
[----:B------:R1:W-:Y:S01]  /*23270*/  STG.E.U16 desc[UR28][R190.64+0x60], R2 ;  /* 0x00006002be007986 */ /* 0x0003e2000c10151c */
[C---:B------:R-:W-:Y:S03]  /*23280*/  PRMT R0, R130.reuse, 0x7610, R0 ;  /* 0x0000761082007816 */ /* 0x040fe60000000000 */
[----:B------:R-:W-:Y:S01]  /*23290*/  HMMA.16816.F32.BF16 R96, R108, R106, R96 ;  /* 0x0000006a6c60723c */ /* 0x000fe20000041860 */
[----:B------:R-:W-:Y:S03]  /*232a0*/  LDSM.16.MT88.4 R104, [R213+0xbc00] ;  /* 0x00bc0000d568783b */ /* 0x000fe60000004200 */
[----:B-1----:R-:W-:Y:S04]  /*232b0*/  PRMT R2, R130, 0x7632, R2 ;  /* 0x0000763282027816 */ /* 0x002fe80000000002 */
[----:B------:R-:W-:Y:S01]  /*232c0*/  PRMT R112, R0, 0x5410, R2 ;  /* 0x0000541000707816 */ /* 0x000fe20000000002 */
[----:B----4-:R-:W-:Y:S05]  /*232d0*/  @!P3 HFMA2.BF16_V2 R143, -RZ.H0_H0, RZ.H0_H0, -R152.H1_H1 ;  /* 0x200000ffff8fb231 */ /* 0x010fea0000360998 */
[----:B------:R-:W-:Y:S01]  /*232e0*/  @!P3 STL.S16 [R1+0x48], R143 ;  /* 0x0000488f0100b387 */ /* 0x000fe20000100600 */
[----:B------:R-:W-:Y:S01]  /*232f0*/  PRMT R136, R143, 0x7610, R136 ;  /* 0x000076108f887816 */ /* 0x000fe20000000088 */
[----:B---3--:R-:W-:Y:S02]  /*23300*/  @!P5 HFMA2.BF16_V2 R141, -RZ.H0_H0, RZ.H0_H0, -R0.H0_H0 ;  /* 0x200000ffff8dd231 */ /* 0x008fe40000340900 */
[----:B------:R3:W4:Y:S01]  /*23310*/  LDL.S16 R132, [R1+0x24] ;  /* 0x0000240001847983 */ /* 0x0007220000100600 */
[----:B------:R-:W-:Y:S02]  /*23320*/  @!P3 PRMT R3, R136, 0x5410, RZ ;  /* 0x000054108803b816 */ /* 0x000fe400000000ff */
[----:B------:R-:W-:Y:S01]  /*23330*/  ISETP.GT.U32.AND P3, PT, R178, UR10, PT ;  /* 0x0000000ab2007c0c */ /* 0x000fe2000bf64070 */
[----:B------:R-:W-:Y:S01]  /*23340*/  @!P5 STL.S16 [R1+0x3c], R141 ;  /* 0x00003c8d0100d387 */ /* 0x000fe20000100600 */
[----:B------:R-:W-:Y:S02]  /*23350*/  PRMT R130, R141, 0x7610, R130 ;  /* 0x000076108d827816 */ /* 0x000fe40000000082 */
[----:B------:R-:W-:Y:S01]  /*23360*/  PRMT R178, R124, 0x5410, R178 ;  /* 0x000054107cb27816 */ /* 0x000fe200000000b2 */
[----:B------:R1:W-:Y:S01]  /*23370*/  STG.E.U16 desc[UR28][R190.64+0x62], R3 ;  /* 0x00006203be007986 */ /* 0x0003e2000c10151c */
[----:B------:R-:W-:Y:S02]  /*23380*/  @!P5 PRMT R0, R130, 0x5410, RZ ;  /* 0x000054108200d816 */ /* 0x000fe400000000ff */
[----:B------:R-:W-:Y:S01]  /*23390*/  ISETP.GT.U32.AND P5, PT, R174, UR10, PT ;  /* 0x0000000aae007c0c */ /* 0x000fe2000bfa4070 */
[----:B------:R-:W3:Y:S01]  /*233a0*/  LDSM.16.MT88.4 R140, [R180+0x1c00] ;  /* 0x001c0000b48c783b */ /* 0x000ee20000004200 */
[----:B------:R-:W-:Y:S02]  /*233b0*/  PRMT R174, R125, 0x5410, R174 ;  /* 0x000054107dae7816 */ /* 0x000fe400000000ae */
[--C-:B------:R-:W-:Y:S03]  /*233c0*/  HSET2.LE.AND R178, R178, R221.reuse, PT ;  /* 0x000000ddb2b27233 */ /* 0x100fe60003803000 */
[----:B------:R-:W-:Y:S02]  /*233d0*/  HSET2.LE.AND R174, R174, R221, PT ;  /* 0x000000ddaeae7233 */ /* 0x000fe40003803000 */
[----:B------:R3:W-:Y:S03]  /*233e0*/  STG.E.U16 desc[UR28][R196.64+0x70], R0 ;  /* 0x00007000c4007986 */ /* 0x0007e6000c10151c */
[----:B------:R-:W-:Y:S01]  /*233f0*/  LOP3.LUT R174, R112, R174, RZ, 0xc0, !PT ;  /* 0x000000ae70ae7212 */ /* 0x000fe200078ec0ff */
[----:B------:R-:W4:Y:S01]  /*23400*/  LDSM.16.MT88.4 R180, [R180+0x2c00] ;  /* 0x002c0000b4b4783b */ /* 0x000f220000004200 */
[--C-:B--2---:R-:W-:Y:S05]  /*23410*/  @!P0 HFMA2.BF16_V2 R139, -RZ.H0_H0, RZ.H0_H0, -R186.reuse.H0_H0 ;  /* 0x200000ffff8b8231 */ /* 0x104fea00003409ba */
[----:B------:R-:W-:Y:S02]  /*23420*/  PRMT R198, R139, 0x7610, R198 ;  /* 0x000076108bc67816 */ /* 0x000fe400000000c6 */
[----:B------:R-:W-:Y:S01]  /*23430*/  @!P0 STL.S16 [R1+0x34], R139 ;  /* 0x0000348b01008387 */ /* 0x000fe20000100600 */
[----:B-1----:R-:W-:Y:S02]  /*23440*/  IMAD.MOV.U32 R3, RZ, RZ, R153 ;  /* 0x000000ffff037224 */ /* 0x002fe400078e0099 */
[----:B------:R-:W-:Y:S03]  /*23450*/  @P3 HFMA2.BF16_V2 R138, -RZ.H0_H0, RZ.H0_H0, -R186.H1_H1 ;  /* 0x200000ffff8a3231 */ /* 0x000fe600003609ba */
[----:B------:R-:W-:Y:S02]  /*23460*/  LOP3.LUT R176, R3, R176, RZ, 0xc0, !PT ;  /* 0x000000b003b07212 */ /* 0x000fe400078ec0ff */
[----:B------:R-:W-:Y:S01]  /*23470*/  @P3 STL.S16 [R1+0x30], R138 ;  /* 0x0000308a01003387 */ /* 0x000fe20000100600 */
[----:B------:R-:W-:Y:S02]  /*23480*/  PRMT R3, R131, 0x7610, R3 ;  /* 0x0000761083037816 */ /* 0x000fe40000000003 */
[----:B------:R-:W-:Y:S02]  /*23490*/  PRMT R194, R138, 0x7610, R194 ;  /* 0x000076108ac27816 */ /* 0x000fe400000000c2 */
[----:B---3--:R-:W-:Y:S01]  /*234a0*/  PRMT R0, R3, 0x5410, R184 ;  /* 0x0000541003007816 */ /* 0x008fe200000000b8 */
[--C-:B------:R-:W-:Y:S05]  /*234b0*/  @P6 HFMA2.BF16_V2 R137, -RZ.H0_H0, RZ.H0_H0, -R185.reuse.H0_H0 ;  /* 0x200000ffff896231 */ /* 0x100fea00003409b9 */
[----:B------:R1:W-:Y:S01]  /*234c0*/  @P6 STL.S16 [R1+0x2c], R137 ;  /* 0x00002c8901006387 */ /* 0x0003e20000100600 */
[----:B------:R-:W-:Y:S01]  /*234d0*/  PRMT R193, R137, 0x7610, R193 ;  /* 0x0000761089c17816 */ /* 0x000fe200000000c1 */
[----:B------:R-:W-:Y:S05]  /*234e0*/  @P2 HFMA2.BF16_V2 R134, -RZ.H0_H0, RZ.H0_H0, -R185.H1_H1 ;  /* 0x200000ffff862231 */ /* 0x000fea00003609b9 */
[----:B------:R-:W-:Y:S01]  /*234f0*/  @P2 STL.S16 [R1+0x28], R134 ;  /* 0x0000288601002387 */ /* 0x000fe20000100600 */
[----:B------:R-:W-:Y:S03]  /*23500*/  PRMT R192, R134, 0x7610, R192 ;  /* 0x0000761086c07816 */ /* 0x000fe600000000c0 */
[----:B------:R2:W3:Y:S01]  /*23510*/  LDL.S16 R118, [R1+0x20] ;  /* 0x0000200001767983 */ /* 0x0004e20000100600 */
[----:B----4-:R-:W-:Y:S05]  /*23520*/  @P5 HFMA2.BF16_V2 R132, -RZ.H0_H0, RZ.H0_H0, -R2.H0_H0 ;  /* 0x200000ffff845231 */ /* 0x010fea0000340902 */
[----:B------:R4:W-:Y:S01]  /*23530*/  @P5 STL.S16 [R1+0x24], R132 ;  /* 0x0000248401005387 */ /* 0x0009e20000100600 */
[----:B------:R-:W-:Y:S03]  /*23540*/  PRMT R114, R132, 0x7610, R114 ;  /* 0x0000761084727816 */ /* 0x000fe60000000072 */
[----:B------:R2:W2:Y:S01]  /*23550*/  LDL.S16 R199, [R1+0x1c] ;  /* 0x00001c0001c77983 */ /* 0x0004a20000100600 */
[----:B------:R-:W-:Y:S02]  /*23560*/  @P5 PRMT R2, R114, 0x5410, RZ ;  /* 0x0000541072025816 */ /* 0x000fe400000000ff */
[C---:B------:R-:W-:Y:S02]  /*23570*/  ISETP.GT.U32.AND P5, PT, R175.reuse, UR10, PT ;  /* 0x0000000aaf007c0c */ /* 0x040fe4000bfa4070 */
[----:B------:R-:W-:Y:S01]  /*23580*/  PRMT R175, R175, 0x5410, R187 ;  /* 0x00005410afaf7816 */ /* 0x000fe200000000bb */
[----:B------:R4:W-:Y:S03]  /*23590*/  STG.E.U16 desc[UR28][R196.64+0x72], R2 ;  /* 0x00007202c4007986 */ /* 0x0009e6000c10151c */
[----:B------:R-:W-:Y:S05]  /*235a0*/  LOP3.LUT R175, R175, 0xff00ff, RZ, 0xc0, !PT ;  /* 0x00ff00ffafaf7812 */ /* 0x000fea00078ec0ff */
[----:B------:R-:W-:Y:S05]  /*235b0*/  HSET2.LE.AND R175, R175, R221, PT ;  /* 0x000000ddafaf7233 */ /* 0x000fea0003803000 */
[----:B------:R-:W-:Y:S01]  /*235c0*/  LOP3.LUT R175, R0, R175, RZ, 0xc0, !PT ;  /* 0x000000af00af7212 */ /* 0x000fe200078ec0ff */
[----:B------:R-:W-:Y:S05]  /*235d0*/  IMAD.MOV.U32 R0, RZ, RZ, R186 ;  /* 0x000000ffff007224 */ /* 0x000fea00078e00ba */
[----:B------:R-:W-:Y:S01]  /*235e0*/  LOP3.LUT R178, R0, R178, RZ, 0xc0, !PT ;  /* 0x000000b200b27212 */ /* 0x000fe200078ec0ff */
[-C--:B------:R-:W-:Y:S05]  /*235f0*/  HMMA.16816.F32.BF16 R168, R172, R164.reuse, R4 ;  /* 0x000000a4aca8723c */ /* 0x080fea0000041804 */
[----:B------:R-:W-:Y:S01]  /*23600*/  IMAD.WIDE R4, R195, -0x70, R188 ;  /* 0xffffff90c3047825 */ /* 0x000fe200078e02bc */
[----:B------:R-:W-:Y:S02]  /*23610*/  PRMT R0, R185, 0x7632, R0 ;  /* 0x00007632b9007816 */ /* 0x000fe40000000000 */
[C---:B-1----:R-:W-:Y:S04]  /*23620*/  HMMA.16816.F32.BF16 R136, R176.reuse, R164, R8 ;  /* 0x000000a4b088723c */ /* 0x042fe80000041808 */
[----:B------:R-:W-:Y:S02]  /*23630*/  @P2 PRMT R0, R192, 0x5410, RZ ;  /* 0x00005410c0002816 */ /* 0x000fe400000000ff */
[----:B------:R-:W-:Y:S02]  /*23640*/  @P6 PRMT R185, R193, 0x5410, RZ ;  /* 0x00005410c1b96816 */ /* 0x000fe400000000ff */
[-C--:B----4-:R-:W-:Y:S03]  /*23650*/  HMMA.16816.F32.BF16 R132, R176, R166.reuse, R12 ;  /* 0x000000a6b084723c */ /* 0x090fe6000004180c */
[----:B------:R-:W-:Y:S02]  /*23660*/  PRMT R2, R186, 0x7632, R2 ;  /* 0x00007632ba027816 */ /* 0x000fe40000000002 */
[----:B------:R-:W-:Y:S02]  /*23670*/  @!P0 PRMT R186, R198, 0x5410, RZ ;  /* 0x00005410c6ba8816 */ /* 0x000fe400000000ff */
[----:B------:R-:W-:Y:S01]  /*23680*/  @P3 PRMT R2, R194, 0x5410, RZ ;  /* 0x00005410c2023816 */ /* 0x000fe200000000ff */
[C---:B------:R-:W-:Y:S08]  /*23690*/  HMMA.16816.F32.BF16 R164, R172.reuse, R166, R16 ;  /* 0x000000a6aca4723c */ /* 0x040ff00000041810 */
[-C--:B------:R-:W-:Y:S08]  /*236a0*/  HMMA.16816.F32.BF16 R160, R172, R156.reuse, R20 ;  /* 0x0000009caca0723c */ /* 0x080ff00000041814 */
[C---:B------:R-:W-:Y:S04]  /*236b0*/  HMMA.16816.F32.BF16 R128, R176.reuse, R156, R24 ;  /* 0x0000009cb080723c */ /* 0x040fe80000041818 */
[----:B---3--:R-:W-:Y:S04]  /*236c0*/  @P5 HFMA2.BF16_V2 R118, -RZ.H0_H0, RZ.H0_H0, -R3.H0_H0 ;  /* 0x200000ffff765231 */ /* 0x008fe80000340903 */
[-C--:B------:R-:W-:Y:S01]  /*236d0*/  HMMA.16816.F32.BF16 R124, R176, R158.reuse, R28 ;  /* 0x0000009eb07c723c */ /* 0x080fe2000004181c */
[----:B------:R1:W-:Y:S02]  /*236e0*/  @P5 STL.S16 [R1+0x20], R118 ;  /* 0x0000207601005387 */ /* 0x0003e40000100600 */
[----:B------:R-:W-:Y:S04]  /*236f0*/  PRMT R108, R118, 0x7610, R108 ;  /* 0x00007610766c7816 */ /* 0x000fe8000000006c */
[----:B------:R-:W-:Y:S01]  /*23700*/  @P5 PRMT R3, R108, 0x5410, RZ ;  /* 0x000054106c035816 */ /* 0x000fe200000000ff */
[C---:B------:R-:W-:Y:S04]  /*23710*/  HMMA.16816.F32.BF16 R156, R172.reuse, R158, R32 ;  /* 0x0000009eac9c723c */ /* 0x040fe80000041820 */
[----:B------:R3:W-:Y:S01]  /*23720*/  STG.E.U16 desc[UR28][R4.64+0x70], R3 ;  /* 0x0000700304007986 */ /* 0x0007e2000c10151c */
[----:B------:R-:W-:Y:S03]  /*23730*/  ISETP.GT.U32.AND P5, PT, R187, UR10, PT ;  /* 0x0000000abb007c0c */ /* 0x000fe6000bfa4070 */
        /* <DEDUP_REMOVED lines=9> */
[C---:B------:R-:W-:Y:S04]  /*237d0*/  HMMA.16816.F32.BF16 R72, R176.reuse, R104, R72 ;  /* 0x00000068b048723c */ /* 0x040fe80000041848 */
[----:B------:R-:W-:Y:S02]  /*237e0*/  IMAD.MOV.U32 R104, RZ, RZ, R101 ;  /* 0x000000ffff687224 */ /* 0x000fe400078e0065 */
[----:B------:R-:W-:Y:S02]  /*237f0*/  IMAD.MOV.U32 R105, RZ, RZ, R103 ;  /* 0x000000ffff697224 */ /* 0x000fe400078e0067 */
[-C--:B------:R-:W-:Y:S08]  /*23800*/  HMMA.16816.F32.BF16 R76, R176, R106.reuse, R76 ;  /* 0x0000006ab04c723c */ /* 0x080ff0000004184c */
[C---:B------:R-:W-:Y:S04]  /*23810*/  HMMA.16816.F32.BF16 R80, R172.reuse, R106, R80 ;  /* 0x0000006aac50723c */ /* 0x040fe80000041850 */
[----:B------:R-:W-:Y:S04]  /*23820*/  IMAD.MOV.U32 R106, RZ, RZ, R100 ;  /* 0x000000ffff6a7224 */ /* 0x000fe800078e0064 */
[-C--:B------:R-:W-:Y:S08]  /*23830*/  HMMA.16816.F32.BF16 R84, R172, R180.reuse, R84 ;  /* 0x000000b4ac54723c */ /* 0x080ff00000041854 */
[C---:B------:R-:W-:Y:S08]  /*23840*/  HMMA.16816.F32.BF16 R88, R176.reuse, R180, R88 ;  /* 0x000000b4b058723c */ /* 0x040ff00000041858 */
[-C--:B------:R-:W-:Y:S08]  /*23850*/  HMMA.16816.F32.BF16 R92, R176, R182.reuse, R92 ;  /* 0x000000b6b05c723c */ /* 0x080ff0000004185c */
[----:B------:R-:W-:Y:S04]  /*23860*/  HMMA.16816.F32.BF16 R96, R172, R182, R96 ;  /* 0x000000b6ac60723c */ /* 0x000fe80000041860 */
[----:B--2---:R-:W-:Y:S05]  /*23870*/  @P5 HFMA2.BF16_V2 R199, -RZ.H0_H0, RZ.H0_H0, -R184.H0_H0 ;  /* 0x200000ffffc75231 */ /* 0x004fea00003409b8 */
[----:B------:R-:W-:Y:S01]  /*23880*/  @P5 STL.S16 [R1+0x1c], R199 ;  /* 0x00001cc701005387 */ /* 0x000fe20000100600 */
[----:B---3--:R-:W-:Y:S04]  /*23890*/  PRMT R3, R199, 0x7610, R3 ;  /* 0x00007610c7037816 */ /* 0x008fe80000000003 */
[----:B------:R-:W-:Y:S05]  /*238a0*/  @P5 PRMT R184, R3, 0x5410, RZ ;  /* 0x0000541003b85816 */ /* 0x000fea00000000ff */
[----:B------:R1:W-:Y:S02]  /*238b0*/  STG.E.U16 desc[UR28][R4.64+0x72], R184 ;  /* 0x000072b804007986 */ /* 0x0003e4000c10151c */
[----:B-1----:R-:W-:Y:S05]  /*238c0*/  IMAD.WIDE R4, R195, 0x70, R4 ;  /* 0x00000070c3047825 */ /* 0x002fea00078e0204 */
[----:B------:R-:W-:Y:S04]  /*238d0*/  STG.E.U16 desc[UR28][R4.64+0x70], R186 ;  /* 0x000070ba04007986 */ /* 0x000fe8000c10151c */
[----:B------:R1:W-:Y:S04]  /*238e0*/  STG.E.U16 desc[UR28][R4.64+0x72], R2 ;  /* 0x0000720204007986 */ /* 0x0003e8000c10151c */
[----:B------:R2:W-:Y:S04]  /*238f0*/  STG.E.U16 desc[UR28][R190.64+0x72], R0 ;  /* 0x00007200be007986 */ /* 0x0005e8000c10151c */
[----:B------:R-:W-:Y:S01]  /*23900*/  STG.E.U16 desc[UR28][R190.64+0x70], R185 ;  /* 0x000070b9be007986 */ /* 0x000fe2000c10151c */
[----:B-1----:R-:W-:Y:S01]  /*23910*/  IMAD.MOV.U32 R2, RZ, RZ, R102 ;  /* 0x000000ffff027224 */ /* 0x002fe200078e0066 */
[----:B--2---:R-:W-:Y:S05]  /*23920*/  IADD3 R0, P0, PT, R196, -0x80, RZ ;  /* 0xffffff80c4007810 */ /* 0x004fea0007f1e0ff */
[----:B------:R1:W-:Y:S02]  /*23930*/  STL [R1+0xc], R0 ;  /* 0x00000c0001007387 */ /* 0x0003e40000100800 */
[----:B-1----:R-:W-:Y:S05]  /*23940*/  IADD3.X R0, PT, PT, R197, -0x1, RZ, P0, !PT ;  /* 0xffffffffc5007810 */ /* 0x002fea00007fe4ff */
[----:B------:R2:W-:Y:S01]  /*23950*/  STL [R1+0x8], R0 ;  /* 0x0000080001007387 */ /* 0x0005e20000100800 */
[----:B------:R-:W-:Y:S05]  /*23960*/  BRA.U UP0, `(.L_x_1112) ;  /* 0xffffff8100987547 */ /* 0x000fea000b83ffff */
.L_x_1111:
[----:B------:R-:W3:Y:S01]  /*23970*/  LDL.LU R3, [R1+0x148] ;  /* 0x0001480001037983 */ /* 0x000ee20000300800 */
[----:B------:R-:W-:Y:S01]  /*23980*/  SHF.L.U32 R52, R219, 0x3, RZ ;  /* 0x00000003db347819 */ /* 0x000fe200000006ff */
[----:B------:R-:W1:Y:S02]  /*23990*/  LDCU UR4, c[0x0][0x4fc] ;  /* 0x00009f80ff0477ac */ /* 0x000e640008000800 */
[----:B--2---:R-:W2:Y:S01]  /*239a0*/  LDL.LU R0, [R1+0x140] ;  /* 0x0001400001007983 */ /* 0x004ea20000300800 */
[----:B------:R-:W4:Y:S01]  /*239b0*/  S2UR UR6, SR_CgaCtaId ;  /* 0x00000000000679c3 */ /* 0x000f220000008800 */
[----:B------:R-:W-:Y:S02]  /*239c0*/  UISETP.NE.AND UP3, UPT, UR19, -0x1, UPT ;  /* 0xffffffff1300788c */ /* 0x000fe4000bf65270 */
[----:B------:R-:W4:Y:S05]  /*239d0*/  LDL.LU R8, [R1+0x144] ;  /* 0x0001440001087983 */ /* 0x000f2a0000300800 */
[----:B------:R-:W1:Y:S01]  /*239e0*/  S2UR UR7, SR_CTAID.Y ;  /* 0x00000000000779c3 */ /* 0x000e620000002600 */
[----:B------:R-:W4:Y:S01]  /*239f0*/  LDL.LU R7, [R1+0x14c] ;  /* 0x00014c0001077983 */ /* 0x000f220000300800 */
[----:B------:R-:W1:Y:S03]  /*23a00*/  LDCU.U8 UR8, c[0x0][0x549] ;  /* 0x0000a920ff0877ac */ /* 0x000e660008000000 */
[----:B------:R-:W4:Y:S01]  /*23a10*/  LDL.LU R6, [R1+0x15c] ;  /* 0x00015c0001067983 */ /* 0x000f220000300800 */
[----:B------:R-:W1:Y:S02]  /*23a20*/  LDCU UR9, c[0x0][0x434] ;  /* 0x00008680ff0977ac */ /* 0x000e640008000800 */
[----:B------:R-:W2:Y:S01]  /*23a30*/  S2UR UR13, SR_CTAID.Z ;  /* 0x00000000000d79c3 */ /* 0x000ea20000002700 */
[----:B------:R-:W1:Y:S02]  /*23a40*/  LDCU.U8 UR10, c[0x0][0x548] ;  /* 0x0000a900ff0a77ac */ /* 0x000e640008000000 */
[----:B-1----:R-:W-:-:S02]  /*23a50*/  UISETP.NE.AND UP1, UPT, UR8, URZ, UPT ;  /* 0x000000ff0800728c */ /* 0x002fc4000bf25270 */
[----:B------:R-:W-:-:S09]  /*23a60*/  UISETP.NE.AND UP2, UPT, UR19, -0x1, UPT ;  /* 0xffffffff1300788c */ /* 0x000fd2000bf45270 */
[----:B------:R-:W1:Y:S01]  /*23a70*/  @UP1 LDCU UR8, c[0x0][0x430] ;  /* 0x00008600ff0817ac */ /* 0x000e620008000800 */
[----:B------:R-:W1:Y:S01]  /*23a80*/  LDCU UR12, c[0x0][0x434] ;  /* 0x00008680ff0c77ac */ /* 0x000e620008000800 */
[----:B------:R-:W-:Y:S02]  /*23a90*/  UISETP.NE.AND UP0, UPT, UR10, URZ, !UP1 ;  /* 0x000000ff0a00728c */ /* 0x000fe4000cf05270 */
[----:B-1----:R-:W-:Y:S01]  /*23aa0*/  @UP1 UIMAD UR12, UR8, UR9, URZ ;  /* 0x00000009080c12a4 */ /* 0x002fe2000f8e02ff */
[----:B---3--:R-:W-:Y:S01]  /*23ab0*/  MOV R5, R3 ;  /* 0x0000000300057202 */ /* 0x008fe20000000f00 */
[----:B--2---:R-:W1:Y:S04]  /*23ac0*/  SHFL.BFLY PT, R4, R0, 0x2, 0x1f ;  /* 0x0c401f0000047f89 */ /* 0x004e6800000e0000 */
[----:B----4-:R-:W2:Y:S04]  /*23ad0*/  SHFL.BFLY PT, R3, R8, 0x2, 0x1f ;  /* 0x0c401f0008037f89 */ /* 0x010ea800000e0000 */
[----:B------:R-:W3:Y:S01]  /*23ae0*/  SHFL.BFLY PT, R2, R7, 0x2, 0x1f ;  /* 0x0c401f0007027f89 */ /* 0x000ee200000e0000 */
[----:B-1----:R-:W-:-:S03]  /*23af0*/  FADD.FTZ R4, R4, R0 ;  /* 0x0000000004047221 */ /* 0x002fc60000010000 */
[----:B------:R-:W1:Y:S01]  /*23b00*/  SHFL.BFLY PT, R0, R5, 0x2, 0x1f ;  /* 0x0c401f0005007f89 */ /* 0x000e6200000e0000 */
[----:B--2---:R-:W-:-:S03]  /*23b10*/  FADD.FTZ R3, R3, R8 ;  /* 0x0000000803037221 */ /* 0x004fc60000010000 */
[----:B------:R-:W2:Y:S04]  /*23b20*/  SHFL.BFLY PT, R50, R4, 0x1, 0x1f ;  /* 0x0c201f0004327f89 */ /* 0x000ea800000e0000 */
[----:B------:R-:W4:Y:S01]  /*23b30*/  SHFL.BFLY PT, R49, R3, 0x1, 0x1f ;  /* 0x0c201f0003317f89 */ /* 0x000f2200000e0000 */
[----:B---3--:R-:W-:-:S05]  /*23b40*/  FADD.FTZ R2, R2, R7 ;  /* 0x0000000702027221 */ /* 0x008fca0000010000 */
[----:B------:R-:W3:Y:S01]  /*23b50*/  SHFL.BFLY PT, R48, R2, 0x1, 0x1f ;  /* 0x0c201f0002307f89 */ /* 0x000ee200000e0000 */
[----:B-1----:R-:W-:-:S05]  /*23b60*/  FADD.FTZ R0, R0, R5 ;  /* 0x0000000500007221 */ /* 0x002fca0000010000 */
[----:B------:R-:W1:Y:S01]  /*23b70*/  SHFL.BFLY PT, R51, R0, 0x1, 0x1f ;  /* 0x0c201f0000337f89 */ /* 0x000e6200000e0000 */
[----:B--2---:R-:W-:Y:S01]  /*23b80*/  FADD.FTZ R50, R4, R50 ;  /* 0x0000003204327221 */ /* 0x004fe20000010000 */
[----:B----4-:R-:W-:Y:S01]  /*23b90*/  FADD.FTZ R49, R3, R49 ;  /* 0x0000003103317221 */ /* 0x010fe20000010000 */
[----:B------:R-:W-:Y:S02]  /*23ba0*/  LOP3.LUT R3, R52, 0xc0, RZ, 0xc0, !PT ;  /* 0x000000c034037812 */ /* 0x000fe400078ec0ff */
[----:B------:R-:W2:Y:S01]  /*23bb0*/  MUFU.RCP R4, R50 ;  /* 0x0000003200047308 */ /* 0x000ea20000001000 */
[----:B-----5:R-:W-:Y:S02]  /*23bc0*/  LOP3.LUT R216, R6, R216, RZ, 0xfc, !PT ;  /* 0x000000d806d87212 */ /* 0x020fe400078efcff */
[----:B------:R-:W-:Y:S01]  /*23bd0*/  LOP3.LUT R3, R3, 0x18, R219, 0xf8, !PT ;  /* 0x0000001803037812 */ /* 0x000fe200078ef8db */
[----:B---3--:R-:W-:Y:S01]  /*23be0*/  FADD.FTZ R48, R2, R48 ;  /* 0x0000003002307221 */ /* 0x008fe20000010000 */
[----:B------:R-:W-:-:S03]  /*23bf0*/  LOP3.LUT R216, R216, 0x20, R52, 0xf8, !PT ;  /* 0x00000020d8d87812 */ /* 0x000fc600078ef834 */
[----:B------:R-:W3:Y:S01]  /*23c00*/  MUFU.RCP R5, R49 ;  /* 0x0000003100057308 */ /* 0x000ee20000001000 */
[----:B------:R-:W-:Y:S02]  /*23c10*/  LOP3.LUT R216, R216, R3, RZ, 0xfc, !PT ;  /* 0x00000003d8d87212 */ /* 0x000fe400078efcff */
[----:B------:R-:W-:Y:S01]  /*23c20*/  FSETP.NE.FTZ.AND P3, PT, R50, RZ, PT ;  /* 0x000000ff3200720b */ /* 0x000fe20003f75000 */
[----:B-1----:R-:W-:-:S04]  /*23c30*/  FADD.FTZ R51, R0, R51 ;  /* 0x0000003300337221 */ /* 0x002fc80000010000 */
[----:B------:R-:W1:Y:S01]  /*23c40*/  MUFU.RCP R3, R48 ;  /* 0x0000003000037308 */ /* 0x000e620000001000 */
[----:B--2---:R-:W-:-:S07]  /*23c50*/  FSEL R2, R4, 1, P3 ;  /* 0x3f80000004027808 */ /* 0x004fce0001800000 */
[----:B------:R-:W2:Y:S01]  /*23c60*/  MUFU.RCP R42, R51 ;  /* 0x00000033002a7308 */ /* 0x000ea20000001000 */
[----:B------:R-:W-:Y:S01]  /*23c70*/  FMUL.FTZ R0, R2, UR4 ;  /* 0x0000000402007c20 */ /* 0x000fe20008410000 */
[----:B------:R-:W-:Y:S02]  /*23c80*/  FSETP.NE.FTZ.AND P2, PT, R49, RZ, PT ;  /* 0x000000ff3100720b */ /* 0x000fe40003f55000 */
[----:B------:R-:W-:Y:S02]  /*23c90*/  FSETP.NE.FTZ.AND P1, PT, R48, RZ, PT ;  /* 0x000000ff3000720b */ /* 0x000fe40003f35000 */
        /* <DEDUP_REMOVED lines=25> */
[----:B---3--:R-:W-:-:S02]  /*23e30*/  FSEL R4, R5, 1, P2 ;  /* 0x3f80000005047808 */ /* 0x008fc40001000000 */
[----:B-1----:R-:W-:Y:S02]  /*23e40*/  FSEL R0, R3, 1, P1 ;  /* 0x3f80000003007808 */ /* 0x002fe40000800000 */
[----:B--2---:R-:W-:Y:S01]  /*23e50*/  FSEL R42, R42, 1, P0 ;  /* 0x3f8000002a2a7808 */ /* 0x004fe20000000000 */
[----:B------:R-:W-:Y:S02]  /*23e60*/  FMUL.FTZ R2, R4, UR4 ;  /* 0x0000000404027c20 */ /* 0x000fe40008410000 */
[----:B------:R-:W-:Y:S02]  /*23e70*/  FMUL.FTZ R0, R0, UR4 ;  /* 0x0000000400007c20 */ /* 0x000fe40008410000 */
[----:B------:R-:W-:Y:S01]  /*23e80*/  FMUL.FTZ R42, R42, UR4 ;  /* 0x000000042a2a7c20 */ /* 0x000fe20008410000 */
[----:B------:R-:W-:Y:S02]  /*23e90*/  UMOV UR4, 0x400 ;  /* 0x0000040000047882 */ /* 0x000fe40000000000 */
[----:B------:R-:W-:Y:S01]  /*23ea0*/  ULEA UR6, UR6, UR4, 0x18 ;  /* 0x0000000406067291 */ /* 0x000fe2000f8ec0ff */
        /* <DEDUP_REMOVED lines=64> */
[----:B------:R-:W-:-:S03]  /*242b0*/  FMUL.FTZ R126, R42, R126 ;  /* 0x0000007e2a7e7220 */ /* 0x000fc60000410000 */
[----:B------:R2:W-:Y:S01]  /*242c0*/  STS [R4+0x210], R0 ;  /* 0x0002100004007388 */ /* 0x0005e20000000800 */
[----:B------:R-:W-:Y:S01]  /*242d0*/  FMUL.FTZ R36, R42, R127 ;  /* 0x0000007f2a247220 */ /* 0x000fe20000410000 */
[----:B------:R-:W-:Y:S02]  /*242e0*/  F2FP.BF16.F32.PACK_AB R47, R47, R136 ;  /* 0x000000882f2f723e */ /* 0x000fe400000010ff */
[----:B------:R-:W-:Y:S01]  /*242f0*/  F2FP.BF16.F32.PACK_AB R138, R139, R138 ;  /* 0x0000008a8b8a723e */ /* 0x000fe200000010ff */
[----:B------:R3:W-:Y:S01]  /*24300*/  STS [R4+0x10], R2 ;  /* 0x0000100204007388 */ /* 0x0007e20000000800 */
[----:B------:R-:W-:Y:S02]  /*24310*/  F2FP.BF16.F32.PACK_AB R46, R46, R132 ;  /* 0x000000842e2e723e */ /* 0x000fe400000010ff */
[----:B------:R-:W-:Y:S01]  /*24320*/  F2FP.BF16.F32.PACK_AB R134, R135, R134 ;  /* 0x000000868786723e */ /* 0x000fe200000010ff */
[C---:B------:R-:W-:Y:S01]  /*24330*/  FMUL.FTZ R122, R42.reuse, R122 ;  /* 0x0000007a2a7a7220 */ /* 0x040fe20000410000 */
        /* <DEDUP_REMOVED lines=8> */
[----:B------:R-:W-:-:S02]  /*243c0*/  F2FP.BF16.F32.PACK_AB R40, R40, R128 ;  /* 0x000000802828723e */ /* 0x000fc400000010ff */
[----:B--2---:R-:W-:Y:S01]  /*243d0*/  LOP3.LUT R0, R215, 0x40, RZ, 0xc0, !PT ;  /* 0x00000040d7007812 */ /* 0x004fe200078ec0ff */
[----:B------:R-:W-:Y:S01]  /*243e0*/  STS [R3+0x1200], R138 ;  /* 0x0012008a03007388 */ /* 0x000fe20000000800 */
[----:B------:R-:W-:Y:S02]  /*243f0*/  F2FP.BF16.F32.PACK_AB R131, R131, R130 ;  /* 0x000000828383723e */ /* 0x000fe400000010ff */
[-C--:B---3--:R-:W-:Y:S02]  /*24400*/  IADD3 R2, PT, PT, R3, -R0.reuse, RZ ;  /* 0x8000000003027210 */ /* 0x088fe40007ffe0ff */
[----:B------:R-:W-:Y:S01]  /*24410*/  IADD3 R0, PT, PT, R4, -R0, RZ ;  /* 0x8000000004007210 */ /* 0x000fe20007ffe0ff */
[----:B------:R-:W-:Y:S01]  /*24420*/  STS [R4+0x1010], R46 ;  /* 0x0010102e04007388 */ /* 0x000fe20000000800 */
[----:B------:R-:W-:Y:S02]  /*24430*/  F2FP.BF16.F32.PACK_AB R37, R37, R124 ;  /* 0x0000007c2525723e */ /* 0x000fe400000010ff */
[----:B------:R-:W-:Y:S01]  /*24440*/  F2FP.BF16.F32.PACK_AB R36, R36, R126 ;  /* 0x0000007e2424723e */ /* 0x000fe200000010ff */
[----:B------:R-:W-:Y:S01]  /*24450*/  STS [R4+0x1210], R134 ;  /* 0x0012108604007388 */ /* 0x000fe20000000800 */
[----:B------:R-:W-:Y:S01]  /*24460*/  F2FP.BF16.F32.PACK_AB R35, R35, R152 ;  /* 0x000000982323723e */ /* 0x000fe200000010ff */
[----:B------:R-:W-:Y:S01]  /*24470*/  FMUL.FTZ R114, R42, R114 ;  /* 0x000000722a727220 */ /* 0x000fe20000410000 */
        /* <DEDUP_REMOVED lines=15> */
[----:B------:R-:W-:Y:S01]  /*24570*/  FMUL.FTZ R74, R42, R74 ;  /* 0x0000004a2a4a7220 */ /* 0x000fe20000410000 */
[----:B------:R-:W-:Y:S01]  /*24580*/  F2FP.BF16.F32.PACK_AB R26, R26, R146 ;  /* 0x000000921a1a723e */ /* 0x000fe200000010ff */
[----:B------:R-:W-:Y:S01]  /*24590*/  STS [R2+0x1020], R40 ;  /* 0x0010202802007388 */ /* 0x000fe20000000800 */
[----:B------:R-:W-:Y:S01]  /*245a0*/  FMUL.FTZ R16, R42, R75 ;  /* 0x0000004b2a107220 */ /* 0x000fe20000410000 */
[----:B------:R-:W-:-:S02]  /*245b0*/  F2FP.BF16.F32.PACK_AB R23, R23, R140 ;  /* 0x0000008c1717723e */ /* 0x000fc400000010ff */
[----:B------:R-:W-:Y:S01]  /*245c0*/  STS [R2+0x1220], R131 ;  /* 0x0012208302007388 */ /* 0x000fe20000000800 */
[----:B------:R-:W-:Y:S01]  /*245d0*/  F2FP.BF16.F32.PACK_AB R22, R22, R142 ;  /* 0x0000008e1616723e */ /* 0x000fe200000010ff */
[C---:B------:R-:W-:Y:S02]  /*245e0*/  FMUL.FTZ R78, R42.reuse, R78 ;  /* 0x0000004e2a4e7220 */ /* 0x040fe40000410000 */
[----:B------:R-:W-:Y:S01]  /*245f0*/  STS [R0+0x1030], R37 ;  /* 0x0010302500007388 */ /* 0x000fe20000000800 */
[----:B------:R-:W-:Y:S01]  /*24600*/  FMUL.FTZ R12, R42, R79 ;  /* 0x0000004f2a0c7220 */ /* 0x000fe20000410000 */
[----:B------:R-:W-:Y:S02]  /*24610*/  F2FP.BF16.F32.PACK_AB R25, R25, R112 ;  /* 0x000000701919723e */ /* 0x000fe400000010ff */
        /* <DEDUP_REMOVED lines=19> */
[----:B------:R-:W-:Y:S01]  /*24750*/  F2FP.BF16.F32.PACK_AB R16, R16, R74 ;  /* 0x0000004a1010723e */ /* 0x000fe200000010ff */
[----:B-1----:R-:W-:Y:S02]  /*24760*/  @!UP3 UIMAD.WIDE.U32 UR16, UR7, UR4, URZ ;  /* 0x000000040710b2a5 */ /* 0x002fe4000f8e00ff */
        /* <DEDUP_REMOVED lines=16> */
[----:B------:R-:W-:Y:S02]  /*24870*/  @!UP3 UIMAD UR11, UR7, UR5, UR17 ;  /* 0x00000005070bb2a4 */ /* 0x000fe4000f8e0211 */
[----:B------:R-:W-:Y:S01]  /*24880*/  STS [R3+0x4000], R19 ;  /* 0x0040001303007388 */ /* 0x000fe20000000800 */
[----:B------:R-:W-:Y:S01]  /*24890*/  F2FP.BF16.F32.PACK_AB R5, R5, R92 ;  /* 0x0000005c0505723e */ /* 0x000fe200000010ff */
[----:B------:R-:W1:Y:S02]  /*248a0*/  @UP3 LDCU.64 UR4, c[0x0][0x408] ;  /* 0x00008100ff0437ac */ /* 0x000e640008000a00 */
        /* <DEDUP_REMOVED lines=12> */
[----:B------:R3:W-:Y:S04]  /*24970*/  STS [R2+0x5220], R8 ;  /* 0x0052200802007388 */ /* 0x0007e80000000800 */
[----:B------:R4:W-:Y:S01]  /*24980*/  STS [R0+0x5030], R5 ;  /* 0x0050300500007388 */ /* 0x0009e20000000800 */
[----:B--2---:R4:W2:Y:S01]  /*24990*/  @P3 MUFU.LG2 R4, R50 ;  /* 0x0000003200043308 */ /* 0x0048a20000000c00 */
[----:B------:R-:W-:Y:S01]  /*249a0*/  LOP3.LUT R3, R219, 0x18, RZ, 0xc0, !PT ;  /* 0x00000018db037812 */ /* 0x000fe200078ec0ff */
[----:B-1----:R-:W-:Y:S01]  /*249b0*/  @UP3 UIMAD.WIDE.U32 UR20, UR19, UR4, URZ ;  /* 0x00000004131432a5 */ /* 0x002fe2000f8e00ff */
[C---:B------:R-:W-:Y:S01]  /*249c0*/  FMUL.FTZ R94, R42.reuse, R94 ;  /* 0x0000005e2a5e7220 */ /* 0x040fe20000410000 */
[----:B---3--:R-:W1:Y:S01]  /*249d0*/  @P3 LDC R8, c[0x0][0x458] ;  /* 0x00011600ff083b82 */ /* 0x008e620000000800 */
[----:B------:R-:W-:Y:S01]  /*249e0*/  FMUL.FTZ R2, R42, R95 ;  /* 0x0000005f2a027220 */ /* 0x000fe20000410000 */
[----:B------:R-:W-:Y:S01]  /*249f0*/  LOP3.LUT R3, R3, 0xd8, R52, 0x78, !PT ;  /* 0x000000d803037812 */ /* 0x000fe200078e7834 */
[----:B------:R-:W-:-:S02]  /*24a00*/  @UP3 UIMAD UR11, UR19, UR5, UR21 ;  /* 0x00000005130b32a4 */ /* 0x000fc4000f8e0215 */
[----:B------:R-:W-:Y:S01]  /*24a10*/  @!UP2 UIMAD UR19, UR7, UR9, URZ ;  /* 0x000000090713a2a4 */ /* 0x000fe2000f8e02ff */
[----:B------:R-:W-:Y:S02]  /*24a20*/  F2FP.BF16.F32.PACK_AB R2, R2, R94 ;  /* 0x0000005e0202723e */ /* 0x000fe400000010ff */
[----:B------:R-:W-:Y:S01]  /*24a30*/  LOP3.LUT R3, R3, 0x1f20, R52, 0xf8, !PT ;  /* 0x00001f2003037812 */ /* 0x000fe200078ef834 */
[----:B------:R-:W3:Y:S01]  /*24a40*/  @UP1 LDCU UR5, c[0x0][0x430] ;  /* 0x00008600ff0517ac */ /* 0x000ee20008000800 */
[----:B------:R-:W-:Y:S01]  /*24a50*/  @UP1 UMOV UR4, 0x1 ;  /* 0x0000000100041882 */ /* 0x000fe20000000000 */
[----:B------:R-:W-:Y:S01]  /*24a60*/  @UP3 UMOV UR16, UR20 ;  /* 0x0000001400103c82 */ /* 0x000fe20008000000 */
[----:B------:R-:W-:Y:S01]  /*24a70*/  USHF.R.S32.HI UR8, URZ, 0x1f, UR19 ;  /* 0x0000001fff087899 */ /* 0x000fe20008011413 */
[----:B--2-4-:R-:W-:Y:S11]  /*24a80*/  BRA.U UP1, `(.L_x_1115) ;  /* 0x0000000101207547 */ /* 0x014ff6000b800000 */
[----:B------:R-:W-:Y:S01]  /*24a90*/  UISETP.NE.AND UP1, UPT, UR10, URZ, UPT ;  /* 0x000000ff0a00728c */ /* 0x000fe2000bf25270 */
[----:B---3--:R-:W2:Y:S10]  /*24aa0*/  LDCU UR5, c[0x0][0x3e0] ;  /* 0x00007c00ff0577ac */ /* 0x008eb40008000800 */
[----:B------:R-:W2:Y:S01]  /*24ab0*/  @UP1 LDCU UR4, c[0x0][0x454] ;  /* 0x00008a80ff0417ac */ /* 0x000ea20008000800 */
[----:B------:R-:W4:Y:S01]  /*24ac0*/  @UP1 LDCU UR12, c[0x0][0x454] ;  /* 0x00008a80ff0c17ac */ /* 0x000f220008000800 */
[----:B--2---:R-:W-:-:S02]  /*24ad0*/  @UP1 UIMAD UR4, UR5, UR4, URZ ;  /* 0x00000004050412a4 */ /* 0x004fc4000f8e02ff */
[----:B------:R-:W-:-:S03]  /*24ae0*/  @!UP1 UIMAD UR4, UR5, UR9, URZ ;  /* 0x00000009050492a4 */ /* 0x000fc6000f8e02ff */
[----:B------:R-:W-:Y:S01]  /*24af0*/  @UP1 UMOV UR5, 0x1 ;  /* 0x0000000100051882 */ /* 0x000fe20000000000 */
[----:B----4-:R-:W-:-:S08]  /*24b00*/  @!UP1 UMOV UR5, 0x1 ;  /* 0x0000000100059882 */ /* 0x010fd00000000000 */
.L_x_1115:
        /* <DEDUP_REMOVED lines=19> */
[----:B--2---:R-:W-:-:S06]  /*24c40*/  @P3 FMUL.FTZ R0, R4, 0.69314718246459960938 ;  /* 0x3f31721804003820 */ /* 0x004fcc0000410000 */
[----:B------:R-:W2:Y:S01]  /*24c50*/  @P0 LDC R5, c[0x0][0x458] ;  /* 0x00011600ff050b82 */ /* 0x000ea20000000800 */
[----:B------:R-:W4:Y:S01]  /*24c60*/  @P1 MUFU.LG2 R2, R48 ;  /* 0x0000003000021308 */ /* 0x000f220000000c00 */
[----:B------:R2:W2:Y:S01]  /*24c70*/  LDS.128 R28, [R24+0x1800] ;  /* 0x00180000181c7984 */ /* 0x0004a20000000c00 */
[----:B-1----:R-:W-:Y:S01]  /*24c80*/  @P3 FFMA.FTZ R17, R103, R8, R0 ;  /* 0x0000000867113223 */ /* 0x002fe20000010000 */
[----:B------:R-:W-:Y:S01]  /*24c90*/  LOP3.LUT P3, RZ, R219, 0x3, RZ, 0xc0, !PT ;  /* 0x00000003dbff7812 */ /* 0x000fe2000786c0ff */
[----:B---3--:R-:W-:Y:S01]  /*24ca0*/  UIMAD UR9, UR6, UR5, URZ ;  /* 0x00000005060972a4 */ /* 0x008fe2000f8e02ff */
[----:B-----5:R-:W-:-:S03]  /*24cb0*/  @P2 FFMA.FTZ R16, R100, R7, R3 ;  /* 0x0000000764102223 */ /* 0x020fc60000010003 */
[----:B------:R-:W1:Y:S01]  /*24cc0*/  @P0 MUFU.LG2 R4, R51 ;  /* 0x0000003300040308 */ /* 0x000e620000000c00 */
[----:B------:R-:W-:-:S04]  /*24cd0*/  USHF.L.U32 UR9, UR9, 0x7, URZ ;  /* 0x0000000709097899 */ /* 0x000fc800080006ff */
[----:B------:R-:W-:Y:S02]  /*24ce0*/  USHF.R.S32.HI UR4, URZ, 0x1f, UR9 ;  /* 0x0000001fff047899 */ /* 0x000fe40008011409 */
[----:B------:R-:W-:Y:S01]  /*24cf0*/  UIADD3 UR19, UP1, UP0, UR9, UR19, UR12 ;  /* 0x0000001309137290 */ /* 0x000fe2000f83e00c */
[----:B----4-:R-:W-:-:S03]  /*24d00*/  @P1 FMUL.FTZ R2, R2, 0.69314718246459960938 ;  /* 0x3f31721802021820 */ /* 0x010fc60000410000 */
[----:B------:R-:W-:Y:S01]  /*24d10*/  UIADD3.X UR4, UPT, UPT, UR4, UR8, UR7, UP1, UP0 ;  /* 0x0000000804047290 */ /* 0x000fe20008fe0407 */
[----:B------:R-:W-:Y:S01]  /*24d20*/  @P1 FFMA.FTZ R15, R102, R6, R2 ;  /* 0x00000006660f1223 */ /* 0x000fe20000010002 */
[----:B-1----:R-:W-:-:S04]  /*24d30*/  @P0 FMUL.FTZ R0, R4, 0.69314718246459960938 ;  /* 0x3f31721804000820 */ /* 0x002fc80000410000 */
[----:B--2---:R-:W-:Y:S01]  /*24d40*/  @P0 FFMA.FTZ R14, R101, R5, R0 ;  /* 0x00000005650e0223 */ /* 0x004fe20000010000 */
        /* <DEDUP_REMOVED lines=39> */
.L_x_1117:
[----:B------:R-:W-:Y:S05]  /*24fc0*/  BSYNC.RECONVERGENT B0 ;  /* 0x0000000000007941 */ /* 0x000fea0003800200 */
.L_x_1116:
        /* <DEDUP_REMOVED lines=41> */
.L_x_1119:
[----:B------:R-:W-:Y:S05]  /*25260*/  BSYNC.RECONVERGENT B0 ;  /* 0x0000000000007941 */ /* 0x000fea0003800200 */
.L_x_1118:
        /* <DEDUP_REMOVED lines=24> */
.L_x_1121:
[----:B------:R-:W-:Y:S05]  /*253f0*/  BSYNC.RECONVERGENT B0 ;  /* 0x0000000000007941 */ /* 0x000fea0003800200 */
.L_x_1120:
        /* <DEDUP_REMOVED lines=24> */
.L_x_1123:
[----:B------:R-:W-:Y:S05]  /*25580*/  BSYNC.RECONVERGENT B0 ;  /* 0x0000000000007941 */ /* 0x000fea0003800200 */
.L_x_1122:
        /* <DEDUP_REMOVED lines=24> */
.L_x_1124:
        /* <DEDUP_REMOVED lines=15> */
.L_x_1368:


//--------------------- .text._ZN5flash16flash_fwd_kernelI23Flash_fwd_kernel_traitsILi96ELi128ELi64ELi4ELb0ELb0EN7cutlass10bfloat16_tE19Flash_kernel_traitsILi96ELi128ELi64ELi4ES3_EELb0ELb0ELb1ELb0ELb0ELb0ELb1ELb0EEEvNS_16Flash_fwd_paramsE --------------------------
	.section	.text._ZN5flash16flash_fwd_kernelI23Flash_fwd_kernel_traitsILi96ELi128ELi64ELi4ELb0ELb0EN7cutlass10bfloat16_tE19Flash_kernel_traitsILi96ELi128ELi64ELi4ES3_EELb0ELb0ELb1ELb0ELb0ELb0ELb1ELb0EEEvNS_16Flash_fwd_paramsE,"ax",@progbits
	.align	128
        .global         _ZN5flash16flash_fwd_kernelI23Flash_fwd_kernel_traitsILi96ELi128ELi64ELi4ELb0ELb0EN7cutlass10bfloat16_tE19Flash_kernel_traitsILi96ELi128ELi64ELi4ES3_EELb0ELb0ELb1ELb0ELb0ELb0ELb1ELb0EEEvNS_16Flash_fwd_paramsE
        .type           _ZN5flash16flash_fwd_kernelI23Flash_fwd_kernel_traitsILi96ELi128ELi64ELi4ELb0ELb0EN7cutlass10bfloat16_tE19Flash_kernel_traitsILi96ELi128ELi64ELi4ES3_EELb0ELb0ELb1ELb0ELb0ELb0ELb1ELb0EEEvNS_16Flash_fwd_paramsE,@function
        .size           _ZN5flash16flash_fwd_kernelI23Flash_fwd_kernel_traitsILi96ELi128ELi64ELi4ELb0ELb0EN7cutlass10bfloat16_tE19Flash_kernel_traitsILi96ELi128ELi64ELi4ES3_EELb0ELb0ELb1ELb0ELb0ELb0ELb1ELb0EEEvNS_16Flash_fwd_paramsE,(.L_x_1369 - _ZN5flash16flash_fwd_kernelI23Flash_fwd_kernel_traitsILi96ELi128ELi64ELi4ELb0ELb0EN7cutlass10bfloat16_tE19Flash_kernel_traitsILi96ELi128ELi64ELi4ES3_EELb0ELb0ELb1ELb0ELb0ELb0ELb1ELb0EEEvNS_16Flash_fwd_paramsE)
        .other          _ZN5flash16flash_fwd_kernelI23Flash_fwd_kernel_traitsILi96ELi128ELi64ELi4ELb0ELb0EN7cutlass10bfloat16_tE19Flash_kernel_traitsILi96ELi128ELi64ELi4ES3_EELb0ELb0ELb1ELb0ELb0ELb0ELb1ELb0EEEvNS_16Flash_fwd_paramsE,@"STO_CUDA_ENTRY STV_DEFAULT"
_ZN5flash16flash_fwd_kernelI23Flash_fwd_kernel_traitsILi96ELi128ELi64ELi4ELb0ELb0EN7cutlass10bfloat16_tE19Flash_kernel_traitsILi96ELi128ELi64ELi4ES3_EELb0ELb0ELb1ELb0ELb0ELb0ELb1ELb0EEEvNS_16Flash_fwd_paramsE:
.text._ZN5flash16flash_fwd_kernelI23Flash_fwd_kernel_traitsILi96ELi128ELi64ELi4ELb0ELb0EN7cutlass10bfloat16_tE19Flash_kernel_traitsILi96ELi128ELi64ELi4ES3_EELb0ELb0ELb1ELb0ELb0ELb0ELb1ELb0EEEvNS_16Flash_fwd_paramsE:
        /* <DEDUP_REMOVED lines=72> */
.L_x_1125:
        /* <DEDUP_REMOVED lines=58> */
.L_x_1127:
        /* <DEDUP_REMOVED lines=55> */
.L_x_1129:
[----:B------:R-:W-:Y:S05]  /*0b90*/  BSYNC.RECONVERGENT B0 ;  /* 0x0000000000007941 */ /* 0x000fea0003800200 */
.L_x_1128:
        /* <DEDUP_REMOVED lines=22> */
.L_x_1131:
[----:B------:R-:W-:Y:S05]  /*0d00*/  BSYNC.RECONVERGENT B0 ;  /* 0x0000000000007941 */ /* 0x000fea0003800200 */
.L_x_1130:
        /* <DEDUP_REMOVED lines=22> */
.L_x_1133:
[----:B------:R-:W-:Y:S05]  /*0e70*/  BSYNC.RECONVERGENT B0 ;  /* 0x0000000000007941 */ /* 0x000fea0003800200 */
.L_x_1132:
        /* <DEDUP_REMOVED lines=24> */
.L_x_1135:
[----:B------:R-:W-:Y:S05]  /*1000*/  BSYNC.RECONVERGENT B0 ;  /* 0x0000000000007941 */ /* 0x000fea0003800200 */
.L_x_1134:
        /* <DEDUP_REMOVED lines=10> */
.L_x_1137:
[----:B------:R-:W-:Y:S05]  /*10b0*/  BSYNC.RECONVERGENT B0 ;  /* 0x0000000000007941 */ /* 0x000fea0003800200 */
.L_x_1136:
        /* <DEDUP_REMOVED lines=10> */
.L_x_1139:
[----:B------:R-:W-:Y:S05]  /*1160*/  BSYNC.RECONVERGENT B0 ;  /* 0x0000000000007941 */ /* 0x000fea0003800200 */
.L_x_1138:
        /* <DEDUP_REMOVED lines=10> */
.L_x_1141:
[----:B------:R-:W-:Y:S05]  /*1210*/  BSYNC.RECONVERGENT B0 ;  /* 0x0000000000007941 */ /* 0x000fea0003800200 */
.L_x_1140:
        /* <DEDUP_REMOVED lines=10> */
.L_x_1126:
        /* <DEDUP_REMOVED lines=21> */
.L_x_1142:
[----:B------:R-:W1:Y:S01]  /*1410*/  LDCU.64 UR10, c[0x0][0x3b8] ;  /* 0x00007700ff0a77ac */ /* 0x000e620008000a00 */
[----:B------:R-:W-:-:S04]  /*1420*/  UIADD3 UR6, UPT, UPT, UR12, UR13, URZ ;  /* 0x0000000d0c067290 */ /* 0x000fc8000fffe0ff */
[----:B-1----:R-:W-:Y:S02]  /*1430*/  UIMAD.WIDE.U32 UR14, UR6, UR10, URZ ;  /* 0x0000000a060e72a5 */ /* 0x002fe4000f8e00ff */
[----:B------:R-:W-:-:S04]  /*1440*/  UIMAD UR6, UR6, UR11, URZ ;  /* 0x0000000b060672a4 */ /* 0x000fc8000f8e02ff */
[----:B------:R-:W-:Y:S02]  /*1450*/  UIADD3 UR6, UPT, UPT, UR15, UR6, URZ ;  /* 0x000000060f067290 */ /* 0x000fe4000fffe0ff */
.L_x_1143:
        /* <DEDUP_REMOVED lines=38> */
.L_x_1144:
[----:B------:R-:W1:Y:S01]  /*16c0*/  LDCU.64 UR8, c[0x0][0x3c0] ;  /* 0x00007800ff0877ac */ /* 0x000e620008000a00 */
[----:B------:R-:W-:-:S04]  /*16d0*/  UIADD3 UR12, UPT, UPT, UR12, UR13, URZ ;  /* 0x0000000d0c0c7290 */ /* 0x000fc8000fffe0ff */
[----:B-1----:R-:W-:Y:S02]  /*16e0*/  UIMAD.WIDE.U32 UR4, UR12, UR8, URZ ;  /* 0x000000080c0472a5 */ /* 0x002fe4000f8e00ff */
[----:B------:R-:W-:-:S04]  /*16f0*/  UIMAD UR12, UR12, UR9, URZ ;  /* 0x000000090c0c72a4 */ /* 0x000fc8000f8e02ff */
[----:B------:R-:W-:-:S12]  /*1700*/  UIADD3 UR5, UPT, UPT, UR5, UR12, URZ ;  /* 0x0000000c05057290 */ /* 0x000fd8000fffe0ff */
.L_x_1145:
        /* <DEDUP_REMOVED lines=35> */
[C---:B------:R-:W-:Y:S01]  /*1940*/  IMAD R10, R0.reuse, UR5, R8 ;  /* 0x00000005000a7c24 */ /* 0x040fe2000f8e0208 */
        /* <DEDUP_REMOVED lines=61> */
.L_x_1148:
[----:B------:R3:W-:Y:S02]  /*1d20*/  STS.128 [R226+0x4000], RZ ;  /* 0x004000ffe2007388 */ /* 0x0007e40000000c00 */
.L_x_1147:
[----:B------:R-:W-:Y:S05]  /*1d30*/  BSYNC.RECONVERGENT B0 ;  /* 0x0000000000007941 */ /* 0x000fea0003800200 */
.L_x_1146:
        /* <DEDUP_REMOVED lines=36> */
.L_x_1151:
[----:B------:R2:W-:Y:S02]  /*1f80*/  STS.128 [R226+0x4800], RZ ;  /* 0x004800ffe2007388 */ /* 0x0005e40000000c00 */
.L_x_1150:
[----:B------:R-:W-:Y:S05]  /*1f90*/  BSYNC.RECONVERGENT B0 ;  /* 0x0000000000007941 */ /* 0x000fea0003800200 */
.L_x_1149:
        /* <DEDUP_REMOVED lines=36> */
.L_x_1154:
[----:B------:R2:W-:Y:S02]  /*21e0*/  STS.128 [R226+0x5000], RZ ;  /* 0x005000ffe2007388 */ /* 0x0005e40000000c00 */
.L_x_1153:
[----:B------:R-:W-:Y:S05]  /*21f0*/  BSYNC.RECONVERGENT B0 ;  /* 0x0000000000007941 */ /* 0x000fea0003800200 */
.L_x_1152:
        /* <DEDUP_REMOVED lines=37> */
.L_x_1157:
[----:B------:R2:W-:Y:S02]  /*2450*/  STS.128 [R226+0x5800], RZ ;  /* 0x005800ffe2007388 */ /* 0x0005e40000000c00 */
.L_x_1156:
[----:B------:R-:W-:Y:S05]  /*2460*/  BSYNC.RECONVERGENT B0 ;  /* 0x0000000000007941 */ /* 0x000fea0003800200 */
.L_x_1155:
        /* <DEDUP_REMOVED lines=33> */
.L_x_1160:
[----:B------:R2:W-:Y:S02]  /*2680*/  STS.128 [R226+0x8000], RZ ;  /* 0x008000ffe2007388 */ /* 0x0005e40000000c00 */
.L_x_1159:
[----:B------:R-:W-:Y:S05]  /*2690*/  BSYNC.RECONVERGENT B0 ;  /* 0x0000000000007941 */ /* 0x000fea0003800200 */
.L_x_1158:
        /* <DEDUP_REMOVED lines=33> */
.L_x_1163:
[----:B------:R2:W-:Y:S02]  /*28b0*/  STS.128 [R226+0x8800], RZ ;  /* 0x008800ffe2007388 */ /* 0x0005e40000000c00 */
.L_x_1162:
[----:B------:R-:W-:Y:S05]  /*28c0*/  BSYNC.RECONVERGENT B0 ;  /* 0x0000000000007941 */ /* 0x000fea0003800200 */
.L_x_1161:
        /* <DEDUP_REMOVED lines=35> */
.L_x_1166:
[----:B------:R4:W-:Y:S01]  /*2b00*/  STS.128 [R226+0xb000], RZ ;  /* 0x00b000ffe2007388 */ /* 0x0009e20000000c00 */
[----:B------:R-:W-:Y:S05]  /*2b10*/  BRA `(.L_x_1167) ;  /* 0x00000000000c7947 */ /* 0x000fea0003800000 */
.L_x_1165:
[----:B------:R1:W-:Y:S04]  /*2b20*/  STS.128 [R226+0x9000], RZ ;  /* 0x009000ffe2007388 */ /* 0x0003e80000000c00 */
[----:B------:R1:W-:Y:S04]  /*2b30*/  STS.128 [R226+0xa000], RZ ;  /* 0x00a000ffe2007388 */ /* 0x0003e80000000c00 */
[----:B------:R1:W-:Y:S02]  /*2b40*/  STS.128 [R226+0xb000], RZ ;  /* 0x00b000ffe2007388 */ /* 0x0003e40000000c00 */
.L_x_1167:
[----:B------:R-:W-:Y:S05]  /*2b50*/  BSYNC.RECONVERGENT B0 ;  /* 0x0000000000007941 */ /* 0x000fea0003800200 */
.L_x_1164:
        /* <DEDUP_REMOVED lines=37> */
.L_x_1170:
[----:B------:R4:W-:Y:S02]  /*2db0*/  STS.128 [R226+0xb800], RZ ;  /* 0x00b800ffe2007388 */ /* 0x0009e40000000c00 */
.L_x_1169:
[----:B------:R-:W-:Y:S05]  /*2dc0*/  BSYNC.RECONVERGENT B0 ;  /* 0x0000000000007941 */ /* 0x000fea0003800200 */
.L_x_1168:
[----:B------:R-:W-:Y:S01]  /*2dd0*/  LOP3.LUT R0, R15, 0x100, RZ, 0xc0, !PT ;  /* 0x000001000f007812 */ /* 0x000fe200078ec0ff */
[----:B------:R-:W5:Y:S01]  /*2de0*/  LDCU UR6, c[0x0][0x50c] ;  /* 0x0000a180ff0677ac */ /* 0x000f620008000800 */
[----:B--2-4-:R-:W-:Y:S01]  /*2df0*/  LOP3.LUT R2, R14, R4, RZ, 0x3c, !PT ;  /* 0x000000040e027212 */ /* 0x014fe200078e3cff */
[----:B------:R-:W0:Y:S01]  /*2e00*/  LDGDEPBAR ;  /* 0x00000000000079af */ /* 0x000e220000000000 */
[----:B------:R-:W-:Y:S01]  /*2e10*/  LOP3.LUT R6, R0, 0x20, R158, 0xf8, !PT ;  /* 0x0000002000067812 */ /* 0x000fe200078ef89e */
[----:B------:R-:W-:Y:S01]  /*2e20*/  UISETP.GT.U32.AND UP0, UPT, UR13, UR18, UPT ;  /* 0x000000120d00728c */ /* 0x000fe2000bf04070 */
[----:B------:R-:W-:Y:S02]  /*2e30*/  IADD3 R3, PT, PT, R156, R5, R223 ;  /* 0x000000059c037210 */ /* 0x000fe40007ffe0df */
[----:B------:R-:W-:Y:S01]  /*2e40*/  IADD3 R0, PT, PT, R2, R6, RZ ;  /* 0x0000000602007210 */ /* 0x000fe20007ffe0ff */
[----:B------:R-:W-:Y:S01]  /*2e50*/  STL [R1+0x4], R6 ;  /* 0x0000040601007387 */ /* 0x000fe20000100800 */
[----:B------:R-:W-:-:S02]  /*2e60*/  LEA R3, R3, UR5, 0x1 ;  /* 0x0000000503037c11 */ /* 0x000fc4000f8e08ff */
[----:B------:R-:W-:Y:S02]  /*2e70*/  LEA R132, R0, UR5, 0x1 ;  /* 0x0000000500847c11 */ /* 0x000fe4000f8e08ff */
[----:B------:R-:W-:Y:S01]  /*2e80*/  LOP3.LUT P6, RZ, R221, 0x4, RZ, 0xc0, !PT ;  /* 0x00000004ddff7812 */ /* 0x000fe200078cc0ff */
[----:B------:R-:W-:Y:S01]  /*2e90*/  LDSM.16.M88.4 R12, [R3] ;  /* 0x00000000030c783b */ /* 0x000fe20000000200 */
[----:B------:R-:W-:-:S03]  /*2ea0*/  MOV R0, 0x20 ;  /* 0x0000002000007802 */ /* 0x000fc60000000f00 */
[----:B------:R-:W2:Y:S01]  /*2eb0*/  LDSM.16.M88.4 R4, [R132+0x6000] ;  /* 0x006000008404783b */ /* 0x000ea20000000200 */
[----:B------:R-:W-:-:S03]  /*2ec0*/  SEL R157, R0, 0xffffffe0, !P6 ;  /* 0xffffffe0009d7807 */ /* 0x000fc60007000000 */
[----:B------:R-:W4:Y:S01]  /*2ed0*/  LDSM.16.M88.4 R8, [R3+0x1000] ;  /* 0x001000000308783b */ /* 0x000f220000000200 */
[-C--:B------:R-:W-:Y:S02]  /*2ee0*/  IADD3 R0, PT, PT, R3, R157.reuse, RZ ;  /* 0x0000009d03007210 */ /* 0x080fe40007ffe0ff */
[----:B------:R-:W-:Y:S01]  /*2ef0*/  IADD3 R2, PT, PT, R132, R157, RZ ;  /* 0x0000009d84027210 */ /* 0x000fe20007ffe0ff */
[----:B------:R-:W3:Y:S04]  /*2f00*/  LDSM.16.M88.4 R40, [R132+0x6400] ;  /* 0x006400008428783b */ /* 0x000ee80000000200 */
[----:B------:R-:W-:Y:S04]  /*2f10*/  LDSM.16.M88.4 R24, [R0] ;  /* 0x000000000018783b */ /* 0x000fe80000000200 */
[----:B------:R-:W1:Y:S04]  /*2f20*/  LDSM.16.M88.4 R44, [R2+0x6000] ;  /* 0x00600000022c783b */ /* 0x000e680000000200 */
[----:B------:R-:W5:Y:S04]  /*2f30*/  LDSM.16.M88.4 R20, [R132+0x6800] ;  /* 0x006800008414783b */ /* 0x000f680000000200 */
[----:B------:R-:W5:Y:S04]  /*2f40*/  LDSM.16.M88.4 R16, [R132+0x6c00] ;  /* 0x006c00008410783b */ /* 0x000f680000000200 */
[----:B------:R-:W-:Y:S04]  /*2f50*/  LDSM.16.M88.4 R36, [R3+0x2000] ;  /* 0x002000000324783b */ /* 0x000fe80000000200 */
[----:B------:R-:W-:Y:S04]  /*2f60*/  LDSM.16.M88.4 R52, [R2+0x6400] ;  /* 0x006400000234783b */ /* 0x000fe80000000200 */
[----:B------:R-:W-:Y:S01]  /*2f70*/  LDSM.16.M88.4 R60, [R132+0x7000] ;  /* 0x00700000843c783b */ /* 0x000fe20000000200 */
[-C--:B--2---:R-:W-:Y:S03]  /*2f80*/  HMMA.16816.F32.BF16 R56, R12, R4.reuse, RZ ;  /* 0x000000040c38723c */ /* 0x084fe600000418ff */
[----:B------:R-:W-:Y:S04]  /*2f90*/  LDSM.16.M88.4 R48, [R2+0x6800] ;  /* 0x006800000230783b */ /* 0x000fe80000000200 */
[----:B------:R-:W-:Y:S01]  /*2fa0*/  LDSM.16.M88.4 R64, [R2+0x6c00] ;  /* 0x006c00000240783b */ /* 0x000fe20000000200 */
[C---:B----4-:R-:W-:Y:S03]  /*2fb0*/  HMMA.16816.F32.BF16 R68, R8.reuse, R4, RZ ;  /* 0x000000040844723c */ /* 0x050fe600000418ff */
[----:B------:R-:W-:Y:S04]  /*2fc0*/  LDSM.16.M88.4 R28, [R0+0x2000] ;  /* 0x00200000001c783b */ /* 0x000fe80000000200 */
[----:B------:R-:W-:Y:S01]  /*2fd0*/  LDSM.16.M88.4 R84, [R2+0x7000] ;  /* 0x007000000254783b */ /* 0x000fe20000000200 */
[-C--:B------:R-:W-:Y:S03]  /*2fe0*/  HMMA.16816.F32.BF16 R104, R8, R6.reuse, RZ ;  /* 0x000000060868723c */ /* 0x080fe600000418ff */
[----:B------:R-:W-:Y:S04]  /*2ff0*/  LDSM.16.M88.4 R32, [R3+0x3000] ;  /* 0x003000000320783b */ /* 0x000fe80000000200 */
[----:B------:R-:W-:Y:S01]  /*3000*/  STL [R1], R157 ;  /* 0x0000009d01007387 */ /* 0x000fe20000100800 */
[----:B------:R-:W-:Y:S03]  /*3010*/  HMMA.16816.F32.BF16 R128, R12, R6, RZ ;  /* 0x000000060c80723c */ /* 0x000fe600000418ff */
[----:B------:R-:W2:Y:S05]  /*3020*/  LDSM.16.M88.4 R4, [R0+0x1000] ;  /* 0x001000000004783b */ /* 0x000eaa0000000200 */
[----:B---3--:R-:W-:Y:S08]  /*3030*/  HMMA.16816.F32.BF16 R72, R8, R40, RZ ;  /* 0x000000280848723c */ /* 0x008ff000000418ff */
[----:B-1----:R-:W-:Y:S08]  /*3040*/  HMMA.16816.F32.BF16 R56, R24, R44, R56 ;  /* 0x0000002c1838723c */ /* 0x002ff00000041838 */
[C---:B-----5:R-:W-:Y:S08]  /*3050*/  HMMA.16816.F32.BF16 R96, R8.reuse, R20, RZ ;  /* 0x000000140860723c */ /* 0x060ff000000418ff */
[C---:B------:R-:W-:Y:S08]  /*3060*/  HMMA.16816.F32.BF16 R88, R8.reuse, R16, RZ ;  /* 0x000000100858723c */ /* 0x040ff000000418ff */
[----:B------:R-:W-:Y:S08]  /*3070*/  HMMA.16816.F32.BF16 R100, R8, R42, RZ ;  /* 0x0000002a0864723c */ /* 0x000ff000000418ff */
[C---:B------:R-:W-:Y:S08]  /*3080*/  HMMA.16816.F32.BF16 R76, R12.reuse, R40, RZ ;  /* 0x000000280c4c723c */ /* 0x040ff000000418ff */
[----:B------:R-:W-:Y:S08]  /*3090*/  HMMA.16816.F32.BF16 R120, R12, R42, RZ ;  /* 0x0000002a0c78723c */ /* 0x000ff000000418ff */
[C---:B------:R-:W-:Y:S08]  /*30a0*/  HMMA.16816.F32.BF16 R92, R8.reuse, R22, RZ ;  /* 0x00000016085c723c */ /* 0x040ff000000418ff */
[----:B------:R-:W-:Y:S08]  /*30b0*/  HMMA.16816.F32.BF16 R80, R8, R18, RZ ;  /* 0x000000120850723c */ /* 0x000ff000000418ff */
[C---:B------:R-:W-:Y:S08]  /*30c0*/  HMMA.16816.F32.BF16 R40, R12.reuse, R20, RZ ;  /* 0x000000140c28723c */ /* 0x040ff000000418ff */
[C---:B------:R-:W-:Y:S01]  /*30d0*/  HMMA.16816.F32.BF16 R116, R12.reuse, R22, RZ ;  /* 0x000000160c74723c */ /* 0x040fe200000418ff */
[----:B------:R-:W-:Y:S07]  /*30e0*/  LDSM.16.M88.4 R20, [R0+0x3000] ;  /* 0x003000000014783b */ /* 0x000fee0000000200 */
[C---:B------:R-:W-:Y:S08]  /*30f0*/  HMMA.16816.F32.BF16 R108, R12.reuse, R16, RZ ;  /* 0x000000100c6c723c */ /* 0x040ff000000418ff */
[----:B------:R-:W-:Y:S01]  /*3100*/  HMMA.16816.F32.BF16 R112, R12, R18, RZ ;  /* 0x000000120c70723c */ /* 0x000fe200000418ff */
[----:B------:R-:W-:Y:S07]  /*3110*/  LDSM.16.M88.4 R16, [R3+0x4000] ;  /* 0x004000000310783b */ /* 0x000fee0000000200 */
[----:B--2---:R-:W-:Y:S01]  /*3120*/  HMMA.16816.F32.BF16 R124, R4, R52, R72 ;  /* 0x00000034047c723c */ /* 0x004fe20000041848 */
[----:B------:R-:W1:Y:S07]  /*3130*/  LDSM.16.M88.4 R72, [R132+0x8000] ;  /* 0x008000008448783b */ /* 0x000e6e0000000200 */
        /* <DEDUP_REMOVED lines=8> */
[C---:B------:R-:W-:Y:S01]  /*31c0*/  HMMA.16816.F32.BF16 R96, R24.reuse, R48, R40 ;  /* 0x000000301860723c */ /* 0x040fe20000041828 */
[----:B------:R-:W2:Y:S07]  /*31d0*/  LDSM.16.M88.4 R40, [R132+0x7400] ;  /* 0x007400008428783b */ /* 0x000eae0000000200 */
[----:B------:R-:W-:Y:S01]  /*31e0*/  HMMA.16816.F32.BF16 R80, R24, R52, R76 ;  /* 0x000000341850723c */ /* 0x000fe2000004184c */
[----:B------:R-:W-:Y:S07]  /*31f0*/  LDSM.16.M88.4 R76, [R2+0x8000] ;  /* 0x00800000024c783b */ /* 0x000fee0000000200 */
[----:B------:R-:W-:Y:S01]  /*3200*/  HMMA.16816.F32.BF16 R4, R28, R84, R8 ;  /* 0x000000541c04723c */ /* 0x000fe20000041808 */
[----:B------:R-:W3:Y:S07]  /*3210*/  LDSM.16.M88.4 R8, [R0+0x4000] ;  /* 0x004000000008783b */ /* 0x000eee0000000200 */
[----:B------:R-:W-:Y:S01]  /*3220*/  HMMA.16816.F32.BF16 R56, R32, R60, R12 ;  /* 0x0000003c2038723c */ /* 0x000fe2000004180c */
[----:B------:R4:W5:Y:S07]  /*3230*/  LDSM.16.M88.4 R12, [R3+0x5000] ;  /* 0x00500000030c783b */ /* 0x00096e0000000200 */
[C---:B------:R-:W-:Y:S08]  /*3240*/  HMMA.16816.F32.BF16 R68, R24.reuse, R46, R128 ;  /* 0x0000002e1844723c */ /* 0x040ff00000041880 */
[C---:B------:R-:W-:Y:S08]  /*3250*/  HMMA.16816.F32.BF16 R108, R24.reuse, R64, R108 ;  /* 0x00000040186c723c */ /* 0x040ff0000004186c */
[----:B------:R-:W-:Y:S01]  /*3260*/  HMMA.16816.F32.BF16 R52, R24, R54, R120 ;  /* 0x000000361834723c */ /* 0x000fe20000041878 */
[----:B----4-:R-:W-:-:S07]  /*3270*/  MOV R3, UR23 ;  /* 0x0000001700037c02 */ /* 0x010fce0008000f00 */
[C---:B------:R-:W-:Y:S08]  /*3280*/  HMMA.16816.F32.BF16 R116, R24.reuse, R50, R116 ;  /* 0x000000321874723c */ /* 0x040ff00000041874 */
[----:B------:R-:W-:Y:S08]  /*3290*/  HMMA.16816.F32.BF16 R112, R24, R66, R112 ;  /* 0x000000421870723c */ /* 0x000ff00000041870 */
[----:B-1----:R-:W-:Y:S01]  /*32a0*/  HMMA.16816.F32.BF16 R24, R16, R72, R4 ;  /* 0x000000481018723c */ /* 0x002fe20000041804 */
[----:B------:R1:W4:Y:S07]  /*32b0*/  LDSM.16.M88.4 R4, [R0+0x5000] ;  /* 0x005000000004783b */ /* 0x00032e0000000200 */
[----:B------:R-:W-:Y:S08]  /*32c0*/  HMMA.16816.F32.BF16 R44, R20, R84, R56 ;  /* 0x00000054142c723c */ /* 0x000ff00000041838 */
[C---:B------:R-:W-:Y:S08]  /*32d0*/  HMMA.16816.F32.BF16 R48, R36.reuse, R62, R68 ;  /* 0x0000003e2430723c */ /* 0x040ff00000041844 */
[----:B--2---:R-:W-:Y:S08]  /*32e0*/  HMMA.16816.F32.BF16 R92, R36, R42, R52 ;  /* 0x0000002a245c723c */ /* 0x004ff00000041834 */
[----:B---3--:R-:W-:Y:S08]  /*32f0*/  HMMA.16816.F32.BF16 R52, R8, R76, R24 ;  /* 0x0000004c0834723c */ /* 0x008ff00000041818 */
[----:B------:R-:W-:Y:S08]  /*3300*/  HMMA.16816.F32.BF16 R56, R32, R62, R88 ;  /* 0x0000003e2038723c */ /* 0x000ff00000041858 */
[----:B-----5:R-:W-:Y:S03]  /*3310*/  HMMA.16816.F32.BF16 R24, R12, R72, R44 ;  /* 0x000000480c18723c */ /* 0x020fe6000004182c */
[----:B-1----:R-:W-:-:S04]  /*3320*/  FMUL.FTZ R0, R52, UR6 ;  /* 0x0000000634007c20 */ /* 0x002fc80008410000 */
[----:B------:R1:W2:Y:S01]  /*3330*/  MUFU.TANH R153, R0 ;  /* 0x0000000000997308 */ /* 0x0002a20000002400 */
[-C--:B------:R-:W-:Y:S01]  /*3340*/  HMMA.16816.F32.BF16 R68, R36, R40.reuse, R80 ;  /* 0x000000282444723c */ /* 0x080fe20000041850 */
[----:B------:R-:W-:Y:S07]  /*3350*/  LDSM.16.M88.4 R80, [R132+0x7800] ;  /* 0x007800008450783b */ /* 0x000fee0000000200 */
[C---:B------:R-:W-:Y:S08]  /*3360*/  HMMA.16816.F32.BF16 R88, R32.reuse, R40, R124 ;  /* 0x000000282058723c */ /* 0x040ff0000004187c */
[----:B------:R-:W-:Y:S01]  /*3370*/  HMMA.16816.F32.BF16 R100, R32, R42, R100 ;  /* 0x0000002a2064723c */ /* 0x000fe20000041864 */
[----:B------:R-:W3:Y:S01]  /*3380*/  LDSM.16.M88.4 R40, [R2+0x7400] ;  /* 0x007400000228783b */ /* 0x000ee20000000200 */
[----:B-1----:R-:W-:-:S04]  /*3390*/  FMUL.FTZ R0, R53, UR6 ;  /* 0x0000000635007c20 */ /* 0x002fc80008410000 */
[----:B------:R1:W1:Y:S02]  /*33a0*/  MUFU.TANH R152, R0 ;  /* 0x0000000000987308 */ /* 0x0002640000002400 */
[----:B------:R-:W-:Y:S08]  /*33b0*/  HMMA.16816.F32.BF16 R44, R28, R86, R48 ;  /* 0x000000561c2c723c */ /* 0x000ff00000041830 */
[----:B----4-:R-:W-:Y:S01]  /*33c0*/  HMMA.16816.F32.BF16 R64, R4, R76, R24 ;  /* 0x0000004c0440723c */ /* 0x010fe20000041818 */
[----:B-1----:R-:W-:-:S07]  /*33d0*/  FMUL.FTZ R0, R54, UR6 ;  /* 0x0000000636007c20 */ /* 0x002fce0008410000 */
[----:B------:R-:W-:Y:S01]  /*33e0*/  HMMA.16816.F32.BF16 R48, R20, R86, R56 ;  /* 0x000000561430723c */ /* 0x000fe20000041838 */
[----:B------:R-:W-:Y:S01]  /*33f0*/  LDSM.16.M88.4 R84, [R132+0x7c00] ;  /* 0x007c00008454783b */ /* 0x000fe20000000200 */
[----:B------:R1:W4:Y:S06]  /*3400*/  MUFU.TANH R130, R0 ;  /* 0x0000000000827308 */ /* 0x00032c0000002400 */
[----:B------:R-:W-:Y:S01]  /*3410*/  HMMA.16816.F32.BF16 R24, R16, R74, R44 ;  /* 0x0000004a1018723c */ /* 0x000fe2000004182c */
[----:B------:R-:W5:Y:S07]  /*3420*/  LDSM.16.M88.4 R44, [R132+0x8400] ;  /* 0x00840000842c783b */ /* 0x000f6e0000000200 */
[----:B---3--:R-:W-:Y:S01]  /*3430*/  HMMA.16816.F32.BF16 R56, R20, R40, R88 ;  /* 0x000000281438723c */ /* 0x008fe20000041858 */
[----:B-1----:R-:W-:-:S04]  /*3440*/  FMUL.FTZ R0, R55, UR6 ;  /* 0x0000000637007c20 */ /* 0x002fc80008410000 */
[----:B------:R1:W3:Y:S03]  /*3450*/  MUFU.TANH R127, R0 ;  /* 0x00000000007f7308 */ /* 0x0002e60000002400 */
[----:B------:R-:W-:Y:S08]  /*3460*/  HMMA.16816.F32.BF16 R60, R12, R74, R48 ;  /* 0x0000004a0c3c723c */ /* 0x000ff00000041830 */
[----:B------:R-:W-:Y:S01]  /*3470*/  HMMA.16816.F32.BF16 R52, R8, R78, R24 ;  /* 0x0000004e0834723c */ /* 0x000fe20000041818 */
[----:B------:R-:W2:Y:S07]  /*3480*/  LDSM.16.M88.4 R24, [R2+0x8400] ;  /* 0x008400000218783b */ /* 0x000eae0000000200 */
[----:B------:R-:W-:Y:S01]  /*3490*/  HMMA.16816.F32.BF16 R48, R28, R40, R68 ;  /* 0x000000281c30723c */ /* 0x000fe20000041844 */
[----:B-1----:R-:W-:-:S04]  /*34a0*/  FMUL.FTZ R0, R64, UR6 ;  /* 0x0000000640007c20 */ /* 0x002fc80008410000 */
[----:B------:R1:W1:Y:S03]  /*34b0*/  MUFU.TANH R129, R0 ;  /* 0x0000000000817308 */ /* 0x0002660000002400 */
[----:B-----5:R-:W-:Y:S08]  /*34c0*/  HMMA.16816.F32.BF16 R56, R12, R44, R56 ;  /* 0x0000002c0c38723c */ /* 0x020ff00000041838 */
[----:B------:R-:W-:Y:S01]  /*34d0*/  HMMA.16816.F32.BF16 R68, R36, R80, R96 ;  /* 0x000000502444723c */ /* 0x000fe20000041860 */
[----:B-1----:R-:W-:-:S07]  /*34e0*/  FMUL.FTZ R0, R65, UR6 ;  /* 0x0000000641007c20 */ /* 0x002fce0008410000 */
[----:B------:R-:W-:Y:S01]  /*34f0*/  HMMA.16816.F32.BF16 R48, R16, R44, R48 ;  /* 0x0000002c1030723c */ /* 0x000fe20000041830 */
[----:B------:R1:W1:Y:S07]  /*3500*/  MUFU.TANH R128, R0 ;  /* 0x0000000000807308 */ /* 0x00026e0000002400 */
[----:B------:R-:W-:Y:S08]  /*3510*/  HMMA.16816.F32.BF16 R72, R32, R80, R136 ;  /* 0x000000502048723c */ /* 0x000ff00000041888 */
[----:B------:R-:W-:Y:S01]  /*3520*/  HMMA.16816.F32.BF16 R88, R36, R86, R112 ;  /* 0x000000562458723c */ /* 0x000fe20000041870 */
[----:B-1----:R-:W-:-:S04]  /*3530*/  FMUL.FTZ R0, R66, UR6 ;  /* 0x0000000642007c20 */ /* 0x002fc80008410000 */
[----:B------:R1:W1:Y:S02]  /*3540*/  MUFU.TANH R134, R0 ;  /* 0x0000000000867308 */ /* 0x0002640000002400 */
[----:B-1----:R-:W-:Y:S02]  /*3550*/  FMUL.FTZ R0, R67, UR6 ;  /* 0x0000000643007c20 */ /* 0x002fe40008410000 */
[----:B------:R-:W-:Y:S04]  /*3560*/  HMMA.16816.F32.BF16 R64, R4, R78, R60 ;  /* 0x0000004e0440723c */ /* 0x000fe8000004183c */
[----:B------:R1:W1:Y:S04]  /*3570*/  MUFU.TANH R135, R0 ;  /* 0x0000000000877308 */ /* 0x0002680000002400 */
[-C--:B--2---:R-:W-:Y:S01]  /*3580*/  HMMA.16816.F32.BF16 R60, R8, R24.reuse, R48 ;  /* 0x00000018083c723c */ /* 0x084fe20000041830 */
[----:B------:R-:W2:Y:S07]  /*3590*/  LDSM.16.M88.4 R48, [R2+0x7800] ;  /* 0x007800000230783b */ /* 0x000eae0000000200 */
[----:B------:R-:W-:Y:S01]  /*35a0*/  HMMA.16816.F32.BF16 R76, R4, R24, R56 ;  /* 0x00000018044c723c */ /* 0x000fe20000041838 */
[----:B-1----:R-:W-:-:S04]  /*35b0*/  FMUL.FTZ R0, R52, UR6 ;  /* 0x0000000634007c20 */ /* 0x002fc80008410000 */
[----:B------:R1:W1:Y:S02]  /*35c0*/  MUFU.TANH R133, R0 ;  /* 0x0000000000857308 */ /* 0x0002640000002400 */
[----:B-1----:R-:W-:-:S06]  /*35d0*/  FMUL.FTZ R0, R53, UR6 ;  /* 0x0000000635007c20 */ /* 0x002fcc0008410000 */
[----:B------:R1:W1:Y:S01]  /*35e0*/  MUFU.TANH R131, R0 ;  /* 0x0000000000837308 */ /* 0x0002620000002400 */
[----:B--2---:R-:W-:Y:S01]  /*35f0*/  HMMA.16816.F32.BF16 R72, R20, R48, R72 ;  /* 0x000000301448723c */ /* 0x004fe20000041848 */
[----:B-1----:R-:W-:-:S06]  /*3600*/  FMUL.FTZ R0, R54, UR6 ;  /* 0x0000000636007c20 */ /* 0x002fcc0008410000 */
[----:B------:R1:W2:Y:S02]  /*3610*/  MUFU.TANH R122, R0 ;  /* 0x00000000007a7308 */ /* 0x0002a40000002400 */
[----:B-1----:R-:W-:Y:S02]  /*3620*/  FMUL.FTZ R0, R55, UR6 ;  /* 0x0000000637007c20 */ /* 0x002fe40008410000 */
[-C--:B------:R-:W-:Y:S04]  /*3630*/  HMMA.16816.F32.BF16 R52, R20, R42.reuse, R100 ;  /* 0x0000002a1434723c */ /* 0x080fe80000041864 */
[----:B------:R1:W1:Y:S04]  /*3640*/  MUFU.TANH R107, R0 ;  /* 0x00000000006b7308 */ /* 0x0002680000002400 */
[----:B------:R-:W-:Y:S01]  /*3650*/  HMMA.16816.F32.BF16 R40, R28, R42, R92 ;  /* 0x0000002a1c28723c */ /* 0x000fe2000004185c */
[----:B-1----:R-:W-:-:S11]  /*3660*/  FMUL.FTZ R0, R64, UR6 ;  /* 0x0000000640007c20 */ /* 0x002fd60008410000 */
[-C--:B------:R-:W-:Y:S01]  /*3670*/  HMMA.16816.F32.BF16 R56, R12, R46.reuse, R52 ;  /* 0x0000002e0c38723c */ /* 0x080fe20000041834 */
[----:B------:R1:W1:Y:S07]  /*3680*/  MUFU.TANH R121, R0 ;  /* 0x0000000000797308 */ /* 0x00026e0000002400 */
[----:B------:R-:W-:Y:S01]  /*3690*/  HMMA.16816.F32.BF16 R40, R16, R46, R40 ;  /* 0x0000002e1028723c */ /* 0x000fe20000041828 */
[----:B------:R-:W5:Y:S01]  /*36a0*/  LDSM.16.M88.4 R44, [R132+0x8800] ;  /* 0x00880000842c783b */ /* 0x000f620000000200 */
[----:B-1----:R-:W-:-:S04]  /*36b0*/  FMUL.FTZ R0, R65, UR6 ;  /* 0x0000000641007c20 */ /* 0x002fc80008410000 */
[----:B------:R1:W1:-:S14]  /*36c0*/  MUFU.TANH R120, R0 ;  /* 0x0000000000787308 */ /* 0x00025c0000002400 */
[----:B------:R-:W-:Y:S01]  /*36d0*/  HMMA.16816.F32.BF16 R52, R8, R26, R40 ;  /* 0x0000001a0834723c */ /* 0x000fe20000041828 */
[----:B------:R-:W4:Y:S01]  /*36e0*/  LDSM.16.M88.4 R40, [R2+0x8800] ;  /* 0x008800000228783b */ /* 0x000f220000000200 */
[----:B-1----:R-:W-:-:S04]  /*36f0*/  FMUL.FTZ R0, R66, UR6 ;  /* 0x0000000642007c20 */ /* 0x002fc80008410000 */
[----:B------:R1:W1:Y:S02]  /*3700*/  MUFU.TANH R126, R0 ;  /* 0x00000000007e7308 */ /* 0x0002640000002400 */
[----:B-1----:R-:W-:Y:S02]  /*3710*/  FMUL.FTZ R0, R67, UR6 ;  /* 0x0000000643007c20 */ /* 0x002fe40008410000 */
[----:B------:R-:W-:Y:S04]  /*3720*/  HMMA.16816.F32.BF16 R64, R28, R48, R68 ;  /* 0x000000301c40723c */ /* 0x000fe80000041844 */
[----:B------:R1:W1:Y:S04]  /*3730*/  MUFU.TANH R125, R0 ;  /* 0x00000000007d7308 */ /* 0x0002680000002400 */
[----:B------:R-:W-:Y:S08]  /*3740*/  HMMA.16816.F32.BF16 R68, R4, R26, R56 ;  /* 0x0000001a0444723c */ /* 0x000ff00000041838 */
[----:B-----5:R-:W-:Y:S01]  /*3750*/  HMMA.16816.F32.BF16 R24, R12, R44, R72 ;  /* 0x0000002c0c18723c */ /* 0x020fe20000041848 */
[----:B-1----:R-:W-:-:S04]  /*3760*/  FMUL.FTZ R0, R60, UR6 ;  /* 0x000000063c007c20 */ /* 0x002fc80008410000 */
[----:B------:R1:W1:Y:S03]  /*3770*/  MUFU.TANH R124, R0 ;  /* 0x00000000007c7308 */ /* 0x0002660000002400 */
[----:B------:R-:W-:-:S12]  /*3780*/  HMMA.16816.F32.BF16 R56, R16, R44, R64 ;  /* 0x0000002c1038723c */ /* 0x000fd80000041840 */
[----:B----4-:R-:W-:Y:S01]  /*3790*/  HMMA.16816.F32.BF16 R64, R4, R40, R24 ;  /* 0x000000280440723c */ /* 0x010fe20000041818 */
[----:B------:R-:W4:Y:S01]  /*37a0*/  LDSM.16.M88.4 R24, [R2+0x7c00] ;  /* 0x007c00000218783b */ /* 0x000f220000000200 */
[----:B-1----:R-:W-:-:S04]  /*37b0*/  FMUL.FTZ R0, R61, UR6 ;  /* 0x000000063d007c20 */ /* 0x002fc80008410000 */
[----:B------:R1:W1:Y:S02]  /*37c0*/  MUFU.TANH R123, R0 ;  /* 0x00000000007b7308 */ /* 0x0002640000002400 */
[----:B------:R-:W-:Y:S01]  /*37d0*/  HMMA.16816.F32.BF16 R56, R8, R40, R56 ;  /* 0x000000280838723c */ /* 0x000fe20000041838 */
[----:B-1----:R-:W-:-:S05]  /*37e0*/  FMUL.FTZ R0, R62, UR6 ;  /* 0x000000063e007c20 */ /* 0x002fca0008410000 */
[----:B------:R1:W1:Y:S02]  /*37f0*/  MUFU.TANH R101, R0 ;  /* 0x0000000000657308 */ /* 0x0002640000002400 */
[----:B-1----:R-:W-:Y:S02]  /*3800*/  FMUL.FTZ R0, R63, UR6 ;  /* 0x000000063f007c20 */ /* 0x002fe40008410000 */
[----:B------:R-:W-:Y:S04]  /*3810*/  HMMA.16816.F32.BF16 R60, R36, R82, R116 ;  /* 0x00000052243c723c */ /* 0x000fe80000041874 */
[----:B------:R1:W1:Y:S02]  /*3820*/  MUFU.TANH R99, R0 ;  /* 0x0000000000637308 */ /* 0x0002640000002400 */
[----:B-1----:R-:W-:-:S06]  /*3830*/  FMUL.FTZ R0, R76, UR6 ;  /* 0x000000064c007c20 */ /* 0x002fcc0008410000 */
[----:B------:R1:W1:Y:S02]  /*3840*/  MUFU.TANH R102, R0 ;  /* 0x0000000000667308 */ /* 0x0002640000002400 */
[----:B-1----:R-:W-:-:S06]  /*3850*/  FMUL.FTZ R0, R77, UR6 ;  /* 0x000000064d007c20 */ /* 0x002fcc0008410000 */
[----:B------:R1:W1:Y:S02]  /*3860*/  MUFU.TANH R100, R0 ;  /* 0x0000000000647308 */ /* 0x0002640000002400 */
[----:B-1----:R-:W-:-:S06]  /*3870*/  FMUL.FTZ R0, R78, UR6 ;  /* 0x000000064e007c20 */ /* 0x002fcc0008410000 */
[----:B------:R1:W1:Y:S02]  /*3880*/  MUFU.TANH R105, R0 ;  /* 0x0000000000697308 */ /* 0x0002640000002400 */
[----:B-1----:R-:W-:Y:S02]  /*3890*/  FMUL.FTZ R0, R79, UR6 ;  /* 0x000000064f007c20 */ /* 0x002fe40008410000 */
[----:B------:R-:W-:Y:S04]  /*38a0*/  HMMA.16816.F32.BF16 R76, R36, R84, R108 ;  /* 0x00000054244c723c */ /* 0x000fe8000004186c */
[----:B------:R1:W1:Y:S04]  /*38b0*/  MUFU.TANH R106, R0 ;  /* 0x00000000006a7308 */ /* 0x0002680000002400 */
[----:B------:R-:W-:Y:S01]  /*38c0*/  HMMA.16816.F32.BF16 R36, R28, R50, R60 ;  /* 0x000000321c24723c */ /* 0x000fe2000004183c */
[----:B-1----:R-:W-:-:S04]  /*38d0*/  FMUL.FTZ R0, R52, UR6 ;  /* 0x0000000634007c20 */ /* 0x002fc80008410000 */
[----:B------:R1:W1:-:S15]  /*38e0*/  MUFU.TANH R104, R0 ;  /* 0x0000000000687308 */ /* 0x00025e0000002400 */
[----:B------:R-:W-:Y:S01]  /*38f0*/  HMMA.16816.F32.BF16 R36, R16, R46, R36 ;  /* 0x0000002e1024723c */ /* 0x000fe20000041824 */
[----:B-1----:R-:W-:-:S04]  /*3900*/  FMUL.FTZ R0, R53, UR6 ;  /* 0x0000000635007c20 */ /* 0x002fc80008410000 */
[----:B------:R1:W1:-:S15]  /*3910*/  MUFU.TANH R103, R0 ;  /* 0x0000000000677308 */ /* 0x00025e0000002400 */
[----:B------:R-:W-:Y:S08]  /*3920*/  HMMA.16816.F32.BF16 R60, R8, R42, R36 ;  /* 0x0000002a083c723c */ /* 0x000ff00000041824 */
[----:B----4-:R-:W-:Y:S01]  /*3930*/  HMMA.16816.F32.BF16 R36, R28, R24, R76 ;  /* 0x000000181c24723c */ /* 0x010fe2000004184c */
[----:B-1----:R-:W-:-:S07]  /*3940*/  FMUL.FTZ R0, R54, UR6 ;  /* 0x0000000636007c20 */ /* 0x002fce0008410000 */
[----:B------:R-:W-:Y:S01]  /*3950*/  HMMA.16816.F32.BF16 R28, R28, R26, R88 ;  /* 0x0000001a1c1c723c */ /* 0x000fe20000041858 */
[----:B------:R1:W4:Y:S02]  /*3960*/  MUFU.TANH R94, R0 ;  /* 0x00000000005e7308 */ /* 0x0003240000002400 */
[----:B-1----:R-:W-:-:S05]  /*3970*/  FMUL.FTZ R0, R55, UR6 ;  /* 0x0000000637007c20 */ /* 0x002fca0008410000 */
[----:B------:R-:W-:Y:S01]  /*3980*/  HMMA.16816.F32.BF16 R52, R32, R82, R140 ;  /* 0x000000522034723c */ /* 0x000fe2000004188c */
[----:B------:R1:W1:Y:S02]  /*3990*/  MUFU.TANH R92, R0 ;  /* 0x00000000005c7308 */ /* 0x0002640000002400 */
[----:B-1----:R-:W-:-:S15]  /*39a0*/  FMUL.FTZ R0, R68, UR6 ;  /* 0x0000000644007c20 */ /* 0x002fde0008410000 */
[----:B------:R-:W-:-:S02]  /*39b0*/  NOP ;  /* 0x0000000000007918 */ /* 0x000fc40000000000 */
[----:B------:R-:W-:Y:S01]  /*39c0*/  HMMA.16816.F32.BF16 R48, R20, R50, R52 ;  /* 0x000000321430723c */ /* 0x000fe20000041834 */
[----:B------:R-:W1:Y:S01]  /*39d0*/  LDSM.16.M88.4 R52, [R132+0x8c00] ;  /* 0x008c00008434783b */ /* 0x000e620000000200 */
[----:B------:R5:W1:Y:S02]  /*39e0*/  MUFU.TANH R95, R0 ;  /* 0x00000000005f7308 */ /* 0x000a640000002400 */
[----:B-----5:R-:W-:-:S15]  /*39f0*/  FMUL.FTZ R0, R69, UR6 ;  /* 0x0000000645007c20 */ /* 0x020fde0008410000 */
[----:B------:R-:W-:-:S01]  /*3a00*/  NOP ;  /* 0x0000000000007918 */ /* 0x000fc20000000000 */
[----:B------:R-:W-:Y:S01]  /*3a10*/  HMMA.16816.F32.BF16 R44, R12, R46, R48 ;  /* 0x0000002e0c2c723c */ /* 0x000fe20000041830 */
[----:B------:R5:W3:Y:S01]  /*3a20*/  LDSM.16.M88.4 R48, [R2+0x8c00] ;  /* 0x008c00000230783b */ /* 0x000ae20000000200 */
[----:B------:R-:W-:-:S04]  /*3a30*/  DEPBAR.LE SB0, 0x0 ;  /* 0x000080000000791a */ /* 0x000fc80000000000 */
[----:B------:R2:W2:Y:S02]  /*3a40*/  MUFU.TANH R93, R0 ;  /* 0x00000000005d7308 */ /* 0x0004a40000002400 */
[----:B-1----:R-:W-:Y:S01]  /*3a50*/  HMMA.16816.F32.BF16 R36, R16, R52, R36 ;  /* 0x000000341024723c */ /* 0x002fe20000041824 */
[----:B--2---:R-:W-:Y:S01]  /*3a60*/  FMUL.FTZ R0, R70, UR6 ;  /* 0x0000000646007c20 */ /* 0x004fe20008410000 */
[----:B-----5:R-:W-:-:S04]  /*3a70*/  MOV R2, UR25 ;  /* 0x0000001900027c02 */ /* 0x020fc80008000f00 */
[----:B------:R1:W2:Y:S06]  /*3a80*/  MUFU.TANH R97, R0 ;  /* 0x0000000000617308 */ /* 0x0002ac0000002400 */
[----:B------:R-:W-:Y:S08]  /*3a90*/  HMMA.16816.F32.BF16 R44, R4, R42, R44 ;  /* 0x0000002a042c723c */ /* 0x000ff0000004182c */
[----:B------:R-:W-:Y:S01]  /*3aa0*/  HMMA.16816.F32.BF16 R16, R16, R54, R28 ;  /* 0x000000361010723c */ /* 0x000fe2000004181c */
[----:B-1----:R-:W-:-:S07]  /*3ab0*/  FMUL.FTZ R0, R71, UR6 ;  /* 0x0000000647007c20 */ /* 0x002fce0008410000 */
[----:B---3--:R-:W-:Y:S03]  /*3ac0*/  HMMA.16816.F32.BF16 R36, R8, R48, R36 ;  /* 0x000000300824723c */ /* 0x008fe60000041824 */
[----:B------:R-:W-:Y:S01]  /*3ad0*/  FMUL.FTZ R46, R46, UR6 ;  /* 0x000000062e2e7c20 */ /* 0x000fe20008410000 */
[----:B------:R1:W3:Y:S01]  /*3ae0*/  MUFU.TANH R98, R0 ;  /* 0x0000000000627308 */ /* 0x0002e20000002400 */
[----:B------:R-:W-:-:S07]  /*3af0*/  FMUL.FTZ R47, R47, UR6 ;  /* 0x000000062f2f7c20 */ /* 0x000fce0008410000 */
[----:B------:R-:W-:Y:S01]  /*3b00*/  HMMA.16816.F32.BF16 R16, R8, R50, R16 ;  /* 0x000000320810723c */ /* 0x000fe20000041810 */
[----:B------:R-:W2:Y:S06]  /*3b10*/  MUFU.TANH R73, R46 ;  /* 0x0000002e00497308 */ /* 0x000eac0000002400 */
[----:B------:R-:W-:Y:S01]  /*3b20*/  FMUL.FTZ R36, R36, UR6 ;  /* 0x0000000624247c20 */ /* 0x000fe20008410000 */
[----:B-1----:R-:W-:Y:S01]  /*3b30*/  FMUL.FTZ R0, R56, UR6 ;  /* 0x0000000638007c20 */ /* 0x002fe20008410000 */
[----:B------:R-:W-:Y:S01]  /*3b40*/  FMUL.FTZ R37, R37, UR6 ;  /* 0x0000000625257c20 */ /* 0x000fe20008410000 */
[----:B------:R-:W1:Y:S08]  /*3b50*/  MUFU.TANH R72, R47 ;  /* 0x0000002f00487308 */ /* 0x000e700000002400 */
[----:B------:R5:W1:Y:S08]  /*3b60*/  MUFU.TANH R96, R0 ;  /* 0x0000000000607308 */ /* 0x000a700000002400 */
[----:B------:R-:W1:Y:S08]  /*3b70*/  MUFU.TANH R71, R36 ;  /* 0x0000002400477308 */ /* 0x000e700000002400 */
[----:B------:R-:W1:Y:S01]  /*3b80*/  MUFU.TANH R70, R37 ;  /* 0x0000002500467308 */ /* 0x000e620000002400 */
[----:B-----5:R-:W-:-:S07]  /*3b90*/  FMUL.FTZ R0, R57, UR6 ;  /* 0x0000000639007c20 */ /* 0x020fce0008410000 */
[----:B------:R5:W1:Y:S02]  /*3ba0*/  MUFU.TANH R83, R0 ;  /* 0x0000000000537308 */ /* 0x000a640000002400 */
[----:B-----5:R-:W-:-:S06]  /*3bb0*/  FMUL.FTZ R0, R58, UR6 ;  /* 0x000000063a007c20 */ /* 0x020fcc0008410000 */
[----:B------:R5:W1:Y:S02]  /*3bc0*/  MUFU.TANH R75, R0 ;  /* 0x00000000004b7308 */ /* 0x000a640000002400 */
[----:B-----5:R-:W-:Y:S02]  /*3bd0*/  FMUL.FTZ R0, R59, UR6 ;  /* 0x000000063b007c20 */ /* 0x020fe40008410000 */
[C---:B------:R-:W-:Y:S04]  /*3be0*/  HMMA.16816.F32.BF16 R56, R32.reuse, R84, R144 ;  /* 0x000000542038723c */ /* 0x040fe80000041890 */
[----:B------:R5:W1:Y:S04]  /*3bf0*/  MUFU.TANH R74, R0 ;  /* 0x00000000004a7308 */ /* 0x000a680000002400 */
[----:B------:R-:W-:Y:S01]  /*3c00*/  HMMA.16816.F32.BF16 R32, R32, R86, R148 ;  /* 0x000000562020723c */ /* 0x000fe20000041894 */
[----:B-----5:R-:W-:-:S11]  /*3c10*/  FMUL.FTZ R0, R64, UR6 ;  /* 0x0000000640007c20 */ /* 0x020fd60008410000 */
[C---:B------:R-:W-:Y:S01]  /*3c20*/  HMMA.16816.F32.BF16 R56, R20.reuse, R24, R56 ;  /* 0x000000181438723c */ /* 0x040fe20000041838 */
[----:B------:R5:W1:Y:S07]  /*3c30*/  MUFU.TANH R81, R0 ;  /* 0x0000000000517308 */ /* 0x000a6e0000002400 */
        /* <DEDUP_REMOVED lines=9> */
[----:B-----5:R-:W-:-:S04]  /*3cd0*/  FMUL.FTZ R0, R67, UR6 ;  /* 0x0000000643007c20 */ /* 0x020fc80008410000 */
[----:B------:R5:W1:-:S14]  /*3ce0*/  MUFU.TANH R78, R0 ;  /* 0x00000000004e7308 */ /* 0x000a5c0000002400 */
[----:B------:R-:W-:Y:S01]  /*3cf0*/  FMUL.FTZ R5, R5, UR6 ;  /* 0x0000000605057c20 */ /* 0x000fe20008410000 */
[----:B------:R-:W-:Y:S01]  /*3d00*/  FMUL.FTZ R6, R6, UR6 ;  /* 0x0000000606067c20 */ /* 0x000fe20008410000 */
[----:B------:R-:W-:Y:S01]  /*3d10*/  FMUL.FTZ R7, R7, UR6 ;  /* 0x0000000607077c20 */ /* 0x000fe20008410000 */
[----:B------:R-:W-:Y:S02]  /*3d20*/  FMUL.FTZ R4, R4, UR6 ;  /* 0x0000000604047c20 */ /* 0x000fe40008410000 */
[----:B------:R-:W1:Y:S08]  /*3d30*/  MUFU.TANH R51, R6 ;  /* 0x0000000600337308 */ /* 0x000e700000002400 */
[----:B------:R-:W1:Y:S01]  /*3d40*/  MUFU.TANH R50, R7 ;  /* 0x0000000700327308 */ /* 0x000e620000002400 */
[----:B-----5:R-:W-:-:S07]  /*3d50*/  FMUL.FTZ R0, R60, UR6 ;  /* 0x000000063c007c20 */ /* 0x020fce0008410000 */
[----:B------:R5:W1:Y:S08]  /*3d60*/  MUFU.TANH R77, R0 ;  /* 0x00000000004d7308 */ /* 0x000a700000002400 */
[----:B------:R4:W1:Y:S01]  /*3d70*/  MUFU.TANH R33, R4 ;  /* 0x0000000400217308 */ /* 0x0008620000002400 */
[----:B-----5:R-:W-:-:S07]  /*3d80*/  FMUL.FTZ R0, R61, UR6 ;  /* 0x000000063d007c20 */ /* 0x020fce0008410000 */
[----:B------:R5:W1:Y:S01]  /*3d90*/  MUFU.TANH R76, R0 ;  /* 0x00000000004c7308 */ /* 0x000a620000002400 */
[----:B----4-:R-:W-:Y:S01]  /*3da0*/  MOV R4, UR22 ;  /* 0x0000001600047c02 */ /* 0x010fe20008000f00 */
[----:B-----5:R-:W-:-:S06]  /*3db0*/  FMUL.FTZ R0, R62, UR6 ;  /* 0x000000063e007c20 */ /* 0x020fcc0008410000 */
[----:B------:R4:W1:Y:S02]  /*3dc0*/  MUFU.TANH R69, R0 ;  /* 0x0000000000457308 */ /* 0x0008640000002400 */
[----:B----4-:R-:W-:-:S06]  /*3dd0*/  FMUL.FTZ R0, R63, UR6 ;  /* 0x000000063f007c20 */ /* 0x010fcc0008410000 */
        /* <DEDUP_REMOVED lines=16> */
[----:B------:R-:W4:Y:S08]  /*3ee0*/  MUFU.TANH R31, R5 ;  /* 0x00000005001f7308 */ /* 0x000f300000002400 */
[----:B------:R5:W1:Y:S02]  /*3ef0*/  MUFU.TANH R63, R0 ;  /* 0x00000000003f7308 */ /* 0x000a640000002400 */
[----:B-----5:R-:W-:-:S06]  /*3f00*/  FMUL.FTZ R0, R16, UR6 ;  /* 0x0000000610007c20 */ /* 0x020fcc0008410000 */
[----:B------:R5:W1:Y:S02]  /*3f10*/  MUFU.TANH R52, R0 ;  /* 0x0000000000347308 */ /* 0x000a640000002400 */
[----:B-----5:R-:W-:-:S06]  /*3f20*/  FMUL.FTZ R0, R17, UR6 ;  /* 0x0000000611007c20 */ /* 0x020fcc0008410000 */
[----:B------:R5:W1:Y:S02]  /*3f30*/  MUFU.TANH R46, R0 ;  /* 0x00000000002e7308 */ /* 0x000a640000002400 */
[----:B-----5:R-:W-:-:S06]  /*3f40*/  FMUL.FTZ R0, R18, UR6 ;  /* 0x0000000612007c20 */ /* 0x020fcc0008410000 */
[----:B------:R5:W1:Y:S02]  /*3f50*/  MUFU.TANH R20, R0 ;  /* 0x0000000000147308 */ /* 0x000a640000002400 */
[----:B-----5:R-:W-:-:S06]  /*3f60*/  FMUL.FTZ R0, R19, UR6 ;  /* 0x0000000613007c20 */ /* 0x020fcc0008410000 */
[----:B------:R5:W1:Y:S02]  /*3f70*/  MUFU.TANH R60, R0 ;  /* 0x00000000003c7308 */ /* 0x000a640000002400 */
[----:B-----5:R-:W-:-:S04]  /*3f80*/  IADD3 R0, PT, PT, R154, UR24, R155 ;  /* 0x000000189a007c10 */ /* 0x020fc8000fffe09b */
[C---:B------:R-:W-:Y:S02]  /*3f90*/  IADD3 R3, PT, PT, R0.reuse, 0x1, R3 ;  /* 0x0000000100037810 */ /* 0x040fe40007ffe003 */
[----:B------:R-:W-:Y:S02]  /*3fa0*/  IADD3 R227, PT, PT, R0, UR25, -R4 ;  /* 0x0000001900e37c10 */ /* 0x000fe4000fffe804 */
[C-C-:B------:R-:W-:Y:S02]  /*3fb0*/  VIADDMNMX R231, R3.reuse, 0x8, R2.reuse, PT ;  /* 0x0000000803e77846 */ /* 0x140fe40003800102 */
[C-C-:B------:R-:W-:Y:S02]  /*3fc0*/  VIADDMNMX R228, R3.reuse, 0x40, R2.reuse, PT ;  /* 0x0000004003e47846 */ /* 0x140fe40003800102 */
[C---:B------:R-:W-:Y:S02]  /*3fd0*/  VIADDMNMX R229, R3.reuse, 0x48, R2, PT ;  /* 0x0000004803e57846 */ /* 0x040fe40003800102 */
[----:B------:R-:W-:Y:S01]  /*3fe0*/  VIMNMX R230, PT, PT, R3, UR25, PT ;  /* 0x0000001903e67c48 */ /* 0x000fe2000bfe0100 */
[----:B------:R-:W-:Y:S06]  /*3ff0*/  BAR.SYNC.DEFER_BLOCKING 0x0 ;  /* 0x0000000000007b1d */ /* 0x000fec0000010000 */
[----:B-1234-:R-:W-:Y:S05]  /*4000*/  BRA.U !UP0, `(.L_x_1171) ;  /* 0x0000000108d87547 */ /* 0x01efea000b800000 */
        /* <DEDUP_REMOVED lines=51> */
.L_x_1173:
[----:B------:R3:W-:Y:S02]  /*4340*/  STS.128 [R226+0x8800], RZ ;  /* 0x008800ffe2007388 */ /* 0x0007e40000000c00 */
.L_x_1174:
[----:B------:R-:W-:Y:S05]  /*4350*/  BSYNC.RECONVERGENT B0 ;  /* 0x0000000000007941 */ /* 0x000fea0003800200 */
.L_x_1172:
[----:B------:R-:W0:Y:S02]  /*4360*/  LDGDEPBAR ;  /* 0x00000000000079af */ /* 0x000e240000000000 */
.L_x_1171:
        /* <DEDUP_REMOVED lines=10> */
[----:B------:R-:W-:Y:S01]  /*4410*/  VIADD R16, R0, 0x1 ;  /* 0x0000000100107836 */ /* 0x000fe20000000000 */
[-C--:B------:R-:W-:Y:S01]  /*4420*/  ISETP.GT.AND P0, PT, R18, R0.reuse, PT ;  /* 0x000000001200720c */ /* 0x080fe20003f04270 */
[C---:B------:R-:W-:Y:S01]  /*4430*/  VIADD R15, R0.reuse, 0x8 ;  /* 0x00000008000f7836 */ /* 0x040fe20000000000 */
[----:B------:R-:W-:Y:S01]  /*4440*/  ISETP.GT.AND P2, PT, R17, R0, PT ;  /* 0x000000001100720c */ /* 0x000fe20003f44270 */
[----:B------:R-:W-:Y:S01]  /*4450*/  VIADD R14, R0, 0x9 ;  /* 0x00000009000e7836 */ /* 0x000fe20000000000 */
[----:B------:R-:W-:Y:S01]  /*4460*/  ISETP.GT.AND P1, PT, R18, R16, PT ;  /* 0x000000101200720c */ /* 0x000fe20003f24270 */
[----:B------:R-:W-:Y:S01]  /*4470*/  VIADD R11, R0, 0x18 ;  /* 0x00000018000b7836 */ /* 0x000fe20000000000 */
[----:B------:R-:W-:Y:S01]  /*4480*/  FSEL R40, R130, -INF , !P0 ;  /* 0xff80000082287808 */ /* 0x000fe20004000000 */
[----:B------:R-:W-:Y:S01]  /*4490*/  VIADD R13, R0, 0x10 ;  /* 0x00000010000d7836 */ /* 0x000fe20000000000 */
[----:B------:R-:W-:Y:S01]  /*44a0*/  ISETP.GT.AND P0, PT, R18, R15, PT ;  /* 0x0000000f1200720c */ /* 0x000fe20003f04270 */
[C---:B------:R-:W-:Y:S01]  /*44b0*/  VIADD R10, R0.reuse, 0x19 ;  /* 0x00000019000a7836 */ /* 0x040fe20000000000 */
[----:B------:R-:W-:Y:S01]  /*44c0*/  FSEL R47, R127, -INF , !P1 ;  /* 0xff8000007f2f7808 */ /* 0x000fe20004800000 */
        /* <DEDUP_REMOVED lines=12> */
[----:B--2---:R-:W-:Y:S01]  /*4590*/  VIADD R3, R0, 0x38 ;  /* 0x0000003800037836 */ /* 0x004fe20000000000 */
[----:B------:R-:W-:Y:S01]  /*45a0*/  FSEL R65, R94, -INF , !P1 ;  /* 0xff8000005e417808 */ /* 0x000fe20004800000 */
[----:B------:R-:W-:Y:S01]  /*45b0*/  VIADD R7, R0, 0x28 ;  /* 0x0000002800077836 */ /* 0x000fe20000000000 */
[----:B------:R-:W-:Y:S01]  /*45c0*/  ISETP.GT.AND P3, PT, R18, R9, PT ;  /* 0x000000091200720c */ /* 0x000fe20003f64270 */
[----:B------:R-:W-:Y:S01]  /*45d0*/  VIADD R2, R0, 0x39 ;  /* 0x0000003900027836 */ /* 0x000fe20000000000 */
        /* <DEDUP_REMOVED lines=19> */
[----:B------:R-:W-:Y:S02]  /*4710*/  FSEL R21, R121, -INF , !P1 ;  /* 0xff80000079157808 */ /* 0x000fe40004800000 */
[C---:B------:R-:W-:Y:S02]  /*4720*/  ISETP.GT.AND P3, PT, R17.reuse, R13, PT ;  /* 0x0000000d1100720c */ /* 0x040fe40003f64270 */
[----:B------:R-:W-:Y:S02]  /*4730*/  ISETP.GT.AND P1, PT, R17, R9, PT ;  /* 0x000000091100720c */ /* 0x000fe40003f24270 */
[----:B------:R-:W-:Y:S02]  /*4740*/  FSEL R55, R20, -INF , !P4 ;  /* 0xff80000014377808 */ /* 0x000fe40006000000 */
[----:B------:R-:W-:Y:S02]  /*4750*/  FSEL R59, R69, -INF , !P5 ;  /* 0xff800000453b7808 */ /* 0x000fe40006800000 */
[----:B------:R-:W-:-:S02]  /*4760*/  FSEL R20, R128, -INF , !P2 ;  /* 0xff80000080147808 */ /* 0x000fc40005000000 */
[----:B------:R-:W-:Y:S02]  /*4770*/  FSEL R22, R120, -INF , !P0 ;  /* 0xff80000078167808 */ /* 0x000fe40004000000 */
[C---:B------:R-:W-:Y:S02]  /*4780*/  ISETP.GT.AND P4, PT, R17.reuse, R12, PT ;  /* 0x0000000c1100720c */ /* 0x040fe40003f84270 */
[C---:B------:R-:W-:Y:S02]  /*4790*/  ISETP.GT.AND P5, PT, R17.reuse, R11, PT ;  /* 0x0000000b1100720c */ /* 0x040fe40003fa4270 */
        /* <DEDUP_REMOVED lines=16> */
[-C--:B------:R-:W-:Y:S02]  /*48a0*/  ISETP.GT.AND P3, PT, R227, R0.reuse, PT ;  /* 0x00000000e300720c */ /* 0x080fe40003f64270 */
[----:B------:R-:W-:Y:S02]  /*48b0*/  ISETP.GT.AND P1, PT, R28, R0, PT ;  /* 0x000000001c00720c */ /* 0x000fe40003f24270 */
        /* <DEDUP_REMOVED lines=8> */
[----:B------:R-:W-:-:S02]  /*4940*/  FSEL R17, R153, -INF , !P3 ;  /* 0xff80000099117808 */ /* 0x000fc40005800000 */
[----:B------:R-:W-:Y:S02]  /*4950*/  FSEL R0, R134, -INF , !P1 ;  /* 0xff80000086007808 */ /* 0x000fe40004800000 */
[----:B------:R-:W-:Y:S02]  /*4960*/  ISETP.GT.AND P1, PT, R227, R16, PT ;  /* 0x00000010e300720c */ /* 0x000fe40003f24270 */
[----:B------:R-:W-:Y:S02]  /*4970*/  FSEL R31, R17, -INF , !P4 ;  /* 0xff800000111f7808 */ /* 0x000fe40006000000 */
[----:B------:R-:W-:Y:S02]  /*4980*/  FSEL R36, R19, -INF , !P2 ;  /* 0xff80000013247808 */ /* 0x000fe40005000000 */
[----:B------:R-:W-:Y:S02]  /*4990*/  ISETP.GE.AND P2, PT, R16, R230, PT ;  /* 0x000000e61000720c */ /* 0x000fe40003f46270 */
[----:B------:R-:W-:-:S02]  /*49a0*/  FSEL R17, R152, -INF , !P1 ;  /* 0xff80000098117808 */ /* 0x000fc40004800000 */
[----:B------:R-:W-:Y:S02]  /*49b0*/  ISETP.GT.AND P1, PT, R28, R16, PT ;  /* 0x000000101c00720c */ /* 0x000fe40003f24270 */
[----:B------:R-:W-:Y:S02]  /*49c0*/  FSEL R43, R17, -INF , !P2 ;  /* 0xff800000112b7808 */ /* 0x000fe40005000000 */
[----:B------:R-:W-:Y:S02]  /*49d0*/  ISETP.GT.AND P2, PT, R227, R15, PT ;  /* 0x0000000fe300720c */ /* 0x000fe40003f44270 */
[----:B------:R-:W-:Y:S02]  /*49e0*/  FSEL R39, R0, -INF , !P0 ;  /* 0xff80000000277808 */ /* 0x000fe40004000000 */
[----:B------:R-:W-:Y:S02]  /*49f0*/  FSEL R0, R135, -INF , !P1 ;  /* 0xff80000087007808 */ /* 0x000fe40004800000 */
[----:B------:R-:W-:-:S02]  /*4a00*/  ISETP.GE.AND P1, PT, R15, R230, PT ;  /* 0x000000e60f00720c */ /* 0x000fc40003f26270 */
[----:B------:R-:W-:Y:S02]  /*4a10*/  FSEL R17, R133, -INF , !P2 ;  /* 0xff80000085117808 */ /* 0x000fe40005000000 */
[----:B------:R-:W-:Y:S02]  /*4a20*/  ISETP.GE.AND P0, PT, R16, R229, PT ;  /* 0x000000e51000720c */ /* 0x000fe40003f06270 */
[----:B------:R-:W-:Y:S02]  /*4a30*/  ISETP.GT.AND P2, PT, R28, R15, PT ;  /* 0x0000000f1c00720c */ /* 0x000fe40003f44270 */
[----:B------:R-:W-:Y:S02]  /*4a40*/  FSEL R44, R17, -INF , !P1 ;  /* 0xff800000112c7808 */ /* 0x000fe40004800000 */
[----:B------:R-:W-:Y:S02]  /*4a50*/  ISETP.GT.AND P1, PT, R227, R14, PT ;  /* 0x0000000ee300720c */ /* 0x000fe40003f24270 */
[----:B------:R-:W-:-:S02]  /*4a60*/  FSEL R38, R0, -INF , !P0 ;  /* 0xff80000000267808 */ /* 0x000fc40004000000 */
[----:B------:R-:W-:Y:S02]  /*4a70*/  FSEL R0, R126, -INF , !P2 ;  /* 0xff8000007e007808 */ /* 0x000fe40005000000 */
[----:B------:R-:W-:Y:S02]  /*4a80*/  ISETP.GE.AND P2, PT, R14, R230, PT ;  /* 0x000000e60e00720c */ /* 0x000fe40003f46270 */
        /* <DEDUP_REMOVED lines=34> */
[----:B------:R-:W-:Y:S02]  /*4cb0*/  ISETP.GE.AND P0, PT, R11, R229, PT ;  /* 0x000000e50b00720c */ /* 0x000fe40003f06270 */
[----:B------:R-:W-:Y:S02]  /*4cc0*/  ISETP.GT.AND P1, PT, R28, R10, PT ;  /* 0x0000000a1c00720c */ /* 0x000fe40003f24270 */
[----:B------:R-:W-:Y:S02]  /*4cd0*/  FSEL R131, R17, -INF , !P2 ;  /* 0xff80000011837808 */ /* 0x000fe40005000000 */
[----:B------:R-:W-:Y:S02]  /*4ce0*/  FSEL R20, R20, -INF , !P4 ;  /* 0xff80000014147808 */ /* 0x000fe40006000000 */
[----:B------:R-:W-:Y:S02]  /*4cf0*/  ISETP.GT.AND P2, PT, R227, R9, PT ;  /* 0x00000009e300720c */ /* 0x000fe40003f44270 */
[----:B------:R-:W-:-:S02]  /*4d00*/  ISETP.GE.AND P4, PT, R15, R228, PT ;  /* 0x000000e40f00720c */ /* 0x000fc40003f86270 */
[----:B------:R-:W-:Y:S02]  /*4d10*/  FSEL R119, R0, -INF , !P0 ;  /* 0xff80000000777808 */ /* 0x000fe40004000000 */
[----:B------:R-:W-:Y:S02]  /*4d20*/  FSEL R0, R98, -INF , !P1 ;  /* 0xff80000062007808 */ /* 0x000fe40004800000 */
[----:B------:R-:W-:Y:S02]  /*4d30*/  ISETP.GE.AND P1, PT, R9, R230, PT ;  /* 0x000000e60900720c */ /* 0x000fe40003f26270 */
[----:B------:R-:W-:Y:S02]  /*4d40*/  FSEL R17, R96, -INF , !P2 ;  /* 0xff80000060117808 */ /* 0x000fe40005000000 */
[----:B------:R-:W-:Y:S02]  /*4d50*/  FSEL R21, R21, -INF , !P4 ;  /* 0xff80000015157808 */ /* 0x000fe40006000000 */
[----:B------:R-:W-:-:S02]  /*4d60*/  ISETP.GE.AND P4, PT, R14, R228, PT ;  /* 0x000000e40e00720c */ /* 0x000fc40003f86270 */
[----:B------:R-:W-:Y:S02]  /*4d70*/  ISETP.GE.AND P0, PT, R10, R229, PT ;  /* 0x000000e50a00720c */ /* 0x000fe40003f06270 */
[----:B------:R-:W-:Y:S02]  /*4d80*/  ISETP.GT.AND P2, PT, R28, R9, PT ;  /* 0x000000091c00720c */ /* 0x000fe40003f44270 */
[----:B------:R-:W-:Y:S02]  /*4d90*/  FSEL R153, R17, -INF , !P1 ;  /* 0xff80000011997808 */ /* 0x000fe40004800000 */
[----:B------:R-:W-:Y:S02]  /*4da0*/  ISETP.GT.AND P1, PT, R227, R8, PT ;  /* 0x00000008e300720c */ /* 0x000fe40003f24270 */
[----:B------:R-:W-:Y:S02]  /*4db0*/  FSEL R22, R22, -INF , !P4 ;  /* 0xff80000016167808 */ /* 0x000fe40006000000 */
        /* <DEDUP_REMOVED lines=25> */
[----:B------:R-:W-:Y:S02]  /*4f50*/  FSEL R0, R73, -INF , !P2 ;  /* 0xff80000049007808 */ /* 0x000fe40005000000 */
[----:B------:R-:W-:Y:S02]  /*4f60*/  ISETP.GE.AND P4, PT, R9, R228, PT ;  /* 0x000000e40900720c */ /* 0x000fe40003f86270 */
[----:B------:R-:W-:Y:S02]  /*4f70*/  ISETP.GE.AND P2, PT, R6, R230, PT ;  /* 0x000000e60600720c */ /* 0x000fe40003f46270 */
[----:B------:R-:W-:Y:S02]  /*4f80*/  FSEL R17, R76, -INF , !P1 ;  /* 0xff8000004c117808 */ /* 0x000fe40004800000 */
[----:B------:R-:W-:Y:S02]  /*4f90*/  FSEL R155, R27, -INF , !P4 ;  /* 0xff8000001b9b7808 */ /* 0x000fe40006000000 */
[----:B------:R-:W-:-:S02]  /*4fa0*/  ISETP.GE.AND P0, PT, R7, R229, PT ;  /* 0x000000e50700720c */ /* 0x000fc40003f06270 */
[----:B------:R-:W-:Y:S02]  /*4fb0*/  ISETP.GT.AND P1, PT, R28, R6, PT ;  /* 0x000000061c00720c */ /* 0x000fe40003f24270 */
[----:B------:R-:W-:Y:S02]  /*4fc0*/  FSEL R175, R17, -INF , !P2 ;  /* 0xff80000011af7808 */ /* 0x000fe40005000000 */
[----:B------:R-:W-:Y:S02]  /*4fd0*/  ISETP.GE.AND P4, PT, R8, R228, PT ;  /* 0x000000e40800720c */ /* 0x000fe40003f86270 */
[----:B------:R-:W-:Y:S02]  /*4fe0*/  ISETP.GT.AND P2, PT, R227, R5, PT ;  /* 0x00000005e300720c */ /* 0x000fe40003f44270 */
[----:B------:R-:W-:Y:S02]  /*4ff0*/  FSEL R163, R0, -INF , !P0 ;  /* 0xff80000000a37808 */ /* 0x000fe40004000000 */
        /* <DEDUP_REMOVED lines=14> */
[----:B------:R-:W-:Y:S02]  /*50e0*/  FSEL R152, R32, -INF , !P4 ;  /* 0xff80000020987808 */ /* 0x000fe40006000000 */
[----:B------:R-:W-:Y:S02]  /*50f0*/  ISETP.GE.AND P0, PT, R5, R228, PT ;  /* 0x000000e40500720c */ /* 0x000fe40003f06270 */
[----:B------:R-:W-:Y:S02]  /*5100*/  FMNMX3.FTZ R0, R36, R20, R21, !PT ;  /* 0x0000001424007276 */ /* 0x000fe40007810015 */
[----:B------:R-:W-:Y:S02]  /*5110*/  ISETP.GE.AND P4, PT, R16, R231, PT ;  /* 0x000000e71000720c */ /* 0x000fe40003f86270 */
[----:B------:R-:W-:-:S02]  /*5120*/  FMNMX3.FTZ R16, R31, R43, R44, !PT ;  /* 0x0000002b1f107276 */ /* 0x000fc4000781002c */
[----:B------:R-:W-:Y:S02]  /*5130*/  FSEL R212, R35, -INF , !P0 ;  /* 0xff80000023d47808 */ /* 0x000fe40004000000 */
[----:B------:R-:W-:Y:S02]  /*5140*/  FMNMX3.FTZ R0, R0, R22, R116, !PT ;  /* 0x0000001600007276 */ /* 0x000fe40007810074 */
[----:B------:R-:W-:Y:S02]  /*5150*/  ISETP.GE.AND P0, PT, R4, R228, PT ;  /* 0x000000e40400720c */ /* 0x000fe40003f06270 */
[----:B------:R-:W-:Y:S02]  /*5160*/  ISETP.GT.AND P1, PT, R227, R3, PT ;  /* 0x00000003e300720c */ /* 0x000fe40003f24270 */
[----:B------:R-:W-:Y:S02]  /*5170*/  FMNMX3.FTZ R16, R16, R45, R100, !PT ;  /* 0x0000002d10107276 */ /* 0x000fe40007810064 */
[----:B------:R-:W-:-:S02]  /*5180*/  FMNMX3.FTZ R0, R0, R106, R107, !PT ;  /* 0x0000006a00007276 */ /* 0x000fc4000781006b */
[----:B------:R-:W-:Y:S02]  /*5190*/  FSEL R214, R34, -INF , !P0 ;  /* 0xff80000022d67808 */ /* 0x000fe40004000000 */
[----:B------:R-:W-:Y:S02]  /*51a0*/  ISETP.GE.AND P0, PT, R3, R230, PT ;  /* 0x000000e60300720c */ /* 0x000fe40003f06270 */
[----:B------:R-:W-:Y:S02]  /*51b0*/  FSEL R17, R52, -INF , !P1 ;  /* 0xff80000034117808 */ /* 0x000fe40004800000 */
[----:B------:R-:W-:Y:S02]  /*51c0*/  FMNMX3.FTZ R103, R16, R130, R129, !PT ;  /* 0x0000008210677276 */ /* 0x000fe40007810081 */
[----:B------:R-:W-:Y:S02]  /*51d0*/  FMNMX3.FTZ R0, R0, R105, R155, !PT ;  /* 0x0000006900007276 */ /* 0x000fe4000781009b */
[----:B------:R-:W-:-:S02]  /*51e0*/  FSEL R246, R17, -INF , !P0 ;  /* 0xff80000011f67808 */ /* 0x000fc40004000000 */
[----:B------:R-:W-:Y:S02]  /*51f0*/  FMNMX3.FTZ R103, R103, R131, R153, !PT ;  /* 0x0000008367677276 */ /* 0x000fe40007810099 */
[----:B------:R-:W-:Y:S02]  /*5200*/  ISETP.GE.AND P1, PT, R3, R228, PT ;  /* 0x000000e40300720c */ /* 0x000fe40003f26270 */
[----:B------:R-:W-:Y:S02]  /*5210*/  ISETP.GT.AND P0, PT, R227, R2, PT ;  /* 0x00000002e300720c */ /* 0x000fe40003f04270 */
[----:B------:R-:W-:Y:S02]  /*5220*/  FMNMX3.FTZ R0, R0, R160, R154, !PT ;  /* 0x000000a000007276 */ /* 0x000fe4000781009a */
[----:B------:R-:W-:Y:S02]  /*5230*/  FMNMX3.FTZ R103, R103, R174, R173, !PT ;  /* 0x000000ae67677276 */ /* 0x000fe400078100ad */
[----:B------:R-:W-:-:S02]  /*5240*/  FSEL R213, R33, -INF , !P1 ;  /* 0xff80000021d57808 */ /* 0x000fc40004800000 */
[----:B------:R-:W-:Y:S02]  /*5250*/  FSEL R16, R46, -INF , !P0 ;  /* 0xff8000002e107808 */ /* 0x000fe40004000000 */
[C---:B------:R-:W-:Y:S02]  /*5260*/  ISETP.GE.AND P1, PT, R2.reuse, R230, PT ;  /* 0x000000e60200720c */ /* 0x040fe40003f26270 */
[----:B------:R-:W-:Y:S02]  /*5270*/  ISETP.GE.AND P0, PT, R2, R228, PT ;  /* 0x000000e40200720c */ /* 0x000fe40003f06270 */
[----:B------:R-:W-:Y:S02]  /*5280*/  FMNMX3.FTZ R0, R0, R152, R212, !PT ;  /* 0x0000009800007276 */ /* 0x000fe400078100d4 */
[----:B------:R-:W-:Y:S02]  /*5290*/  FMNMX3.FTZ R103, R103, R175, R208, !PT ;  /* 0x000000af67677276 */ /* 0x000fe400078100d0 */
[----:B------:R-:W-:-:S02]  /*52a0*/  FSEL R180, R16, -INF , !P1 ;  /* 0xff80000010b47808 */ /* 0x000fc40004800000 */
[----:B------:R-:W-:Y:S02]  /*52b0*/  FSEL R211, R37, -INF , !P0 ;  /* 0xff80000025d37808 */ /* 0x000fe40004000000 */
[----:B------:R-:W-:Y:S02]  /*52c0*/  FMNMX3.FTZ R0, R0, R214, R213, !PT ;  /* 0x000000d600007276 */ /* 0x000fe400078100d5 */
[----:B------:R-:W-:Y:S02]  /*52d0*/  FMNMX3.FTZ R16, R39, R38, R41, !PT ;  /* 0x0000002627107276 */ /* 0x000fe40007810029 */
[----:B------:R-:W-:Y:S02]  /*52e0*/  FMNMX3.FTZ R103, R103, R243, R246, !PT ;  /* 0x000000f367677276 */ /* 0x000fe400078100f6 */
[----:B------:R-:W-:Y:S02]  /*52f0*/  FMNMX.FTZ R104, R211, R0, !PT ;  /* 0x00000000d3687209 */ /* 0x000fe40007810000 */
[----:B------:R-:W-:-:S02]  /*5300*/  FMNMX3.FTZ R0, R16, R42, R118, !PT ;  /* 0x0000002a10007276 */ /* 0x000fc40007810076 */
[----:B------:R-:W-:Y:S01]  /*5310*/  FMNMX.FTZ R103, R180, R103, !PT ;  /* 0x00000067b4677209 */ /* 0x000fe20007810000 */
[----:B------:R-:W-:Y:S01]  /*5320*/  SHFL.BFLY PT, R19, R104, 0x2, 0x1f ;  /* 0x0c401f0068137f89 */ /* 0x000fe200000e0000 */
[C---:B------:R-:W-:Y:S02]  /*5330*/  ISETP.GT.AND P2, PT, R28.reuse, R5, PT ;  /* 0x000000051c00720c */ /* 0x040fe40003f44270 */
[----:B------:R-:W-:Y:S02]  /*5340*/  ISETP.GT.AND P0, PT, R28, R4, PT ;  /* 0x000000041c00720c */ /* 0x000fe40003f04270 */
[----:B------:R-:W-:Y:S02]  /*5350*/  FMNMX3.FTZ R0, R0, R117, R119, !PT ;  /* 0x0000007500007276 */ /* 0x000fe40007810077 */
[----:B------:R-:W-:Y:S02]  /*5360*/  ISETP.GT.AND P3, PT, R18, R2, PT ;  /* 0x000000021200720c */ /* 0x000fe40003f64270 */
[----:B------:R-:W-:Y:S01]  /*5370*/  FSEL R17, R62, -INF , !P2 ;  /* 0xff8000003e117808 */ /* 0x000fe20005000000 */
[----:B------:R-:W2:Y:S01]  /*5380*/  SHFL.BFLY PT, R18, R103, 0x2, 0x1f ;  /* 0x0c401f0067127f89 */ /* 0x000ea200000e0000 */
[----:B------:R-:W-:-:S02]  /*5390*/  ISETP.GE.AND P1, PT, R5, R229, PT ;  /* 0x000000e50500720c */ /* 0x000fc40003f26270 */
[----:B------:R-:W-:Y:S02]  /*53a0*/  ISETP.GE.AND P2, PT, R4, R229, PT ;  /* 0x000000e50400720c */ /* 0x000fe40003f46270 */
[----:B------:R-:W-:Y:S02]  /*53b0*/  FSEL R16, R63, -INF , !P0 ;  /* 0xff8000003f107808 */ /* 0x000fe40004000000 */
[----:B------:R-:W-:Y:S02]  /*53c0*/  ISETP.GT.AND P0, PT, R28, R3, PT ;  /* 0x000000031c00720c */ /* 0x000fe40003f04270 */
[----:B------:R-:W-:Y:S02]  /*53d0*/  FMNMX3.FTZ R0, R0, R128, R161, !PT ;  /* 0x0000008000007276 */ /* 0x000fe400078100a1 */
[----:B------:R-:W-:Y:S02]  /*53e0*/  FSEL R209, R17, -INF , !P1 ;  /* 0xff80000011d17808 */ /* 0x000fe40004800000 */
[----:B------:R-:W-:-:S02]  /*53f0*/  FSEL R210, R16, -INF , !P2 ;  /* 0xff80000010d27808 */ /* 0x000fc40005000000 */
[----:B------:R-:W-:Y:S02]  /*5400*/  ISETP.GT.AND P1, PT, R28, R2, PT ;  /* 0x000000021c00720c */ /* 0x000fe40003f24270 */
[-C--:B------:R-:W-:Y:S02]  /*5410*/  ISETP.GE.AND P2, PT, R3, R229.reuse, PT ;  /* 0x000000e50300720c */ /* 0x080fe40003f46270 */
[----:B------:R-:W-:Y:S02]  /*5420*/  FSEL R17, R51, -INF , !P0 ;  /* 0xff80000033117808 */ /* 0x000fe40004000000 */
[----:B------:R-:W-:Y:S02]  /*5430*/  FMNMX3.FTZ R0, R0, R162, R163, !PT ;  /* 0x000000a200007276 */ /* 0x000fe400078100a3 */
[----:B------:R-:W-:Y:S02]  /*5440*/  ISETP.GE.AND P0, PT, R2, R229, PT ;  /* 0x000000e50200720c */ /* 0x000fe40003f06270 */
[----:B------:R-:W-:-:S02]  /*5450*/  FSEL R16, R50, -INF , !P1 ;  /* 0xff80000032107808 */ /* 0x000fc40004800000 */
[----:B------:R-:W-:Y:S02]  /*5460*/  FSEL R216, R17, -INF , !P2 ;  /* 0xff80000011d87808 */ /* 0x000fe40005000000 */
[----:B------:R-:W-:Y:S02]  /*5470*/  FMNMX3.FTZ R0, R0, R172, R209, !PT ;  /* 0x000000ac00007276 */ /* 0x000fe400078100d1 */
[----:B------:R-:W-:Y:S02]  /*5480*/  FSEL R232, R16, -INF , !P0 ;  /* 0xff80000010e87808 */ /* 0x000fe40004000000 */
[----:B------:R-:W-:Y:S02]  /*5490*/  FMNMX3.FTZ R0, R0, R210, R216, !PT ;  /* 0x000000d200007276 */ /* 0x000fe400078100d8 */
[----:B------:R-:W-:Y:S02]  /*54a0*/  ISETP.GE.AND P0, PT, R12, R231, PT ;  /* 0x000000e70c00720c */ /* 0x000fe40003f06270 */
[----:B------:R-:W-:-:S02]  /*54b0*/  FMNMX.FTZ R12, R232, R0, !PT ;  /* 0x00000000e80c7209 */ /* 0x000fc40007810000 */
[----:B--2---:R-:W-:Y:S02]  /*54c0*/  FMNMX.FTZ R103, R103, R18, !PT ;  /* 0x0000001267677209 */ /* 0x004fe40007810000 */
[-C--:B------:R-:W-:Y:S01]  /*54d0*/  ISETP.GE.AND P2, PT, R15, R231.reuse, PT ;  /* 0x000000e70f00720c */ /* 0x080fe20003f46270 */
[----:B------:R-:W2:Y:S01]  /*54e0*/  SHFL.BFLY PT, R101, R12, 0x2, 0x1f ;  /* 0x0c401f000c657f89 */ /* 0x000ea200000e0000 */
[----:B------:R-:W-:Y:S02]  /*54f0*/  ISETP.GE.AND P1, PT, R14, R231, PT ;  /* 0x000000e70e00720c */ /* 0x000fe40003f26270 */
[----:B------:R-:W-:Y:S02]  /*5500*/  FSEL R40, R40, -INF , !P5 ;  /* 0xff80000028287808 */ /* 0x000fe40006800000 */
[----:B------:R-:W-:Y:S02]  /*5510*/  FSEL R15, R47, -INF , !P4 ;  /* 0xff8000002f0f7808 */ /* 0x000fe40006000000 */
[----:B------:R-:W-:-:S02]  /*5520*/  FSEL R14, R60, -INF , !P3 ;  /* 0xff8000003c0e7808 */ /* 0x000fc40005800000 */
[-C--:B------:R-:W-:Y:S02]  /*5530*/  ISETP.GE.AND P5, PT, R11, R231.reuse, PT ;  /* 0x000000e70b00720c */ /* 0x080fe40003fa6270 */
[-C--:B------:R-:W-:Y:S01]  /*5540*/  ISETP.GE.AND P4, PT, R10, R231.reuse, PT ;  /* 0x000000e70a00720c */ /* 0x080fe20003f86270 */
[----:B------:R-:W4:Y:S01]  /*5550*/  SHFL.BFLY PT, R11, R103, 0x1, 0x1f ;  /* 0x0c201f00670b7f89 */ /* 0x000f2200000e0000 */
[----:B------:R-:W-:Y:S02]  /*5560*/  ISETP.GE.AND P3, PT, R13, R231, PT ;  /* 0x000000e70d00720c */ /* 0x000fe40003f66270 */
[----:B------:R-:W-:Y:S02]  /*5570*/  FMNMX.FTZ R104, R104, R19, !PT ;  /* 0x0000001368687209 */ /* 0x000fe40007810000 */
[----:B------:R-:W-:Y:S02]  /*5580*/  FSEL R10, R48, -INF , !P2 ;  /* 0xff800000300a7808 */ /* 0x000fe40005000000 */
[----:B------:R-:W-:Y:S01]  /*5590*/  ISETP.GE.AND P2, PT, R9, R231, PT ;  /* 0x000000e70900720c */ /* 0x000fe20003f46270 */
[----:B------:R-:W5:Y:S01]  /*55a0*/  SHFL.BFLY PT, R13, R104, 0x1, 0x1f ;  /* 0x0c201f00680d7f89 */ /* 0x000f6200000e0000 */
[----:B------:R-:W-:-:S02]  /*55b0*/  FSEL R9, R49, -INF , !P1 ;  /* 0xff80000031097808 */ /* 0x000fc40004800000 */
[----:B------:R-:W-:Y:S02]  /*55c0*/  FSEL R67, R67, -INF , !P3 ;  /* 0xff80000043437808 */ /* 0x000fe40005800000 */
[----:B------:R-:W-:Y:S02]  /*55d0*/  FMNMX3.FTZ R0, R40, R15, R10, !PT ;  /* 0x0000000f28007276 */ /* 0x000fe4000781000a */
[----:B------:R-:W-:Y:S02]  /*55e0*/  FSEL R66, R66, -INF , !P0 ;  /* 0xff80000042427808 */ /* 0x000fe40004000000 */
[----:B------:R-:W-:Y:S02]  /*55f0*/  FSEL R65, R65, -INF , !P5 ;  /* 0xff80000041417808 */ /* 0x000fe40006800000 */
[----:B------:R-:W-:Y:S02]  /*5600*/  FMNMX3.FTZ R0, R0, R9, R67, !PT ;  /* 0x0000000900007276 */ /* 0x000fe40007810043 */
[----:B------:R-:W-:-:S02]  /*5610*/  ISETP.GE.AND P1, PT, R8, R231, PT ;  /* 0x000000e70800720c */ /* 0x000fc40003f26270 */
[-C--:B------:R-:W-:Y:S02]  /*5620*/  ISETP.GE.AND P3, PT, R7, R231.reuse, PT ;  /* 0x000000e70700720c */ /* 0x080fe40003f66270 */
[----:B------:R-:W-:Y:S02]  /*5630*/  FSEL R64, R64, -INF , !P4 ;  /* 0xff80000040407808 */ /* 0x000fe40006000000 */
[----:B------:R-:W-:Y:S02]  /*5640*/  FSEL R143, R54, -INF , !P2 ;  /* 0xff800000368f7808 */ /* 0x000fe40005000000 */
[----:B------:R-:W-:Y:S02]  /*5650*/  FMNMX3.FTZ R0, R0, R66, R65, !PT ;  /* 0x0000004200007276 */ /* 0x000fe40007810041 */
[-C--:B------:R-:W-:Y:S02]  /*5660*/  ISETP.GE.AND P0, PT, R6, R231.reuse, PT ;  /* 0x000000e70600720c */ /* 0x080fe40003f06270 */
[----:B------:R-:W-:-:S02]  /*5670*/  ISETP.GE.AND P5, PT, R5, R231, PT ;  /* 0x000000e70500720c */ /* 0x000fc40003fa6270 */
[----:B------:R-:W-:Y:S02]  /*5680*/  FSEL R142, R53, -INF , !P1 ;  /* 0xff800000358e7808 */ /* 0x000fe40004800000 */
[----:B------:R-:W-:Y:S02]  /*5690*/  FSEL R141, R59, -INF , !P3 ;  /* 0xff8000003b8d7808 */ /* 0x000fe40005800000 */
[----:B------:R-:W-:Y:S02]  /*56a0*/  FMNMX3.FTZ R0, R0, R64, R143, !PT ;  /* 0x0000004000007276 */ /* 0x000fe4000781008f */
[----:B--2---:R-:W-:Y:S02]  /*56b0*/  FMNMX.FTZ R101, R12, R101, !PT ;  /* 0x000000650c657209 */ /* 0x004fe40007810000 */
[-C--:B------:R-:W-:Y:S02]  /*56c0*/  ISETP.GE.AND P4, PT, R4, R231.reuse, PT ;  /* 0x000000e70400720c */ /* 0x080fe40003f86270 */
[----:B------:R-:W-:-:S02]  /*56d0*/  ISETP.GE.AND P2, PT, R3, R231, PT ;  /* 0x000000e70300720c */ /* 0x000fc40003f46270 */
[----:B------:R-:W-:Y:S02]  /*56e0*/  FSEL R140, R58, -INF , !P0 ;  /* 0xff8000003a8c7808 */ /* 0x000fe40004000000 */
[----:B------:R-:W-:Y:S02]  /*56f0*/  FSEL R225, R57, -INF , !P5 ;  /* 0xff80000039e17808 */ /* 0x000fe40006800000 */
[----:B------:R-:W-:Y:S02]  /*5700*/  FMNMX3.FTZ R0, R0, R142, R141, !PT ;  /* 0x0000008e00007276 */ /* 0x000fe4000781008d */
[----:B------:R-:W-:Y:S02]  /*5710*/  ISETP.GE.AND P1, PT, R2, R231, PT ;  /* 0x000000e70200720c */ /* 0x000fe40003f26270 */
[----:B------:R-:W2:Y:S01]  /*5720*/  SHFL.BFLY PT, R2, R101, 0x1, 0x1f ;  /* 0x0c201f0065027f89 */ /* 0x000ea200000e0000 */
[----:B----4-:R-:W-:Y:S02]  /*5730*/  FMNMX.FTZ R103, R103, R11, !PT ;  /* 0x0000000b67677209 */ /* 0x010fe40007810000 */
[----:B------:R-:W-:-:S02]  /*5740*/  FSEL R233, R56, -INF , !P4 ;  /* 0xff80000038e97808 */ /* 0x000fc40006000000 */
[----:B------:R-:W-:Y:S01]  /*5750*/  FSEL R234, R55, -INF , !P2 ;  /* 0xff80000037ea7808 */ /* 0x000fe20005000000 */
[C---:B-1----:R-:W-:Y:S01]  /*5760*/  FMUL.FTZ R12, R103.reuse, UR4 ;  /* 0x00000004670c7c20 */ /* 0x042fe20008410000 */
[----:B------:R-:W-:Y:S02]  /*5770*/  FMNMX3.FTZ R0, R0, R140, R225, !PT ;  /* 0x0000008c00007276 */ /* 0x000fe400078100e1 */
[----:B------:R-:W-:Y:S02]  /*5780*/  FSEL R235, R14, -INF , !P1 ;  /* 0xff8000000eeb7808 */ /* 0x000fe40004800000 */
[----:B------:R-:W-:Y:S02]  /*5790*/  FMNMX3.FTZ R4, R0, R233, R234, !PT ;  /* 0x000000e900047276 */ /* 0x000fe400078100ea */
[----:B-----5:R-:W-:Y:S02]  /*57a0*/  FMNMX.FTZ R104, R104, R13, !PT ;  /* 0x0000000d68687209 */ /* 0x020fe40007810000 */
[----:B------:R-:W-:-:S02]  /*57b0*/  FSETP.NEU.FTZ.AND P2, PT, R103, -INF , PT ;  /* 0xff8000006700780b */ /* 0x000fc40003f5d000 */
[----:B------:R-:W-:Y:S01]  /*57c0*/  FMNMX.FTZ R4, R235, R4, !PT ;  /* 0x00000004eb047209 */ /* 0x000fe20007810000 */
[----:B------:R-:W-:Y:S01]  /*57d0*/  FMUL.FTZ R3, R104, UR4 ;  /* 0x0000000468037c20 */ /* 0x000fe20008410000 */
[----:B------:R-:W-:Y:S02]  /*57e0*/  FSEL R12, R12, RZ, P2 ;  /* 0x000000ff0c0c7208 */ /* 0x000fe40001000000 */
[----:B------:R-:W-:Y:S01]  /*57f0*/  FSETP.NEU.FTZ.AND P0, PT, R104, -INF , PT ;  /* 0xff8000006800780b */ /* 0x000fe20003f1d000 */
[----:B------:R-:W1:Y:S02]  /*5800*/  SHFL.BFLY PT, R5, R4, 0x2, 0x1f ;  /* 0x0c401f0004057f89 */ /* 0x000e6400000e0000 */
[----:B------:R-:W-:Y:S01]  /*5810*/  FFMA.FTZ R0, R31, UR4, -R12 ;  /* 0x000000041f007c23 */ /* 0x000fe2000801080c */
[----:B------:R-:W-:Y:S02]  /*5820*/  FSEL R3, R3, RZ, P0 ;  /* 0x000000ff03037208 */ /* 0x000fe40000000000 */
[----:B--2---:R-:W-:Y:S01]  /*5830*/  FMNMX.FTZ R101, R101, R2, !PT ;  /* 0x0000000265657209 */ /* 0x004fe20007810000 */
[----:B------:R2:W-:Y:S03]  /*5840*/  MUFU.EX2 R184, R0 ;  /* 0x0000000000b87308 */ /* 0x0005e60000000800 */
[C---:B------:R-:W-:Y:S01]  /*5850*/  FSETP.NEU.FTZ.AND P0, PT, R101.reuse, -INF , PT ;  /* 0xff8000006500780b */ /* 0x040fe20003f1d000 */
[----:B------:R-:W-:-:S05]  /*5860*/  FMUL.FTZ R2, R101, UR4 ;  /* 0x0000000465027c20 */ /* 0x000fca0008410000 */
[----:B------:R-:W-:Y:S01]  /*5870*/  FSEL R2, R2, RZ, P0 ;  /* 0x000000ff02027208 */ /* 0x000fe20000000000 */
[----:B--2---:R-:W-:Y:S01]  /*5880*/  FFMA.FTZ R0, R36, UR4, -R3 ;  /* 0x0000000424007c23 */ /* 0x004fe20008010803 */
[----:B-1----:R-:W-:-:S03]  /*5890*/  FMNMX.FTZ R4, R4, R5, !PT ;  /* 0x0000000504047209 */ /* 0x002fc60007810000 */
[----:B------:R-:W-:Y:S01]  /*58a0*/  FFMA.FTZ R5, R39, UR4, -R2 ;  /* 0x0000000427057c23 */ /* 0x000fe20008010802 */
[----:B------:R1:W-:Y:S08]  /*58b0*/  MUFU.EX2 R189, R0 ;  /* 0x0000000000bd7308 */ /* 0x0003f00000000800 */
        /* <DEDUP_REMOVED lines=15> */
[----:B------:R-:W-:-:S04]  /*59b0*/  FFMA.FTZ R0, R38, UR4, -R2 ;  /* 0x0000000426007c23 */ /* 0x000fc80008010802 */
[----:B------:R-:W-:Y:S01]  /*59c0*/  IMAD.IADD R14, R157, 0x1, R220 ;  /* 0x000000019d0e7824 */ /* 0x000fe200078e02dc */
[----:B------:R-:W1:Y:S01]  /*59d0*/  LDSM.16.MT88.4 R28, [R220+0x9000] ;  /* 0x00900000dc1c783b */ /* 0x000e620000004200 */
[----:B------:R2:W4:Y:S03]  /*59e0*/  MUFU.EX2 R188, R0 ;  /* 0x0000000000bc7308 */ /* 0x0005260000000800 */
[----:B------:R-:W5:Y:S04]  /*59f0*/  LDSM.16.MT88.4 R24, [R14+0x9000] ;  /* 0x009000000e18783b */ /* 0x000f680000004200 */
[----:B------:R-:W3:Y:S04]  /*5a00*/  LDSM.16.MT88.4 R20, [R220+0xa000] ;  /* 0x00a00000dc14783b */ /* 0x000ee80000004200 */
[----:B------:R-:W3:Y:S04]  /*5a10*/  LDSM.16.MT88.4 R16, [R14+0xa000] ;  /* 0x00a000000e10783b */ /* 0x000ee80000004200 */
[----:B------:R-:W3:Y:S01]  /*5a20*/  LDSM.16.MT88.4 R32, [R220+0xb000] ;  /* 0x00b00000dc20783b */ /* 0x000ee20000004200 */
[----:B--2---:R-:W-:Y:S01]  /*5a30*/  FFMA.FTZ R0, R41, UR4, -R2 ;  /* 0x0000000429007c23 */ /* 0x004fe20008010802 */
[----:B----4-:R-:W-:-:S02]  /*5a40*/  F2FP.BF16.F32.PACK_AB R5, R188, R183 ;  /* 0x000000b7bc05723e */ /* 0x010fc400000010ff */
[----:B------:R-:W2:Y:S01]  /*5a50*/  LDSM.16.MT88.4 R36, [R14+0xb000] ;  /* 0x00b000000e24783b */ /* 0x000ea20000004200 */
[----:B------:R4:W-:Y:S02]  /*5a60*/  MUFU.EX2 R13, R0 ;  /* 0x00000000000d7308 */ /* 0x0009e40000000800 */
[----:B----4-:R-:W-:-:S06]  /*5a70*/  FFMA.FTZ R0, R42, UR4, -R2 ;  /* 0x000000042a007c23 */ /* 0x010fcc0008010802 */
[----:B------:R4:W1:Y:S02]  /*5a80*/  MUFU.EX2 R179, R0 ;  /* 0x0000000000b37308 */ /* 0x0008640000000800 */
[----:B----4-:R-:W-:Y:S01]  /*5a90*/  FFMA.FTZ R0, R43, UR4, -R12 ;  /* 0x000000042b007c23 */ /* 0x010fe2000801080c */
[----:B-1----:R-:W-:-:S05]  /*5aa0*/  F2FP.BF16.F32.PACK_AB R7, R179, R13 ;  /* 0x0000000db307723e */ /* 0x002fca00000010ff */
[----:B------:R1:W-:Y:S02]  /*5ab0*/  MUFU.EX2 R185, R0 ;  /* 0x0000000000b97308 */ /* 0x0003e40000000800 */
[C---:B------:R-:W-:Y:S08]  /*5ac0*/  HMMA.16816.F32.BF16 R120, R4.reuse, R28, RZ ;  /* 0x0000001c0478723c */ /* 0x040ff000000418ff */
[----:B-----5:R-:W-:Y:S01]  /*5ad0*/  HMMA.16816.F32.BF16 R112, R4, R24, RZ ;  /* 0x000000180470723c */ /* 0x020fe200000418ff */
[----:B-1----:R-:W-:-:S07]  /*5ae0*/  FFMA.FTZ R0, R44, UR4, -R12 ;  /* 0x000000042c007c23 */ /* 0x002fce000801080c */
[C---:B---3--:R-:W-:Y:S01]  /*5af0*/  HMMA.16816.F32.BF16 R108, R4.reuse, R20, RZ ;  /* 0x00000014046c723c */ /* 0x048fe200000418ff */
[----:B------:R1:W-:Y:S07]  /*5b00*/  MUFU.EX2 R182, R0 ;  /* 0x0000000000b67308 */ /* 0x0003ee0000000800 */
[C---:B------:R-:W-:Y:S08]  /*5b10*/  HMMA.16816.F32.BF16 R96, R4.reuse, R16, RZ ;  /* 0x000000100460723c */ /* 0x040ff000000418ff */
[----:B------:R-:W-:Y:S01]  /*5b20*/  HMMA.16816.F32.BF16 R92, R4, R32, RZ ;  /* 0x00000020045c723c */ /* 0x000fe200000418ff */
[----:B-1----:R-:W-:Y:S01]  /*5b30*/  FSEL R0, R8, RZ, P0 ;  /* 0x000000ff08007208 */ /* 0x002fe20000000000 */
        /* <DEDUP_REMOVED lines=74> */
[----:B------:R-:W-:Y:S01]  /*5fe0*/  HMMA.16816.F32.BF16 R168, R4, R20, R120 ;  /* 0x0000001404a8723c */ /* 0x000fe20000041878 */
[----:B-1----:R-:W-:-:S04]  /*5ff0*/  FFMA.FTZ R8, R64, UR4, -R0 ;  /* 0x0000000440087c23 */ /* 0x002fc80008010800 */
[----:B------:R1:W3:Y:S03]  /*6000*/  MUFU.EX2 R215, R8 ;  /* 0x0000000800d77308 */ /* 0x0002e60000000800 */
[C---:B------:R-:W-:Y:S08]  /*6010*/  HMMA.16816.F32.BF16 R128, R4.reuse, R24, R108 ;  /* 0x000000180480723c */ /* 0x040ff0000004186c */
[----:B------:R-:W-:Y:S01]  /*6020*/  HMMA.16816.F32.BF16 R120, R4, R22, R88 ;  /* 0x000000160478723c */ /* 0x000fe20000041858 */
[----:B-1----:R-:W-:Y:S01]  /*6030*/  FFMA.FTZ R8, R153, UR4, -R12 ;  /* 0x0000000499087c23 */ /* 0x002fe2000801080c */
[----:B------:R-:W-:-:S06]  /*6040*/  IMAD.MOV.U32 R153, RZ, RZ, R185 ;  /* 0x000000ffff997224 */ /* 0x000fcc00078e00b9 */
[C---:B------:R-:W-:Y:S01]  /*6050*/  HMMA.16816.F32.BF16 R164, R4.reuse, R16, R112 ;  /* 0x0000001004a4723c */ /* 0x040fe20000041870 */
[----:B------:R1:W-:Y:S07]  /*6060*/  MUFU.EX2 R207, R8 ;  /* 0x0000000800cf7308 */ /* 0x0003ee0000000800 */
[C---:B----4-:R-:W-:Y:S08]  /*6070*/  HMMA.16816.F32.BF16 R108, R4.reuse, R32, R92 ;  /* 0x00000020046c723c */ /* 0x050ff0000004185c */
[----:B------:R-:W-:Y:S01]  /*6080*/  HMMA.16816.F32.BF16 R88, R4, R26, R80 ;  /* 0x0000001a0458723c */ /* 0x000fe20000041850 */
[----:B-1----:R-:W-:Y:S01]  /*6090*/  FFMA.FTZ R8, R155, UR4, -R3 ;  /* 0x000000049b087c23 */ /* 0x002fe20008010803 */
[----:B------:R-:W-:-:S03]  /*60a0*/  IMAD.MOV.U32 R155, RZ, RZ, R184 ;  /* 0x000000ffff9b7224 */ /* 0x000fc600078e00b8 */
[----:B------:R1:W-:Y:S03]  /*60b0*/  MUFU.EX2 R206, R8 ;  /* 0x0000000800ce7308 */ /* 0x0003e60000000800 */
[C---:B------:R-:W-:Y:S08]  /*60c0*/  HMMA.16816.F32.BF16 R112, R4.reuse, R28, R96 ;  /* 0x0000001c0470723c */ /* 0x040ff00000041860 */
[C---:B------:R-:W-:Y:S08]  /*60d0*/  HMMA.16816.F32.BF16 R92, R4.reuse, R18, R84 ;  /* 0x00000012045c723c */ /* 0x040ff00000041854 */
[----:B------:R-:W-:Y:S01]  /*60e0*/  HMMA.16816.F32.BF16 R80, R4, R34, R72 ;  /* 0x000000220450723c */ /* 0x000fe20000041848 */
[----:B-1----:R-:W-:Y:S01]  /*60f0*/  FFMA.FTZ R8, R160, UR4, -R3 ;  /* 0x00000004a0087c23 */ /* 0x002fe20008010803 */
[----:B------:R-:W-:-:S02]  /*6100*/  IMAD.MOV.U32 R160, RZ, RZ, R13 ;  /* 0x000000ffffa07224 */ /* 0x000fc400078e000d */
[----:B------:R-:W-:Y:S01]  /*6110*/  FFMA.FTZ R13, R163, UR4, -R2 ;  /* 0x00000004a30d7c23 */ /* 0x000fe20008010802 */
[----:B------:R1:W4:Y:S03]  /*6120*/  MUFU.EX2 R205, R8 ;  /* 0x0000000800cd7308 */ /* 0x0003260000000800 */
[C---:B--2---:R-:W-:Y:S08]  /*6130*/  HMMA.16816.F32.BF16 R96, R4.reuse, R36, R68 ;  /* 0x000000240460723c */ /* 0x044ff00000041844 */
[----:B------:R-:W-:Y:S01]  /*6140*/  HMMA.16816.F32.BF16 R84, R4, R30, R76 ;  /* 0x0000001e0454723c */ /* 0x000fe2000004184c */
[----:B-1----:R-:W-:Y:S01]  /*6150*/  FFMA.FTZ R8, R154, UR4, -R3 ;  /* 0x000000049a087c23 */ /* 0x002fe20008010803 */
[----:B------:R-:W-:-:S06]  /*6160*/  IMAD.MOV.U32 R154, RZ, RZ, R190 ;  /* 0x000000ffff9a7224 */ /* 0x000fcc00078e00be */
[----:B------:R-:W-:Y:S01]  /*6170*/  HMMA.16816.F32.BF16 R72, R4, R38, R60 ;  /* 0x000000260448723c */ /* 0x000fe2000004183c */
[----:B-----5:R-:W-:Y:S01]  /*6180*/  F2FP.BF16.F32.PACK_AB R4, R238, R248 ;  /* 0x000000f8ee04723e */ /* 0x020fe200000010ff */
        /* <DEDUP_REMOVED lines=8> */
[----:B------:R-:W-:Y:S01]  /*6210*/  IMAD.MOV.U32 R135, RZ, RZ, R188 ;  /* 0x000000ffff877224 */ /* 0x000fe200078e00bc */
[----:B------:R1:W2:Y:S01]  /*6220*/  MUFU.EX2 R191, R8 ;  /* 0x0000000800bf7308 */ /* 0x0002a20000000800 */
[----:B------:R-:W-:Y:S02]  /*6230*/  IMAD.MOV.U32 R134, RZ, RZ, R183 ;  /* 0x000000ffff867224 */ /* 0x000fe400078e00b7 */
[----:B------:R-:W-:Y:S02]  /*6240*/  IMAD.MOV.U32 R133, RZ, RZ, R182 ;  /* 0x000000ffff857224 */ /* 0x000fe400078e00b6 */
[----:B------:R-:W-:Y:S01]  /*6250*/  IMAD.MOV.U32 R132, RZ, RZ, R181 ;  /* 0x000000ffff847224 */ /* 0x000fe200078e00b5 */
[----:B------:R-:W-:Y:S01]  /*6260*/  HMMA.16816.F32.BF16 R76, R4, R20, R124 ;  /* 0x00000014044c723c */ /* 0x000fe2000004187c */
[----:B------:R-:W-:Y:S01]  /*6270*/  IMAD.MOV.U32 R127, RZ, RZ, R179 ;  /* 0x000000ffff7f7224 */ /* 0x000fe200078e00b3 */
[----:B------:R3:W-:Y:S01]  /*6280*/  MUFU.EX2 R188, R13 ;  /* 0x0000000d00bc7308 */ /* 0x0007e20000000800 */
[----:B------:R-:W-:-:S02]  /*6290*/  IMAD.MOV.U32 R126, RZ, RZ, R178 ;  /* 0x000000ffff7e7224 */ /* 0x000fc400078e00b2 */
[----:B------:R-:W-:Y:S02]  /*62a0*/  IMAD.MOV.U32 R124, RZ, RZ, R176 ;  /* 0x000000ffff7c7224 */ /* 0x000fe400078e00b0 */
[----:B------:R-:W-:Y:S01]  /*62b0*/  IMAD.MOV.U32 R125, RZ, RZ, R177 ;  /* 0x000000ffff7d7224 */ /* 0x000fe200078e00b1 */
[----:B------:R-:W-:Y:S01]  /*62c0*/  HMMA.16816.F32.BF16 R184, R4, R32, R44 ;  /* 0x0000002004b8723c */ /* 0x000fe2000004182c */
[----:B-1----:R-:W-:-:S04]  /*62d0*/  FFMA.FTZ R8, R161, UR4, -R2 ;  /* 0x00000004a1087c23 */ /* 0x002fc80008010802 */
[----:B------:R1:W-:Y:S03]  /*62e0*/  MUFU.EX2 R190, R8 ;  /* 0x0000000800be7308 */ /* 0x0003e60000000800 */
[----:B------:R-:W-:Y:S01]  /*62f0*/  HMMA.16816.F32.BF16 R200, R4, R36, R40 ;  /* 0x0000002404c8723c */ /* 0x000fe20000041828 */
[----:B---3--:R-:W-:-:S04]  /*6300*/  FFMA.FTZ R13, R172, UR4, -R2 ;  /* 0x00000004ac0d7c23 */ /* 0x008fc80008010802 */
[----:B------:R3:W-:Y:S03]  /*6310*/  MUFU.EX2 R179, R13 ;  /* 0x0000000d00b37308 */ /* 0x0007e60000000800 */
[----:B------:R-:W-:Y:S01]  /*6320*/  HMMA.16816.F32.BF16 R68, R4, R16, R56 ;  /* 0x000000100444723c */ /* 0x000fe20000041838 */
[----:B------:R-:W5:Y:S01]  /*6330*/  LDSM.16.MT88.4 R16, [R220+0x9800] ;  /* 0x00980000dc10783b */ /* 0x000f620000004200 */
[----:B-1----:R-:W-:-:S06]  /*6340*/  FFMA.FTZ R8, R162, UR4, -R2 ;  /* 0x00000004a2087c23 */ /* 0x002fcc0008010802 */
[----:B------:R-:W-:Y:S01]  /*6350*/  HMMA.16816.F32.BF16 R64, R4, R24, R52 ;  /* 0x000000180440723c */ /* 0x000fe20000041834 */
[----:B------:R1:W2:Y:S01]  /*6360*/  MUFU.EX2 R189, R8 ;  /* 0x0000000800bd7308 */ /* 0x0002a20000000800 */
[----:B---3--:R-:W-:-:S06]  /*6370*/  FFMA.FTZ R13, R174, UR4, -R12 ;  /* 0x00000004ae0d7c23 */ /* 0x008fcc000801080c */
[C---:B------:R-:W-:Y:S01]  /*6380*/  HMMA.16816.F32.BF16 R44, R4.reuse, R26, R136 ;  /* 0x0000001a042c723c */ /* 0x040fe20000041888 */
[----:B------:R-:W-:Y:S01]  /*6390*/  LDSM.16.MT88.4 R24, [R14+0xb800] ;  /* 0x00b800000e18783b */ /* 0x000fe20000004200 */
[----:B------:R3:W5:Y:S06]  /*63a0*/  MUFU.EX2 R178, R13 ;  /* 0x0000000d00b27308 */ /* 0x00076c0000000800 */
[C---:B------:R-:W-:Y:S01]  /*63b0*/  HMMA.16816.F32.BF16 R40, R4.reuse, R30, R144 ;  /* 0x0000001e0428723c */ /* 0x040fe20000041890 */
[----:B------:R-:W5:Y:S04]  /*63c0*/  LDSM.16.MT88.4 R28, [R14+0xa800] ;  /* 0x00a800000e1c783b */ /* 0x000f680000004200 */
[----:B-1----:R-:W1:Y:S03]  /*63d0*/  LDSM.16.MT88.4 R8, [R14+0x9800] ;  /* 0x009800000e08783b */ /* 0x002e660000004200 */
[----:B------:R-:W-:Y:S01]  /*63e0*/  HMMA.16816.F32.BF16 R56, R4, R22, R148 ;  /* 0x000000160438723c */ /* 0x000fe20000041894 */
[----:B------:R-:W1:Y:S01]  /*63f0*/  LDSM.16.MT88.4 R20, [R220+0xa800] ;  /* 0x00a80000dc14783b */ /* 0x000e620000004200 */
[----:B---3--:R-:W-:-:S06]  /*6400*/  FFMA.FTZ R13, R173, UR4, -R12 ;  /* 0x00000004ad0d7c23 */ /* 0x008fcc000801080c */
[C---:B------:R-:W-:Y:S01]  /*6410*/  HMMA.16816.F32.BF16 R52, R4.reuse, R34, R156 ;  /* 0x000000220434723c */ /* 0x040fe2000004189c */
[----:B------:R3:W-:Y:S01]  /*6420*/  MUFU.EX2 R176, R13 ;  /* 0x0000000d00b07308 */ /* 0x0007e20000000800 */
[----:B------:R-:W1:Y:S04]  /*6430*/  LDSM.16.MT88.4 R32, [R220+0xb800] ;  /* 0x00b80000dc20783b */ /* 0x000e680000004200 */
[----:B------:R-:W-:Y:S02]  /*6440*/  LDSM.16.MT88.4 R156, [R220+0xac00] ;  /* 0x00ac0000dc9c783b */ /* 0x000fe40000004200 */
[----:B------:R-:W-:Y:S01]  /*6450*/  HMMA.16816.F32.BF16 R36, R4, R38, R116 ;  /* 0x000000260424723c */ /* 0x000fe20000041874 */
[----:B----4-:R-:W-:Y:S02]  /*6460*/  F2FP.BF16.F32.PACK_AB R4, R205, R206 ;  /* 0x000000cecd04723e */ /* 0x010fe400000010ff */
[----:B--2---:R-:W-:-:S02]  /*6470*/  F2FP.BF16.F32.PACK_AB R6, R191, R204 ;  /* 0x000000ccbf06723e */ /* 0x004fc400000010ff */
[----:B------:R-:W-:Y:S02]  /*6480*/  F2FP.BF16.F32.PACK_AB R5, R189, R190 ;  /* 0x000000bebd05723e */ /* 0x000fe400000010ff */
[----:B------:R-:W-:Y:S01]  /*6490*/  F2FP.BF16.F32.PACK_AB R7, R179, R188 ;  /* 0x000000bcb307723e */ /* 0x000fe200000010ff */
[----:B---3--:R-:W-:Y:S02]  /*64a0*/  FFMA.FTZ R13, R175, UR4, -R12 ;  /* 0x00000004af0d7c23 */ /* 0x008fe4000801080c */
[----:B------:R-:W-:Y:S02]  /*64b0*/  LDSM.16.MT88.4 R172, [R14+0xac00] ;  /* 0x00ac00000eac783b */ /* 0x000fe40000004200 */
[----:B------:R2:W-:Y:S02]  /*64c0*/  MUFU.EX2 R177, R13 ;  /* 0x0000000d00b17308 */ /* 0x0005e40000000800 */
[C---:B-----5:R-:W-:Y:S08]  /*64d0*/  HMMA.16816.F32.BF16 R116, R4.reuse, R16, R168 ;  /* 0x000000100474723c */ /* 0x060ff000000418a8 */
[----:B------:R-:W-:Y:S01]  /*64e0*/  HMMA.16816.F32.BF16 R180, R4, R28, R112 ;  /* 0x0000001c04b4723c */ /* 0x000fe20000041870 */
[----:B--2---:R-:W-:-:S07]  /*64f0*/  FFMA.FTZ R13, R143, UR4, -R0 ;  /* 0x000000048f0d7c23 */ /* 0x004fce0008010800 */
[C---:B------:R-:W-:Y:S01]  /*6500*/  HMMA.16816.F32.BF16 R196, R4.reuse, R24, R96 ;  /* 0x0000001804c4723c */ /* 0x040fe20000041860 */
[----:B------:R2:W-:Y:S07]  /*6510*/  MUFU.EX2 R105, R13 ;  /* 0x0000000d00697308 */ /* 0x0005ee0000000800 */
[C---:B-1----:R-:W-:Y:S08]  /*6520*/  HMMA.16816.F32.BF16 R164, R4.reuse, R8, R164 ;  /* 0x0000000804a4723c */ /* 0x042ff000000418a4 */
[----:B------:R-:W-:Y:S01]  /*6530*/  HMMA.16816.F32.BF16 R148, R4, R20, R128 ;  /* 0x000000140494723c */ /* 0x000fe20000041880 */
[----:B--2---:R-:W-:-:S04]  /*6540*/  FFMA.FTZ R13, R142, UR4, -R0 ;  /* 0x000000048e0d7c23 */ /* 0x004fc80008010800 */
        /* <DEDUP_REMOVED lines=9> */
[----:B------:R-:W1:Y:S02]  /*65e0*/  LDSM.16.MT88.4 R140, [R14+0x9c00] ;  /* 0x009c00000e8c783b */ /* 0x000e640000004200 */
[----:B------:R-:W3:Y:S03]  /*65f0*/  MUFU.EX2 R100, R13 ;  /* 0x0000000d00647308 */ /* 0x000ee60000000800 */
[C---:B------:R-:W-:Y:S01]  /*6600*/  HMMA.16816.F32.BF16 R112, R4.reuse, R34, R80 ;  /* 0x000000220470723c */ /* 0x040fe20000041850 */
[----:B------:R-:W-:Y:S07]  /*6610*/  LDSM.16.MT88.4 R80, [R220+0xbc00] ;  /* 0x00bc0000dc50783b */ /* 0x000fee0000004200 */
[----:B------:R-:W-:Y:S01]  /*6620*/  HMMA.16816.F32.BF16 R96, R4, R26, R72 ;  /* 0x0000001a0460723c */ /* 0x000fe20000041848 */
[----:B------:R-:W-:Y:S01]  /*6630*/  F2FP.BF16.F32.PACK_AB R4, R178, R207 ;  /* 0x000000cfb204723e */ /* 0x000fe200000010ff */
[----:B------:R-:W-:Y:S01]  /*6640*/  IMAD.MOV.U32 R75, RZ, RZ, R160 ;  /* 0x000000ffff4b7224 */ /* 0x000fe200078e00a0 */
[----:B--2---:R-:W-:Y:S01]  /*6650*/  F2FP.BF16.F32.PACK_AB R5, R107, R105 ;  /* 0x000000696b05723e */ /* 0x004fe200000010ff */
[----:B------:R-:W-:Y:S01]  /*6660*/  IMAD.MOV.U32 R74, RZ, RZ, R124 ;  /* 0x000000ffff4a7224 */ /* 0x000fe200078e007c */
[----:B------:R-:W-:Y:S01]  /*6670*/  F2FP.BF16.F32.PACK_AB R6, R177, R176 ;  /* 0x000000b0b106723e */ /* 0x000fe200000010ff */
[----:B------:R-:W-:Y:S01]  /*6680*/  IMAD.MOV.U32 R73, RZ, RZ, R125 ;  /* 0x000000ffff497224 */ /* 0x000fe200078e007d */
[----:B---3--:R-:W-:Y:S01]  /*6690*/  F2FP.BF16.F32.PACK_AB R7, R100, R106 ;  /* 0x0000006a6407723e */ /* 0x008fe200000010ff */
[----:B------:R-:W-:-:S02]  /*66a0*/  IMAD.MOV.U32 R72, RZ, RZ, R126 ;  /* 0x000000ffff487224 */ /* 0x000fc400078e007e */
[----:B------:R-:W-:Y:S01]  /*66b0*/  FFMA.FTZ R13, R208, UR4, -R12 ;  /* 0x00000004d00d7c23 */ /* 0x000fe2000801080c */
[----:B------:R-:W-:-:S03]  /*66c0*/  IMAD.MOV.U32 R208, RZ, RZ, R73 ;  /* 0x000000ffffd07224 */ /* 0x000fc600078e0049 */
[----:B------:R-:W-:Y:S01]  /*66d0*/  HMMA.16816.F32.BF16 R128, R4, R8, R68 ;  /* 0x000000080480723c */ /* 0x000fe20000041844 */
[----:B------:R-:W-:Y:S01]  /*66e0*/  FFMA.FTZ R8, R212, UR4, -R3 ;  /* 0x00000004d4087c23 */ /* 0x000fe20008010803 */
[----:B------:R-:W-:Y:S02]  /*66f0*/  IMAD.MOV.U32 R9, RZ, RZ, R74 ;  /* 0x000000ffff097224 */ /* 0x000fe400078e004a */
[----:B------:R-:W-:-:S04]  /*6700*/  IMAD.MOV.U32 R212, RZ, RZ, R75 ;  /* 0x000000ffffd47224 */ /* 0x000fc800078e004b */
[----:B------:R-:W-:Y:S01]  /*6710*/  HMMA.16816.F32.BF16 R144, R4, R18, R56 ;  /* 0x000000120490723c */ /* 0x000fe20000041838 */
[----:B------:R2:W-:Y:S01]  /*6720*/  MUFU.EX2 R56, R8 ;  /* 0x0000000800387308 */ /* 0x0005e20000000800 */
[----:B------:R-:W-:-:S06]  /*6730*/  IMAD.MOV.U32 R58, RZ, RZ, R72 ;  /* 0x000000ffff3a7224 */ /* 0x000fcc00078e0048 */
[----:B------:R-:W-:Y:S01]  /*6740*/  HMMA.16816.F32.BF16 R108, R4, R10, R48 ;  /* 0x0000000a046c723c */ /* 0x000fe20000041830 */
[----:B------:R-:W-:Y:S01]  /*6750*/  MUFU.EX2 R57, R13 ;  /* 0x0000000d00397308 */ /* 0x000fe20000000800 */
[----:B------:R-:W-:Y:S02]  /*6760*/  IMAD.MOV.U32 R50, RZ, RZ, R133 ;  /* 0x000000ffff327224 */ /* 0x000fe400078e0085 */
[----:B------:R-:W-:-:S04]  /*6770*/  IMAD.MOV.U32 R51, RZ, RZ, R132 ;  /* 0x000000ffff337224 */ /* 0x000fc800078e0084 */
[----:B------:R-:W-:Y:S01]  /*6780*/  HMMA.16816.F32.BF16 R64, R4, R20, R64 ;  /* 0x000000140440723c */ /* 0x000fe20000041840 */
[----:B--2---:R-:W-:Y:S01]  /*6790*/  FFMA.FTZ R8, R214, UR4, -R3 ;  /* 0x00000004d6087c23 */ /* 0x004fe20008010803 */
[----:B------:R-:W-:-:S03]  /*67a0*/  IMAD.MOV.U32 R214, RZ, RZ, R134 ;  /* 0x000000ffffd67224 */ /* 0x000fc600078e0086 */
[----:B------:R2:W3:Y:S03]  /*67b0*/  MUFU.EX2 R49, R8 ;  /* 0x0000000800317308 */ /* 0x0004e60000000800 */
[C---:B------:R-:W-:Y:S01]  /*67c0*/  HMMA.16816.F32.BF16 R160, R4.reuse, R16, R76 ;  /* 0x0000001004a0723c */ /* 0x040fe2000004184c */
[----:B------:R-:W-:Y:S02]  /*67d0*/  IMAD.MOV.U32 R79, RZ, RZ, R127 ;  /* 0x000000ffff4f7224 */ /* 0x000fe400078e007f */
[----:B------:R-:W4:Y:S01]  /*67e0*/  LDSM.16.MT88.4 R124, [R220+0x9c00] ;  /* 0x009c0000dc7c783b */ /* 0x000f220000004200 */
[----:B------:R-:W-:Y:S02]  /*67f0*/  IMAD.MOV.U32 R78, RZ, RZ, R15 ;  /* 0x000000ffff4e7224 */ /* 0x000fe400078e000f */
[----:B------:R-:W-:Y:S02]  /*6800*/  IMAD.MOV.U32 R59, RZ, RZ, R79 ;  /* 0x000000ffff3b7224 */ /* 0x000fe400078e004f */
[----:B------:R-:W-:Y:S01]  /*6810*/  HMMA.16816.F32.BF16 R44, R4, R22, R44 ;  /* 0x00000016042c723c */ /* 0x000fe2000004182c */
[----:B------:R-:W-:-:S02]  /*6820*/  IMAD.MOV.U32 R23, RZ, RZ, R152 ;  /* 0x000000ffff177224 */ /* 0x000fc400078e0098 */
[----:B------:R-:W-:Y:S02]  /*6830*/  IMAD.MOV.U32 R22, RZ, RZ, R154 ;  /* 0x000000ffff167224 */ /* 0x000fe400078e009a */
[--C-:B--2---:R-:W-:Y:S01]  /*6840*/  FFMA.FTZ R8, R213, UR4, -R3.reuse ;  /* 0x00000004d5087c23 */ /* 0x104fe20008010803 */
[----:B------:R-:W-:Y:S02]  /*6850*/  FFMA.FTZ R3, R211, UR4, -R3 ;  /* 0x00000004d3037c23 */ /* 0x000fe40008010803 */
[----:B------:R-:W-:Y:S01]  /*6860*/  HMMA.16816.F32.BF16 R60, R4, R28, R60 ;  /* 0x0000001c043c723c */ /* 0x000fe2000004183c */
[----:B---3--:R-:W-:Y:S01]  /*6870*/  F2FP.BF16.F32.PACK_AB R92, R49, R56 ;  /* 0x00000038315c723e */ /* 0x008fe200000010ff */
[----:B------:R2:W-:Y:S01]  /*6880*/  MUFU.EX2 R48, R8 ;  /* 0x0000000800307308 */ /* 0x0005e20000000800 */
[----:B------:R-:W-:Y:S02]  /*6890*/  IMAD.MOV.U32 R211, RZ, RZ, R153 ;  /* 0x000000ffffd37224 */ /* 0x000fe400078e0099 */
[----:B------:R-:W-:-:S03]  /*68a0*/  IMAD.MOV.U32 R213, RZ, RZ, R135 ;  /* 0x000000ffffd57224 */ /* 0x000fc600078e0087 */
[C---:B------:R-:W-:Y:S02]  /*68b0*/  HMMA.16816.F32.BF16 R40, R4.reuse, R30, R40 ;  /* 0x0000001e0428723c */ /* 0x040fe40000041828 */
[----:B------:R3:W5:Y:S06]  /*68c0*/  MUFU.EX2 R21, R3 ;  /* 0x0000000300157308 */ /* 0x00076c0000000800 */
[----:B------:R-:W-:Y:S01]  /*68d0*/  HMMA.16816.F32.BF16 R68, R4, R32, R184 ;  /* 0x000000200444723c */ /* 0x000fe200000418b8 */
[----:B--2---:R-:W-:-:S07]  /*68e0*/  IMAD.MOV.U32 R8, RZ, RZ, R155 ;  /* 0x000000ffff087224 */ /* 0x004fce00078e009b */
[----:B------:R-:W-:Y:S01]  /*68f0*/  HMMA.16816.F32.BF16 R52, R4, R34, R52 ;  /* 0x000000220434723c */ /* 0x000fe20000041834 */
[----:B---3--:R-:W-:Y:S01]  /*6900*/  FFMA.FTZ R3, R209, UR4, -R2 ;  /* 0x00000004d1037c23 */ /* 0x008fe20008010802 */
[----:B-----5:R-:W-:-:S03]  /*6910*/  F2FP.BF16.F32.PACK_AB R94, R21, R48 ;  /* 0x00000030155e723e */ /* 0x020fc600000010ff */
[----:B------:R2:W-:Y:S03]  /*6920*/  MUFU.EX2 R20, R3 ;  /* 0x0000000300147308 */ /* 0x0005e60000000800 */
[C---:B------:R-:W-:Y:S08]  /*6930*/  HMMA.16816.F32.BF16 R84, R4.reuse, R24, R200 ;  /* 0x000000180454723c */ /* 0x040ff000000418c8 */
[----:B------:R-:W-:Y:S01]  /*6940*/  HMMA.16816.F32.BF16 R36, R4, R26, R36 ;  /* 0x0000001a0424723c */ /* 0x000fe20000041824 */
[----:B------:R3:W5:Y:S01]  /*6950*/  LDSM.16.MT88.4 R4, [R14+0xbc00] ;  /* 0x00bc00000e04783b */ /* 0x0007620000004200 */
[----:B--2---:R-:W-:-:S04]  /*6960*/  FFMA.FTZ R3, R210, UR4, -R2 ;  /* 0x00000004d2037c23 */ /* 0x004fc80008010802 */
[----:B------:R2:W1:Y:S02]  /*6970*/  MUFU.EX2 R18, R3 ;  /* 0x0000000300127308 */ /* 0x0004640000000800 */
[--C-:B--2---:R-:W-:Y:S01]  /*6980*/  FFMA.FTZ R3, R216, UR4, -R2.reuse ;  /* 0x00000004d8037c23 */ /* 0x104fe20008010802 */
[----:B------:R-:W-:Y:S01]  /*6990*/  FFMA.FTZ R2, R232, UR4, -R2 ;  /* 0x00000004e8027c23 */ /* 0x000fe20008010802 */
[----:B-1----:R-:W-:-:S04]  /*69a0*/  F2FP.BF16.F32.PACK_AB R93, R18, R20 ;  /* 0x00000014125d723e */ /* 0x002fc800000010ff */
[----:B------:R1:W-:Y:S08]  /*69b0*/  MUFU.EX2 R19, R3 ;  /* 0x0000000300137308 */ /* 0x0003f00000000800 */
[----:B------:R2:W4:Y:S01]  /*69c0*/  MUFU.EX2 R17, R2 ;  /* 0x0000000200117308 */ /* 0x0005220000000800 */
[----:B-1----:R-:W-:Y:S01]  /*69d0*/  FADD.FTZ R3, R8, R211 ;  /* 0x000000d308037221 */ /* 0x002fe20000010000 */
[----:B------:R-:W-:-:S03]  /*69e0*/  FADD.FTZ R8, R245, R244 ;  /* 0x000000f4f5087221 */ /* 0x000fc60000010000 */
[----:B------:R-:W-:Y:S01]  /*69f0*/  FADD.FTZ R3, R50, R3 ;  /* 0x0000000332037221 */ /* 0x000fe20000010000 */
[----:B------:R-:W-:Y:S01]  /*6a00*/  FADD.FTZ R8, R249, R8 ;  /* 0x00000008f9087221 */ /* 0x000fe20000010000 */
[----:B--2---:R-:W-:Y:S01]  /*6a10*/  FFMA.FTZ R2, R243, UR4, -R12 ;  /* 0x00000004f3027c23 */ /* 0x004fe2000801080c */
[----:B----4-:R-:W-:Y:S01]  /*6a20*/  F2FP.BF16.F32.PACK_AB R95, R17, R19 ;  /* 0x00000013115f723e */ /* 0x010fe200000010ff */
[----:B------:R-:W-:Y:S01]  /*6a30*/  FADD.FTZ R9, R9, R3 ;  /* 0x0000000309097221 */ /* 0x000fe20000010000 */
[----:B------:R-:W-:Y:S01]  /*6a40*/  FADD.FTZ R3, R208, R8 ;  /* 0x00000008d0037221 */ /* 0x000fe20000010000 */
[----:B------:R1:W2:Y:S02]  /*6a50*/  MUFU.EX2 R16, R2 ;  /* 0x0000000200107308 */ /* 0x0002a40000000800 */
[----:B------:R-:W-:Y:S01]  /*6a60*/  FADD.FTZ R9, R248, R9 ;  /* 0x00000009f8097221 */ /* 0x000fe20000010000 */
[----:B------:R-:W-:Y:S01]  /*6a70*/  FADD.FTZ R8, R218, R3 ;  /* 0x00000003da087221 */ /* 0x000fe20000010000 */
[----:B------:R-:W-:Y:S02]  /*6a80*/  HMMA.16816.F32.BF16 R132, R92, R140, R164 ;  /* 0x0000008c5c84723c */ /* 0x000fe400000418a4 */
[----:B------:R-:W-:-:S06]  /*6a90*/  FADD.FTZ R3, R238, R9 ;  /* 0x00000009ee037221 */ /* 0x000fcc0000010000 */
[----:B------:R-:W-:Y:S01]  /*6aa0*/  HMMA.16816.F32.BF16 R152, R92, R158, R88 ;  /* 0x0000009e5c98723c */ /* 0x000fe20000041858 */
[----:B-1----:R-:W-:-:S07]  /*6ab0*/  FFMA.FTZ R2, R246, UR4, -R12 ;  /* 0x00000004f6027c23 */ /* 0x002fce000801080c */
[C---:B------:R-:W-:Y:S01]  /*6ac0*/  HMMA.16816.F32.BF16 R116, R92.reuse, R124, R116 ;  /* 0x0000007c5c74723c */ /* 0x040fe20000041874 */
[----:B------:R1:W-:Y:S07]  /*6ad0*/  MUFU.EX2 R15, R2 ;  /* 0x00000002000f7308 */ /* 0x0003ee0000000800 */
[C---:B------:R-:W-:Y:S08]  /*6ae0*/  HMMA.16816.F32.BF16 R120, R92.reuse, R126, R120 ;  /* 0x0000007e5c78723c */ /* 0x040ff00000041878 */
[----:B------:R-:W-:Y:S01]  /*6af0*/  HMMA.16816.F32.BF16 R136, R92, R142, R136 ;  /* 0x0000008e5c88723c */ /* 0x000fe20000041888 */
[----:B-1----:R-:W-:-:S04]  /*6b00*/  FFMA.FTZ R2, R78, UR4, -R12 ;  /* 0x000000044e027c23 */ /* 0x002fc8000801080c */
[----:B---3--:R1:W3:Y:S03]  /*6b10*/  MUFU.EX2 R14, R2 ;  /* 0x00000002000e7308 */ /* 0x0082e60000000800 */
        /* <DEDUP_REMOVED lines=23> */
[----:B------:R-:W-:-:S04]  /*6c90*/  FADD.FTZ R0, R212, R0 ;  /* 0x00000000d4007221 */ /* 0x000fc80000010000 */
        /* <DEDUP_REMOVED lines=70> */
[----:B------:R-:W5:Y:S04]  /*7100*/  LDL R50, [R1+0x44] ;  /* 0x0000440001327983 */ /* 0x000f680000100800 */
[----:B------:R-:W5:Y:S04]  /*7110*/  LDL.LU R59, [R1] ;  /* 0x00000000013b7983 */ /* 0x000f680000300800 */
[----:B------:R-:W1:Y:S04]  /*7120*/  LDL R51, [R1+0x14] ;  /* 0x0000140001337983 */ /* 0x000e680000100800 */
        /* <DEDUP_REMOVED lines=9> */
[----:B------:R-:W-:Y:S01]  /*71c0*/  MOV R6, UR16 ;  /* 0x0000001000067c02 */ /* 0x000fe20008000f00 */
[----:B------:R-:W-:Y:S02]  /*71d0*/  ULEA UR13, UP0, UR8, UR13, 0x5 ;  /* 0x0000000d080d7291 */ /* 0x000fe4000f8028ff */
[----:B------:R-:W-:Y:S01]  /*71e0*/  USHF.L.U64.HI UR7, UR16, 0x6, UR12 ;  /* 0x0000000610077899 */ /* 0x000fe2000801020c */
[----:B------:R-:W-:-:S03]  /*71f0*/  MOV R7, UR17 ;  /* 0x0000001100077c02 */ /* 0x000fc60008000f00 */
[----:B------:R-:W-:Y:S01]  /*7200*/  ULEA.HI.X UR7, UR8, UR7, UR9, 0x5, UP0 ;  /* 0x0000000708077291 */ /* 0x000fe200080f2c09 */
[----:B------:R-:W-:-:S05]  /*7210*/  MOV R5, UR13 ;  /* 0x0000000d00057c02 */ /* 0x000fca0008000f00 */
[----:B------:R-:W-:Y:S01]  /*7220*/  MOV R8, UR7 ;  /* 0x0000000700087c02 */ /* 0x000fe20008000f00 */
        /* <DEDUP_REMOVED lines=8> */
[----:B------:R-:W-:-:S02]  /*72b0*/  LOP3.LUT R7, R2, R3, R0, 0xf6, !PT ;  /* 0x0000000302077212 */ /* 0x000fc400078ef600 */
[----:B-----5:R-:W-:Y:S02]  /*72c0*/  ISETP.GE.AND P3, PT, R212, UR6, PT ;  /* 0x00000006d4007c0c */ /* 0x020fe4000bf66270 */
[----:B------:R-:W-:Y:S02]  /*72d0*/  MOV R0, UR12 ;  /* 0x0000000c00007c02 */ /* 0x000fe40008000f00 */
[-C--:B------:R-:W-:Y:S02]  /*72e0*/  LEA R2, P1, R6, R50.reuse, 0x7 ;  /* 0x0000003206027211 */ /* 0x080fe400078238ff */
[----:B------:R-:W-:Y:S01]  /*72f0*/  ISETP.GE.AND P2, PT, R58, UR6, PT ;  /* 0x000000063a007c0c */ /* 0x000fe2000bf46270 */
[----:B------:R1:W-:Y:S01]  /*7300*/  STL [R1+0x38], R3 ;  /* 0x0000380301007387 */ /* 0x0003e20000100800 */
[C---:B------:R-:W-:Y:S01]  /*7310*/  LEA R4, P0, R5.reuse, R50, 0x1 ;  /* 0x0000003205047211 */ /* 0x040fe200078008ff */
[----:B------:R-:W-:Y:S02]  /*7320*/  UMOV UR6, 0x400 ;  /* 0x0000040000067882 */ /* 0x000fe40000000000 */
[----:B------:R-:W-:Y:S01]  /*7330*/  ULEA UR5, UR5, UR6, 0x18 ;  /* 0x0000000605057291 */ /* 0x000fe2000f8ec0ff */
[----:B------:R-:W-:Y:S01]  /*7340*/  LEA.HI.X R5, R5, R208, R8, 0x1, P0 ;  /* 0x000000d005057211 */ /* 0x000fe200000f0c08 */
[----:B------:R-:W-:Y:S01]  /*7350*/  STL [R1+0x4c], R9 ;  /* 0x00004c0901007387 */ /* 0x000fe20000100800 */
[----:B------:R-:W2:Y:S03]  /*7360*/  LDCU UR6, c[0x0][0x50c] ;  /* 0x0000a180ff0677ac */ /* 0x000ea60008000800 */
[----:B------:R-:W-:-:S02]  /*7370*/  LEA R100, R9, UR5, 0x1 ;  /* 0x0000000509647c11 */ /* 0x000fc4000f8e08ff */
        /* <DEDUP_REMOVED lines=33> */
[----:B------:R-:W4:Y:S04]  /*7590*/  LDSM.16.M88.4 R32, [R100+0x6000] ;  /* 0x006000006420783b */ /* 0x000f280000000200 */
[----:B------:R-:W5:Y:S04]  /*75a0*/  LDSM.16.M88.4 R8, [R0+0x1000] ;  /* 0x001000000008783b */ /* 0x000f680000000200 */
[----:B------:R-:W2:Y:S04]  /*75b0*/  LDSM.16.M88.4 R28, [R100+0x6400] ;  /* 0x00640000641c783b */ /* 0x000ea80000000200 */
[----:B------:R-:W2:Y:S04]  /*75c0*/  LDSM.16.M88.4 R24, [R100+0x6800] ;  /* 0x006800006418783b */ /* 0x000ea80000000200 */
[----:B------:R-:W2:Y:S01]  /*75d0*/  LDSM.16.M88.4 R20, [R100+0x6c00] ;  /* 0x006c00006414783b */ /* 0x000ea20000000200 */
[----:B-1----:R-:W-:-:S02]  /*75e0*/  IADD3 R2, PT, PT, R59, R100, RZ ;  /* 0x000000643b027210 */ /* 0x002fc40007ffe0ff */
[----:B------:R-:W-:Y:S01]  /*75f0*/  IADD3 R3, PT, PT, R59, R0, RZ ;  /* 0x000000003b037210 */ /* 0x000fe20007ffe0ff */
[----:B------:R-:W0:Y:S04]  /*7600*/  LDGDEPBAR ;  /* 0x00000000000079af */ /* 0x000e280000000000 */
[----:B---3--:R-:W-:Y:S04]  /*7610*/  LDSM.16.M88.4 R4, [R3+0x1000] ;  /* 0x001000000304783b */ /* 0x008fe80000000200 */
[----:B------:R-:W1:Y:S04]  /*7620*/  LDSM.16.M88.4 R40, [R2+0x6400] ;  /* 0x006400000228783b */ /* 0x000e680000000200 */
[----:B------:R-:W3:Y:S04]  /*7630*/  LDSM.16.M88.4 R44, [R2+0x6800] ;  /* 0x00680000022c783b */ /* 0x000ee80000000200 */
[----:B------:R-:W3:Y:S04]  /*7640*/  LDSM.16.M88.4 R36, [R2+0x6000] ;  /* 0x006000000224783b */ /* 0x000ee80000000200 */
[----:B------:R-:W3:Y:S04]  /*7650*/  LDSM.16.M88.4 R48, [R2+0x6c00] ;  /* 0x006c00000230783b */ /* 0x000ee80000000200 */
[----:B------:R-:W3:Y:S01]  /*7660*/  LDSM.16.M88.4 R16, [R3] ;  /* 0x000000000310783b */ /* 0x000ee20000000200 */
[-C--:B----4-:R-:W-:Y:S08]  /*7670*/  HMMA.16816.F32.BF16 R188, R12, R32.reuse, RZ ;  /* 0x000000200cbc723c */ /* 0x090ff000000418ff */
[C---:B-----5:R-:W-:Y:S08]  /*7680*/  HMMA.16816.F32.BF16 R184, R8.reuse, R32, RZ ;  /* 0x0000002008b8723c */ /* 0x060ff000000418ff */
[-C--:B------:R-:W-:Y:S08]  /*7690*/  HMMA.16816.F32.BF16 R180, R8, R34.reuse, RZ ;  /* 0x0000002208b4723c */ /* 0x080ff000000418ff */
[----:B------:R-:W-:Y:S08]  /*76a0*/  HMMA.16816.F32.BF16 R192, R12, R34, RZ ;  /* 0x000000220cc0723c */ /* 0x000ff000000418ff */
[C---:B--2---:R-:W-:Y:S08]  /*76b0*/  HMMA.16816.F32.BF16 R176, R8.reuse, R28, RZ ;  /* 0x0000001c08b0723c */ /* 0x044ff000000418ff */
        /* <DEDUP_REMOVED lines=8> */
[----:B------:R-:W-:Y:S08]  /*7740*/  HMMA.16816.F32.BF16 R8, R12, R20, RZ ;  /* 0x000000140c08723c */ /* 0x000ff000000418ff */
        /* <DEDUP_REMOVED lines=8> */
[----:B------:R-:W-:Y:S04]  /*77d0*/  LDSM.16.M88.4 R4, [R0+0x2000] ;  /* 0x002000000004783b */ /* 0x000fe80000000200 */
[----:B------:R-:W-:Y:S03]  /*77e0*/  LDSM.16.M88.4 R52, [R100+0x7c00] ;  /* 0x007c00006434783b */ /* 0x000fe60000000200 */
[C---:B------:R-:W-:Y:S01]  /*77f0*/  HMMA.16816.F32.BF16 R176, R16.reuse, R40, R32 ;  /* 0x0000002810b0723c */ /* 0x040fe20000041820 */
[----:B------:R-:W-:Y:S07]  /*7800*/  LDSM.16.M88.4 R32, [R100+0x7000] ;  /* 0x007000006420783b */ /* 0x000fee0000000200 */
[C---:B------:R-:W-:Y:S01]  /*7810*/  HMMA.16816.F32.BF16 R108, R16.reuse, R44, R28 ;  /* 0x0000002c106c723c */ /* 0x040fe2000004181c */
[----:B------:R-:W1:Y:S07]  /*7820*/  LDSM.16.M88.4 R28, [R0+0x3000] ;  /* 0x00300000001c783b */ /* 0x000e6e0000000200 */
[----:B------:R-:W-:Y:S01]  /*7830*/  HMMA.16816.F32.BF16 R60, R16, R48, R8 ;  /* 0x00000030103c723c */ /* 0x000fe20000041808 */
[----:B------:R-:W2:Y:S07]  /*7840*/  LDSM.16.M88.4 R8, [R100+0x7800] ;  /* 0x007800006408783b */ /* 0x000eae0000000200 */
[C---:B------:R-:W-:Y:S08]  /*7850*/  HMMA.16816.F32.BF16 R24, R12.reuse, R26, RZ ;  /* 0x0000001a0c18723c */ /* 0x040ff000000418ff */
[----:B------:R-:W-:Y:S01]  /*7860*/  HMMA.16816.F32.BF16 R20, R12, R22, RZ ;  /* 0x000000160c14723c */ /* 0x000fe200000418ff */
[----:B------:R-:W3:Y:S01]  /*7870*/  LDSM.16.M88.4 R12, [R100+0x7400] ;  /* 0x00740000640c783b */ /* 0x000ee20000000200 */
[----:B------:R-:W-:-:S04]  /*7880*/  MOV R2, 0x20 ;  /* 0x0000002000027802 */ /* 0x000fc80000000f00 */
[----:B------:R-:W-:-:S04]  /*7890*/  SEL R2, R2, 0xffffffe0, !P6 ;  /* 0xffffffe002027807 */ /* 0x000fc80007000000 */
[C---:B------:R-:W-:Y:S02]  /*78a0*/  IADD3 R3, PT, PT, R2.reuse, R0, RZ ;  /* 0x0000000002037210 */ /* 0x040fe40007ffe0ff */
[----:B------:R-:W-:Y:S01]  /*78b0*/  IADD3 R2, PT, PT, R2, R100, RZ ;  /* 0x0000006402027210 */ /* 0x000fe20007ffe0ff */
[C---:B------:R-:W-:Y:S08]  /*78c0*/  HMMA.16816.F32.BF16 R188, R16.reuse, R36, R188 ;  /* 0x0000002410bc723c */ /* 0x040ff000000418bc */
[C---:B------:R-:W-:Y:S01]  /*78d0*/  HMMA.16816.F32.BF16 R56, R16.reuse, R38, R192 ;  /* 0x000000261038723c */ /* 0x040fe200000418c0 */
[----:B------:R-:W-:Y:S07]  /*78e0*/  LDSM.16.M88.4 R36, [R2+0x7000] ;  /* 0x007000000224783b */ /* 0x000fee0000000200 */
[C---:B------:R-:W-:Y:S08]  /*78f0*/  HMMA.16816.F32.BF16 R40, R16.reuse, R42, R196 ;  /* 0x0000002a1028723c */ /* 0x040ff000000418c4 */
[C---:B------:R-:W-:Y:S01]  /*7900*/  HMMA.16816.F32.BF16 R44, R16.reuse, R46, R24 ;  /* 0x0000002e102c723c */ /* 0x040fe20000041818 */
[----:B------:R-:W4:Y:S07]  /*7910*/  LDSM.16.M88.4 R24, [R3+0x3000] ;  /* 0x003000000318783b */ /* 0x000f2e0000000200 */
[----:B------:R-:W-:Y:S01]  /*7920*/  HMMA.16816.F32.BF16 R16, R16, R50, R20 ;  /* 0x000000321010723c */ /* 0x000fe20000041814 */
[----:B------:R5:W4:Y:S07]  /*7930*/  LDSM.16.M88.4 R20, [R3+0x2000] ;  /* 0x002000000314783b */ /* 0x000b2e0000000200 */
[----:B-1----:R-:W-:Y:S08]  /*7940*/  HMMA.16816.F32.BF16 R64, R28, R32, R184 ;  /* 0x000000201c40723c */ /* 0x002ff000000418b8 */
[C---:B--2---:R-:W-:Y:S08]  /*7950*/  HMMA.16816.F32.BF16 R212, R4.reuse, R8, R108 ;  /* 0x0000000804d4723c */ /* 0x044ff0000004186c */
[C---:B------:R-:W-:Y:S08]  /*7960*/  HMMA.16816.F32.BF16 R188, R4.reuse, R32, R188 ;  /* 0x0000002004bc723c */ /* 0x040ff000000418bc */
[C---:B---3--:R-:W-:Y:S08]  /*7970*/  HMMA.16816.F32.BF16 R176, R4.reuse, R12, R176 ;  /* 0x0000000c04b0723c */ /* 0x048ff000000418b0 */
[C---:B------:R-:W-:Y:S08]  /*7980*/  HMMA.16816.F32.BF16 R240, R4.reuse, R52, R60 ;  /* 0x0000003404f0723c */ /* 0x040ff0000004183c */
[C---:B------:R-:W-:Y:S08]  /*7990*/  HMMA.16816.F32.BF16 R108, R4.reuse, R34, R56 ;  /* 0x00000022046c723c */ /* 0x040ff00000041838 */
[C---:B------:R-:W-:Y:S01]  /*79a0*/  HMMA.16816.F32.BF16 R184, R4.reuse, R14, R40 ;  /* 0x0000000e04b8723c */ /* 0x040fe20000041828 */
[----:B------:R-:W-:Y:S07]  /*79b0*/  LDSM.16.M88.4 R40, [R100+0x8000] ;  /* 0x008000006428783b */ /* 0x000fee0000000200 */
[C---:B------:R-:W-:Y:S08]  /*79c0*/  HMMA.16816.F32.BF16 R208, R4.reuse, R10, R44 ;  /* 0x0000000a04d0723c */ /* 0x040ff0000004182c */
[----:B------:R-:W-:Y:S01]  /*79d0*/  HMMA.16816.F32.BF16 R244, R4, R54, R16 ;  /* 0x0000003604f4723c */ /* 0x000fe20000041810 */
[----:B------:R-:W1:Y:S04]  /*79e0*/  LDSM.16.M88.4 R4, [R2+0x7400] ;  /* 0x007400000204783b */ /* 0x000e680000000200 */
[----:B------:R-:W2:Y:S03]  /*79f0*/  LDSM.16.M88.4 R16, [R0+0x4000] ;  /* 0x004000000010783b */ /* 0x000ea60000000200 */
[----:B------:R-:W-:Y:S01]  /*7a00*/  HMMA.16816.F32.BF16 R44, R28, R34, R180 ;  /* 0x000000221c2c723c */ /* 0x000fe200000418b4 */
[----:B-----5:R-:W-:-:S04]  /*7a10*/  MOV R3, 0x20 ;  /* 0x0000002000037802 */ /* 0x020fc80000000f00 */
[----:B------:R-:W-:-:S03]  /*7a20*/  SEL R105, R3, 0xffffffe0, !P6 ;  /* 0xffffffe003697807 */ /* 0x000fc60007000000 */
[----:B------:R-:W-:Y:S01]  /*7a30*/  HMMA.16816.F32.BF16 R60, R28, R12, R216 ;  /* 0x0000000c1c3c723c */ /* 0x000fe200000418d8 */
[----:B------:R-:W-:-:S07]  /*7a40*/  IADD3 R3, PT, PT, R105, R100, RZ ;  /* 0x0000006469037210 */ /* 0x000fce0007ffe0ff */
[C---:B------:R-:W-:Y:S01]  /*7a50*/  HMMA.16816.F32.BF16 R48, R28.reuse, R14, R200 ;  /* 0x0000000e1c30723c */ /* 0x040fe200000418c8 */
[----:B------:R3:W5:Y:S07]  /*7a60*/  LDSM.16.M88.4 R12, [R0+0x5000] ;  /* 0x00500000000c783b */ /* 0x00076e0000000200 */
[C---:B------:R-:W-:Y:S08]  /*7a70*/  HMMA.16816.F32.BF16 R196, R28.reuse, R8, R232 ;  /* 0x000000081cc4723c */ /* 0x040ff000000418e8 */
[----:B------:R-:W-:Y:S01]  /*7a80*/  HMMA.16816.F32.BF16 R200, R28, R10, R204 ;  /* 0x0000000a1cc8723c */ /* 0x000fe200000418cc */
[----:B---3--:R-:W-:-:S07]  /*7a90*/  IADD3 R0, PT, PT, R105, R0, RZ ;  /* 0x0000000069007210 */ /* 0x008fce0007ffe0ff */
[----:B----4-:R-:W-:Y:S01]  /*7aa0*/  HMMA.16816.F32.BF16 R180, R24, R38, R44 ;  /* 0x0000002618b4723c */ /* 0x010fe2000004182c */
[----:B------:R-:W-:Y:S04]  /*7ab0*/  LDSM.16.M88.4 R44, [R3+0x8000] ;  /* 0x00800000032c783b */ /* 0x000fe80000000200 */
[----:B------:R-:W3:Y:S03]  /*7ac0*/  LDSM.16.M88.4 R8, [R0+0x4000] ;  /* 0x004000000008783b */ /* 0x000ee60000000200 */
[-C--:B------:R-:W-:Y:S08]  /*7ad0*/  HMMA.16816.F32.BF16 R32, R20, R36.reuse, R188 ;  /* 0x000000241420723c */ /* 0x080ff000000418bc */
[----:B------:R-:W-:Y:S08]  /*7ae0*/  HMMA.16816.F32.BF16 R56, R24, R36, R64 ;  /* 0x000000241838723c */ /* 0x000ff00000041840 */
[C---:B------:R-:W-:Y:S01]  /*7af0*/  HMMA.16816.F32.BF16 R64, R20.reuse, R38, R108 ;  /* 0x000000261440723c */ /* 0x040fe2000004186c */
[----:B------:R-:W4:Y:S07]  /*7b00*/  LDSM.16.M88.4 R36, [R2+0x7800] ;  /* 0x007800000224783b */ /* 0x000f2e0000000200 */
[-C--:B-1----:R-:W-:Y:S08]  /*7b10*/  HMMA.16816.F32.BF16 R176, R20, R4.reuse, R176 ;  /* 0x0000000414b0723c */ /* 0x082ff000000418b0 */
[C---:B------:R-:W-:Y:S08]  /*7b20*/  HMMA.16816.F32.BF16 R108, R24.reuse, R4, R60 ;  /* 0x00000004186c723c */ /* 0x040ff0000004183c */
[-C--:B------:R-:W-:Y:S08]  /*7b30*/  HMMA.16816.F32.BF16 R192, R24, R6.reuse, R48 ;  /* 0x0000000618c0723c */ /* 0x080ff00000041830 */
[----:B------:R-:W-:Y:S01]  /*7b40*/  HMMA.16816.F32.BF16 R184, R20, R6, R184 ;  /* 0x0000000614b8723c */ /* 0x000fe200000418b8 */
[----:B------:R1:W1:Y:S07]  /*7b50*/  LDSM.16.M88.4 R4, [R0+0x5000] ;  /* 0x005000000004783b */ /* 0x00026e0000000200 */
[-C--:B--2---:R-:W-:Y:S08]  /*7b60*/  HMMA.16816.F32.BF16 R32, R16, R40.reuse, R32 ;  /* 0x000000281020723c */ /* 0x084ff00000041820 */
[----:B-----5:R-:W-:-:S12]  /*7b70*/  HMMA.16816.F32.BF16 R48, R12, R40, R56 ;  /* 0x000000280c30723c */ /* 0x020fd80000041838 */
[----:B---3--:R-:W-:Y:S01]  /*7b80*/  HMMA.16816.F32.BF16 R56, R8, R44, R32 ;  /* 0x0000002c0838723c */ /* 0x008fe20000041820 */
[----:B------:R-:W2:Y:S07]  /*7b90*/  LDSM.16.M88.4 R32, [R100+0x8400] ;  /* 0x008400006420783b */ /* 0x000eae0000000200 */
[-C--:B----4-:R-:W-:Y:S08]  /*7ba0*/  HMMA.16816.F32.BF16 R188, R20, R36.reuse, R212 ;  /* 0x0000002414bc723c */ /* 0x090ff000000418d4 */
[----:B------:R-:W-:Y:S03]  /*7bb0*/  HMMA.16816.F32.BF16 R196, R24, R36, R196 ;  /* 0x0000002418c4723c */ /* 0x000fe600000418c4 */
[----:B-1----:R-:W-:-:S05]  /*7bc0*/  FMUL.FTZ R0, R56, UR6 ;  /* 0x0000000638007c20 */ /* 0x002fca0008410000 */
[-C--:B------:R-:W-:Y:S01]  /*7bd0*/  HMMA.16816.F32.BF16 R200, R24, R38.reuse, R200 ;  /* 0x0000002618c8723c */ /* 0x080fe200000418c8 */
[----:B------:R1:W3:Y:S07]  /*7be0*/  MUFU.TANH R219, R0 ;  /* 0x0000000000db7308 */ /* 0x0002ee0000002400 */
[----:B------:R-:W-:Y:S08]  /*7bf0*/  HMMA.16816.F32.BF16 R204, R20, R38, R208 ;  /* 0x0000002614cc723c */ /* 0x000ff000000418d0 */
[----:B------:R-:W-:Y:S01]  /*7c00*/  HMMA.16816.F32.BF16 R60, R4, R44, R48 ;  /* 0x0000002c043c723c */ /* 0x000fe20000041830 */
[----:B-1----:R-:W-:-:S07]  /*7c10*/  FMUL.FTZ R0, R57, UR6 ;  /* 0x0000000639007c20 */ /* 0x002fce0008410000 */
[-C--:B------:R-:W-:Y:S01]  /*7c20*/  HMMA.16816.F32.BF16 R36, R16, R42.reuse, R64 ;  /* 0x0000002a1024723c */ /* 0x080fe20000041840 */
[----:B------:R1:W4:Y:S07]  /*7c30*/  MUFU.TANH R234, R0 ;  /* 0x0000000000ea7308 */ /* 0x00032e0000002400 */
[----:B------:R-:W-:Y:S01]  /*7c40*/  HMMA.16816.F32.BF16 R48, R12, R42, R180 ;  /* 0x0000002a0c30723c */ /* 0x000fe200000418b4 */
[----:B------:R-:W5:Y:S01]  /*7c50*/  LDSM.16.M88.4 R40, [R3+0x8400] ;  /* 0x008400000328783b */ /* 0x000f620000000200 */
[----:B-1----:R-:W-:-:S04]  /*7c60*/  FMUL.FTZ R0, R58, UR6 ;  /* 0x000000063a007c20 */ /* 0x002fc80008410000 */
[----:B------:R1:W1:Y:S02]  /*7c70*/  MUFU.TANH R213, R0 ;  /* 0x0000000000d57308 */ /* 0x0002640000002400 */
[----:B-1----:R-:W-:-:S04]  /*7c80*/  FMUL.FTZ R0, R59, UR6 ;  /* 0x000000063b007c20 */ /* 0x002fc80008410000 */
[----:B------:R-:W-:Y:S01]  /*7c90*/  HMMA.16816.F32.BF16 R56, R8, R46, R36 ;  /* 0x0000002e0838723c */ /* 0x000fe20000041824 */
[----:B------:R-:W1:Y:S01]  /*7ca0*/  LDSM.16.M88.4 R36, [R100+0x8800] ;  /* 0x008800006424783b */ /* 0x000e620000000200 */
[----:B------:R2:W1:Y:S02]  /*7cb0*/  MUFU.TANH R225, R0 ;  /* 0x0000000000e17308 */ /* 0x0004640000002400 */
[----:B--2---:R-:W-:-:S06]  /*7cc0*/  FMUL.FTZ R0, R60, UR6 ;  /* 0x000000063c007c20 */ /* 0x004fcc0008410000 */
[----:B------:R2:W1:Y:S01]  /*7cd0*/  MUFU.TANH R211, R0 ;  /* 0x0000000000d37308 */ /* 0x0004620000002400 */
[----:B------:R-:W-:Y:S01]  /*7ce0*/  HMMA.16816.F32.BF16 R176, R16, R32, R176 ;  /* 0x0000002010b0723c */ /* 0x000fe200000418b0 */
[----:B--2---:R-:W-:-:S06]  /*7cf0*/  FMUL.FTZ R0, R61, UR6 ;  /* 0x000000063d007c20 */ /* 0x004fcc0008410000 */
[----:B------:R2:W1:Y:S01]  /*7d00*/  MUFU.TANH R218, R0 ;  /* 0x0000000000da7308 */ /* 0x0004620000002400 */
[----:B------:R-:W-:Y:S01]  /*7d10*/  HMMA.16816.F32.BF16 R48, R4, R46, R48 ;  /* 0x0000002e0430723c */ /* 0x000fe20000041830 */
[----:B--2---:R-:W-:-:S06]  /*7d20*/  FMUL.FTZ R0, R62, UR6 ;  /* 0x000000063e007c20 */ /* 0x004fcc0008410000 */
        /* <DEDUP_REMOVED lines=8> */
[----:B------:R2:W1:Y:S01]  /*7db0*/  MUFU.TANH R232, R0 ;  /* 0x0000000000e87308 */ /* 0x0004620000002400 */
[----:B-----5:R-:W-:Y:S01]  /*7dc0*/  HMMA.16816.F32.BF16 R44, R8, R40, R176 ;  /* 0x00000028082c723c */ /* 0x020fe200000418b0 */
[----:B--2---:R-:W-:-:S06]  /*7dd0*/  FMUL.FTZ R0, R58, UR6 ;  /* 0x000000063a007c20 */ /* 0x004fcc0008410000 */
[----:B------:R2:W1:Y:S02]  /*7de0*/  MUFU.TANH R194, R0 ;  /* 0x0000000000c27308 */ /* 0x0004640000002400 */
[----:B--2---:R-:W-:-:S06]  /*7df0*/  FMUL.FTZ R0, R59, UR6 ;  /* 0x000000063b007c20 */ /* 0x004fcc0008410000 */
[----:B------:R2:W1:Y:S02]  /*7e00*/  MUFU.TANH R193, R0 ;  /* 0x0000000000c17308 */ /* 0x0004640000002400 */
[----:B--2---:R-:W-:-:S06]  /*7e10*/  FMUL.FTZ R0, R48, UR6 ;  /* 0x0000000630007c20 */ /* 0x004fcc0008410000 */
[----:B------:R2:W1:Y:S01]  /*7e20*/  MUFU.TANH R209, R0 ;  /* 0x0000000000d17308 */ /* 0x0004620000002400 */
[----:B------:R-:W-:Y:S01]  /*7e30*/  HMMA.16816.F32.BF16 R108, R16, R34, R184 ;  /* 0x00000022106c723c */ /* 0x000fe200000418b8 */
[----:B------:R-:W5:Y:S01]  /*7e40*/  LDSM.16.M88.4 R32, [R3+0x8800] ;  /* 0x008800000320783b */ /* 0x000f620000000200 */
[----:B--2---:R-:W-:-:S05]  /*7e50*/  FMUL.FTZ R0, R49, UR6 ;  /* 0x0000000631007c20 */ /* 0x004fca0008410000 */
[----:B------:R2:W1:Y:S02]  /*7e60*/  MUFU.TANH R208, R0 ;  /* 0x0000000000d07308 */ /* 0x0004640000002400 */
[----:B--2---:R-:W-:-:S06]  /*7e70*/  FMUL.FTZ R0, R50, UR6 ;  /* 0x0000000632007c20 */ /* 0x004fcc0008410000 */
[----:B------:R2:W1:Y:S02]  /*7e80*/  MUFU.TANH R217, R0 ;  /* 0x0000000000d97308 */ /* 0x0004640000002400 */
[----:B--2---:R-:W-:Y:S02]  /*7e90*/  FMUL.FTZ R0, R51, UR6 ;  /* 0x0000000633007c20 */ /* 0x004fe40008410000 */
[----:B------:R-:W-:Y:S04]  /*7ea0*/  HMMA.16816.F32.BF16 R48, R4, R40, R64 ;  /* 0x000000280430723c */ /* 0x000fe80000041840 */
[----:B------:R2:W1:Y:S02]  /*7eb0*/  MUFU.TANH R216, R0 ;  /* 0x0000000000d87308 */ /* 0x0004640000002400 */
[----:B--2---:R-:W-:-:S06]  /*7ec0*/  FMUL.FTZ R0, R44, UR6 ;  /* 0x000000062c007c20 */ /* 0x004fcc0008410000 */
[----:B------:R2:W1:Y:S02]  /*7ed0*/  MUFU.TANH R215, R0 ;  /* 0x0000000000d77308 */ /* 0x0004640000002400 */
[----:B--2---:R-:W-:-:S06]  /*7ee0*/  FMUL.FTZ R0, R45, UR6 ;  /* 0x000000062d007c20 */ /* 0x004fcc0008410000 */
[----:B------:R2:W1:Y:S02]  /*7ef0*/  MUFU.TANH R214, R0 ;  /* 0x0000000000d67308 */ /* 0x0004640000002400 */
[----:B--2---:R-:W-:-:S06]  /*7f00*/  FMUL.FTZ R0, R46, UR6 ;  /* 0x000000062e007c20 */ /* 0x004fcc0008410000 */
[----:B------:R2:W1:Y:S02]  /*7f10*/  MUFU.TANH R185, R0 ;  /* 0x0000000000b97308 */ /* 0x0004640000002400 */
[----:B--2---:R-:W-:Y:S02]  /*7f20*/  FMUL.FTZ R0, R47, UR6 ;  /* 0x000000062f007c20 */ /* 0x004fe40008410000 */
[----:B------:R-:W-:Y:S04]  /*7f30*/  HMMA.16816.F32.BF16 R44, R8, R42, R108 ;  /* 0x0000002a082c723c */ /* 0x000fe8000004186c */
[----:B------:R2:W1:Y:S02]  /*7f40*/  MUFU.TANH R184, R0 ;  /* 0x0000000000b87308 */ /* 0x0004640000002400 */
[----:B--2---:R-:W-:-:S06]  /*7f50*/  FMUL.FTZ R0, R48, UR6 ;  /* 0x0000000630007c20 */ /* 0x004fcc0008410000 */
[----:B------:R2:W2:Y:S01]  /*7f60*/  MUFU.TANH R187, R0 ;  /* 0x0000000000bb7308 */ /* 0x0004a20000002400 */
[----:B-1----:R-:W-:Y:S01]  /*7f70*/  HMMA.16816.F32.BF16 R56, R16, R36, R188 ;  /* 0x000000241038723c */ /* 0x002fe200000418bc */
[----:B--2---:R-:W-:-:S06]  /*7f80*/  FMUL.FTZ R0, R49, UR6 ;  /* 0x0000000631007c20 */ /* 0x004fcc0008410000 */
[----:B------:R1:W2:Y:S02]  /*7f90*/  MUFU.TANH R186, R0 ;  /* 0x0000000000ba7308 */ /* 0x0002a40000002400 */
[----:B-1----:R-:W-:-:S06]  /*7fa0*/  FMUL.FTZ R0, R50, UR6 ;  /* 0x0000000632007c20 */ /* 0x002fcc0008410000 */
[----:B------:R1:W1:Y:S02]  /*7fb0*/  MUFU.TANH R191, R0 ;  /* 0x0000000000bf7308 */ /* 0x0002640000002400 */
[----:B-1----:R-:W-:Y:S02]  /*7fc0*/  FMUL.FTZ R0, R51, UR6 ;  /* 0x0000000633007c20 */ /* 0x002fe40008410000 */
[----:B------:R-:W-:Y:S01]  /*7fd0*/  HMMA.16816.F32.BF16 R48, R4, R42, R180 ;  /* 0x0000002a0430723c */ /* 0x000fe200000418b4 */
[----:B------:R-:W1:Y:S03]  /*7fe0*/  LDSM.16.M88.4 R40, [R2+0x7c00] ;  /* 0x007c00000228783b */ /* 0x000e660000000200 */
[----:B------:R3:W1:Y:S02]  /*7ff0*/  MUFU.TANH R195, R0 ;  /* 0x0000000000c37308 */ /* 0x0006640000002400 */
[----:B---3--:R-:W-:-:S06]  /*8000*/  FMUL.FTZ R0, R44, UR6 ;  /* 0x000000062c007c20 */ /* 0x008fcc0008410000 */
[----:B------:R3:W1:Y:S01]  /*8010*/  MUFU.TANH R190, R0 ;  /* 0x0000000000be7308 */ /* 0x0006620000002400 */
[----:B------:R-:W-:Y:S01]  /*8020*/  HMMA.16816.F32.BF16 R60, R12, R36, R196 ;  /* 0x000000240c3c723c */ /* 0x000fe200000418c4 */
[----:B---3--:R-:W-:-:S06]  /*8030*/  FMUL.FTZ R0, R45, UR6 ;  /* 0x000000062d007c20 */ /* 0x008fcc0008410000 */
[----:B------:R3:W1:Y:S01]  /*8040*/  MUFU.TANH R192, R0 ;  /* 0x0000000000c07308 */ /* 0x0006620000002400 */
[----:B-----5:R-:W-:Y:S01]  /*8050*/  HMMA.16816.F32.BF16 R56, R8, R32, R56 ;  /* 0x000000200838723c */ /* 0x020fe20000041838 */
[----:B---3--:R-:W-:-:S06]  /*8060*/  FMUL.FTZ R0, R46, UR6 ;  /* 0x000000062e007c20 */ /* 0x008fcc0008410000 */
[----:B------:R3:W1:Y:S02]  /*8070*/  MUFU.TANH R109, R0 ;  /* 0x00000000006d7308 */ /* 0x0006640000002400 */
[----:B---3--:R-:W-:-:S06]  /*8080*/  FMUL.FTZ R0, R47, UR6 ;  /* 0x000000062f007c20 */ /* 0x008fcc0008410000 */
[----:B------:R3:W1:Y:S02]  /*8090*/  MUFU.TANH R108, R0 ;  /* 0x00000000006c7308 */ /* 0x0006640000002400 */
[----:B---3--:R-:W-:-:S06]  /*80a0*/  FMUL.FTZ R0, R48, UR6 ;  /* 0x0000000630007c20 */ /* 0x008fcc0008410000 */
[----:B------:R3:W1:Y:S01]  /*80b0*/  MUFU.TANH R178, R0 ;  /* 0x0000000000b27308 */ /* 0x0006620000002400 */
[----:B------:R-:W-:Y:S01]  /*80c0*/  HMMA.16816.F32.BF16 R64, R4, R32, R60 ;  /* 0x000000200440723c */ /* 0x000fe2000004183c */
[----:B---3--:R-:W-:-:S06]  /*80d0*/  FMUL.FTZ R0, R49, UR6 ;  /* 0x0000000631007c20 */ /* 0x008fcc0008410000 */
[----:B------:R3:W1:Y:S01]  /*80e0*/  MUFU.TANH R177, R0 ;  /* 0x0000000000b17308 */ /* 0x0006620000002400 */
[----:B------:R-:W-:Y:S01]  /*80f0*/  HMMA.16816.F32.BF16 R44, R16, R38, R204 ;  /* 0x00000026102c723c */ /* 0x000fe200000418cc */
[----:B---3--:R-:W-:-:S06]  /*8100*/  FMUL.FTZ R0, R50, UR6 ;  /* 0x0000000632007c20 */ /* 0x008fcc0008410000 */
[----:B------:R3:W1:Y:S02]  /*8110*/  MUFU.TANH R188, R0 ;  /* 0x0000000000bc7308 */ /* 0x0006640000002400 */
[----:B---3--:R-:W-:-:S06]  /*8120*/  FMUL.FTZ R0, R51, UR6 ;  /* 0x0000000633007c20 */ /* 0x008fcc0008410000 */
[----:B------:R3:W1:Y:S01]  /*8130*/  MUFU.TANH R189, R0 ;  /* 0x0000000000bd7308 */ /* 0x0006620000002400 */
[----:B------:R5:W-:Y:S01]  /*8140*/  STL [R1+0xc], R105 ;  /* 0x00000c6901007387 */ /* 0x000be20000100800 */
[----:B------:R-:W-:Y:S03]  /*8150*/  HMMA.16816.F32.BF16 R60, R12, R38, R200 ;  /* 0x000000260c3c723c */ /* 0x000fe600000418c8 */
[----:B------:R4:W2:Y:S01]  /*8160*/  LDSM.16.M88.4 R36, [R100+0x8c00] ;  /* 0x008c00006424783b */ /* 0x0008a20000000200 */
[----:B---3--:R-:W-:-:S04]  /*8170*/  FMUL.FTZ R0, R56, UR6 ;  /* 0x0000000638007c20 */ /* 0x008fc80008410000 */
[----:B------:R3:W1:Y:S01]  /*8180*/  MUFU.TANH R183, R0 ;  /* 0x0000000000b77308 */ /* 0x0006620000002400 */
[----:B------:R-:W-:Y:S01]  /*8190*/  HMMA.16816.F32.BF16 R236, R28, R52, R236 ;  /* 0x000000341cec723c */ /* 0x000fe200000418ec */
[----:B---3--:R-:W-:-:S06]  /*81a0*/  FMUL.FTZ R0, R57, UR6 ;  /* 0x0000000639007c20 */ /* 0x008fcc0008410000 */
[----:B------:R3:W1:Y:S01]  /*81b0*/  MUFU.TANH R196, R0 ;  /* 0x0000000000c47308 */ /* 0x0006620000002400 */
[----:B------:R-:W-:Y:S01]  /*81c0*/  HMMA.16816.F32.BF16 R28, R28, R54, R248 ;  /* 0x000000361c1c723c */ /* 0x000fe200000418f8 */
[----:B---3--:R-:W-:-:S06]  /*81d0*/  FMUL.FTZ R0, R58, UR6 ;  /* 0x000000063a007c20 */ /* 0x008fcc0008410000 */
[----:B-----5:R3:W1:Y:S01]  /*81e0*/  MUFU.TANH R105, R0 ;  /* 0x0000000000697308 */ /* 0x0206620000002400 */
[----:B------:R-:W-:Y:S01]  /*81f0*/  HMMA.16816.F32.BF16 R44, R8, R34, R44 ;  /* 0x00000022082c723c */ /* 0x000fe2000004182c */
[----:B---3--:R-:W-:-:S06]  /*8200*/  FMUL.FTZ R0, R59, UR6 ;  /* 0x000000063b007c20 */ /* 0x008fcc0008410000 */
[----:B----4-:R3:W4:Y:S01]  /*8210*/  MUFU.TANH R100, R0 ;  /* 0x0000000000647308 */ /* 0x0107220000002400 */
[----:B------:R-:W-:Y:S01]  /*8220*/  HMMA.16816.F32.BF16 R60, R4, R34, R60 ;  /* 0x00000022043c723c */ /* 0x000fe2000004183c */
[----:B------:R-:W5:Y:S01]  /*8230*/  LDSM.16.M88.4 R32, [R3+0x8c00] ;  /* 0x008c00000320783b */ /* 0x000f620000000200 */
[----:B------:R-:W-:-:S04]  /*8240*/  DEPBAR.LE SB0, 0x0 ;  /* 0x000080000000791a */ /* 0x000fc80000000000 */
[----:B---3--:R-:W-:-:S04]  /*8250*/  FMUL.FTZ R0, R64, UR6 ;  /* 0x0000000640007c20 */ /* 0x008fc80008410000 */
[----:B------:R3:W2:Y:S01]  /*8260*/  MUFU.TANH R107, R0 ;  /* 0x00000000006b7308 */ /* 0x0006a20000002400 */
[----:B-1----:R-:W-:Y:S01]  /*8270*/  HMMA.16816.F32.BF16 R48, R20, R40, R240 ;  /* 0x000000281430723c */ /* 0x002fe200000418f0 */
[----:B---3--:R-:W-:-:S06]  /*8280*/  FMUL.FTZ R0, R65, UR6 ;  /* 0x0000000641007c20 */ /* 0x008fcc0008410000 */
[----:B------:R1:W3:Y:S01]  /*8290*/  MUFU.TANH R106, R0 ;  /* 0x00000000006a7308 */ /* 0x0002e20000002400 */
[----:B------:R-:W-:Y:S08]  /*82a0*/  HMMA.16816.F32.BF16 R56, R24, R40, R236 ;  /* 0x000000281838723c */ /* 0x000ff000000418ec */
[----:B------:R-:W-:Y:S01]  /*82b0*/  HMMA.16816.F32.BF16 R20, R20, R42, R244 ;  /* 0x0000002a1414723c */ /* 0x000fe200000418f4 */
[----:B-1----:R-:W-:-:S04]  /*82c0*/  FMUL.FTZ R0, R66, UR6 ;  /* 0x0000000642007c20 */ /* 0x002fc80008410000 */
[----:B------:R1:W1:Y:S03]  /*82d0*/  MUFU.TANH R180, R0 ;  /* 0x0000000000b47308 */ /* 0x0002660000002400 */
[----:B------:R-:W-:Y:S01]  /*82e0*/  HMMA.16816.F32.BF16 R24, R24, R42, R28 ;  /* 0x0000002a1818723c */ /* 0x000fe2000004181c */
[----:B-1----:R-:W-:-:S04]  /*82f0*/  FMUL.FTZ R0, R67, UR6 ;  /* 0x0000000643007c20 */ /* 0x002fc80008410000 */
[----:B------:R1:W1:Y:S03]  /*8300*/  MUFU.TANH R179, R0 ;  /* 0x0000000000b37308 */ /* 0x0002660000002400 */
[----:B--2---:R-:W-:Y:S01]  /*8310*/  HMMA.16816.F32.BF16 R48, R16, R36, R48 ;  /* 0x000000241030723c */ /* 0x004fe20000041830 */
[----:B-1----:R-:W-:-:S04]  /*8320*/  FMUL.FTZ R0, R44, UR6 ;  /* 0x000000062c007c20 */ /* 0x002fc80008410000 */
[----:B------:R1:W2:Y:S03]  /*8330*/  MUFU.TANH R182, R0 ;  /* 0x0000000000b67308 */ /* 0x0002a60000002400 */
[----:B------:R-:W-:Y:S01]  /*8340*/  HMMA.16816.F32.BF16 R16, R16, R38, R20 ;  /* 0x000000261010723c */ /* 0x000fe20000041814 */
[----:B-1----:R-:W-:-:S04]  /*8350*/  FMUL.FTZ R0, R45, UR6 ;  /* 0x000000062d007c20 */ /* 0x002fc80008410000 */
[----:B------:R1:W1:Y:S02]  /*8360*/  MUFU.TANH R181, R0 ;  /* 0x0000000000b57308 */ /* 0x0002640000002400 */
[----:B-1----:R-:W-:-:S06]  /*8370*/  FMUL.FTZ R0, R46, UR6 ;  /* 0x000000062e007c20 */ /* 0x002fcc0008410000 */
[----:B------:R1:W1:Y:S02]  /*8380*/  MUFU.TANH R66, R0 ;  /* 0x0000000000427308 */ /* 0x0002640000002400 */
[----:B-1----:R-:W-:Y:S02]  /*8390*/  FMUL.FTZ R0, R47, UR6 ;  /* 0x000000062f007c20 */ /* 0x002fe40008410000 */
[C---:B------:R-:W-:Y:S08]  /*83a0*/  HMMA.16816.F32.BF16 R44, R12.reuse, R36, R56 ;  /* 0x000000240c2c723c */ /* 0x040ff00000041838 */
[----:B------:R-:W-:Y:S08]  /*83b0*/  HMMA.16816.F32.BF16 R12, R12, R38, R24 ;  /* 0x000000260c0c723c */ /* 0x000ff00000041818 */
[-C--:B-----5:R-:W-:Y:S08]  /*83c0*/  HMMA.16816.F32.BF16 R48, R8, R32.reuse, R48 ;  /* 0x000000200830723c */ /* 0x0a0ff00000041830 */
[----:B------:R-:W-:Y:S08]  /*83d0*/  HMMA.16816.F32.BF16 R20, R4, R32, R44 ;  /* 0x000000200414723c */ /* 0x000ff0000004182c */
[-C--:B------:R-:W-:Y:S08]  /*83e0*/  HMMA.16816.F32.BF16 R8, R8, R34.reuse, R16 ;  /* 0x000000220808723c */ /* 0x080ff00000041810 */
[----:B------:R-:W-:Y:S01]  /*83f0*/  HMMA.16816.F32.BF16 R4, R4, R34, R12 ;  /* 0x000000220404723c */ /* 0x000fe2000004180c */
[----:B------:R1:W1:Y:S01]  /*8400*/  MUFU.TANH R53, R0 ;  /* 0x0000000000357308 */ /* 0x0002620000002400 */
[----:B------:R-:W-:Y:S01]  /*8410*/  FMUL.FTZ R62, R62, UR6 ;  /* 0x000000063e3e7c20 */ /* 0x000fe20008410000 */
        /* <DEDUP_REMOVED lines=11> */
[----:B-1----:R-:W-:Y:S01]  /*84d0*/  FMUL.FTZ R0, R60, UR6 ;  /* 0x000000063c007c20 */ /* 0x002fe20008410000 */
[----:B------:R-:W-:Y:S01]  /*84e0*/  FMUL.FTZ R10, R10, UR6 ;  /* 0x000000060a0a7c20 */ /* 0x000fe20008410000 */
[----:B------:R-:W-:-:S03]  /*84f0*/  FMUL.FTZ R11, R11, UR6 ;  /* 0x000000060b0b7c20 */ /* 0x000fc60008410000 */
[----:B------:R-:W-:Y:S01]  /*8500*/  FMUL.FTZ R4, R4, UR6 ;  /* 0x0000000604047c20 */ /* 0x000fe20008410000 */
[----:B------:R1:W1:Y:S01]  /*8510*/  MUFU.TANH R36, R0 ;  /* 0x0000000000247308 */ /* 0x0002620000002400 */
[----:B------:R-:W-:Y:S01]  /*8520*/  FMUL.FTZ R5, R5, UR6 ;  /* 0x0000000605057c20 */ /* 0x000fe20008410000 */
[----:B------:R-:W-:Y:S01]  /*8530*/  FMUL.FTZ R6, R6, UR6 ;  /* 0x0000000606067c20 */ /* 0x000fe20008410000 */
[----:B------:R-:W-:Y:S01]  /*8540*/  FMUL.FTZ R7, R7, UR6 ;  /* 0x0000000607077c20 */ /* 0x000fe20008410000 */
[----:B------:R-:W-:-:S04]  /*8550*/  UIADD3 UR13, UPT, UPT, UR21, -0x2, URZ ;  /* 0xfffffffe150d7890 */ /* 0x000fc8000fffe0ff */
[----:B------:R2:W2:Y:S01]  /*8560*/  MUFU.TANH R111, R62 ;  /* 0x0000003e006f7308 */ /* 0x0004a20000002400 */
[----:B------:R-:W-:Y:S01]  /*8570*/  UISETP.GT.U32.AND UP1, UPT, UR13, UR18, UPT ;  /* 0x000000120d00728c */ /* 0x000fe2000bf24070 */
[----:B-1----:R-:W-:-:S06]  /*8580*/  FMUL.FTZ R0, R61, UR6 ;  /* 0x000000063d007c20 */ /* 0x002fcc0008410000 */
[----:B------:R1:W1:Y:S08]  /*8590*/  MUFU.TANH R67, R63 ;  /* 0x0000003f00437308 */ /* 0x0002700000002400 */
[----:B------:R1:W1:Y:S08]  /*85a0*/  MUFU.TANH R62, R23 ;  /* 0x00000017003e7308 */ /* 0x0002700000002400 */
[----:B------:R1:W1:Y:S08]  /*85b0*/  MUFU.TANH R52, R0 ;  /* 0x0000000000347308 */ /* 0x0002700000002400 */
[----:B------:R1:W1:Y:S08]  /*85c0*/  MUFU.TANH R176, R48 ;  /* 0x0000003000b07308 */ /* 0x0002700000002400 */
[----:B------:R1:W1:Y:S08]  /*85d0*/  MUFU.TANH R110, R49 ;  /* 0x00000031006e7308 */ /* 0x0002700000002400 */
[----:B------:R-:W1:Y:S08]  /*85e0*/  MUFU.TANH R45, R45 ;  /* 0x0000002d002d7308 */ /* 0x000e700000002400 */
[----:B------:R-:W1:Y:S08]  /*85f0*/  MUFU.TANH R47, R47 ;  /* 0x0000002f002f7308 */ /* 0x000e700000002400 */
[----:B------:R1:W1:Y:S08]  /*8600*/  MUFU.TANH R41, R20 ;  /* 0x0000001400297308 */ /* 0x0002700000002400 */
        /* <DEDUP_REMOVED lines=9> */
[----:B------:R1:W1:Y:S01]  /*86a0*/  MUFU.TANH R50, R7 ;  /* 0x0000000700327308 */ /* 0x0002620000002400 */
[----:B------:R-:W1:Y:S01]  /*86b0*/  LDCU.64 UR6, c[0x0][0x358] ;  /* 0x00006b00ff0677ac */ /* 0x000e620008000a00 */
[----:B------:R-:W-:Y:S06]  /*86c0*/  BAR.SYNC.DEFER_BLOCKING 0x0 ;  /* 0x0000000000007b1d */ /* 0x000fec0000010000 */
[----:B--234-:R-:W-:Y:S05]  /*86d0*/  BRA.U !UP1, `(.L_x_1176) ;  /* 0x0000000109fc7547 */ /* 0x01cfea000b800000 */
        /* <DEDUP_REMOVED lines=8> */
[----:B-1----:R-:W-:Y:S01]  /*8760*/  IMAD.U32 R8, RZ, RZ, UR12 ;  /* 0x0000000cff087e24 */ /* 0x002fe2000f8e00ff */
[----:B------:R-:W-:Y:S01]  /*8770*/  ULEA UR16, UP0, UR10, UR12, 0x5 ;  /* 0x0000000c0a107291 */ /* 0x000fe2000f8028ff */
[----:B------:R-:W-:Y:S01]  /*8780*/  IMAD.U32 R2, RZ, RZ, UR12 ;  /* 0x0000000cff027e24 */ /* 0x000fe2000f8e00ff */
[----:B------:R-:W-:Y:S01]  /*8790*/  MOV R6, UR12 ;  /* 0x0000000c00067c02 */ /* 0x000fe20008000f00 */
[----:B------:R-:W-:Y:S01]  /*87a0*/  IMAD.U32 R4, RZ, RZ, UR12 ;  /* 0x0000000cff047e24 */ /* 0x000fe2000f8e00ff */
[----:B------:R-:W-:Y:S01]  /*87b0*/  MOV R5, UR12 ;  /* 0x0000000c00057c02 */ /* 0x000fe20008000f00 */
[----:B------:R-:W-:Y:S01]  /*87c0*/  IMAD.U32 R0, RZ, RZ, UR15 ;  /* 0x0000000fff007e24 */ /* 0x000fe2000f8e00ff */
[----:B------:R-:W-:Y:S01]  /*87d0*/  MOV R11, UR16 ;  /* 0x00000010000b7c02 */ /* 0x000fe20008000f00 */
[----:B------:R-:W-:Y:S01]  /*87e0*/  IMAD.U32 R7, RZ, RZ, UR12 ;  /* 0x0000000cff077e24 */ /* 0x000fe2000f8e00ff */
[----:B------:R-:W-:Y:S01]  /*87f0*/  ULEA.HI.X UR12, UR10, UR15, UR11, 0x5, UP0 ;  /* 0x0000000f0a0c7291 */ /* 0x000fe200080f2c0b */
[----:B------:R-:W-:-:S05]  /*8800*/  IMAD.U32 R3, RZ, RZ, UR15 ;  /* 0x0000000fff037e24 */ /* 0x000fca000f8e00ff */
[----:B------:R-:W-:Y:S01]  /*8810*/  IMAD.U32 R10, RZ, RZ, UR12 ;  /* 0x0000000cff0a7e24 */ /* 0x000fe2000f8e00ff */
[-C--:B--2---:R-:W-:Y:S02]  /*8820*/  @!P4 LEA R8, P0, R8, R199.reuse, 0x1 ;  /* 0x000000c70808c211 */ /* 0x084fe400078008ff */
[----:B------:R-:W-:Y:S02]  /*8830*/  @!P3 LEA R6, P1, R6, R199, 0x1 ;  /* 0x000000c70606b211 */ /* 0x000fe400078208ff */
[----:B---3--:R-:W-:Y:S01]  /*8840*/  @!P4 LEA.HI.X R9, R2, R235, R0, 0x1, P0 ;  /* 0x000000eb0209c211 */ /* 0x008fe200000f0c00 */
[----:B------:R-:W-:Y:S01]  /*8850*/  IMAD.U32 R2, RZ, RZ, UR16 ;  /* 0x00000010ff027e24 */ /* 0x000fe2000f8e00ff */
[----:B------:R-:W-:Y:S02]  /*8860*/  @!P2 LEA R4, P0, R4, R199, 0x1 ;  /* 0x000000c70404a211 */ /* 0x000fe400078008ff */
        /* <DEDUP_REMOVED lines=35> */
.L_x_1178:
[----:B------:R2:W-:Y:S02]  /*8aa0*/  STS.128 [R226+0x8800], RZ ;  /* 0x008800ffe2007388 */ /* 0x0005e40000000c00 */
.L_x_1179:
[----:B------:R-:W-:Y:S05]  /*8ab0*/  BSYNC.RECONVERGENT B0 ;  /* 0x0000000000007941 */ /* 0x000fea0003800200 */
.L_x_1177:
[----:B------:R-:W0:Y:S02]  /*8ac0*/  LDGDEPBAR ;  /* 0x00000000000079af */ /* 0x000e240000000000 */
.L_x_1176:
[----:B-1----:R-:W4:Y:S04]  /*8ad0*/  LDL R5, [R1+0x30] ;  /* 0x0000300001057983 */ /* 0x002f280000100800 */
[----:B------:R-:W5:Y:S04]  /*8ae0*/  LDL.LU R4, [R1+0x28] ;  /* 0x0000280001047983 */ /* 0x000f680000300800 */
[----:B---3--:R-:W3:Y:S04]  /*8af0*/  LDL.LU R3, [R1+0x2c] ;  /* 0x00002c0001037983 */ /* 0x008ee80000300800 */
[----:B------:R-:W2:Y:S01]  /*8b00*/  LDL.LU R2, [R1+0x24] ;  /* 0x0000240001027983 */ /* 0x000ea20000300800 */
[----:B------:R-:W-:Y:S01]  /*8b10*/  IMAD.U32 R0, RZ, RZ, UR21 ;  /* 0x00000015ff007e24 */ /* 0x000fe2000f8e00ff */
[C---:B------:R-:W-:Y:S01]  /*8b20*/  IADD3 R16, PT, PT, R227.reuse, 0x8, RZ ;  /* 0x00000008e3107810 */ /* 0x040fe20007ffe0ff */
[C---:B------:R-:W-:Y:S01]  /*8b30*/  VIADD R17, R227.reuse, 0x40 ;  /* 0x00000040e3117836 */ /* 0x040fe20000000000 */
[----:B------:R-:W-:Y:S01]  /*8b40*/  IADD3 R249, PT, PT, R220, 0x9000, RZ ;  /* 0x00009000dcf97810 */ /* 0x000fe20007ffe0ff */
[----:B------:R-:W-:-:S04]  /*8b50*/  VIADD R18, R227, 0x48 ;  /* 0x00000048e3127836 */ /* 0x000fc80000000000 */
[----:B------:R-:W-:Y:S01]  /*8b60*/  STL [R1+0x50], R249 ;  /* 0x000050f901007387 */ /* 0x000fe20000100800 */
[----:B----4-:R-:W-:Y:S02]  /*8b70*/  IMAD R0, R0, 0x40, R5 ;  /* 0x0000004000007824 */ /* 0x010fe400078e0205 */
[----:B-----5:R-:W-:-:S03]  /*8b80*/  IMAD.MOV.U32 R197, RZ, RZ, R4 ;  /* 0x000000ffffc57224 */ /* 0x020fc600078e0004 */
[C---:B------:R-:W-:Y:S01]  /*8b90*/  IADD3 R11, PT, PT, R0.reuse, -0x70, RZ ;  /* 0xffffff90000b7810 */ /* 0x040fe20007ffe0ff */
[C---:B------:R-:W-:Y:S01]  /*8ba0*/  VIADD R14, R0.reuse, 0xffffff81 ;  /* 0xffffff81000e7836 */ /* 0x040fe20000000000 */
[C---:B------:R-:W-:Y:S01]  /*8bb0*/  IADD3 R5, PT, PT, R0.reuse, -0x58, RZ ;  /* 0xffffffa800057810 */ /* 0x040fe20007ffe0ff */
[----:B---3--:R-:W-:Y:S02]  /*8bc0*/  IMAD.MOV.U32 R247, RZ, RZ, R3 ;  /* 0x000000fffff77224 */ /* 0x008fe400078e0003 */
[C---:B------:R-:W-:Y:S02]  /*8bd0*/  VIADD R13, R0.reuse, 0xffffff88 ;  /* 0xffffff88000d7836 */ /* 0x040fe40000000000 */
[----:B--2---:R-:W-:Y:S02]  /*8be0*/  IMAD.MOV.U32 R238, RZ, RZ, R2 ;  /* 0x000000ffffee7224 */ /* 0x004fe400078e0002 */
[C---:B------:R-:W-:Y:S02]  /*8bf0*/  VIADD R2, R0.reuse, 0xffffff80 ;  /* 0xffffff8000027836 */ /* 0x040fe40000000000 */
[----:B------:R-:W-:-:S02]  /*8c00*/  VIADD R12, R0, 0xffffff89 ;  /* 0xffffff89000c7836 */ /* 0x000fc40000000000 */
[C---:B------:R-:W-:Y:S01]  /*8c10*/  VIADD R10, R0.reuse, 0xffffff91 ;  /* 0xffffff91000a7836 */ /* 0x040fe20000000000 */
[-C--:B------:R-:W-:Y:S01]  /*8c20*/  ISETP.GT.AND P0, PT, R227, R2.reuse, PT ;  /* 0x00000002e300720c */ /* 0x080fe20003f04270 */
[----:B------:R-:W-:Y:S01]  /*8c30*/  VIADD R9, R0, 0xffffff98 ;  /* 0xffffff9800097836 */ /* 0x000fe20000000000 */
[----:B------:R-:W-:Y:S01]  /*8c40*/  ISETP.GT.AND P1, PT, R16, R2, PT ;  /* 0x000000021000720c */ /* 0x000fe20003f24270 */
[C---:B------:R-:W-:Y:S01]  /*8c50*/  VIADD R8, R0.reuse, 0xffffff99 ;  /* 0xffffff9900087836 */ /* 0x040fe20000000000 */
[----:B------:R-:W-:Y:S01]  /*8c60*/  FSEL R4, R219, -INF , !P0 ;  /* 0xff800000db047808 */ /* 0x000fe20004000000 */
[----:B------:R-:W-:Y:S01]  /*8c70*/  VIADD R7, R0, 0xffffffa0 ;  /* 0xffffffa000077836 */ /* 0x000fe20000000000 */
[----:B------:R-:W-:Y:S01]  /*8c80*/  ISETP.GE.AND P0, PT, R2, R231, PT ;  /* 0x000000e70200720c */ /* 0x000fe20003f06270 */
[C---:B------:R-:W-:Y:S01]  /*8c90*/  VIADD R6, R0.reuse, 0xffffffa1 ;  /* 0xffffffa100067836 */ /* 0x040fe20000000000 */
[----:B------:R-:W-:Y:S01]  /*8ca0*/  FSEL R3, R213, -INF , !P1 ;  /* 0xff800000d5037808 */ /* 0x000fe20004800000 */
[----:B------:R-:W-:Y:S01]  /*8cb0*/  VIADD R15, R0, 0xffffffb8 ;  /* 0xffffffb8000f7836 */ /* 0x000fe20000000000 */
[----:B------:R-:W-:-:S02]  /*8cc0*/  ISETP.GE.AND P5, PT, R2, R230, PT ;  /* 0x000000e60200720c */ /* 0x000fc40003fa6270 */
[-C--:B------:R-:W-:Y:S02]  /*8cd0*/  ISETP.GT.AND P1, PT, R17, R2.reuse, PT ;  /* 0x000000021100720c */ /* 0x080fe40003f24270 */
[----:B------:R-:W-:Y:S01]  /*8ce0*/  FSEL R59, R3, -INF , !P0 ;  /* 0xff800000033b7808 */ /* 0x000fe20004000000 */
[----:B------:R-:W-:Y:S01]  /*8cf0*/  VIADD R3, R0, 0xffffffb0 ;  /* 0xffffffb000037836 */ /* 0x000fe20000000000 */
[----:B------:R-:W-:Y:S02]  /*8d00*/  ISETP.GT.AND P0, PT, R18, R2, PT ;  /* 0x000000021200720c */ /* 0x000fe40003f04270 */
[----:B------:R-:W-:Y:S01]  /*8d10*/  FSEL R55, R4, -INF , !P5 ;  /* 0xff80000004377808 */ /* 0x000fe20006800000 */
[----:B------:R-:W-:Y:S01]  /*8d20*/  VIADD R4, R0, 0xffffffa9 ;  /* 0xffffffa900047836 */ /* 0x000fe20000000000 */
[----:B------:R-:W-:Y:S02]  /*8d30*/  FSEL R20, R211, -INF , !P1 ;  /* 0xff800000d3147808 */ /* 0x000fe40004800000 */
[----:B------:R-:W-:-:S02]  /*8d40*/  ISETP.GE.AND P5, PT, R2, R228, PT ;  /* 0x000000e40200720c */ /* 0x000fc40003fa6270 */
[----:B------:R-:W-:Y:S01]  /*8d50*/  ISETP.GE.AND P1, PT, R2, R229, PT ;  /* 0x000000e50200720c */ /* 0x000fe20003f26270 */
[----:B------:R-:W-:Y:S01]  /*8d60*/  VIADD R2, R0, 0xffffffb1 ;  /* 0xffffffb100027836 */ /* 0x000fe20000000000 */
[----:B------:R-:W-:Y:S01]  /*8d70*/  FSEL R19, R210, -INF , !P0 ;  /* 0xff800000d2137808 */ /* 0x000fe20004000000 */
[----:B------:R-:W-:Y:S01]  /*8d80*/  VIADD R0, R0, 0xffffffb9 ;  /* 0xffffffb900007836 */ /* 0x000fe20000000000 */
[----:B------:R-:W-:Y:S02]  /*8d90*/  ISETP.GT.AND P0, PT, R227, R14, PT ;  /* 0x0000000ee300720c */ /* 0x000fe40003f04270 */
[----:B------:R-:W-:Y:S02]  /*8da0*/  FSEL R20, R20, -INF , !P5 ;  /* 0xff80000014147808 */ /* 0x000fe40006800000 */
[----:B------:R-:W-:Y:S02]  /*8db0*/  FSEL R26, R19, -INF , !P1 ;  /* 0xff800000131a7808 */ /* 0x000fe40004800000 */
[----:B------:R-:W-:-:S02]  /*8dc0*/  ISETP.GE.AND P5, PT, R14, R230, PT ;  /* 0x000000e60e00720c */ /* 0x000fc40003fa6270 */
[-C--:B------:R-:W-:Y:S02]  /*8dd0*/  ISETP.GT.AND P1, PT, R16, R14.reuse, PT ;  /* 0x0000000e1000720c */ /* 0x080fe40003f24270 */
[----:B------:R-:W-:Y:S02]  /*8de0*/  FSEL R21, R234, -INF , !P0 ;  /* 0xff800000ea157808 */ /* 0x000fe40004000000 */
[----:B------:R-:W-:Y:S02]  /*8df0*/  ISETP.GE.AND P0, PT, R14, R231, PT ;  /* 0x000000e70e00720c */ /* 0x000fe40003f06270 */
[----:B------:R-:W-:Y:S02]  /*8e00*/  FSEL R19, R225, -INF , !P1 ;  /* 0xff800000e1137808 */ /* 0x000fe40004800000 */
        /* <DEDUP_REMOVED lines=141> */
[----:B------:R-:W-:Y:S02]  /*96e0*/  ISETP.GT.AND P0, PT, R18, R7, PT ;  /* 0x000000071200720c */ /* 0x000fe40003f04270 */
[----:B------:R-:W-:Y:S02]  /*96f0*/  FSEL R203, R9, -INF , !P5 ;  /* 0xff80000009cb7808 */ /* 0x000fe40006800000 */
[C---:B------:R-:W-:Y:S02]  /*9700*/  ISETP.GE.AND P5, PT, R7.reuse, R229, PT ;  /* 0x000000e50700720c */ /* 0x040fe40003fa6270 */
[----:B------:R-:W-:Y:S02]  /*9710*/  FSEL R8, R180, -INF , !P0 ;  /* 0xff800000b4087808 */ /* 0x000fe40004000000 */
[----:B------:R-:W-:-:S02]  /*9720*/  ISETP.GE.AND P1, PT, R7, R228, PT ;  /* 0x000000e40700720c */ /* 0x000fc40003f26270 */
[----:B------:R-:W-:Y:S02]  /*9730*/  FSEL R219, R8, -INF , !P5 ;  /* 0xff80000008db7808 */ /* 0x000fe40006800000 */
[----:B------:R-:W-:Y:S02]  /*9740*/  FMNMX3.FTZ R8, R104, R20, R19, !PT ;  /* 0x0000001468087276 */ /* 0x000fe40007810013 */
[----:B------:R-:W-:Y:S02]  /*9750*/  ISETP.GT.AND P0, PT, R18, R6, PT ;  /* 0x000000061200720c */ /* 0x000fe40003f04270 */
[----:B------:R-:W-:Y:S02]  /*9760*/  FSEL R204, R34, -INF , !P1 ;  /* 0xff80000022cc7808 */ /* 0x000fe40004800000 */
[----:B------:R-:W-:Y:S02]  /*9770*/  FMNMX3.FTZ R8, R8, R16, R14, !PT ;  /* 0x0000001008087276 */ /* 0x000fe4000781000e */
[----:B------:R-:W-:-:S02]  /*9780*/  ISETP.GE.AND P1, PT, R6, R228, PT ;  /* 0x000000e40600720c */ /* 0x000fc40003f26270 */
[----:B------:R-:W-:Y:S02]  /*9790*/  ISETP.GE.AND P5, PT, R6, R229, PT ;  /* 0x000000e50600720c */ /* 0x000fe40003fa6270 */
[----:B------:R-:W-:Y:S02]  /*97a0*/  FSEL R9, R179, -INF , !P0 ;  /* 0xff800000b3097808 */ /* 0x000fe40004000000 */
[----:B------:R-:W-:Y:S02]  /*97b0*/  FMNMX3.FTZ R8, R8, R61, R29, !PT ;  /* 0x0000003d08087276 */ /* 0x000fe4000781001d */
[----:B------:R-:W-:Y:S02]  /*97c0*/  FSEL R205, R35, -INF , !P1 ;  /* 0xff80000023cd7808 */ /* 0x000fe40004800000 */
[----:B------:R-:W-:Y:S02]  /*97d0*/  ISETP.GE.AND P1, PT, R5, R228, PT ;  /* 0x000000e40500720c */ /* 0x000fe40003f26270 */
[----:B------:R-:W-:-:S02]  /*97e0*/  ISETP.GT.AND P0, PT, R18, R5, PT ;  /* 0x000000051200720c */ /* 0x000fc40003f04270 */
[----:B------:R-:W-:Y:S02]  /*97f0*/  FSEL R225, R9, -INF , !P5 ;  /* 0xff80000009e17808 */ /* 0x000fe40006800000 */
[----:B------:R-:W-:Y:S02]  /*9800*/  ISETP.GE.AND P5, PT, R4, R228, PT ;  /* 0x000000e40400720c */ /* 0x000fe40003fa6270 */
[----:B------:R-:W-:Y:S02]  /*9810*/  FMNMX3.FTZ R8, R8, R30, R28, !PT ;  /* 0x0000001e08087276 */ /* 0x000fe4000781001c */
[----:B------:R-:W-:Y:S02]  /*9820*/  FSEL R206, R36, -INF , !P1 ;  /* 0xff80000024ce7808 */ /* 0x000fe40004800000 */
[-C--:B------:R-:W-:Y:S02]  /*9830*/  ISETP.GE.AND P1, PT, R3, R228.reuse, PT ;  /* 0x000000e40300720c */ /* 0x080fe40003f26270 */
[----:B------:R-:W-:Y:S01]  /*9840*/  FSEL R9, R111, -INF , !P0 ;  /* 0xff8000006f097808 */ /* 0x000fe20004000000 */
[----:B------:R-:W-:Y:S01]  /*9850*/  IMAD.MOV.U32 R111, RZ, RZ, R247 ;  /* 0x000000ffff6f7224 */ /* 0x000fe200078e00f7 */
[----:B------:R-:W-:-:S02]  /*9860*/  ISETP.GE.AND P0, PT, R2, R228, PT ;  /* 0x000000e40200720c */ /* 0x000fc40003f06270 */
[----:B------:R-:W-:Y:S02]  /*9870*/  FSEL R212, R39, -INF , !P5 ;  /* 0xff80000027d47808 */ /* 0x000fe40006800000 */
[----:B------:R-:W-:Y:S02]  /*9880*/  FMNMX3.FTZ R8, R8, R204, R205, !PT ;  /* 0x000000cc08087276 */ /* 0x000fe400078100cd */
[----:B------:R-:W-:Y:S02]  /*9890*/  FSEL R216, R41, -INF , !P1 ;  /* 0xff80000029d87808 */ /* 0x000fe40004800000 */
[-C--:B------:R-:W-:Y:S02]  /*98a0*/  ISETP.GE.AND P5, PT, R15, R228.reuse, PT ;  /* 0x000000e40f00720c */ /* 0x080fe40003fa6270 */
[----:B------:R-:W-:Y:S02]  /*98b0*/  ISETP.GE.AND P1, PT, R0, R228, PT ;  /* 0x000000e40000720c */ /* 0x000fe40003f26270 */
[----:B------:R-:W-:-:S02]  /*98c0*/  FSEL R198, R38, -INF , !P0 ;  /* 0xff80000026c67808 */ /* 0x000fc40004000000 */
[----:B------:R-:W-:Y:S02]  /*98d0*/  FMNMX3.FTZ R8, R8, R206, R212, !PT ;  /* 0x000000ce08087276 */ /* 0x000fe400078100d4 */
[----:B------:R-:W-:Y:S02]  /*98e0*/  ISETP.GE.AND P0, PT, R5, R229, PT ;  /* 0x000000e50500720c */ /* 0x000fe40003f06270 */
[----:B------:R-:W-:Y:S02]  /*98f0*/  FSEL R246, R40, -INF , !P5 ;  /* 0xff80000028f67808 */ /* 0x000fe40006800000 */
[----:B------:R-:W-:Y:S02]  /*9900*/  FSEL R37, R37, -INF , !P1 ;  /* 0xff80000025257808 */ /* 0x000fe40004800000 */
[----:B------:R-:W-:Y:S02]  /*9910*/  FMNMX3.FTZ R8, R8, R216, R198, !PT ;  /* 0x000000d808087276 */ /* 0x000fe400078100c6 */
[----:B------:R-:W-:-:S02]  /*9920*/  ISETP.GT.AND P1, PT, R18, R4, PT ;  /* 0x000000041200720c */ /* 0x000fc40003f24270 */
[----:B------:R-:W-:Y:S02]  /*9930*/  FSEL R218, R9, -INF , !P0 ;  /* 0xff80000009da7808 */ /* 0x000fe40004000000 */
[----:B------:R-:W-:Y:S02]  /*9940*/  FMNMX3.FTZ R8, R8, R246, R37, !PT ;  /* 0x000000f608087276 */ /* 0x000fe40007810025 */
[----:B------:R-:W-:Y:S02]  /*9950*/  FMNMX3.FTZ R9, R101, R26, R22, !PT ;  /* 0x0000001a65097276 */ /* 0x000fe40007810016 */
[----:B------:R-:W-:Y:S01]  /*9960*/  ISETP.GE.AND P0, PT, R4, R229, PT ;  /* 0x000000e50400720c */ /* 0x000fe20003f06270 */
[----:B------:R-:W1:Y:S01]  /*9970*/  SHFL.BFLY PT, R12, R8, 0x2, 0x1f ;  /* 0x0c401f00080c7f89 */ /* 0x000e6200000e0000 */
[----:B------:R-:W-:Y:S01]  /*9980*/  FSEL R10, R67, -INF , !P1 ;  /* 0xff800000430a7808 */ /* 0x000fe20004800000 */
[----:B------:R-:W-:Y:S01]  /*9990*/  IMAD.MOV.U32 R67, RZ, RZ, R246 ;  /* 0x000000ffff437224 */ /* 0x000fe200078e00f6 */
[----:B------:R-:W-:-:S02]  /*99a0*/  FMNMX3.FTZ R9, R9, R17, R21, !PT ;  /* 0x0000001109097276 */ /* 0x000fc40007810015 */
[----:B------:R-:W-:Y:S02]  /*99b0*/  ISETP.GT.AND P5, PT, R18, R3, PT ;  /* 0x000000031200720c */ /* 0x000fe40003fa4270 */
[----:B------:R-:W-:Y:S02]  /*99c0*/  FSEL R234, R10, -INF , !P0 ;  /* 0xff8000000aea7808 */ /* 0x000fe40004000000 */
[----:B------:R-:W-:Y:S02]  /*99d0*/  ISETP.GT.AND P0, PT, R18, R2, PT ;  /* 0x000000021200720c */ /* 0x000fe40003f04270 */
[----:B------:R-:W-:Y:S02]  /*99e0*/  FMNMX3.FTZ R9, R9, R105, R100, !PT ;  /* 0x0000006909097276 */ /* 0x000fe40007810064 */
[----:B------:R-:W-:Y:S02]  /*99f0*/  FSEL R11, R63, -INF , !P5 ;  /* 0xff8000003f0b7808 */ /* 0x000fe40006800000 */
        /* <DEDUP_REMOVED lines=8> */
[----:B------:R-:W-:Y:S02]  /*9a80*/  ISETP.GE.AND P5, PT, R15, R229, PT ;  /* 0x000000e50f00720c */ /* 0x000fe40003fa6270 */
[----:B------:R-:W-:Y:S02]  /*9a90*/  FMNMX3.FTZ R9, R9, R219, R225, !PT ;  /* 0x000000db09097276 */ /* 0x000fe400078100e1 */
[----:B------:R-:W-:Y:S02]  /*9aa0*/  FSEL R11, R51, -INF , !P0 ;  /* 0xff800000330b7808 */ /* 0x000fe40004000000 */
[----:B------:R-:W-:Y:S02]  /*9ab0*/  ISETP.GE.AND P0, PT, R0, R229, PT ;  /* 0x000000e50000720c */ /* 0x000fe40003f06270 */
[----:B------:R-:W-:-:S02]  /*9ac0*/  FSEL R10, R50, -INF , !P1 ;  /* 0xff800000320a7808 */ /* 0x000fc40004800000 */
[----:B------:R-:W-:Y:S02]  /*9ad0*/  FMNMX3.FTZ R9, R9, R218, R234, !PT ;  /* 0x000000da09097276 */ /* 0x000fe400078100ea */
[----:B------:R-:W-:Y:S02]  /*9ae0*/  FSEL R39, R11, -INF , !P5 ;  /* 0xff8000000b277808 */ /* 0x000fe40006800000 */
[----:B------:R-:W-:Y:S02]  /*9af0*/  ISETP.GE.AND P1, PT, R7, R231, PT ;  /* 0x000000e70700720c */ /* 0x000fe40003f26270 */
[----:B------:R-:W-:Y:S02]  /*9b00*/  ISETP.GT.AND P5, PT, R227, R6, PT ;  /* 0x00000006e300720c */ /* 0x000fe40003fa4270 */
[----:B------:R-:W-:Y:S02]  /*9b10*/  FSEL R62, R10, -INF , !P0 ;  /* 0xff8000000a3e7808 */ /* 0x000fe40004000000 */
[----:B------:R-:W-:-:S02]  /*9b20*/  FMNMX3.FTZ R7, R9, R199, R243, !PT ;  /* 0x000000c709077276 */ /* 0x000fc400078100f3 */
[----:B------:R-:W-:Y:S02]  /*9b30*/  ISETP.GE.AND P0, PT, R6, R230, PT ;  /* 0x000000e60600720c */ /* 0x000fe40003f06270 */
[----:B------:R-:W-:Y:S02]  /*9b40*/  FSEL R9, R196, -INF , !P5 ;  /* 0xff800000c4097808 */ /* 0x000fe40006800000 */
[----:B------:R-:W-:Y:S02]  /*9b50*/  FSEL R239, R42, -INF , !P1 ;  /* 0xff8000002aef7808 */ /* 0x000fe40004800000 */
[----:B------:R-:W-:Y:S02]  /*9b60*/  ISETP.GE.AND P1, PT, R6, R231, PT ;  /* 0x000000e70600720c */ /* 0x000fe40003f26270 */
[----:B------:R-:W-:Y:S02]  /*9b70*/  ISETP.GT.AND P5, PT, R227, R5, PT ;  /* 0x00000005e300720c */ /* 0x000fe40003fa4270 */
[----:B-1----:R-:W-:-:S02]  /*9b80*/  FMNMX.FTZ R8, R8, R12, !PT ;  /* 0x0000000c08087209 */ /* 0x002fc40007810000 */
[----:B------:R-:W-:Y:S02]  /*9b90*/  FSEL R215, R9, -INF , !P0 ;  /* 0xff80000009d77808 */ /* 0x000fe40004000000 */
[----:B------:R-:W-:Y:S01]  /*9ba0*/  ISETP.GE.AND P0, PT, R5, R230, PT ;  /* 0x000000e60500720c */ /* 0x000fe20003f06270 */
[----:B------:R-:W1:Y:S01]  /*9bb0*/  SHFL.BFLY PT, R9, R8, 0x1, 0x1f ;  /* 0x0c201f0008097f89 */ /* 0x000e6200000e0000 */
[----:B------:R-:W-:Y:S02]  /*9bc0*/  FSEL R6, R182, -INF , !P5 ;  /* 0xff800000b6067808 */ /* 0x000fe40006800000 */
[----:B------:R-:W-:Y:S02]  /*9bd0*/  FSEL R240, R43, -INF , !P1 ;  /* 0xff8000002bf07808 */ /* 0x000fe40004800000 */
[----:B------:R-:W-:Y:S02]  /*9be0*/  ISETP.GT.AND P5, PT, R227, R4, PT ;  /* 0x00000004e300720c */ /* 0x000fe40003fa4270 */
[----:B------:R-:W-:-:S02]  /*9bf0*/  ISETP.GE.AND P1, PT, R5, R231, PT ;  /* 0x000000e70500720c */ /* 0x000fc40003f26270 */
[----:B------:R-:W-:Y:S02]  /*9c00*/  FMNMX3.FTZ R7, R7, R39, R62, !PT ;  /* 0x0000002707077276 */ /* 0x000fe4000781003e */
[----:B------:R-:W-:Y:S02]  /*9c10*/  FSEL R217, R6, -INF , !P0 ;  /* 0xff80000006d97808 */ /* 0x000fe40004000000 */
[----:B------:R-:W-:Y:S01]  /*9c20*/  ISETP.GE.AND P0, PT, R4, R230, PT ;  /* 0x000000e60400720c */ /* 0x000fe20003f06270 */
[----:B------:R-:W2:Y:S01]  /*9c30*/  SHFL.BFLY PT, R10, R7, 0x2, 0x1f ;  /* 0x0c401f00070a7f89 */ /* 0x000ea200000e0000 */
        /* <DEDUP_REMOVED lines=8> */
[----:B------:R-:W-:-:S02]  /*9cc0*/  ISETP.GT.AND P1, PT, R227, R2, PT ;  /* 0x00000002e300720c */ /* 0x000fc40003f24270 */
[----:B------:R-:W-:Y:S02]  /*9cd0*/  FSEL R248, R4, -INF , !P0 ;  /* 0xff80000004f87808 */ /* 0x000fe40004000000 */
[----:B------:R-:W-:Y:S02]  /*9ce0*/  ISETP.GE.AND P5, PT, R3, R231, PT ;  /* 0x000000e70300720c */ /* 0x000fe40003fa6270 */
[----:B------:R-:W-:Y:S02]  /*9cf0*/  ISETP.GE.AND P0, PT, R2, R230, PT ;  /* 0x000000e60200720c */ /* 0x000fe40003f06270 */
[----:B------:R-:W-:Y:S01]  /*9d00*/  FSEL R4, R110, -INF , !P1 ;  /* 0xff8000006e047808 */ /* 0x000fe20004800000 */
[----:B------:R-:W-:Y:S01]  /*9d10*/  IMAD.MOV.U32 R110, RZ, RZ, R243 ;  /* 0x000000ffff6e7224 */ /* 0x000fe200078e00f3 */
[----:B------:R-:W-:Y:S02]  /*9d20*/  FMNMX3.FTZ R3, R103, R55, R54, !PT ;  /* 0x0000003767037276 */ /* 0x000fe40007810036 */
[----:B------:R-:W-:-:S02]  /*9d30*/  FSEL R66, R4, -INF , !P0 ;  /* 0xff80000004427808 */ /* 0x000fc40004000000 */
[----:B------:R-:W-:Y:S02]  /*9d40*/  FMNMX3.FTZ R4, R3, R52, R53, !PT ;  /* 0x0000003403047276 */ /* 0x000fe40007810035 */
[----:B------:R-:W-:Y:S02]  /*9d50*/  FMNMX3.FTZ R3, R102, R59, R58, !PT ;  /* 0x0000003b66037276 */ /* 0x000fe4000781003a */
[----:B------:R-:W-:Y:S02]  /*9d60*/  FMNMX3.FTZ R4, R4, R60, R107, !PT ;  /* 0x0000003c04047276 */ /* 0x000fe4000781006b */
[----:B------:R-:W-:Y:S02]  /*9d70*/  ISETP.GT.AND P1, PT, R227, R15, PT ;  /* 0x0000000fe300720c */ /* 0x000fe40003f24270 */
[----:B------:R-:W-:Y:S02]  /*9d80*/  FSEL R36, R45, -INF , !P5 ;  /* 0xff8000002d247808 */ /* 0x000fe40006800000 */
[----:B------:R-:W-:-:S02]  /*9d90*/  ISETP.GE.AND P5, PT, R2, R231, PT ;  /* 0x000000e70200720c */ /* 0x000fc40003fa6270 */
[----:B------:R-:W-:Y:S02]  /*9da0*/  FMNMX3.FTZ R3, R3, R56, R57, !PT ;  /* 0x0000003803037276 */ /* 0x000fe40007810039 */
[----:B-1----:R-:W-:Y:S02]  /*9db0*/  FMNMX.FTZ R245, R8, R9, !PT ;  /* 0x0000000908f57209 */ /* 0x002fe40007810000 */
[----:B------:R-:W-:Y:S02]  /*9dc0*/  FMNMX3.FTZ R5, R4, R108, R109, !PT ;  /* 0x0000006c04057276 */ /* 0x000fe4000781006d */
[----:B------:R-:W-:Y:S02]  /*9dd0*/  ISETP.GE.AND P0, PT, R15, R230, PT ;  /* 0x000000e60f00720c */ /* 0x000fe40003f06270 */
[----:B------:R-:W-:Y:S02]  /*9de0*/  FSEL R6, R65, -INF , !P1 ;  /* 0xff80000041067808 */ /* 0x000fe40004800000 */
[----:B------:R-:W-:-:S02]  /*9df0*/  FSEL R38, R47, -INF , !P5 ;  /* 0xff8000002f267808 */ /* 0x000fc40006800000 */
[----:B------:R-:W-:Y:S01]  /*9e00*/  FMNMX3.FTZ R4, R3, R187, R186, !PT ;  /* 0x000000bb03047276 */ /* 0x000fe200078100ba */
[----:B------:R-:W-:Y:S01]  /*9e10*/  FMUL.FTZ R3, R245, UR4 ;  /* 0x00000004f5037c20 */ /* 0x000fe20008410000 */
[----:B------:R-:W-:Y:S01]  /*9e20*/  ISETP.GT.AND P5, PT, R227, R0, PT ;  /* 0x00000000e300720c */ /* 0x000fe20003fa4270 */
[----:B------:R-:W-:Y:S01]  /*9e30*/  LDSM.16.MT88.4 R44, [R220+0xb000] ;  /* 0x00b00000dc2c783b */ /* 0x000fe20000004200 */
[----:B------:R-:W-:Y:S02]  /*9e40*/  FMNMX3.FTZ R5, R5, R203, R215, !PT ;  /* 0x000000cb05057276 */ /* 0x000fe400078100d7 */
[----:B--2---:R-:W-:Y:S01]  /*9e50*/  FMNMX.FTZ R2, R7, R10, !PT ;  /* 0x0000000a07027209 */ /* 0x004fe20007810000 */
[----:B------:R-:W-:Y:S01]  /*9e60*/  VIADD R10, R220, 0x9020 ;  /* 0x00009020dc0a7836 */ /* 0x000fe20000000000 */
[----:B------:R-:W-:Y:S01]  /*9e70*/  FSEL R200, R6, -INF , !P0 ;  /* 0xff80000006c87808 */ /* 0x000fe20004000000 */
[----:B------:R-:W-:Y:S01]  /*9e80*/  @P6 VIADD R10, R249, 0xffffffe0 ;  /* 0xffffffe0f90a6836 */ /* 0x000fe20000000000 */
[----:B------:R-:W-:Y:S01]  /*9e90*/  FSETP.NEU.FTZ.AND P0, PT, R245, -INF , PT ;  /* 0xff800000f500780b */ /* 0x000fe20003f1d000 */
[----:B------:R-:W1:Y:S01]  /*9ea0*/  SHFL.BFLY PT, R7, R2, 0x1, 0x1f ;  /* 0x0c201f0002077f89 */ /* 0x000e6200000e0000 */
[----:B------:R-:W-:-:S02]  /*9eb0*/  FMNMX3.FTZ R4, R4, R185, R184, !PT ;  /* 0x000000b904047276 */ /* 0x000fc400078100b8 */
[----:B------:R-:W-:Y:S01]  /*9ec0*/  ISETP.GE.AND P1, PT, R0, R230, PT ;  /* 0x000000e60000720c */ /* 0x000fe20003f26270 */
[----:B------:R-:W-:Y:S01]  /*9ed0*/  LDSM.16.MT88.4 R32, [R10+0x2000] ;  /* 0x002000000a20783b */ /* 0x000fe20000004200 */
[----:B------:R-:W-:Y:S02]  /*9ee0*/  FSEL R6, R64, -INF , !P5 ;  /* 0xff80000040067808 */ /* 0x000fe40006800000 */
[----:B------:R-:W-:Y:S02]  /*9ef0*/  FMNMX3.FTZ R5, R5, R217, R237, !PT ;  /* 0x000000d905057276 */ /* 0x000fe400078100ed */
[----:B------:R-:W-:Y:S02]  /*9f00*/  FSEL R3, R3, RZ, P0 ;  /* 0x000000ff03037208 */ /* 0x000fe40000000000 */
[----:B------:R-:W-:Y:S02]  /*9f10*/  FMNMX3.FTZ R4, R4, R239, R240, !PT ;  /* 0x000000ef04047276 */ /* 0x000fe400078100f0 */
[----:B------:R-:W-:Y:S01]  /*9f20*/  FSEL R65, R6, -INF , !P1 ;  /* 0xff80000006417808 */ /* 0x000fe20004800000 */
[----:B------:R-:W-:Y:S01]  /*9f30*/  FFMA.FTZ R6, R20, UR4, -R3 ;  /* 0x0000000414067c23 */ /* 0x000fe20008010803 */
[----:B------:R-:W-:-:S02]  /*9f40*/  FMNMX3.FTZ R5, R5, R248, R66, !PT ;  /* 0x000000f805057276 */ /* 0x000fc40007810042 */
[----:B------:R-:W-:Y:S01]  /*9f50*/  ISETP.GE.AND P1, PT, R0, R231, PT ;  /* 0x000000e70000720c */ /* 0x000fe20003f26270 */
[----:B------:R2:W-:Y:S01]  /*9f60*/  MUFU.EX2 R63, R6 ;  /* 0x00000006003f7308 */ /* 0x0005e20000000800 */
[----:B------:R-:W-:Y:S02]  /*9f70*/  FMNMX3.FTZ R0, R4, R241, R242, !PT ;  /* 0x000000f104007276 */ /* 0x000fe400078100f2 */
[----:B------:R-:W-:Y:S02]  /*9f80*/  FMNMX3.FTZ R4, R5, R200, R65, !PT ;  /* 0x000000c805047276 */ /* 0x000fe40007810041 */
[----:B------:R-:W-:Y:S02]  /*9f90*/  ISETP.GE.AND P5, PT, R15, R231, PT ;  /* 0x000000e70f00720c */ /* 0x000fe40003fa6270 */
[----:B------:R-:W-:Y:S01]  /*9fa0*/  FMNMX3.FTZ R5, R0, R36, R38, !PT ;  /* 0x0000002400057276 */ /* 0x000fe20007810026 */
[----:B------:R-:W-:Y:S01]  /*9fb0*/  FFMA.FTZ R0, R19, UR4, -R3 ;  /* 0x0000000413007c23 */ /* 0x000fe20008010803 */
[----:B------:R-:W-:-:S02]  /*9fc0*/  FSEL R207, R49, -INF , !P5 ;  /* 0xff80000031cf7808 */ /* 0x000fc40006800000 */
[----:B------:R-:W-:Y:S01]  /*9fd0*/  FSEL R236, R48, -INF , !P1 ;  /* 0xff80000030ec7808 */ /* 0x000fe20004800000 */
[----:B------:R3:W-:Y:S01]  /*9fe0*/  MUFU.EX2 R201, R0 ;  /* 0x0000000000c97308 */ /* 0x0007e20000000800 */
[----:B-1----:R-:W-:Y:S01]  /*9ff0*/  FMNMX.FTZ R244, R2, R7, !PT ;  /* 0x0000000702f47209 */ /* 0x002fe20007810000 */
[----:B------:R-:W-:Y:S01]  /*a000*/  LDSM.16.MT88.4 R48, [R10+0x1000] ;  /* 0x001000000a30783b */ /* 0x000fe20000004200 */
[----:B------:R-:W-:Y:S02]  /*a010*/  MOV R64, R199 ;  /* 0x000000c700407202 */ /* 0x000fe40000000f00 */
[C---:B------:R-:W-:Y:S01]  /*a020*/  FSETP.NEU.FTZ.AND P1, PT, R244.reuse, -INF , PT ;  /* 0xff800000f400780b */ /* 0x040fe20003f3d000 */
[----:B--2---:R-:W1:Y:S01]  /*a030*/  SHFL.BFLY PT, R6, R4, 0x2, 0x1f ;  /* 0x0c401f0004067f89 */ /* 0x004e6200000e0000 */
[----:B------:R-:W-:-:S05]  /*a040*/  FMUL.FTZ R2, R244, UR4 ;  /* 0x00000004f4027c20 */ /* 0x000fca0008410000 */
[----:B------:R-:W-:Y:S02]  /*a050*/  FSEL R2, R2, RZ, P1 ;  /* 0x000000ff02027208 */ /* 0x000fe40000800000 */
[----:B---3--:R-:W-:Y:S01]  /*a060*/  FMNMX3.FTZ R0, R5, R207, R236, !PT ;  /* 0x000000cf05007276 */ /* 0x008fe200078100ec */
[----:B------:R-:W-:-:S04]  /*a070*/  FFMA.FTZ R5, R16, UR4, -R3 ;  /* 0x0000000410057c23 */ /* 0x000fc80008010803 */
[----:B------:R-:W2:Y:S01]  /*a080*/  SHFL.BFLY PT, R7, R0, 0x2, 0x1f ;  /* 0x0c401f0000077f89 */ /* 0x000ea200000e0000 */
[----:B------:R3:W-:Y:S01]  /*a090*/  MUFU.EX2 R214, R5 ;  /* 0x0000000500d67308 */ /* 0x0007e20000000800 */
[----:B-1----:R-:W-:Y:S02]  /*a0a0*/  FMNMX.FTZ R4, R4, R6, !PT ;  /* 0x0000000604047209 */ /* 0x002fe40007810000 */
[----:B------:R-:W-:-:S03]  /*a0b0*/  FSEL R6, R245, RZ, P0 ;  /* 0x000000fff5067208 */ /* 0x000fc60000000000 */
[----:B------:R-:W1:Y:S02]  /*a0c0*/  SHFL.BFLY PT, R8, R4, 0x1, 0x1f ;  /* 0x0c201f0004087f89 */ /* 0x000e6400000e0000 */
[----:B------:R-:W-:Y:S01]  /*a0d0*/  FADD.FTZ R6, R104, -R6 ;  /* 0x8000000668067221 */ /* 0x000fe20000010000 */
[----:B------:R-:W-:Y:S02]  /*a0e0*/  IMAD.MOV.U32 R104, RZ, RZ, R198 ;  /* 0x000000ffff687224 */ /* 0x000fe400078e00c6 */
[----:B---3--:R-:W-:Y:S01]  /*a0f0*/  FFMA.FTZ R5, R14, UR4, -R3 ;  /* 0x000000040e057c23 */ /* 0x008fe20008010803 */
[----:B------:R-:W-:-:S03]  /*a100*/  FMUL.FTZ R6, R6, UR4 ;  /* 0x0000000406067c20 */ /* 0x000fc60008410000 */
[----:B------:R3:W4:Y:S01]  /*a110*/  MUFU.EX2 R233, R5 ;  /* 0x0000000500e97308 */ /* 0x0007220000000800 */
[----:B--2---:R-:W-:-:S05]  /*a120*/  FMNMX.FTZ R0, R0, R7, !PT ;  /* 0x0000000700007209 */ /* 0x004fca0007810000 */
[----:B------:R-:W2:Y:S02]  /*a130*/  SHFL.BFLY PT, R7, R0, 0x1, 0x1f ;  /* 0x0c201f0000077f89 */ /* 0x000ea400000e0000 */
[----:B------:R4:W5:Y:S01]  /*a140*/  MUFU.EX2 R43, R6 ;  /* 0x00000006002b7308 */ /* 0x0009620000000800 */
[----:B-1----:R-:W-:Y:S01]  /*a150*/  FMNMX.FTZ R246, R4, R8, !PT ;  /* 0x0000000804f67209 */ /* 0x002fe20007810000 */
[--C-:B---3--:R-:W-:Y:S02]  /*a160*/  FFMA.FTZ R5, R26, UR4, -R2.reuse ;  /* 0x000000041a057c23 */ /* 0x108fe40008010802 */
[----:B------:R-:W-:Y:S02]  /*a170*/  LDSM.16.MT88.4 R24, [R220+0xa000] ;  /* 0x00a00000dc18783b */ /* 0x000fe40000004200 */
[----:B------:R-:W-:Y:S02]  /*a180*/  FMUL.FTZ R4, R246, UR4 ;  /* 0x00000004f6047c20 */ /* 0x000fe40008410000 */
[----:B------:R1:W-:Y:S01]  /*a190*/  MUFU.EX2 R235, R5 ;  /* 0x0000000500eb7308 */ /* 0x0003e20000000800 */
[----:B----4-:R-:W-:Y:S01]  /*a1a0*/  F2FP.BF16.F32.PACK_AB R6, R233, R214 ;  /* 0x000000d6e906723e */ /* 0x010fe200000010ff */
[-C--:B-----5:R-:W-:Y:S01]  /*a1b0*/  FMUL.FTZ R120, R120, R43.reuse ;  /* 0x0000002b78787220 */ /* 0x0a0fe20000410000 */
[-C--:B------:R-:W-:Y:S01]  /*a1c0*/  FMUL.FTZ R121, R121, R43.reuse ;  /* 0x0000002b79797220 */ /* 0x080fe20000410000 */
[-C--:B------:R-:W-:Y:S01]  /*a1d0*/  FMUL.FTZ R148, R148, R43.reuse ;  /* 0x0000002b94947220 */ /* 0x080fe20000410000 */
[-C--:B------:R-:W-:Y:S01]  /*a1e0*/  FMUL.FTZ R149, R149, R43.reuse ;  /* 0x0000002b95957220 */ /* 0x080fe20000410000 */
[----:B------:R-:W-:Y:S01]  /*a1f0*/  FMUL.FTZ R92, R92, R43 ;  /* 0x0000002b5c5c7220 */ /* 0x000fe20000410000 */
[----:B--2---:R-:W-:Y:S01]  /*a200*/  FMNMX.FTZ R250, R0, R7, !PT ;  /* 0x0000000700fa7209 */ /* 0x004fe20007810000 */
[-C--:B------:R-:W-:Y:S01]  /*a210*/  FMUL.FTZ R93, R93, R43.reuse ;  /* 0x0000002b5d5d7220 */ /* 0x080fe20000410000 */
[-C--:B------:R-:W-:Y:S01]  /*a220*/  FMUL.FTZ R116, R116, R43.reuse ;  /* 0x0000002b74747220 */ /* 0x080fe20000410000 */
[-C--:B------:R-:W-:Y:S01]  /*a230*/  FMUL.FTZ R117, R117, R43.reuse ;  /* 0x0000002b75757220 */ /* 0x080fe20000410000 */
[----:B------:R-:W-:Y:S01]  /*a240*/  FSETP.NEU.FTZ.AND P0, PT, R250, -INF , PT ;  /* 0xff800000fa00780b */ /* 0x000fe20003f1d000 */
[-C--:B------:R-:W-:Y:S01]  /*a250*/  FMUL.FTZ R152, R152, R43.reuse ;  /* 0x0000002b98987220 */ /* 0x080fe20000410000 */
[-C--:B------:R-:W-:Y:S01]  /*a260*/  FMUL.FTZ R153, R153, R43.reuse ;  /* 0x0000002b99997220 */ /* 0x080fe20000410000 */
[--C-:B-1----:R-:W-:Y:S01]  /*a270*/  FFMA.FTZ R5, R22, UR4, -R2.reuse ;  /* 0x0000000416057c23 */ /* 0x102fe20008010802 */
[-C--:B------:R-:W-:Y:S01]  /*a280*/  FMUL.FTZ R164, R164, R43.reuse ;  /* 0x0000002ba4a47220 */ /* 0x080fe20000410000 */
        /* <DEDUP_REMOVED lines=14> */
[----:B-1----:R-:W-:-:S02]  /*a370*/  FFMA.FTZ R5, R17, UR4, -R2 ;  /* 0x0000000411057c23 */ /* 0x002fc40008010802 */
[----:B------:R-:W1:Y:S02]  /*a380*/  LDSM.16.MT88.4 R16, [R220+0x9000] ;  /* 0x00900000dc10783b */ /* 0x000e640000004200 */
[----:B------:R2:W-:Y:S02]  /*a390*/  MUFU.EX2 R232, R5 ;  /* 0x0000000500e87308 */ /* 0x0005e40000000800 */
[----:B--2---:R-:W-:Y:S02]  /*a3a0*/  FFMA.FTZ R5, R21, UR4, -R2 ;  /* 0x0000000415057c23 */ /* 0x004fe40008010802 */
[----:B------:R-:W2:Y:S04]  /*a3b0*/  LDSM.16.MT88.4 R20, [R10] ;  /* 0x000000000a14783b */ /* 0x000ea80000004200 */
[----:B------:R3:W4:Y:S02]  /*a3c0*/  MUFU.EX2 R213, R5 ;  /* 0x0000000500d57308 */ /* 0x0007240000000800 */
[----:B---3--:R-:W-:-:S02]  /*a3d0*/  FSEL R5, R244, RZ, P1 ;  /* 0x000000fff4057208 */ /* 0x008fc40000800000 */
[----:B------:R-:W-:Y:S02]  /*a3e0*/  FSETP.NEU.FTZ.AND P1, PT, R246, -INF , PT ;  /* 0xff800000f600780b */ /* 0x000fe40003f3d000 */
[----:B----4-:R-:W-:Y:S01]  /*a3f0*/  F2FP.BF16.F32.PACK_AB R7, R213, R232 ;  /* 0x000000e8d507723e */ /* 0x010fe200000010ff */
[----:B------:R-:W-:Y:S01]  /*a400*/  FADD.FTZ R5, R101, -R5 ;  /* 0x8000000565057221 */ /* 0x000fe20000010000 */
[----:B------:R-:W-:Y:S01]  /*a410*/  FSEL R9, R4, RZ, P1 ;  /* 0x000000ff04097208 */ /* 0x000fe20000800000 */
[----:B------:R-:W-:Y:S01]  /*a420*/  IMAD.MOV.U32 R101, RZ, RZ, R197 ;  /* 0x000000ffff657224 */ /* 0x000fe200078e00c5 */
[----:B------:R-:W-:Y:S01]  /*a430*/  F2FP.BF16.F32.PACK_AB R4, R201, R63 ;  /* 0x0000003fc904723e */ /* 0x000fe200000010ff */
[----:B------:R-:W-:Y:S02]  /*a440*/  FMUL.FTZ R5, R5, UR4 ;  /* 0x0000000405057c20 */ /* 0x000fe40008410000 */
[--C-:B------:R-:W-:Y:S01]  /*a450*/  FFMA.FTZ R0, R55, UR4, -R9.reuse ;  /* 0x0000000437007c23 */ /* 0x100fe20008010809 */
[----:B------:R-:W-:Y:S01]  /*a460*/  FFMA.FTZ R8, R54, UR4, -R9 ;  /* 0x0000000436087c23 */ /* 0x000fe20008010809 */
[----:B------:R-:W-:-:S02]  /*a470*/  IMAD.MOV.U32 R55, RZ, RZ, R252 ;  /* 0x000000ffff377224 */ /* 0x000fc400078e00fc */
[----:B------:R-:W-:Y:S01]  /*a480*/  FFMA.FTZ R11, R52, UR4, -R9 ;  /* 0x00000004340b7c23 */ /* 0x000fe20008010809 */
[----:B------:R3:W-:Y:S01]  /*a490*/  MUFU.EX2 R54, R0 ;  /* 0x0000000000367308 */ /* 0x0007e20000000800 */
[----:B------:R-:W-:Y:S01]  /*a4a0*/  MOV R52, R104 ;  /* 0x0000006800347202 */ /* 0x000fe20000000f00 */
[----:B------:R-:W-:-:S06]  /*a4b0*/  IMAD.MOV.U32 R104, RZ, RZ, R64 ;  /* 0x000000ffff687224 */ /* 0x000fcc00078e0040 */
[----:B------:R4:W-:Y:S08]  /*a4c0*/  MUFU.EX2 R15, R8 ;  /* 0x00000008000f7308 */ /* 0x0009f00000000800 */
[----:B------:R5:W1:Y:S01]  /*a4d0*/  MUFU.EX2 R42, R5 ;  /* 0x00000005002a7308 */ /* 0x000a620000000800 */
[----:B---3--:R-:W-:-:S07]  /*a4e0*/  FMUL.FTZ R0, R250, UR4 ;  /* 0x00000004fa007c20 */ /* 0x008fce0008410000 */
[----:B------:R3:W-:Y:S01]  /*a4f0*/  MUFU.EX2 R14, R11 ;  /* 0x0000000b000e7308 */ /* 0x0007e20000000800 */
[----:B----4-:R-:W-:Y:S01]  /*a500*/  FSEL R8, R0, RZ, P0 ;  /* 0x000000ff00087208 */ /* 0x010fe20000000000 */
[----:B------:R-:W-:Y:S01]  /*a510*/  FFMA.FTZ R0, R53, UR4, -R9 ;  /* 0x0000000435007c23 */ /* 0x000fe20008010809 */
[----:B------:R-:W-:-:S03]  /*a520*/  IMAD.MOV.U32 R53, RZ, RZ, R36 ;  /* 0x000000ffff357224 */ /* 0x000fc600078e0024 */
[--C-:B------:R-:W-:Y:S02]  /*a530*/  FFMA.FTZ R12, R58, UR4, -R8.reuse ;  /* 0x000000043a0c7c23 */ /* 0x100fe40008010808 */
[----:B------:R4:W-:Y:S01]  /*a540*/  MUFU.EX2 R252, R0 ;  /* 0x0000000000fc7308 */ /* 0x0009e20000000800 */
[----:B-----5:R-:W-:Y:S01]  /*a550*/  F2FP.BF16.F32.PACK_AB R5, R202, R235 ;  /* 0x000000ebca05723e */ /* 0x020fe200000010ff */
[-C--:B-1----:R-:W-:Y:S01]  /*a560*/  FMUL.FTZ R122, R122, R42.reuse ;  /* 0x0000002a7a7a7220 */ /* 0x082fe20000410000 */
[-C--:B------:R-:W-:Y:S01]  /*a570*/  FMUL.FTZ R123, R123, R42.reuse ;  /* 0x0000002a7b7b7220 */ /* 0x080fe20000410000 */
[-C--:B------:R-:W-:Y:S01]  /*a580*/  FMUL.FTZ R150, R150, R42.reuse ;  /* 0x0000002a96967220 */ /* 0x080fe20000410000 */
[-C--:B------:R-:W-:Y:S01]  /*a590*/  FMUL.FTZ R151, R151, R42.reuse ;  /* 0x0000002a97977220 */ /* 0x080fe20000410000 */
[-C--:B------:R-:W-:Y:S01]  /*a5a0*/  FMUL.FTZ R94, R94, R42.reuse ;  /* 0x0000002a5e5e7220 */ /* 0x080fe20000410000 */
[-C--:B------:R-:W-:Y:S01]  /*a5b0*/  FMUL.FTZ R95, R95, R42.reuse ;  /* 0x0000002a5f5f7220 */ /* 0x080fe20000410000 */
[----:B------:R1:W-:Y:S01]  /*a5c0*/  MUFU.EX2 R249, R12 ;  /* 0x0000000c00f97308 */ /* 0x0003e20000000800 */
[----:B---3--:R-:W-:Y:S01]  /*a5d0*/  FFMA.FTZ R11, R59, UR4, -R8 ;  /* 0x000000043b0b7c23 */ /* 0x008fe20008010808 */
[-C--:B------:R-:W-:Y:S01]  /*a5e0*/  FMUL.FTZ R118, R118, R42.reuse ;  /* 0x0000002a76767220 */ /* 0x080fe20000410000 */
[-C--:B------:R-:W-:Y:S01]  /*a5f0*/  FMUL.FTZ R119, R119, R42.reuse ;  /* 0x0000002a77777220 */ /* 0x080fe20000410000 */
[-C--:B------:R-:W-:Y:S01]  /*a600*/  FMUL.FTZ R154, R154, R42.reuse ;  /* 0x0000002a9a9a7220 */ /* 0x080fe20000410000 */
[-C--:B------:R-:W-:Y:S01]  /*a610*/  FMUL.FTZ R155, R155, R42.reuse ;  /* 0x0000002a9b9b7220 */ /* 0x080fe20000410000 */
[-C--:B------:R-:W-:Y:S01]  /*a620*/  FMUL.FTZ R166, R166, R42.reuse ;  /* 0x0000002aa6a67220 */ /* 0x080fe20000410000 */
[-C--:B------:R-:W-:Y:S01]  /*a630*/  FMUL.FTZ R167, R167, R42.reuse ;  /* 0x0000002aa7a77220 */ /* 0x080fe20000410000 */
[----:B------:R3:W-:Y:S01]  /*a640*/  MUFU.EX2 R251, R11 ;  /* 0x0000000b00fb7308 */ /* 0x0007e20000000800 */
[----:B----4-:R-:W-:Y:S01]  /*a650*/  FSEL R0, R246, RZ, P1 ;  /* 0x000000fff6007208 */ /* 0x010fe20000800000 */
[-C--:B------:R-:W-:Y:S01]  /*a660*/  FMUL.FTZ R170, R170, R42.reuse ;  /* 0x0000002aaaaa7220 */ /* 0x080fe20000410000 */
[-C--:B------:R-:W-:Y:S01]  /*a670*/  FMUL.FTZ R171, R171, R42.reuse ;  /* 0x0000002aabab7220 */ /* 0x080fe20000410000 */
[-C--:B------:R-:W-:Y:S01]  /*a680*/  FMUL.FTZ R134, R134, R42.reuse ;  /* 0x0000002a86867220 */ /* 0x080fe20000410000 */
[C---:B------:R-:W-:Y:S01]  /*a690*/  HMMA.16816.F32.BF16 R196, R4.reuse, R18, R120 ;  /* 0x0000001204c4723c */ /* 0x040fe20000041878 */
[----:B------:R-:W-:Y:S01]  /*a6a0*/  FADD.FTZ R13, R103, -R0 ;  /* 0x80000000670d7221 */ /* 0x000fe20000010000 */
[----:B------:R-:W-:Y:S01]  /*a6b0*/  FSEL R0, R250, RZ, P0 ;  /* 0x000000fffa007208 */ /* 0x000fe20000000000 */
[-C--:B------:R-:W-:Y:S01]  /*a6c0*/  FMUL.FTZ R135, R135, R42.reuse ;  /* 0x0000002a87877220 */ /* 0x080fe20000410000 */
[----:B-1----:R-:W-:Y:S01]  /*a6d0*/  FFMA.FTZ R12, R57, UR4, -R8 ;  /* 0x00000004390c7c23 */ /* 0x002fe20008010808 */
[-C--:B------:R-:W-:Y:S01]  /*a6e0*/  FMUL.FTZ R138, R138, R42.reuse ;  /* 0x0000002a8a8a7220 */ /* 0x080fe20000410000 */
[-C--:B------:R-:W-:Y:S01]  /*a6f0*/  FMUL.FTZ R139, R139, R42.reuse ;  /* 0x0000002a8b8b7220 */ /* 0x080fe20000410000 */
[----:B------:R-:W-:Y:S01]  /*a700*/  FADD.FTZ R0, R102, -R0 ;  /* 0x8000000066007221 */ /* 0x000fe20000010000 */
[----:B------:R-:W-:Y:S01]  /*a710*/  MUFU.EX2 R243, R12 ;  /* 0x0000000c00f37308 */ /* 0x000fe20000000800 */
[-C--:B------:R-:W-:Y:S01]  /*a720*/  FMUL.FTZ R74, R74, R42.reuse ;  /* 0x0000002a4a4a7220 */ /* 0x080fe20000410000 */
[-C--:B------:R-:W-:Y:S01]  /*a730*/  FMUL.FTZ R75, R75, R42.reuse ;  /* 0x0000002a4b4b7220 */ /* 0x080fe20000410000 */
[----:B------:R-:W-:Y:S01]  /*a740*/  FMUL.FTZ R0, R0, UR4 ;  /* 0x0000000400007c20 */ /* 0x000fe20008410000 */
[----:B---3--:R-:W-:Y:S01]  /*a750*/  FFMA.FTZ R11, R56, UR4, -R8 ;  /* 0x00000004380b7c23 */ /* 0x008fe20008010808 */
[-C--:B------:R-:W-:Y:S01]  /*a760*/  FMUL.FTZ R78, R78, R42.reuse ;  /* 0x0000002a4e4e7220 */ /* 0x080fe20000410000 */
[-C--:B------:R-:W-:Y:S01]  /*a770*/  FMUL.FTZ R79, R79, R42.reuse ;  /* 0x0000002a4f4f7220 */ /* 0x080fe20000410000 */
[-C--:B------:R-:W-:Y:S01]  /*a780*/  FMUL.FTZ R90, R90, R42.reuse ;  /* 0x0000002a5a5a7220 */ /* 0x080fe20000410000 */
[----:B------:R1:W-:Y:S01]  /*a790*/  MUFU.EX2 R247, R11 ;  /* 0x0000000b00f77308 */ /* 0x0003e20000000800 */
[----:B------:R-:W-:Y:S01]  /*a7a0*/  FMUL.FTZ R91, R91, R42 ;  /* 0x0000002a5b5b7220 */ /* 0x000fe20000410000 */
[C---:B------:R-:W-:Y:S06]  /*a7b0*/  HMMA.16816.F32.BF16 R120, R4.reuse, R24, R148 ;  /* 0x000000180478723c */ /* 0x040fec0000041894 */
[----:B------:R-:W3:Y:S02]  /*a7c0*/  MUFU.EX2 R40, R0 ;  /* 0x0000000000287308 */ /* 0x000ee40000000800 */
[----:B------:R-:W-:Y:S01]  /*a7d0*/  HMMA.16816.F32.BF16 R148, R4, R34, R92 ;  /* 0x000000220494723c */ /* 0x000fe2000004185c */
[----:B------:R-:W-:-:S02]  /*a7e0*/  IMAD.MOV.U32 R95, RZ, RZ, R54 ;  /* 0x000000ffff5f7224 */ /* 0x000fc400078e0036 */
[----:B------:R-:W-:Y:S02]  /*a7f0*/  IMAD.MOV.U32 R54, RZ, RZ, R101 ;  /* 0x000000ffff367224 */ /* 0x000fe400078e0065 */
[----:B------:R-:W-:Y:S02]  /*a800*/  IMAD.MOV.U32 R101, RZ, RZ, R67 ;  /* 0x000000ffff657224 */ /* 0x000fe400078e0043 */
[----:B-1----:R-:W-:Y:S01]  /*a810*/  FMUL.FTZ R11, R13, UR4 ;  /* 0x000000040d0b7c20 */ /* 0x002fe20008410000 */
[----:B------:R-:W-:Y:S01]  /*a820*/  HMMA.16816.F32.BF16 R208, R4, R16, R116 ;  /* 0x0000001004d0723c */ /* 0x000fe20000041874 */
[----:B------:R-:W-:Y:S02]  /*a830*/  IMAD.MOV.U32 R94, RZ, RZ, R52 ;  /* 0x000000ffff5e7224 */ /* 0x000fe400078e0034 */
[----:B------:R-:W1:Y:S01]  /*a840*/  MUFU.EX2 R41, R11 ;  /* 0x0000000b00297308 */ /* 0x000e620000000800 */
[----:B------:R-:W-:Y:S02]  /*a850*/  IMAD.MOV.U32 R93, RZ, RZ, R54 ;  /* 0x000000ffff5d7224 */ /* 0x000fe400078e0036 */
[----:B------:R-:W-:-:S02]  /*a860*/  IMAD.MOV.U32 R92, RZ, RZ, R55 ;  /* 0x000000ffff5c7224 */ /* 0x000fc400078e0037 */
[-C--:B---3--:R-:W-:Y:S01]  /*a870*/  FMUL.FTZ R142, R142, R40.reuse ;  /* 0x000000288e8e7220 */ /* 0x088fe20000410000 */
[C---:B------:R-:W-:Y:S01]  /*a880*/  HMMA.16816.F32.BF16 R116, R4.reuse, R26, R152 ;  /* 0x0000001a0474723c */ /* 0x040fe20000041898 */
[-C--:B------:R-:W-:Y:S01]  /*a890*/  FMUL.FTZ R143, R143, R40.reuse ;  /* 0x000000288f8f7220 */ /* 0x080fe20000410000 */
[-C--:B------:R-:W-:Y:S01]  /*a8a0*/  FMUL.FTZ R126, R126, R40.reuse ;  /* 0x000000287e7e7220 */ /* 0x080fe20000410000 */
[-C--:B------:R-:W-:Y:S01]  /*a8b0*/  FMUL.FTZ R127, R127, R40.reuse ;  /* 0x000000287f7f7220 */ /* 0x080fe20000410000 */
[----:B------:R-:W-:Y:S01]  /*a8c0*/  FFMA.FTZ R0, R60, UR4, -R9 ;  /* 0x000000043c007c23 */ /* 0x000fe20008010809 */
[-C--:B------:R-:W-:Y:S01]  /*a8d0*/  FMUL.FTZ R114, R114, R40.reuse ;  /* 0x0000002872727220 */ /* 0x080fe20000410000 */
[-C--:B------:R-:W-:Y:S01]  /*a8e0*/  FMUL.FTZ R115, R115, R40.reuse ;  /* 0x0000002873737220 */ /* 0x080fe20000410000 */
[-C--:B------:R-:W-:Y:S01]  /*a8f0*/  FMUL.FTZ R130, R130, R40.reuse ;  /* 0x0000002882827220 */ /* 0x080fe20000410000 */
[C---:B------:R-:W-:Y:S01]  /*a900*/  HMMA.16816.F32.BF16 R180, R4.reuse, R48, R164 ;  /* 0x0000003004b4723c */ /* 0x040fe200000418a4 */
[-C--:B------:R-:W-:Y:S01]  /*a910*/  FMUL.FTZ R131, R131, R40.reuse ;  /* 0x0000002883837220 */ /* 0x080fe20000410000 */
[-C--:B------:R-:W-:Y:S01]  /*a920*/  FMUL.FTZ R146, R146, R40.reuse ;  /* 0x0000002892927220 */ /* 0x080fe20000410000 */
[----:B------:R-:W-:Y:S01]  /*a930*/  FMUL.FTZ R147, R147, R40 ;  /* 0x0000002893937220 */ /* 0x000fe20000410000 */
[-C--:B-1----:R-:W-:Y:S01]  /*a940*/  FMUL.FTZ R140, R140, R41.reuse ;  /* 0x000000298c8c7220 */ /* 0x082fe20000410000 */
[-C--:B------:R-:W-:Y:S01]  /*a950*/  FMUL.FTZ R141, R141, R41.reuse ;  /* 0x000000298d8d7220 */ /* 0x080fe20000410000 */
[-C--:B------:R-:W-:Y:S01]  /*a960*/  FMUL.FTZ R124, R124, R41.reuse ;  /* 0x000000297c7c7220 */ /* 0x080fe20000410000 */
[-C--:B------:R-:W-:Y:S01]  /*a970*/  FMUL.FTZ R125, R125, R41.reuse ;  /* 0x000000297d7d7220 */ /* 0x080fe20000410000 */
[C---:B------:R-:W-:Y:S01]  /*a980*/  HMMA.16816.F32.BF16 R176, R4.reuse, R50, R168 ;  /* 0x0000003204b0723c */ /* 0x040fe200000418a8 */
[-C--:B------:R-:W-:Y:S01]  /*a990*/  FMUL.FTZ R112, R112, R41.reuse ;  /* 0x0000002970707220 */ /* 0x080fe20000410000 */
[-C--:B------:R-:W-:Y:S01]  /*a9a0*/  FMUL.FTZ R113, R113, R41.reuse ;  /* 0x0000002971717220 */ /* 0x080fe20000410000 */
[----:B------:R-:W-:Y:S01]  /*a9b0*/  FFMA.FTZ R11, R29, UR4, -R3 ;  /* 0x000000041d0b7c23 */ /* 0x000fe20008010803 */
[-C--:B------:R-:W-:Y:S01]  /*a9c0*/  FMUL.FTZ R128, R128, R41.reuse ;  /* 0x0000002980807220 */ /* 0x080fe20000410000 */
[-C--:B------:R-:W-:Y:S01]  /*a9d0*/  FMUL.FTZ R129, R129, R41.reuse ;  /* 0x0000002981817220 */ /* 0x080fe20000410000 */
[-C--:B------:R-:W-:Y:S01]  /*a9e0*/  FMUL.FTZ R144, R144, R41.reuse ;  /* 0x0000002990907220 */ /* 0x080fe20000410000 */
[----:B------:R-:W-:Y:S01]  /*a9f0*/  FMUL.FTZ R145, R145, R41 ;  /* 0x0000002991917220 */ /* 0x000fe20000410000 */
[----:B--2---:R-:W-:Y:S01]  /*aa00*/  HMMA.16816.F32.BF16 R192, R4, R20, R132 ;  /* 0x0000001404c0723c */ /* 0x004fe20000041884 */
[----:B------:R-:W-:Y:S01]  /*aa10*/  IMAD.MOV.U32 R134, RZ, RZ, R110 ;  /* 0x000000ffff867224 */ /* 0x000fe200078e006e */
[----:B------:R-:W-:Y:S01]  /*aa20*/  MOV R133, R38 ;  /* 0x0000002600857202 */ /* 0x000fe20000000f00 */
[----:B------:R-:W-:-:S02]  /*aa30*/  IMAD.MOV.U32 R110, RZ, RZ, R37 ;  /* 0x000000ffff6e7224 */ /* 0x000fc400078e0025 */
[-C--:B------:R-:W-:Y:S01]  /*aa40*/  FMUL.FTZ R156, R156, R41.reuse ;  /* 0x000000299c9c7220 */ /* 0x080fe20000410000 */
[----:B------:R-:W-:Y:S02]  /*aa50*/  IMAD.MOV.U32 R132, RZ, RZ, R39 ;  /* 0x000000ffff847224 */ /* 0x000fe400078e0027 */
[-C--:B------:R-:W-:Y:S01]  /*aa60*/  FMUL.FTZ R157, R157, R41.reuse ;  /* 0x000000299d9d7220 */ /* 0x080fe20000410000 */
[-C--:B------:R-:W-:Y:S01]  /*aa70*/  FMUL.FTZ R158, R158, R40.reuse ;  /* 0x000000289e9e7220 */ /* 0x080fe20000410000 */
[----:B------:R-:W-:Y:S01]  /*aa80*/  HMMA.16816.F32.BF16 R188, R4, R22, R136 ;  /* 0x0000001604bc723c */ /* 0x000fe20000041888 */
[----:B------:R-:W-:Y:S01]  /*aa90*/  FMUL.FTZ R159, R159, R40 ;  /* 0x000000289f9f7220 */ /* 0x000fe20000410000 */
[----:B------:R-:W-:Y:S02]  /*aaa0*/  IMAD.MOV.U32 R135, RZ, RZ, R65 ;  /* 0x000000ffff877224 */ /* 0x000fe400078e0041 */
[----:B------:R-:W-:Y:S01]  /*aab0*/  FMUL.FTZ R160, R160, R41 ;  /* 0x00000029a0a07220 */ /* 0x000fe20000410000 */
[----:B------:R-:W-:-:S02]  /*aac0*/  IMAD.MOV.U32 R139, RZ, RZ, R66 ;  /* 0x000000ffff8b7224 */ /* 0x000fc400078e0042 */
        /* <DEDUP_REMOVED lines=21> */
[-C--:B------:R-:W-:Y:S01]  /*ac20*/  FMUL.FTZ R86, R86, R40.reuse ;  /* 0x0000002856567220 */ /* 0x080fe20000410000 */
[----:B------:R-:W-:Y:S01]  /*ac30*/  F2FP.BF16.F32.PACK_AB R5, R249, R251 ;  /* 0x000000fbf905723e */ /* 0x000fe200000010ff */
[----:B------:R-:W-:Y:S01]  /*ac40*/  FMUL.FTZ R87, R87, R40 ;  /* 0x0000002857577220 */ /* 0x000fe20000410000 */
[----:B------:R-:W-:Y:S01]  /*ac50*/  F2FP.BF16.F32.PACK_AB R6, R252, R14 ;  /* 0x0000000efc06723e */ /* 0x000fe200000010ff */
[----:B------:R-:W-:Y:S01]  /*ac60*/  FMUL.FTZ R96, R96, R41 ;  /* 0x0000002960607220 */ /* 0x000fe20000410000 */
[----:B------:R-:W-:Y:S01]  /*ac70*/  F2FP.BF16.F32.PACK_AB R7, R243, R247 ;  /* 0x000000f7f307723e */ /* 0x000fe200000010ff */
[----:B------:R-:W-:Y:S01]  /*ac80*/  FMUL.FTZ R97, R97, R41 ;  /* 0x0000002961617220 */ /* 0x000fe20000410000 */
[-C--:B------:R-:W-:Y:S01]  /*ac90*/  FMUL.FTZ R98, R98, R40.reuse ;  /* 0x0000002862627220 */ /* 0x080fe20000410000 */
[----:B------:R-:W-:Y:S01]  /*aca0*/  FMUL.FTZ R99, R99, R40 ;  /* 0x0000002863637220 */ /* 0x000fe20000410000 */
[----:B------:R-:W-:Y:S01]  /*acb0*/  IMAD.MOV.U32 R103, RZ, RZ, R134 ;  /* 0x000000ffff677224 */ /* 0x000fe200078e0086 */
[----:B------:R-:W-:Y:S01]  /*acc0*/  MOV R102, R135 ;  /* 0x0000008700667202 */ /* 0x000fe20000000f00 */
[----:B------:R-:W-:Y:S01]  /*acd0*/  IMAD.MOV.U32 R134, RZ, RZ, R200 ;  /* 0x000000ffff867224 */ /* 0x000fe200078e00c8 */
[----:B------:R-:W-:Y:S01]  /*ace0*/  HMMA.16816.F32.BF16 R72, R4, R22, R140 ;  /* 0x000000160448723c */ /* 0x000fe2000004188c */
[----:B------:R-:W-:-:S02]  /*acf0*/  IMAD.MOV.U32 R142, RZ, RZ, R238 ;  /* 0x000000ffff8e7224 */ /* 0x000fc400078e00ee */
[----:B------:R1:W-:Y:S01]  /*ad00*/  MUFU.EX2 R238, R0 ;  /* 0x0000000000ee7308 */ /* 0x0003e20000000800 */
[----:B------:R-:W-:Y:S02]  /*ad10*/  IMAD.MOV.U32 R141, RZ, RZ, R202 ;  /* 0x000000ffff8d7224 */ /* 0x000fe400078e00ca */
[----:B------:R-:W-:Y:S02]  /*ad20*/  IMAD.MOV.U32 R143, RZ, RZ, R63 ;  /* 0x000000ffff8f7224 */ /* 0x000fe400078e003f */
[----:B------:R-:W-:Y:S01]  /*ad30*/  HMMA.16816.F32.BF16 R36, R4, R18, R124 ;  /* 0x000000120424723c */ /* 0x000fe2000004187c */
[----:B------:R-:W-:Y:S01]  /*ad40*/  IMAD.MOV.U32 R126, RZ, RZ, R233 ;  /* 0x000000ffff7e7224 */ /* 0x000fe200078e00e9 */
[----:B------:R-:W-:Y:S01]  /*ad50*/  MOV R127, R232 ;  /* 0x000000e8007f7202 */ /* 0x000fe20000000f00 */
[----:B------:R-:W-:Y:S02]  /*ad60*/  IMAD.MOV.U32 R124, RZ, RZ, R236 ;  /* 0x000000ffff7c7224 */ /* 0x000fe400078e00ec */
[----:B------:R2:W-:Y:S01]  /*ad70*/  MUFU.EX2 R236, R11 ;  /* 0x0000000b00ec7308 */ /* 0x0005e20000000800 */
[----:B------:R-:W-:-:S02]  /*ad80*/  IMAD.MOV.U32 R125, RZ, RZ, R213 ;  /* 0x000000ffff7d7224 */ /* 0x000fc400078e00d5 */
[C---:B------:R-:W-:Y:S01]  /*ad90*/  HMMA.16816.F32.BF16 R88, R4.reuse, R16, R112 ;  /* 0x000000100458723c */ /* 0x040fe20000041870 */
[----:B------:R-:W-:Y:S01]  /*ada0*/  IMAD.MOV.U32 R113, RZ, RZ, R214 ;  /* 0x000000ffff717224 */ /* 0x000fe200078e00d6 */
[----:B------:R-:W-:Y:S01]  /*adb0*/  LDSM.16.MT88.4 R16, [R220+0xb400] ;  /* 0x00b40000dc10783b */ /* 0x000fe20000004200 */
[----:B------:R-:W-:Y:S02]  /*adc0*/  IMAD.MOV.U32 R112, RZ, RZ, R216 ;  /* 0x000000ffff707224 */ /* 0x000fe400078e00d8 */
[----:B-1----:R-:W-:Y:S01]  /*add0*/  FFMA.FTZ R0, R61, UR4, -R3 ;  /* 0x000000043d007c23 */ /* 0x002fe20008010803 */
[----:B------:R-:W-:Y:S02]  /*ade0*/  IMAD.MOV.U32 R135, RZ, RZ, R201 ;  /* 0x000000ffff877224 */ /* 0x000fe400078e00c9 */
[----:B------:R-:W-:Y:S01]  /*adf0*/  IMAD.MOV.U32 R114, RZ, RZ, R133 ;  /* 0x000000ffff727224 */ /* 0x000fe200078e0085 */
[----:B------:R1:W3:Y:S01]  /*ae00*/  MUFU.EX2 R233, R0 ;  /* 0x0000000000e97308 */ /* 0x0002e20000000800 */
[C---:B------:R-:W-:Y:S01]  /*ae10*/  HMMA.16816.F32.BF16 R76, R4.reuse, R20, R128 ;  /* 0x00000014044c723c */ /* 0x040fe20000041880 */
[----:B------:R-:W-:Y:S01]  /*ae20*/  IMAD.MOV.U32 R131, RZ, RZ, R235 ;  /* 0x000000ffff837224 */ /* 0x000fe200078e00eb */
[----:B------:R-:W-:Y:S01]  /*ae30*/  MOV R129, R207 ;  /* 0x000000cf00817202 */ /* 0x000fe20000000f00 */
[----:B------:R-:W-:Y:S01]  /*ae40*/  IMAD.MOV.U32 R130, RZ, RZ, R15 ;  /* 0x000000ffff827224 */ /* 0x000fe200078e000f */
[----:B------:R-:W-:Y:S01]  /*ae50*/  MOV R115, R135 ;  /* 0x0000008700737202 */ /* 0x000fe20000000f00 */
[--C-:B--2---:R-:W-:Y:S01]  /*ae60*/  FFMA.FTZ R11, R28, UR4, -R3.reuse ;  /* 0x000000041c0b7c23 */ /* 0x104fe20008010803 */
[----:B------:R-:W-:Y:S01]  /*ae70*/  IMAD.MOV.U32 R128, RZ, RZ, R14 ;  /* 0x000000ffff807224 */ /* 0x000fe200078e000e */
[----:B------:R-:W-:Y:S01]  /*ae80*/  LDSM.16.MT88.4 R20, [R220+0xa400] ;  /* 0x00a40000dc14783b */ /* 0x000fe20000004200 */
[----:B------:R-:W-:Y:S01]  /*ae90*/  HMMA.16816.F32.BF16 R144, R4, R24, R144 ;  /* 0x000000180490723c */ /* 0x000fe20000041890 */
[----:B------:R2:W-:Y:S01]  /*aea0*/  MUFU.EX2 R235, R11 ;  /* 0x0000000b00eb7308 */ /* 0x0005e20000000800 */
[----:B------:R-:W-:Y:S01]  /*aeb0*/  IMAD.MOV.U32 R140, RZ, RZ, R112 ;  /* 0x000000ffff8c7224 */ /* 0x000fe200078e0070 */
[----:B------:R-:W-:Y:S01]  /*aec0*/  LDSM.16.MT88.4 R12, [R10+0x1400] ;  /* 0x001400000a0c783b */ /* 0x000fe20000004200 */
[----:B-1----:R-:W-:-:S04]  /*aed0*/  FFMA.FTZ R0, R30, UR4, -R3 ;  /* 0x000000041e007c23 */ /* 0x002fc80008010803 */
[C---:B------:R-:W-:Y:S01]  /*aee0*/  HMMA.16816.F32.BF16 R64, R4.reuse, R26, R156 ;  /* 0x0000001a0440723c */ /* 0x040fe2000004189c */
[----:B------:R-:W1:Y:S01]  /*aef0*/  LDSM.16.MT88.4 R24, [R10+0x400] ;  /* 0x000400000a18783b */ /* 0x000e620000004200 */
[----:B------:R-:W-:Y:S01]  /*af00*/  MOV R156, R62 ;  /* 0x0000003e009c7202 */ /* 0x000fe20000000f00 */
[----:B------:R4:W5:Y:S01]  /*af10*/  MUFU.EX2 R232, R0 ;  /* 0x0000000000e87308 */ /* 0x0009620000000800 */
[----:B------:R-:W-:Y:S02]  /*af20*/  IMAD.MOV.U32 R158, RZ, RZ, R53 ;  /* 0x000000ffff9e7224 */ /* 0x000fe400078e0035 */
[----:B------:R-:W-:Y:S02]  /*af30*/  IMAD.MOV.U32 R159, RZ, RZ, R127 ;  /* 0x000000ffff9f7224 */ /* 0x000fe400078e007f */
[----:B------:R-:W-:Y:S01]  /*af40*/  HMMA.16816.F32.BF16 R60, R4, R48, R160 ;  /* 0x00000030043c723c */ /* 0x000fe200000418a0 */
[----:B--2---:R-:W-:Y:S01]  /*af50*/  FFMA.FTZ R11, R100, UR4, -R2 ;  /* 0x00000004640b7c23 */ /* 0x004fe20008010802 */
[----:B------:R-:W-:Y:S01]  /*af60*/  IMAD.MOV.U32 R160, RZ, RZ, R132 ;  /* 0x000000ffffa07224 */ /* 0x000fe200078e0084 */
[----:B------:R-:W-:Y:S01]  /*af70*/  MOV R161, R124 ;  /* 0x0000007c00a17202 */ /* 0x000fe20000000f00 */
[----:B------:R-:W-:Y:S01]  /*af80*/  IMAD.MOV.U32 R162, RZ, RZ, R125 ;  /* 0x000000ffffa27224 */ /* 0x000fe200078e007d */
[----:B------:R2:W-:Y:S01]  /*af90*/  MUFU.EX2 R216, R11 ;  /* 0x0000000b00d87308 */ /* 0x0005e20000000800 */
[----:B------:R-:W-:-:S02]  /*afa0*/  IMAD.MOV.U32 R163, RZ, RZ, R126 ;  /* 0x000000ffffa37224 */ /* 0x000fc400078e007e */
[----:B------:R-:W-:Y:S01]  /*afb0*/  HMMA.16816.F32.BF16 R56, R4, R44, R68 ;  /* 0x0000002c0438723c */ /* 0x000fe20000041844 */
[----:B------:R-:W-:Y:S02]  /*afc0*/  IMAD.MOV.U32 R157, RZ, RZ, R139 ;  /* 0x000000ffff9d7224 */ /* 0x000fe400078e008b */
[----:B----4-:R-:W-:-:S04]  /*afd0*/  FFMA.FTZ R0, R105, UR4, -R2 ;  /* 0x0000000469007c23 */ /* 0x010fc80008010802 */
[----:B------:R4:W1:Y:S01]  /*afe0*/  MUFU.EX2 R214, R0 ;  /* 0x0000000000d67308 */ /* 0x0008620000000800 */
[C---:B------:R-:W-:Y:S01]  /*aff0*/  HMMA.16816.F32.BF16 R48, R4.reuse, R50, R172 ;  /* 0x000000320430723c */ /* 0x040fe200000418ac */
[----:B------:R-:W-:Y:S02]  /*b000*/  IMAD.MOV.U32 R172, RZ, RZ, R128 ;  /* 0x000000ffffac7224 */ /* 0x000fe400078e0080 */
[----:B------:R-:W-:Y:S02]  /*b010*/  IMAD.MOV.U32 R173, RZ, RZ, R129 ;  /* 0x000000ffffad7224 */ /* 0x000fe400078e0081 */
[----:B------:R-:W-:Y:S02]  /*b020*/  IMAD.MOV.U32 R174, RZ, RZ, R130 ;  /* 0x000000ffffae7224 */ /* 0x000fe400078e0082 */
[----:B------:R-:W-:Y:S01]  /*b030*/  IMAD.MOV.U32 R175, RZ, RZ, R131 ;  /* 0x000000ffffaf7224 */ /* 0x000fe200078e0083 */
[----:B------:R-:W-:Y:S01]  /*b040*/  HMMA.16816.F32.BF16 R44, R4, R46, R80 ;  /* 0x0000002e042c723c */ /* 0x000fe20000041850 */
[----:B--2---:R-:W-:-:S02]  /*b050*/  IMAD.MOV.U32 R11, RZ, RZ, R163 ;  /* 0x000000ffff0b7224 */ /* 0x004fc400078e00a3 */
[----:B------:R-:W-:Y:S02]  /*b060*/  IMAD.MOV.U32 R163, RZ, RZ, R140 ;  /* 0x000000ffffa37224 */ /* 0x000fe400078e008c */
[----:B------:R-:W-:Y:S02]  /*b070*/  IMAD.MOV.U32 R140, RZ, RZ, R95 ;  /* 0x000000ffff8c7224 */ /* 0x000fe400078e005f */
[----:B----4-:R-:W-:Y:S01]  /*b080*/  FFMA.FTZ R0, R31, UR4, -R2 ;  /* 0x000000041f007c23 */ /* 0x010fe20008010802 */
[C---:B------:R-:W-:Y:S01]  /*b090*/  HMMA.16816.F32.BF16 R52, R4.reuse, R32, R84 ;  /* 0x000000200434723c */ /* 0x040fe20000041854 */
[----:B------:R-:W2:Y:S02]  /*b0a0*/  LDSM.16.MT88.4 R28, [R220+0x9400] ;  /* 0x00940000dc1c783b */ /* 0x000ea40000004200 */
[----:B------:R4:W-:Y:S05]  /*b0b0*/  MUFU.EX2 R213, R0 ;  /* 0x0000000000d57308 */ /* 0x0009ea0000000800 */
[----:B------:R-:W-:Y:S01]  /*b0c0*/  HMMA.16816.F32.BF16 R96, R4, R34, R96 ;  /* 0x000000220460723c */ /* 0x000fe20000041860 */
[----:B---3--:R-:W-:Y:S01]  /*b0d0*/  F2FP.BF16.F32.PACK_AB R4, R236, R233 ;  /* 0x000000e9ec04723e */ /* 0x008fe200000010ff */
[----:B------:R-:W3:Y:S01]  /*b0e0*/  LDSM.16.MT88.4 R32, [R10+0x2400] ;  /* 0x002400000a20783b */ /* 0x000ee20000004200 */
[----:B-----5:R-:W-:-:S02]  /*b0f0*/  F2FP.BF16.F32.PACK_AB R6, R235, R232 ;  /* 0x000000e8eb06723e */ /* 0x020fc400000010ff */
[----:B-1----:R-:W-:Y:S01]  /*b100*/  F2FP.BF16.F32.PACK_AB R5, R216, R214 ;  /* 0x000000d6d805723e */ /* 0x002fe200000010ff */
[----:B----4-:R-:W-:-:S04]  /*b110*/  FFMA.FTZ R0, R106, UR4, -R2 ;  /* 0x000000046a007c23 */ /* 0x010fc80008010802 */
[----:B------:R1:W4:Y:S02]  /*b120*/  MUFU.EX2 R207, R0 ;  /* 0x0000000000cf7308 */ /* 0x0003240000000800 */
[----:B-1----:R-:W-:Y:S01]  /*b130*/  FFMA.FTZ R0, R107, UR4, -R9 ;  /* 0x000000046b007c23 */ /* 0x002fe20008010809 */
[----:B----4-:R-:W-:-:S05]  /*b140*/  F2FP.BF16.F32.PACK_AB R7, R207, R213 ;  /* 0x000000d5cf07723e */ /* 0x010fca00000010ff */
[----:B------:R1:W4:Y:S02]  /*b150*/  MUFU.EX2 R202, R0 ;  /* 0x0000000000ca7308 */ /* 0x0003240000000800 */
[C---:B------:R-:W-:Y:S08]  /*b160*/  HMMA.16816.F32.BF16 R128, R4.reuse, R24, R192 ;  /* 0x000000180480723c */ /* 0x040ff000000418c0 */
[----:B------:R-:W-:Y:S01]  /*b170*/  HMMA.16816.F32.BF16 R124, R4, R26, R188 ;  /* 0x0000001a047c723c */ /* 0x000fe200000418bc */
[----:B-1----:R-:W-:-:S07]  /*b180*/  FFMA.FTZ R0, R108, UR4, -R9 ;  /* 0x000000046c007c23 */ /* 0x002fce0008010809 */
[C---:B--2---:R-:W-:Y:S01]  /*b190*/  HMMA.16816.F32.BF16 R136, R4.reuse, R28, R208 ;  /* 0x0000001c0488723c */ /* 0x044fe200000418d0 */
[----:B------:R1:W-:Y:S01]  /*b1a0*/  MUFU.EX2 R200, R0 ;  /* 0x0000000000c87308 */ /* 0x0003e20000000800 */
[----:B------:R-:W-:Y:S01]  /*b1b0*/  MOV R210, R161 ;  /* 0x000000a100d27202 */ /* 0x000fe20000000f00 */
[----:B------:R-:W-:Y:S02]  /*b1c0*/  IMAD.MOV.U32 R161, RZ, RZ, R110 ;  /* 0x000000ffffa17224 */ /* 0x000fe400078e006e */
[----:B------:R-:W-:Y:S01]  /*b1d0*/  IMAD.MOV.U32 R208, RZ, RZ, R174 ;  /* 0x000000ffffd07224 */ /* 0x000fe200078e00ae */
[----:B------:R-:W-:Y:S01]  /*b1e0*/  MOV R174, R92 ;  /* 0x0000005c00ae7202 */ /* 0x000fe20000000f00 */
[----:B------:R-:W-:Y:S01]  /*b1f0*/  IMAD.MOV.U32 R209, RZ, RZ, R175 ;  /* 0x000000ffffd17224 */ /* 0x000fe200078e00af */
[----:B------:R-:W-:Y:S01]  /*b200*/  HMMA.16816.F32.BF16 R120, R4, R20, R120 ;  /* 0x000000140478723c */ /* 0x000fe20000041878 */
[----:B------:R-:W-:Y:S02]  /*b210*/  IMAD.MOV.U32 R211, RZ, RZ, R162 ;  /* 0x000000ffffd37224 */ /* 0x000fe400078e00a2 */
[----:B------:R-:W-:-:S02]  /*b220*/  IMAD.MOV.U32 R175, RZ, RZ, R93 ;  /* 0x000000ffffaf7224 */ /* 0x000fc400078e005d */
[----:B------:R-:W-:-:S03]  /*b230*/  IMAD.MOV.U32 R162, RZ, RZ, R94 ;  /* 0x000000ffffa27224 */ /* 0x000fc600078e005e */
[----:B------:R-:W-:Y:S01]  /*b240*/  HMMA.16816.F32.BF16 R116, R4, R22, R116 ;  /* 0x000000160474723c */ /* 0x000fe20000041874 */
[----:B-1----:R-:W-:-:S04]  /*b250*/  FFMA.FTZ R0, R109, UR4, -R9 ;  /* 0x000000046d007c23 */ /* 0x002fc80008010809 */
[----:B------:R1:W-:Y:S03]  /*b260*/  MUFU.EX2 R201, R0 ;  /* 0x0000000000c97308 */ /* 0x0003e60000000800 */
[C---:B---3--:R-:W-:Y:S08]  /*b270*/  HMMA.16816.F32.BF16 R92, R4.reuse, R32, R152 ;  /* 0x00000020045c723c */ /* 0x048ff00000041898 */
[----:B------:R-:W-:Y:S01]  /*b280*/  HMMA.16816.F32.BF16 R80, R4, R34, R148 ;  /* 0x000000220450723c */ /* 0x000fe20000041894 */
[----:B-1----:R-:W-:Y:S01]  /*b290*/  FFMA.FTZ R0, R187, UR4, -R8 ;  /* 0x00000004bb007c23 */ /* 0x002fe20008010808 */
[----:B------:R-:W-:-:S06]  /*b2a0*/  IMAD.MOV.U32 R187, RZ, RZ, R134 ;  /* 0x000000ffffbb7224 */ /* 0x000fcc00078e0086 */
[----:B------:R-:W-:Y:S01]  /*b2b0*/  HMMA.16816.F32.BF16 R132, R4, R30, R196 ;  /* 0x0000001e0484723c */ /* 0x000fe200000418c4 */
[----:B------:R1:W-:Y:S02]  /*b2c0*/  MUFU.EX2 R196, R0 ;  /* 0x0000000000c47308 */ /* 0x0003e40000000800 */
[----:B-1----:R-:W-:Y:S01]  /*b2d0*/  FFMA.FTZ R0, R186, UR4, -R8 ;  /* 0x00000004ba007c23 */ /* 0x002fe20008010808 */
[----:B------:R-:W-:Y:S02]  /*b2e0*/  IMAD.MOV.U32 R186, RZ, RZ, R141 ;  /* 0x000000ffffba7224 */ /* 0x000fe400078e008d */
[----:B------:R-:W-:-:S03]  /*b2f0*/  IMAD.MOV.U32 R141, RZ, RZ, R113 ;  /* 0x000000ffff8d7224 */ /* 0x000fc600078e0071 */
[----:B------:R1:W2:Y:S02]  /*b300*/  MUFU.EX2 R199, R0 ;  /* 0x0000000000c77308 */ /* 0x0002a40000000800 */
[----:B-1----:R-:W-:Y:S01]  /*b310*/  FFMA.FTZ R0, R185, UR4, -R8 ;  /* 0x00000004b9007c23 */ /* 0x002fe20008010808 */
[----:B------:R-:W-:-:S05]  /*b320*/  MOV R185, R114 ;  /* 0x0000007200b97202 */ /* 0x000fca0000000f00 */
[----:B------:R1:W-:Y:S02]  /*b330*/  MUFU.EX2 R198, R0 ;  /* 0x0000000000c67308 */ /* 0x0003e40000000800 */
[----:B-1----:R-:W-:Y:S01]  /*b340*/  FFMA.FTZ R0, R184, UR4, -R8 ;  /* 0x00000004b8007c23 */ /* 0x002fe20008010808 */
[----:B------:R-:W-:Y:S02]  /*b350*/  IMAD.MOV.U32 R184, RZ, RZ, R115 ;  /* 0x000000ffffb87224 */ /* 0x000fe400078e0073 */
[----:B------:R-:W-:Y:S03]  /*b360*/  HMMA.16816.F32.BF16 R112, R4, R12, R180 ;  /* 0x0000000c0470723c */ /* 0x000fe600000418b4 */
[----:B------:R1:W3:Y:S01]  /*b370*/  MUFU.EX2 R197, R0 ;  /* 0x0000000000c57308 */ /* 0x0002e20000000800 */
[----:B------:R-:W-:Y:S01]  /*b380*/  IMAD.MOV.U32 R182, RZ, RZ, R173 ;  /* 0x000000ffffb67224 */ /* 0x000fe200078e00ad */
[----:B------:R-:W-:Y:S01]  /*b390*/  MOV R180, R101 ;  /* 0x0000006500b47202 */ /* 0x000fe20000000f00 */
[----:B------:R-:W-:-:S02]  /*b3a0*/  IMAD.MOV.U32 R173, RZ, RZ, R141 ;  /* 0x000000ffffad7224 */ /* 0x000fc400078e008d */
[----:B------:R-:W-:Y:S02]  /*b3b0*/  IMAD.MOV.U32 R141, RZ, RZ, R111 ;  /* 0x000000ffff8d7224 */ /* 0x000fe400078e006f */
[C---:B------:R-:W-:Y:S01]  /*b3c0*/  HMMA.16816.F32.BF16 R108, R4.reuse, R14, R176 ;  /* 0x0000000e046c723c */ /* 0x040fe200000418b0 */
[----:B------:R-:W-:Y:S02]  /*b3d0*/  IMAD.MOV.U32 R181, RZ, RZ, R103 ;  /* 0x000000ffffb57224 */ /* 0x000fe400078e0067 */
[----:B------:R-:W-:Y:S02]  /*b3e0*/  IMAD.MOV.U32 R179, RZ, RZ, R104 ;  /* 0x000000ffffb37224 */ /* 0x000fe400078e0068 */
[----:B------:R-:W-:Y:S02]  /*b3f0*/  IMAD.MOV.U32 R183, RZ, RZ, R172 ;  /* 0x000000ffffb77224 */ /* 0x000fe400078e00ac */
[----:B------:R-:W-:Y:S01]  /*b400*/  IMAD.MOV.U32 R172, RZ, RZ, R159 ;  /* 0x000000ffffac7224 */ /* 0x000fe200078e009f */
[----:B------:R-:W-:Y:S01]  /*b410*/  HMMA.16816.F32.BF16 R104, R4, R16, R168 ;  /* 0x000000100468723c */ /* 0x000fe200000418a8 */
[----:B------:R-:W-:-:S02]  /*b420*/  IMAD.MOV.U32 R159, RZ, RZ, R102 ;  /* 0x000000ffff9f7224 */ /* 0x000fc400078e0066 */
[----:B-1----:R-:W-:Y:S01]  /*b430*/  FFMA.FTZ R0, R203, UR4, -R9 ;  /* 0x00000004cb007c23 */ /* 0x002fe20008010809 */
[----:B------:R-:W-:Y:S02]  /*b440*/  IMAD.MOV.U32 R178, RZ, RZ, R180 ;  /* 0x000000ffffb27224 */ /* 0x000fe400078e00b4 */
[----:B------:R-:W-:Y:S01]  /*b450*/  IMAD.MOV.U32 R180, RZ, RZ, R182 ;  /* 0x000000ffffb47224 */ /* 0x000fe200078e00b6 */
[----:B------:R1:W-:Y:S01]  /*b460*/  MUFU.EX2 R195, R0 ;  /* 0x0000000000c37308 */ /* 0x0003e20000000800 */
[----:B------:R-:W-:Y:S01]  /*b470*/  HMMA.16816.F32.BF16 R100, R4, R18, R164 ;  /* 0x000000120464723c */ /* 0x000fe200000418a4 */
[----:B----4-:R-:W-:Y:S02]  /*b480*/  F2FP.BF16.F32.PACK_AB R4, R202, R238 ;  /* 0x000000eeca04723e */ /* 0x010fe400000010ff */
[----:B--2---:R-:W-:Y:S02]  /*b490*/  F2FP.BF16.F32.PACK_AB R5, R199, R196 ;  /* 0x000000c4c705723e */ /* 0x004fe400000010ff */
[----:B------:R-:W-:-:S02]  /*b4a0*/  F2FP.BF16.F32.PACK_AB R6, R201, R200 ;  /* 0x000000c8c906723e */ /* 0x000fc400000010ff */
[----:B---3--:R-:W-:-:S07]  /*b4b0*/  F2FP.BF16.F32.PACK_AB R7, R197, R198 ;  /* 0x000000c6c507723e */ /* 0x008fce00000010ff */
[----:B------:R-:W-:Y:S01]  /*b4c0*/  HMMA.16816.F32.BF16 R60, R4, R12, R60 ;  /* 0x0000000c043c723c */ /* 0x000fe2000004183c */
[----:B-1----:R-:W-:Y:S01]  /*b4d0*/  FFMA.FTZ R0, R204, UR4, -R3 ;  /* 0x00000004cc007c23 */ /* 0x002fe20008010803 */
[----:B------:R-:W-:-:S03]  /*b4e0*/  IMAD.MOV.U32 R204, RZ, RZ, R186 ;  /* 0x000000ffffcc7224 */ /* 0x000fc600078e00ba */
[----:B------:R1:W-:Y:S03]  /*b4f0*/  MUFU.EX2 R194, R0 ;  /* 0x0000000000c27308 */ /* 0x0003e60000000800 */
[C---:B------:R-:W-:Y:S01]  /*b500*/  HMMA.16816.F32.BF16 R48, R4.reuse, R14, R48 ;  /* 0x0000000e0430723c */ /* 0x040fe20000041830 */
[----:B------:R-:W-:Y:S07]  /*b510*/  LDSM.16.MT88.4 R12, [R220+0xb800] ;  /* 0x00b80000dc0c783b */ /* 0x000fee0000004200 */
[----:B------:R-:W-:Y:S01]  /*b520*/  HMMA.16816.F32.BF16 R56, R4, R16, R56 ;  /* 0x000000100438723c */ /* 0x000fe20000041838 */
[----:B-1----:R-:W-:Y:S01]  /*b530*/  FFMA.FTZ R0, R205, UR4, -R3 ;  /* 0x00000004cd007c23 */ /* 0x002fe20008010803 */
[----:B------:R-:W-:-:S06]  /*b540*/  IMAD.MOV.U32 R205, RZ, RZ, R184 ;  /* 0x000000ffffcd7224 */ /* 0x000fcc00078e00b8 */
[C---:B------:R-:W-:Y:S01]  /*b550*/  HMMA.16816.F32.BF16 R44, R4.reuse, R18, R44 ;  /* 0x00000012042c723c */ /* 0x040fe2000004182c */
[----:B------:R-:W1:Y:S01]  /*b560*/  LDSM.16.MT88.4 R16, [R10+0x1800] ;  /* 0x001800000a10783b */ /* 0x000e620000004200 */
[----:B------:R2:W3:Y:S06]  /*b570*/  MUFU.EX2 R193, R0 ;  /* 0x0000000000c17308 */ /* 0x0004ec0000000800 */
[C---:B------:R-:W-:Y:S08]  /*b580*/  HMMA.16816.F32.BF16 R88, R4.reuse, R28, R88 ;  /* 0x0000001c0458723c */ /* 0x040ff00000041858 */
[----:B------:R-:W-:Y:S01]  /*b590*/  HMMA.16816.F32.BF16 R84, R4, R30, R36 ;  /* 0x0000001e0454723c */ /* 0x000fe20000041824 */
[----:B------:R-:W4:Y:S01]  /*b5a0*/  LDSM.16.MT88.4 R36, [R220+0x9800] ;  /* 0x00980000dc24783b */ /* 0x000f220000004200 */
[----:B--2---:R-:W-:Y:S01]  /*b5b0*/  FFMA.FTZ R0, R206, UR4, -R3 ;  /* 0x00000004ce007c23 */ /* 0x004fe20008010803 */
[----:B------:R-:W-:-:S02]  /*b5c0*/  IMAD.MOV.U32 R206, RZ, RZ, R180 ;  /* 0x000000ffffce7224 */ /* 0x000fc400078e00b4 */
[----:B------:R-:W2:Y:S01]  /*b5d0*/  LDSM.16.MT88.4 R28, [R10+0x800] ;  /* 0x000800000a1c783b */ /* 0x000ea20000004200 */
[----:B------:R5:W-:Y:S02]  /*b5e0*/  MUFU.EX2 R192, R0 ;  /* 0x0000000000c07308 */ /* 0x000be40000000800 */
[C---:B------:R-:W-:Y:S08]  /*b5f0*/  HMMA.16816.F32.BF16 R76, R4.reuse, R24, R76 ;  /* 0x00000018044c723c */ /* 0x040ff0000004184c */
[----:B------:R-:W-:Y:S01]  /*b600*/  HMMA.16816.F32.BF16 R72, R4, R26, R72 ;  /* 0x0000001a0448723c */ /* 0x000fe20000041848 */
[----:B------:R-:W2:Y:S01]  /*b610*/  LDSM.16.MT88.4 R24, [R220+0xa800] ;  /* 0x00a80000dc18783b */ /* 0x000ea20000004200 */
[----:B-----5:R-:W-:-:S06]  /*b620*/  FFMA.FTZ R0, R212, UR4, -R3 ;  /* 0x00000004d4007c23 */ /* 0x020fcc0008010803 */
[C---:B------:R-:W-:Y:S01]  /*b630*/  HMMA.16816.F32.BF16 R68, R4.reuse, R20, R144 ;  /* 0x000000140444723c */ /* 0x040fe20000041890 */
[----:B------:R-:W-:Y:S01]  /*b640*/  IMAD.MOV.U32 R212, RZ, RZ, R185 ;  /* 0x000000ffffd47224 */ /* 0x000fe200078e00b9 */
[----:B------:R5:W1:Y:S06]  /*b650*/  MUFU.EX2 R191, R0 ;  /* 0x0000000000bf7308 */ /* 0x000a6c0000000800 */
[C---:B------:R-:W-:Y:S01]  /*b660*/  HMMA.16816.F32.BF16 R64, R4.reuse, R22, R64 ;  /* 0x000000160440723c */ /* 0x040fe20000041840 */
[----:B------:R-:W2:Y:S07]  /*b670*/  LDSM.16.MT88.4 R20, [R10+0x2800] ;  /* 0x002800000a14783b */ /* 0x000eae0000004200 */
[----:B------:R-:W-:Y:S01]  /*b680*/  HMMA.16816.F32.BF16 R52, R4, R32, R52 ;  /* 0x000000200434723c */ /* 0x000fe20000041834 */
[----:B-----5:R-:W-:Y:S01]  /*b690*/  FFMA.FTZ R0, R219, UR4, -R2 ;  /* 0x00000004db007c23 */ /* 0x020fe20008010802 */
[----:B------:R-:W-:-:S03]  /*b6a0*/  IMAD.MOV.U32 R219, RZ, RZ, R187 ;  /* 0x000000ffffdb7224 */ /* 0x000fc600078e00bb */
[----:B------:R5:W-:Y:S03]  /*b6b0*/  MUFU.EX2 R190, R0 ;  /* 0x0000000000be7308 */ /* 0x000be60000000800 */
[----:B------:R-:W-:Y:S01]  /*b6c0*/  HMMA.16816.F32.BF16 R32, R4, R34, R96 ;  /* 0x000000220420723c */ /* 0x000fe20000041860 */
[----:B---3--:R-:W-:Y:S02]  /*b6d0*/  F2FP.BF16.F32.PACK_AB R4, R193, R194 ;  /* 0x000000c2c104723e */ /* 0x008fe400000010ff */
[----:B-1----:R-:W-:Y:S01]  /*b6e0*/  F2FP.BF16.F32.PACK_AB R6, R191, R192 ;  /* 0x000000c0bf06723e */ /* 0x002fe200000010ff */
[----:B-----5:R-:W-:Y:S01]  /*b6f0*/  FFMA.FTZ R0, R225, UR4, -R2 ;  /* 0x00000004e1007c23 */ /* 0x020fe20008010802 */
[----:B------:R-:W-:-:S03]  /*b700*/  IMAD.MOV.U32 R225, RZ, RZ, R160 ;  /* 0x000000ffffe17224 */ /* 0x000fc600078e00a0 */
[----:B------:R1:W3:Y:S02]  /*b710*/  MUFU.EX2 R189, R0 ;  /* 0x0000000000bd7308 */ /* 0x0002e40000000800 */
[----:B-1----:R-:W-:Y:S01]  /*b720*/  FFMA.FTZ R0, R218, UR4, -R2 ;  /* 0x00000004da007c23 */ /* 0x002fe20008010802 */
[----:B---3--:R-:W-:-:S05]  /*b730*/  F2FP.BF16.F32.PACK_AB R5, R189, R190 ;  /* 0x000000bebd05723e */ /* 0x008fca00000010ff */
[----:B------:R1:W-:Y:S02]  /*b740*/  MUFU.EX2 R188, R0 ;  /* 0x0000000000bc7308 */ /* 0x0003e40000000800 */
[----:B-1----:R-:W-:Y:S01]  /*b750*/  FFMA.FTZ R0, R234, UR4, -R2 ;  /* 0x00000004ea007c23 */ /* 0x002fe20008010802 */
[----:B------:R-:W-:Y:S01]  /*b760*/  IMAD.MOV.U32 R234, RZ, RZ, R179 ;  /* 0x000000ffffea7224 */ /* 0x000fe200078e00b3 */
[----:B------:R-:W-:Y:S01]  /*b770*/  MOV R179, R181 ;  /* 0x000000b500b37202 */ /* 0x000fe20000000f00 */
[----:B------:R-:W-:-:S03]  /*b780*/  IMAD.MOV.U32 R181, RZ, RZ, R183 ;  /* 0x000000ffffb57224 */ /* 0x000fc600078e00b7 */
[----:B------:R1:W3:Y:S01]  /*b790*/  MUFU.EX2 R183, R0 ;  /* 0x0000000000b77308 */ /* 0x0002e20000000800 */
[----:B------:R-:W-:Y:S01]  /*b7a0*/  IMAD.MOV.U32 R218, RZ, RZ, R179 ;  /* 0x000000ffffda7224 */ /* 0x000fe200078e00b3 */
[----:B------:R-:W-:Y:S01]  /*b7b0*/  MOV R203, R181 ;  /* 0x000000b500cb7202 */ /* 0x000fe20000000f00 */
[--C-:B-1----:R-:W-:Y:S01]  /*b7c0*/  FFMA.FTZ R0, R215, UR4, -R9.reuse ;  /* 0x00000004d7007c23 */ /* 0x102fe20008010809 */
[----:B---3--:R-:W-:Y:S02]  /*b7d0*/  F2FP.BF16.F32.PACK_AB R7, R183, R188 ;  /* 0x000000bcb707723e */ /* 0x008fe400000010ff */
[----:B------:R-:W-:Y:S02]  /*b7e0*/  MOV R215, R161 ;  /* 0x000000a100d77202 */ /* 0x000fe40000000f00 */
[----:B------:R1:W3:Y:S03]  /*b7f0*/  MUFU.EX2 R182, R0 ;  /* 0x0000000000b67308 */ /* 0x0002e60000000800 */
[C---:B------:R-:W-:Y:S08]  /*b800*/  HMMA.16816.F32.BF16 R168, R4.reuse, R18, R108 ;  /* 0x0000001204a8723c */ /* 0x040ff0000004186c */
[----:B----4-:R-:W-:Y:S01]  /*b810*/  HMMA.16816.F32.BF16 R136, R4, R36, R136 ;  /* 0x000000240488723c */ /* 0x010fe20000041888 */
[----:B-1----:R-:W-:Y:S01]  /*b820*/  FFMA.FTZ R0, R217, UR4, -R9 ;  /* 0x00000004d9007c23 */ /* 0x002fe20008010809 */
[----:B------:R-:W-:-:S06]  /*b830*/  IMAD.MOV.U32 R217, RZ, RZ, R178 ;  /* 0x000000ffffd97224 */ /* 0x000fcc00078e00b2 */
[C---:B------:R-:W-:Y:S01]  /*b840*/  HMMA.16816.F32.BF16 R132, R4.reuse, R38, R132 ;  /* 0x000000260484723c */ /* 0x040fe20000041884 */
[----:B------:R1:W-:Y:S07]  /*b850*/  MUFU.EX2 R181, R0 ;  /* 0x0000000000b57308 */ /* 0x0003ee0000000800 */
[C---:B--2---:R-:W-:Y:S08]  /*b860*/  HMMA.16816.F32.BF16 R144, R4.reuse, R28, R128 ;  /* 0x0000001c0490723c */ /* 0x044ff00000041880 */
[----:B------:R-:W-:Y:S01]  /*b870*/  HMMA.16816.F32.BF16 R148, R4, R30, R124 ;  /* 0x0000001e0494723c */ /* 0x000fe2000004187c */
[----:B------:R-:W2:Y:S01]  /*b880*/  LDSM.16.MT88.4 R124, [R220+0x9c00] ;  /* 0x009c0000dc7c783b */ /* 0x000ea20000004200 */
[----:B-1----:R-:W-:Y:S01]  /*b890*/  FFMA.FTZ R0, R237, UR4, -R9 ;  /* 0x00000004ed007c23 */ /* 0x002fe20008010809 */
[----:B------:R-:W-:-:S03]  /*b8a0*/  IMAD.MOV.U32 R237, RZ, RZ, R162 ;  /* 0x000000ffffed7224 */ /* 0x000fc600078e00a2 */
[----:B------:R1:W4:Y:S02]  /*b8b0*/  MUFU.EX2 R180, R0 ;  /* 0x0000000000b47308 */ /* 0x0003240000000800 */
[C---:B------:R-:W-:Y:S08]  /*b8c0*/  HMMA.16816.F32.BF16 R184, R4.reuse, R24, R120 ;  /* 0x0000001804b8723c */ /* 0x040ff00000041878 */
[----:B------:R-:W-:Y:S01]  /*b8d0*/  HMMA.16816.F32.BF16 R152, R4, R26, R116 ;  /* 0x0000001a0498723c */ /* 0x000fe20000041874 */
[----:B-1----:R-:W-:Y:S01]  /*b8e0*/  FFMA.FTZ R0, R239, UR4, -R8 ;  /* 0x00000004ef007c23 */ /* 0x002fe20008010808 */
[----:B------:R-:W-:-:S06]  /*b8f0*/  IMAD.MOV.U32 R239, RZ, RZ, R163 ;  /* 0x000000ffffef7224 */ /* 0x000fcc00078e00a3 */
        /* <DEDUP_REMOVED lines=8> */
[----:B---3--:R-:W-:Y:S01]  /*b980*/  F2FP.BF16.F32.PACK_AB R4, R182, R195 ;  /* 0x000000c3b604723e */ /* 0x008fe200000010ff */
[----:B------:R-:W-:Y:S01]  /*b990*/  LDSM.16.MT88.4 R80, [R220+0xbc00] ;  /* 0x00bc0000dc50783b */ /* 0x000fe20000004200 */
[----:B----4-:R-:W-:Y:S01]  /*b9a0*/  F2FP.BF16.F32.PACK_AB R6, R180, R181 ;  /* 0x000000b5b406723e */ /* 0x010fe200000010ff */
[----:B-1----:R-:W-:Y:S01]  /*b9b0*/  FFMA.FTZ R0, R241, UR4, -R8 ;  /* 0x00000004f1007c23 */ /* 0x002fe20008010808 */
[----:B-----5:R-:W-:Y:S01]  /*b9c0*/  F2FP.BF16.F32.PACK_AB R5, R178, R179 ;  /* 0x000000b3b205723e */ /* 0x020fe200000010ff */
[----:B------:R-:W-:-:S02]  /*b9d0*/  IMAD.MOV.U32 R241, RZ, RZ, R159 ;  /* 0x000000fffff17224 */ /* 0x000fc400078e009f */
[----:B------:R1:W-:Y:S02]  /*b9e0*/  MUFU.EX2 R177, R0 ;  /* 0x0000000000b17308 */ /* 0x0003e40000000800 */
[----:B-1----:R-:W-:-:S06]  /*b9f0*/  FFMA.FTZ R0, R242, UR4, -R8 ;  /* 0x00000004f2007c23 */ /* 0x002fcc0008010808 */
[----:B------:R-:W1:Y:S02]  /*ba00*/  MUFU.EX2 R176, R0 ;  /* 0x0000000000b07308 */ /* 0x000e640000000800 */
[----:B-1----:R-:W-:Y:S01]  /*ba10*/  F2FP.BF16.F32.PACK_AB R7, R176, R177 ;  /* 0x000000b1b007723e */ /* 0x002fe200000010ff */
[----:B------:R-:W-:-:S06]  /*ba20*/  FFMA.FTZ R0, R248, UR4, -R9 ;  /* 0x00000004f8007c23 */ /* 0x000fcc0008010809 */
        /* <DEDUP_REMOVED lines=12> */
[C---:B------:R-:W-:Y:S01]  /*baf0*/  HMMA.16816.F32.BF16 R64, R4.reuse, R26, R64 ;  /* 0x0000001a0440723c */ /* 0x040fe20000041840 */
[--C-:B-1----:R-:W-:Y:S01]  /*bb00*/  FFMA.FTZ R0, R217, UR4, -R3.reuse ;  /* 0x00000004d9007c23 */ /* 0x102fe20008010803 */
[----:B------:R-:W-:Y:S01]  /*bb10*/  FFMA.FTZ R3, R215, UR4, -R3 ;  /* 0x00000004d7037c23 */ /* 0x000fe20008010803 */
[----:B------:R-:W-:Y:S01]  /*bb20*/  IMAD.MOV.U32 R217, RZ, RZ, R219 ;  /* 0x000000ffffd97224 */ /* 0x000fe200078e00db */
[----:B---3--:R-:W-:Y:S01]  /*bb30*/  F2FP.BF16.F32.PACK_AB R92, R29, R36 ;  /* 0x000000241d5c723e */ /* 0x008fe200000010ff */
[----:B------:R1:W-:Y:S01]  /*bb40*/  MUFU.EX2 R28, R0 ;  /* 0x00000000001c7308 */ /* 0x0003e20000000800 */
[----:B------:R-:W-:Y:S01]  /*bb50*/  IMAD.MOV.U32 R215, RZ, RZ, R212 ;  /* 0x000000ffffd77224 */ /* 0x000fe200078e00d4 */
[----:B------:R-:W-:Y:S01]  /*bb60*/  MOV R212, R174 ;  /* 0x000000ae00d47202 */ /* 0x000fe20000000f00 */
[----:B------:R-:W-:Y:S01]  /*bb70*/  IMAD.MOV.U32 R219, RZ, RZ, R209 ;  /* 0x000000ffffdb7224 */ /* 0x000fe200078e00d1 */
[----:B------:R-:W-:Y:S01]  /*bb80*/  HMMA.16816.F32.BF16 R56, R4, R12, R56 ;  /* 0x0000000c0438723c */ /* 0x000fe20000041838 */
[----:B------:R-:W-:-:S02]  /*bb90*/  IMAD.MOV.U32 R209, RZ, RZ, R172 ;  /* 0x000000ffffd17224 */ /* 0x000fc400078e00ac */
[----:B------:R-:W-:Y:S01]  /*bba0*/  IMAD.MOV.U32 R172, RZ, RZ, R140 ;  /* 0x000000ffffac7224 */ /* 0x000fe200078e008c */
[----:B------:R-:W3:Y:S01]  /*bbb0*/  MUFU.EX2 R26, R3 ;  /* 0x00000003001a7308 */ /* 0x000ee20000000800 */
[----:B------:R-:W-:Y:S02]  /*bbc0*/  IMAD.MOV.U32 R174, RZ, RZ, R142 ;  /* 0x000000ffffae7224 */ /* 0x000fe400078e008e */
[----:B------:R-:W-:Y:S01]  /*bbd0*/  IMAD.MOV.U32 R240, RZ, RZ, R215 ;  /* 0x000000fffff07224 */ /* 0x000fe200078e00d7 */
[----:B------:R-:W-:Y:S01]  /*bbe0*/  HMMA.16816.F32.BF16 R44, R4, R14, R44 ;  /* 0x0000000e042c723c */ /* 0x000fe2000004182c */
[----:B-1----:R-:W-:Y:S01]  /*bbf0*/  FFMA.FTZ R0, R234, UR4, -R2 ;  /* 0x00000004ea007c23 */ /* 0x002fe20008010802 */
[----:B------:R-:W-:Y:S01]  /*bc00*/  IMAD.MOV.U32 R234, RZ, RZ, R206 ;  /* 0x000000ffffea7224 */ /* 0x000fe200078e00ce */
[----:B------:R-:W-:Y:S01]  /*bc10*/  MOV R206, R208 ;  /* 0x000000d000ce7202 */ /* 0x000fe20000000f00 */
[----:B------:R-:W-:Y:S01]  /*bc20*/  IMAD.MOV.U32 R208, RZ, RZ, R173 ;  /* 0x000000ffffd07224 */ /* 0x000fe200078e00ad */
[----:B------:R1:W-:Y:S01]  /*bc30*/  MUFU.EX2 R25, R0 ;  /* 0x0000000000197308 */ /* 0x0003e20000000800 */
[----:B------:R-:W-:-:S02]  /*bc40*/  IMAD.MOV.U32 R173, RZ, RZ, R141 ;  /* 0x000000ffffad7224 */ /* 0x000fc400078e008d */
[----:B------:R-:W-:Y:S01]  /*bc50*/  HMMA.16816.F32.BF16 R52, R4, R20, R52 ;  /* 0x000000140434723c */ /* 0x000fe20000041834 */
[----:B------:R-:W-:Y:S01]  /*bc60*/  IMAD.MOV.U32 R239, RZ, RZ, R234 ;  /* 0x000000ffffef7224 */ /* 0x000fe200078e00ea */
[----:B---3--:R-:W-:Y:S01]  /*bc70*/  F2FP.BF16.F32.PACK_AB R94, R26, R28 ;  /* 0x0000001c1a5e723e */ /* 0x008fe200000010ff */
[----:B------:R-:W-:-:S05]  /*bc80*/  IMAD.MOV.U32 R234, RZ, RZ, R173 ;  /* 0x000000ffffea7224 */ /* 0x000fca00078e00ad */
[----:B------:R-:W-:Y:S01]  /*bc90*/  HMMA.16816.F32.BF16 R32, R4, R22, R32 ;  /* 0x000000160420723c */ /* 0x000fe20000041820 */
[----:B------:R-:W-:Y:S01]  /*bca0*/  LDSM.16.MT88.4 R4, [R10+0x2c00] ;  /* 0x002c00000a04783b */ /* 0x000fe20000004200 */
[----:B-1----:R-:W-:Y:S01]  /*bcb0*/  FFMA.FTZ R0, R218, UR4, -R2 ;  /* 0x00000004da007c23 */ /* 0x002fe20008010802 */
[----:B------:R-:W-:Y:S02]  /*bcc0*/  IMAD.MOV.U32 R218, RZ, RZ, R210 ;  /* 0x000000ffffda7224 */ /* 0x000fe400078e00d2 */
[----:B------:R-:W-:Y:S01]  /*bcd0*/  IMAD.MOV.U32 R210, RZ, RZ, R11 ;  /* 0x000000ffffd27224 */ /* 0x000fe200078e000b */
[----:B------:R1:W3:Y:S01]  /*bce0*/  MUFU.EX2 R24, R0 ;  /* 0x0000000000187308 */ /* 0x0002e20000000800 */
[----:B------:R-:W-:Y:S01]  /*bcf0*/  IMAD.MOV.U32 R237, RZ, RZ, R218 ;  /* 0x000000ffffed7224 */ /* 0x000fe200078e00da */
[----:B------:R-:W-:Y:S01]  /*bd00*/  MOV R11, R158 ;  /* 0x0000009e000b7202 */ /* 0x000fe20000000f00 */
[----:B-1----:R-:W-:Y:S01]  /*bd10*/  FFMA.FTZ R0, R225, UR4, -R2 ;  /* 0x00000004e1007c23 */ /* 0x002fe20008010802 */
[----:B------:R-:W-:-:S02]  /*bd20*/  IMAD.MOV.U32 R225, RZ, RZ, R175 ;  /* 0x000000ffffe17224 */ /* 0x000fc400078e00af */
[----:B------:R-:W-:Y:S01]  /*bd30*/  FFMA.FTZ R2, R156, UR4, -R2 ;  /* 0x000000049c027c23 */ /* 0x000fe20008010802 */
[----:B------:R-:W-:Y:S01]  /*bd40*/  IMAD.MOV.U32 R175, RZ, RZ, R143 ;  /* 0x000000ffffaf7224 */ /* 0x000fe200078e008f */
[----:B------:R1:W-:Y:S01]  /*bd50*/  MUFU.EX2 R19, R0 ;  /* 0x0000000000137308 */ /* 0x0003e20000000800 */
[----:B------:R-:W4:Y:S01]  /*bd60*/  LDSM.16.MT88.4 R140, [R10+0xc00] ;  /* 0x000c00000a8c783b */ /* 0x000f220000004200 */
[----:B------:R-:W-:Y:S01]  /*bd70*/  MOV R215, R225 ;  /* 0x000000e100d77202 */ /* 0x000fe20000000f00 */
[----:B------:R-:W-:Y:S01]  /*bd80*/  IMAD.MOV.U32 R225, RZ, RZ, R174 ;  /* 0x000000ffffe17224 */ /* 0x000fe200078e00ae */
[----:B---3--:R-:W-:Y:S01]  /*bd90*/  F2FP.BF16.F32.PACK_AB R93, R24, R25 ;  /* 0x00000019185d723e */ /* 0x008fe200000010ff */
[----:B------:R-:W-:-:S03]  /*bda0*/  IMAD.MOV.U32 R218, RZ, RZ, R175 ;  /* 0x000000ffffda7224 */ /* 0x000fc600078e00af */
[----:B------:R-:W3:Y:S01]  /*bdb0*/  MUFU.EX2 R18, R2 ;  /* 0x0000000200127308 */ /* 0x000ee20000000800 */
[----:B------:R-:W-:Y:S01]  /*bdc0*/  FFMA.FTZ R3, R225, R43, R218 ;  /* 0x0000002be1037223 */ /* 0x000fe200000100da */
[----:B-1----:R-:W-:Y:S02]  /*bdd0*/  FFMA.FTZ R0, R157, UR4, -R9 ;  /* 0x000000049d007c23 */ /* 0x002fe40008010809 */
[----:B------:R-:W1:Y:S04]  /*bde0*/  LDSM.16.MT88.4 R156, [R220+0xac00] ;  /* 0x00ac0000dc9c783b */ /* 0x000e680000004200 */
[----:B------:R5:W1:Y:S01]  /*bdf0*/  MUFU.EX2 R17, R0 ;  /* 0x0000000000117308 */ /* 0x000a620000000800 */
[----:B---3--:R-:W-:-:S07]  /*be00*/  F2FP.BF16.F32.PACK_AB R95, R18, R19 ;  /* 0x00000013125f723e */ /* 0x008fce00000010ff */
[----:B--2---:R-:W-:Y:S01]  /*be10*/  HMMA.16816.F32.BF16 R116, R92, R124, R136 ;  /* 0x0000007c5c74723c */ /* 0x004fe20000041888 */
[----:B-----5:R-:W-:Y:S01]  /*be20*/  FFMA.FTZ R0, R217, UR4, -R9 ;  /* 0x00000004d9007c23 */ /* 0x020fe20008010809 */
[----:B------:R-:W-:-:S06]  /*be30*/  IMAD.MOV.U32 R217, RZ, RZ, R172 ;  /* 0x000000ffffd97224 */ /* 0x000fcc00078e00ac */
[----:B------:R-:W-:Y:S01]  /*be40*/  HMMA.16816.F32.BF16 R120, R92, R126, R132 ;  /* 0x0000007e5c78723c */ /* 0x000fe20000041884 */
[----:B------:R2:W3:Y:S01]  /*be50*/  LDSM.16.MT88.4 R172, [R10+0x1c00] ;  /* 0x001c00000aac783b */ /* 0x0004e20000004200 */
[----:B------:R5:W-:Y:S01]  /*be60*/  MUFU.EX2 R15, R0 ;  /* 0x00000000000f7308 */ /* 0x000be20000000800 */
[----:B------:R-:W-:-:S04]  /*be70*/  FFMA.FTZ R2, R215, R41, R217 ;  /* 0x00000029d7027223 */ /* 0x000fc800000100d9 */
[----:B------:R-:W-:Y:S01]  /*be80*/  FADD.FTZ R2, R206, R2 ;  /* 0x00000002ce027221 */ /* 0x000fe20000010000 */
[C---:B----4-:R-:W-:Y:S08]  /*be90*/  HMMA.16816.F32.BF16 R136, R92.reuse, R142, R148 ;  /* 0x0000008e5c88723c */ /* 0x050ff00000041894 */
[----:B------:R-:W-:Y:S01]  /*bea0*/  HMMA.16816.F32.BF16 R132, R92, R140, R144 ;  /* 0x0000008c5c84723c */ /* 0x000fe20000041890 */
[----:B-----5:R-:W-:-:S04]  /*beb0*/  FFMA.FTZ R0, R241, UR4, -R9 ;  /* 0x00000004f1007c23 */ /* 0x020fc80008010809 */
[----:B------:R4:W-:Y:S03]  /*bec0*/  MUFU.EX2 R16, R0 ;  /* 0x0000000000107308 */ /* 0x0009e60000000800 */
[----:B-1----:R-:W-:Y:S01]  /*bed0*/  HMMA.16816.F32.BF16 R148, R92, R156, R184 ;  /* 0x0000009c5c94723c */ /* 0x002fe200000418b8 */
[----:B--2---:R-:W-:-:S04]  /*bee0*/  FADD.FTZ R10, R203, R2 ;  /* 0x00000002cb0a7221 */ /* 0x004fc80000010000 */
[----:B------:R-:W-:-:S03]  /*bef0*/  FADD.FTZ R10, R252, R10 ;  /* 0x0000000afc0a7221 */ /* 0x000fc60000010000 */
[----:B------:R-:W-:Y:S01]  /*bf00*/  HMMA.16816.F32.BF16 R152, R92, R158, R152 ;  /* 0x0000009e5c98723c */ /* 0x000fe20000041898 */
[----:B----4-:R-:W-:-:S07]  /*bf10*/  FFMA.FTZ R0, R11, UR4, -R8 ;  /* 0x000000040b007c23 */ /* 0x010fce0008010808 */
[C---:B---3--:R-:W-:Y:S01]  /*bf20*/  HMMA.16816.F32.BF16 R164, R92.reuse, R172, R164 ;  /* 0x000000ac5ca4723c */ /* 0x048fe200000418a4 */
[----:B------:R1:W-:Y:S07]  /*bf30*/  MUFU.EX2 R11, R0 ;  /* 0x00000000000b7308 */ /* 0x0003ee0000000800 */
[C---:B------:R-:W-:Y:S08]  /*bf40*/  HMMA.16816.F32.BF16 R168, R92.reuse, R174, R168 ;  /* 0x000000ae5ca8723c */ /* 0x040ff000000418a8 */
[----:B------:R-:W-:Y:S01]  /*bf50*/  HMMA.16816.F32.BF16 R72, R92, R80, R160 ;  /* 0x000000505c48723c */ /* 0x000fe200000418a0 */
[----:B-1----:R-:W-:-:S04]  /*bf60*/  FFMA.FTZ R0, R240, UR4, -R8 ;  /* 0x00000004f0007c23 */ /* 0x002fc80008010808 */
[----:B------:R1:W2:Y:S03]  /*bf70*/  MUFU.EX2 R12, R0 ;  /* 0x00000000000c7308 */ /* 0x0002a60000000800 */
[C---:B------:R-:W-:Y:S08]  /*bf80*/  HMMA.16816.F32.BF16 R76, R92.reuse, R82, R108 ;  /* 0x000000525c4c723c */ /* 0x040ff0000004186c */
[----:B------:R-:W-:Y:S01]  /*bf90*/  HMMA.16816.F32.BF16 R88, R92, R4, R104 ;  /* 0x000000045c58723c */ /* 0x000fe20000041868 */
[----:B------:R-:W-:-:S02]  /*bfa0*/  IMAD.MOV.U32 R104, RZ, RZ, R245 ;  /* 0x000000ffff687224 */ /* 0x000fc400078e00f5 */
[----:B-1----:R-:W-:-:S05]  /*bfb0*/  FFMA.FTZ R0, R239, UR4, -R8 ;  /* 0x00000004ef007c23 */ /* 0x002fca0008010808 */
[----:B------:R-:W-:Y:S01]  /*bfc0*/  HMMA.16816.F32.BF16 R92, R92, R6, R96 ;  /* 0x000000065c5c723c */ /* 0x000fe20000041860 */
[----:B------:R-:W-:Y:S01]  /*bfd0*/  F2FP.BF16.F32.PACK_AB R96, R17, R37 ;  /* 0x000000251160723e */ /* 0x000fe200000010ff */
[----:B------:R1:W-:Y:S01]  /*bfe0*/  MUFU.EX2 R13, R0 ;  /* 0x00000000000d7308 */ /* 0x0003e20000000800 */
[----:B--2---:R-:W-:Y:S02]  /*bff0*/  F2FP.BF16.F32.PACK_AB R97, R12, R11 ;  /* 0x0000000b0c61723e */ /* 0x004fe400000010ff */
[----:B------:R-:W-:Y:S01]  /*c000*/  F2FP.BF16.F32.PACK_AB R98, R16, R15 ;  /* 0x0000000f1062723e */ /* 0x000fe200000010ff */
[----:B-1----:R-:W-:Y:S01]  /*c010*/  FFMA.FTZ R0, R237, UR4, -R8 ;  /* 0x00000004ed007c23 */ /* 0x002fe20008010808 */
[----:B------:R-:W-:-:S03]  /*c020*/  FFMA.FTZ R8, R234, R40, R251 ;  /* 0x00000028ea087223 */ /* 0x000fc600000100fb */
[----:B------:R1:W2:Y:S01]  /*c030*/  MUFU.EX2 R14, R0 ;  /* 0x00000000000e7308 */ /* 0x0002a20000000800 */
[----:B------:R-:W-:Y:S01]  /*c040*/  FADD.FTZ R9, R249, R8 ;  /* 0x00000008f9097221 */ /* 0x000fe20000010000 */
[----:B------:R-:W-:-:S03]  /*c050*/  FADD.FTZ R8, R205, R3 ;  /* 0x00000003cd087221 */ /* 0x000fc60000010000 */
[----:B------:R-:W-:Y:S01]  /*c060*/  FADD.FTZ R3, R247, R9 ;  /* 0x00000009f7037221 */ /* 0x000fe20000010000 */
[----:B------:R-:W-:-:S03]  /*c070*/  FADD.FTZ R2, R208, R8 ;  /* 0x00000008d0027221 */ /* 0x000fc60000010000 */
[----:B------:R-:W-:Y:S01]  /*c080*/  FADD.FTZ R8, R243, R3 ;  /* 0x00000003f3087221 */ /* 0x000fe20000010000 */
[----:B------:R-:W-:Y:S01]  /*c090*/  FADD.FTZ R3, R238, R10 ;  /* 0x0000000aee037221 */ /* 0x000fe20000010000 */
[----:B-1----:R-:W-:Y:S01]  /*c0a0*/  FFMA.FTZ R0, R212, R42, R219 ;  /* 0x0000002ad4007223 */ /* 0x002fe200000100db */
[----:B--2---:R-:W-:-:S03]  /*c0b0*/  F2FP.BF16.F32.PACK_AB R99, R14, R13 ;  /* 0x0000000d0e63723e */ /* 0x004fc600000010ff */
        /* <DEDUP_REMOVED lines=70> */
[----:B------:R-:W-:-:S04]  /*c520*/  NOP ;  /* 0x0000000000007918 */ /* 0x000fc80000000000 */
[----:B-1----:R-:W-:-:S15]  /*c530*/  BRA.U !UP1, `(.L_x_1175) ;  /* 0x0000005109987547 */ /* 0x002fde000b800000 */
[----:B------:R-:W2:Y:S01]  /*c540*/  LDL.LU R205, [R1+0x54] ;  /* 0x0000540001cd7983 */ /* 0x000ea20000300800 */
[----:B------:R-:W-:Y:S01]  /*c550*/  UIADD3 UR15, UPT, UPT, UR21, -0x3, URZ ;  /* 0xfffffffd150f7890 */ /* 0x000fe2000fffe0ff */
[----:B------:R-:W-:-:S04]  /*c560*/  DEPBAR.LE SB0, 0x0 ;  /* 0x000080000000791a */ /* 0x000fc80000000000 */
[----:B------:R-:W3:Y:S04]  /*c570*/  LDL.LU R204, [R1+0x10] ;  /* 0x0000100001cc7983 */ /* 0x000ee80000300800 */
[----:B------:R-:W4:Y:S04]  /*c580*/  LDL.LU R211, [R1+0xc] ;  /* 0x00000c0001d37983 */ /* 0x000f280000300800 */
[----:B------:R-:W5:Y:S04]  /*c590*/  LDL R203, [R1+0x44] ;  /* 0x0000440001cb7983 */ /* 0x000f680000100800 */
[----:B------:R-:W4:Y:S04]  /*c5a0*/  LDL.LU R208, [R1+0x38] ;  /* 0x0000380001d07983 */ /* 0x000f280000300800 */
[----:B------:R-:W4:Y:S04]  /*c5b0*/  LDL R209, [R1+0x40] ;  /* 0x0000400001d17983 */ /* 0x000f280000100800 */
[----:B------:R-:W4:Y:S01]  /*c5c0*/  LDL.LU R210, [R1+0x4c] ;  /* 0x00004c0001d27983 */ /* 0x000f220000300800 */
[----:B------:R-:W1:Y:S01]  /*c5d0*/  S2UR UR5, SR_CgaCtaId ;  /* 0x00000000000579c3 */ /* 0x000e620000008800 */
[----:B------:R-:W-:Y:S01]  /*c5e0*/  UIMAD.WIDE.U32 UR16, UR15, UR8, URZ ;  /* 0x000000080f1072a5 */ /* 0x000fe2000f8e00ff */
[----:B------:R-:W-:-:S03]  /*c5f0*/  SHF.R.U32.HI R222, RZ, 0x1, R221 ;  /* 0x00000001ffde7819 */ /* 0x000fc600000116dd */
        /* <DEDUP_REMOVED lines=13> */
[----:B-1----:R-:W-:Y:S01]  /*c6d0*/  ULEA UR5, UR5, UR12, 0x18 ;  /* 0x0000000c05057291 */ /* 0x002fe2000f8ec0ff */
[----:B------:R-:W1:Y:S01]  /*c6e0*/  LDCU UR12, c[0x0][0x50c] ;  /* 0x0000a180ff0c77ac */ /* 0x000e620008000800 */
[----:B------:R-:W-:Y:S01]  /*c6f0*/  UISETP.GT.U32.AND UP1, UPT, UR13, UR18, UPT ;  /* 0x000000120d00728c */ /* 0x000fe2000bf24070 */
[----:B------:R-:W-:Y:S01]  /*c700*/  BAR.SYNC.DEFER_BLOCKING 0x0 ;  /* 0x0000000000007b1d */ /* 0x000fe20000010000 */
[----:B--2---:R-:W-:-:S04]  /*c710*/  LOP3.LUT R223, R205, 0x3e00, RZ, 0xc0, !PT ;  /* 0x00003e00cddf7812 */ /* 0x004fc800078ec0ff */
[----:B---3--:R-:W-:Y:S02]  /*c720*/  LOP3.LUT R3, R223, 0x120, R204, 0xf8, !PT ;  /* 0x00000120df037812 */ /* 0x008fe400078ef8cc */
[CC--:B-----5:R-:W-:Y:S02]  /*c730*/  LEA R4, P1, R6.reuse, R203.reuse, 0x7 ;  /* 0x000000cb06047211 */ /* 0x0e0fe400078238ff */
[----:B------:R-:W-:Y:S02]  /*c740*/  LEA R2, P0, R7, R203, 0x1 ;  /* 0x000000cb07027211 */ /* 0x000fe400078008ff */
[----:B----4-:R-:W-:Y:S02]  /*c750*/  LOP3.LUT R0, R3, R208, R0, 0xf6, !PT ;  /* 0x000000d003007212 */ /* 0x010fe400078ef600 */
[-C--:B------:R-:W-:Y:S02]  /*c760*/  LEA.HI.X R5, R6, R209.reuse, R5, 0x7, P1 ;  /* 0x000000d106057211 */ /* 0x080fe400008f3c05 */
[----:B------:R-:W-:-:S02]  /*c770*/  LEA.HI.X R3, R7, R209, R8, 0x1, P0 ;  /* 0x000000d107037211 */ /* 0x000fc400000f0c08 */
[----:B------:R-:W-:Y:S01]  /*c780*/  LEA R53, R210, UR5, 0x1 ;  /* 0x00000005d2357c11 */ /* 0x000fe2000f8e08ff */
[----:B------:R-:W-:Y:S01]  /*c790*/  @!PT LDS RZ, [RZ] ;  /* 0x00000000fffff984 */ /* 0x000fe20000000800 */
[----:B------:R-:W-:Y:S01]  /*c7a0*/  @!PT LDS RZ, [RZ] ;  /* 0x00000000fffff984 */ /* 0x000fe20000000800 */
[----:B------:R-:W-:Y:S01]  /*c7b0*/  @!PT LDS RZ, [RZ] ;  /* 0x00000000fffff984 */ /* 0x000fe20000000800 */
[----:B------:R-:W-:Y:S01]  /*c7c0*/  @!P4 LDGSTS.E.BYPASS.LTC128B.128 [R226+0x9000], desc[UR6][R4.64] ;  /* 0x0900000004e2cfae */ /* 0x000fe2000b981a06 */
[----:B------:R-:W-:-:S03]  /*c7d0*/  LEA R52, R0, UR5, 0x1 ;  /* 0x0000000500347c11 */ /* 0x000fc6000f8e08ff */
        /* <DEDUP_REMOVED lines=31> */
[----:B------:R-:W1:Y:S01]  /*c9d0*/  LDSM.16.M88.4 R20, [R53+0x6c00] ;  /* 0x006c00003514783b */ /* 0x000e620000000200 */
[----:B--2---:R-:W-:-:S03]  /*c9e0*/  IMAD.IADD R2, R211, 0x1, R52 ;  /* 0x00000001d3027824 */ /* 0x004fc600078e0234 */
[----:B------:R-:W-:Y:S04]  /*c9f0*/  LDSM.16.M88.4 R36, [R0+0x6c00] ;  /* 0x006c00000024783b */ /* 0x000fe80000000200 */
[----:B------:R-:W2:Y:S04]  /*ca00*/  LDSM.16.M88.4 R4, [R2+0x1000] ;  /* 0x001000000204783b */ /* 0x000ea80000000200 */
[----:B------:R-:W2:Y:S04]  /*ca10*/  LDSM.16.M88.4 R48, [R0+0x6000] ;  /* 0x006000000030783b */ /* 0x000ea80000000200 */
[----:B------:R-:W2:Y:S04]  /*ca20*/  LDSM.16.M88.4 R44, [R0+0x6400] ;  /* 0x00640000002c783b */ /* 0x000ea80000000200 */
[----:B------:R-:W2:Y:S04]  /*ca30*/  LDSM.16.M88.4 R40, [R0+0x6800] ;  /* 0x006800000028783b */ /* 0x000ea80000000200 */
[----:B------:R-:W2:Y:S01]  /*ca40*/  LDSM.16.M88.4 R16, [R52] ;  /* 0x000000003410783b */ /* 0x000ea20000000200 */
[C---:B---3--:R-:W-:Y:S03]  /*ca50*/  HMMA.16816.F32.BF16 R108, R8.reuse, R32, RZ ;  /* 0x00000020086c723c */ /* 0x048fe600000418ff */
[----:B------:R-:W0:Y:S05]  /*ca60*/  LDGDEPBAR ;  /* 0x00000000000079af */ /* 0x000e2a0000000000 */
[C---:B----4-:R-:W-:Y:S08]  /*ca70*/  HMMA.16816.F32.BF16 R100, R8.reuse, R28, RZ ;  /* 0x0000001c0864723c */ /* 0x050ff000000418ff */
[C---:B-----5:R-:W-:Y:S08]  /*ca80*/  HMMA.16816.F32.BF16 R60, R8.reuse, R24, RZ ;  /* 0x00000018083c723c */ /* 0x060ff000000418ff */
[C---:B-1----:R-:W-:Y:S08]  /*ca90*/  HMMA.16816.F32.BF16 R12, R8.reuse, R20, RZ ;  /* 0x00000014080c723c */ /* 0x042ff000000418ff */
[C---:B------:R-:W-:Y:S08]  /*caa0*/  HMMA.16816.F32.BF16 R104, R8.reuse, R34, RZ ;  /* 0x000000220868723c */ /* 0x040ff000000418ff */
[C---:B------:R-:W-:Y:S08]  /*cab0*/  HMMA.16816.F32.BF16 R64, R8.reuse, R30, RZ ;  /* 0x0000001e0840723c */ /* 0x040ff000000418ff */
[C---:B------:R-:W-:Y:S08]  /*cac0*/  HMMA.16816.F32.BF16 R56, R8.reuse, R26, RZ ;  /* 0x0000001a0838723c */ /* 0x040ff000000418ff */
[----:B------:R-:W-:Y:S08]  /*cad0*/  HMMA.16816.F32.BF16 R8, R8, R22, RZ ;  /* 0x000000160808723c */ /* 0x000ff000000418ff */
[C---:B--2---:R-:W-:Y:S01]  /*cae0*/  HMMA.16816.F32.BF16 R204, R4.reuse, R36, R12 ;  /* 0x0000002404cc723c */ /* 0x044fe2000004180c */
[----:B------:R-:W1:Y:S07]  /*caf0*/  LDSM.16.M88.4 R12, [R2] ;  /* 0x00000000020c783b */ /* 0x000e6e0000000200 */
        /* <DEDUP_REMOVED lines=22> */
[C---:B-1----:R-:W-:Y:S08]  /*cc60*/  HMMA.16816.F32.BF16 R196, R12.reuse, R48, R180 ;  /* 0x000000300cc4723c */ /* 0x042ff000000418b4 */
[C---:B------:R-:W-:Y:S08]  /*cc70*/  HMMA.16816.F32.BF16 R200, R12.reuse, R44, R108 ;  /* 0x0000002c0cc8723c */ /* 0x040ff0000004186c */
[----:B------:R-:W-:Y:S08]  /*cc80*/  HMMA.16816.F32.BF16 R44, R12, R46, R104 ;  /* 0x0000002e0c2c723c */ /* 0x000ff00000041868 */
[----:B--2---:R-:W-:Y:S08]  /*cc90*/  HMMA.16816.F32.BF16 R180, R4, R60, R232 ;  /* 0x0000003c04b4723c */ /* 0x004ff000000418e8 */
[C---:B------:R-:W-:Y:S08]  /*cca0*/  HMMA.16816.F32.BF16 R192, R12.reuse, R40, R32 ;  /* 0x000000280cc0723c */ /* 0x040ff00000041820 */
[----:B------:R-:W-:Y:S01]  /*ccb0*/  HMMA.16816.F32.BF16 R108, R12, R50, R176 ;  /* 0x000000320c6c723c */ /* 0x000fe200000418b0 */
[----:B------:R-:W-:Y:S07]  /*ccc0*/  LDSM.16.M88.4 R48, [R0+0x7c00] ;  /* 0x007c00000030783b */ /* 0x000fee0000000200 */
[C---:B------:R-:W-:Y:S08]  /*ccd0*/  HMMA.16816.F32.BF16 R232, R4.reuse, R100, R216 ;  /* 0x0000006404e8723c */ /* 0x040ff000000418d8 */
[----:B------:R-:W-:Y:S08]  /*cce0*/  HMMA.16816.F32.BF16 R104, R4, R58, R212 ;  /* 0x0000003a0468723c */ /* 0x000ff000000418d4 */
[C---:B------:R-:W-:Y:S01]  /*ccf0*/  HMMA.16816.F32.BF16 R188, R12.reuse, R36, R24 ;  /* 0x000000240cbc723c */ /* 0x040fe20000041818 */
[----:B------:R-:W-:Y:S07]  /*cd00*/  LDSM.16.M88.4 R24, [R2+0x2000] ;  /* 0x002000000218783b */ /* 0x000fee0000000200 */
[----:B------:R-:W-:Y:S01]  /*cd10*/  HMMA.16816.F32.BF16 R176, R12, R42, R28 ;  /* 0x0000002a0cb0723c */ /* 0x000fe2000004181c */
[----:B------:R-:W1:Y:S07]  /*cd20*/  LDSM.16.M88.4 R28, [R0+0x7000] ;  /* 0x00700000001c783b */ /* 0x000e6e0000000200 */
[C---:B------:R-:W-:Y:S08]  /*cd30*/  HMMA.16816.F32.BF16 R32, R4.reuse, R56, R236 ;  /* 0x000000380420723c */ /* 0x040ff000000418ec */
[C---:B------:R-:W-:Y:S08]  /*cd40*/  HMMA.16816.F32.BF16 R204, R4.reuse, R64, R204 ;  /* 0x0000004004cc723c */ /* 0x040ff000000418cc */
[C---:B------:R-:W-:Y:S08]  /*cd50*/  HMMA.16816.F32.BF16 R184, R4.reuse, R62, R184 ;  /* 0x0000003e04b8723c */ /* 0x040ff000000418b8 */
[C---:B------:R-:W-:Y:S08]  /*cd60*/  HMMA.16816.F32.BF16 R216, R4.reuse, R102, R208 ;  /* 0x0000006604d8723c */ /* 0x040ff000000418d0 */
[----:B------:R-:W-:Y:S01]  /*cd70*/  HMMA.16816.F32.BF16 R212, R4, R66, R240 ;  /* 0x0000004204d4723c */ /* 0x000fe200000418f0 */
[----:B------:R-:W2:Y:S07]  /*cd80*/  LDSM.16.M88.4 R4, [R0+0x7400] ;  /* 0x007400000004783b */ /* 0x000eae0000000200 */
[----:B------:R-:W-:Y:S01]  /*cd90*/  HMMA.16816.F32.BF16 R40, R12, R38, R16 ;  /* 0x000000260c28723c */ /* 0x000fe20000041810 */
[----:B------:R-:W4:Y:S04]  /*cda0*/  LDSM.16.M88.4 R36, [R0+0x7800] ;  /* 0x007800000024783b */ /* 0x000f280000000200 */
[----:B------:R-:W-:Y:S03]  /*cdb0*/  LDSM.16.M88.4 R16, [R52+0x4000] ;  /* 0x004000003410783b */ /* 0x000fe60000000200 */
[C---:B---3--:R-:W-:Y:S08]  /*cdc0*/  HMMA.16816.F32.BF16 R12, R8.reuse, R56, R196 ;  /* 0x00000038080c723c */ /* 0x048ff000000418c4 */
[C---:B------:R-:W-:Y:S08]  /*cdd0*/  HMMA.16816.F32.BF16 R208, R8.reuse, R58, R108 ;  /* 0x0000003a08d0723c */ /* 0x040ff0000004186c */
[C---:B------:R-:W-:Y:S01]  /*cde0*/  HMMA.16816.F32.BF16 R196, R8.reuse, R62, R44 ;  /* 0x0000003e08c4723c */ /* 0x040fe2000004182c */
[----:B------:R-:W3:Y:S07]  /*cdf0*/  LDSM.16.M88.4 R44, [R53+0x8000] ;  /* 0x00800000352c783b */ /* 0x000eee0000000200 */
[C---:B------:R-:W-:Y:S08]  /*ce00*/  HMMA.16816.F32.BF16 R240, R8.reuse, R64, R188 ;  /* 0x0000004008f0723c */ /* 0x040ff000000418bc */
[C---:B------:R-:W-:Y:S08]  /*ce10*/  HMMA.16816.F32.BF16 R108, R8.reuse, R100, R192 ;  /* 0x00000064086c723c */ /* 0x040ff000000418c0 */
[C---:B------:R-:W-:Y:S08]  /*ce20*/  HMMA.16816.F32.BF16 R200, R8.reuse, R60, R200 ;  /* 0x0000003c08c8723c */ /* 0x040ff000000418c8 */
[C---:B------:R-:W-:Y:S08]  /*ce30*/  HMMA.16816.F32.BF16 R192, R8.reuse, R102, R176 ;  /* 0x0000006608c0723c */ /* 0x040ff000000418b0 */
[----:B------:R-:W-:Y:S01]  /*ce40*/  HMMA.16816.F32.BF16 R188, R8, R66, R40 ;  /* 0x0000004208bc723c */ /* 0x000fe20000041828 */
[----:B------:R-:W5:Y:S04]  /*ce50*/  LDSM.16.M88.4 R8, [R52+0x5000] ;  /* 0x005000003408783b */ /* 0x000f680000000200 */
[----:B------:R-:W-:Y:S03]  /*ce60*/  LDSM.16.M88.4 R40, [R0+0x8000] ;  /* 0x008000000028783b */ /* 0x000fe60000000200 */
[----:B-1----:R-:W-:Y:S01]  /*ce70*/  HMMA.16816.F32.BF16 R56, R24, R28, R12 ;  /* 0x0000001c1838723c */ /* 0x002fe2000004180c */
[----:B------:R-:W1:Y:S07]  /*ce80*/  LDSM.16.M88.4 R12, [R2+0x4000] ;  /* 0x00400000020c783b */ /* 0x000e6e0000000200 */
[----:B--2---:R-:W-:Y:S08]  /*ce90*/  HMMA.16816.F32.BF16 R176, R20, R6, R184 ;  /* 0x0000000614b0723c */ /* 0x004ff000000418b8 */
[----:B------:R-:W-:Y:S08]  /*cea0*/  HMMA.16816.F32.BF16 R60, R24, R30, R208 ;  /* 0x0000001e183c723c */ /* 0x000ff000000418d0 */
[C---:B------:R-:W-:Y:S08]  /*ceb0*/  HMMA.16816.F32.BF16 R100, R20.reuse, R4, R180 ;  /* 0x000000041464723c */ /* 0x040ff000000418b4 */
[----:B----4-:R-:W-:Y:S08]  /*cec0*/  HMMA.16816.F32.BF16 R184, R20, R38, R216 ;  /* 0x0000002614b8723c */ /* 0x010ff000000418d8 */
[C---:B------:R-:W-:Y:S08]  /*ced0*/  HMMA.16816.F32.BF16 R200, R24.reuse, R4, R200 ;  /* 0x0000000418c8723c */ /* 0x040ff000000418c8 */
[----:B------:R-:W-:Y:S01]  /*cee0*/  HMMA.16816.F32.BF16 R208, R24, R6, R196 ;  /* 0x0000000618d0723c */ /* 0x000fe200000418c4 */
[----:B------:R2:W4:Y:S07]  /*cef0*/  LDSM.16.M88.4 R4, [R2+0x5000] ;  /* 0x005000000204783b */ /* 0x00052e0000000200 */
[C---:B------:R-:W-:Y:S01]  /*cf00*/  HMMA.16816.F32.BF16 R64, R20.reuse, R28, R32 ;  /* 0x0000001c1440723c */ /* 0x040fe20000041820 */
[----:B------:R-:W-:Y:S07]  /*cf10*/  LDSM.16.M88.4 R32, [R53+0x8c00] ;  /* 0x008c00003520783b */ /* 0x000fee0000000200 */
[C---:B------:R-:W-:Y:S01]  /*cf20*/  HMMA.16816.F32.BF16 R104, R20.reuse, R30, R104 ;  /* 0x0000001e1468723c */ /* 0x040fe20000041868 */
[----:B------:R-:W-:Y:S07]  /*cf30*/  LDSM.16.M88.4 R28, [R53+0x8800] ;  /* 0x00880000351c783b */ /* 0x000fee0000000200 */
[----:B------:R-:W-:Y:S01]  /*cf40*/  HMMA.16816.F32.BF16 R236, R20, R48, R204 ;  /* 0x0000003014ec723c */ /* 0x000fe200000418cc */
[----:B--2---:R-:W-:-:S05]  /*cf50*/  IMAD.SHL.U32 R2, R221, 0x2, RZ ;  /* 0x00000002dd027824 */ /* 0x004fca00078e00ff */
[----:B------:R-:W-:Y:S02]  /*cf60*/  LOP3.LUT R247, R2, 0x6, RZ, 0xc0, !PT ;  /* 0x0000000602f77812 */ /* 0x000fe400078ec0ff */
[C---:B------:R-:W-:Y:S03]  /*cf70*/  HMMA.16816.F32.BF16 R180, R20.reuse, R36, R232 ;  /* 0x0000002414b4723c */ /* 0x040fe600000418e8 */
[----:B------:R-:W-:Y:S05]  /*cf80*/  STL [R1+0x30], R247 ;  /* 0x000030f701007387 */ /* 0x000fea0000100800 */
[----:B------:R-:W-:Y:S01]  /*cf90*/  HMMA.16816.F32.BF16 R216, R20, R50, R212 ;  /* 0x0000003214d8723c */ /* 0x000fe200000418d4 */
[----:B------:R5:W2:Y:S07]  /*cfa0*/  LDSM.16.M88.4 R20, [R53+0x8400] ;  /* 0x008400003514783b */ /* 0x000aae0000000200 */
[----:B---3--:R-:W-:Y:S08]  /*cfb0*/  HMMA.16816.F32.BF16 R56, R16, R44, R56 ;  /* 0x0000002c1038723c */ /* 0x008ff00000041838 */
[----:B------:R-:W-:Y:S08]  /*cfc0*/  HMMA.16816.F32.BF16 R212, R24, R36, R108 ;  /* 0x0000002418d4723c */ /* 0x000ff0000004186c */
[----:B-----5:R-:W-:Y:S08]  /*cfd0*/  HMMA.16816.F32.BF16 R52, R8, R44, R64 ;  /* 0x0000002c0834723c */ /* 0x020ff00000041840 */
[C---:B------:R-:W-:Y:S08]  /*cfe0*/  HMMA.16816.F32.BF16 R108, R24.reuse, R38, R192 ;  /* 0x00000026186c723c */ /* 0x040ff000000418c0 */
[C---:B------:R-:W-:Y:S08]  /*cff0*/  HMMA.16816.F32.BF16 R196, R24.reuse, R48, R240 ;  /* 0x0000003018c4723c */ /* 0x040ff000000418f0 */
[----:B------:R-:W-:Y:S01]  /*d000*/  HMMA.16816.F32.BF16 R204, R24, R50, R188 ;  /* 0x0000003218cc723c */ /* 0x000fe200000418bc */
[----:B------:R-:W3:Y:S07]  /*d010*/  LDSM.16.M88.4 R24, [R0+0x8400] ;  /* 0x008400000018783b */ /* 0x000eee0000000200 */
[----:B-1----:R-:W-:Y:S08]  /*d020*/  HMMA.16816.F32.BF16 R192, R12, R40, R56 ;  /* 0x000000280cc0723c */ /* 0x002ff00000041838 */
[----:B------:R-:W-:Y:S08]  /*d030*/  HMMA.16816.F32.BF16 R36, R8, R46, R104 ;  /* 0x0000002e0824723c */ /* 0x000ff00000041868 */
[----:B----4-:R-:W-:Y:S03]  /*d040*/  HMMA.16816.F32.BF16 R56, R4, R40, R52 ;  /* 0x000000280438723c */ /* 0x010fe60000041834 */
[----:B------:R-:W-:Y:S01]  /*d050*/  FMUL.FTZ R192, R192, UR12 ;  /* 0x0000000cc0c07c20 */ /* 0x000fe20008410000 */
[----:B------:R-:W-:Y:S01]  /*d060*/  FMUL.FTZ R194, R194, UR12 ;  /* 0x0000000cc2c27c20 */ /* 0x000fe20008410000 */
[----:B------:R-:W-:-:S02]  /*d070*/  FMUL.FTZ R195, R195, UR12 ;  /* 0x0000000cc3c37c20 */ /* 0x000fc40008410000 */
[----:B------:R-:W-:Y:S01]  /*d080*/  MUFU.TANH R225, R192 ;  /* 0x000000c000e17308 */ /* 0x000fe20000002400 */
[----:B------:R-:W-:Y:S07]  /*d090*/  HMMA.16816.F32.BF16 R44, R16, R46, R60 ;  /* 0x0000002e102c723c */ /* 0x000fee000004183c */
[----:B------:R-:W1:Y:S01]  /*d0a0*/  MUFU.TANH R3, R194 ;  /* 0x000000c200037308 */ /* 0x000e620000002400 */
[C---:B--2---:R-:W-:Y:S03]  /*d0b0*/  HMMA.16816.F32.BF16 R48, R8.reuse, R20, R100 ;  /* 0x000000140830723c */ /* 0x044fe60000041864 */
[----:B------:R-:W-:Y:S01]  /*d0c0*/  FMUL.FTZ R56, R56, UR12 ;  /* 0x0000000c38387c20 */ /* 0x000fe20008410000 */
[----:B------:R-:W-:Y:S01]  /*d0d0*/  FMUL.FTZ R58, R58, UR12 ;  /* 0x0000000c3a3a7c20 */ /* 0x000fe20008410000 */
[----:B------:R-:W-:Y:S01]  /*d0e0*/  FMUL.FTZ R57, R57, UR12 ;  /* 0x0000000c39397c20 */ /* 0x000fe20008410000 */
[----:B------:R-:W-:Y:S01]  /*d0f0*/  FMUL.FTZ R59, R59, UR12 ;  /* 0x0000000c3b3b7c20 */ /* 0x000fe20008410000 */
[----:B------:R-:W-:Y:S01]  /*d100*/  MUFU.TANH R195, R195 ;  /* 0x000000c300c37308 */ /* 0x000fe20000002400 */
[C---:B------:R-:W-:Y:S07]  /*d110*/  HMMA.16816.F32.BF16 R52, R8.reuse, R22, R176 ;  /* 0x000000160834723c */ /* 0x040fee00000418b0 */
[----:B------:R-:W2:Y:S01]  /*d120*/  MUFU.TANH R56, R56 ;  /* 0x0000003800387308 */ /* 0x000ea20000002400 */
[C---:B------:R-:W-:Y:S07]  /*d130*/  HMMA.16816.F32.BF16 R60, R8.reuse, R28, R180 ;  /* 0x0000001c083c723c */ /* 0x040fee00000418b4 */
[----:B------:R-:W4:Y:S01]  /*d140*/  MUFU.TANH R58, R58 ;  /* 0x0000003a003a7308 */ /* 0x000f220000002400 */
[C---:B------:R-:W-:Y:S08]  /*d150*/  HMMA.16816.F32.BF16 R100, R8.reuse, R30, R184 ;  /* 0x0000001e0864723c */ /* 0x040ff000000418b8 */
[C---:B------:R-:W-:Y:S08]  /*d160*/  HMMA.16816.F32.BF16 R176, R8.reuse, R32, R236 ;  /* 0x0000002008b0723c */ /* 0x040ff000000418ec */
[----:B------:R-:W-:Y:S08]  /*d170*/  HMMA.16816.F32.BF16 R64, R8, R34, R216 ;  /* 0x000000220840723c */ /* 0x000ff000000418d8 */
[----:B------:R-:W-:Y:S01]  /*d180*/  HMMA.16816.F32.BF16 R8, R16, R20, R200 ;  /* 0x000000141008723c */ /* 0x000fe200000418c8 */
[----:B------:R-:W-:Y:S07]  /*d190*/  MUFU.TANH R200, R57 ;  /* 0x0000003900c87308 */ /* 0x000fee0000002400 */
[----:B------:R-:W-:Y:S08]  /*d1a0*/  HMMA.16816.F32.BF16 R188, R12, R42, R44 ;  /* 0x0000002a0cbc723c */ /* 0x000ff0000004182c */
[----:B------:R-:W-:Y:S01]  /*d1b0*/  HMMA.16816.F32.BF16 R44, R16, R22, R208 ;  /* 0x00000016102c723c */ /* 0x000fe200000418d0 */
[----:B------:R-:W-:Y:S07]  /*d1c0*/  LDSM.16.M88.4 R20, [R0+0x8c00] ;  /* 0x008c00000014783b */ /* 0x000fee0000000200 */
[----:B---3--:R-:W-:Y:S01]  /*d1d0*/  HMMA.16816.F32.BF16 R184, R12, R24, R8 ;  /* 0x000000180cb8723c */ /* 0x008fe20000041808 */
[----:B------:R3:W5:Y:S01]  /*d1e0*/  LDSM.16.M88.4 R8, [R0+0x8800] ;  /* 0x008800000008783b */ /* 0x0007620000000200 */
[----:B------:R-:W-:-:S04]  /*d1f0*/  DEPBAR.LE SB0, 0x0 ;  /* 0x000080000000791a */ /* 0x000fc80000000000 */
[----:B------:R-:W-:Y:S01]  /*d200*/  FMUL.FTZ R190, R190, UR12 ;  /* 0x0000000cbebe7c20 */ /* 0x000fe20008410000 */
[----:B------:R-:W-:Y:S01]  /*d210*/  FMUL.FTZ R191, R191, UR12 ;  /* 0x0000000cbfbf7c20 */ /* 0x000fe20008410000 */
[----:B------:R-:W-:Y:S02]  /*d220*/  HMMA.16816.F32.BF16 R180, R4, R42, R36 ;  /* 0x0000002a04b4723c */ /* 0x000fe40000041824 */
[----:B------:R-:W4:Y:S06]  /*d230*/  MUFU.TANH R57, R190 ;  /* 0x000000be00397308 */ /* 0x000f2c0000002400 */
[----:B------:R-:W-:Y:S02]  /*d240*/  HMMA.16816.F32.BF16 R40, R16, R28, R212 ;  /* 0x0000001c1028723c */ /* 0x000fe400000418d4 */
[----:B------:R-:W4:Y:S01]  /*d250*/  MUFU.TANH R191, R191 ;  /* 0x000000bf00bf7308 */ /* 0x000f220000002400 */
[----:B------:R-:W-:Y:S01]  /*d260*/  FMUL.FTZ R186, R186, UR12 ;  /* 0x0000000cbaba7c20 */ /* 0x000fe20008410000 */
[----:B------:R-:W-:-:S04]  /*d270*/  FMUL.FTZ R187, R187, UR12 ;  /* 0x0000000cbbbb7c20 */ /* 0x000fc80008410000 */
[----:B------:R-:W-:Y:S01]  /*d280*/  HMMA.16816.F32.BF16 R36, R16, R30, R108 ;  /* 0x0000001e1024723c */ /* 0x000fe2000004186c */
[----:B---3--:R-:W-:Y:S01]  /*d290*/  IMAD.U32 R0, RZ, RZ, UR21 ;  /* 0x00000015ff007e24 */ /* 0x008fe2000f8e00ff */
[----:B------:R-:W3:Y:S01]  /*d2a0*/  MUFU.TANH R186, R186 ;  /* 0x000000ba00ba7308 */ /* 0x000ee20000002400 */
[----:B------:R-:W-:Y:S01]  /*d2b0*/  FMUL.FTZ R181, R181, UR12 ;  /* 0x0000000cb5b57c20 */ /* 0x000fe20008410000 */
[----:B------:R-:W-:Y:S01]  /*d2c0*/  FMUL.FTZ R180, R180, UR12 ;  /* 0x0000000cb4b47c20 */ /* 0x000fe20008410000 */
[----:B------:R-:W-:-:S03]  /*d2d0*/  IMAD R0, R0, 0x40, R247 ;  /* 0x0000004000007824 */ /* 0x000fc600078e02f7 */
[----:B------:R-:W-:Y:S01]  /*d2e0*/  HMMA.16816.F32.BF16 R28, R16, R32, R196 ;  /* 0x00000020101c723c */ /* 0x000fe200000418c4 */
[----:B------:R-:W-:Y:S01]  /*d2f0*/  VIADD R2, R0, 0xffffff40 ;  /* 0xffffff4000027836 */ /* 0x000fe20000000000 */
[----:B------:R-:W-:Y:S04]  /*d300*/  MUFU.TANH R192, R181 ;  /* 0x000000b500c07308 */ /* 0x000fe80000002400 */
[C---:B------:R-:W-:Y:S02]  /*d310*/  ISETP.GT.AND P1, PT, R227.reuse, R2, PT ;  /* 0x00000002e300720c */ /* 0x040fe40003f24270 */
[----:B------:R-:W-:Y:S01]  /*d320*/  HMMA.16816.F32.BF16 R104, R12, R26, R44 ;  /* 0x0000001a0c68723c */ /* 0x000fe2000004182c */
[----:B------:R-:W-:Y:S01]  /*d330*/  ISETP.GE.AND P5, PT, R2, R230, PT ;  /* 0x000000e60200720c */ /* 0x000fe20003fa6270 */
[----:B------:R-:W3:Y:S06]  /*d340*/  MUFU.TANH R187, R187 ;  /* 0x000000bb00bb7308 */ /* 0x000eec0000002400 */
[----:B------:R-:W-:Y:S02]  /*d350*/  HMMA.16816.F32.BF16 R108, R4, R24, R48 ;  /* 0x00000018046c723c */ /* 0x000fe40000041830 */
[----:B------:R-:W-:Y:S06]  /*d360*/  MUFU.TANH R194, R180 ;  /* 0x000000b400c27308 */ /* 0x000fec0000002400 */
[----:B------:R-:W-:Y:S01]  /*d370*/  HMMA.16816.F32.BF16 R32, R16, R34, R204 ;  /* 0x000000221020723c */ /* 0x000fe200000418cc */
[----:B------:R-:W-:-:S02]  /*d380*/  VIADD R18, R227, 0x8 ;  /* 0x00000008e3127836 */ /* 0x000fc40000000000 */
[C---:B------:R-:W-:Y:S02]  /*d390*/  VIADD R17, R227.reuse, 0x40 ;  /* 0x00000040e3117836 */ /* 0x040fe40000000000 */
[----:B------:R-:W-:Y:S01]  /*d3a0*/  FMUL.FTZ R106, R106, UR12 ;  /* 0x0000000c6a6a7c20 */ /* 0x000fe20008410000 */
[----:B------:R-:W-:Y:S01]  /*d3b0*/  VIADD R16, R227, 0x48 ;  /* 0x00000048e3107836 */ /* 0x000fe20000000000 */
[-C--:B------:R-:W-:Y:S01]  /*d3c0*/  ISETP.GT.AND P0, PT, R18, R2.reuse, PT ;  /* 0x000000021200720c */ /* 0x080fe20003f04270 */
[----:B------:R-:W-:Y:S01]  /*d3d0*/  FMUL.FTZ R107, R107, UR12 ;  /* 0x0000000c6b6b7c20 */ /* 0x000fe20008410000 */
[----:B-----5:R-:W-:Y:S01]  /*d3e0*/  HMMA.16816.F32.BF16 R48, R12, R8, R40 ;  /* 0x000000080c30723c */ /* 0x020fe20000041828 */
[----:B------:R5:W-:Y:S01]  /*d3f0*/  MUFU.TANH R25, R106 ;  /* 0x0000006a00197308 */ /* 0x000be20000002400 */
[----:B-1----:R-:W-:Y:S01]  /*d400*/  FSEL R3, R3, -INF , !P0 ;  /* 0xff80000003037808 */ /* 0x002fe20004000000 */
[----:B------:R-:W-:Y:S01]  /*d410*/  FMUL.FTZ R109, R109, UR12 ;  /* 0x0000000c6d6d7c20 */ /* 0x000fe20008410000 */
[----:B------:R-:W-:Y:S01]  /*d420*/  ISETP.GT.AND P0, PT, R17, R2, PT ;  /* 0x000000021100720c */ /* 0x000fe20003f04270 */
[----:B------:R-:W-:Y:S01]  /*d430*/  FMUL.FTZ R108, R108, UR12 ;  /* 0x0000000c6c6c7c20 */ /* 0x000fe20008410000 */
[----:B------:R-:W-:-:S02]  /*d440*/  FMUL.FTZ R111, R111, UR12 ;  /* 0x0000000c6f6f7c20 */ /* 0x000fc40008410000 */
[----:B------:R-:W-:Y:S01]  /*d450*/  HMMA.16816.F32.BF16 R40, R12, R10, R36 ;  /* 0x0000000a0c28723c */ /* 0x000fe20000041824 */
[----:B------:R1:W-:Y:S01]  /*d460*/  MUFU.TANH R181, R109 ;  /* 0x0000006d00b57308 */ /* 0x0003e20000002400 */
[----:B--2---:R-:W-:Y:S02]  /*d470*/  FSEL R19, R56, -INF , !P0 ;  /* 0xff80000038137808 */ /* 0x004fe40004000000 */
[----:B------:R-:W-:-:S04]  /*d480*/  ISETP.GE.AND P0, PT, R2, R229, PT ;  /* 0x000000e50200720c */ /* 0x000fc80003f06270 */
[----:B------:R-:W-:Y:S01]  /*d490*/  HMMA.16816.F32.BF16 R52, R4, R26, R52 ;  /* 0x0000001a0434723c */ /* 0x000fe20000041834 */
[----:B------:R-:W2:Y:S02]  /*d4a0*/  MUFU.TANH R107, R107 ;  /* 0x0000006b006b7308 */ /* 0x000ea40000002400 */
[----:B------:R-:W-:Y:S01]  /*d4b0*/  FMUL.FTZ R50, R50, UR12 ;  /* 0x0000000c32327c20 */ /* 0x000fe20008410000 */
[----:B------:R-:W-:-:S04]  /*d4c0*/  FMUL.FTZ R51, R51, UR12 ;  /* 0x0000000c33337c20 */ /* 0x000fc80008410000 */
[C---:B------:R-:W-:Y:S01]  /*d4d0*/  HMMA.16816.F32.BF16 R60, R4.reuse, R8, R60 ;  /* 0x00000008043c723c */ /* 0x040fe2000004183c */
[----:B------:R-:W-:Y:S01]  /*d4e0*/  MUFU.TANH R50, R50 ;  /* 0x0000003200327308 */ /* 0x000fe20000002400 */
[----:B------:R-:W-:Y:S02]  /*d4f0*/  VIADD R9, R0, 0xffffff59 ;  /* 0xffffff5900097836 */ /* 0x000fe40000000000 */
[----:B------:R-:W-:Y:S01]  /*d500*/  FMUL.FTZ R42, R42, UR12 ;  /* 0x0000000c2a2a7c20 */ /* 0x000fe20008410000 */
[----:B------:R-:W-:Y:S01]  /*d510*/  FMUL.FTZ R43, R43, UR12 ;  /* 0x0000000c2b2b7c20 */ /* 0x000fe20008410000 */
[C---:B------:R-:W-:Y:S02]  /*d520*/  VIADD R8, R0.reuse, 0xffffff60 ;  /* 0xffffff6000087836 */ /* 0x040fe40000000000 */
[----:B------:R-:W-:Y:S01]  /*d530*/  HMMA.16816.F32.BF16 R100, R4, R10, R100 ;  /* 0x0000000a0464723c */ /* 0x000fe20000041864 */
[C---:B------:R-:W-:Y:S01]  /*d540*/  VIADD R11, R0.reuse, 0xffffff51 ;  /* 0xffffff51000b7836 */ /* 0x040fe20000000000 */
[----:B------:R-:W2:Y:S01]  /*d550*/  MUFU.TANH R51, R51 ;  /* 0x0000003300337308 */ /* 0x000ea20000002400 */
[----:B------:R-:W-:-:S02]  /*d560*/  VIADD R10, R0, 0xffffff58 ;  /* 0xffffff58000a7836 */ /* 0x000fc40000000000 */
[----:B------:R-:W-:Y:S01]  /*d570*/  FMUL.FTZ R53, R53, UR12 ;  /* 0x0000000c35357c20 */ /* 0x000fe20008410000 */
[----:B------:R-:W-:Y:S01]  /*d580*/  FMUL.FTZ R52, R52, UR12 ;  /* 0x0000000c34347c20 */ /* 0x000fe20008410000 */
[----:B------:R-:W-:Y:S01]  /*d590*/  FMUL.FTZ R55, R55, UR12 ;  /* 0x0000000c37377c20 */ /* 0x000fe20008410000 */
[----:B------:R-:W-:Y:S02]  /*d5a0*/  HMMA.16816.F32.BF16 R176, R4, R20, R176 ;  /* 0x0000001404b0723c */ /* 0x000fe400000418b0 */
[----:B------:R-:W-:Y:S01]  /*d5b0*/  MUFU.TANH R190, R108 ;  /* 0x0000006c00be7308 */ /* 0x000fe20000002400 */
[----:B------:R-:W-:Y:S01]  /*d5c0*/  FMUL.FTZ R60, R60, UR12 ;  /* 0x0000000c3c3c7c20 */ /* 0x000fe20008410000 */
[----:B------:R-:W-:Y:S01]  /*d5d0*/  FMUL.FTZ R61, R61, UR12 ;  /* 0x0000000c3d3d7c20 */ /* 0x000fe20008410000 */
[----:B------:R-:W-:-:S03]  /*d5e0*/  FMUL.FTZ R63, R63, UR12 ;  /* 0x0000000c3f3f7c20 */ /* 0x000fc60008410000 */
[----:B------:R-:W-:Y:S01]  /*d5f0*/  HMMA.16816.F32.BF16 R64, R4, R22, R64 ;  /* 0x000000160440723c */ /* 0x000fe20000041840 */
[----:B------:R-:W-:Y:S01]  /*d600*/  FSEL R4, R225, -INF , !P1 ;  /* 0xff800000e1047808 */ /* 0x000fe20004800000 */
[----:B------:R-:W-:Y:S01]  /*d610*/  MUFU.TANH R108, R53 ;  /* 0x00000035006c7308 */ /* 0x000fe20000002400 */
[----:B------:R-:W-:Y:S01]  /*d620*/  ISETP.GE.AND P1, PT, R2, R231, PT ;  /* 0x000000e70200720c */ /* 0x000fe20003f26270 */
[----:B------:R-:W-:Y:S01]  /*d630*/  VIADD R7, R0, 0xffffff61 ;  /* 0xffffff6100077836 */ /* 0x000fe20000000000 */
[----:B-----5:R-:W-:Y:S01]  /*d640*/  FSEL R106, R4, -INF , !P5 ;  /* 0xff800000046a7808 */ /* 0x020fe20006800000 */
[----:B------:R-:W-:Y:S01]  /*d650*/  VIADD R6, R0, 0xffffff68 ;  /* 0xffffff6800067836 */ /* 0x000fe20000000000 */
[----:B------:R-:W-:Y:S01]  /*d660*/  ISETP.GE.AND P5, PT, R2, R228, PT ;  /* 0x000000e40200720c */ /* 0x000fe20003fa6270 */
[C---:B------:R-:W-:Y:S01]  /*d670*/  HMMA.16816.F32.BF16 R44, R12.reuse, R20, R28 ;  /* 0x000000140c2c723c */ /* 0x040fe2000004181c */
[----:B-1----:R-:W-:Y:S01]  /*d680*/  FSEL R109, R3, -INF , !P1 ;  /* 0xff800000036d7808 */ /* 0x002fe20004800000 */
[----:B------:R1:W-:Y:S01]  /*d690*/  MUFU.TANH R21, R42 ;  /* 0x0000002a00157308 */ /* 0x0003e20000002400 */
[----:B------:R-:W-:Y:S01]  /*d6a0*/  ISETP.GT.AND P1, PT, R16, R2, PT ;  /* 0x000000021000720c */ /* 0x000fe20003f24270 */
[C---:B------:R-:W-:Y:S01]  /*d6b0*/  VIADD R5, R0.reuse, 0xffffff69 ;  /* 0xffffff6900057836 */ /* 0x040fe20000000000 */
[----:B------:R-:W-:Y:S01]  /*d6c0*/  FSEL R26, R19, -INF , !P5 ;  /* 0xff800000131a7808 */ /* 0x000fe20006800000 */
[----:B------:R-:W-:Y:S01]  /*d6d0*/  VIADD R4, R0, 0xffffff70 ;  /* 0xffffff7000047836 */ /* 0x000fe20000000000 */
[----:B----4-:R-:W-:Y:S01]  /*d6e0*/  FSEL R19, R58, -INF , !P1 ;  /* 0xff8000003a137808 */ /* 0x010fe20004800000 */
[----:B------:R-:W-:Y:S01]  /*d6f0*/  HMMA.16816.F32.BF16 R32, R12, R22, R32 ;  /* 0x000000160c20723c */ /* 0x000fe20000041820 */
[C---:B------:R-:W-:Y:S01]  /*d700*/  VIADD R15, R0.reuse, 0xffffff41 ;  /* 0xffffff41000f7836 */ /* 0x040fe20000000000 */
[----:B------:R-:W4:Y:S01]  /*d710*/  MUFU.TANH R43, R43 ;  /* 0x0000002b002b7308 */ /* 0x000f220000002400 */
[----:B------:R-:W-:-:S02]  /*d720*/  VIADD R14, R0, 0xffffff48 ;  /* 0xffffff48000e7836 */ /* 0x000fc40000000000 */
[----:B------:R-:W-:Y:S01]  /*d730*/  FMUL.FTZ R100, R100, UR12 ;  /* 0x0000000c64647c20 */ /* 0x000fe20008410000 */
[----:B------:R-:W-:Y:S01]  /*d740*/  VIADD R13, R0, 0xffffff49 ;  /* 0xffffff49000d7836 */ /* 0x000fe20000000000 */
[----:B------:R-:W-:Y:S01]  /*d750*/  ISETP.GT.AND P5, PT, R18, R15, PT ;  /* 0x0000000f1200720c */ /* 0x000fe20003fa4270 */
[----:B------:R-:W-:Y:S01]  /*d760*/  VIADD R12, R0, 0xffffff50 ;  /* 0xffffff50000c7836 */ /* 0x000fe20000000000 */
[----:B------:R-:W-:Y:S01]  /*d770*/  ISETP.GT.AND P1, PT, R18, R14, PT ;  /* 0x0000000e1200720c */ /* 0x000fe20003f24270 */
[----:B------:R-:W-:Y:S01]  /*d780*/  VIADD R3, R0, 0xffffff71 ;  /* 0xffffff7100037836 */ /* 0x000fe20000000000 */
[----:B------:R-:W-:Y:S01]  /*d790*/  FSEL R20, R195, -INF , !P5 ;  /* 0xff800000c3147808 */ /* 0x000fe20006800000 */
[----:B------:R-:W-:Y:S01]  /*d7a0*/  FMUL.FTZ R46, R46, UR12 ;  /* 0x0000000c2e2e7c20 */ /* 0x000fe20008410000 */
[----:B------:R-:W-:Y:S01]  /*d7b0*/  FSEL R22, R57, -INF , !P1 ;  /* 0xff80000039167808 */ /* 0x000fe20004800000 */
[----:B------:R-:W-:Y:S01]  /*d7c0*/  FMUL.FTZ R47, R47, UR12 ;  /* 0x0000000c2f2f7c20 */ /* 0x000fe20008410000 */
[C---:B------:R-:W-:Y:S01]  /*d7d0*/  ISETP.GT.AND P5, PT, R18.reuse, R13, PT ;  /* 0x0000000d1200720c */ /* 0x040fe20003fa4270 */
[----:B------:R-:W5:Y:S01]  /*d7e0*/  MUFU.TANH R53, R46 ;  /* 0x0000002e00357308 */ /* 0x000f620000002400 */
[----:B------:R-:W-:Y:S01]  /*d7f0*/  ISETP.GT.AND P1, PT, R18, R12, PT ;  /* 0x0000000c1200720c */ /* 0x000fe20003f24270 */
[----:B------:R-:W-:Y:S01]  /*d800*/  VIADD R2, R0, 0xffffff78 ;  /* 0xffffff7800027836 */ /* 0x000fe20000000000 */
[----:B------:R-:W-:Y:S01]  /*d810*/  FSEL R24, R191, -INF , !P5 ;  /* 0xff800000bf187808 */ /* 0x000fe20006800000 */
[----:B------:R-:W-:Y:S01]  /*d820*/  FMUL.FTZ R34, R34, UR12 ;  /* 0x0000000c22227c20 */ /* 0x000fe20008410000 */
[----:B---3--:R-:W-:Y:S01]  /*d830*/  FSEL R27, R186, -INF , !P1 ;  /* 0xff800000ba1b7808 */ /* 0x008fe20004800000 */
[----:B------:R-:W-:Y:S01]  /*d840*/  FMUL.FTZ R35, R35, UR12 ;  /* 0x0000000c23237c20 */ /* 0x000fe20008410000 */
[C---:B------:R-:W-:Y:S01]  /*d850*/  ISETP.GT.AND P5, PT, R18.reuse, R11, PT ;  /* 0x0000000b1200720c */ /* 0x040fe20003fa4270 */
[----:B------:R3:W-:Y:S01]  /*d860*/  MUFU.TANH R58, R34 ;  /* 0x00000022003a7308 */ /* 0x0007e20000002400 */
[----:B------:R-:W-:Y:S01]  /*d870*/  ISETP.GT.AND P1, PT, R18, R10, PT ;  /* 0x0000000a1200720c */ /* 0x000fe20003f24270 */
[----:B------:R-:W-:Y:S01]  /*d880*/  VIADD R0, R0, 0xffffff79 ;  /* 0xffffff7900007836 */ /* 0x000fe20000000000 */
[----:B------:R-:W-:Y:S01]  /*d890*/  FSEL R30, R187, -INF , !P5 ;  /* 0xff800000bb1e7808 */ /* 0x000fe20006800000 */
[----:B------:R-:W-:Y:S01]  /*d8a0*/  FMUL.FTZ R101, R101, UR12 ;  /* 0x0000000c65657c20 */ /* 0x000fe20008410000 */
[----:B------:R-:W-:Y:S01]  /*d8b0*/  ISETP.GT.AND P5, PT, R18, R9, PT ;  /* 0x000000091200720c */ /* 0x000fe20003fa4270 */
[----:B------:R-:W-:Y:S01]  /*d8c0*/  FMUL.FTZ R176, R176, UR12 ;  /* 0x0000000cb0b07c20 */ /* 0x000fe20008410000 */
[----:B------:R-:W-:Y:S01]  /*d8d0*/  FMUL.FTZ R177, R177, UR12 ;  /* 0x0000000cb1b17c20 */ /* 0x000fe20008410000 */
[----:B------:R-:W5:Y:S01]  /*d8e0*/  MUFU.TANH R47, R47 ;  /* 0x0000002f002f7308 */ /* 0x000f620000002400 */
[----:B--2---:R-:W-:Y:S01]  /*d8f0*/  FSEL R36, R107, -INF , !P5 ;  /* 0xff8000006b247808 */ /* 0x004fe20006800000 */
[----:B------:R-:W-:Y:S01]  /*d900*/  FMUL.FTZ R29, R65, UR12 ;  /* 0x0000000c411d7c20 */ /* 0x000fe20008410000 */
[----:B------:R-:W-:Y:S01]  /*d910*/  ISETP.GT.AND P5, PT, R18, R7, PT ;  /* 0x000000071200720c */ /* 0x000fe20003fa4270 */
[----:B------:R-:W-:Y:S01]  /*d920*/  FMUL.FTZ R64, R64, UR12 ;  /* 0x0000000c40407c20 */ /* 0x000fe20008410000 */
[----:B------:R-:W-:Y:S01]  /*d930*/  FMUL.FTZ R65, R182, UR12 ;  /* 0x0000000cb6417c20 */ /* 0x000fe20008410000 */
[----:B------:R-:W-:Y:S01]  /*d940*/  FMUL.FTZ R103, R103, UR12 ;  /* 0x0000000c67677c20 */ /* 0x000fe20008410000 */
[----:B-1----:R-:W-:Y:S01]  /*d950*/  FSEL R42, R51, -INF , !P5 ;  /* 0xff800000332a7808 */ /* 0x002fe20006800000 */
[----:B------:R-:W-:Y:S01]  /*d960*/  MUFU.TANH R37, R60 ;  /* 0x0000003c00257308 */ /* 0x000fe20000002400 */
[----:B---3--:R-:W-:Y:S01]  /*d970*/  FSEL R34, R25, -INF , !P1 ;  /* 0xff80000019227808 */ /* 0x008fe20004800000 */
[----:B------:R-:W-:Y:S01]  /*d980*/  FMUL.FTZ R179, R179, UR12 ;  /* 0x0000000cb3b37c20 */ /* 0x000fe20008410000 */
[C---:B------:R-:W-:Y:S01]  /*d990*/  ISETP.GT.AND P1, PT, R18.reuse, R8, PT ;  /* 0x000000081200720c */ /* 0x040fe20003f24270 */
[----:B------:R-:W-:Y:S01]  /*d9a0*/  FMUL.FTZ R33, R33, UR12 ;  /* 0x0000000c21217c20 */ /* 0x000fe20008410000 */
[----:B------:R-:W-:-:S02]  /*d9b0*/  ISETP.GT.AND P5, PT, R18, R5, PT ;  /* 0x000000051200720c */ /* 0x000fc40003fa4270 */
[----:B------:R-:W-:Y:S01]  /*d9c0*/  FSEL R38, R50, -INF , !P1 ;  /* 0xff80000032267808 */ /* 0x000fe20004800000 */
[----:B------:R-:W1:Y:S01]  /*d9d0*/  MUFU.TANH R60, R35 ;  /* 0x00000023003c7308 */ /* 0x000e620000002400 */
[C---:B------:R-:W-:Y:S02]  /*d9e0*/  ISETP.GT.AND P1, PT, R18.reuse, R6, PT ;  /* 0x000000061200720c */ /* 0x040fe40003f24270 */
[----:B----4-:R-:W-:Y:S02]  /*d9f0*/  FSEL R51, R43, -INF , !P5 ;  /* 0xff8000002b337808 */ /* 0x010fe40006800000 */
[----:B------:R-:W-:Y:S02]  /*da00*/  FSEL R46, R21, -INF , !P1 ;  /* 0xff800000152e7808 */ /* 0x000fe40004800000 */
[C---:B------:R-:W-:Y:S01]  /*da10*/  ISETP.GT.AND P1, PT, R18.reuse, R4, PT ;  /* 0x000000041200720c */ /* 0x040fe20003f24270 */
[----:B------:R-:W2:Y:S01]  /*da20*/  MUFU.TANH R180, R52 ;  /* 0x0000003400b47308 */ /* 0x000ea20000002400 */
[----:B------:R-:W-:-:S02]  /*da30*/  ISETP.GT.AND P5, PT, R18, R3, PT ;  /* 0x000000031200720c */ /* 0x000fc40003fa4270 */
[----:B-----5:R-:W-:Y:S02]  /*da40*/  FSEL R53, R53, -INF , !P1 ;  /* 0xff80000035357808 */ /* 0x020fe40004800000 */
[----:B------:R-:W-:Y:S02]  /*da50*/  ISETP.GT.AND P1, PT, R18, R2, PT ;  /* 0x000000021200720c */ /* 0x000fe40003f24270 */
[----:B------:R-:W-:Y:S01]  /*da60*/  FSEL R57, R47, -INF , !P5 ;  /* 0xff8000002f397808 */ /* 0x000fe20006800000 */
[----:B------:R3:W4:Y:S01]  /*da70*/  MUFU.TANH R39, R61 ;  /* 0x0000003d00277308 */ /* 0x0007220000002400 */
[----:B------:R-:W-:Y:S02]  /*da80*/  FSEL R58, R58, -INF , !P1 ;  /* 0xff8000003a3a7808 */ /* 0x000fe40004800000 */
[----:B------:R-:W-:Y:S02]  /*da90*/  ISETP.GT.AND P5, PT, R18, R0, PT ;  /* 0x000000001200720c */ /* 0x000fe40003fa4270 */
[----:B------:R-:W-:-:S02]  /*daa0*/  ISETP.GT.AND P1, PT, R17, R15, PT ;  /* 0x0000000f1100720c */ /* 0x000fc40003f24270 */
[----:B-1----:R-:W-:Y:S01]  /*dab0*/  FSEL R60, R60, -INF , !P5 ;  /* 0xff8000003c3c7808 */ /* 0x002fe20006800000 */
[----:B------:R-:W1:Y:S01]  /*dac0*/  MUFU.TANH R100, R100 ;  /* 0x0000006400647308 */ /* 0x000e620000002400 */
[----:B------:R-:W-:Y:S02]  /*dad0*/  FSEL R18, R200, -INF , !P1 ;  /* 0xff800000c8127808 */ /* 0x000fe40004800000 */
[C---:B------:R-:W-:Y:S02]  /*dae0*/  ISETP.GT.AND P5, PT, R17.reuse, R14, PT ;  /* 0x0000000e1100720c */ /* 0x040fe40003fa4270 */
[----:B------:R-:W-:Y:S02]  /*daf0*/  ISETP.GT.AND P1, PT, R17, R13, PT ;  /* 0x0000000d1100720c */ /* 0x000fe40003f24270 */
[----:B------:R-:W-:Y:S01]  /*db00*/  FSEL R21, R194, -INF , !P5 ;  /* 0xff800000c2157808 */ /* 0x000fe20006800000 */
[----:B------:R-:W5:Y:S01]  /*db10*/  MUFU.TANH R101, R101 ;  /* 0x0000006500657308 */ /* 0x000f620000002400 */
[----:B------:R-:W-:Y:S01]  /*db20*/  FSEL R23, R192, -INF , !P1 ;  /* 0xff800000c0177808 */ /* 0x000fe20004800000 */
[----:B---3--:R-:W-:Y:S01]  /*db30*/  FMUL.FTZ R61, R193, UR12 ;  /* 0x0000000cc13d7c20 */ /* 0x008fe20008410000 */
[----:B------:R-:W-:-:S02]  /*db40*/  ISETP.GT.AND P5, PT, R17, R12, PT ;  /* 0x0000000c1100720c */ /* 0x000fc40003fa4270 */
[----:B------:R-:W-:Y:S02]  /*db50*/  ISETP.GT.AND P1, PT, R17, R11, PT ;  /* 0x0000000b1100720c */ /* 0x000fe40003f24270 */
[----:B------:R-:W-:Y:S01]  /*db60*/  FSEL R25, R190, -INF , !P5 ;  /* 0xff800000be197808 */ /* 0x000fe20006800000 */
[----:B------:R3:W5:Y:S01]  /*db70*/  MUFU.TANH R50, R176 ;  /* 0x000000b000327308 */ /* 0x0007620000002400 */
[----:B------:R-:W-:Y:S02]  /*db80*/  FSEL R28, R181, -INF , !P1 ;  /* 0xff800000b51c7808 */ /* 0x000fe40004800000 */
[C---:B------:R-:W-:Y:S02]  /*db90*/  ISETP.GT.AND P5, PT, R17.reuse, R10, PT ;  /* 0x0000000a1100720c */ /* 0x040fe40003fa4270 */
[----:B------:R-:W-:Y:S02]  /*dba0*/  ISETP.GT.AND P1, PT, R17, R9, PT ;  /* 0x000000091100720c */ /* 0x000fe40003f24270 */
[----:B--2---:R-:W-:Y:S01]  /*dbb0*/  FSEL R31, R180, -INF , !P5 ;  /* 0xff800000b41f7808 */ /* 0x004fe20006800000 */
[----:B------:R2:W2:Y:S01]  /*dbc0*/  MUFU.TANH R52, R177 ;  /* 0x000000b100347308 */ /* 0x0004a20000002400 */
[----:B------:R-:W-:-:S02]  /*dbd0*/  FSEL R35, R108, -INF , !P1 ;  /* 0xff8000006c237808 */ /* 0x000fc40004800000 */
[C---:B------:R-:W-:Y:S02]  /*dbe0*/  ISETP.GT.AND P5, PT, R17.reuse, R8, PT ;  /* 0x000000081100720c */ /* 0x040fe40003fa4270 */
[----:B------:R-:W-:Y:S02]  /*dbf0*/  ISETP.GT.AND P1, PT, R17, R7, PT ;  /* 0x000000071100720c */ /* 0x000fe40003f24270 */
[----:B------:R-:W-:Y:S01]  /*dc00*/  FSEL R37, R37, -INF , !P5 ;  /* 0xff80000025257808 */ /* 0x000fe20006800000 */
[----:B------:R2:W2:Y:S01]  /*dc10*/  MUFU.TANH R56, R64 ;  /* 0x0000004000387308 */ /* 0x0004a20000002400 */
[----:B----4-:R-:W-:Y:S01]  /*dc20*/  FSEL R39, R39, -INF , !P1 ;  /* 0xff80000027277808 */ /* 0x010fe20004800000 */
[----:B---3--:R-:W-:Y:S01]  /*dc30*/  FMUL.FTZ R176, R184, UR12 ;  /* 0x0000000cb8b07c20 */ /* 0x008fe20008410000 */
[C---:B------:R-:W-:Y:S02]  /*dc40*/  ISETP.GT.AND P5, PT, R17.reuse, R6, PT ;  /* 0x000000061100720c */ /* 0x040fe40003fa4270 */
[----:B------:R-:W-:-:S02]  /*dc50*/  ISETP.GT.AND P1, PT, R17, R5, PT ;  /* 0x000000051100720c */ /* 0x000fc40003f24270 */
[----:B-1----:R-:W-:Y:S01]  /*dc60*/  FSEL R43, R100, -INF , !P5 ;  /* 0xff800000642b7808 */ /* 0x002fe20006800000 */
[----:B------:R-:W-:Y:S01]  /*dc70*/  MUFU.TANH R29, R29 ;  /* 0x0000001d001d7308 */ /* 0x000fe20000002400 */
[----:B-----5:R-:W-:Y:S01]  /*dc80*/  FSEL R47, R101, -INF , !P1 ;  /* 0xff800000652f7808 */ /* 0x020fe20004800000 */
[----:B--2---:R-:W-:Y:S01]  /*dc90*/  FMUL.FTZ R177, R183, UR12 ;  /* 0x0000000cb7b17c20 */ /* 0x004fe20008410000 */
[C---:B------:R-:W-:Y:S02]  /*dca0*/  ISETP.GT.AND P5, PT, R17.reuse, R4, PT ;  /* 0x000000041100720c */ /* 0x040fe40003fa4270 */
[C---:B------:R-:W-:Y:S02]  /*dcb0*/  ISETP.GT.AND P1, PT, R17.reuse, R3, PT ;  /* 0x000000031100720c */ /* 0x040fe40003f24270 */
[----:B------:R-:W-:Y:S01]  /*dcc0*/  FSEL R50, R50, -INF , !P5 ;  /* 0xff80000032327808 */ /* 0x000fe20006800000 */
[----:B------:R-:W1:Y:S01]  /*dcd0*/  MUFU.TANH R61, R61 ;  /* 0x0000003d003d7308 */ /* 0x000e620000002400 */
[----:B------:R-:W-:Y:S01]  /*dce0*/  FSEL R52, R52, -INF , !P1 ;  /* 0xff80000034347808 */ /* 0x000fe20004800000 */
[----:B------:R-:W-:Y:S01]  /*dcf0*/  FMUL.FTZ R64, R188, UR12 ;  /* 0x0000000cbc407c20 */ /* 0x000fe20008410000 */
[----:B------:R-:W-:Y:S01]  /*dd00*/  BAR.SYNC.DEFER_BLOCKING 0x0 ;  /* 0x0000000000007b1d */ /* 0x000fe20000010000 */
[----:B------:R-:W-:-:S02]  /*dd10*/  ISETP.GT.AND P5, PT, R17, R2, PT ;  /* 0x000000021100720c */ /* 0x000fc40003fa4270 */
[----:B------:R-:W-:Y:S02]  /*dd20*/  ISETP.GT.AND P1, PT, R17, R0, PT ;  /* 0x000000001100720c */ /* 0x000fe40003f24270 */
[----:B------:R-:W-:Y:S01]  /*dd30*/  FSEL R56, R56, -INF , !P5 ;  /* 0xff80000038387808 */ /* 0x000fe20006800000 */
[----:B------:R2:W3:Y:S01]  /*dd40*/  MUFU.TANH R101, R59 ;  /* 0x0000003b00657308 */ /* 0x0004e20000002400 */
[----:B------:R-:W-:-:S07]  /*dd50*/  ISETP.GT.AND P5, PT, R227, R15, PT ;  /* 0x0000000fe300720c */ /* 0x000fce0003fa4270 */
[----:B------:R-:W4:Y:S01]  /*dd60*/  MUFU.TANH R64, R64 ;  /* 0x0000004000407308 */ /* 0x000f220000002400 */
[----:B-1----:R-:W-:Y:S02]  /*dd70*/  FSEL R17, R61, -INF , !P5 ;  /* 0xff8000003d117808 */ /* 0x002fe40006800000 */
[----:B------:R-:W-:-:S04]  /*dd80*/  ISETP.GE.AND P5, PT, R15, R228, PT ;  /* 0x000000e40f00720c */ /* 0x000fc80003fa6270 */
[----:B------:R-:W-:Y:S01]  /*dd90*/  FSEL R18, R18, -INF , !P5 ;  /* 0xff80000012127808 */ /* 0x000fe20006800000 */
[----:B------:R-:W1:Y:S01]  /*dda0*/  MUFU.TANH R65, R65 ;  /* 0x0000004100417308 */ /* 0x000e620000002400 */
[----:B--2---:R-:W-:Y:S02]  /*ddb0*/  FSEL R59, R29, -INF , !P1 ;  /* 0xff8000001d3b7808 */ /* 0x004fe40004800000 */
[----:B------:R-:W-:Y:S02]  /*ddc0*/  FSEL R29, R19, -INF , !P0 ;  /* 0xff800000131d7808 */ /* 0x000fe40004000000 */
[C---:B------:R-:W-:Y:S02]  /*ddd0*/  ISETP.GE.AND P0, PT, R15.reuse, R231, PT ;  /* 0x000000e70f00720c */ /* 0x040fe40003f06270 */
[----:B------:R-:W-:Y:S01]  /*dde0*/  ISETP.GE.AND P1, PT, R15, R230, PT ;  /* 0x000000e60f00720c */ /* 0x000fe20003f26270 */
[----:B------:R-:W-:Y:S01]  /*ddf0*/  MUFU.TANH R177, R177 ;  /* 0x000000b100b17308 */ /* 0x000fe20000002400 */
[----:B------:R-:W-:Y:S01]  /*de00*/  FSEL R100, R20, -INF , !P0 ;  /* 0xff80000014647808 */ /* 0x000fe20004000000 */
[----:B------:R-:W-:Y:S01]  /*de10*/  FMUL.FTZ R20, R189, UR12 ;  /* 0x0000000cbd147c20 */ /* 0x000fe20008410000 */
[----:B------:R-:W-:-:S02]  /*de20*/  ISETP.GT.AND P0, PT, R16, R15, PT ;  /* 0x0000000f1000720c */ /* 0x000fc40003f04270 */
[----:B------:R-:W-:Y:S02]  /*de30*/  FSEL R61, R17, -INF , !P1 ;  /* 0xff800000113d7808 */ /* 0x000fe40004800000 */
[----:B------:R-:W-:Y:S01]  /*de40*/  ISETP.GE.AND P1, PT, R15, R229, PT ;  /* 0x000000e50f00720c */ /* 0x000fe20003f26270 */
[----:B------:R-:W2:Y:S01]  /*de50*/  MUFU.TANH R20, R20 ;  /* 0x0000001400147308 */ /* 0x000ea20000002400 */
[----:B---3--:R-:W-:Y:S01]  /*de60*/  FSEL R15, R101, -INF , !P0 ;  /* 0xff800000650f7808 */ /* 0x008fe20004000000 */
[----:B------:R-:W-:Y:S01]  /*de70*/  FMUL.FTZ R101, R110, UR12 ;  /* 0x0000000c6e657c20 */ /* 0x000fe20008410000 */
[----:B------:R-:W-:Y:S02]  /*de80*/  ISETP.GT.AND P5, PT, R227, R14, PT ;  /* 0x0000000ee300720c */ /* 0x000fe40003fa4270 */
[----:B------:R-:W-:Y:S02]  /*de90*/  FSEL R19, R15, -INF , !P1 ;  /* 0xff8000000f137808 */ /* 0x000fe40004800000 */
[C---:B------:R-:W-:Y:S01]  /*dea0*/  ISETP.GE.AND P1, PT, R14.reuse, R231, PT ;  /* 0x000000e70e00720c */ /* 0x040fe20003f26270 */
[----:B------:R-:W3:Y:S01]  /*deb0*/  MUFU.TANH R176, R176 ;  /* 0x000000b000b07308 */ /* 0x000ee20000002400 */
[----:B------:R-:W-:-:S02]  /*dec0*/  ISETP.GE.AND P0, PT, R14, R230, PT ;  /* 0x000000e60e00720c */ /* 0x000fc40003f06270 */
[----:B----4-:R-:W-:Y:S02]  /*ded0*/  FSEL R17, R64, -INF , !P5 ;  /* 0xff80000040117808 */ /* 0x010fe40006800000 */
[----:B------:R-:W-:Y:S01]  /*dee0*/  FSEL R108, R22, -INF , !P1 ;  /* 0xff800000166c7808 */ /* 0x000fe20004800000 */
[----:B------:R-:W-:Y:S01]  /*def0*/  FMUL.FTZ R22, R185, UR12 ;  /* 0x0000000cb9167c20 */ /* 0x000fe20008410000 */
[----:B------:R-:W-:Y:S01]  /*df00*/  ISETP.GT.AND P1, PT, R16, R14, PT ;  /* 0x0000000e1000720c */ /* 0x000fe20003f24270 */
[----:B------:R-:W4:Y:S01]  /*df10*/  MUFU.TANH R101, R101 ;  /* 0x0000006500657308 */ /* 0x000f220000002400 */
[----:B------:R-:W-:Y:S02]  /*df20*/  FSEL R64, R17, -INF , !P0 ;  /* 0xff80000011407808 */ /* 0x000fe40004000000 */
[C---:B------:R-:W-:Y:S02]  /*df30*/  ISETP.GE.AND P5, PT, R14.reuse, R228, PT ;  /* 0x000000e40e00720c */ /* 0x040fe40003fa6270 */
[----:B------:R-:W-:-:S02]  /*df40*/  ISETP.GE.AND P0, PT, R14, R229, PT ;  /* 0x000000e50e00720c */ /* 0x000fc40003f06270 */
[----:B-1----:R-:W-:Y:S01]  /*df50*/  FSEL R14, R65, -INF , !P1 ;  /* 0xff800000410e7808 */ /* 0x002fe20004800000 */
[----:B------:R-:W1:Y:S01]  /*df60*/  MUFU.TANH R22, R22 ;  /* 0x0000001600167308 */ /* 0x000e620000002400 */
[----:B------:R-:W-:Y:S02]  /*df70*/  FSEL R17, R21, -INF , !P5 ;  /* 0xff80000015117808 */ /* 0x000fe40006800000 */
[----:B------:R-:W-:Y:S02]  /*df80*/  ISETP.GT.AND P5, PT, R227, R13, PT ;  /* 0x0000000de300720c */ /* 0x000fe40003fa4270 */
[----:B------:R-:W-:Y:S02]  /*df90*/  FSEL R21, R14, -INF , !P0 ;  /* 0xff8000000e157808 */ /* 0x000fe40004000000 */
[C---:B------:R-:W-:Y:S02]  /*dfa0*/  ISETP.GE.AND P0, PT, R13.reuse, R231, PT ;  /* 0x000000e70d00720c */ /* 0x040fe40003f06270 */
[----:B------:R-:W-:-:S02]  /*dfb0*/  ISETP.GE.AND P1, PT, R13, R230, PT ;  /* 0x000000e60d00720c */ /* 0x000fc40003f26270 */
[----:B--2---:R-:W-:Y:S02]  /*dfc0*/  FSEL R15, R20, -INF , !P5 ;  /* 0xff800000140f7808 */ /* 0x004fe40006800000 */
[----:B------:R-:W-:Y:S02]  /*dfd0*/  FSEL R107, R24, -INF , !P0 ;  /* 0xff800000186b7808 */ /* 0x000fe40004000000 */
[----:B------:R-:W-:Y:S02]  /*dfe0*/  ISETP.GT.AND P0, PT, R16, R13, PT ;  /* 0x0000000d1000720c */ /* 0x000fe40003f04270 */
[----:B------:R-:W-:Y:S02]  /*dff0*/  ISETP.GE.AND P5, PT, R13, R228, PT ;  /* 0x000000e40d00720c */ /* 0x000fe40003fa6270 */
[----:B------:R-:W-:Y:S02]  /*e000*/  FSEL R65, R15, -INF , !P1 ;  /* 0xff8000000f417808 */ /* 0x000fe40004800000 */
[----:B------:R-:W-:-:S02]  /*e010*/  ISETP.GE.AND P1, PT, R13, R229, PT ;  /* 0x000000e50d00720c */ /* 0x000fc40003f26270 */
[----:B------:R-:W-:Y:S02]  /*e020*/  FSEL R13, R177, -INF , !P0 ;  /* 0xff800000b10d7808 */ /* 0x000fe40004000000 */
[----:B------:R-:W-:Y:S02]  /*e030*/  FSEL R15, R23, -INF , !P5 ;  /* 0xff800000170f7808 */ /* 0x000fe40006800000 */
[----:B------:R-:W-:Y:S01]  /*e040*/  ISETP.GT.AND P5, PT, R227, R12, PT ;  /* 0x0000000ce300720c */ /* 0x000fe20003fa4270 */
[----:B------:R-:W2:Y:S01]  /*e050*/  MUFU.TANH R23, R111 ;  /* 0x0000006f00177308 */ /* 0x000ea20000002400 */
[----:B------:R-:W-:Y:S02]  /*e060*/  FSEL R20, R13, -INF , !P1 ;  /* 0xff8000000d147808 */ /* 0x000fe40004800000 */
[C---:B------:R-:W-:Y:S02]  /*e070*/  ISETP.GE.AND P1, PT, R12.reuse, R231, PT ;  /* 0x000000e70c00720c */ /* 0x040fe40003f26270 */
[----:B------:R-:W-:-:S02]  /*e080*/  ISETP.GE.AND P0, PT, R12, R230, PT ;  /* 0x000000e60c00720c */ /* 0x000fc40003f06270 */
[----:B---3--:R-:W-:Y:S02]  /*e090*/  FSEL R14, R176, -INF , !P5 ;  /* 0xff800000b00e7808 */ /* 0x008fe40006800000 */
[----:B------:R-:W-:Y:S02]  /*e0a0*/  ISETP.GE.AND P5, PT, R12, R228, PT ;  /* 0x000000e40c00720c */ /* 0x000fe40003fa6270 */
[----:B------:R-:W-:Y:S02]  /*e0b0*/  FSEL R208, R27, -INF , !P1 ;  /* 0xff8000001bd07808 */ /* 0x000fe40004800000 */
[----:B------:R-:W-:Y:S02]  /*e0c0*/  ISETP.GT.AND P1, PT, R16, R12, PT ;  /* 0x0000000c1000720c */ /* 0x000fe40003f24270 */
[----:B------:R-:W-:Y:S01]  /*e0d0*/  FSEL R177, R14, -INF , !P0 ;  /* 0xff8000000eb17808 */ /* 0x000fe20004000000 */
[----:B------:R-:W-:Y:S01]  /*e0e0*/  FMUL.FTZ R14, R104, UR12 ;  /* 0x0000000c680e7c20 */ /* 0x000fe20008410000 */
[----:B------:R-:W-:-:S02]  /*e0f0*/  ISETP.GE.AND P0, PT, R12, R229, PT ;  /* 0x000000e50c00720c */ /* 0x000fc40003f06270 */
[----:B------:R-:W-:Y:S02]  /*e100*/  FSEL R176, R25, -INF , !P5 ;  /* 0xff80000019b07808 */ /* 0x000fe40006800000 */
[----:B------:R-:W-:Y:S01]  /*e110*/  ISETP.GT.AND P5, PT, R227, R11, PT ;  /* 0x0000000be300720c */ /* 0x000fe20003fa4270 */
[----:B------:R-:W3:Y:S01]  /*e120*/  MUFU.TANH R14, R14 ;  /* 0x0000000e000e7308 */ /* 0x000ee20000002400 */
[----:B----4-:R-:W-:Y:S02]  /*e130*/  FSEL R12, R101, -INF , !P1 ;  /* 0xff800000650c7808 */ /* 0x010fe40004800000 */
[----:B------:R-:W-:Y:S02]  /*e140*/  ISETP.GE.AND P1, PT, R11, R230, PT ;  /* 0x000000e60b00720c */ /* 0x000fe40003f26270 */
[----:B-1----:R-:W-:Y:S01]  /*e150*/  FSEL R13, R22, -INF , !P5 ;  /* 0xff800000160d7808 */ /* 0x002fe20006800000 */
[----:B------:R-:W-:Y:S01]  /*e160*/  FMUL.FTZ R22, R54, UR12 ;  /* 0x0000000c36167c20 */ /* 0x000fe20008410000 */
[----:B------:R-:W-:-:S02]  /*e170*/  FSEL R181, R12, -INF , !P0 ;  /* 0xff8000000cb57808 */ /* 0x000fc40004000000 */
[----:B------:R-:W-:Y:S02]  /*e180*/  ISETP.GE.AND P0, PT, R11, R231, PT ;  /* 0x000000e70b00720c */ /* 0x000fe40003f06270 */
[----:B------:R-:W-:Y:S01]  /*e190*/  FSEL R183, R13, -INF , !P1 ;  /* 0xff8000000db77808 */ /* 0x000fe20004800000 */
[----:B------:R-:W-:Y:S01]  /*e1a0*/  FMUL.FTZ R13, R105, UR12 ;  /* 0x0000000c690d7c20 */ /* 0x000fe20008410000 */
[----:B------:R-:W-:Y:S01]  /*e1b0*/  FSEL R195, R30, -INF , !P0 ;  /* 0xff8000001ec37808 */ /* 0x000fe20004000000 */
[----:B------:R-:W1:Y:S01]  /*e1c0*/  MUFU.TANH R22, R22 ;  /* 0x0000001600167308 */ /* 0x000e620000002400 */
[----:B------:R-:W-:Y:S02]  /*e1d0*/  ISETP.GT.AND P0, PT, R16, R11, PT ;  /* 0x0000000b1000720c */ /* 0x000fe40003f04270 */
[C---:B------:R-:W-:Y:S02]  /*e1e0*/  ISETP.GE.AND P5, PT, R11.reuse, R228, PT ;  /* 0x000000e40b00720c */ /* 0x040fe40003fa6270 */
[----:B------:R-:W-:-:S02]  /*e1f0*/  ISETP.GE.AND P1, PT, R11, R229, PT ;  /* 0x000000e50b00720c */ /* 0x000fc40003f26270 */
[----:B--2---:R-:W-:Y:S01]  /*e200*/  FSEL R11, R23, -INF , !P0 ;  /* 0xff800000170b7808 */ /* 0x004fe20004000000 */
[----:B------:R-:W2:Y:S01]  /*e210*/  MUFU.TANH R13, R13 ;  /* 0x0000000d000d7308 */ /* 0x000ea20000002400 */
[----:B------:R-:W-:Y:S02]  /*e220*/  FSEL R105, R28, -INF , !P5 ;  /* 0xff8000001c697808 */ /* 0x000fe40006800000 */
[----:B------:R-:W-:Y:S02]  /*e230*/  ISETP.GT.AND P5, PT, R227, R10, PT ;  /* 0x0000000ae300720c */ /* 0x000fe40003fa4270 */
[----:B------:R-:W-:Y:S02]  /*e240*/  FSEL R180, R11, -INF , !P1 ;  /* 0xff8000000bb47808 */ /* 0x000fe40004800000 */
[C---:B------:R-:W-:Y:S02]  /*e250*/  ISETP.GE.AND P1, PT, R10.reuse, R231, PT ;  /* 0x000000e70a00720c */ /* 0x040fe40003f26270 */
[----:B------:R-:W-:-:S02]  /*e260*/  ISETP.GE.AND P0, PT, R10, R230, PT ;  /* 0x000000e60a00720c */ /* 0x000fc40003f06270 */
[----:B---3--:R-:W-:Y:S02]  /*e270*/  FSEL R12, R14, -INF , !P5 ;  /* 0xff8000000e0c7808 */ /* 0x008fe40006800000 */
[----:B------:R-:W-:Y:S01]  /*e280*/  ISETP.GE.AND P5, PT, R10, R228, PT ;  /* 0x000000e40a00720c */ /* 0x000fe20003fa6270 */
[----:B------:R3:W4:Y:S01]  /*e290*/  MUFU.TANH R14, R55 ;  /* 0x00000037000e7308 */ /* 0x0007220000002400 */
[----:B------:R-:W-:Y:S02]  /*e2a0*/  FSEL R194, R34, -INF , !P1 ;  /* 0xff80000022c27808 */ /* 0x000fe40004800000 */
[----:B------:R-:W-:Y:S02]  /*e2b0*/  ISETP.GT.AND P1, PT, R16, R10, PT ;  /* 0x0000000a1000720c */ /* 0x000fe40003f24270 */
[----:B------:R-:W-:Y:S01]  /*e2c0*/  FSEL R182, R12, -INF , !P0 ;  /* 0xff8000000cb67808 */ /* 0x000fe20004000000 */
[----:B------:R-:W-:Y:S01]  /*e2d0*/  FMUL.FTZ R12, R48, UR12 ;  /* 0x0000000c300c7c20 */ /* 0x000fe20008410000 */
[----:B------:R-:W-:-:S02]  /*e2e0*/  ISETP.GE.AND P0, PT, R10, R229, PT ;  /* 0x000000e50a00720c */ /* 0x000fc40003f06270 */
[----:B------:R-:W-:Y:S02]  /*e2f0*/  FSEL R48, R31, -INF , !P5 ;  /* 0xff8000001f307808 */ /* 0x000fe40006800000 */
[----:B------:R-:W-:Y:S01]  /*e300*/  ISETP.GT.AND P5, PT, R227, R9, PT ;  /* 0x00000009e300720c */ /* 0x000fe20003fa4270 */
[----:B------:R-:W5:Y:S01]  /*e310*/  MUFU.TANH R12, R12 ;  /* 0x0000000c000c7308 */ /* 0x000f620000002400 */
[----:B-1----:R-:W-:Y:S02]  /*e320*/  FSEL R10, R22, -INF , !P1 ;  /* 0xff800000160a7808 */ /* 0x002fe40004800000 */
[----:B------:R-:W-:Y:S02]  /*e330*/  ISETP.GE.AND P1, PT, R9, R230, PT ;  /* 0x000000e60900720c */ /* 0x000fe40003f26270 */
[----:B--2---:R-:W-:Y:S01]  /*e340*/  FSEL R11, R13, -INF , !P5 ;  /* 0xff8000000d0b7808 */ /* 0x004fe20006800000 */
[----:B------:R-:W-:Y:S01]  /*e350*/  FMUL.FTZ R13, R62, UR12 ;  /* 0x0000000c3e0d7c20 */ /* 0x000fe20008410000 */
[----:B---3--:R-:W-:-:S02]  /*e360*/  FSEL R55, R10, -INF , !P0 ;  /* 0xff8000000a377808 */ /* 0x008fc40004000000 */
        /* <DEDUP_REMOVED lines=8> */
[----:B----4-:R-:W-:Y:S01]  /*e3f0*/  FSEL R9, R14, -INF , !P0 ;  /* 0xff8000000e097808 */ /* 0x010fe20004000000 */
[----:B------:R-:W2:Y:S01]  /*e400*/  MUFU.TANH R11, R11 ;  /* 0x0000000b000b7308 */ /* 0x000ea20000002400 */
[----:B------:R-:W-:Y:S02]  /*e410*/  FSEL R54, R35, -INF , !P5 ;  /* 0xff80000023367808 */ /* 0x000fe40006800000 */
[----:B------:R-:W-:Y:S02]  /*e420*/  ISETP.GT.AND P5, PT, R227, R8, PT ;  /* 0x00000008e300720c */ /* 0x000fe40003fa4270 */
[----:B------:R-:W-:Y:S02]  /*e430*/  FSEL R14, R9, -INF , !P1 ;  /* 0xff800000090e7808 */ /* 0x000fe40004800000 */
[C---:B------:R-:W-:Y:S02]  /*e440*/  ISETP.GE.AND P1, PT, R8.reuse, R231, PT ;  /* 0x000000e70800720c */ /* 0x040fe40003f26270 */
[----:B------:R-:W-:-:S02]  /*e450*/  ISETP.GE.AND P0, PT, R8, R230, PT ;  /* 0x000000e60800720c */ /* 0x000fc40003f06270 */
[----:B-----5:R-:W-:Y:S02]  /*e460*/  FSEL R10, R12, -INF , !P5 ;  /* 0xff8000000c0a7808 */ /* 0x020fe40006800000 */
[----:B------:R-:W-:Y:S01]  /*e470*/  ISETP.GE.AND P5, PT, R8, R228, PT ;  /* 0x000000e40800720c */ /* 0x000fe20003fa6270 */
[----:B------:R-:W3:Y:S01]  /*e480*/  MUFU.TANH R12, R63 ;  /* 0x0000003f000c7308 */ /* 0x000ee20000002400 */
[----:B------:R-:W-:Y:S02]  /*e490*/  FSEL R234, R38, -INF , !P1 ;  /* 0xff80000026ea7808 */ /* 0x000fe40004800000 */
[----:B------:R-:W-:Y:S02]  /*e4a0*/  ISETP.GT.AND P1, PT, R16, R8, PT ;  /* 0x000000081000720c */ /* 0x000fe40003f24270 */
[----:B------:R-:W-:Y:S01]  /*e4b0*/  FSEL R212, R10, -INF , !P0 ;  /* 0xff8000000ad47808 */ /* 0x000fe20004000000 */
[----:B------:R-:W-:Y:S01]  /*e4c0*/  FMUL.FTZ R10, R40, UR12 ;  /* 0x0000000c280a7c20 */ /* 0x000fe20008410000 */
[----:B------:R-:W-:-:S02]  /*e4d0*/  ISETP.GE.AND P0, PT, R8, R229, PT ;  /* 0x000000e50800720c */ /* 0x000fc40003f06270 */
[----:B------:R-:W-:Y:S02]  /*e4e0*/  FSEL R211, R37, -INF , !P5 ;  /* 0xff80000025d37808 */ /* 0x000fe40006800000 */
[----:B------:R-:W-:Y:S01]  /*e4f0*/  ISETP.GT.AND P5, PT, R227, R7, PT ;  /* 0x00000007e300720c */ /* 0x000fe20003fa4270 */
[----:B------:R-:W4:Y:S01]  /*e500*/  MUFU.TANH R10, R10 ;  /* 0x0000000a000a7308 */ /* 0x000f220000002400 */
[----:B-1----:R-:W-:Y:S02]  /*e510*/  FSEL R8, R13, -INF , !P1 ;  /* 0xff8000000d087808 */ /* 0x002fe40004800000 */
[----:B------:R-:W-:Y:S02]  /*e520*/  ISETP.GE.AND P1, PT, R7, R230, PT ;  /* 0x000000e60700720c */ /* 0x000fe40003f26270 */
[----:B--2---:R-:W-:Y:S01]  /*e530*/  FSEL R9, R11, -INF , !P5 ;  /* 0xff8000000b097808 */ /* 0x004fe20006800000 */
        /* <DEDUP_REMOVED lines=10> */
[----:B---3--:R-:W-:Y:S01]  /*e5e0*/  FSEL R7, R12, -INF , !P0 ;  /* 0xff8000000c077808 */ /* 0x008fe20004000000 */
[----:B------:R-:W2:Y:S01]  /*e5f0*/  MUFU.TANH R9, R9 ;  /* 0x0000000900097308 */ /* 0x000ea20000002400 */
[----:B------:R-:W-:Y:S02]  /*e600*/  FSEL R210, R39, -INF , !P5 ;  /* 0xff80000027d27808 */ /* 0x000fe40006800000 */
[----:B------:R-:W-:Y:S02]  /*e610*/  ISETP.GT.AND P5, PT, R227, R6, PT ;  /* 0x00000006e300720c */ /* 0x000fe40003fa4270 */
[----:B------:R-:W-:Y:S02]  /*e620*/  FSEL R215, R7, -INF , !P1 ;  /* 0xff80000007d77808 */ /* 0x000fe40004800000 */
[C---:B------:R-:W-:Y:S02]  /*e630*/  ISETP.GE.AND P1, PT, R6.reuse, R231, PT ;  /* 0x000000e70600720c */ /* 0x040fe40003f26270 */
[----:B------:R-:W-:-:S02]  /*e640*/  ISETP.GE.AND P0, PT, R6, R230, PT ;  /* 0x000000e60600720c */ /* 0x000fc40003f06270 */
[----:B----4-:R-:W-:Y:S02]  /*e650*/  FSEL R8, R10, -INF , !P5 ;  /* 0xff8000000a087808 */ /* 0x010fe40006800000 */
        /* <DEDUP_REMOVED lines=11> */
[----:B--2---:R-:W-:Y:S01]  /*e710*/  FSEL R7, R9, -INF , !P5 ;  /* 0xff80000009077808 */ /* 0x004fe20006800000 */
[----:B------:R-:W-:Y:S01]  /*e720*/  FMUL.FTZ R9, R178, UR12 ;  /* 0x0000000cb2097c20 */ /* 0x000fe20008410000 */
[----:B------:R-:W-:Y:S02]  /*e730*/  FSEL R214, R6, -INF , !P0 ;  /* 0xff80000006d67808 */ /* 0x000fe40004000000 */
[----:B------:R-:W-:-:S02]  /*e740*/  ISETP.GE.AND P0, PT, R5, R231, PT ;  /* 0x000000e70500720c */ /* 0x000fc40003f06270 */
[----:B------:R-:W-:Y:S01]  /*e750*/  ISETP.GE.AND P1, PT, R5, R230, PT ;  /* 0x000000e60500720c */ /* 0x000fe20003f26270 */
[----:B------:R-:W1:Y:S01]  /*e760*/  MUFU.TANH R9, R9 ;  /* 0x0000000900097308 */ /* 0x000e620000002400 */
[----:B------:R-:W-:Y:S02]  /*e770*/  FSEL R225, R51, -INF , !P0 ;  /* 0xff80000033e17808 */ /* 0x000fe40004000000 */
[----:B------:R-:W-:Y:S02]  /*e780*/  ISETP.GT.AND P0, PT, R16, R5, PT ;  /* 0x000000051000720c */ /* 0x000fe40003f04270 */
[----:B------:R-:W-:Y:S01]  /*e790*/  FSEL R219, R7, -INF , !P1 ;  /* 0xff80000007db7808 */ /* 0x000fe20004800000 */
[----:B------:R-:W-:Y:S01]  /*e7a0*/  FMUL.FTZ R7, R45, UR12 ;  /* 0x0000000c2d077c20 */ /* 0x000fe20008410000 */
        /* <DEDUP_REMOVED lines=10> */
[----:B------:R-:W-:Y:S01]  /*e850*/  FSEL R62, R53, -INF , !P1 ;  /* 0xff800000353e7808 */ /* 0x000fe20004800000 */
[----:B------:R-:W3:Y:S01]  /*e860*/  MUFU.TANH R8, R179 ;  /* 0x000000b300087308 */ /* 0x000ee20000002400 */
[----:B------:R-:W-:Y:S02]  /*e870*/  ISETP.GT.AND P1, PT, R16, R4, PT ;  /* 0x000000041000720c */ /* 0x000fe40003f24270 */
[----:B------:R-:W-:Y:S01]  /*e880*/  FSEL R239, R6, -INF , !P0 ;  /* 0xff80000006ef7808 */ /* 0x000fe20004000000 */
[----:B------:R-:W-:Y:S01]  /*e890*/  FMUL.FTZ R6, R32, UR12 ;  /* 0x0000000c20067c20 */ /* 0x000fe20008410000 */
        /* <DEDUP_REMOVED lines=9> */
[----:B--2---:R-:W-:Y:S01]  /*e930*/  FSEL R5, R7, -INF , !P5 ;  /* 0xff80000007057808 */ /* 0x004fe20006800000 */
[----:B------:R-:W-:Y:S01]  /*e940*/  FMUL.FTZ R7, R67, UR12 ;  /* 0x0000000c43077c20 */ /* 0x000fe20008410000 */
        /* <DEDUP_REMOVED lines=11> */
[----:B-1----:R-:W-:Y:S01]  /*ea00*/  FSEL R4, R6, -INF , !P5 ;  /* 0xff80000006047808 */ /* 0x002fe20006800000 */
[----:B------:R-:W1:Y:S01]  /*ea10*/  MUFU.TANH R3, R33 ;  /* 0x0000002100037308 */ /* 0x000e620000002400 */
[----:B------:R-:W-:-:S02]  /*ea20*/  ISETP.GE.AND P0, PT, R2, R230, PT ;  /* 0x000000e60200720c */ /* 0x000fc40003f06270 */
[----:B------:R-:W-:Y:S02]  /*ea30*/  ISETP.GE.AND P5, PT, R2, R231, PT ;  /* 0x000000e70200720c */ /* 0x000fe40003fa6270 */
[----:B------:R-:W-:Y:S02]  /*ea40*/  FSEL R247, R4, -INF , !P0 ;  /* 0xff80000004f77808 */ /* 0x000fe40004000000 */
[----:B------:R-:W-:Y:S01]  /*ea50*/  ISETP.GE.AND P1, PT, R2, R228, PT ;  /* 0x000000e40200720c */ /* 0x000fe20003f26270 */
[----:B------:R-:W3:Y:S01]  /*ea60*/  MUFU.TANH R4, R7 ;  /* 0x0000000700047308 */ /* 0x000ee20000002400 */
[----:B------:R-:W-:Y:S02]  /*ea70*/  FSEL R252, R58, -INF , !P5 ;  /* 0xff8000003afc7808 */ /* 0x000fe40006800000 */
[----:B------:R-:W-:Y:S02]  /*ea80*/  ISETP.GT.AND P5, PT, R16, R2, PT ;  /* 0x000000021000720c */ /* 0x000fe40003fa4270 */
[----:B------:R-:W-:-:S02]  /*ea90*/  FSEL R236, R56, -INF , !P1 ;  /* 0xff80000038ec7808 */ /* 0x000fc40004800000 */
[----:B------:R-:W-:Y:S02]  /*eaa0*/  ISETP.GT.AND P1, PT, R227, R0, PT ;  /* 0x00000000e300720c */ /* 0x000fe40003f24270 */
[----:B------:R-:W-:Y:S02]  /*eab0*/  ISETP.GE.AND P0, PT, R2, R229, PT ;  /* 0x000000e50200720c */ /* 0x000fe40003f06270 */
[----:B--2---:R-:W-:Y:S02]  /*eac0*/  FSEL R2, R5, -INF , !P5 ;  /* 0xff80000005027808 */ /* 0x004fe40006800000 */
[----:B-1----:R-:W-:Y:S02]  /*ead0*/  FSEL R3, R3, -INF , !P1 ;  /* 0xff80000003037808 */ /* 0x002fe40004800000 */
        /* <DEDUP_REMOVED lines=8> */
[----:B---3--:R-:W-:Y:S02]  /*eb60*/  FSEL R0, R4, -INF , !P0 ;  /* 0xff80000004007808 */ /* 0x008fe40004000000 */
        /* <DEDUP_REMOVED lines=63> */
.L_x_1182:
[----:B------:R3:W-:Y:S02]  /*ef60*/  STS.128 [R226+0x8800], RZ ;  /* 0x008800ffe2007388 */ /* 0x0007e40000000c00 */
.L_x_1183:
[----:B------:R-:W-:Y:S05]  /*ef70*/  BSYNC.RECONVERGENT B0 ;  /* 0x0000000000007941 */ /* 0x000fea0003800200 */
.L_x_1181:
[----:B------:R-:W0:Y:S02]  /*ef80*/  LDGDEPBAR ;  /* 0x00000000000079af */ /* 0x000e240000000000 */
.L_x_1180:
        /* <DEDUP_REMOVED lines=55> */
[----:B------:R-:W-:Y:S01]  /*f300*/  LDSM.16.MT88.4 R24, [R220+0xa000] ;  /* 0x00a00000dc18783b */ /* 0x000fe20000004200 */
[C---:B------:R-:W-:Y:S01]  /*f310*/  FSETP.NEU.FTZ.AND P1, PT, R103.reuse, -INF , PT ;  /* 0xff8000006700780b */ /* 0x040fe20003f3d000 */
[----:B------:R2:W-:Y:S01]  /*f320*/  MUFU.EX2 R39, R5 ;  /* 0x0000000500277308 */ /* 0x0005e20000000800 */
[----:B------:R-:W-:Y:S01]  /*f330*/  FMUL.FTZ R4, R103, UR4 ;  /* 0x0000000467047c20 */ /* 0x000fe20008410000 */
[----:B------:R-:W-:Y:S01]  /*f340*/  FMUL.FTZ R6, R6, UR4 ;  /* 0x0000000406067c20 */ /* 0x000fe20008410000 */
[----:B-1----:R-:W-:-:S03]  /*f350*/  FMNMX.FTZ R101, R0, R101, !PT ;  /* 0x0000006500657209 */ /* 0x002fc60007810000 */
        /* <DEDUP_REMOVED lines=20> */
[----:B--2---:R-:W-:Y:S01]  /*f4a0*/  FMNMX3.FTZ R3, R5, R252, R251, !PT ;  /* 0x000000fc05037276 */ /* 0x004fe200078100fb */
[--C-:B------:R-:W-:Y:S01]  /*f4b0*/  FFMA.FTZ R5, R17, UR4, -R2.reuse ;  /* 0x0000000411057c23 */ /* 0x100fe20008010802 */
[----:B------:R-:W-:Y:S01]  /*f4c0*/  F2FP.BF16.F32.PACK_AB R4, R57, R39 ;  /* 0x000000273904723e */ /* 0x000fe200000010ff */
[-C--:B------:R-:W-:Y:S01]  /*f4d0*/  FMUL.FTZ R168, R168, R43.reuse ;  /* 0x0000002ba8a87220 */ /* 0x080fe20000410000 */
[-C--:B------:R-:W-:Y:S01]  /*f4e0*/  FMUL.FTZ R169, R169, R43.reuse ;  /* 0x0000002ba9a97220 */ /* 0x080fe20000410000 */
[----:B------:R-:W1:Y:S01]  /*f4f0*/  SHFL.BFLY PT, R7, R3, 0x2, 0x1f ;  /* 0x0c401f0003077f89 */ /* 0x000e6200000e0000 */
        /* <DEDUP_REMOVED lines=11> */
[----:B--2---:R-:W-:-:S04]  /*f5b0*/  FFMA.FTZ R5, R15, UR4, -R2 ;  /* 0x000000040f057c23 */ /* 0x004fc80008010802 */
[----:B------:R2:W2:Y:S01]  /*f5c0*/  MUFU.EX2 R52, R5 ;  /* 0x0000000500347308 */ /* 0x0004a20000000800 */
[----:B-1----:R-:W-:-:S05]  /*f5d0*/  FMNMX.FTZ R3, R3, R7, !PT ;  /* 0x0000000703037209 */ /* 0x002fca0007810000 */
[----:B------:R-:W1:Y:S01]  /*f5e0*/  SHFL.BFLY PT, R7, R3, 0x1, 0x1f ;  /* 0x0c201f0003077f89 */ /* 0x000e6200000e0000 */
[----:B--2---:R-:W-:Y:S01]  /*f5f0*/  FFMA.FTZ R5, R29, UR4, -R0 ;  /* 0x000000041d057c23 */ /* 0x004fe20008010800 */
[----:B------:R-:W-:-:S03]  /*f600*/  F2FP.BF16.F32.PACK_AB R6, R52, R58 ;  /* 0x0000003a3406723e */ /* 0x000fc600000010ff */
[----:B------:R2:W-:Y:S01]  /*f610*/  MUFU.EX2 R23, R5 ;  /* 0x0000000500177308 */ /* 0x0005e20000000800 */
[----:B-1----:R-:W-:Y:S01]  /*f620*/  FMNMX.FTZ R102, R3, R7, !PT ;  /* 0x0000000703667209 */ /* 0x002fe20007810000 */
[----:B------:R-:W-:-:S06]  /*f630*/  FFMA.FTZ R3, R106, UR4, -R8 ;  /* 0x000000046a037c23 */ /* 0x000fcc0008010808 */
[----:B------:R1:W-:Y:S01]  /*f640*/  MUFU.EX2 R106, R3 ;  /* 0x00000003006a7308 */ /* 0x0003e20000000800 */
[--C-:B--2---:R-:W-:Y:S02]  /*f650*/  FFMA.FTZ R5, R19, UR4, -R0.reuse ;  /* 0x0000000413057c23 */ /* 0x104fe40008010800 */
[----:B------:R-:W-:Y:S05]  /*f660*/  LDSM.16.MT88.4 R16, [R220+0x9000] ;  /* 0x00900000dc10783b */ /* 0x000fea0000004200 */
[----:B------:R2:W-:Y:S01]  /*f670*/  MUFU.EX2 R36, R5 ;  /* 0x0000000500247308 */ /* 0x0005e20000000800 */
[----:B-1----:R-:W-:Y:S01]  /*f680*/  FMUL.FTZ R3, R102, UR4 ;  /* 0x0000000466037c20 */ /* 0x002fe20008410000 */
[----:B--2---:R-:W-:-:S06]  /*f690*/  FFMA.FTZ R5, R21, UR4, -R0 ;  /* 0x0000000415057c23 */ /* 0x004fcc0008010800 */
[----:B------:R1:W-:Y:S02]  /*f6a0*/  MUFU.EX2 R56, R5 ;  /* 0x0000000500387308 */ /* 0x0003e40000000800 */
[----:B-1----:R-:W-:-:S06]  /*f6b0*/  FFMA.FTZ R5, R20, UR4, -R0 ;  /* 0x0000000414057c23 */ /* 0x002fcc0008010800 */
[----:B------:R1:W2:Y:S02]  /*f6c0*/  MUFU.EX2 R38, R5 ;  /* 0x0000000500267308 */ /* 0x0002a40000000800 */
[----:B-1----:R-:W-:Y:S02]  /*f6d0*/  FSEL R5, R101, RZ, P0 ;  /* 0x000000ff65057208 */ /* 0x002fe40000000000 */
[----:B------:R-:W-:Y:S02]  /*f6e0*/  FSETP.NEU.FTZ.AND P0, PT, R102, -INF , PT ;  /* 0xff8000006600780b */ /* 0x000fe40003f1d000 */
[----:B--2---:R-:W-:Y:S01]  /*f6f0*/  F2FP.BF16.F32.PACK_AB R7, R38, R56 ;  /* 0x000000382607723e */ /* 0x004fe200000010ff */
[----:B------:R-:W-:Y:S01]  /*f700*/  FADD.FTZ R5, R244, -R5 ;  /* 0x80000005f4057221 */ /* 0x000fe20000010000 */
[----:B----4-:R-:W-:Y:S01]  /*f710*/  MOV R37, R10 ;  /* 0x0000000a00257202 */ /* 0x010fe20000000f00 */
[--C-:B------:R-:W-:Y:S01]  /*f720*/  FFMA.FTZ R10, R61, UR4, -R8.reuse ;  /* 0x000000043d0a7c23 */ /* 0x100fe20008010808 */
[----:B------:R-:W-:Y:S01]  /*f730*/  MOV R244, R23 ;  /* 0x0000001700f47202 */ /* 0x000fe20000000f00 */
[----:B------:R-:W-:Y:S01]  /*f740*/  FMUL.FTZ R5, R5, UR4 ;  /* 0x0000000405057c20 */ /* 0x000fe20008410000 */
[----:B-----5:R-:W-:Y:S01]  /*f750*/  MOV R41, R11 ;  /* 0x0000000b00297202 */ /* 0x020fe20000000f00 */
[----:B------:R1:W-:Y:S01]  /*f760*/  MUFU.EX2 R63, R10 ;  /* 0x0000000a003f7308 */ /* 0x0003e20000000800 */
[----:B------:R-:W-:Y:S01]  /*f770*/  FFMA.FTZ R11, R64, UR4, -R8 ;  /* 0x00000004400b7c23 */ /* 0x000fe20008010808 */
[----:B------:R-:W-:-:S02]  /*f780*/  FSEL R3, R3, RZ, P0 ;  /* 0x000000ff03037208 */ /* 0x000fc40000000000 */
[----:B---3--:R-:W-:Y:S02]  /*f790*/  MOV R40, R12 ;  /* 0x0000000c00287202 */ /* 0x008fe40000000f00 */
[----:B------:R-:W-:Y:S01]  /*f7a0*/  MOV R50, R41 ;  /* 0x0000002900327202 */ /* 0x000fe20000000f00 */
[--C-:B------:R-:W-:Y:S01]  /*f7b0*/  FFMA.FTZ R12, R109, UR4, -R3.reuse ;  /* 0x000000046d0c7c23 */ /* 0x100fe20008010803 */
[----:B------:R2:W3:Y:S01]  /*f7c0*/  MUFU.EX2 R15, R11 ;  /* 0x0000000b000f7308 */ /* 0x0004e20000000800 */
[----:B------:R-:W-:Y:S02]  /*f7d0*/  MOV R60, R13 ;  /* 0x0000000d003c7202 */ /* 0x000fe40000000f00 */
[----:B------:R-:W-:Y:S02]  /*f7e0*/  @P6 IADD3 R9, PT, PT, R22, -0x20, RZ ;  /* 0xffffffe016096810 */ /* 0x000fe40007ffe0ff */
[----:B------:R-:W-:Y:S02]  /*f7f0*/  MOV R51, R40 ;  /* 0x0000002800337202 */ /* 0x000fe40000000f00 */
[----:B------:R-:W-:Y:S01]  /*f800*/  MOV R245, R60 ;  /* 0x0000003c00f57202 */ /* 0x000fe20000000f00 */
[----:B------:R-:W4:Y:S01]  /*f810*/  LDSM.16.MT88.4 R32, [R9+0x2000] ;  /* 0x002000000920783b */ /* 0x000f220000004200 */
[----:B-1----:R-:W-:Y:S01]  /*f820*/  FFMA.FTZ R10, R65, UR4, -R8 ;  /* 0x00000004410a7c23 */ /* 0x002fe20008010808 */
[----:B------:R1:W5:Y:S02]  /*f830*/  MUFU.EX2 R42, R5 ;  /* 0x00000005002a7308 */ /* 0x0003640000000800 */
[----:B------:R-:W4:Y:S04]  /*f840*/  LDSM.16.MT88.4 R20, [R9] ;  /* 0x000000000914783b */ /* 0x000f280000004200 */
[----:B------:R-:W4:Y:S01]  /*f850*/  LDSM.16.MT88.4 R28, [R9+0x1000] ;  /* 0x00100000091c783b */ /* 0x000f220000004200 */
[----:B--2---:R-:W-:Y:S01]  /*f860*/  FFMA.FTZ R11, R100, UR4, -R3 ;  /* 0x00000004640b7c23 */ /* 0x004fe20008010803 */
[----:B------:R2:W-:Y:S01]  /*f870*/  MUFU.EX2 R53, R10 ;  /* 0x0000000a00357308 */ /* 0x0005e20000000800 */
[----:B---3--:R-:W-:-:S07]  /*f880*/  MOV R100, R15 ;  /* 0x0000000f00647202 */ /* 0x008fce0000000f00 */
[----:B------:R3:W-:Y:S01]  /*f890*/  MUFU.EX2 R179, R12 ;  /* 0x0000000c00b37308 */ /* 0x0007e20000000800 */
[----:B-1----:R-:W-:Y:S01]  /*f8a0*/  F2FP.BF16.F32.PACK_AB R5, R36, R244 ;  /* 0x000000f42405723e */ /* 0x002fe200000010ff */
[-C--:B-----5:R-:W-:Y:S01]  /*f8b0*/  FMUL.FTZ R154, R154, R42.reuse ;  /* 0x0000002a9a9a7220 */ /* 0x0a0fe20000410000 */
[-C--:B------:R-:W-:Y:S01]  /*f8c0*/  FMUL.FTZ R155, R155, R42.reuse ;  /* 0x0000002a9b9b7220 */ /* 0x080fe20000410000 */
[-C--:B------:R-:W-:Y:S01]  /*f8d0*/  FMUL.FTZ R94, R94, R42.reuse ;  /* 0x0000002a5e5e7220 */ /* 0x080fe20000410000 */
[-C--:B------:R-:W-:Y:S01]  /*f8e0*/  FMUL.FTZ R95, R95, R42.reuse ;  /* 0x0000002a5f5f7220 */ /* 0x080fe20000410000 */
[-C--:B------:R-:W-:Y:S01]  /*f8f0*/  FMUL.FTZ R118, R118, R42.reuse ;  /* 0x0000002a76767220 */ /* 0x080fe20000410000 */
[-C--:B------:R-:W-:Y:S01]  /*f900*/  FMUL.FTZ R119, R119, R42.reuse ;  /* 0x0000002a77777220 */ /* 0x080fe20000410000 */
[----:B------:R1:W5:Y:S01]  /*f910*/  MUFU.EX2 R61, R11 ;  /* 0x0000000b003d7308 */ /* 0x0003620000000800 */
[----:B--2---:R-:W-:Y:S01]  /*f920*/  FSEL R10, R103, RZ, P1 ;  /* 0x000000ff670a7208 */ /* 0x004fe20000800000 */
[-C--:B------:R-:W-:Y:S01]  /*f930*/  FMUL.FTZ R122, R122, R42.reuse ;  /* 0x0000002a7a7a7220 */ /* 0x080fe20000410000 */
[-C--:B------:R-:W-:Y:S01]  /*f940*/  FMUL.FTZ R123, R123, R42.reuse ;  /* 0x0000002a7b7b7220 */ /* 0x080fe20000410000 */
[-C--:B------:R-:W-:Y:S01]  /*f950*/  FMUL.FTZ R134, R134, R42.reuse ;  /* 0x0000002a86867220 */ /* 0x080fe20000410000 */
[-C--:B------:R-:W-:Y:S01]  /*f960*/  FMUL.FTZ R135, R135, R42.reuse ;  /* 0x0000002a87877220 */ /* 0x080fe20000410000 */
[----:B------:R-:W-:Y:S01]  /*f970*/  FADD.FTZ R13, R246, -R10 ;  /* 0x8000000af60d7221 */ /* 0x000fe20000010000 */
[----:B------:R-:W-:Y:S01]  /*f980*/  FSEL R10, R102, RZ, P0 ;  /* 0x000000ff660a7208 */ /* 0x000fe20000000000 */
[-C--:B------:R-:W-:Y:S01]  /*f990*/  FMUL.FTZ R166, R166, R42.reuse ;  /* 0x0000002aa6a67220 */ /* 0x080fe20000410000 */
[--C-:B---3--:R-:W-:Y:S01]  /*f9a0*/  FFMA.FTZ R12, R108, UR4, -R3.reuse ;  /* 0x000000046c0c7c23 */ /* 0x108fe20008010803 */
[----:B------:R-:W-:Y:S01]  /*f9b0*/  FMUL.FTZ R13, R13, UR4 ;  /* 0x000000040d0d7c20 */ /* 0x000fe20008410000 */
[-C--:B------:R-:W-:Y:S01]  /*f9c0*/  FMUL.FTZ R167, R167, R42.reuse ;  /* 0x0000002aa7a77220 */ /* 0x080fe20000410000 */
[----:B------:R-:W-:Y:S01]  /*f9d0*/  FADD.FTZ R10, R250, -R10 ;  /* 0x8000000afa0a7221 */ /* 0x000fe20000010000 */
[----:B------:R-:W-:Y:S01]  /*f9e0*/  MUFU.EX2 R59, R12 ;  /* 0x0000000c003b7308 */ /* 0x000fe20000000800 */
[-C--:B------:R-:W-:Y:S01]  /*f9f0*/  FMUL.FTZ R170, R170, R42.reuse ;  /* 0x0000002aaaaa7220 */ /* 0x080fe20000410000 */
[-C--:B------:R-:W-:Y:S01]  /*fa00*/  FMUL.FTZ R171, R171, R42.reuse ;  /* 0x0000002aabab7220 */ /* 0x080fe20000410000 */
[----:B------:R-:W-:Y:S01]  /*fa10*/  FMUL.FTZ R10, R10, UR4 ;  /* 0x000000040a0a7c20 */ /* 0x000fe20008410000 */
[----:B-1----:R-:W-:Y:S01]  /*fa20*/  FFMA.FTZ R11, R107, UR4, -R3 ;  /* 0x000000046b0b7c23 */ /* 0x002fe20008010803 */
        /* <DEDUP_REMOVED lines=11> */
[----:B------:R-:W2:Y:S01]  /*fae0*/  MUFU.EX2 R41, R13 ;  /* 0x0000000d00297308 */ /* 0x000ea20000000800 */
[----:B------:R-:W-:Y:S01]  /*faf0*/  HMMA.16816.F32.BF16 R184, R4, R26, R152 ;  /* 0x0000001a04b8723c */ /* 0x000fe20000041898 */
[----:B------:R-:W-:-:S02]  /*fb00*/  MOV R246, R51 ;  /* 0x0000003300f67202 */ /* 0x000fc40000000f00 */
[----:B------:R-:W-:Y:S02]  /*fb10*/  MOV R107, R50 ;  /* 0x00000032006b7202 */ /* 0x000fe40000000f00 */
[----:B------:R-:W-:Y:S02]  /*fb20*/  MOV R250, R38 ;  /* 0x0000002600fa7202 */ /* 0x000fe40000000f00 */
[----:B------:R3:W3:Y:S01]  /*fb30*/  MUFU.EX2 R40, R10 ;  /* 0x0000000a00287308 */ /* 0x0006e20000000800 */
[----:B----4-:R-:W-:Y:S01]  /*fb40*/  HMMA.16816.F32.BF16 R152, R4, R34, R92 ;  /* 0x000000220498723c */ /* 0x010fe2000004185c */
[----:B-----5:R-:W-:Y:S01]  /*fb50*/  MOV R92, R61 ;  /* 0x0000003d005c7202 */ /* 0x020fe20000000f00 */
[----:B-1----:R-:W-:Y:S01]  /*fb60*/  FFMA.FTZ R11, R105, UR4, -R2 ;  /* 0x00000004690b7c23 */ /* 0x002fe20008010802 */
[----:B------:R-:W-:Y:S02]  /*fb70*/  MOV R93, R63 ;  /* 0x0000003f005d7202 */ /* 0x000fe40000000f00 */
[----:B------:R-:W-:-:S02]  /*fb80*/  MOV R12, R39 ;  /* 0x00000027000c7202 */ /* 0x000fc40000000f00 */
[----:B------:R1:W4:Y:S01]  /*fb90*/  MUFU.EX2 R95, R11 ;  /* 0x0000000b005f7308 */ /* 0x0003220000000800 */
        /* <DEDUP_REMOVED lines=8> */
[----:B---3--:R-:W-:Y:S01]  /*fc20*/  FFMA.FTZ R10, R177, UR4, -R8 ;  /* 0x00000004b10a7c23 */ /* 0x008fe20008010808 */
[C---:B------:R-:W-:Y:S01]  /*fc30*/  HMMA.16816.F32.BF16 R200, R4.reuse, R18, R120 ;  /* 0x0000001204c8723c */ /* 0x040fe20000041878 */
        /* <DEDUP_REMOVED lines=11> */
[--C-:B-1----:R-:W-:Y:S01]  /*fcf0*/  FFMA.FTZ R11, R54, UR4, -R2.reuse ;  /* 0x00000004360b7c23 */ /* 0x102fe20008010802 */
[-C--:B------:R-:W-:Y:S01]  /*fd00*/  FMUL.FTZ R124, R124, R41.reuse ;  /* 0x000000297c7c7220 */ /* 0x080fe20000410000 */
[-C--:B------:R-:W-:Y:S01]  /*fd10*/  FMUL.FTZ R125, R125, R41.reuse ;  /* 0x000000297d7d7220 */ /* 0x080fe20000410000 */
[-C--:B------:R-:W-:Y:S01]  /*fd20*/  FMUL.FTZ R126, R126, R40.reuse ;  /* 0x000000287e7e7220 */ /* 0x080fe20000410000 */
[C---:B------:R-:W-:Y:S01]  /*fd30*/  HMMA.16816.F32.BF16 R120, R4.reuse, R28, R164 ;  /* 0x0000001c0478723c */ /* 0x040fe200000418a4 */
[----:B------:R1:W-:Y:S01]  /*fd40*/  MUFU.EX2 R105, R11 ;  /* 0x0000000b00697308 */ /* 0x0003e20000000800 */
[-C--:B------:R-:W-:Y:S01]  /*fd50*/  FMUL.FTZ R127, R127, R40.reuse ;  /* 0x000000287f7f7220 */ /* 0x080fe20000410000 */
[-C--:B------:R-:W-:Y:S01]  /*fd60*/  FMUL.FTZ R144, R144, R41.reuse ;  /* 0x0000002990907220 */ /* 0x080fe20000410000 */
[----:B--2---:R-:W-:Y:S01]  /*fd70*/  FFMA.FTZ R10, R176, UR4, -R2 ;  /* 0x00000004b00a7c23 */ /* 0x004fe20008010802 */
[-C--:B------:R-:W-:Y:S01]  /*fd80*/  FMUL.FTZ R145, R145, R41.reuse ;  /* 0x0000002991917220 */ /* 0x080fe20000410000 */
[-C--:B------:R-:W-:Y:S01]  /*fd90*/  FMUL.FTZ R146, R146, R40.reuse ;  /* 0x0000002892927220 */ /* 0x080fe20000410000 */
[-C--:B------:R-:W-:Y:S01]  /*fda0*/  FMUL.FTZ R147, R147, R40.reuse ;  /* 0x0000002893937220 */ /* 0x080fe20000410000 */
[C---:B------:R-:W-:Y:S01]  /*fdb0*/  HMMA.16816.F32.BF16 R116, R4.reuse, R30, R168 ;  /* 0x0000001e0474723c */ /* 0x040fe200000418a8 */
[----:B------:R2:W3:Y:S01]  /*fdc0*/  MUFU.EX2 R94, R10 ;  /* 0x0000000a005e7308 */ /* 0x0004e20000000800 */
[-C--:B------:R-:W-:Y:S01]  /*fdd0*/  FMUL.FTZ R128, R128, R41.reuse ;  /* 0x0000002980807220 */ /* 0x080fe20000410000 */
[-C--:B------:R-:W-:Y:S01]  /*fde0*/  FMUL.FTZ R129, R129, R41.reuse ;  /* 0x0000002981817220 */ /* 0x080fe20000410000 */
[-C--:B------:R-:W-:Y:S01]  /*fdf0*/  FMUL.FTZ R130, R130, R40.reuse ;  /* 0x0000002882827220 */ /* 0x080fe20000410000 */
[----:B------:R-:W-:Y:S01]  /*fe00*/  FMUL.FTZ R131, R131, R40 ;  /* 0x0000002883837220 */ /* 0x000fe20000410000 */
[-C--:B------:R-:W-:Y:S01]  /*fe10*/  FMUL.FTZ R68, R68, R41.reuse ;  /* 0x0000002944447220 */ /* 0x080fe20000410000 */
[----:B------:R-:W-:Y:S01]  /*fe20*/  FMUL.FTZ R69, R69, R41 ;  /* 0x0000002945457220 */ /* 0x000fe20000410000 */
[C---:B------:R-:W-:Y:S01]  /*fe30*/  HMMA.16816.F32.BF16 R132, R4.reuse, R22, R136 ;  /* 0x000000160484723c */ /* 0x040fe20000041888 */
[----:B------:R-:W-:Y:S01]  /*fe40*/  MOV R136, R49 ;  /* 0x0000003100887202 */ /* 0x000fe20000000f00 */
[----:B-1----:R-:W-:Y:S01]  /*fe50*/  FFMA.FTZ R11, R180, UR4, -R0 ;  /* 0x00000004b40b7c23 */ /* 0x002fe20008010800 */
[----:B------:R-:W-:Y:S01]  /*fe60*/  MOV R137, R62 ;  /* 0x0000003e00897202 */ /* 0x000fe20000000f00 */
[-C--:B------:R-:W-:Y:S01]  /*fe70*/  FMUL.FTZ R70, R70, R40.reuse ;  /* 0x0000002846467220 */ /* 0x080fe20000410000 */
[-C--:B------:R-:W-:Y:S01]  /*fe80*/  FMUL.FTZ R71, R71, R40.reuse ;  /* 0x0000002847477220 */ /* 0x080fe20000410000 */
[-C--:B------:R-:W-:Y:S01]  /*fe90*/  FMUL.FTZ R140, R140, R41.reuse ;  /* 0x000000298c8c7220 */ /* 0x080fe20000410000 */
[-C--:B------:R-:W-:Y:S01]  /*fea0*/  FMUL.FTZ R141, R141, R41.reuse ;  /* 0x000000298d8d7220 */ /* 0x080fe20000410000 */
[C---:B------:R-:W-:Y:S01]  /*feb0*/  HMMA.16816.F32.BF16 R188, R4.reuse, R24, R148 ;  /* 0x0000001804bc723c */ /* 0x040fe20000041894 */
[-C--:B------:R-:W-:Y:S01]  /*fec0*/  FMUL.FTZ R142, R142, R40.reuse ;  /* 0x000000288e8e7220 */ /* 0x080fe20000410000 */
[----:B--2---:R-:W-:Y:S01]  /*fed0*/  FFMA.FTZ R10, R48, UR4, -R2 ;  /* 0x00000004300a7c23 */ /* 0x004fe20008010802 */
        /* <DEDUP_REMOVED lines=11> */
[----:B------:R-:W-:Y:S01]  /*ff90*/  FMUL.FTZ R97, R97, R41 ;  /* 0x0000002961617220 */ /* 0x000fe20000410000 */
[-C--:B------:R-:W-:Y:S01]  /*ffa0*/  FMUL.FTZ R98, R98, R40.reuse ;  /* 0x0000002862627220 */ /* 0x080fe20000410000 */
[----:B------:R-:W-:Y:S01]  /*ffb0*/  HMMA.16816.F32.BF16 R108, R4, R46, R76 ;  /* 0x0000002e046c723c */ /* 0x000fe2000004184c */
[----:B------:R-:W-:Y:S01]  /*ffc0*/  FMUL.FTZ R99, R99, R40 ;  /* 0x0000002863637220 */ /* 0x000fe20000410000 */
[----:B------:R-:W-:-:S02]  /*ffd0*/  MOV R138, R37 ;  /* 0x00000025008a7202 */ /* 0x000fc40000000f00 */
[----:B------:R-:W-:Y:S02]  /*ffe0*/  MOV R139, R36 ;  /* 0x00000024008b7202 */ /* 0x000fe40000000f00 */
[----:B------:R-:W-:Y:S02]  /*fff0*/  MOV R177, R138 ;  /* 0x0000008a00b17202 */ /* 0x000fe40000000f00 */
[----:B------:R-:W-:Y:S01]  /*10000*/  HMMA.16816.F32.BF16 R164, R4, R32, R88 ;  /* 0x0000002004a4723c */ /* 0x000fe20000041858 */
[----:B------:R-:W-:Y:S02]  /*10010*/  F2FP.BF16.F32.PACK_AB R4, R93, R106 ;  /* 0x0000006a5d04723e */ /* 0x000fe400000010ff */
[----:B------:R-:W-:Y:S02]  /*10020*/  F2FP.BF16.F32.PACK_AB R5, R92, R179 ;  /* 0x000000b35c05723e */ /* 0x000fe400000010ff */
[----:B------:R-:W-:Y:S02]  /*10030*/  F2FP.BF16.F32.PACK_AB R6, R53, R100 ;  /* 0x000000643506723e */ /* 0x000fe400000010ff */
[----:B------:R-:W-:-:S07]  /*10040*/  F2FP.BF16.F32.PACK_AB R7, R15, R59 ;  /* 0x0000003b0f07723e */ /* 0x000fce00000010ff */
[C---:B------:R-:W-:Y:S08]  /*10050*/  HMMA.16816.F32.BF16 R60, R4.reuse, R28, R160 ;  /* 0x0000001c043c723c */ /* 0x040ff000000418a0 */
[----:B------:R-:W-:Y:S01]  /*10060*/  HMMA.16816.F32.BF16 R48, R4, R30, R172 ;  /* 0x0000001e0430723c */ /* 0x000fe200000418ac */
[----:B------:R-:W1:Y:S01]  /*10070*/  LDSM.16.MT88.4 R28, [R220+0x9400] ;  /* 0x00940000dc1c783b */ /* 0x000e620000004200 */
[----:B----4-:R-:W-:-:S02]  /*10080*/  MOV R175, R95 ;  /* 0x0000005f00af7202 */ /* 0x010fc40000000f00 */
[----:B---3--:R-:W-:Y:S02]  /*10090*/  MOV R174, R94 ;  /* 0x0000005e00ae7202 */ /* 0x008fe40000000f00 */
[----:B------:R-:W-:Y:S02]  /*100a0*/  MOV R95, R244 ;  /* 0x000000f4005f7202 */ /* 0x000fe40000000f00 */
[----:B------:R-:W-:Y:S01]  /*100b0*/  HMMA.16816.F32.BF16 R64, R4, R26, R156 ;  /* 0x0000001a0440723c */ /* 0x000fe2000004189c */
[----:B------:R2:W-:Y:S01]  /*100c0*/  MUFU.EX2 R157, R10 ;  /* 0x0000000a009d7308 */ /* 0x0005e20000000800 */
[----:B------:R-:W-:Y:S02]  /*100d0*/  MOV R94, R245 ;  /* 0x000000f5005e7202 */ /* 0x000fe40000000f00 */
[----:B------:R-:W-:Y:S02]  /*100e0*/  MOV R173, R13 ;  /* 0x0000000d00ad7202 */ /* 0x000fe40000000f00 */
[----:B------:R-:W-:-:S02]  /*100f0*/  MOV R158, R136 ;  /* 0x00000088009e7202 */ /* 0x000fc40000000f00 */
[C---:B------:R-:W-:Y:S01]  /*10100*/  HMMA.16816.F32.BF16 R88, R4.reuse, R16, R112 ;  /* 0x000000100458723c */ /* 0x040fe20000041870 */
[----:B------:R-:W-:Y:S01]  /*10110*/  MOV R115, R250 ;  /* 0x000000fa00737202 */ /* 0x000fe20000000f00 */
[----:B------:R-:W-:Y:S01]  /*10120*/  MUFU.EX2 R156, R11 ;  /* 0x0000000b009c7308 */ /* 0x000fe20000000800 */
[----:B------:R-:W-:Y:S02]  /*10130*/  MOV R113, R107 ;  /* 0x0000006b00717202 */ /* 0x000fe40000000f00 */
[----:B------:R-:W-:Y:S02]  /*10140*/  MOV R107, R246 ;  /* 0x000000f6006b7202 */ /* 0x000fe40000000f00 */
[----:B------:R-:W-:Y:S01]  /*10150*/  MOV R112, R100 ;  /* 0x0000006400707202 */ /* 0x000fe20000000f00 */
[C---:B------:R-:W-:Y:S01]  /*10160*/  HMMA.16816.F32.BF16 R148, R4.reuse, R18, R124 ;  /* 0x000000120494723c */ /* 0x040fe2000004187c */
[----:B------:R-:W-:Y:S01]  /*10170*/  MOV R127, R59 ;  /* 0x0000003b007f7202 */ /* 0x000fe20000000f00 */
[----:B--2---:R-:W-:Y:S01]  /*10180*/  FFMA.FTZ R10, R181, UR4, -R0 ;  /* 0x00000004b50a7c23 */ /* 0x004fe20008010800 */
[----:B------:R-:W-:Y:S01]  /*10190*/  MOV R126, R58 ;  /* 0x0000003a007e7202 */ /* 0x000fe20000000f00 */
[----:B------:R-:W-:Y:S01]  /*101a0*/  LDSM.16.MT88.4 R16, [R9+0x1400] ;  /* 0x001400000910783b */ /* 0x000fe20000004200 */
[----:B------:R-:W-:Y:S01]  /*101b0*/  MOV R125, R57 ;  /* 0x00000039007d7202 */ /* 0x000fe20000000f00 */
[----:B------:R2:W3:Y:S01]  /*101c0*/  MUFU.EX2 R172, R10 ;  /* 0x0000000a00ac7308 */ /* 0x0004e20000000800 */
[----:B------:R-:W-:Y:S01]  /*101d0*/  MOV R124, R56 ;  /* 0x00000038007c7202 */ /* 0x000fe20000000f00 */
[----:B------:R-:W-:Y:S01]  /*101e0*/  HMMA.16816.F32.BF16 R36, R4, R24, R144 ;  /* 0x000000180424723c */ /* 0x000fe20000041890 */
[----:B------:R-:W-:Y:S01]  /*101f0*/  LDSM.16.MT88.4 R24, [R9+0x400] ;  /* 0x000400000918783b */ /* 0x000fe20000004200 */
[----:B------:R-:W-:-:S02]  /*10200*/  MOV R100, R52 ;  /* 0x0000003400647202 */ /* 0x000fc40000000f00 */
[----:B------:R-:W-:Y:S02]  /*10210*/  MOV R114, R12 ;  /* 0x0000000c00727202 */ /* 0x000fe40000000f00 */
[----:B------:R-:W-:Y:S02]  /*10220*/  MOV R159, R137 ;  /* 0x00000089009f7202 */ /* 0x000fe40000000f00 */
[----:B------:R-:W-:Y:S01]  /*10230*/  HMMA.16816.F32.BF16 R76, R4, R20, R128 ;  /* 0x00000014044c723c */ /* 0x000fe20000041880 */
[----:B------:R-:W-:Y:S02]  /*10240*/  MOV R131, R53 ;  /* 0x0000003500837202 */ /* 0x000fe40000000f00 */
[----:B------:R-:W-:Y:S02]  /*10250*/  MOV R130, R15 ;  /* 0x0000000f00827202 */ /* 0x000fe40000000f00 */
[----:B------:R-:W-:Y:S01]  /*10260*/  MOV R181, R114 ;  /* 0x0000007200b57202 */ /* 0x000fe20000000f00 */
[----:B--2---:R-:W-:-:S02]  /*10270*/  FFMA.FTZ R10, R55, UR4, -R0 ;  /* 0x00000004370a7c23 */ /* 0x004fc40008010800 */
[----:B------:R-:W-:Y:S01]  /*10280*/  HMMA.16816.F32.BF16 R56, R4, R44, R68 ;  /* 0x0000002c0438723c */ /* 0x000fe20000041844 */
[----:B------:R-:W-:Y:S01]  /*10290*/  MOV R71, R113 ;  /* 0x0000007100477202 */ /* 0x000fe20000000f00 */
[----:B------:R2:W-:Y:S01]  /*102a0*/  MUFU.EX2 R250, R10 ;  /* 0x0000000a00fa7308 */ /* 0x0005e20000000800 */
[----:B------:R-:W-:Y:S02]  /*102b0*/  MOV R176, R115 ;  /* 0x0000007300b07202 */ /* 0x000fe40000000f00 */
[----:B------:R-:W-:-:S03]  /*102c0*/  MOV R163, R130 ;  /* 0x0000008200a37202 */ /* 0x000fc60000000f00 */
[C---:B------:R-:W-:Y:S01]  /*102d0*/  HMMA.16816.F32.BF16 R72, R4.reuse, R22, R140 ;  /* 0x000000160448723c */ /* 0x040fe2000004188c */
[----:B------:R-:W-:Y:S01]  /*102e0*/  LDSM.16.MT88.4 R20, [R220+0xa400] ;  /* 0x00a40000dc14783b */ /* 0x000fe20000004200 */
[----:B------:R-:W-:Y:S02]  /*102f0*/  MOV R162, R131 ;  /* 0x0000008300a27202 */ /* 0x000fe40000000f00 */
[----:B------:R-:W-:Y:S02]  /*10300*/  MOV R161, R124 ;  /* 0x0000007c00a17202 */ /* 0x000fe40000000f00 */
[----:B------:R-:W-:Y:S02]  /*10310*/  MOV R70, R125 ;  /* 0x0000007d00467202 */ /* 0x000fe40000000f00 */
[----:B------:R-:W-:Y:S01]  /*10320*/  HMMA.16816.F32.BF16 R44, R4, R46, R80 ;  /* 0x0000002e042c723c */ /* 0x000fe20000041850 */
[----:B------:R-:W-:Y:S02]  /*10330*/  MOV R160, R126 ;  /* 0x0000007e00a07202 */ /* 0x000fe40000000f00 */
[----:B------:R-:W-:Y:S01]  /*10340*/  MOV R11, R92 ;  /* 0x0000005c000b7202 */ /* 0x000fe20000000f00 */
[----:B--2---:R-:W-:-:S02]  /*10350*/  FFMA.FTZ R10, R14, UR4, -R0 ;  /* 0x000000040e0a7c23 */ /* 0x004fc40008010800 */
[----:B------:R-:W2:Y:S02]  /*10360*/  LDSM.16.MT88.4 R12, [R220+0xb400] ;  /* 0x00b40000dc0c783b */ /* 0x000ea40000004200 */
[----:B------:R4:W5:Y:S01]  /*10370*/  MUFU.EX2 R246, R10 ;  /* 0x0000000a00f67308 */ /* 0x0009620000000800 */
[C---:B------:R-:W-:Y:S08]  /*10380*/  HMMA.16816.F32.BF16 R52, R4.reuse, R32, R84 ;  /* 0x000000200434723c */ /* 0x040ff00000041854 */
[----:B------:R-:W-:Y:S01]  /*10390*/  HMMA.16816.F32.BF16 R96, R4, R34, R96 ;  /* 0x000000220460723c */ /* 0x000fe20000041860 */
[--C-:B------:R-:W-:Y:S01]  /*103a0*/  FFMA.FTZ R4, R182, UR4, -R8.reuse ;  /* 0x00000004b6047c23 */ /* 0x100fe20008010808 */
[----:B---3--:R-:W-:Y:S01]  /*103b0*/  F2FP.BF16.F32.PACK_AB R5, R156, R172 ;  /* 0x000000ac9c05723e */ /* 0x008fe200000010ff */
[----:B------:R-:W3:Y:S01]  /*103c0*/  LDSM.16.MT88.4 R32, [R9+0x2400] ;  /* 0x002400000920783b */ /* 0x000ee20000004200 */
[----:B------:R-:W-:Y:S01]  /*103d0*/  F2FP.BF16.F32.PACK_AB R6, R105, R157 ;  /* 0x0000009d6906723e */ /* 0x000fe200000010ff */
[----:B------:R1:W-:Y:S01]  /*103e0*/  MUFU.EX2 R244, R4 ;  /* 0x0000000400f47308 */ /* 0x0003e20000000800 */
[----:B----4-:R-:W-:Y:S01]  /*103f0*/  FFMA.FTZ R10, R183, UR4, -R8 ;  /* 0x00000004b70a7c23 */ /* 0x010fe20008010808 */
[----:B-----5:R-:W-:-:S06]  /*10400*/  F2FP.BF16.F32.PACK_AB R7, R246, R250 ;  /* 0x000000faf607723e */ /* 0x020fcc00000010ff */
[----:B------:R4:W5:Y:S01]  /*10410*/  MUFU.EX2 R245, R10 ;  /* 0x0000000a00f57308 */ /* 0x0009620000000800 */
[----:B-1----:R-:W-:-:S07]  /*10420*/  F2FP.BF16.F32.PACK_AB R4, R175, R174 ;  /* 0x000000aeaf04723e */ /* 0x002fce00000010ff */
[C---:B------:R-:W-:Y:S01]  /*10430*/  HMMA.16816.F32.BF16 R144, R4.reuse, R28, R204 ;  /* 0x0000001c0490723c */ /* 0x040fe200000418cc */
[----:B----4-:R-:W-:Y:S01]  /*10440*/  FFMA.FTZ R10, R192, UR4, -R8 ;  /* 0x00000004c00a7c23 */ /* 0x010fe20008010808 */
[----:B------:R-:W-:Y:S02]  /*10450*/  MOV R205, R112 ;  /* 0x0000007000cd7202 */ /* 0x000fe40000000f00 */
[----:B------:R-:W-:Y:S01]  /*10460*/  MOV R207, R105 ;  /* 0x0000006900cf7202 */ /* 0x000fe20000000f00 */
[----:B------:R1:W-:Y:S01]  /*10470*/  MUFU.EX2 R204, R10 ;  /* 0x0000000a00cc7308 */ /* 0x0003e20000000800 */
[----:B------:R-:W-:Y:S02]  /*10480*/  MOV R105, R127 ;  /* 0x0000007f00697202 */ /* 0x000fe40000000f00 */
[----:B------:R-:W-:Y:S01]  /*10490*/  HMMA.16816.F32.BF16 R140, R4, R30, R200 ;  /* 0x0000001e048c723c */ /* 0x000fe200000418c8 */
[----:B------:R-:W-:-:S07]  /*104a0*/  MOV R206, R176 ;  /* 0x000000b000ce7202 */ /* 0x000fce0000000f00 */
[C---:B--2---:R-:W-:Y:S01]  /*104b0*/  HMMA.16816.F32.BF16 R112, R4.reuse, R12, R168 ;  /* 0x0000000c0470723c */ /* 0x044fe200000418a8 */
[----:B------:R-:W-:Y:S02]  /*104c0*/  MOV R170, R93 ;  /* 0x0000005d00aa7202 */ /* 0x000fe40000000f00 */
[----:B------:R-:W-:Y:S02]  /*104d0*/  MOV R169, R94 ;  /* 0x0000005e00a97202 */ /* 0x000fe40000000f00 */
[----:B------:R-:W-:Y:S01]  /*104e0*/  MOV R168, R95 ;  /* 0x0000005f00a87202 */ /* 0x000fe20000000f00 */
[--C-:B-1----:R-:W-:Y:S01]  /*104f0*/  FFMA.FTZ R10, R208, UR4, -R3.reuse ;  /* 0x00000004d00a7c23 */ /* 0x102fe20008010803 */
[----:B------:R-:W-:Y:S01]  /*10500*/  MOV R208, R139 ;  /* 0x0000008b00d07202 */ /* 0x000fe20000000f00 */
[C---:B------:R-:W-:Y:S01]  /*10510*/  HMMA.16816.F32.BF16 R132, R4.reuse, R26, R132 ;  /* 0x0000001a0484723c */ /* 0x040fe20000041884 */
[----:B------:R-:W-:Y:S01]  /*10520*/  MOV R171, R70 ;  /* 0x0000004600ab7202 */ /* 0x000fe20000000f00 */
[----:B------:R1:W-:Y:S06]  /*10530*/  MUFU.EX2 R203, R10 ;  /* 0x0000000a00cb7308 */ /* 0x0003ec0000000800 */
        /* <DEDUP_REMOVED lines=10> */
[----:B---3--:R-:W-:Y:S01]  /*105e0*/  HMMA.16816.F32.BF16 R92, R4, R32, R164 ;  /* 0x00000020045c723c */ /* 0x008fe200000418a4 */
[----:B------:R-:W-:-:S02]  /*105f0*/  MOV R167, R71 ;  /* 0x0000004700a77202 */ /* 0x000fc40000000f00 */
[----:B------:R-:W-:Y:S01]  /*10600*/  MOV R164, R107 ;  /* 0x0000006b00a47202 */ /* 0x000fe20000000f00 */
[----:B-1----:R-:W-:Y:S01]  /*10610*/  FFMA.FTZ R10, R193, UR4, -R3 ;  /* 0x00000004c10a7c23 */ /* 0x002fe20008010803 */
[----:B------:R-:W-:Y:S02]  /*10620*/  MOV R166, R181 ;  /* 0x000000b500a67202 */ /* 0x000fe40000000f00 */
[----:B------:R-:W-:Y:S01]  /*10630*/  MOV R165, R177 ;  /* 0x000000b100a57202 */ /* 0x000fe20000000f00 */
[----:B------:R1:W3:Y:S01]  /*10640*/  MUFU.EX2 R200, R10 ;  /* 0x0000000a00c87308 */ /* 0x0002e20000000800 */
[----:B------:R-:W-:Y:S01]  /*10650*/  HMMA.16816.F32.BF16 R80, R4, R34, R152 ;  /* 0x000000220450723c */ /* 0x000fe20000041898 */
[----:B-----5:R-:W-:Y:S02]  /*10660*/  F2FP.BF16.F32.PACK_AB R4, R245, R173 ;  /* 0x000000adf504723e */ /* 0x020fe400000010ff */
[----:B--2---:R-:W-:Y:S02]  /*10670*/  F2FP.BF16.F32.PACK_AB R5, R202, R203 ;  /* 0x000000cbca05723e */ /* 0x004fe400000010ff */
[----:B------:R-:W-:-:S02]  /*10680*/  F2FP.BF16.F32.PACK_AB R6, R204, R244 ;  /* 0x000000f4cc06723e */ /* 0x000fc400000010ff */
[----:B------:R-:W-:Y:S02]  /*10690*/  MOV R155, R106 ;  /* 0x0000006a009b7202 */ /* 0x000fe40000000f00 */
[----:B------:R-:W-:Y:S01]  /*106a0*/  MOV R154, R179 ;  /* 0x000000b3009a7202 */ /* 0x000fe20000000f00 */
[----:B-1----:R-:W-:Y:S01]  /*106b0*/  FFMA.FTZ R10, R212, UR4, -R8 ;  /* 0x00000004d40a7c23 */ /* 0x002fe20008010808 */
[----:B---3--:R-:W-:Y:S02]  /*106c0*/  F2FP.BF16.F32.PACK_AB R7, R200, R201 ;  /* 0x000000c9c807723e */ /* 0x008fe400000010ff */
        /* <DEDUP_REMOVED lines=14> */
[----:B------:R-:W-:-:S03]  /*107b0*/  MOV R210, R160 ;  /* 0x000000a000d27202 */ /* 0x000fc60000000f00 */
[----:B------:R1:W-:Y:S02]  /*107c0*/  MUFU.EX2 R197, R10 ;  /* 0x0000000a00c57308 */ /* 0x0003e40000000800 */
[C---:B------:R-:W-:Y:S08]  /*107d0*/  HMMA.16816.F32.BF16 R76, R4.reuse, R24, R76 ;  /* 0x00000018044c723c */ /* 0x040ff0000004184c */
[----:B------:R-:W-:Y:S01]  /*107e0*/  HMMA.16816.F32.BF16 R72, R4, R26, R72 ;  /* 0x0000001a0448723c */ /* 0x000fe20000041848 */
[----:B------:R-:W5:Y:S01]  /*107f0*/  LDSM.16.MT88.4 R24, [R220+0xa800] ;  /* 0x00a80000dc18783b */ /* 0x000f620000004200 */
[----:B-1----:R-:W-:-:S06]  /*10800*/  FFMA.FTZ R10, R209, UR4, -R2 ;  /* 0x00000004d10a7c23 */ /* 0x002fcc0008010802 */
[C---:B------:R-:W-:Y:S01]  /*10810*/  HMMA.16816.F32.BF16 R64, R4.reuse, R22, R64 ;  /* 0x000000160440723c */ /* 0x040fe20000041840 */
[----:B------:R-:W-:Y:S01]  /*10820*/  LDSM.16.MT88.4 R20, [R9+0x2800] ;  /* 0x002800000914783b */ /* 0x000fe20000004200 */
[----:B------:R-:W-:Y:S01]  /*10830*/  MOV R209, R105 ;  /* 0x0000006900d17202 */ /* 0x000fe20000000f00 */
[----:B------:R1:W-:Y:S05]  /*10840*/  MUFU.EX2 R196, R10 ;  /* 0x0000000a00c47308 */ /* 0x0003ea0000000800 */
        /* <DEDUP_REMOVED lines=11> */
[----:B------:R-:W-:Y:S02]  /*10900*/  MOV R216, R205 ;  /* 0x000000cd00d87202 */ /* 0x000fe40000000f00 */
[----:B------:R-:W-:-:S04]  /*10910*/  MOV R205, R100 ;  /* 0x0000006400cd7202 */ /* 0x000fc80000000f00 */
[----:B------:R1:W-:Y:S01]  /*10920*/  MUFU.EX2 R194, R10 ;  /* 0x0000000a00c27308 */ /* 0x0003e20000000800 */
[----:B--2---:R-:W-:Y:S02]  /*10930*/  F2FP.BF16.F32.PACK_AB R6, R195, R196 ;  /* 0x000000c4c306723e */ /* 0x004fe400000010ff */
        /* <DEDUP_REMOVED lines=230> */
.L_x_1175:
[----:B------:R-:W-:-:S12]  /*117a0*/  UIADD3 UR21, UPT, UPT, UR13, -0x1, URZ ;  /* 0xffffffff0d157890 */ /* 0x000fd8000fffe0ff */
.L_x_1184:
[----:B------:R-:W-:Y:S01]  /*117b0*/  UISETP.GE.AND UP0, UPT, UR21, UR18, UPT ;  /* 0x000000121500728c */ /* 0x000fe2000bf06270 */
[----:B------:R-:W1:Y:S08]  /*117c0*/  LDCU.64 UR10, c[0x0][0x358] ;  /* 0x00006b00ff0a77ac */ /* 0x000e700008000a00 */
[----:B------:R-:W-:Y:S05]  /*117d0*/  BRA.U !UP0, `(.L_x_1185) ;  /* 0x00000051080c7547 */ /* 0x000fea000b800000 */
[----:B------:R-:W2:Y:S01]  /*117e0*/  LDL.LU R0, [R1+0x14] ;  /* 0x0000140001007983 */ /* 0x000ea20000300800 */
[----:B------:R-:W2:Y:S01]  /*117f0*/  LDCU UR6, c[0x0][0x440] ;  /* 0x00008800ff0677ac */ /* 0x000ea20008000800 */
[----:B------:R-:W3:Y:S01]  /*11800*/  S2UR UR5, SR_CgaCtaId ;  /* 0x00000000000579c3 */ /* 0x000ee20000008800 */
[----:B------:R-:W-:Y:S01]  /*11810*/  IMAD.MOV.U32 R106, RZ, RZ, R101 ;  /* 0x000000ffff6a7224 */ /* 0x000fe200078e0065 */
[----:B------:R-:W4:Y:S01]  /*11820*/  S2R R221, SR_TID.X ;  /* 0x0000000000dd7919 */ /* 0x000f220000002100 */
        /* <DEDUP_REMOVED lines=19> */
.L_x_1188:
[----:B------:R-:W2:Y:S01]  /*11960*/  LDL R237, [R1+0x1c] ;  /* 0x00001c0001ed7983 */ /* 0x000ea20000100800 */
[----:B------:R-:W3:Y:S01]  /*11970*/  LDC.64 R8, c[0x0][0x3b8] ;  /* 0x0000ee00ff087b82 */ /* 0x000ee20000000a00 */
[----:B------:R-:W-:Y:S02]  /*11980*/  UIADD3 UR15, UPT, UPT, UR21, -0x1, URZ ;  /* 0xffffffff150f7890 */ /* 0x000fe4000fffe0ff */
[----:B------:R-:W4:Y:S04]  /*11990*/  LDL R236, [R1+0x18] ;  /* 0x0000180001ec7983 */ /* 0x000f280000100800 */
[----:B---3--:R-:W-:Y:S04]  /*119a0*/  IMAD.WIDE.U32 R6, R8, UR15, RZ ;  /* 0x0000000f08067c25 */ /* 0x008fe8000f8e00ff */
[----:B------:R-:W-:Y:S02]  /*119b0*/  IMAD R7, R9, UR15, R7 ;  /* 0x0000000f09077c24 */ /* 0x000fe4000f8e0207 */
[C---:B------:R-:W-:Y:S03]  /*119c0*/  IMAD.SHL.U32 R4, R6.reuse, 0x40, RZ ;  /* 0x0000004006047824 */ /* 0x040fe600078e00ff */
[----:B------:R-:W-:Y:S02]  /*119d0*/  SHF.L.U64.HI R5, R6, 0x6, R7 ;  /* 0x0000000606057819 */ /* 0x000fe40000010207 */
[C---:B------:R-:W-:Y:S04]  /*119e0*/  LEA R10, P0, R8.reuse, R4, 0x5 ;  /* 0x00000004080a7211 */ /* 0x040fe800078028ff */
[----:B------:R-:W-:Y:S02]  /*119f0*/  LEA.HI.X R13, R8, R5, R9, 0x5, P0 ;  /* 0x00000005080d7211 */ /* 0x000fe400000f2c09 */
[CC--:B--2---:R-:W-:Y:S04]  /*11a00*/  @!P5 LEA R12, P0, R4.reuse, R237.reuse, 0x1 ;  /* 0x000000ed040cd211 */ /* 0x0c4fe800078008ff */
[CCC-:B----4-:R-:W-:Y:S02]  /*11a10*/  @!P5 LEA.HI.X R11, R4.reuse, R236.reuse, R5.reuse, 0x1, P0 ;  /* 0x000000ec040bd211 */ /* 0x1d0fe400000f0c05 */
        /* <DEDUP_REMOVED lines=38> */
[----:B---3--:R-:W-:Y:S05]  /*11c80*/  LOP3.LUT R4, R235, 0x20, RZ, 0xfc, !PT ;  /* 0x00000020eb047812 */ /* 0x008fea00078efcff */
[----:B------:R2:W-:Y:S01]  /*11c90*/  STL [R1+0x3c], R4 ;  /* 0x00003c0401007387 */ /* 0x0005e20000100800 */
[----:B------:R-:W-:Y:S05]  /*11ca0*/  BRA `(.L_x_1187) ;  /* 0x0000001000307947 */ /* 0x000fea0003800000 */
.L_x_1186:
[----:B----4-:R-:W4:Y:S01]  /*11cb0*/  LDL R6, [R1+0x44] ;  /* 0x0000440001067983 */ /* 0x010f220000100800 */
[----:B------:R-:W-:Y:S04]  /*11cc0*/  DEPBAR.LE SB0, 0x0 ;  /* 0x000080000000791a */ /* 0x000fe80000000000 */
[----:B------:R-:W5:Y:S01]  /*11cd0*/  LDL R11, [R1+0x40] ;  /* 0x00004000010b7983 */ /* 0x000f620000100800 */
[----:B--2---:R-:W-:Y:S01]  /*11ce0*/  UIMAD.WIDE.U32 UR22, UR21, UR6, URZ ;  /* 0x00000006151672a5 */ /* 0x004fe2000f8e00ff */
[C---:B------:R-:W-:Y:S01]  /*11cf0*/  IMAD.SHL.U32 R7, R221.reuse, 0x8, RZ ;  /* 0x00000008dd077824 */ /* 0x040fe200078e00ff */
[----:B------:R-:W-:Y:S01]  /*11d00*/  SHF.L.U32 R224, R221, 0x2, RZ ;  /* 0x00000002dde07819 */ /* 0x000fe200000006ff */
[----:B------:R-:W2:Y:S01]  /*11d10*/  LDL R2, [R1+0x3c] ;  /* 0x00003c0001027983 */ /* 0x000ea20000100800 */
[----:B------:R-:W-:Y:S01]  /*11d20*/  UIMAD UR15, UR21, UR7, UR23 ;  /* 0x00000007150f72a4 */ /* 0x000fe2000f8e0217 */
[----:B------:R-:W-:Y:S01]  /*11d30*/  SHF.R.U32.HI R222, RZ, 0x1, R221 ;  /* 0x00000001ffde7819 */ /* 0x000fe200000116dd */
[----:B------:R-:W-:Y:S01]  /*11d40*/  IMAD.U32 R4, RZ, RZ, UR22 ;  /* 0x00000016ff047e24 */ /* 0x000fe2000f8e00ff */
[----:B------:R-:W-:Y:S01]  /*11d50*/  BAR.SYNC.DEFER_BLOCKING 0x0 ;  /* 0x0000000000007b1d */ /* 0x000fe20000010000 */
[----:B------:R-:W-:Y:S01]  /*11d60*/  LOP3.LUT R235, R7, 0x18, RZ, 0xc0, !PT ;  /* 0x0000001807eb7812 */ /* 0x000fe200078ec0ff */
[----:B------:R-:W-:Y:S01]  /*11d70*/  ULEA UR16, UP0, UR22, UR13, 0x6 ;  /* 0x0000000d16107291 */ /* 0x000fe2000f8030ff */
[----:B---3--:R-:W-:Y:S01]  /*11d80*/  MOV R0, UR15 ;  /* 0x0000000f00007c02 */ /* 0x008fe20008000f00 */
[----:B------:R-:W-:Y:S01]  /*11d90*/  IMAD.U32 R5, RZ, RZ, UR23 ;  /* 0x00000017ff057e24 */ /* 0x000fe2000f8e00ff */
[----:B------:R-:W-:Y:S01]  /*11da0*/  LOP3.LUT R12, R235, 0x40, RZ, 0xfc, !PT ;  /* 0x00000040eb0c7812 */ /* 0x000fe200078efcff */
[----:B------:R-:W-:Y:S01]  /*11db0*/  ULEA.HI.X UR15, UR22, UR9, UR15, 0x6, UP0 ;  /* 0x00000009160f7291 */ /* 0x000fe200080f340f */
[----:B------:R-:W-:Y:S01]  /*11dc0*/  LOP3.LUT R5, R222, 0x8, RZ, 0xc0, !PT ;  /* 0x00000008de057812 */ /* 0x000fe200078ec0ff */
[----:B------:R1:W-:Y:S01]  /*11dd0*/  STL [R1+0x48], R7 ;  /* 0x0000480701007387 */ /* 0x0003e20000100800 */
[----:B------:R-:W-:Y:S01]  /*11de0*/  ISETP.GE.AND P1, PT, R12, UR12, PT ;  /* 0x0000000c0c007c0c */ /* 0x000fe2000bf26270 */
[----:B------:R-:W-:Y:S01]  /*11df0*/  IMAD.U32 R10, RZ, RZ, UR16 ;  /* 0x00000010ff0a7e24 */ /* 0x000fe2000f8e00ff */
[C---:B------:R-:W-:Y:S01]  /*11e00*/  LOP3.LUT P4, RZ, R221.reuse, 0x4, RZ, 0xc0, !PT ;  /* 0x00000004ddff7812 */ /* 0x040fe2000788c0ff */
[----:B------:R-:W-:Y:S01]  /*11e10*/  STL [R1+0x14], R235 ;  /* 0x000014eb01007387 */ /* 0x000fe20000100800 */
[----:B------:R-:W-:Y:S03]  /*11e20*/  UISETP.GT.AND UP0, UPT, UR21, UR18, UPT ;  /* 0x000000121500728c */ /* 0x000fe6000bf04270 */
[----:B------:R-:W-:Y:S01]  /*11e30*/  STL [R1+0x34], R12 ;  /* 0x0000340c01007387 */ /* 0x000fe20000100800 */
[----:B-1----:R-:W-:Y:S02]  /*11e40*/  MOV R7, UR15 ;  /* 0x0000000f00077c02 */ /* 0x002fe40008000f00 */
[----:B--2---:R-:W-:Y:S02]  /*11e50*/  ISETP.GE.AND P2, PT, R2, UR12, PT ;  /* 0x0000000c02007c0c */ /* 0x004fe4000bf46270 */
[CC--:B----4-:R-:W-:Y:S02]  /*11e60*/  LEA R8, P0, R4.reuse, R6.reuse, 0x7 ;  /* 0x0000000604087211 */ /* 0x0d0fe400078038ff */
[C---:B------:R-:W-:Y:S02]  /*11e70*/  SHF.L.U32 R2, R221.reuse, 0x5, RZ ;  /* 0x00000005dd027819 */ /* 0x040fe400000006ff */
[-C--:B-----5:R-:W-:Y:S01]  /*11e80*/  LEA.HI.X R9, R4, R11.reuse, R0, 0x7, P0 ;  /* 0x0000000b04097211 */ /* 0x0a0fe200000f3c00 */
        /* <DEDUP_REMOVED lines=30> */
[C---:B------:R-:W-:Y:S01]  /*12070*/  IMAD.IADD R101, R0.reuse, 0x1, R2 ;  /* 0x0000000100657824 */ /* 0x040fe200078e0202 */
[----:B------:R-:W-:Y:S06]  /*12080*/  IADD3 R0, PT, PT, R0, R212, RZ ;  /* 0x000000d400007210 */ /* 0x000fec0007ffe0ff */
        /* <DEDUP_REMOVED lines=90> */
[----:B------:R2:W-:Y:S07]  /*12630*/  LDSM.16.M88.4 R180, [R2+0x4000] ;  /* 0x0040000002b4783b */ /* 0x0005ee0000000200 */
[----:B------:R-:W-:Y:S01]  /*12640*/  HMMA.16816.F32.BF16 R64, R108, R178, R64 ;  /* 0x000000b26c40723c */ /* 0x000fe20000041840 */
[----:B------:R-:W3:Y:S07]  /*12650*/  LDSM.16.M88.4 R108, [R0+0x7800] ;  /* 0x00780000006c783b */ /* 0x000eee0000000200 */
[-C--:B----4-:R-:W-:Y:S01]  /*12660*/  HMMA.16816.F32.BF16 R4, R192, R196.reuse, R4 ;  /* 0x000000c4c004723c */ /* 0x090fe20000041804 */
[----:B------:R-:W4:Y:S07]  /*12670*/  LDSM.16.M88.4 R176, [R0+0x7c00] ;  /* 0x007c000000b0783b */ /* 0x000f2e0000000200 */
[C---:B------:R-:W-:Y:S04]  /*12680*/  HMMA.16816.F32.BF16 R8, R204.reuse, R196, R8 ;  /* 0x000000c4cc08723c */ /* 0x040fe80000041808 */
[----:B--2---:R-:W-:Y:S04]  /*12690*/  IMAD.SHL.U32 R2, R221, 0x2, RZ ;  /* 0x00000002dd027824 */ /* 0x004fe800078e00ff */
[-C--:B------:R-:W-:Y:S03]  /*126a0*/  HMMA.16816.F32.BF16 R12, R204, R198.reuse, R12 ;  /* 0x000000c6cc0c723c */ /* 0x080fe6000004180c */
[----:B------:R-:W-:Y:S05]  /*126b0*/  LOP3.LUT R236, R2, 0x6, RZ, 0xc0, !PT ;  /* 0x0000000602ec7812 */ /* 0x000fea00078ec0ff */
[C---:B------:R-:W-:Y:S01]  /*126c0*/  HMMA.16816.F32.BF16 R16, R192.reuse, R198, R16 ;  /* 0x000000c6c010723c */ /* 0x040fe20000041810 */
[----:B------:R-:W2:Y:S07]  /*126d0*/  LDSM.16.M88.4 R196, [R212+0x8800] ;  /* 0x00880000d4c4783b */ /* 0x000eae0000000200 */
[-C--:B-1----:R-:W-:Y:S01]  /*126e0*/  HMMA.16816.F32.BF16 R20, R192, R200.reuse, R20 ;  /* 0x000000c8c014723c */ /* 0x082fe20000041814 */
[----:B------:R-:W1:Y:S07]  /*126f0*/  LDSM.16.M88.4 R212, [R212+0x8c00] ;  /* 0x008c0000d4d4783b */ /* 0x000e6e0000000200 */
[C---:B------:R-:W-:Y:S01]  /*12700*/  HMMA.16816.F32.BF16 R24, R204.reuse, R200, R24 ;  /* 0x000000c8cc18723c */ /* 0x040fe20000041818 */
[----:B------:R-:W-:Y:S07]  /*12710*/  STL [R1+0x30], R236 ;  /* 0x000030ec01007387 */ /* 0x000fee0000100800 */
[-C--:B------:R-:W-:Y:S08]  /*12720*/  HMMA.16816.F32.BF16 R28, R204, R202.reuse, R28 ;  /* 0x000000cacc1c723c */ /* 0x080ff0000004181c */
[C---:B------:R-:W-:Y:S01]  /*12730*/  HMMA.16816.F32.BF16 R32, R192.reuse, R202, R32 ;  /* 0x000000cac020723c */ /* 0x040fe20000041820 */
[----:B------:R-:W5:Y:S07]  /*12740*/  LDSM.16.M88.4 R200, [R101+0x4000] ;  /* 0x0040000065c8783b */ /* 0x000f6e0000000200 */
[-C--:B---3--:R-:W-:Y:S08]  /*12750*/  HMMA.16816.F32.BF16 R36, R192, R108.reuse, R36 ;  /* 0x0000006cc024723c */ /* 0x088ff00000041824 */
[C---:B------:R-:W-:Y:S08]  /*12760*/  HMMA.16816.F32.BF16 R40, R204.reuse, R108, R40 ;  /* 0x0000006ccc28723c */ /* 0x040ff00000041828 */
[-C--:B------:R-:W-:Y:S08]  /*12770*/  HMMA.16816.F32.BF16 R44, R204, R110.reuse, R44 ;  /* 0x0000006ecc2c723c */ /* 0x080ff0000004182c */
[C---:B------:R-:W-:Y:S01]  /*12780*/  HMMA.16816.F32.BF16 R48, R192.reuse, R110, R48 ;  /* 0x0000006ec030723c */ /* 0x040fe20000041830 */
[----:B------:R-:W3:Y:S07]  /*12790*/  LDSM.16.M88.4 R108, [R101+0x5000] ;  /* 0x00500000656c783b */ /* 0x000eee0000000200 */
[-C--:B----4-:R-:W-:Y:S08]  /*127a0*/  HMMA.16816.F32.BF16 R52, R192, R176.reuse, R52 ;  /* 0x000000b0c034723c */ /* 0x090ff00000041834 */
        /* <DEDUP_REMOVED lines=20> */
[C---:B---3--:R-:W-:Y:S08]  /*128f0*/  HMMA.16816.F32.BF16 R8, R108.reuse, R216, R8 ;  /* 0x000000d86c08723c */ /* 0x048ff00000041808 */
[-C--:B------:R-:W-:Y:S03]  /*12900*/  HMMA.16816.F32.BF16 R12, R108, R218.reuse, R12 ;  /* 0x000000da6c0c723c */ /* 0x080fe6000004180c */
[----:B------:R-:W-:Y:S01]  /*12910*/  FMUL.FTZ R4, R4, UR8 ;  /* 0x0000000804047c20 */ /* 0x000fe20008410000 */
[----:B------:R-:W-:Y:S01]  /*12920*/  FMUL.FTZ R5, R5, UR8 ;  /* 0x0000000805057c20 */ /* 0x000fe20008410000 */
[----:B------:R-:W-:Y:S01]  /*12930*/  FMUL.FTZ R6, R6, UR8 ;  /* 0x0000000806067c20 */ /* 0x000fe20008410000 */
[----:B------:R-:W-:Y:S01]  /*12940*/  FMUL.FTZ R185, R7, UR8 ;  /* 0x0000000807b97c20 */ /* 0x000fe20008410000 */
[----:B------:R-:W1:Y:S01]  /*12950*/  MUFU.TANH R189, R4 ;  /* 0x0000000400bd7308 */ /* 0x000e620000002400 */
[C---:B------:R-:W-:Y:S04]  /*12960*/  HMMA.16816.F32.BF16 R16, R200.reuse, R218, R16 ;  /* 0x000000dac810723c */ /* 0x040fe80000041810 */
[----:B------:R-:W-:Y:S01]  /*12970*/  FMUL.FTZ R8, R8, UR8 ;  /* 0x0000000808087c20 */ /* 0x000fe20008410000 */
[----:B------:R-:W-:Y:S01]  /*12980*/  FMUL.FTZ R9, R9, UR8 ;  /* 0x0000000809097c20 */ /* 0x000fe20008410000 */
[----:B------:R-:W-:Y:S03]  /*12990*/  FMUL.FTZ R10, R10, UR8 ;  /* 0x000000080a0a7c20 */ /* 0x000fe60008410000 */
[----:B------:R-:W2:Y:S01]  /*129a0*/  MUFU.TANH R183, R5 ;  /* 0x0000000500b77308 */ /* 0x000ea20000002400 */
[----:B------:R-:W-:Y:S01]  /*129b0*/  FMUL.FTZ R11, R11, UR8 ;  /* 0x000000080b0b7c20 */ /* 0x000fe20008410000 */
[----:B------:R-:W-:Y:S01]  /*129c0*/  FMUL.FTZ R12, R12, UR8 ;  /* 0x000000080c0c7c20 */ /* 0x000fe20008410000 */
[----:B------:R-:W-:Y:S01]  /*129d0*/  FMUL.FTZ R13, R13, UR8 ;  /* 0x000000080d0d7c20 */ /* 0x000fe20008410000 */
[----:B------:R-:W-:Y:S01]  /*129e0*/  FMUL.FTZ R14, R14, UR8 ;  /* 0x000000080e0e7c20 */ /* 0x000fe20008410000 */
[----:B------:R-:W-:Y:S05]  /*129f0*/  FMUL.FTZ R15, R15, UR8 ;  /* 0x000000080f0f7c20 */ /* 0x000fea0008410000 */
[----:B------:R3:W4:Y:S01]  /*12a00*/  MUFU.TANH R186, R6 ;  /* 0x0000000600ba7308 */ /* 0x0007220000002400 */
[----:B------:R-:W-:Y:S01]  /*12a10*/  FMUL.FTZ R16, R16, UR8 ;  /* 0x0000000810107c20 */ /* 0x000fe20008410000 */
[----:B------:R-:W-:Y:S08]  /*12a20*/  FMUL.FTZ R17, R17, UR8 ;  /* 0x0000000811117c20 */ /* 0x000ff00008410000 */
[----:B------:R-:W1:Y:S10]  /*12a30*/  MUFU.TANH R184, R8 ;  /* 0x0000000800b87308 */ /* 0x000e740000002400 */
[----:B------:R-:W1:Y:S01]  /*12a40*/  MUFU.TANH R181, R9 ;  /* 0x0000000900b57308 */ /* 0x000e620000002400 */
[----:B---3--:R-:W3:Y:S09]  /*12a50*/  LDSM.16.M88.4 R4, [R0+0x8400] ;  /* 0x008400000004783b */ /* 0x008ef20000000200 */
[----:B------:R-:W1:Y:S10]  /*12a60*/  MUFU.TANH R176, R10 ;  /* 0x0000000a00b07308 */ /* 0x000e740000002400 */
[----:B------:R5:W1:Y:S10]  /*12a70*/  MUFU.TANH R182, R11 ;  /* 0x0000000b00b67308 */ /* 0x000a740000002400 */
[----:B------:R-:W1:Y:S10]  /*12a80*/  MUFU.TANH R188, R12 ;  /* 0x0000000c00bc7308 */ /* 0x000e740000002400 */
[----:B------:R-:W1:Y:S01]  /*12a90*/  MUFU.TANH R187, R13 ;  /* 0x0000000d00bb7308 */ /* 0x000e620000002400 */
[----:B-----5:R-:W5:Y:S09]  /*12aa0*/  LDSM.16.M88.4 R8, [R0+0x8800] ;  /* 0x008800000008783b */ /* 0x020f720000000200 */
[----:B------:R-:W1:Y:S01]  /*12ab0*/  MUFU.TANH R180, R14 ;  /* 0x0000000e00b47308 */ /* 0x000e620000002400 */
[-C--:B---3--:R-:W-:Y:S09]  /*12ac0*/  HMMA.16816.F32.BF16 R20, R200, R4.reuse, R20 ;  /* 0x00000004c814723c */ /* 0x088ff20000041814 */
[----:B------:R3:W1:Y:S01]  /*12ad0*/  MUFU.TANH R179, R15 ;  /* 0x0000000f00b37308 */ /* 0x0006620000002400 */
[C---:B------:R-:W-:Y:S09]  /*12ae0*/  HMMA.16816.F32.BF16 R24, R108.reuse, R4, R24 ;  /* 0x000000046c18723c */ /* 0x040ff20000041818 */
[----:B------:R2:W1:Y:S01]  /*12af0*/  MUFU.TANH R178, R16 ;  /* 0x0000001000b27308 */ /* 0x0004620000002400 */
[-C--:B------:R-:W-:Y:S03]  /*12b00*/  HMMA.16816.F32.BF16 R28, R108, R6.reuse, R28 ;  /* 0x000000066c1c723c */ /* 0x080fe6000004181c */
[----:B------:R-:W-:Y:S01]  /*12b10*/  FMUL.FTZ R22, R22, UR8 ;  /* 0x0000000816167c20 */ /* 0x000fe20008410000 */
[----:B------:R-:W-:Y:S01]  /*12b20*/  FMUL.FTZ R20, R20, UR8 ;  /* 0x0000000814147c20 */ /* 0x000fe20008410000 */
[----:B------:R-:W-:Y:S04]  /*12b30*/  FMUL.FTZ R21, R21, UR8 ;  /* 0x0000000815157c20 */ /* 0x000fe80008410000 */
[----:B------:R4:W1:Y:S01]  /*12b40*/  MUFU.TANH R177, R17 ;  /* 0x0000001100b17308 */ /* 0x0008620000002400 */
[----:B---3--:R3:W1:Y:S01]  /*12b50*/  LDSM.16.M88.4 R12, [R0+0x8c00] ;  /* 0x008c0000000c783b */ /* 0x0086620000000200 */
[C---:B------:R-:W-:Y:S01]  /*12b60*/  HMMA.16816.F32.BF16 R32, R200.reuse, R6, R32 ;  /* 0x00000006c820723c */ /* 0x040fe20000041820 */
[----:B------:R-:W-:Y:S04]  /*12b70*/  DEPBAR.LE SB0, 0x0 ;  /* 0x000080000000791a */ /* 0x000fe80000000000 */
[----:B------:R-:W-:Y:S03]  /*12b80*/  FMUL.FTZ R24, R24, UR8 ;  /* 0x0000000818187c20 */ /* 0x000fe60008410000 */
[----:B------:R3:W1:Y:S01]  /*12b90*/  MUFU.TANH R103, R22 ;  /* 0x0000001600677308 */ /* 0x0006620000002400 */
[----:B------:R-:W-:Y:S01]  /*12ba0*/  BAR.SYNC.DEFER_BLOCKING 0x0 ;  /* 0x0000000000007b1d */ /* 0x000fe20000010000 */
[-C--:B-----5:R-:W-:Y:S05]  /*12bb0*/  HMMA.16816.F32.BF16 R36, R200, R8.reuse, R36 ;  /* 0x00000008c824723c */ /* 0x0a0fea0000041824 */
[----:B--2---:R-:W-:Y:S03]  /*12bc0*/  FMUL.FTZ R16, R19, UR8 ;  /* 0x0000000813107c20 */ /* 0x004fe60008410000 */
[----:B------:R-:W2:Y:S01]  /*12bd0*/  MUFU.TANH R185, R185 ;  /* 0x000000b900b97308 */ /* 0x000ea20000002400 */
[----:B----4-:R-:W-:Y:S01]  /*12be0*/  FMUL.FTZ R17, R18, UR8 ;  /* 0x0000000812117c20 */ /* 0x010fe20008410000 */
[C---:B------:R-:W-:Y:S04]  /*12bf0*/  HMMA.16816.F32.BF16 R40, R108.reuse, R8, R40 ;  /* 0x000000086c28723c */ /* 0x040fe80000041828 */
[----:B------:R-:W-:Y:S01]  /*12c00*/  FMUL.FTZ R25, R25, UR8 ;  /* 0x0000000819197c20 */ /* 0x000fe20008410000 */
[----:B------:R-:W-:Y:S03]  /*12c10*/  FMUL.FTZ R26, R26, UR8 ;  /* 0x000000081a1a7c20 */ /* 0x000fe60008410000 */
[----:B------:R-:W4:Y:S01]  /*12c20*/  MUFU.TANH R17, R17 ;  /* 0x0000001100117308 */ /* 0x000f220000002400 */
[----:B---3--:R-:W-:Y:S01]  /*12c30*/  FMUL.FTZ R22, R23, UR8 ;  /* 0x0000000817167c20 */ /* 0x008fe20008410000 */
[-C--:B------:R-:W-:Y:S01]  /*12c40*/  HMMA.16816.F32.BF16 R44, R108, R10.reuse, R44 ;  /* 0x0000000a6c2c723c */ /* 0x080fe2000004182c */
[----:B------:R-:W-:Y:S02]  /*12c50*/  MOV R0, UR21 ;  /* 0x0000001500007c02 */ /* 0x000fe40008000f00 */
[----:B------:R-:W-:Y:S05]  /*12c60*/  FMUL.FTZ R27, R27, UR8 ;  /* 0x000000081b1b7c20 */ /* 0x000fea0008410000 */
[----:B------:R-:W3:Y:S01]  /*12c70*/  MUFU.TANH R16, R16 ;  /* 0x0000001000107308 */ /* 0x000ee20000002400 */
[----:B------:R-:W-:Y:S01]  /*12c80*/  IMAD R0, R0, 0x40, R236 ;  /* 0x0000004000007824 */ /* 0x000fe200078e02ec */
[C---:B------:R-:W-:Y:S04]  /*12c90*/  HMMA.16816.F32.BF16 R48, R200.reuse, R10, R48 ;  /* 0x0000000ac830723c */ /* 0x040fe80000041830 */
[-C--:B------:R-:W-:Y:S04]  /*12ca0*/  ISETP.GT.AND P6, PT, R227, R0.reuse, PT ;  /* 0x00000000e300720c */ /* 0x080fe80003fc4270 */
[----:B------:R2:W2:Y:S01]  /*12cb0*/  MUFU.TANH R107, R20 ;  /* 0x00000014006b7308 */ /* 0x0004a20000002400 */
[----:B------:R-:W-:Y:S01]  /*12cc0*/  ISETP.GT.AND P3, PT, R234, R0, PT ;  /* 0x00000000ea00720c */ /* 0x000fe20003f64270 */
[-C--:B-1----:R-:W-:Y:S03]  /*12cd0*/  HMMA.16816.F32.BF16 R52, R200, R12.reuse, R52 ;  /* 0x0000000cc834723c */ /* 0x082fe60000041834 */
[----:B------:R-:W-:Y:S05]  /*12ce0*/  IADD3 R2, PT, PT, R0, 0x1, RZ ;  /* 0x0000000100027810 */ /* 0x000fea0007ffe0ff */
[----:B------:R1:W1:Y:S01]  /*12cf0*/  MUFU.TANH R104, R21 ;  /* 0x0000001500687308 */ /* 0x0002620000002400 */
[C---:B------:R-:W-:Y:S09]  /*12d00*/  HMMA.16816.F32.BF16 R56, R108.reuse, R12, R56 ;  /* 0x0000000c6c38723c */ /* 0x040ff20000041838 */
[----:B------:R-:W1:Y:S01]  /*12d10*/  MUFU.TANH R22, R22 ;  /* 0x0000001600167308 */ /* 0x000e620000002400 */
[-C--:B------:R-:W-:Y:S09]  /*12d20*/  HMMA.16816.F32.BF16 R60, R108, R14.reuse, R60 ;  /* 0x0000000e6c3c723c */ /* 0x080ff2000004183c */
[----:B------:R1:W1:Y:S01]  /*12d30*/  MUFU.TANH R102, R24 ;  /* 0x0000001800667308 */ /* 0x0002620000002400 */
[----:B------:R-:W-:Y:S09]  /*12d40*/  HMMA.16816.F32.BF16 R64, R200, R14, R64 ;  /* 0x0000000ec840723c */ /* 0x000ff20000041840 */
[----:B------:R1:W1:Y:S01]  /*12d50*/  MUFU.TANH R101, R25 ;  /* 0x0000001900657308 */ /* 0x0002620000002400 */
[----:B--234-:R-:W-:Y:S10]  /*12d60*/  BRA.U.ANY UP0, `(.L_x_1188) ;  /* 0xffffffe900fc7547 */ /* 0x01cff4000b93ffff */
.L_x_1187:
[----:B------:R-:W3:Y:S01]  /*12d70*/  MUFU.TANH R26, R26 ;  /* 0x0000001a001a7308 */ /* 0x000ee20000002400 */
[----:B------:R-:W-:Y:S01]  /*12d80*/  FMUL.FTZ R28, R28, UR8 ;  /* 0x000000081c1c7c20 */ /* 0x000fe20008410000 */
[----:B------:R-:W-:Y:S01]  /*12d90*/  FMUL.FTZ R29, R29, UR8 ;  /* 0x000000081d1d7c20 */ /* 0x000fe20008410000 */
[----:B------:R-:W-:Y:S01]  /*12da0*/  FMUL.FTZ R55, R55, UR8 ;  /* 0x0000000837377c20 */ /* 0x000fe20008410000 */
[-C--:B------:R-:W-:Y:S01]  /*12db0*/  ISETP.GT.AND P2, PT, R227, R2.reuse, PT ;  /* 0x00000002e300720c */ /* 0x080fe20003f44270 */
[----:B------:R-:W-:Y:S01]  /*12dc0*/  FMUL.FTZ R37, R37, UR8 ;  /* 0x0000000825257c20 */ /* 0x000fe20008410000 */
[----:B------:R-:W-:Y:S01]  /*12dd0*/  FMUL.FTZ R36, R36, UR8 ;  /* 0x0000000824247c20 */ /* 0x000fe20008410000 */
[----:B------:R-:W-:Y:S03]  /*12de0*/  FMUL.FTZ R38, R38, UR8 ;  /* 0x0000000826267c20 */ /* 0x000fe60008410000 */
[----:B------:R-:W-:Y:S01]  /*12df0*/  MUFU.TANH R111, R28 ;  /* 0x0000001c006f7308 */ /* 0x000fe20000002400 */
[----:B------:R-:W-:Y:S01]  /*12e00*/  FSEL R8, R183, -INF , !P2 ;  /* 0xff800000b7087808 */ /* 0x000fe20005000000 */
[----:B------:R-:W-:Y:S01]  /*12e10*/  FMUL.FTZ R39, R39, UR8 ;  /* 0x0000000827277c20 */ /* 0x000fe20008410000 */
[----:B------:R-:W4:Y:S01]  /*12e20*/  LDL R183, [R1+0x38] ;  /* 0x0000380001b77983 */ /* 0x000f220000100800 */
[----:B------:R-:W-:Y:S01]  /*12e30*/  FMUL.FTZ R54, R54, UR8 ;  /* 0x0000000836367c20 */ /* 0x000fe20008410000 */
[----:B------:R-:W-:Y:S01]  /*12e40*/  FMUL.FTZ R53, R53, UR8 ;  /* 0x0000000835357c20 */ /* 0x000fe20008410000 */
[----:B------:R-:W-:Y:S01]  /*12e50*/  FMUL.FTZ R52, R52, UR8 ;  /* 0x0000000834347c20 */ /* 0x000fe20008410000 */
[----:B------:R-:W-:Y:S03]  /*12e60*/  FSEL R7, R186, -INF , !P3 ;  /* 0xff800000ba077808 */ /* 0x000fe60005800000 */
[----:B------:R5:W-:Y:S01]  /*12e70*/  MUFU.TANH R110, R29 ;  /* 0x0000001d006e7308 */ /* 0x000be20000002400 */
[C---:B------:R-:W-:Y:S01]  /*12e80*/  ISETP.GT.AND P3, PT, R233.reuse, R2, PT ;  /* 0x00000002e900720c */ /* 0x040fe20003f64270 */
[----:B------:R-:W-:Y:S01]  /*12e90*/  VIADD R5, R0, 0x9 ;  /* 0x0000000900057836 */ /* 0x000fe20000000000 */
[----:B------:R-:W-:Y:S01]  /*12ea0*/  ISETP.GT.AND P0, PT, R233, R0, PT ;  /* 0x00000000e900720c */ /* 0x000fe20003f04270 */
[----:B------:R-:W-:Y:S01]  /*12eb0*/  FMUL.FTZ R30, R30, UR8 ;  /* 0x000000081e1e7c20 */ /* 0x000fe20008410000 */
[----:B------:R-:W-:Y:S01]  /*12ec0*/  FSEL R11, R182, -INF , !P3 ;  /* 0xff800000b60b7808 */ /* 0x000fe20005800000 */
[----:B------:R-:W-:Y:S01]  /*12ed0*/  FMUL.FTZ R59, R59, UR8 ;  /* 0x000000083b3b7c20 */ /* 0x000fe20008410000 */
[----:B--2---:R-:W-:Y:S03]  /*12ee0*/  FSEL R4, R189, -INF , !P6 ;  /* 0xff800000bd047808 */ /* 0x004fe60007000000 */
[----:B------:R2:W3:Y:S01]  /*12ef0*/  MUFU.TANH R109, R30 ;  /* 0x0000001e006d7308 */ /* 0x0004e20000002400 */
[----:B------:R-:W-:Y:S01]  /*12f00*/  ISETP.GT.AND P2, PT, R232, R2, PT ;  /* 0x00000002e800720c */ /* 0x000fe20003f44270 */
[----:B------:R-:W-:Y:S01]  /*12f10*/  FMUL.FTZ R60, R60, UR8 ;  /* 0x000000083c3c7c20 */ /* 0x000fe20008410000 */
[----:B------:R-:W-:Y:S01]  /*12f20*/  ISETP.GT.AND P1, PT, R232, R0, PT ;  /* 0x00000000e800720c */ /* 0x000fe20003f24270 */
[----:B------:R-:W-:Y:S01]  /*12f30*/  FMUL.FTZ R66, R66, UR8 ;  /* 0x0000000842427c20 */ /* 0x000fe20008410000 */
[----:B------:R-:W-:Y:S01]  /*12f40*/  ISETP.GT.AND P6, PT, R234, R2, PT ;  /* 0x00000002ea00720c */ /* 0x000fe20003fc4270 */
[----:B------:R-:W-:Y:S01]  /*12f50*/  FMUL.FTZ R65, R65, UR8 ;  /* 0x0000000841417c20 */ /* 0x000fe20008410000 */
[----:B------:R-:W-:Y:S03]  /*12f60*/  ISETP.GE.AND P3, PT, R0, R230, PT ;  /* 0x000000e60000720c */ /* 0x000fe60003f66270 */
[----:B------:R-:W3:Y:S01]  /*12f70*/  MUFU.TANH R27, R27 ;  /* 0x0000001b001b7308 */ /* 0x000ee20000002400 */
[----:B------:R-:W-:Y:S01]  /*12f80*/  FSEL R14, R176, -INF , !P0 ;  /* 0xff800000b00e7808 */ /* 0x000fe20004000000 */
[----:B------:R-:W-:Y:S01]  /*12f90*/  FMUL.FTZ R31, R31, UR8 ;  /* 0x000000081f1f7c20 */ /* 0x000fe20008410000 */
[----:B------:R-:W-:Y:S01]  /*12fa0*/  FSEL R12, R181, -INF , !P2 ;  /* 0xff800000b50c7808 */ /* 0x000fe20005000000 */
[----:B------:R-:W-:Y:S01]  /*12fb0*/  FMUL.FTZ R34, R34, UR8 ;  /* 0x0000000822227c20 */ /* 0x000fe20008410000 */
[----:B------:R-:W-:Y:S01]  /*12fc0*/  FSEL R6, R185, -INF , !P6 ;  /* 0xff800000b9067808 */ /* 0x000fe20007000000 */
[----:B------:R-:W-:Y:S01]  /*12fd0*/  FMUL.FTZ R40, R40, UR8 ;  /* 0x0000000828287c20 */ /* 0x000fe20008410000 */
[----:B------:R-:W-:Y:S03]  /*12fe0*/  FSEL R13, R184, -INF , !P1 ;  /* 0xff800000b80d7808 */ /* 0x000fe60004800000 */
[----:B------:R-:W3:Y:S01]  /*12ff0*/  MUFU.TANH R108, R31 ;  /* 0x0000001f006c7308 */ /* 0x000ee20000002400 */
[----:B------:R-:W-:Y:S01]  /*13000*/  FSEL R176, R4, -INF , !P3 ;  /* 0xff80000004b07808 */ /* 0x000fe20005800000 */
[----:B------:R-:W-:Y:S01]  /*13010*/  VIADD R4, R0, 0x11 ;  /* 0x0000001100047836 */ /* 0x000fe20000000000 */
[----:B------:R-:W-:Y:S01]  /*13020*/  ISETP.GE.AND P2, PT, R2, R228, PT ;  /* 0x000000e40200720c */ /* 0x000fe20003f46270 */
[----:B------:R-:W-:Y:S01]  /*13030*/  FMUL.FTZ R32, R32, UR8 ;  /* 0x0000000820207c20 */ /* 0x000fe20008410000 */
[C---:B------:R-:W-:Y:S01]  /*13040*/  ISETP.GE.AND P6, PT, R2.reuse, R230, PT ;  /* 0x000000e60200720c */ /* 0x040fe20003fc6270 */
[----:B------:R-:W-:Y:S01]  /*13050*/  FMUL.FTZ R33, R33, UR8 ;  /* 0x0000000821217c20 */ /* 0x000fe20008410000 */
[C---:B------:R-:W-:Y:S03]  /*13060*/  ISETP.GE.AND P1, PT, R2.reuse, R231, PT ;  /* 0x000000e70200720c */ /* 0x040fe60003f26270 */
[----:B------:R3:W-:Y:S01]  /*13070*/  MUFU.TANH R31, R40 ;  /* 0x00000028001f7308 */ /* 0x0007e20000002400 */
[----:B------:R-:W-:Y:S01]  /*13080*/  ISETP.GE.AND P0, PT, R2, R229, PT ;  /* 0x000000e50200720c */ /* 0x000fe20003f06270 */
[C---:B------:R-:W-:Y:S01]  /*13090*/  VIADD R2, R0.reuse, 0x8 ;  /* 0x0000000800027836 */ /* 0x040fe20000000000 */
[----:B------:R-:W-:Y:S01]  /*130a0*/  ISETP.GE.AND P3, PT, R0, R231, PT ;  /* 0x000000e70000720c */ /* 0x000fe20003f66270 */
[----:B------:R-:W-:Y:S01]  /*130b0*/  FMUL.FTZ R35, R35, UR8 ;  /* 0x0000000823237c20 */ /* 0x000fe20008410000 */
[----:B-----5:R-:W-:Y:S01]  /*130c0*/  FSEL R29, R8, -INF , !P6 ;  /* 0xff800000081d7808 */ /* 0x020fe20007000000 */
[----:B------:R-:W-:Y:S01]  /*130d0*/  FMUL.FTZ R64, R64, UR8 ;  /* 0x0000000840407c20 */ /* 0x000fe20008410000 */
[----:B------:R-:W-:Y:S03]  /*130e0*/  FSEL R28, R7, -INF , !P3 ;  /* 0xff800000071c7808 */ /* 0x000fe60005800000 */
[----:B------:R-:W5:Y:S01]  /*130f0*/  MUFU.TANH R34, R34 ;  /* 0x0000002200227308 */ /* 0x000f620000002400 */
[-C--:B------:R-:W-:Y:S01]  /*13100*/  ISETP.GT.AND P3, PT, R232, R5.reuse, PT ;  /* 0x00000005e800720c */ /* 0x080fe20003f64270 */
[----:B------:R-:W-:Y:S01]  /*13110*/  FMUL.FTZ R67, R67, UR8 ;  /* 0x0000000843437c20 */ /* 0x000fe20008410000 */
[----:B-1----:R-:W-:Y:S01]  /*13120*/  FSEL R25, R6, -INF , !P1 ;  /* 0xff80000006197808 */ /* 0x002fe20004800000 */
[----:B------:R-:W-:Y:S01]  /*13130*/  FMUL.FTZ R45, R45, UR8 ;  /* 0x000000082d2d7c20 */ /* 0x000fe20008410000 */
[-C--:B------:R-:W-:Y:S01]  /*13140*/  ISETP.GT.AND P6, PT, R232, R2.reuse, PT ;  /* 0x00000002e800720c */ /* 0x080fe20003fc4270 */
[----:B------:R-:W-:Y:S01]  /*13150*/  FMUL.FTZ R42, R42, UR8 ;  /* 0x000000082a2a7c20 */ /* 0x000fe20008410000 */
[----:B------:R-:W-:Y:S03]  /*13160*/  ISETP.GT.AND P1, PT, R233, R2, PT ;  /* 0x00000002e900720c */ /* 0x000fe60003f24270 */
[----:B------:R-:W1:Y:S01]  /*13170*/  MUFU.TANH R32, R32 ;  /* 0x0000002000207308 */ /* 0x000e620000002400 */
[----:B------:R-:W-:Y:S01]  /*13180*/  FSEL R9, R187, -INF , !P3 ;  /* 0xff800000bb097808 */ /* 0x000fe20005800000 */
[----:B------:R-:W-:Y:S01]  /*13190*/  FMUL.FTZ R41, R41, UR8 ;  /* 0x0000000829297c20 */ /* 0x000fe20008410000 */
[----:B------:R-:W-:Y:S01]  /*131a0*/  FSEL R21, R12, -INF , !P2 ;  /* 0xff8000000c157808 */ /* 0x000fe20005000000 */
[----:B------:R-:W-:Y:S01]  /*131b0*/  FMUL.FTZ R43, R43, UR8 ;  /* 0x000000082b2b7c20 */ /* 0x000fe20008410000 */
[----:B------:R-:W-:Y:S01]  /*131c0*/  FSEL R10, R188, -INF , !P6 ;  /* 0xff800000bc0a7808 */ /* 0x000fe20007000000 */
[----:B------:R-:W-:Y:S01]  /*131d0*/  FMUL.FTZ R44, R44, UR8 ;  /* 0x000000082c2c7c20 */ /* 0x000fe20008410000 */
[----:B------:R-:W-:Y:S03]  /*131e0*/  ISETP.GE.AND P3, PT, R0, R228, PT ;  /* 0x000000e40000720c */ /* 0x000fe60003f66270 */
[----:B------:R-:W1:Y:S01]  /*131f0*/  MUFU.TANH R33, R33 ;  /* 0x0000002100217308 */ /* 0x000e620000002400 */
[----:B------:R-:W-:Y:S01]  /*13200*/  FSEL R8, R180, -INF , !P1 ;  /* 0xff800000b4087808 */ /* 0x000fe20004800000 */
[----:B------:R-:W-:Y:S01]  /*13210*/  FMUL.FTZ R46, R46, UR8 ;  /* 0x000000082e2e7c20 */ /* 0x000fe20008410000 */
[----:B------:R-:W-:Y:S01]  /*13220*/  ISETP.GT.AND P6, PT, R233, R5, PT ;  /* 0x00000005e900720c */ /* 0x000fe20003fc4270 */
[----:B------:R-:W-:Y:S01]  /*13230*/  FMUL.FTZ R47, R47, UR8 ;  /* 0x000000082f2f7c20 */ /* 0x000fe20008410000 */
[-C--:B------:R-:W-:Y:S01]  /*13240*/  ISETP.GT.AND P2, PT, R234, R2.reuse, PT ;  /* 0x00000002ea00720c */ /* 0x080fe20003f44270 */
[----:B------:R-:W-:Y:S01]  /*13250*/  FMUL.FTZ R50, R50, UR8 ;  /* 0x0000000832327c20 */ /* 0x000fe20008410000 */
[----:B------:R-:W-:Y:S03]  /*13260*/  ISETP.GE.AND P1, PT, R0, R229, PT ;  /* 0x000000e50000720c */ /* 0x000fe60003f26270 */
[----:B------:R-:W1:Y:S01]  /*13270*/  MUFU.TANH R35, R35 ;  /* 0x0000002300237308 */ /* 0x000e620000002400 */
[----:B------:R-:W-:Y:S01]  /*13280*/  FSEL R19, R13, -INF , !P3 ;  /* 0xff8000000d137808 */ /* 0x000fe20005800000 */
[----:B------:R-:W-:Y:S01]  /*13290*/  FMUL.FTZ R49, R49, UR8 ;  /* 0x0000000831317c20 */ /* 0x000fe20008410000 */
[----:B------:R-:W-:Y:S01]  /*132a0*/  FSEL R7, R179, -INF , !P6 ;  /* 0xff800000b3077808 */ /* 0x000fe20007000000 */
[----:B------:R-:W-:Y:S01]  /*132b0*/  FMUL.FTZ R51, R51, UR8 ;  /* 0x0000000833337c20 */ /* 0x000fe20008410000 */
[----:B------:R-:W-:Y:S01]  /*132c0*/  FSEL R13, R17, -INF , !P2 ;  /* 0xff800000110d7808 */ /* 0x000fe20005000000 */
[----:B------:R-:W-:Y:S01]  /*132d0*/  FMUL.FTZ R56, R56, UR8 ;  /* 0x0000000838387c20 */ /* 0x000fe20008410000 */
[----:B------:R-:W-:Y:S03]  /*132e0*/  ISETP.GT.AND P6, PT, R227, R2, PT ;  /* 0x00000002e300720c */ /* 0x000fe60003fc4270 */
[----:B------:R-:W1:Y:S01]  /*132f0*/  MUFU.TANH R37, R37 ;  /* 0x0000002500257308 */ /* 0x000e620000002400 */
[----:B------:R-:W-:Y:S01]  /*13300*/  FSEL R24, R14, -INF , !P1 ;  /* 0xff8000000e187808 */ /* 0x000fe20004800000 */
[----:B------:R-:W-:Y:S01]  /*13310*/  FMUL.FTZ R57, R57, UR8 ;  /* 0x0000000839397c20 */ /* 0x000fe20008410000 */
[-C--:B------:R-:W-:Y:S01]  /*13320*/  ISETP.GT.AND P2, PT, R234, R5.reuse, PT ;  /* 0x00000005ea00720c */ /* 0x080fe20003f44270 */
[----:B------:R-:W-:Y:S01]  /*13330*/  FMUL.FTZ R58, R58, UR8 ;  /* 0x000000083a3a7c20 */ /* 0x000fe20008410000 */
[----:B------:R-:W-:Y:S01]  /*13340*/  ISETP.GT.AND P3, PT, R227, R5, PT ;  /* 0x00000005e300720c */ /* 0x000fe20003f64270 */
        /* <DEDUP_REMOVED lines=9> */
[----:B------:R-:W-:Y:S03]  /*133e0*/  FSEL R14, R177, -INF , !P3 ;  /* 0xff800000b10e7808 */ /* 0x000fe60005800000 */
[----:B------:R-:W1:Y:S01]  /*133f0*/  MUFU.TANH R38, R38 ;  /* 0x0000002600267308 */ /* 0x000e620000002400 */
[----:B------:R-:W-:Y:S01]  /*13400*/  ISETP.GE.AND P6, PT, R2, R230, PT ;  /* 0x000000e60200720c */ /* 0x000fe20003fc6270 */
[----:B------:R-:W-:Y:S01]  /*13410*/  UISETP.GT.AND UP0, UPT, UR21, UR18, UPT ;  /* 0x000000121500728c */ /* 0x000fe2000bf04270 */
[----:B------:R-:W-:Y:S01]  /*13420*/  FSEL R16, R10, -INF , !P1 ;  /* 0xff8000000a107808 */ /* 0x000fe20004800000 */
[----:B------:R-:W-:Y:S01]  /*13430*/  UIADD3 UR21, UPT, UPT, UR21, -0x1, URZ ;  /* 0xffffffff15157890 */ /* 0x000fe2000fffe0ff */
[C---:B------:R-:W-:Y:S02]  /*13440*/  ISETP.GE.AND P0, PT, R2.reuse, R229, PT ;  /* 0x000000e50200720c */ /* 0x040fe40003f06270 */
[----:B------:R-:W-:Y:S03]  /*13450*/  ISETP.GE.AND P3, PT, R2, R231, PT ;  /* 0x000000e70200720c */ /* 0x000fe60003f66270 */
[----:B------:R-:W1:Y:S01]  /*13460*/  MUFU.TANH R39, R39 ;  /* 0x0000002700277308 */ /* 0x000e620000002400 */
[C---:B------:R-:W-:Y:S01]  /*13470*/  ISETP.GE.AND P1, PT, R5.reuse, R229, PT ;  /* 0x000000e50500720c */ /* 0x040fe20003f26270 */
[----:B------:R-:W-:Y:S01]  /*13480*/  VIADD R2, R0, 0x10 ;  /* 0x0000001000027836 */ /* 0x000fe20000000000 */
[----:B------:R-:W-:Y:S02]  /*13490*/  ISETP.GE.AND P2, PT, R5, R228, PT ;  /* 0x000000e40500720c */ /* 0x000fe40003f46270 */
[----:B------:R-:W-:Y:S02]  /*134a0*/  FSEL R20, R7, -INF , !P1 ;  /* 0xff80000007147808 */ /* 0x000fe40004800000 */
[CC--:B------:R-:W-:Y:S03]  /*134b0*/  ISETP.GT.AND P1, PT, R234.reuse, R2.reuse, PT ;  /* 0x00000002ea00720c */ /* 0x0c0fe60003f24270 */
[----:B------:R-:W1:Y:S01]  /*134c0*/  MUFU.TANH R42, R42 ;  /* 0x0000002a002a7308 */ /* 0x000e620000002400 */
[----:B------:R-:W-:Y:S02]  /*134d0*/  FSEL R17, R9, -INF , !P2 ;  /* 0xff80000009117808 */ /* 0x000fe40005000000 */
[----:B------:R-:W-:Y:S02]  /*134e0*/  ISETP.GT.AND P2, PT, R227, R2, PT ;  /* 0x00000002e300720c */ /* 0x000fe40003f44270 */
[----:B------:R-:W-:Y:S02]  /*134f0*/  FSEL R10, R103, -INF , !P1 ;  /* 0xff800000670a7808 */ /* 0x000fe40004800000 */
[----:B------:R-:W-:Y:S03]  /*13500*/  ISETP.GT.AND P1, PT, R234, R4, PT ;  /* 0x00000004ea00720c */ /* 0x000fe60003f24270 */
[----:B------:R-:W1:Y:S01]  /*13510*/  MUFU.TANH R41, R41 ;  /* 0x0000002900297308 */ /* 0x000e620000002400 */
[----:B------:R-:W-:Y:S02]  /*13520*/  FSEL R12, R107, -INF , !P2 ;  /* 0xff8000006b0c7808 */ /* 0x000fe40005000000 */
[----:B------:R-:W-:Y:S02]  /*13530*/  FSEL R18, R8, -INF , !P0 ;  /* 0xff80000008127808 */ /* 0x000fe40004000000 */
[----:B------:R-:W-:Y:S02]  /*13540*/  ISETP.GE.AND P2, PT, R5, R230, PT ;  /* 0x000000e60500720c */ /* 0x000fe40003f46270 */
[----:B------:R-:W-:Y:S03]  /*13550*/  ISETP.GT.AND P0, PT, R227, R4, PT ;  /* 0x00000004e300720c */ /* 0x000fe60003f04270 */
[----:B------:R-:W1:Y:S01]  /*13560*/  MUFU.TANH R43, R43 ;  /* 0x0000002b002b7308 */ /* 0x000e620000002400 */
[----:B------:R-:W-:Y:S02]  /*13570*/  FSEL R7, R22, -INF , !P1 ;  /* 0xff80000016077808 */ /* 0x000fe40004800000 */
[----:B------:R-:W-:Y:S02]  /*13580*/  FSEL R22, R15, -INF , !P6 ;  /* 0xff8000000f167808 */ /* 0x000fe40007000000 */
[----:B------:R-:W-:Y:S02]  /*13590*/  FSEL R15, R14, -INF , !P2 ;  /* 0xff8000000e0f7808 */ /* 0x000fe40005000000 */
[----:B------:R-:W-:Y:S03]  /*135a0*/  FSEL R11, R104, -INF , !P0 ;  /* 0xff800000680b7808 */ /* 0x000fe60004000000 */
[----:B------:R-:W-:Y:S01]  /*135b0*/  MUFU.TANH R44, R44 ;  /* 0x0000002c002c7308 */ /* 0x000fe20000002400 */
[----:B------:R-:W-:Y:S02]  /*135c0*/  ISETP.GT.AND P2, PT, R233, R2, PT ;  /* 0x00000002e900720c */ /* 0x000fe40003f44270 */
[-C--:B------:R-:W-:Y:S01]  /*135d0*/  ISETP.GE.AND P0, PT, R5, R231.reuse, PT ;  /* 0x000000e70500720c */ /* 0x080fe20003f06270 */
[----:B------:R-:W-:Y:S01]  /*135e0*/  VIADD R5, R0, 0x19 ;  /* 0x0000001900057836 */ /* 0x000fe20000000000 */
[C---:B------:R-:W-:Y:S02]  /*135f0*/  ISETP.GT.AND P6, PT, R232.reuse, R4, PT ;  /* 0x00000004e800720c */ /* 0x040fe40003fc4270 */
[----:B------:R-:W-:Y:S03]  /*13600*/  ISETP.GT.AND P1, PT, R232, R2, PT ;  /* 0x00000002e800720c */ /* 0x000fe60003f24270 */
[----:B------:R-:W-:Y:S01]  /*13610*/  MUFU.TANH R46, R46 ;  /* 0x0000002e002e7308 */ /* 0x000fe20000002400 */
[----:B------:R-:W-:Y:S02]  /*13620*/  FSEL R23, R6, -INF , !P0 ;  /* 0xff80000006177808 */ /* 0x000fe40004000000 */
[----:B--2---:R-:W-:Y:S02]  /*13630*/  FSEL R30, R13, -INF , !P3 ;  /* 0xff8000000d1e7808 */ /* 0x004fe40005800000 */
[C---:B------:R-:W-:Y:S02]  /*13640*/  ISETP.GE.AND P0, PT, R2.reuse, R231, PT ;  /* 0x000000e70200720c */ /* 0x040fe40003f06270 */
[----:B------:R-:W-:Y:S03]  /*13650*/  ISETP.GE.AND P3, PT, R2, R230, PT ;  /* 0x000000e60200720c */ /* 0x000fe60003f66270 */
[----:B------:R-:W-:Y:S01]  /*13660*/  MUFU.TANH R47, R47 ;  /* 0x0000002f002f7308 */ /* 0x000fe20000002400 */
[----:B------:R-:W-:Y:S02]  /*13670*/  FSEL R8, R101, -INF , !P6 ;  /* 0xff80000065087808 */ /* 0x000fe40007000000 */
[----:B------:R-:W-:Y:S02]  /*13680*/  FSEL R9, R102, -INF , !P1 ;  /* 0xff80000066097808 */ /* 0x000fe40004800000 */
[C---:B------:R-:W-:Y:S02]  /*13690*/  ISETP.GE.AND P6, PT, R2.reuse, R229, PT ;  /* 0x000000e50200720c */ /* 0x040fe40003fc6270 */
[----:B------:R-:W-:Y:S01]  /*136a0*/  ISETP.GE.AND P1, PT, R2, R228, PT ;  /* 0x000000e40200720c */ /* 0x000fe20003f26270 */
[----:B------:R-:W-:Y:S01]  /*136b0*/  VIADD R2, R0, 0x18 ;  /* 0x0000001800027836 */ /* 0x000fe20000000000 */
[----:B------:R-:W-:Y:S01]  /*136c0*/  FSEL R193, R10, -INF , !P0 ;  /* 0xff8000000ac17808 */ /* 0x000fe20004000000 */
[----:B------:R-:W-:Y:S01]  /*136d0*/  MUFU.TANH R50, R50 ;  /* 0x0000003200327308 */ /* 0x000fe20000002400 */
[----:B------:R-:W-:Y:S02]  /*136e0*/  FSEL R189, R12, -INF , !P3 ;  /* 0xff8000000cbd7808 */ /* 0x000fe40005800000 */
[----:B------:R-:W-:Y:S02]  /*136f0*/  ISETP.GT.AND P0, PT, R232, R5, PT ;  /* 0x00000005e800720c */ /* 0x000fe40003f04270 */
[----:B------:R-:W-:Y:S02]  /*13700*/  ISETP.GE.AND P3, PT, R4, R231, PT ;  /* 0x000000e70400720c */ /* 0x000fe40003f66270 */
[----:B---3--:R-:W-:Y:S03]  /*13710*/  FSEL R40, R9, -INF , !P1 ;  /* 0xff80000009287808 */ /* 0x008fe60004800000 */
[----:B------:R-:W-:Y:S01]  /*13720*/  MUFU.TANH R49, R49 ;  /* 0x0000003100317308 */ /* 0x000fe20000002400 */
[----:B------:R-:W-:Y:S02]  /*13730*/  FSEL R194, R7, -INF , !P3 ;  /* 0xff80000007c27808 */ /* 0x000fe40005800000 */
[----:B------:R-:W-:Y:S02]  /*13740*/  ISETP.GT.AND P3, PT, R233, R2, PT ;  /* 0x00000002e900720c */ /* 0x000fe40003f64270 */
[----:B------:R-:W-:Y:S05]  /*13750*/  ISETP.GT.AND P1, PT, R227, R5, PT ;  /* 0x00000005e300720c */ /* 0x000fea0003f24270 */
[----:B------:R-:W-:Y:S10]  /*13760*/  MUFU.TANH R48, R48 ;  /* 0x0000003000307308 */ /* 0x000ff40000002400 */
        /* <DEDUP_REMOVED lines=12> */
[----:B------:R-:W-:Y:S01]  /*13830*/  MUFU.TANH R67, R67 ;  /* 0x0000004300437308 */ /* 0x000fe20000002400 */
[----:B------:R-:W-:Y:S02]  /*13840*/  FSEL R26, R26, -INF , !P2 ;  /* 0xff8000001a1a7808 */ /* 0x000fe40005000000 */
[----:B------:R-:W-:Y:S02]  /*13850*/  ISETP.GT.AND P2, PT, R233, R4, PT ;  /* 0x00000004e900720c */ /* 0x000fe40003f44270 */
[----:B------:R-:W-:Y:S02]  /*13860*/  FSEL R10, R109, -INF , !P3 ;  /* 0xff8000006d0a7808 */ /* 0x000fe40005800000 */
[----:B------:R-:W-:Y:S02]  /*13870*/  FSEL R6, R27, -INF , !P2 ;  /* 0xff8000001b067808 */ /* 0x000fe40005000000 */
[C---:B------:R-:W-:Y:S01]  /*13880*/  ISETP.GE.AND P2, PT, R4.reuse, R230, PT ;  /* 0x000000e60400720c */ /* 0x040fe20003f46270 */
[----:B------:R2:W3:Y:S01]  /*13890*/  MUFU.TANH R27, R45 ;  /* 0x0000002d001b7308 */ /* 0x0004e20000002400 */
[----:B------:R-:W-:Y:S02]  /*138a0*/  ISETP.GE.AND P3, PT, R4, R229, PT ;  /* 0x000000e50400720c */ /* 0x000fe40003f66270 */
[----:B------:R-:W-:Y:S02]  /*138b0*/  FSEL R190, R11, -INF , !P2 ;  /* 0xff8000000bbe7808 */ /* 0x000fe40005000000 */
[----:B------:R-:W-:Y:S02]  /*138c0*/  FSEL R11, R110, -INF , !P0 ;  /* 0xff8000006e0b7808 */ /* 0x000fe40004000000 */
[----:B------:R-:W-:Y:S02]  /*138d0*/  ISETP.GT.AND P2, PT, R232, R2, PT ;  /* 0x00000002e800720c */ /* 0x000fe40003f44270 */
[----:B------:R-:W-:Y:S01]  /*138e0*/  ISETP.GE.AND P0, PT, R4, R228, PT ;  /* 0x000000e40400720c */ /* 0x000fe20003f06270 */
[----:B------:R-:W-:Y:S01]  /*138f0*/  VIADD R4, R0, 0x21 ;  /* 0x0000002100047836 */ /* 0x000fe20000000000 */
[----:B------:R-:W-:Y:S02]  /*13900*/  FSEL R13, R111, -INF , !P2 ;  /* 0xff8000006f0d7808 */ /* 0x000fe40005000000 */
[----:B------:R-:W-:Y:S02]  /*13910*/  FSEL R185, R8, -INF , !P0 ;  /* 0xff80000008b97808 */ /* 0x000fe40004000000 */
[-C--:B------:R-:W-:Y:S02]  /*13920*/  ISETP.GT.AND P2, PT, R233, R5.reuse, PT ;  /* 0x00000005e900720c */ /* 0x080fe40003f44270 */
[-C--:B------:R-:W-:Y:S02]  /*13930*/  ISETP.GT.AND P0, PT, R234, R2.reuse, PT ;  /* 0x00000002ea00720c */ /* 0x080fe40003f04270 */
[----:B------:R-:W-:Y:S02]  /*13940*/  FSEL R7, R108, -INF , !P2 ;  /* 0xff8000006c077808 */ /* 0x000fe40005000000 */
[----:B-----5:R-:W-:Y:S02]  /*13950*/  FSEL R14, R34, -INF , !P0 ;  /* 0xff800000220e7808 */ /* 0x020fe40004000000 */
[----:B------:R-:W-:Y:S02]  /*13960*/  ISETP.GT.AND P2, PT, R227, R2, PT ;  /* 0x00000002e300720c */ /* 0x000fe40003f44270 */
[----:B------:R-:W-:Y:S02]  /*13970*/  FSEL R188, R6, -INF , !P3 ;  /* 0xff80000006bc7808 */ /* 0x000fe40005800000 */
[----:B------:R-:W-:Y:S02]  /*13980*/  ISETP.GT.AND P0, PT, R234, R5, PT ;  /* 0x00000005ea00720c */ /* 0x000fe40003f04270 */
[----:B------:R-:W-:Y:S02]  /*13990*/  ISETP.GE.AND P3, PT, R2, R229, PT ;  /* 0x000000e50200720c */ /* 0x000fe40003f66270 */
[----:B------:R-:W-:Y:S02]  /*139a0*/  FSEL R205, R26, -INF , !P6 ;  /* 0xff8000001acd7808 */ /* 0x000fe40007000000 */
[----:B-1----:R-:W-:Y:S02]  /*139b0*/  FSEL R12, R32, -INF , !P2 ;  /* 0xff800000200c7808 */ /* 0x002fe40005000000 */
[----:B------:R-:W-:Y:S02]  /*139c0*/  FSEL R9, R33, -INF , !P1 ;  /* 0xff80000021097808 */ /* 0x000fe40004800000 */
[----:B------:R-:W-:Y:S02]  /*139d0*/  FSEL R6, R35, -INF , !P0 ;  /* 0xff80000023067808 */ /* 0x000fe40004000000 */
[C---:B------:R-:W-:Y:S02]  /*139e0*/  ISETP.GE.AND P6, PT, R2.reuse, R228, PT ;  /* 0x000000e40200720c */ /* 0x040fe40003fc6270 */
[C---:B------:R-:W-:Y:S02]  /*139f0*/  ISETP.GE.AND P2, PT, R2.reuse, R230, PT ;  /* 0x000000e60200720c */ /* 0x040fe40003f46270 */
[----:B------:R-:W-:Y:S01]  /*13a00*/  ISETP.GE.AND P1, PT, R2, R231, PT ;  /* 0x000000e70200720c */ /* 0x000fe20003f26270 */
[----:B------:R-:W-:Y:S01]  /*13a10*/  VIADD R2, R0, 0x20 ;  /* 0x0000002000027836 */ /* 0x000fe20000000000 */
[----:B------:R-:W-:Y:S02]  /*13a20*/  FSEL R187, R10, -INF , !P3 ;  /* 0xff8000000abb7808 */ /* 0x000fe40005800000 */
[----:B------:R-:W-:Y:S02]  /*13a30*/  ISETP.GE.AND P0, PT, R5, R228, PT ;  /* 0x000000e40500720c */ /* 0x000fe40003f06270 */
[----:B------:R-:W-:Y:S02]  /*13a40*/  ISETP.GT.AND P3, PT, R227, R4, PT ;  /* 0x00000004e300720c */ /* 0x000fe40003f64270 */
[----:B--2---:R-:W-:Y:S02]  /*13a50*/  FSEL R45, R13, -INF , !P6 ;  /* 0xff8000000d2d7808 */ /* 0x004fe40007000000 */
[----:B------:R-:W-:Y:S02]  /*13a60*/  FSEL R186, R11, -INF , !P0 ;  /* 0xff8000000bba7808 */ /* 0x000fe40004000000 */
[----:B------:R-:W-:Y:S02]  /*13a70*/  ISETP.GE.AND P6, PT, R5, R229, PT ;  /* 0x000000e50500720c */ /* 0x000fe40003fc6270 */
[----:B------:R-:W-:Y:S02]  /*13a80*/  FSEL R8, R37, -INF , !P3 ;  /* 0xff80000025087808 */ /* 0x000fe40005800000 */
[----:B------:R-:W-:Y:S02]  /*13a90*/  ISETP.GT.AND P0, PT, R227, R2, PT ;  /* 0x00000002e300720c */ /* 0x000fe40003f04270 */
[----:B------:R-:W-:Y:S02]  /*13aa0*/  ISETP.GE.AND P3, PT, R5, R230, PT ;  /* 0x000000e60500720c */ /* 0x000fe40003f66270 */
[----:B------:R-:W-:Y:S02]  /*13ab0*/  FSEL R196, R7, -INF , !P6 ;  /* 0xff80000007c47808 */ /* 0x000fe40007000000 */
[----:B------:R-:W-:Y:S02]  /*13ac0*/  FSEL R11, R36, -INF , !P0 ;  /* 0xff800000240b7808 */ /* 0x000fe40004000000 */
[C---:B------:R-:W-:Y:S02]  /*13ad0*/  ISETP.GT.AND P6, PT, R234.reuse, R2, PT ;  /* 0x00000002ea00720c */ /* 0x040fe40003fc4270 */
[----:B------:R-:W-:Y:S02]  /*13ae0*/  ISETP.GT.AND P0, PT, R234, R4, PT ;  /* 0x00000004ea00720c */ /* 0x000fe40003f04270 */
[----:B------:R-:W-:Y:S02]  /*13af0*/  FSEL R192, R9, -INF , !P3 ;  /* 0xff80000009c07808 */ /* 0x000fe40005800000 */
[----:B------:R-:W-:Y:S02]  /*13b00*/  ISETP.GT.AND P3, PT, R233, R2, PT ;  /* 0x00000002e900720c */ /* 0x000fe40003f64270 */
[----:B------:R-:W-:Y:S02]  /*13b10*/  FSEL R10, R38, -INF , !P6 ;  /* 0xff800000260a7808 */ /* 0x000fe40007000000 */
[----:B------:R-:W-:Y:S02]  /*13b20*/  FSEL R7, R39, -INF , !P0 ;  /* 0xff80000027077808 */ /* 0x000fe40004000000 */
[-C--:B------:R-:W-:Y:S01]  /*13b30*/  ISETP.GE.AND P6, PT, R5, R231.reuse, PT ;  /* 0x000000e70500720c */ /* 0x080fe20003fc6270 */
[----:B------:R-:W-:Y:S01]  /*13b40*/  VIADD R5, R0, 0x29 ;  /* 0x0000002900057836 */ /* 0x000fe20000000000 */
[----:B------:R-:W-:Y:S02]  /*13b50*/  FSEL R191, R12, -INF , !P2 ;  /* 0xff8000000cbf7808 */ /* 0x000fe40005000000 */
[----:B------:R-:W-:Y:S02]  /*13b60*/  ISETP.GT.AND P2, PT, R232, R4, PT ;  /* 0x00000004e800720c */ /* 0x000fe40003f44270 */
[----:B------:R-:W-:Y:S02]  /*13b70*/  FSEL R26, R42, -INF , !P3 ;  /* 0xff8000002a1a7808 */ /* 0x000fe40005800000 */
[----:B------:R-:W-:Y:S02]  /*13b80*/  ISETP.GT.AND P0, PT, R232, R2, PT ;  /* 0x00000002e800720c */ /* 0x000fe40003f04270 */
[----:B------:R-:W-:Y:S02]  /*13b90*/  ISETP.GT.AND P3, PT, R233, R4, PT ;  /* 0x00000004e900720c */ /* 0x000fe40003f64270 */
[----:B------:R-:W-:Y:S02]  /*13ba0*/  FSEL R207, R14, -INF , !P1 ;  /* 0xff8000000ecf7808 */ /* 0x000fe40004800000 */
[----:B------:R-:W-:Y:S02]  /*13bb0*/  FSEL R195, R6, -INF , !P6 ;  /* 0xff80000006c37808 */ /* 0x000fe40007000000 */
[----:B------:R-:W-:Y:S02]  /*13bc0*/  FSEL R13, R41, -INF , !P2 ;  /* 0xff800000290d7808 */ /* 0x000fe40005000000 */
[C---:B------:R-:W-:Y:S02]  /*13bd0*/  ISETP.GE.AND P6, PT, R2.reuse, R231, PT ;  /* 0x000000e70200720c */ /* 0x040fe40003fc6270 */
[----:B------:R-:W-:Y:S02]  /*13be0*/  FSEL R14, R31, -INF , !P0 ;  /* 0xff8000001f0e7808 */ /* 0x000fe40004000000 */
[C---:B------:R-:W-:Y:S02]  /*13bf0*/  ISETP.GE.AND P1, PT, R2.reuse, R230, PT ;  /* 0x000000e60200720c */ /* 0x040fe40003f26270 */
[C---:B------:R-:W-:Y:S02]  /*13c00*/  ISETP.GE.AND P0, PT, R2.reuse, R228, PT ;  /* 0x000000e40200720c */ /* 0x040fe40003f06270 */
[----:B------:R-:W-:Y:S02]  /*13c10*/  FSEL R6, R43, -INF , !P3 ;  /* 0xff8000002b067808 */ /* 0x000fe40005800000 */
[----:B------:R-:W-:Y:S01]  /*13c20*/  ISETP.GE.AND P2, PT, R2, R229, PT ;  /* 0x000000e50200720c */ /* 0x000fe20003f46270 */
[----:B------:R-:W-:Y:S01]  /*13c30*/  VIADD R2, R0, 0x28 ;  /* 0x0000002800027836 */ /* 0x000fe20000000000 */
[----:B------:R-:W-:Y:S02]  /*13c40*/  ISETP.GE.AND P3, PT, R4, R230, PT ;  /* 0x000000e60400720c */ /* 0x000fe40003f66270 */
[----:B------:R-:W-:Y:S02]  /*13c50*/  FSEL R243, R10, -INF , !P6 ;  /* 0xff8000000af37808 */ /* 0x000fe40007000000 */
[----:B------:R-:W-:Y:S02]  /*13c60*/  ISETP.GT.AND P6, PT, R232, R5, PT ;  /* 0x00000005e800720c */ /* 0x000fe40003fc4270 */
[----:B------:R-:W-:Y:S02]  /*13c70*/  FSEL R204, R11, -INF , !P1 ;  /* 0xff8000000bcc7808 */ /* 0x000fe40004800000 */
[----:B------:R-:W-:Y:S02]  /*13c80*/  FSEL R206, R8, -INF , !P3 ;  /* 0xff80000008ce7808 */ /* 0x000fe40005800000 */
[----:B------:R-:W-:Y:S02]  /*13c90*/  ISETP.GT.AND P3, PT, R232, R2, PT ;  /* 0x00000002e800720c */ /* 0x000fe40003f64270 */
[C---:B------:R-:W-:Y:S02]  /*13ca0*/  ISETP.GE.AND P1, PT, R4.reuse, R231, PT ;  /* 0x000000e70400720c */ /* 0x040fe40003f26270 */
[----:B---3--:R-:W-:Y:S02]  /*13cb0*/  FSEL R11, R27, -INF , !P6 ;  /* 0xff8000001b0b7808 */ /* 0x008fe40007000000 */
[----:B------:R-:W-:Y:S02]  /*13cc0*/  ISETP.GE.AND P6, PT, R4, R228, PT ;  /* 0x000000e40400720c */ /* 0x000fe40003fc6270 */
[----:B------:R-:W-:Y:S02]  /*13cd0*/  FSEL R12, R44, -INF , !P3 ;  /* 0xff8000002c0c7808 */ /* 0x000fe40005800000 */
[----:B------:R-:W-:Y:S02]  /*13ce0*/  FSEL R244, R7, -INF , !P1 ;  /* 0xff80000007f47808 */ /* 0x000fe40004800000 */
[CC--:B------:R-:W-:Y:S02]  /*13cf0*/  ISETP.GT.AND P3, PT, R233.reuse, R5.reuse, PT ;  /* 0x00000005e900720c */ /* 0x0c0fe40003f64270 */
[-C--:B------:R-:W-:Y:S02]  /*13d00*/  ISETP.GT.AND P1, PT, R233, R2.reuse, PT ;  /* 0x00000002e900720c */ /* 0x080fe40003f24270 */
[----:B------:R-:W-:Y:S02]  /*13d10*/  FSEL R200, R13, -INF , !P6 ;  /* 0xff8000000dc87808 */ /* 0x000fe40007000000 */
[----:B------:R-:W-:Y:S01]  /*13d20*/  ISETP.GT.AND P6, PT, R234, R2, PT ;  /* 0x00000002ea00720c */ /* 0x000fe20003fc4270 */
[----:B------:R1:W2:Y:S01]  /*13d30*/  MUFU.TANH R13, R55 ;  /* 0x00000037000d7308 */ /* 0x0002a20000002400 */
[----:B------:R-:W-:Y:S02]  /*13d40*/  FSEL R10, R46, -INF , !P1 ;  /* 0xff8000002e0a7808 */ /* 0x000fe40004800000 */
[----:B------:R-:W-:Y:S02]  /*13d50*/  FSEL R9, R47, -INF , !P3 ;  /* 0xff8000002f097808 */ /* 0x000fe40005800000 */
[----:B------:R-:W-:Y:S02]  /*13d60*/  FSEL R198, R14, -INF , !P0 ;  /* 0xff8000000ec67808 */ /* 0x000fe40004000000 */
[----:B------:R-:W-:Y:S02]  /*13d70*/  FSEL R208, R26, -INF , !P2 ;  /* 0xff8000001ad07808 */ /* 0x000fe40005000000 */
[C---:B------:R-:W-:Y:S02]  /*13d80*/  ISETP.GT.AND P0, PT, R227.reuse, R5, PT ;  /* 0x00000005e300720c */ /* 0x040fe40003f04270 */
[----:B------:R-:W-:Y:S02]  /*13d90*/  ISETP.GE.AND P2, PT, R2, R228, PT ;  /* 0x000000e40200720c */ /* 0x000fe40003f46270 */
[----:B------:R-:W-:Y:S01]  /*13da0*/  ISETP.GE.AND P1, PT, R4, R229, PT ;  /* 0x000000e50400720c */ /* 0x000fe20003f26270 */
[----:B------:R-:W-:Y:S01]  /*13db0*/  VIADD R4, R0, 0x31 ;  /* 0x0000003100047836 */ /* 0x000fe20000000000 */
[----:B------:R-:W-:Y:S02]  /*13dc0*/  ISETP.GT.AND P3, PT, R227, R2, PT ;  /* 0x00000002e300720c */ /* 0x000fe40003f64270 */
[----:B------:R-:W-:Y:S02]  /*13dd0*/  FSEL R14, R50, -INF , !P6 ;  /* 0xff800000320e7808 */ /* 0x000fe40007000000 */
[----:B------:R-:W-:Y:S02]  /*13de0*/  ISETP.GT.AND P6, PT, R234, R5, PT ;  /* 0x00000005ea00720c */ /* 0x000fe40003fc4270 */
[----:B------:R-:W-:Y:S02]  /*13df0*/  FSEL R197, R12, -INF , !P2 ;  /* 0xff8000000cc57808 */ /* 0x000fe40005000000 */
[----:B------:R-:W-:Y:S02]  /*13e00*/  FSEL R7, R49, -INF , !P0 ;  /* 0xff80000031077808 */ /* 0x000fe40004000000 */
[----:B------:R-:W-:Y:S02]  /*13e10*/  FSEL R202, R6, -INF , !P1 ;  /* 0xff80000006ca7808 */ /* 0x000fe40004800000 */
[----:B------:R-:W-:Y:S02]  /*13e20*/  FSEL R8, R48, -INF , !P3 ;  /* 0xff80000030087808 */ /* 0x000fe40005800000 */
[-C--:B------:R-:W-:Y:S02]  /*13e30*/  ISETP.GE.AND P2, PT, R5, R229.reuse, PT ;  /* 0x000000e50500720c */ /* 0x080fe40003f46270 */
[C---:B------:R-:W-:Y:S02]  /*13e40*/  ISETP.GE.AND P1, PT, R2.reuse, R229, PT ;  /* 0x000000e50200720c */ /* 0x040fe40003f26270 */
[C---:B------:R-:W-:Y:S02]  /*13e50*/  ISETP.GE.AND P3, PT, R2.reuse, R230, PT ;  /* 0x000000e60200720c */ /* 0x040fe40003f66270 */
[-C--:B------:R-:W-:Y:S02]  /*13e60*/  ISETP.GE.AND P0, PT, R2, R231.reuse, PT ;  /* 0x000000e70200720c */ /* 0x080fe40003f06270 */
[----:B------:R-:W-:Y:S02]  /*13e70*/  IADD3 R2, PT, PT, R0, 0x30, RZ ;  /* 0x0000003000027810 */ /* 0x000fe40007ffe0ff */
[----:B------:R-:W-:Y:S02]  /*13e80*/  FSEL R6, R51, -INF , !P6 ;  /* 0xff80000033067808 */ /* 0x000fe40007000000 */
[----:B------:R-:W-:Y:S02]  /*13e90*/  ISETP.GE.AND P6, PT, R5, R228, PT ;  /* 0x000000e40500720c */ /* 0x000fe40003fc6270 */
[----:B------:R-:W-:Y:S02]  /*13ea0*/  FSEL R246, R9, -INF , !P2 ;  /* 0xff80000009f67808 */ /* 0x000fe40005000000 */
[----:B------:R-:W-:Y:S01]  /*13eb0*/  ISETP.GT.AND P2, PT, R234, R2, PT ;  /* 0x00000002ea00720c */ /* 0x000fe20003f44270 */
[----:B------:R-:W3:Y:S01]  /*13ec0*/  MUFU.TANH R9, R59 ;  /* 0x0000003b00097308 */ /* 0x000ee20000002400 */
[----:B------:R-:W-:Y:S02]  /*13ed0*/  FSEL R201, R10, -INF , !P1 ;  /* 0xff8000000ac97808 */ /* 0x000fe40004800000 */
[----:B------:R-:W-:Y:S02]  /*13ee0*/  FSEL R199, R11, -INF , !P6 ;  /* 0xff8000000bc77808 */ /* 0x000fe40007000000 */
[C---:B------:R-:W-:Y:S02]  /*13ef0*/  ISETP.GT.AND P1, PT, R227.reuse, R4, PT ;  /* 0x00000004e300720c */ /* 0x040fe40003f24270 */
[----:B------:R-:W-:Y:S02]  /*13f00*/  ISETP.GT.AND P6, PT, R227, R2, PT ;  /* 0x00000002e300720c */ /* 0x000fe40003fc4270 */
[----:B------:R-:W-:Y:S02]  /*13f10*/  FSEL R12, R54, -INF , !P2 ;  /* 0xff800000360c7808 */ /* 0x000fe40005000000 */
[----:B------:R-:W-:Y:S02]  /*13f20*/  ISETP.GE.AND P2, PT, R5, R231, PT ;  /* 0x000000e70500720c */ /* 0x000fe40003f46270 */
[----:B------:R-:W-:Y:S02]  /*13f30*/  FSEL R11, R53, -INF , !P1 ;  /* 0xff800000350b7808 */ /* 0x000fe40004800000 */
[----:B------:R-:W-:Y:S02]  /*13f40*/  FSEL R10, R52, -INF , !P6 ;  /* 0xff800000340a7808 */ /* 0x000fe40007000000 */
[----:B------:R-:W-:Y:S01]  /*13f50*/  ISETP.GE.AND P1, PT, R5, R230, PT ;  /* 0x000000e60500720c */ /* 0x000fe20003f26270 */
[----:B-1----:R-:W-:Y:S01]  /*13f60*/  LDSM.16.MT88.4 R52, [R220+0xa000] ;  /* 0x00a00000dc34783b */ /* 0x002fe20000004200 */
[----:B------:R-:W-:Y:S02]  /*13f70*/  FMNMX3.FTZ R5, R3, R19, R21, !PT ;  /* 0x0000001303057276 */ /* 0x000fe40007810015 */
[----:B------:R-:W-:Y:S02]  /*13f80*/  ISETP.GT.AND P6, PT, R234, R4, PT ;  /* 0x00000004ea00720c */ /* 0x000fe40003fc4270 */
[----:B------:R-:W-:Y:S02]  /*13f90*/  FSEL R241, R6, -INF , !P2 ;  /* 0xff80000006f17808 */ /* 0x000fe40005000000 */
[----:B------:R-:W1:Y:S01]  /*13fa0*/  MUFU.TANH R6, R60 ;  /* 0x0000003c00067308 */ /* 0x000e620000002400 */
[----:B------:R-:W-:Y:S01]  /*13fb0*/  FMNMX3.FTZ R104, R5, R16, R17, !PT ;  /* 0x0000001005687276 */ /* 0x000fe20007810011 */
[----:B------:R-:W-:Y:S01]  /*13fc0*/  VIADD R5, R0, 0x39 ;  /* 0x0000003900057836 */ /* 0x000fe20000000000 */
[----:B--2---:R-:W-:Y:S02]  /*13fd0*/  FSEL R13, R13, -INF , !P6 ;  /* 0xff8000000d0d7808 */ /* 0x004fe40007000000 */
[----:B------:R-:W-:Y:S02]  /*13fe0*/  FSEL R203, R8, -INF , !P3 ;  /* 0xff80000008cb7808 */ /* 0x000fe40005800000 */
[----:B------:R-:W-:Y:S02]  /*13ff0*/  FSEL R209, R14, -INF , !P0 ;  /* 0xff8000000ed17808 */ /* 0x000fe40004000000 */
[----:B------:R-:W-:Y:S02]  /*14000*/  FSEL R238, R7, -INF , !P1 ;  /* 0xff80000007ee7808 */ /* 0x000fe40004800000 */
[----:B------:R-:W-:Y:S02]  /*14010*/  ISETP.GE.AND P0, PT, R2, R230, PT ;  /* 0x000000e60200720c */ /* 0x000fe40003f06270 */
[C---:B------:R-:W-:Y:S02]  /*14020*/  ISETP.GT.AND P6, PT, R232.reuse, R2, PT ;  /* 0x00000002e800720c */ /* 0x040fe40003fc4270 */
[----:B------:R-:W-:Y:S02]  /*14030*/  ISETP.GT.AND P3, PT, R232, R4, PT ;  /* 0x00000004e800720c */ /* 0x000fe40003f64270 */
[----:B------:R-:W-:Y:S02]  /*14040*/  ISETP.GT.AND P1, PT, R233, R2, PT ;  /* 0x00000002e900720c */ /* 0x000fe40003f24270 */
[----:B------:R-:W-:Y:S02]  /*14050*/  FSEL R249, R10, -INF , !P0 ;  /* 0xff8000000af97808 */ /* 0x000fe40004000000 */
[----:B------:R-:W-:Y:S02]  /*14060*/  FSEL R8, R56, -INF , !P6 ;  /* 0xff80000038087808 */ /* 0x000fe40007000000 */
[----:B------:R-:W-:Y:S02]  /*14070*/  FSEL R7, R57, -INF , !P3 ;  /* 0xff80000039077808 */ /* 0x000fe40005800000 */
[C---:B------:R-:W-:Y:S02]  /*14080*/  ISETP.GE.AND P2, PT, R2.reuse, R228, PT ;  /* 0x000000e40200720c */ /* 0x040fe40003f46270 */
[----:B------:R-:W-:Y:S02]  /*14090*/  ISETP.GE.AND P3, PT, R2, R229, PT ;  /* 0x000000e50200720c */ /* 0x000fe40003f66270 */
[----:B------:R-:W-:Y:S02]  /*140a0*/  FSEL R14, R58, -INF , !P1 ;  /* 0xff8000003a0e7808 */ /* 0x000fe40004800000 */
[----:B------:R-:W-:Y:S02]  /*140b0*/  ISETP.GT.AND P0, PT, R232, R5, PT ;  /* 0x00000005e800720c */ /* 0x000fe40003f04270 */
[----:B------:R-:W-:Y:S01]  /*140c0*/  ISETP.GE.AND P6, PT, R2, R231, PT ;  /* 0x000000e70200720c */ /* 0x000fe20003fc6270 */
[----:B------:R-:W-:Y:S01]  /*140d0*/  VIADD R2, R0, 0x38 ;  /* 0x0000003800027836 */ /* 0x000fe20000000000 */
[----:B------:R-:W-:Y:S02]  /*140e0*/  ISETP.GT.AND P1, PT, R233, R4, PT ;  /* 0x00000004e900720c */ /* 0x000fe40003f24270 */
[----:B------:R-:W-:Y:S02]  /*140f0*/  FMNMX3.FTZ R104, R104, R40, R185, !PT ;  /* 0x0000002868687276 */ /* 0x000fe400078100b9 */
[----:B------:R-:W-:Y:S02]  /*14100*/  FSEL R250, R8, -INF , !P2 ;  /* 0xff80000008fa7808 */ /* 0x000fe40005000000 */
[----:B------:R-:W-:Y:S02]  /*14110*/  FSEL R0, R61, -INF , !P0 ;  /* 0xff8000003d007808 */ /* 0x000fe40004000000 */
[----:B------:R-:W-:Y:S02]  /*14120*/  ISETP.GE.AND P2, PT, R5, R228, PT ;  /* 0x000000e40500720c */ /* 0x000fe40003f46270 */
[----:B---3--:R-:W-:Y:S02]  /*14130*/  FSEL R9, R9, -INF , !P1 ;  /* 0xff80000009097808 */ /* 0x008fe40004800000 */
[----:B------:R-:W-:Y:S02]  /*14140*/  ISETP.GT.AND P1, PT, R232, R2, PT ;  /* 0x00000002e800720c */ /* 0x000fe40003f24270 */
[----:B------:R-:W-:Y:S02]  /*14150*/  FMNMX3.FTZ R104, R104, R45, R186, !PT ;  /* 0x0000002d68687276 */ /* 0x000fe400078100ba */
[----:B------:R-:W-:Y:S02]  /*14160*/  FSEL R34, R0, -INF , !P2 ;  /* 0xff80000000227808 */ /* 0x000fe40005000000 */
[----:B------:R-:W-:Y:S02]  /*14170*/  FMNMX3.FTZ R0, R106, R24, R179, !PT ;  /* 0x000000186a007276 */ /* 0x000fe400078100b3 */
[----:B-1----:R-:W-:Y:S02]  /*14180*/  FSEL R6, R6, -INF , !P1 ;  /* 0xff80000006067808 */ /* 0x002fe40004800000 */
[----:B------:R-:W-:Y:S02]  /*14190*/  ISETP.GE.AND P1, PT, R4, R228, PT ;  /* 0x000000e40400720c */ /* 0x000fe40003f26270 */
[----:B------:R-:W-:Y:S02]  /*141a0*/  FMNMX3.FTZ R104, R104, R198, R200, !PT ;  /* 0x000000c668687276 */ /* 0x000fe400078100c8 */
[----:B------:R-:W-:Y:S02]  /*141b0*/  FMNMX3.FTZ R0, R0, R18, R20, !PT ;  /* 0x0000001200007276 */ /* 0x000fe40007810014 */
[----:B------:R-:W-:Y:S02]  /*141c0*/  ISETP.GE.AND P0, PT, R2, R228, PT ;  /* 0x000000e40200720c */ /* 0x000fe40003f06270 */
[----:B------:R-:W-:Y:S02]  /*141d0*/  FSEL R251, R7, -INF , !P1 ;  /* 0xff80000007fb7808 */ /* 0x000fe40004800000 */
[----:B------:R-:W-:Y:S02]  /*141e0*/  FMNMX3.FTZ R104, R104, R197, R199, !PT ;  /* 0x000000c568687276 */ /* 0x000fe400078100c7 */
[----:B------:R-:W-:Y:S02]  /*141f0*/  FMNMX3.FTZ R0, R0, R205, R188, !PT ;  /* 0x000000cd00007276 */ /* 0x000fe400078100bc */
[----:B------:R-:W-:Y:S02]  /*14200*/  ISETP.GE.AND P1, PT, R4, R230, PT ;  /* 0x000000e60400720c */ /* 0x000fe40003f26270 */
[----:B------:R-:W-:Y:S02]  /*14210*/  FSEL R252, R6, -INF , !P0 ;  /* 0xff80000006fc7808 */ /* 0x000fe40004000000 */
[----:B------:R-:W-:Y:S02]  /*14220*/  FMNMX3.FTZ R104, R104, R250, R251, !PT ;  /* 0x000000fa68687276 */ /* 0x000fe400078100fb */
[----:B------:R-:W-:Y:S02]  /*14230*/  FMNMX3.FTZ R0, R0, R187, R196, !PT ;  /* 0x000000bb00007276 */ /* 0x000fe400078100c4 */
[----:B------:R-:W-:Y:S02]  /*14240*/  FSEL R60, R11, -INF , !P1 ;  /* 0xff8000000b3c7808 */ /* 0x000fe40004800000 */
[----:B------:R-:W-:Y:S02]  /*14250*/  FMNMX3.FTZ R104, R104, R252, R34, !PT ;  /* 0x000000fc68687276 */ /* 0x000fe40007810022 */
[----:B------:R-:W-:Y:S02]  /*14260*/  FSEL R245, R12, -INF , !P6 ;  /* 0xff8000000cf57808 */ /* 0x000fe40007000000 */
[C---:B------:R-:W-:Y:S02]  /*14270*/  ISETP.GT.AND P6, PT, R233.reuse, R5, PT ;  /* 0x00000005e900720c */ /* 0x040fe40003fc4270 */
[----:B------:R-:W-:Y:S02]  /*14280*/  ISETP.GT.AND P1, PT, R233, R2, PT ;  /* 0x00000002e900720c */ /* 0x000fe40003f24270 */
[----:B------:R-:W-:Y:S02]  /*14290*/  ISETP.GE.AND P0, PT, R4, R229, PT ;  /* 0x000000e50400720c */ /* 0x000fe40003f06270 */
[----:B------:R-:W-:Y:S02]  /*142a0*/  FMNMX3.FTZ R0, R0, R208, R202, !PT ;  /* 0x000000d000007276 */ /* 0x000fe400078100ca */
[----:B------:R-:W-:Y:S02]  /*142b0*/  ISETP.GE.AND P2, PT, R4, R231, PT ;  /* 0x000000e70400720c */ /* 0x000fe40003f46270 */
[----:B------:R-:W-:Y:S01]  /*142c0*/  FSEL R107, R62, -INF , !P1 ;  /* 0xff8000003e6b7808 */ /* 0x000fe20004800000 */
[----:B------:R-:W1:Y:S01]  /*142d0*/  SHFL.BFLY PT, R4, R104, 0x2, 0x1f ;  /* 0x0c401f0068047f89 */ /* 0x000e6200000e0000 */
[----:B------:R-:W-:Y:S02]  /*142e0*/  FSEL R108, R63, -INF , !P6 ;  /* 0xff8000003f6c7808 */ /* 0x000fe40007000000 */
[----:B------:R-:W-:Y:S02]  /*142f0*/  FSEL R33, R14, -INF , !P3 ;  /* 0xff8000000e217808 */ /* 0x000fe40005800000 */
[-C--:B------:R-:W-:Y:S02]  /*14300*/  ISETP.GE.AND P6, PT, R5, R229.reuse, PT ;  /* 0x000000e50500720c */ /* 0x080fe40003fc6270 */
[----:B------:R-:W-:Y:S02]  /*14310*/  FSEL R248, R9, -INF , !P0 ;  /* 0xff80000009f87808 */ /* 0x000fe40004000000 */
[----:B------:R-:W-:Y:S01]  /*14320*/  ISETP.GE.AND P1, PT, R2, R229, PT ;  /* 0x000000e50200720c */ /* 0x000fe20003f26270 */
[----:B------:R-:W2:Y:S01]  /*14330*/  MUFU.TANH R9, R64 ;  /* 0x0000004000097308 */ /* 0x000ea20000002400 */
[----:B------:R-:W-:Y:S02]  /*14340*/  FMNMX3.FTZ R0, R0, R201, R246, !PT ;  /* 0x000000c900007276 */ /* 0x000fe400078100f6 */
[----:B------:R-:W-:Y:S02]  /*14350*/  FSEL R108, R108, -INF , !P6 ;  /* 0xff8000006c6c7808 */ /* 0x000fe40007000000 */
[----:B------:R-:W-:Y:S02]  /*14360*/  FSEL R107, R107, -INF , !P1 ;  /* 0xff8000006b6b7808 */ /* 0x000fe40004800000 */
[----:B------:R-:W-:Y:S02]  /*14370*/  FMNMX3.FTZ R0, R0, R33, R248, !PT ;  /* 0x0000002100007276 */ /* 0x000fe400078100f8 */
[----:B------:R-:W-:Y:S02]  /*14380*/  ISETP.GT.AND P3, PT, R227, R2, PT ;  /* 0x00000002e300720c */ /* 0x000fe40003f64270 */
[----:B------:R-:W-:Y:S02]  /*14390*/  FMNMX3.FTZ R0, R0, R107, R108, !PT ;  /* 0x0000006b00007276 */ /* 0x000fe4000781006c */
[----:B------:R-:W-:Y:S02]  /*143a0*/  ISETP.GE.AND P0, PT, R2, R230, PT ;  /* 0x000000e60200720c */ /* 0x000fe40003f06270 */
[----:B------:R-:W-:Y:S02]  /*143b0*/  ISETP.GT.AND P1, PT, R234, R2, PT ;  /* 0x00000002ea00720c */ /* 0x000fe40003f24270 */
[----:B------:R-:W-:Y:S02]  /*143c0*/  ISETP.GE.AND P6, PT, R2, R231, PT ;  /* 0x000000e70200720c */ /* 0x000fe40003fc6270 */
[----:B------:R-:W3:Y:S01]  /*143d0*/  SHFL.BFLY PT, R2, R0, 0x2, 0x1f ;  /* 0x0c401f0000027f89 */ /* 0x000ee200000e0000 */
[----:B-1----:R-:W-:Y:S02]  /*143e0*/  FMNMX.FTZ R104, R104, R4, !PT ;  /* 0x0000000468687209 */ /* 0x002fe40007810000 */
[----:B------:R-:W-:Y:S02]  /*143f0*/  FMNMX3.FTZ R6, R100, R176, R29, !PT ;  /* 0x000000b064067276 */ /* 0x000fe4000781001d */
[----:B------:R-:W-:Y:S03]  /*14400*/  FMNMX3.FTZ R4, R105, R28, R25, !PT ;  /* 0x0000001c69047276 */ /* 0x000fe60007810019 */
[----:B------:R-:W1:Y:S01]  /*14410*/  SHFL.BFLY PT, R8, R104, 0x1, 0x1f ;  /* 0x0c201f0068087f89 */ /* 0x000e6200000e0000 */
[----:B------:R-:W-:Y:S02]  /*14420*/  FMNMX3.FTZ R6, R6, R22, R15, !PT ;  /* 0x0000001606067276 */ /* 0x000fe4000781000f */
[----:B------:R-:W-:Y:S02]  /*14430*/  FMNMX3.FTZ R4, R4, R30, R23, !PT ;  /* 0x0000001e04047276 */ /* 0x000fe40007810017 */
[----:B------:R-:W-:Y:S02]  /*14440*/  FMNMX3.FTZ R6, R6, R189, R190, !PT ;  /* 0x000000bd06067276 */ /* 0x000fe400078100be */
[----:B------:R-:W-:Y:S02]  /*14450*/  FMNMX3.FTZ R7, R4, R193, R194, !PT ;  /* 0x000000c104077276 */ /* 0x000fe400078100c2 */
[----:B------:R-:W-:Y:S02]  /*14460*/  FMNMX3.FTZ R4, R6, R191, R192, !PT ;  /* 0x000000bf06047276 */ /* 0x000fe400078100c0 */
[----:B------:R-:W-:Y:S02]  /*14470*/  FSEL R51, R13, -INF , !P2 ;  /* 0xff8000000d337808 */ /* 0x000fe40005000000 */
[----:B------:R-:W-:Y:S02]  /*14480*/  FMNMX3.FTZ R6, R4, R204, R206, !PT ;  /* 0x000000cc04067276 */ /* 0x000fe400078100ce */
[----:B------:R-:W-:Y:S02]  /*14490*/  ISETP.GT.AND P2, PT, R227, R5, PT ;  /* 0x00000005e300720c */ /* 0x000fe40003f44270 */
[----:B------:R-:W-:Y:S02]  /*144a0*/  FMNMX3.FTZ R6, R6, R203, R238, !PT ;  /* 0x000000cb06067276 */ /* 0x000fe400078100ee */
[----:B---3--:R-:W-:Y:S02]  /*144b0*/  FMNMX.FTZ R0, R0, R2, !PT ;  /* 0x0000000200007209 */ /* 0x008fe40007810000 */
[----:B------:R-:W-:Y:S02]  /*144c0*/  FMNMX3.FTZ R103, R6, R249, R60, !PT ;  /* 0x000000f906677276 */ /* 0x000fe4000781003c */
[----:B------:R-:W-:Y:S01]  /*144d0*/  FSEL R6, R66, -INF , !P1 ;  /* 0xff80000042067808 */ /* 0x000fe20004800000 */
[----:B------:R-:W3:Y:S01]  /*144e0*/  SHFL.BFLY PT, R2, R0, 0x1, 0x1f ;  /* 0x0c201f0000027f89 */ /* 0x000ee200000e0000 */
[----:B-1----:R-:W-:Y:S02]  /*144f0*/  FMNMX.FTZ R104, R104, R8, !PT ;  /* 0x0000000868687209 */ /* 0x002fe40007810000 */
[----:B--2---:R-:W-:Y:S02]  /*14500*/  FSEL R9, R9, -INF , !P3 ;  /* 0xff80000009097808 */ /* 0x004fe40005800000 */
[C---:B------:R-:W-:Y:S01]  /*14510*/  FSETP.NEU.FTZ.AND P1, PT, R104.reuse, -INF , PT ;  /* 0xff8000006800780b */ /* 0x040fe20003f3d000 */
[----:B------:R-:W-:Y:S01]  /*14520*/  FMUL.FTZ R109, R104, UR4 ;  /* 0x00000004686d7c20 */ /* 0x000fe20008410000 */
[----:B------:R-:W-:Y:S02]  /*14530*/  FMNMX3.FTZ R4, R7, R207, R195, !PT ;  /* 0x000000cf07047276 */ /* 0x000fe400078100c3 */
[----:B------:R-:W-:Y:S02]  /*14540*/  FSEL R7, R65, -INF , !P2 ;  /* 0xff80000041077808 */ /* 0x000fe40005000000 */
[----:B------:R-:W-:Y:S02]  /*14550*/  FSEL R109, R109, RZ, P1 ;  /* 0x000000ff6d6d7208 */ /* 0x000fe40000800000 */
[----:B------:R-:W-:Y:S02]  /*14560*/  ISETP.GT.AND P2, PT, R234, R5, PT ;  /* 0x00000005ea00720c */ /* 0x000fe40003f44270 */
[----:B------:R-:W-:Y:S01]  /*14570*/  FSEL R247, R9, -INF , !P0 ;  /* 0xff80000009f77808 */ /* 0x000fe20004000000 */
[--C-:B------:R-:W-:Y:S01]  /*14580*/  FFMA.FTZ R48, R45, UR4, -R109.reuse ;  /* 0x000000042d307c23 */ /* 0x100fe2000801086d */
[----:B------:R-:W-:Y:S01]  /*14590*/  ISETP.GE.AND P3, PT, R5, R230, PT ;  /* 0x000000e60500720c */ /* 0x000fe20003f66270 */
[--C-:B------:R-:W-:Y:S01]  /*145a0*/  FFMA.FTZ R44, R185, UR4, -R109.reuse ;  /* 0x00000004b92c7c23 */ /* 0x100fe2000801086d */
[----:B------:R-:W-:Y:S01]  /*145b0*/  ISETP.GE.AND P0, PT, R5, R231, PT ;  /* 0x000000e70500720c */ /* 0x000fe20003f06270 */
[--C-:B------:R-:W-:Y:S01]  /*145c0*/  FFMA.FTZ R40, R40, UR4, -R109.reuse ;  /* 0x0000000428287c23 */ /* 0x100fe2000801086d */
[----:B------:R-:W-:Y:S02]  /*145d0*/  FSEL R5, R67, -INF , !P2 ;  /* 0xff80000043057808 */ /* 0x000fe40005000000 */
[----:B------:R-:W-:Y:S02]  /*145e0*/  FMNMX3.FTZ R4, R4, R243, R244, !PT ;  /* 0x000000f304047276 */ /* 0x000fe400078100f4 */
[----:B---3--:R-:W-:Y:S01]  /*145f0*/  FMNMX.FTZ R101, R0, R2, !PT ;  /* 0x0000000200657209 */ /* 0x008fe20007810000 */
[----:B------:R-:W-:Y:S01]  /*14600*/  FFMA.FTZ R0, R16, UR4, -R109 ;  /* 0x0000000410007c23 */ /* 0x000fe2000801086d */
[----:B------:R-:W-:Y:S02]  /*14610*/  FSEL R240, R5, -INF , !P0 ;  /* 0xff80000005f07808 */ /* 0x000fe40004000000 */
[C---:B------:R-:W-:Y:S01]  /*14620*/  FSETP.NEU.FTZ.AND P0, PT, R101.reuse, -INF , PT ;  /* 0xff8000006500780b */ /* 0x040fe20003f1d000 */
[----:B------:R1:W-:Y:S01]  /*14630*/  MUFU.EX2 R50, R0 ;  /* 0x0000000000327308 */ /* 0x0003e20000000800 */
[----:B------:R-:W-:Y:S01]  /*14640*/  FMUL.FTZ R184, R101, UR4 ;  /* 0x0000000465b87c20 */ /* 0x000fe20008410000 */
[----:B------:R-:W-:Y:S02]  /*14650*/  FMNMX3.FTZ R4, R4, R209, R241, !PT ;  /* 0x000000d104047276 */ /* 0x000fe400078100f1 */
[----:B------:R-:W-:Y:S02]  /*14660*/  FSEL R59, R6, -INF , !P6 ;  /* 0xff800000063b7808 */ /* 0x000fe40007000000 */
[----:B------:R-:W-:Y:S02]  /*14670*/  FSEL R184, R184, RZ, P0 ;  /* 0x000000ffb8b87208 */ /* 0x000fe40000000000 */
[----:B------:R-:W-:Y:S02]  /*14680*/  FMNMX3.FTZ R4, R4, R245, R51, !PT ;  /* 0x000000f504047276 */ /* 0x000fe40007810033 */
[----:B------:R-:W-:Y:S01]  /*14690*/  FSEL R32, R7, -INF , !P3 ;  /* 0xff80000007207808 */ /* 0x000fe20005800000 */
[----:B------:R-:W-:Y:S01]  /*146a0*/  FFMA.FTZ R56, R205, UR4, -R184 ;  /* 0x00000004cd387c23 */ /* 0x000fe200080108b8 */
[----:B------:R-:W-:Y:S01]  /*146b0*/  FMNMX3.FTZ R102, R4, R59, R240, !PT ;  /* 0x0000003b04667276 */ /* 0x000fe200078100f0 */
[--C-:B------:R-:W-:Y:S01]  /*146c0*/  FFMA.FTZ R4, R19, UR4, -R109.reuse ;  /* 0x0000000413047c23 */ /* 0x100fe2000801086d */
[----:B------:R-:W-:Y:S01]  /*146d0*/  FMNMX3.FTZ R103, R103, R247, R32, !PT ;  /* 0x000000f767677276 */ /* 0x000fe20007810020 */
[--C-:B------:R-:W-:Y:S01]  /*146e0*/  FFMA.FTZ R64, R187, UR4, -R184.reuse ;  /* 0x00000004bb407c23 */ /* 0x100fe200080108b8 */
[--C-:B------:R-:W-:Y:S01]  /*146f0*/  FFMA.FTZ R107, R107, UR4, -R184.reuse ;  /* 0x000000046b6b7c23 */ /* 0x100fe200080108b8 */
[--C-:B-1----:R-:W-:Y:S01]  /*14700*/  FFMA.FTZ R0, R17, UR4, -R109.reuse ;  /* 0x0000000411007c23 */ /* 0x102fe2000801086d */
[----:B------:R1:W-:Y:S01]  /*14710*/  MUFU.EX2 R236, R4 ;  /* 0x0000000400ec7308 */ /* 0x0003e20000000800 */
[----:B------:R-:W2:Y:S08]  /*14720*/  SHFL.BFLY PT, R5, R103, 0x2, 0x1f ;  /* 0x0c401f0067057f89 */ /* 0x000eb000000e0000 */
[----:B------:R-:W3:Y:S01]  /*14730*/  SHFL.BFLY PT, R6, R102, 0x2, 0x1f ;  /* 0x0c401f0066067f89 */ /* 0x000ee200000e0000 */
[----:B------:R5:W4:Y:S01]  /*14740*/  MUFU.EX2 R218, R0 ;  /* 0x0000000000da7308 */ /* 0x000b220000000800 */
[----:B-1----:R-:W-:Y:S09]  /*14750*/  FFMA.FTZ R4, R21, UR4, -R109 ;  /* 0x0000000415047c23 */ /* 0x002ff2000801086d */
[----:B------:R-:W1:Y:S01]  /*14760*/  MUFU.EX2 R210, R4 ;  /* 0x0000000400d27308 */ /* 0x000e620000000800 */
[----:B-----5:R-:W-:Y:S01]  /*14770*/  FFMA.FTZ R0, R24, UR4, -R184 ;  /* 0x0000000418007c23 */ /* 0x020fe200080108b8 */
[----:B--2---:R-:W-:Y:S01]  /*14780*/  FMNMX.FTZ R103, R103, R5, !PT ;  /* 0x0000000567677209 */ /* 0x004fe20007810000 */
[----:B----4-:R-:W-:Y:S01]  /*14790*/  IMAD.MOV.U32 R185, RZ, RZ, R218 ;  /* 0x000000ffffb97224 */ /* 0x010fe200078e00da */
[----:B------:R-:W-:Y:S06]  /*147a0*/  F2FP.BF16.F32.PACK_AB R182, R218, R50 ;  /* 0x00000032dab6723e */ /* 0x000fec00000010ff */
[----:B------:R2:W-:Y:S01]  /*147b0*/  MUFU.EX2 R235, R0 ;  /* 0x0000000000eb7308 */ /* 0x0005e20000000800 */
[----:B---3--:R-:W-:Y:S05]  /*147c0*/  FMNMX.FTZ R102, R102, R6, !PT ;  /* 0x0000000666667209 */ /* 0x008fea0007810000 */
[----:B------:R-:W3:Y:S01]  /*147d0*/  SHFL.BFLY PT, R2, R102, 0x1, 0x1f ;  /* 0x0c201f0066027f89 */ /* 0x000ee200000e0000 */
[----:B-1----:R-:W-:Y:S07]  /*147e0*/  F2FP.BF16.F32.PACK_AB R180, R210, R236 ;  /* 0x000000ecd2b4723e */ /* 0x002fee00000010ff */
[----:B------:R-:W1:Y:S01]  /*147f0*/  SHFL.BFLY PT, R4, R103, 0x1, 0x1f ;  /* 0x0c201f0067047f89 */ /* 0x000e6200000e0000 */
[--C-:B--2---:R-:W-:Y:S04]  /*14800*/  FFMA.FTZ R0, R179, UR4, -R184.reuse ;  /* 0x00000004b3007c23 */ /* 0x104fe800080108b8 */
[----:B------:R2:W4:Y:S01]  /*14810*/  MUFU.EX2 R217, R0 ;  /* 0x0000000000d97308 */ /* 0x0005220000000800 */
[----:B---3--:R-:W-:Y:S02]  /*14820*/  FMNMX.FTZ R102, R102, R2, !PT ;  /* 0x0000000266667209 */ /* 0x008fe40007810000 */
[----:B-1----:R-:W-:Y:S03]  /*14830*/  FMNMX.FTZ R103, R103, R4, !PT ;  /* 0x0000000467677209 */ /* 0x002fe60007810000 */
[C---:B------:R-:W-:Y:S01]  /*14840*/  FMUL.FTZ R111, R102.reuse, UR4 ;  /* 0x00000004666f7c20 */ /* 0x040fe20008410000 */
[----:B------:R-:W-:Y:S01]  /*14850*/  FSETP.NEU.FTZ.AND P2, PT, R102, -INF , PT ;  /* 0xff8000006600780b */ /* 0x000fe20003f5d000 */
[----:B--2---:R-:W-:Y:S01]  /*14860*/  FFMA.FTZ R0, R18, UR4, -R184 ;  /* 0x0000000412007c23 */ /* 0x004fe200080108b8 */
[C---:B------:R-:W-:Y:S01]  /*14870*/  FMUL.FTZ R110, R103.reuse, UR4 ;  /* 0x00000004676e7c20 */ /* 0x040fe20008410000 */
[----:B------:R-:W-:Y:S02]  /*14880*/  FSETP.NEU.FTZ.AND P3, PT, R103, -INF , PT ;  /* 0xff8000006700780b */ /* 0x000fe40003f7d000 */
[----:B------:R1:W-:Y:S01]  /*14890*/  MUFU.EX2 R211, R0 ;  /* 0x0000000000d37308 */ /* 0x0003e20000000800 */
[----:B------:R-:W-:Y:S02]  /*148a0*/  FSEL R111, R111, RZ, P2 ;  /* 0x000000ff6f6f7208 */ /* 0x000fe40001000000 */
[----:B------:R-:W-:Y:S02]  /*148b0*/  FSEL R110, R110, RZ, P3 ;  /* 0x000000ff6e6e7208 */ /* 0x000fe40001800000 */
[----:B----4-:R-:W-:Y:S03]  /*148c0*/  F2FP.BF16.F32.PACK_AB R181, R217, R235 ;  /* 0x000000ebd9b5723e */ /* 0x010fe600000010ff */
[--C-:B------:R-:W-:Y:S01]  /*148d0*/  FFMA.FTZ R2, R22, UR4, -R110.reuse ;  /* 0x0000000416027c23 */ /* 0x100fe2000801086e */
[----:B------:R-:W-:Y:S03]  /*148e0*/  FFMA.FTZ R4, R176, UR4, -R110 ;  /* 0x00000004b0047c23 */ /* 0x000fe6000801086e */
[----:B------:R2:W-:Y:S01]  /*148f0*/  MUFU.EX2 R212, R2 ;  /* 0x0000000200d47308 */ /* 0x0005e20000000800 */
[----:B-1----:R-:W-:Y:S09]  /*14900*/  FFMA.FTZ R0, R20, UR4, -R184 ;  /* 0x0000000414007c23 */ /* 0x002ff200080108b8 */
[----:B------:R-:W-:Y:S10]  /*14910*/  MUFU.EX2 R242, R4 ;  /* 0x0000000400f27308 */ /* 0x000ff40000000800 */
[----:B------:R1:W-:Y:S01]  /*14920*/  MUFU.EX2 R219, R0 ;  /* 0x0000000000db7308 */ /* 0x0003e20000000800 */
[--C-:B--2---:R-:W-:Y:S02]  /*14930*/  FFMA.FTZ R2, R23, UR4, -R111.reuse ;  /* 0x0000000417027c23 */ /* 0x104fe4000801086f */
[----:B------:R-:W2:Y:S07]  /*14940*/  LDSM.16.MT88.4 R20, [R220+0x9000] ;  /* 0x00900000dc14783b */ /* 0x000eae0000004200 */
[----:B------:R-:W-:Y:S01]  /*14950*/  MUFU.EX2 R239, R2 ;  /* 0x0000000200ef7308 */ /* 0x000fe20000000800 */
[--C-:B-1----:R-:W-:Y:S09]  /*14960*/  FFMA.FTZ R0, R29, UR4, -R110.reuse ;  /* 0x000000041d007c23 */ /* 0x102ff2000801086e */
[----:B------:R1:W3:Y:S02]  /*14970*/  MUFU.EX2 R216, R0 ;  /* 0x0000000000d87308 */ /* 0x0002e40000000800 */
[--C-:B-1----:R-:W-:Y:S01]  /*14980*/  FFMA.FTZ R0, R28, UR4, -R111.reuse ;  /* 0x000000041c007c23 */ /* 0x102fe2000801086f */
[----:B---3--:R-:W-:Y:S07]  /*14990*/  F2FP.BF16.F32.PACK_AB R176, R216, R242 ;  /* 0x000000f2d8b0723e */ /* 0x008fee00000010ff */
[----:B------:R1:W-:Y:S02]  /*149a0*/  MUFU.EX2 R213, R0 ;  /* 0x0000000000d57308 */ /* 0x0003e40000000800 */
[--C-:B-1----:R-:W-:Y:S08]  /*149b0*/  FFMA.FTZ R0, R25, UR4, -R111.reuse ;  /* 0x0000000419007c23 */ /* 0x102ff0000801086f */
[----:B------:R1:W3:Y:S02]  /*149c0*/  MUFU.EX2 R215, R0 ;  /* 0x0000000000d77308 */ /* 0x0002e40000000800 */
[----:B-1----:R-:W-:Y:S01]  /*149d0*/  FFMA.FTZ R0, R15, UR4, -R110 ;  /* 0x000000040f007c23 */ /* 0x002fe2000801086e */
[----:B---3--:R-:W-:Y:S07]  /*149e0*/  F2FP.BF16.F32.PACK_AB R177, R215, R213 ;  /* 0x000000d5d7b1723e */ /* 0x008fee00000010ff */
[----:B------:R1:W3:Y:S02]  /*149f0*/  MUFU.EX2 R237, R0 ;  /* 0x0000000000ed7308 */ /* 0x0002e40000000800 */
[----:B-1----:R-:W-:Y:S01]  /*14a00*/  FFMA.FTZ R0, R30, UR4, -R111 ;  /* 0x000000041e007c23 */ /* 0x002fe2000801086f */
[----:B---3--:R-:W-:Y:S07]  /*14a10*/  F2FP.BF16.F32.PACK_AB R178, R237, R212 ;  /* 0x000000d4edb2723e */ /* 0x008fee00000010ff */
[----:B------:R1:W3:Y:S02]  /*14a20*/  MUFU.EX2 R214, R0 ;  /* 0x0000000000d67308 */ /* 0x0002e40000000800 */
[----:B-1----:R-:W-:Y:S02]  /*14a30*/  FSEL R0, R104, RZ, P1 ;  /* 0x000000ff68007208 */ /* 0x002fe40000800000 */
        /* <DEDUP_REMOVED lines=8> */
[----:B-1----:R-:W-:Y:S01]  /*14ac0*/  FSEL R0, R102, RZ, P2 ;  /* 0x000000ff66007208 */ /* 0x002fe20001000000 */
[C---:B---3--:R-:W-:Y:S01]  /*14ad0*/  FMUL.FTZ R8, R100.reuse, R116 ;  /* 0x0000007464087220 */ /* 0x048fe20000410000 */
[C---:B------:R-:W-:Y:S01]  /*14ae0*/  FMUL.FTZ R9, R100.reuse, R117 ;  /* 0x0000007564097220 */ /* 0x040fe20000410000 */
[C---:B------:R-:W-:Y:S01]  /*14af0*/  FMUL.FTZ R12, R100.reuse, R120 ;  /* 0x00000078640c7220 */ /* 0x040fe20000410000 */
[----:B------:R-:W-:Y:S01]  /*14b00*/  FMUL.FTZ R13, R100, R121 ;  /* 0x00000079640d7220 */ /* 0x000fe20000410000 */
[----:B------:R-:W-:Y:S01]  /*14b10*/  FADD.FTZ R2, -R0, R105 ;  /* 0x0000006900027221 */ /* 0x000fe20000010100 */
[----:B------:R-:W-:Y:S01]  /*14b20*/  FSEL R0, R101, RZ, P0 ;  /* 0x000000ff65007208 */ /* 0x000fe20000000000 */
[----:B------:R-:W-:Y:S02]  /*14b30*/  VIADD R105, R220, 0x9020 ;  /* 0x00009020dc697836 */ /* 0x000fe40000000000 */
[----:B----4-:R-:W-:Y:S01]  /*14b40*/  FMUL.FTZ R4, R3, R112 ;  /* 0x0000007003047220 */ /* 0x010fe20000410000 */
[----:B------:R-:W-:Y:S01]  /*14b50*/  FMUL.FTZ R2, R2, UR4 ;  /* 0x0000000402027c20 */ /* 0x000fe20008410000 */
[----:B------:R-:W-:Y:S02]  /*14b60*/  @P4 VIADD R105, R183, 0xffffffe0 ;  /* 0xffffffe0b7694836 */ /* 0x000fe40000000000 */
[----:B------:R-:W-:Y:S01]  /*14b70*/  FADD.FTZ R0, -R0, R106 ;  /* 0x0000006a00007221 */ /* 0x000fe20000010100 */
[----:B------:R-:W-:Y:S01]  /*14b80*/  FMUL.FTZ R5, R3, R113 ;  /* 0x0000007103057220 */ /* 0x000fe20000410000 */
[----:B------:R-:W-:Y:S01]  /*14b90*/  F2FP.BF16.F32.PACK_AB R183, R219, R211 ;  /* 0x000000d3dbb7723e */ /* 0x000fe200000010ff */
[C---:B------:R-:W-:Y:S01]  /*14ba0*/  FMUL.FTZ R16, R3.reuse, R124 ;  /* 0x0000007c03107220 */ /* 0x040fe20000410000 */
[----:B------:R-:W1:Y:S01]  /*14bb0*/  MUFU.EX2 R2, R2 ;  /* 0x0000000200027308 */ /* 0x000e620000000800 */
[----:B------:R-:W-:Y:S01]  /*14bc0*/  FMUL.FTZ R0, R0, UR4 ;  /* 0x0000000400007c20 */ /* 0x000fe20008410000 */
[----:B------:R-:W3:Y:S01]  /*14bd0*/  LDSM.16.MT88.4 R36, [R105] ;  /* 0x000000006924783b */ /* 0x000ee20000004200 */
[----:B------:R-:W-:Y:S01]  /*14be0*/  FMUL.FTZ R17, R3, R125 ;  /* 0x0000007d03117220 */ /* 0x000fe20000410000 */
[C---:B------:R-:W-:Y:S01]  /*14bf0*/  FMUL.FTZ R24, R100.reuse, R132 ;  /* 0x0000008464187220 */ /* 0x040fe20000410000 */
[C---:B------:R-:W-:Y:S01]  /*14c00*/  FMUL.FTZ R25, R100.reuse, R133 ;  /* 0x0000008564197220 */ /* 0x040fe20000410000 */
[C---:B------:R-:W-:Y:S01]  /*14c10*/  FMUL.FTZ R28, R100.reuse, R136 ;  /* 0x00000088641c7220 */ /* 0x040fe20000410000 */
[C---:B------:R-:W-:Y:S03]  /*14c20*/  FMUL.FTZ R29, R100.reuse, R137 ;  /* 0x00000089641d7220 */ /* 0x040fe60000410000 */
[----:B------:R-:W4:Y:S01]  /*14c30*/  MUFU.EX2 R0, R0 ;  /* 0x0000000000007308 */ /* 0x000f220000000800 */
[----:B------:R-:W-:Y:S02]  /*14c40*/  IMAD.MOV.U32 R132, RZ, RZ, R34 ;  /* 0x000000ffff847224 */ /* 0x000fe400078e0022 */
[----:B------:R-:W-:Y:S01]  /*14c50*/  FFMA.FTZ R106, R189, UR4, -R110 ;  /* 0x00000004bd6a7c23 */ /* 0x000fe2000801086e */
[----:B------:R-:W-:Y:S02]  /*14c60*/  IMAD.MOV.U32 R133, RZ, RZ, R33 ;  /* 0x000000ffff857224 */ /* 0x000fe400078e0021 */
[C---:B------:R-:W-:Y:S01]  /*14c70*/  FMUL.FTZ R33, R3.reuse, R141 ;  /* 0x0000008d03217220 */ /* 0x040fe20000410000 */
[C---:B------:R-:W-:Y:S01]  /*14c80*/  FMUL.FTZ R45, R100.reuse, R153 ;  /* 0x00000099642d7220 */ /* 0x040fe20000410000 */
[----:B------:R-:W-:Y:S01]  /*14c90*/  MOV R153, R237 ;  /* 0x000000ed00997202 */ /* 0x000fe20000000f00 */
[----:B------:R-:W-:Y:S01]  /*14ca0*/  FMUL.FTZ R41, R100, R149 ;  /* 0x0000009564297220 */ /* 0x000fe20000410000 */
[----:B------:R-:W-:Y:S01]  /*14cb0*/  MOV R141, R248 ;  /* 0x000000f8008d7202 */ /* 0x000fe20000000f00 */
        /* <DEDUP_REMOVED lines=8> */
[-C--:B--2---:R-:W-:Y:S01]  /*14d40*/  HMMA.16816.F32.BF16 R4, R176, R20.reuse, R4 ;  /* 0x00000014b004723c */ /* 0x084fe20000041804 */
[----:B------:R-:W-:Y:S02]  /*14d50*/  MUFU.EX2 R248, R48 ;  /* 0x0000003000f87308 */ /* 0x000fe40000000800 */
[----:B------:R-:W-:Y:S02]  /*14d60*/  LDSM.16.MT88.4 R124, [R105+0x400] ;  /* 0x00040000697c783b */ /* 0x000fe40000004200 */
[C---:B----4-:R-:W-:Y:S01]  /*14d70*/  FMUL.FTZ R10, R0.reuse, R118 ;  /* 0x00000076000a7220 */ /* 0x050fe20000410000 */
[C---:B------:R-:W-:Y:S01]  /*14d80*/  FMUL.FTZ R11, R0.reuse, R119 ;  /* 0x00000077000b7220 */ /* 0x040fe20000410000 */
[C---:B------:R-:W-:Y:S01]  /*14d90*/  FMUL.FTZ R14, R0.reuse, R122 ;  /* 0x0000007a000e7220 */ /* 0x040fe20000410000 */
[C---:B------:R-:W-:Y:S01]  /*14da0*/  FMUL.FTZ R15, R0.reuse, R123 ;  /* 0x0000007b000f7220 */ /* 0x040fe20000410000 */
[C---:B------:R-:W-:Y:S01]  /*14db0*/  FMUL.FTZ R26, R0.reuse, R134 ;  /* 0x00000086001a7220 */ /* 0x040fe20000410000 */
[----:B------:R-:W-:Y:S01]  /*14dc0*/  IMAD.MOV.U32 R134, RZ, RZ, R32 ;  /* 0x000000ffff867224 */ /* 0x000fe200078e0020 */
[----:B------:R-:W2:Y:S01]  /*14dd0*/  LDSM.16.MT88.4 R116, [R220+0xb000] ;  /* 0x00b00000dc74783b */ /* 0x000ea20000004200 */
[C---:B------:R-:W-:Y:S01]  /*14de0*/  FMUL.FTZ R27, R0.reuse, R135 ;  /* 0x00000087001b7220 */ /* 0x040fe20000410000 */
[C---:B------:R-:W-:Y:S04]  /*14df0*/  HMMA.16816.F32.BF16 R8, R180.reuse, R20, R8 ;  /* 0x00000014b408723c */ /* 0x040fe80000041808 */
[C---:B------:R-:W-:Y:S01]  /*14e00*/  FMUL.FTZ R20, R3.reuse, R128 ;  /* 0x0000008003147220 */ /* 0x040fe20000410000 */
[C---:B------:R-:W-:Y:S01]  /*14e10*/  FMUL.FTZ R21, R3.reuse, R129 ;  /* 0x0000008103157220 */ /* 0x040fe20000410000 */
[----:B------:R-:W-:Y:S02]  /*14e20*/  IMAD.MOV.U32 R135, RZ, RZ, R249 ;  /* 0x000000ffff877224 */ /* 0x000fe400078e00f9 */
[C---:B------:R-:W-:Y:S01]  /*14e30*/  FMUL.FTZ R30, R0.reuse, R138 ;  /* 0x0000008a001e7220 */ /* 0x040fe20000410000 */
[-C--:B------:R-:W-:Y:S01]  /*14e40*/  HMMA.16816.F32.BF16 R12, R180, R22.reuse, R12 ;  /* 0x00000016b40c723c */ /* 0x080fe2000004180c */
[----:B------:R4:W-:Y:S02]  /*14e50*/  MUFU.EX2 R249, R40 ;  /* 0x0000002800f97308 */ /* 0x0009e40000000800 */
[----:B------:R-:W-:Y:S01]  /*14e60*/  FMUL.FTZ R31, R0, R139 ;  /* 0x0000008b001f7220 */ /* 0x000fe20000410000 */
[C---:B------:R-:W-:Y:S01]  /*14e70*/  FMUL.FTZ R32, R3.reuse, R140 ;  /* 0x0000008c03207220 */ /* 0x040fe20000410000 */
[----:B------:R-:W-:Y:S02]  /*14e80*/  IMAD.MOV.U32 R140, RZ, RZ, R59 ;  /* 0x000000ffff8c7224 */ /* 0x000fe400078e003b */
[C---:B------:R-:W-:Y:S01]  /*14e90*/  FMUL.FTZ R34, R2.reuse, R142 ;  /* 0x0000008e02227220 */ /* 0x040fe20000410000 */
[----:B------:R-:W-:Y:S01]  /*14ea0*/  IMAD.MOV.U32 R142, RZ, RZ, R247 ;  /* 0x000000ffff8e7224 */ /* 0x000fe200078e00f7 */
[C---:B------:R-:W-:Y:S02]  /*14eb0*/  HMMA.16816.F32.BF16 R16, R176.reuse, R22, R16 ;  /* 0x00000016b010723c */ /* 0x040fe40000041810 */
[----:B------:R5:W2:Y:S02]  /*14ec0*/  MUFU.EX2 R247, R44 ;  /* 0x0000002c00f77308 */ /* 0x000aa40000000800 */
[C---:B------:R-:W-:Y:S01]  /*14ed0*/  FMUL.FTZ R22, R2.reuse, R130 ;  /* 0x0000008202167220 */ /* 0x040fe20000410000 */
[C---:B------:R-:W-:Y:S01]  /*14ee0*/  FMUL.FTZ R23, R2.reuse, R131 ;  /* 0x0000008302177220 */ /* 0x040fe20000410000 */
[----:B------:R-:W-:Y:S01]  /*14ef0*/  FMUL.FTZ R35, R2, R143 ;  /* 0x0000008f02237220 */ /* 0x000fe20000410000 */
[----:B------:R-:W-:Y:S01]  /*14f00*/  LDSM.16.MT88.4 R128, [R220+0xa400] ;  /* 0x00a40000dc80783b */ /* 0x000fe20000004200 */
[----:B------:R-:W-:Y:S02]  /*14f10*/  IMAD.MOV.U32 R143, RZ, RZ, R51 ;  /* 0x000000ffff8f7224 */ /* 0x000fe400078e0033 */
[----:B------:R-:W-:Y:S01]  /*14f20*/  FMUL.FTZ R42, R0, R150 ;  /* 0x00000096002a7220 */ /* 0x000fe20000410000 */
[----:B----4-:R-:W-:Y:S01]  /*14f30*/  FMUL.FTZ R40, R100, R148 ;  /* 0x0000009464287220 */ /* 0x010fe20000410000 */
[C---:B------:R-:W-:Y:S01]  /*14f40*/  FMUL.FTZ R43, R0.reuse, R151 ;  /* 0x00000097002b7220 */ /* 0x040fe20000410000 */
[-C--:B---3--:R-:W-:Y:S03]  /*14f50*/  HMMA.16816.F32.BF16 R20, R176, R36.reuse, R20 ;  /* 0x00000024b014723c */ /* 0x088fe60000041814 */
[C---:B------:R-:W-:Y:S01]  /*14f60*/  FMUL.FTZ R46, R0.reuse, R154 ;  /* 0x0000009a002e7220 */ /* 0x040fe20000410000 */
[----:B------:R-:W-:Y:S01]  /*14f70*/  FMUL.FTZ R47, R0, R155 ;  /* 0x0000009b002f7220 */ /* 0x000fe20000410000 */
[C---:B------:R-:W-:Y:S01]  /*14f80*/  FMUL.FTZ R49, R3.reuse, R157 ;  /* 0x0000009d03317220 */ /* 0x040fe20000410000 */
[----:B------:R-:W-:Y:S02]  /*14f90*/  IMAD.MOV.U32 R157, RZ, RZ, R60 ;  /* 0x000000ffff9d7224 */ /* 0x000fe400078e003c */
[----:B-----5:R-:W-:Y:S01]  /*14fa0*/  FMUL.FTZ R44, R100, R152 ;  /* 0x00000098642c7220 */ /* 0x020fe20000410000 */
[C---:B------:R-:W-:Y:S04]  /*14fb0*/  HMMA.16816.F32.BF16 R24, R180.reuse, R36, R24 ;  /* 0x00000024b418723c */ /* 0x040fe80000041818 */
[----:B------:R-:W-:Y:S01]  /*14fc0*/  FMUL.FTZ R51, R2, R159 ;  /* 0x0000009f02337220 */ /* 0x000fe20000410000 */
[----:B------:R-:W-:Y:S02]  /*14fd0*/  IMAD.MOV.U32 R159, RZ, RZ, R141 ;  /* 0x000000ffff9f7224 */ /* 0x000fe400078e008d */
[----:B------:R-:W-:Y:S01]  /*14fe0*/  FMUL.FTZ R57, R100, R165 ;  /* 0x000000a564397220 */ /* 0x000fe20000410000 */
[----:B------:R-:W-:Y:S01]  /*14ff0*/  IMAD.MOV.U32 R141, RZ, RZ, R134 ;  /* 0x000000ffff8d7224 */ /* 0x000fe200078e0086 */
[-C--:B------:R-:W-:Y:S03]  /*15000*/  HMMA.16816.F32.BF16 R28, R180, R38.reuse, R28 ;  /* 0x00000026b41c723c */ /* 0x080fe6000004181c */
[----:B------:R-:W-:Y:S02]  /*15010*/  IMAD.MOV.U32 R155, RZ, RZ, R240 ;  /* 0x000000ffff9b7224 */ /* 0x000fe400078e00f0 */
[C---:B------:R-:W-:Y:S01]  /*15020*/  FMUL.FTZ R58, R0.reuse, R166 ;  /* 0x000000a6003a7220 */ /* 0x040fe20000410000 */
[----:B------:R3:W-:Y:S01]  /*15030*/  MUFU.EX2 R240, R64 ;  /* 0x0000004000f07308 */ /* 0x0007e20000000800 */
[----:B------:R-:W-:Y:S01]  /*15040*/  FMUL.FTZ R59, R0, R167 ;  /* 0x000000a7003b7220 */ /* 0x000fe20000410000 */
[----:B------:R-:W-:Y:S01]  /*15050*/  FMUL.FTZ R61, R100, R169 ;  /* 0x000000a9643d7220 */ /* 0x000fe20000410000 */
[C---:B------:R-:W-:Y:S04]  /*15060*/  HMMA.16816.F32.BF16 R32, R176.reuse, R38, R32 ;  /* 0x00000026b020723c */ /* 0x040fe80000041820 */
[C---:B------:R-:W-:Y:S01]  /*15070*/  FMUL.FTZ R39, R2.reuse, R147 ;  /* 0x0000009302277220 */ /* 0x040fe20000410000 */
[----:B------:R-:W-:Y:S02]  /*15080*/  IMAD.MOV.U32 R147, RZ, RZ, R236 ;  /* 0x000000ffff937224 */ /* 0x000fe400078e00ec */
[----:B------:R-:W-:Y:S01]  /*15090*/  FMUL.FTZ R38, R2, R146 ;  /* 0x0000009202267220 */ /* 0x000fe20000410000 */
[----:B------:R4:W-:Y:S01]  /*150a0*/  MUFU.EX2 R236, R106 ;  /* 0x0000006a00ec7308 */ /* 0x0009e20000000800 */
[----:B------:R-:W-:Y:S02]  /*150b0*/  IMAD.MOV.U32 R152, RZ, RZ, R219 ;  /* 0x000000ffff987224 */ /* 0x000fe400078e00db */
[C---:B------:R-:W-:Y:S01]  /*150c0*/  FMUL.FTZ R37, R3.reuse, R145 ;  /* 0x0000009103257220 */ /* 0x040fe20000410000 */
[----:B------:R-:W-:Y:S02]  /*150d0*/  IMAD.MOV.U32 R146, RZ, RZ, R235 ;  /* 0x000000ffff927224 */ /* 0x000fe400078e00eb */
[C---:B------:R-:W-:Y:S01]  /*150e0*/  FMUL.FTZ R36, R3.reuse, R144 ;  /* 0x0000009003247220 */ /* 0x040fe20000410000 */
[----:B------:R-:W-:Y:S02]  /*150f0*/  IMAD.MOV.U32 R145, RZ, RZ, R217 ;  /* 0x000000ffff917224 */ /* 0x000fe400078e00d9 */
[C---:B------:R-:W-:Y:S01]  /*15100*/  FMUL.FTZ R62, R0.reuse, R170 ;  /* 0x000000aa003e7220 */ /* 0x040fe20000410000 */
[----:B------:R-:W-:Y:S02]  /*15110*/  IMAD.MOV.U32 R144, RZ, RZ, R216 ;  /* 0x000000ffff907224 */ /* 0x000fe400078e00d8 */
[C---:B---3--:R-:W-:Y:S01]  /*15120*/  FMUL.FTZ R64, R3.reuse, R172 ;  /* 0x000000ac03407220 */ /* 0x048fe20000410000 */
[----:B------:R-:W-:Y:S01]  /*15130*/  FMUL.FTZ R63, R0, R171 ;  /* 0x000000ab003f7220 */ /* 0x000fe20000410000 */
[----:B------:R-:W-:Y:S01]  /*15140*/  LDSM.16.MT88.4 R172, [R105+0x1c00] ;  /* 0x001c000069ac783b */ /* 0x000fe20000004200 */
[-C--:B------:R-:W-:Y:S03]  /*15150*/  HMMA.16816.F32.BF16 R36, R176, R52.reuse, R36 ;  /* 0x00000034b024723c */ /* 0x080fe60000041824 */
[C---:B------:R-:W-:Y:S01]  /*15160*/  FMUL.FTZ R68, R3.reuse, R68 ;  /* 0x0000004403447220 */ /* 0x040fe20000410000 */
[C---:B------:R-:W-:Y:S01]  /*15170*/  FMUL.FTZ R69, R3.reuse, R69 ;  /* 0x0000004503457220 */ /* 0x040fe20000410000 */
[----:B------:R-:W-:Y:S01]  /*15180*/  FMUL.FTZ R70, R2, R70 ;  /* 0x0000004602467220 */ /* 0x000fe20000410000 */
[----:B----4-:R-:W-:Y:S01]  /*15190*/  FFMA.FTZ R106, R190, UR4, -R110 ;  /* 0x00000004be6a7c23 */ /* 0x010fe2000801086e */
[----:B------:R-:W-:Y:S01]  /*151a0*/  FMUL.FTZ R71, R2, R71 ;  /* 0x0000004702477220 */ /* 0x000fe20000410000 */
[C---:B------:R-:W-:Y:S02]  /*151b0*/  HMMA.16816.F32.BF16 R40, R180.reuse, R52, R40 ;  /* 0x00000034b428723c */ /* 0x040fe40000041828 */
[----:B------:R3:W-:Y:S02]  /*151c0*/  MUFU.EX2 R237, R106 ;  /* 0x0000006a00ed7308 */ /* 0x0007e40000000800 */
[----:B------:R-:W-:Y:S02]  /*151d0*/  IMAD.MOV.U32 R139, RZ, RZ, R215 ;  /* 0x000000ffff8b7224 */ /* 0x000fe400078e00d7 */
[----:B------:R-:W-:Y:S01]  /*151e0*/  FFMA.FTZ R52, R186, UR4, -R109 ;  /* 0x00000004ba347c23 */ /* 0x000fe2000801086d */
[C---:B------:R-:W-:Y:S01]  /*151f0*/  FMUL.FTZ R48, R3.reuse, R156 ;  /* 0x0000009c03307220 */ /* 0x040fe20000410000 */
[----:B------:R-:W-:Y:S01]  /*15200*/  IMAD.MOV.U32 R156, RZ, RZ, R245 ;  /* 0x000000ffff9c7224 */ /* 0x000fe200078e00f5 */
[-C--:B------:R-:W-:Y:S03]  /*15210*/  HMMA.16816.F32.BF16 R44, R180, R54.reuse, R44 ;  /* 0x00000036b42c723c */ /* 0x080fe6000004182c */
[----:B------:R4:W5:Y:S01]  /*15220*/  MUFU.EX2 R245, R52 ;  /* 0x0000003400f57308 */ /* 0x0009620000000800 */
[----:B------:R-:W-:Y:S02]  /*15230*/  IMAD.MOV.U32 R136, RZ, RZ, R242 ;  /* 0x000000ffff887224 */ /* 0x000fe400078e00f2 */
[----:B------:R-:W-:Y:S01]  /*15240*/  FFMA.FTZ R60, R188, UR4, -R184 ;  /* 0x00000004bc3c7c23 */ /* 0x000fe200080108b8 */
[----:B------:R-:W-:Y:S02]  /*15250*/  IMAD.MOV.U32 R148, RZ, RZ, R50 ;  /* 0x000000ffff947224 */ /* 0x000fe400078e0032 */
[----:B------:R-:W-:Y:S01]  /*15260*/  FMUL.FTZ R50, R2, R158 ;  /* 0x0000009e02327220 */ /* 0x000fe20000410000 */
[----:B------:R-:W-:Y:S02]  /*15270*/  IMAD.MOV.U32 R154, RZ, RZ, R239 ;  /* 0x000000ffff9a7224 */ /* 0x000fe400078e00ef */
[----:B------:R-:W-:Y:S01]  /*15280*/  FMUL.FTZ R53, R3, R161 ;  /* 0x000000a103357220 */ /* 0x000fe20000410000 */
[----:B------:R-:W-:Y:S01]  /*15290*/  IMAD.MOV.U32 R186, RZ, RZ, R133 ;  /* 0x000000ffffba7224 */ /* 0x000fe200078e0085 */
[----:B------:R1:W-:Y:S01]  /*152a0*/  MUFU.EX2 R242, R56 ;  /* 0x0000003800f27308 */ /* 0x0003e20000000800 */
[--C-:B---3--:R-:W-:Y:S01]  /*152b0*/  FFMA.FTZ R106, R193, UR4, -R111.reuse ;  /* 0x00000004c16a7c23 */ /* 0x108fe2000801086f */
[----:B------:R-:W-:Y:S01]  /*152c0*/  FMUL.FTZ R72, R100, R72 ;  /* 0x0000004864487220 */ /* 0x000fe20000410000 */
[C---:B------:R-:W-:Y:S04]  /*152d0*/  HMMA.16816.F32.BF16 R48, R176.reuse, R54, R48 ;  /* 0x00000036b030723c */ /* 0x040fe80000041830 */
[----:B------:R-:W-:Y:S03]  /*152e0*/  IMAD.MOV.U32 R151, RZ, RZ, R214 ;  /* 0x000000ffff977224 */ /* 0x000fe600078e00d6 */
[----:B------:R3:W-:Y:S01]  /*152f0*/  MUFU.EX2 R219, R106 ;  /* 0x0000006a00db7308 */ /* 0x0007e20000000800 */
[C---:B----4-:R-:W-:Y:S01]  /*15300*/  FMUL.FTZ R52, R3.reuse, R160 ;  /* 0x000000a003347220 */ /* 0x050fe20000410000 */
[C---:B------:R-:W-:Y:S01]  /*15310*/  FMUL.FTZ R54, R2.reuse, R162 ;  /* 0x000000a202367220 */ /* 0x040fe20000410000 */
[----:B------:R-:W-:Y:S01]  /*15320*/  FMUL.FTZ R55, R2, R163 ;  /* 0x000000a302377220 */ /* 0x000fe20000410000 */
[----:B------:R-:W-:Y:S01]  /*15330*/  MOV R160, R132 ;  /* 0x0000008400a07202 */ /* 0x000fe20000000f00 */
[----:B------:R-:W-:Y:S01]  /*15340*/  FMUL.FTZ R73, R100, R73 ;  /* 0x0000004964497220 */ /* 0x000fe20000410000 */
[C---:B------:R-:W-:Y:S01]  /*15350*/  FMUL.FTZ R74, R0.reuse, R74 ;  /* 0x0000004a004a7220 */ /* 0x040fe20000410000 */
[----:B------:R-:W-:Y:S03]  /*15360*/  FMUL.FTZ R75, R0, R75 ;  /* 0x0000004b004b7220 */ /* 0x000fe60000410000 */
[----:B------:R4:W5:Y:S01]  /*15370*/  MUFU.EX2 R239, R60 ;  /* 0x0000003c00ef7308 */ /* 0x0009620000000800 */
[C---:B-1----:R-:W-:Y:S01]  /*15380*/  FMUL.FTZ R56, R100.reuse, R164 ;  /* 0x000000a464387220 */ /* 0x042fe20000410000 */
[-C--:B------:R-:W-:Y:S03]  /*15390*/  HMMA.16816.F32.BF16 R52, R176, R112.reuse, R52 ;  /* 0x00000070b034723c */ /* 0x080fe60000041834 */
[C---:B------:R-:W-:Y:S01]  /*153a0*/  FMUL.FTZ R76, R100.reuse, R76 ;  /* 0x0000004c644c7220 */ /* 0x040fe20000410000 */
[----:B------:R-:W-:Y:S01]  /*153b0*/  FMUL.FTZ R77, R100, R77 ;  /* 0x0000004d644d7220 */ /* 0x000fe20000410000 */
[C---:B------:R-:W-:Y:S01]  /*153c0*/  FMUL.FTZ R78, R0.reuse, R78 ;  /* 0x0000004e004e7220 */ /* 0x040fe20000410000 */
[----:B------:R-:W-:Y:S01]  /*153d0*/  FMUL.FTZ R79, R0, R79 ;  /* 0x0000004f004f7220 */ /* 0x000fe20000410000 */
[----:B---3--:R-:W-:Y:S01]  /*153e0*/  FFMA.FTZ R106, R194, UR4, -R111 ;  /* 0x00000004c26a7c23 */ /* 0x008fe2000801086f */
[C---:B------:R-:W-:Y:S03]  /*153f0*/  HMMA.16816.F32.BF16 R56, R180.reuse, R112, R56 ;  /* 0x00000070b438723c */ /* 0x040fe60000041838 */
[----:B------:R1:W3:Y:S01]  /*15400*/  MUFU.EX2 R235, R106 ;  /* 0x0000006a00eb7308 */ /* 0x0002e20000000800 */
[----:B------:R-:W-:Y:S02]  /*15410*/  IMAD.MOV.U32 R150, RZ, RZ, R212 ;  /* 0x000000ffff967224 */ /* 0x000fe400078e00d4 */
[C---:B------:R-:W-:Y:S01]  /*15420*/  FMUL.FTZ R80, R3.reuse, R80 ;  /* 0x0000005003507220 */ /* 0x040fe20000410000 */
[----:B------:R-:W-:Y:S02]  /*15430*/  IMAD.MOV.U32 R137, RZ, RZ, R210 ;  /* 0x000000ffff897224 */ /* 0x000fe400078e00d2 */
[----:B----4-:R-:W-:Y:S01]  /*15440*/  FMUL.FTZ R60, R100, R168 ;  /* 0x000000a8643c7220 */ /* 0x010fe20000410000 */
[----:B------:R-:W-:Y:S01]  /*15450*/  FMUL.FTZ R81, R3, R81 ;  /* 0x0000005103517220 */ /* 0x000fe20000410000 */
[C---:B------:R-:W-:Y:S01]  /*15460*/  FMUL.FTZ R82, R2.reuse, R82 ;  /* 0x0000005202527220 */ /* 0x040fe20000410000 */
[----:B------:R-:W-:Y:S01]  /*15470*/  FMUL.FTZ R83, R2, R83 ;  /* 0x0000005302537220 */ /* 0x000fe20000410000 */
[C---:B------:R-:W-:Y:S01]  /*15480*/  FMUL.FTZ R88, R100.reuse, R88 ;  /* 0x0000005864587220 */ /* 0x040fe20000410000 */
[----:B------:R-:W-:Y:S01]  /*15490*/  FMUL.FTZ R89, R100, R89 ;  /* 0x0000005964597220 */ /* 0x000fe20000410000 */
[C---:B------:R-:W-:Y:S01]  /*154a0*/  FMUL.FTZ R90, R0.reuse, R90 ;  /* 0x0000005a005a7220 */ /* 0x040fe20000410000 */
[-C--:B------:R-:W-:Y:S03]  /*154b0*/  HMMA.16816.F32.BF16 R60, R180, R114.reuse, R60 ;  /* 0x00000072b43c723c */ /* 0x080fe6000004183c */
[----:B------:R-:W-:Y:S01]  /*154c0*/  FMUL.FTZ R91, R0, R91 ;  /* 0x0000005b005b7220 */ /* 0x000fe20000410000 */
[C---:B------:R-:W-:Y:S01]  /*154d0*/  FMUL.FTZ R92, R100.reuse, R92 ;  /* 0x0000005c645c7220 */ /* 0x040fe20000410000 */
[----:B------:R-:W-:Y:S01]  /*154e0*/  FMUL.FTZ R93, R100, R93 ;  /* 0x0000005d645d7220 */ /* 0x000fe20000410000 */
[--C-:B-1----:R-:W-:Y:S01]  /*154f0*/  FFMA.FTZ R106, R191, UR4, -R110.reuse ;  /* 0x00000004bf6a7c23 */ /* 0x102fe2000801086e */
[C---:B------:R-:W-:Y:S01]  /*15500*/  FMUL.FTZ R94, R0.reuse, R94 ;  /* 0x0000005e005e7220 */ /* 0x040fe20000410000 */
[C---:B------:R-:W-:Y:S01]  /*15510*/  HMMA.16816.F32.BF16 R64, R176.reuse, R114, R64 ;  /* 0x00000072b040723c */ /* 0x040fe20000041840 */
[----:B------:R-:W1:Y:S01]  /*15520*/  LDSM.16.MT88.4 R112, [R105+0x2000] ;  /* 0x002000006970783b */ /* 0x000e620000004200 */
[----:B------:R4:W-:Y:S02]  /*15530*/  MUFU.EX2 R217, R106 ;  /* 0x0000006a00d97308 */ /* 0x0009e40000000800 */
[----:B------:R-:W-:Y:S01]  /*15540*/  FMUL.FTZ R95, R0, R95 ;  /* 0x0000005f005f7220 */ /* 0x000fe20000410000 */
[----:B--2---:R-:W-:Y:S01]  /*15550*/  F2FP.BF16.F32.PACK_AB R120, R247, R249 ;  /* 0x000000f9f778723e */ /* 0x004fe200000010ff */
[----:B------:R-:W-:Y:S01]  /*15560*/  IMAD.MOV.U32 R158, RZ, RZ, R209 ;  /* 0x000000ffff9e7224 */ /* 0x000fe200078e00d1 */
[----:B-----5:R-:W-:Y:S01]  /*15570*/  F2FP.BF16.F32.PACK_AB R122, R245, R248 ;  /* 0x000000f8f57a723e */ /* 0x020fe200000010ff */
[-C--:B------:R-:W-:Y:S04]  /*15580*/  HMMA.16816.F32.BF16 R68, R176, R116.reuse, R68 ;  /* 0x00000074b044723c */ /* 0x080fe80000041844 */
[----:B------:R-:W-:Y:S01]  /*15590*/  MUFU.EX2 R191, R107 ;  /* 0x0000006b00bf7308 */ /* 0x000fe20000000800 */
[----:B------:R-:W-:Y:S01]  /*155a0*/  F2FP.BF16.F32.PACK_AB R121, R239, R242 ;  /* 0x000000f2ef79723e */ /* 0x000fe200000010ff */
[C---:B------:R-:W-:Y:S01]  /*155b0*/  FMUL.FTZ R84, R3.reuse, R84 ;  /* 0x0000005403547220 */ /* 0x040fe20000410000 */
[C---:B------:R-:W-:Y:S01]  /*155c0*/  FMUL.FTZ R85, R3.reuse, R85 ;  /* 0x0000005503557220 */ /* 0x040fe20000410000 */
[C---:B------:R-:W-:Y:S01]  /*155d0*/  FMUL.FTZ R86, R2.reuse, R86 ;  /* 0x0000005602567220 */ /* 0x040fe20000410000 */
[----:B------:R-:W-:Y:S01]  /*155e0*/  FMUL.FTZ R87, R2, R87 ;  /* 0x0000005702577220 */ /* 0x000fe20000410000 */
[C---:B------:R-:W-:Y:S04]  /*155f0*/  HMMA.16816.F32.BF16 R72, R180.reuse, R116, R72 ;  /* 0x00000074b448723c */ /* 0x040fe80000041848 */
[----:B----4-:R-:W-:Y:S01]  /*15600*/  FFMA.FTZ R106, R192, UR4, -R110 ;  /* 0x00000004c06a7c23 */ /* 0x010fe2000801086e */
[C---:B------:R-:W-:Y:S01]  /*15610*/  FMUL.FTZ R96, R3.reuse, R96 ;  /* 0x0000006003607220 */ /* 0x040fe20000410000 */
[----:B------:R-:W-:Y:S01]  /*15620*/  FMUL.FTZ R97, R3, R97 ;  /* 0x0000006103617220 */ /* 0x000fe20000410000 */
[C---:B------:R-:W-:Y:S01]  /*15630*/  FMUL.FTZ R98, R2.reuse, R98 ;  /* 0x0000006202627220 */ /* 0x040fe20000410000 */
[-C--:B------:R-:W-:Y:S01]  /*15640*/  HMMA.16816.F32.BF16 R76, R180, R118.reuse, R76 ;  /* 0x00000076b44c723c */ /* 0x080fe2000004184c */
[----:B------:R2:W4:Y:S02]  /*15650*/  MUFU.EX2 R218, R106 ;  /* 0x0000006a00da7308 */ /* 0x0005240000000800 */
[----:B------:R-:W-:Y:S02]  /*15660*/  IMAD.MOV.U32 R149, RZ, RZ, R211 ;  /* 0x000000ffff957224 */ /* 0x000fe400078e00d3 */
[----:B------:R-:W-:Y:S01]  /*15670*/  FMUL.FTZ R99, R2, R99 ;  /* 0x0000006302637220 */ /* 0x000fe20000410000 */
[----:B------:R-:W-:Y:S02]  /*15680*/  MOV R138, R213 ;  /* 0x000000d5008a7202 */ /* 0x000fe40000000f00 */
[C---:B------:R-:W-:Y:S01]  /*15690*/  HMMA.16816.F32.BF16 R80, R176.reuse, R118, R80 ;  /* 0x00000076b050723c */ /* 0x040fe20000041850 */
[----:B------:R-:W5:Y:S07]  /*156a0*/  LDSM.16.MT88.4 R116, [R220+0x9400] ;  /* 0x00940000dc74783b */ /* 0x000f6e0000004200 */
[-C--:B-1----:R-:W-:Y:S03]  /*156b0*/  HMMA.16816.F32.BF16 R84, R176, R112.reuse, R84 ;  /* 0x00000070b054723c */ /* 0x082fe60000041854 */
[--C-:B--2---:R-:W-:Y:S04]  /*156c0*/  FFMA.FTZ R106, R207, UR4, -R111.reuse ;  /* 0x00000004cf6a7c23 */ /* 0x104fe8000801086f */
[----:B------:R1:W-:Y:S01]  /*156d0*/  MUFU.EX2 R216, R106 ;  /* 0x0000006a00d87308 */ /* 0x0003e20000000800 */
[C---:B------:R-:W-:Y:S04]  /*156e0*/  HMMA.16816.F32.BF16 R88, R180.reuse, R112, R88 ;  /* 0x00000070b458723c */ /* 0x040fe80000041858 */
[----:B------:R-:W-:Y:S02]  /*156f0*/  F2FP.BF16.F32.PACK_AB R112, R237, R236 ;  /* 0x000000eced70723e */ /* 0x000fe400000010ff */
[----:B---3--:R-:W-:Y:S02]  /*15700*/  F2FP.BF16.F32.PACK_AB R113, R235, R219 ;  /* 0x000000dbeb71723e */ /* 0x008fe400000010ff */
[-C--:B------:R-:W-:Y:S01]  /*15710*/  HMMA.16816.F32.BF16 R92, R180, R114.reuse, R92 ;  /* 0x00000072b45c723c */ /* 0x080fe2000004185c */
[----:B------:R-:W-:Y:S07]  /*15720*/  LDSM.16.MT88.4 R180, [R220+0xbc00] ;  /* 0x00bc0000dcb4783b */ /* 0x000fee0000004200 */
[----:B------:R-:W-:Y:S04]  /*15730*/  HMMA.16816.F32.BF16 R96, R176, R114, R96 ;  /* 0x00000072b060723c */ /* 0x000fe80000041860 */
[----:B-1----:R-:W-:Y:S01]  /*15740*/  FFMA.FTZ R106, R195, UR4, -R111 ;  /* 0x00000004c36a7c23 */ /* 0x002fe2000801086f */
[----:B----4-:R-:W-:Y:S03]  /*15750*/  F2FP.BF16.F32.PACK_AB R114, R218, R217 ;  /* 0x000000d9da72723e */ /* 0x010fe600000010ff */
[----:B------:R1:W2:Y:S02]  /*15760*/  MUFU.EX2 R215, R106 ;  /* 0x0000006a00d77308 */ /* 0x0002a40000000800 */
[--C-:B-1----:R-:W-:Y:S01]  /*15770*/  FFMA.FTZ R106, R196, UR4, -R184.reuse ;  /* 0x00000004c46a7c23 */ /* 0x102fe200080108b8 */
[----:B--2---:R-:W-:Y:S07]  /*15780*/  F2FP.BF16.F32.PACK_AB R115, R215, R216 ;  /* 0x000000d8d773723e */ /* 0x004fee00000010ff */
[----:B------:R1:W2:Y:S01]  /*15790*/  MUFU.EX2 R214, R106 ;  /* 0x0000006a00d67308 */ /* 0x0002a20000000800 */
[-C--:B-----5:R-:W-:Y:S05]  /*157a0*/  HMMA.16816.F32.BF16 R4, R112, R116.reuse, R4 ;  /* 0x000000747004723c */ /* 0x0a0fea0000041804 */
        /* <DEDUP_REMOVED lines=17> */
[----:B-1----:R-:W-:Y:S04]  /*158c0*/  FFMA.FTZ R106, R199, UR4, -R109 ;  /* 0x00000004c76a7c23 */ /* 0x002fe8000801086d */
[----:B------:R1:W5:Y:S01]  /*158d0*/  MUFU.EX2 R213, R106 ;  /* 0x0000006a00d57308 */ /* 0x0003620000000800 */
[C---:B------:R-:W-:Y:S08]  /*158e0*/  HMMA.16816.F32.BF16 R40, R120.reuse, R128, R40 ;  /* 0x000000807828723c */ /* 0x040ff00000041828 */
[-C--:B------:R-:W-:Y:S08]  /*158f0*/  HMMA.16816.F32.BF16 R44, R120, R130.reuse, R44 ;  /* 0x00000082782c723c */ /* 0x080ff0000004182c */
[C---:B------:R-:W-:Y:S01]  /*15900*/  HMMA.16816.F32.BF16 R48, R112.reuse, R130, R48 ;  /* 0x000000827030723c */ /* 0x040fe20000041830 */
[----:B------:R-:W2:Y:S03]  /*15910*/  LDSM.16.MT88.4 R128, [R105+0x2400] ;  /* 0x002400006980783b */ /* 0x000ea60000004200 */
[----:B-1----:R-:W-:Y:S04]  /*15920*/  FFMA.FTZ R106, R208, UR4, -R184 ;  /* 0x00000004d06a7c23 */ /* 0x002fe800080108b8 */
[-C--:B---3--:R-:W-:Y:S01]  /*15930*/  HMMA.16816.F32.BF16 R52, R112, R116.reuse, R52 ;  /* 0x000000747034723c */ /* 0x088fe20000041834 */
[----:B------:R1:W-:Y:S07]  /*15940*/  MUFU.EX2 R208, R106 ;  /* 0x0000006a00d07308 */ /* 0x0003ee0000000800 */
[C---:B------:R-:W-:Y:S04]  /*15950*/  HMMA.16816.F32.BF16 R56, R120.reuse, R116, R56 ;  /* 0x000000747838723c */ /* 0x040fe80000041838 */
[----:B------:R-:W-:Y:S04]  /*15960*/  FFMA.FTZ R116, R204, UR4, -R110 ;  /* 0x00000004cc747c23 */ /* 0x000fe8000801086e */
[-C--:B------:R-:W-:Y:S01]  /*15970*/  HMMA.16816.F32.BF16 R60, R120, R118.reuse, R60 ;  /* 0x00000076783c723c */ /* 0x080fe2000004183c */
[----:B------:R3:W-:Y:S02]  /*15980*/  MUFU.EX2 R205, R116 ;  /* 0x0000007400cd7308 */ /* 0x0007e40000000800 */
[--C-:B-1----:R-:W-:Y:S05]  /*15990*/  FFMA.FTZ R106, R202, UR4, -R184.reuse ;  /* 0x00000004ca6a7c23 */ /* 0x102fea00080108b8 */
[C---:B------:R-:W-:Y:S03]  /*159a0*/  HMMA.16816.F32.BF16 R64, R112.reuse, R118, R64 ;  /* 0x000000767040723c */ /* 0x040fe60000041840 */
[----:B------:R1:W5:Y:S05]  /*159b0*/  MUFU.EX2 R209, R106 ;  /* 0x0000006a00d17308 */ /* 0x00036a0000000800 */
[-C--:B----4-:R-:W-:Y:S01]  /*159c0*/  HMMA.16816.F32.BF16 R68, R112, R124.reuse, R68 ;  /* 0x0000007c7044723c */ /* 0x090fe20000041844 */
[----:B---3--:R-:W3:Y:S07]  /*159d0*/  LDSM.16.MT88.4 R116, [R220+0x9800] ;  /* 0x00980000dc74783b */ /* 0x008eee0000004200 */
[C---:B------:R-:W-:Y:S04]  /*159e0*/  HMMA.16816.F32.BF16 R72, R120.reuse, R124, R72 ;  /* 0x0000007c7848723c */ /* 0x040fe80000041848 */
[----:B-1----:R-:W-:Y:S04]  /*159f0*/  FFMA.FTZ R106, R201, UR4, -R184 ;  /* 0x00000004c96a7c23 */ /* 0x002fe800080108b8 */
[-C--:B------:R-:W-:Y:S01]  /*15a00*/  HMMA.16816.F32.BF16 R76, R120, R126.reuse, R76 ;  /* 0x0000007e784c723c */ /* 0x080fe2000004184c */
[----:B------:R1:W-:Y:S07]  /*15a10*/  MUFU.EX2 R207, R106 ;  /* 0x0000006a00cf7308 */ /* 0x0003ee0000000800 */
[C---:B------:R-:W-:Y:S01]  /*15a20*/  HMMA.16816.F32.BF16 R80, R112.reuse, R126, R80 ;  /* 0x0000007e7050723c */ /* 0x040fe20000041850 */
[----:B------:R-:W4:Y:S07]  /*15a30*/  LDSM.16.MT88.4 R124, [R105+0x800] ;  /* 0x00080000697c783b */ /* 0x000f2e0000004200 */
[-C--:B--2---:R-:W-:Y:S03]  /*15a40*/  HMMA.16816.F32.BF16 R84, R112, R128.reuse, R84 ;  /* 0x000000807054723c */ /* 0x084fe60000041854 */
[--C-:B-1----:R-:W-:Y:S04]  /*15a50*/  FFMA.FTZ R106, R206, UR4, -R110.reuse ;  /* 0x00000004ce6a7c23 */ /* 0x102fe8000801086e */
[----:B------:R1:W2:Y:S01]  /*15a60*/  MUFU.EX2 R206, R106 ;  /* 0x0000006a00ce7308 */ /* 0x0002a20000000800 */
[C---:B------:R-:W-:Y:S08]  /*15a70*/  HMMA.16816.F32.BF16 R88, R120.reuse, R128, R88 ;  /* 0x000000807858723c */ /* 0x040ff00000041858 */
[-C--:B------:R-:W-:Y:S03]  /*15a80*/  HMMA.16816.F32.BF16 R92, R120, R130.reuse, R92 ;  /* 0x00000082785c723c */ /* 0x080fe6000004185c */
[----:B------:R-:W-:Y:S02]  /*15a90*/  F2FP.BF16.F32.PACK_AB R120, R210, R212 ;  /* 0x000000d4d278723e */ /* 0x000fe400000010ff */
[----:B-----5:R-:W-:Y:S02]  /*15aa0*/  F2FP.BF16.F32.PACK_AB R122, R213, R211 ;  /* 0x000000d3d57a723e */ /* 0x020fe400000010ff */
[----:B------:R-:W-:Y:S01]  /*15ab0*/  F2FP.BF16.F32.PACK_AB R121, R209, R208 ;  /* 0x000000d0d179723e */ /* 0x000fe200000010ff */
[----:B------:R-:W-:Y:S01]  /*15ac0*/  HMMA.16816.F32.BF16 R96, R112, R130, R96 ;  /* 0x000000827060723c */ /* 0x000fe20000041860 */
[----:B------:R-:W-:Y:S03]  /*15ad0*/  LDSM.16.MT88.4 R128, [R105+0x2800] ;  /* 0x002800006980783b */ /* 0x000fe60000004200 */
[--C-:B-1----:R-:W-:Y:S01]  /*15ae0*/  FFMA.FTZ R106, R243, UR4, -R111.reuse ;  /* 0x00000004f36a7c23 */ /* 0x102fe2000801086f */
[----:B--2---:R-:W-:Y:S03]  /*15af0*/  F2FP.BF16.F32.PACK_AB R112, R206, R205 ;  /* 0x000000cdce70723e */ /* 0x004fe600000010ff */
[----:B------:R1:W-:Y:S02]  /*15b00*/  MUFU.EX2 R202, R106 ;  /* 0x0000006a00ca7308 */ /* 0x0003e40000000800 */
[--C-:B-1----:R-:W-:Y:S08]  /*15b10*/  FFMA.FTZ R106, R244, UR4, -R111.reuse ;  /* 0x00000004f46a7c23 */ /* 0x102ff0000801086f */
        /* <DEDUP_REMOVED lines=10> */
[----:B------:R-:W2:Y:S01]  /*15bc0*/  LDSM.16.MT88.4 R132, [R220+0xa800] ;  /* 0x00a80000dc84783b */ /* 0x000ea20000004200 */
[----:B-1----:R-:W-:Y:S08]  /*15bd0*/  FFMA.FTZ R106, R241, UR4, -R111 ;  /* 0x00000004f16a7c23 */ /* 0x002ff0000801086f */
[----:B------:R1:W5:Y:S02]  /*15be0*/  MUFU.EX2 R200, R106 ;  /* 0x0000006a00c87308 */ /* 0x0003640000000800 */
[----:B-1----:R-:W-:Y:S01]  /*15bf0*/  FFMA.FTZ R106, R246, UR4, -R184 ;  /* 0x00000004f66a7c23 */ /* 0x002fe200080108b8 */
[----:B-----5:R-:W-:Y:S01]  /*15c00*/  F2FP.BF16.F32.PACK_AB R115, R200, R199 ;  /* 0x000000c7c873723e */ /* 0x020fe200000010ff */
[----:B------:R-:W-:Y:S06]  /*15c10*/  IMAD.MOV.U32 R246, RZ, RZ, R151 ;  /* 0x000000fffff67224 */ /* 0x000fec00078e0097 */
[----:B------:R1:W5:Y:S01]  /*15c20*/  MUFU.EX2 R198, R106 ;  /* 0x0000006a00c67308 */ /* 0x0003620000000800 */
[-C--:B---3--:R-:W-:Y:S03]  /*15c30*/  HMMA.16816.F32.BF16 R4, R112, R116.reuse, R4 ;  /* 0x000000747004723c */ /* 0x088fe60000041804 */
[--C-:B-1----:R-:W-:Y:S01]  /*15c40*/  FFMA.FTZ R106, R250, UR4, -R109.reuse ;  /* 0x00000004fa6a7c23 */ /* 0x102fe2000801086d */
[----:B-----5:R-:W-:Y:S01]  /*15c50*/  F2FP.BF16.F32.PACK_AB R123, R198, R207 ;  /* 0x000000cfc67b723e */ /* 0x020fe200000010ff */
[----:B------:R-:W-:Y:S04]  /*15c60*/  IMAD.MOV.U32 R250, RZ, RZ, R150 ;  /* 0x000000fffffa7224 */ /* 0x000fe800078e0096 */
[----:B------:R1:W-:Y:S02]  /*15c70*/  MUFU.EX2 R195, R106 ;  /* 0x0000006a00c37308 */ /* 0x0003e40000000800 */
[C---:B------:R-:W-:Y:S08]  /*15c80*/  HMMA.16816.F32.BF16 R8, R120.reuse, R116, R8 ;  /* 0x000000747808723c */ /* 0x040ff00000041808 */
[-C--:B------:R-:W-:Y:S03]  /*15c90*/  HMMA.16816.F32.BF16 R12, R120, R118.reuse, R12 ;  /* 0x00000076780c723c */ /* 0x080fe6000004180c */
[----:B-1----:R-:W-:Y:S01]  /*15ca0*/  FFMA.FTZ R106, R251, UR4, -R109 ;  /* 0x00000004fb6a7c23 */ /* 0x002fe2000801086d */
[----:B------:R-:W-:Y:S04]  /*15cb0*/  IMAD.MOV.U32 R251, RZ, RZ, R149 ;  /* 0x000000fffffb7224 */ /* 0x000fe800078e0095 */
[C---:B------:R-:W-:Y:S01]  /*15cc0*/  HMMA.16816.F32.BF16 R16, R112.reuse, R118, R16 ;  /* 0x000000767010723c */ /* 0x040fe20000041810 */
[----:B------:R1:W3:Y:S01]  /*15cd0*/  MUFU.EX2 R197, R106 ;  /* 0x0000006a00c57308 */ /* 0x0002e20000000800 */
[----:B------:R-:W5:Y:S06]  /*15ce0*/  LDSM.16.MT88.4 R116, [R105+0x1800] ;  /* 0x001800006974783b */ /* 0x000f6c0000004200 */
[-C--:B----4-:R-:W-:Y:S08]  /*15cf0*/  HMMA.16816.F32.BF16 R20, R112, R124.reuse, R20 ;  /* 0x0000007c7014723c */ /* 0x090ff00000041814 */
[C---:B------:R-:W-:Y:S04]  /*15d00*/  HMMA.16816.F32.BF16 R24, R120.reuse, R124, R24 ;  /* 0x0000007c7818723c */ /* 0x040fe80000041818 */
[--C-:B-1----:R-:W-:Y:S01]  /*15d10*/  FFMA.FTZ R106, R252, UR4, -R109.reuse ;  /* 0x00000004fc6a7c23 */ /* 0x102fe2000801086d */
[----:B------:R-:W-:Y:S01]  /*15d20*/  FFMA.FTZ R109, R160, UR4, -R109 ;  /* 0x00000004a06d7c23 */ /* 0x000fe2000801086d */
[----:B---3--:R-:W-:Y:S01]  /*15d30*/  F2FP.BF16.F32.PACK_AB R176, R197, R195 ;  /* 0x000000c3c5b0723e */ /* 0x008fe200000010ff */
[----:B------:R-:W-:Y:S01]  /*15d40*/  IMAD.MOV.U32 R252, RZ, RZ, R148 ;  /* 0x000000fffffc7224 */ /* 0x000fe200078e0094 */
        /* <DEDUP_REMOVED lines=23> */
[----:B----4-:R-:W-:Y:S03]  /*15ec0*/  F2FP.BF16.F32.PACK_AB R177, R193, R192 ;  /* 0x000000c0c1b1723e */ /* 0x010fe600000010ff */
[----:B------:R1:W4:Y:S01]  /*15ed0*/  MUFU.EX2 R190, R106 ;  /* 0x0000006a00be7308 */ /* 0x0003220000000800 */
[C---:B------:R-:W-:Y:S04]  /*15ee0*/  HMMA.16816.F32.BF16 R64, R112.reuse, R118, R64 ;  /* 0x000000767040723c */ /* 0x040fe80000041840 */
[----:B-----5:R-:W-:Y:S04]  /*15ef0*/  F2FP.BF16.F32.PACK_AB R179, R184, R191 ;  /* 0x000000bfb8b3723e */ /* 0x020fe800000010ff */
[-C--:B---3--:R-:W-:Y:S08]  /*15f00*/  HMMA.16816.F32.BF16 R68, R112, R124.reuse, R68 ;  /* 0x0000007c7044723c */ /* 0x088ff00000041844 */
        /* <DEDUP_REMOVED lines=8> */
[----:B------:R-:W-:Y:S02]  /*15f90*/  IMAD.MOV.U32 R153, RZ, RZ, R152 ;  /* 0x000000ffff997224 */ /* 0x000fe400078e0098 */
[----:B------:R-:W-:Y:S01]  /*15fa0*/  IMAD.MOV.U32 R152, RZ, RZ, R185 ;  /* 0x000000ffff987224 */ /* 0x000fe200078e00b9 */
[C---:B------:R-:W-:Y:S04]  /*15fb0*/  HMMA.16816.F32.BF16 R80, R112.reuse, R126, R80 ;  /* 0x0000007e7050723c */ /* 0x040fe80000041850 */
[----:B------:R-:W-:Y:S01]  /*15fc0*/  IMAD.MOV.U32 R243, RZ, RZ, R155 ;  /* 0x000000fffff37224 */ /* 0x000fe200078e009b */
[----:B------:R-:W-:Y:S01]  /*15fd0*/  MOV R241, R152 ;  /* 0x0000009800f17202 */ /* 0x000fe20000000f00 */
[----:B------:R-:W-:Y:S02]  /*15fe0*/  IMAD.MOV.U32 R244, RZ, RZ, R154 ;  /* 0x000000fffff47224 */ /* 0x000fe400078e009a */
[-C--:B------:R-:W-:Y:S03]  /*15ff0*/  HMMA.16816.F32.BF16 R84, R112, R128.reuse, R84 ;  /* 0x000000807054723c */ /* 0x080fe60000041854 */
[----:B-1----:R-:W-:Y:S01]  /*16000*/  FFMA.FTZ R106, R143, UR4, -R111 ;  /* 0x000000048f6a7c23 */ /* 0x002fe2000801086f */
[----:B------:R-:W-:Y:S03]  /*16010*/  IMAD.MOV.U32 R238, RZ, RZ, R153 ;  /* 0x000000ffffee7224 */ /* 0x000fe600078e0099 */
[----:B------:R1:W3:Y:S01]  /*16020*/  MUFU.EX2 R186, R106 ;  /* 0x0000006a00ba7308 */ /* 0x0002e20000000800 */
[C---:B------:R-:W-:Y:S08]  /*16030*/  HMMA.16816.F32.BF16 R88, R120.reuse, R128, R88 ;  /* 0x000000807858723c */ /* 0x040ff00000041858 */
[-C--:B------:R-:W-:Y:S08]  /*16040*/  HMMA.16816.F32.BF16 R92, R120, R130.reuse, R92 ;  /* 0x00000082785c723c */ /* 0x080ff0000004185c */
[----:B------:R-:W-:Y:S04]  /*16050*/  HMMA.16816.F32.BF16 R96, R112, R130, R96 ;  /* 0x000000827060723c */ /* 0x000fe80000041860 */
[--C-:B-1----:R-:W-:Y:S01]  /*16060*/  FFMA.FTZ R106, R142, UR4, -R110.reuse ;  /* 0x000000048e6a7c23 */ /* 0x102fe2000801086e */
[----:B------:R-:W-:Y:S01]  /*16070*/  FFMA.FTZ R110, R141, UR4, -R110 ;  /* 0x000000048d6e7c23 */ /* 0x000fe2000801086e */
[----:B---3--:R-:W-:Y:S02]  /*16080*/  F2FP.BF16.F32.PACK_AB R109, R186, R188 ;  /* 0x000000bcba6d723e */ /* 0x008fe400000010ff */
[----:B------:R1:W-:Y:S10]  /*16090*/  MUFU.EX2 R187, R106 ;  /* 0x0000006a00bb7308 */ /* 0x0003f40000000800 */
[----:B------:R-:W3:Y:S01]  /*160a0*/  MUFU.EX2 R185, R110 ;  /* 0x0000006e00b97308 */ /* 0x000ee20000000800 */
[--C-:B-1----:R-:W-:Y:S01]  /*160b0*/  FFMA.FTZ R106, R140, UR4, -R111.reuse ;  /* 0x000000048c6a7c23 */ /* 0x102fe2000801086f */
[----:B------:R-:W-:Y:S01]  /*160c0*/  FFMA.FTZ R111, R156, UR4, -R111 ;  /* 0x000000049c6f7c23 */ /* 0x000fe2000801086f */
[----:B------:R-:W1:Y:S07]  /*160d0*/  LDSM.16.MT88.4 R140, [R105+0xc00] ;  /* 0x000c0000698c783b */ /* 0x000e6e0000004200 */
[----:B------:R-:W-:Y:S01]  /*160e0*/  MUFU.EX2 R107, R106 ;  /* 0x0000006a006b7308 */ /* 0x000fe20000000800 */
[----:B---3--:R-:W-:Y:S01]  /*160f0*/  F2FP.BF16.F32.PACK_AB R110, R185, R187 ;  /* 0x000000bbb96e723e */ /* 0x008fe200000010ff */
[----:B------:R-:W3:Y:S08]  /*16100*/  LDSM.16.MT88.4 R156, [R220+0xac00] ;  /* 0x00ac0000dc9c783b */ /* 0x000ef00000004200 */
[----:B------:R-:W4:Y:S02]  /*16110*/  MUFU.EX2 R106, R111 ;  /* 0x0000006f006a7308 */ /* 0x000f240000000800 */
[----:B----4-:R-:W-:Y:S07]  /*16120*/  F2FP.BF16.F32.PACK_AB R111, R106, R107 ;  /* 0x0000006b6a6f723e */ /* 0x010fee00000010ff */
[-C--:B--2---:R-:W-:Y:S01]  /*16130*/  HMMA.16816.F32.BF16 R112, R108, R132.reuse, R4 ;  /* 0x000000846c70723c */ /* 0x084fe20000041804 */
[----:B------:R-:W2:Y:S04]  /*16140*/  LDL.LU R5, [R1+0x24] ;  /* 0x0000240001057983 */ /* 0x000ea80000300800 */
[----:B------:R-:W4:Y:S01]  /*16150*/  LDL.LU R4, [R1+0x20] ;  /* 0x0000200001047983 */ /* 0x000f220000300800 */
[----:B------:R-:W-:Y:S02]  /*16160*/  IMAD.MOV.U32 R6, RZ, RZ, R147 ;  /* 0x000000ffff067224 */ /* 0x000fe400078e0093 */
[C---:B------:R-:W-:Y:S04]  /*16170*/  HMMA.16816.F32.BF16 R116, R176.reuse, R132, R8 ;  /* 0x00000084b074723c */ /* 0x040fe80000041808 */
[----:B------:R-:W-:Y:S01]  /*16180*/  IMAD.MOV.U32 R7, RZ, RZ, R146 ;  /* 0x000000ffff077224 */ /* 0x000fe200078e0092 */
[----:B------:R-:W-:Y:S01]  /*16190*/  MOV R11, R139 ;  /* 0x0000008b000b7202 */ /* 0x000fe20000000f00 */
[----:B------:R-:W-:Y:S02]  /*161a0*/  IMAD.MOV.U32 R9, RZ, RZ, R145 ;  /* 0x000000ffff097224 */ /* 0x000fe400078e0091 */
[-C--:B------:R-:W-:Y:S01]  /*161b0*/  HMMA.16816.F32.BF16 R120, R176, R134.reuse, R12 ;  /* 0x00000086b078723c */ /* 0x080fe2000004180c */
[----:B------:R-:W5:Y:S02]  /*161c0*/  LDL.LU R13, [R1+0x28] ;  /* 0x00002800010d7983 */ /* 0x000f640000300800 */
[----:B------:R-:W-:Y:S02]  /*161d0*/  IMAD.MOV.U32 R10, RZ, RZ, R144 ;  /* 0x000000ffff0a7224 */ /* 0x000fe400078e0090 */
[----:B------:R-:W5:Y:S01]  /*161e0*/  LDL.LU R12, [R1+0x2c] ;  /* 0x00002c00010c7983 */ /* 0x000f620000300800 */
[----:B------:R-:W-:Y:S02]  /*161f0*/  IMAD.MOV.U32 R15, RZ, RZ, R137 ;  /* 0x000000ffff0f7224 */ /* 0x000fe400078e0089 */
[C---:B------:R-:W-:Y:S04]  /*16200*/  HMMA.16816.F32.BF16 R124, R108.reuse, R134, R16 ;  /* 0x000000866c7c723c */ /* 0x040fe80000041810 */
[----:B------:R-:W-:Y:S02]  /*16210*/  IMAD.MOV.U32 R14, RZ, RZ, R138 ;  /* 0x000000ffff0e7224 */ /* 0x000fe400078e008a */
[----:B------:R-:W-:Y:S02]  /*16220*/  IMAD.MOV.U32 R19, RZ, RZ, R136 ;  /* 0x000000ffff137224 */ /* 0x000fe400078e0088 */
[-C--:B-1----:R-:W-:Y:S08]  /*16230*/  HMMA.16816.F32.BF16 R128, R108, R140.reuse, R20 ;  /* 0x0000008c6c80723c */ /* 0x082ff00000041814 */
[C---:B------:R-:W-:Y:S08]  /*16240*/  HMMA.16816.F32.BF16 R132, R176.reuse, R140, R24 ;  /* 0x0000008cb084723c */ /* 0x040ff00000041818 */
[-C--:B------:R-:W-:Y:S08]  /*16250*/  HMMA.16816.F32.BF16 R136, R176, R142.reuse, R28 ;  /* 0x0000008eb088723c */ /* 0x080ff0000004181c */
[C---:B------:R-:W-:Y:S08]  /*16260*/  HMMA.16816.F32.BF16 R140, R108.reuse, R142, R32 ;  /* 0x0000008e6c8c723c */ /* 0x040ff00000041820 */
        /* <DEDUP_REMOVED lines=13> */
[----:B----4-:R-:W-:Y:S03]  /*16340*/  FFMA.FTZ R8, R0, R4, R7 ;  /* 0x0000000400087223 */ /* 0x010fe60000010007 */
[----:B------:R-:W-:Y:S01]  /*16350*/  FADD.FTZ R0, R15, R100 ;  /* 0x000000640f007221 */ /* 0x000fe20000010000 */
[----:B------:R1:W2:Y:S01]  /*16360*/  LDSM.16.MT88.4 R4, [R105+0x2c00] ;  /* 0x002c00006904783b */ /* 0x0002a20000004200 */
[----:B------:R-:W-:Y:S02]  /*16370*/  IMAD.MOV.U32 R100, RZ, RZ, R103 ;  /* 0x000000ffff647224 */ /* 0x000fe400078e0067 */
        /* <DEDUP_REMOVED lines=15> */
[----:B-1----:R-:W-:Y:S02]  /*16470*/  IMAD.MOV.U32 R105, RZ, RZ, R102 ;  /* 0x000000ffff697224 */ /* 0x002fe400078e0066 */
        /* <DEDUP_REMOVED lines=50> */
[----:B------:R-:W-:Y:S01]  /*167a0*/  IMAD.MOV.U32 R106, RZ, RZ, R101 ;  /* 0x000000ffff6a7224 */ /* 0x000fe200078e0065 */
[----:B------:R-:W-:Y:S04]  /*167b0*/  STL [R1+0x24], R4 ;  /* 0x0000240401007387 */ /* 0x000fe80000100800 */
[----:B------:R1:W-:Y:S04]  /*167c0*/  STL [R1+0x20], R3 ;  /* 0x0000200301007387 */ /* 0x0003e80000100800 */
[----:B------:R4:W-:Y:S04]  /*167d0*/  STL [R1+0x28], R2 ;  /* 0x0000280201007387 */ /* 0x0009e80000100800 */
[----:B------:R4:W-:Y:S01]  /*167e0*/  STL [R1+0x2c], R0 ;  /* 0x00002c0001007387 */ /* 0x0009e20000100800 */
[----:B-1----:R-:W-:Y:S01]  /*167f0*/  IMAD.MOV.U32 R3, RZ, RZ, R104 ;  /* 0x000000ffff037224 */ /* 0x002fe200078e0068 */
[----:B------:R-:W-:Y:S06]  /*16800*/  BRA.U UP0, `(.L_x_1186) ;  /* 0xffffffb500287547 */ /* 0x000fec000b83ffff */
.L_x_1185:
[----:B------:R-:W4:Y:S04]  /*16810*/  LDL.LU R4, [R1+0x28] ;  /* 0x0000280001047983 */ /* 0x000f280000300800 */
[----:B------:R-:W2:Y:S04]  /*16820*/  LDL.LU R9, [R1+0x2c] ;  /* 0x00002c0001097983 */ /* 0x000ea80000300800 */
[----:B------:R-:W3:Y:S04]  /*16830*/  LDL.LU R6, [R1+0x24] ;  /* 0x0000240001067983 */ /* 0x000ee80000300800 */
[----:B------:R-:W5:Y:S04]  /*16840*/  LDL.LU R5, [R1+0x20] ;  /* 0x0000200001057983 */ /* 0x000f680000300800 */
[----:B------:R-:W3:Y:S04]  /*16850*/  LDL.LU R8, [R1+0x30] ;  /* 0x0000300001087983 */ /* 0x000ee80000300800 */
[----:B------:R-:W3:Y:S01]  /*16860*/  LDL.LU R7, [R1+0x48] ;  /* 0x0000480001077983 */ /* 0x000ee20000300800 */
[----:B------:R-:W-:Y:S01]  /*16870*/  UISETP.NE.AND UP3, UPT, UR19, -0x1, UPT ;  /* 0xffffffff1300788c */ /* 0x000fe2000bf65270 */
[----:B------:R-:W-:Y:S01]  /*16880*/  LOP3.LUT P6, RZ, R221, 0x3, RZ, 0xc0, !PT ;  /* 0x00000003ddff7812 */ /* 0x000fe200078cc0ff */
        /* <DEDUP_REMOVED lines=15> */
[----:B-----5:R-:W4:Y:S01]  /*16980*/  SHFL.BFLY PT, R3, R5, 0x2, 0x1f ;  /* 0x0c401f0005037f89 */ /* 0x020f2200000e0000 */
[----:B---3--:R-:W-:-:S04]  /*16990*/  LOP3.LUT R223, R8, R223, RZ, 0xfc, !PT ;  /* 0x000000df08df7212 */ /* 0x008fc800078efcff */
[----:B------:R-:W-:Y:S01]  /*169a0*/  LOP3.LUT R223, R223, 0x20, R7, 0xf8, !PT ;  /* 0x00000020dfdf7812 */ /* 0x000fe200078ef807 */
[----:B-1----:R-:W-:Y:S02]  /*169b0*/  FADD.FTZ R2, R2, R4 ;  /* 0x0000000402027221 */ /* 0x002fe40000010000 */
[----:B------:R-:W1:Y:S01]  /*169c0*/  SHFL.BFLY PT, R4, R6, 0x2, 0x1f ;  /* 0x0c401f0006047f89 */ /* 0x000e6200000e0000 */
        /* <DEDUP_REMOVED lines=8> */
[----:B------:R-:W-:Y:S01]  /*16a50*/  LOP3.LUT R2, R7, 0xc0, RZ, 0xc0, !PT ;  /* 0x000000c007027812 */ /* 0x000fe200078ec0ff */
[----:B------:R-:W2:Y:S01]  /*16a60*/  MUFU.RCP R5, R51 ;  /* 0x0000003300057308 */ /* 0x000ea20000001000 */
[----:B------:R-:W-:Y:S01]  /*16a70*/  FSETP.NE.FTZ.AND P0, PT, R51, RZ, PT ;  /* 0x000000ff3300720b */ /* 0x000fe20003f15000 */
[----:B---3--:R-:W-:Y:S01]  /*16a80*/  FADD.FTZ R50, R0, R50 ;  /* 0x0000003200327221 */ /* 0x008fe20000010000 */
[----:B------:R-:W-:Y:S01]  /*16a90*/  LOP3.LUT R2, R2, 0x18, R221, 0xf8, !PT ;  /* 0x0000001802027812 */ /* 0x000fe200078ef8dd */
[----:B----4-:R-:W-:-:S04]  /*16aa0*/  FADD.FTZ R53, R3, R53 ;  /* 0x0000003503357221 */ /* 0x010fc80000010000 */
        /* <DEDUP_REMOVED lines=240> */
.L_x_1189:
        /* <DEDUP_REMOVED lines=78> */
.L_x_1191:
[----:B------:R-:W-:Y:S05]  /*17e90*/  BSYNC.RECONVERGENT B0 ;  /* 0x0000000000007941 */ /* 0x000fea0003800200 */
.L_x_1190:
        /* <DEDUP_REMOVED lines=24> */
.L_x_1193:
[----:B------:R-:W-:Y:S05]  /*18020*/  BSYNC.RECONVERGENT B0 ;  /* 0x0000000000007941 */ /* 0x000fea0003800200 */
.L_x_1192:
        /* <DEDUP_REMOVED lines=24> */
.L_x_1195:
[----:B------:R-:W-:Y:S05]  /*181b0*/  BSYNC.RECONVERGENT B0 ;  /* 0x0000000000007941 */ /* 0x000fea0003800200 */
.L_x_1194:
        /* <DEDUP_REMOVED lines=24> */
.L_x_1197:
[----:B------:R-:W-:Y:S05]  /*18340*/  BSYNC.RECONVERGENT B0 ;  /* 0x0000000000007941 */ /* 0x000fea0003800200 */
.L_x_1196:
        /* <DEDUP_REMOVED lines=24> */
.L_x_1198:
        /* <DEDUP_REMOVED lines=11> */
.L_x_1369:


//--------------------- .text._ZN5flash16flash_fwd_kernelI23Flash_fwd_kernel_traitsILi96ELi128ELi64ELi4ELb0ELb0EN7cutlass10bfloat16_tE19Flash_kernel_traitsILi96ELi128ELi64ELi4ES3_EELb1ELb0ELb1ELb1ELb0ELb0ELb0ELb1EEEvNS_16Flash_fwd_paramsE --------------------------
	.section	.text._ZN5flash16flash_fwd_kernelI23Flash_fwd_kernel_traitsILi96ELi128ELi64ELi4ELb0ELb0EN7cutlass10bfloat16_tE19Flash_kernel_traitsILi96ELi128ELi64ELi4ES3_EELb1ELb0ELb1ELb1ELb0ELb0ELb0ELb1EEEvNS_16Flash_fwd_paramsE,"ax",@progbits
	.align	128
        .global         _ZN5flash16flash_fwd_kernelI23Flash_fwd_kernel_traitsILi96ELi128ELi64ELi4ELb0ELb0EN7cutlass10bfloat16_tE19Flash_kernel_traitsILi96ELi128ELi64ELi4ES3_EELb1ELb0ELb1ELb1ELb0ELb0ELb0ELb1EEEvNS_16Flash_fwd_paramsE
        .type           _ZN5flash16flash_fwd_kernelI23Flash_fwd_kernel_traitsILi96ELi128ELi64ELi4ELb0ELb0EN7cutlass10bfloat16_tE19Flash_kernel_traitsILi96ELi128ELi64ELi4ES3_EELb1ELb0ELb1ELb1ELb0ELb0ELb0ELb1EEEvNS_16Flash_fwd_paramsE,@function
        .size           _ZN5flash16flash_fwd_kernelI23Flash_fwd_kernel_traitsILi96ELi128ELi64ELi4ELb0ELb0EN7cutlass10bfloat16_tE19Flash_kernel_traitsILi96ELi128ELi64ELi4ES3_EELb1ELb0ELb1ELb1ELb0ELb0ELb0ELb1EEEvNS_16Flash_fwd_paramsE,(.L_x_1370 - _ZN5flash16flash_fwd_kernelI23Flash_fwd_kernel_traitsILi96ELi128ELi64ELi4ELb0ELb0EN7cutlass10bfloat16_tE19Flash_kernel_traitsILi96ELi128ELi64ELi4ES3_EELb1ELb0ELb1ELb1ELb0ELb0ELb0ELb1EEEvNS_16Flash_fwd_paramsE)
        .other          _ZN5flash16flash_fwd_kernelI23Flash_fwd_kernel_traitsILi96ELi128ELi64ELi4ELb0ELb0EN7cutlass10bfloat16_tE19Flash_kernel_traitsILi96ELi128ELi64ELi4ES3_EELb1ELb0ELb1ELb1ELb0ELb0ELb0ELb1EEEvNS_16Flash_fwd_paramsE,@"STO_CUDA_ENTRY STV_DEFAULT"
_ZN5flash16flash_fwd_kernelI23Flash_fwd_kernel_traitsILi96ELi128ELi64ELi4ELb0ELb0EN7cutlass10bfloat16_tE19Flash_kernel_traitsILi96ELi128ELi64ELi4ES3_EELb1ELb0ELb1ELb1ELb0ELb0ELb0ELb1EEEvNS_16Flash_fwd_paramsE:
.text._ZN5flash16flash_fwd_kernelI23Flash_fwd_kernel_traitsILi96ELi128ELi64ELi4ELb0ELb0EN7cutlass10bfloat16_tE19Flash_kernel_traitsILi96ELi128ELi64ELi4ES3_EELb1ELb0ELb1ELb1ELb0ELb0ELb0ELb1EEEvNS_16Flash_fwd_paramsE:
        /* <DEDUP_REMOVED lines=100> */
.L_x_1199:
        /* <DEDUP_REMOVED lines=56> */
.L_x_1201:
        /* <DEDUP_REMOVED lines=31> */
[----:B------:R-:W-:Y:S01]  /*0bb0*/  ISETP.GE.AND P0, PT, R16, UR20, PT ;  /* 0x0000001410007c0c */ /* 0x000fe2000bf06270 */
[----:B------:R-:W-:Y:S01]  /*0bc0*/  USEL UR4, UR4, URZ, UP1 ;  /* 0x000000ff04047287 */ /* 0x000fe20008800000 */
        /* <DEDUP_REMOVED lines=22> */
.L_x_1203:
[----:B------:R-:W-:Y:S05]  /*0d30*/  BSYNC.RECONVERGENT B0 ;  /* 0x0000000000007941 */ /* 0x000fea0003800200 */
.L_x_1202:
        /* <DEDUP_REMOVED lines=22> */
.L_x_1205:
[----:B------:R-:W-:Y:S05]  /*0ea0*/  BSYNC.RECONVERGENT B0 ;  /* 0x0000000000007941 */ /* 0x000fea0003800200 */
.L_x_1204:
        /* <DEDUP_REMOVED lines=22> */
.L_x_1207:
[----:B------:R-:W-:Y:S05]  /*1010*/  BSYNC.RECONVERGENT B0 ;  /* 0x0000000000007941 */ /* 0x000fea0003800200 */
.L_x_1206:
        /* <DEDUP_REMOVED lines=24> */
.L_x_1209:
[----:B------:R-:W-:Y:S05]  /*11a0*/  BSYNC.RECONVERGENT B0 ;  /* 0x0000000000007941 */ /* 0x000fea0003800200 */
.L_x_1208:
        /* <DEDUP_REMOVED lines=10> */
.L_x_1211:
[----:B------:R-:W-:Y:S05]  /*1250*/  BSYNC.RECONVERGENT B0 ;  /* 0x0000000000007941 */ /* 0x000fea0003800200 */
.L_x_1210:
        /* <DEDUP_REMOVED lines=10> */
.L_x_1213:
[----:B------:R-:W-:Y:S05]  /*1300*/  BSYNC.RECONVERGENT B0 ;  /* 0x0000000000007941 */ /* 0x000fea0003800200 */
.L_x_1212:
        /* <DEDUP_REMOVED lines=10> */
.L_x_1215:
[----:B------:R-:W-:Y:S05]  /*13b0*/  BSYNC.RECONVERGENT B0 ;  /* 0x0000000000007941 */ /* 0x000fea0003800200 */
.L_x_1214:
        /* <DEDUP_REMOVED lines=10> */
.L_x_1200:
        /* <DEDUP_REMOVED lines=27> */
.L_x_1216:
[----:B------:R-:W1:Y:S01]  /*1610*/  LDCU.64 UR10, c[0x0][0x3b8] ;  /* 0x00007700ff0a77ac */ /* 0x000e620008000a00 */
[----:B------:R-:W-:-:S04]  /*1620*/  UIADD3 UR13, UPT, UPT, UR12, UR14, URZ ;  /* 0x0000000e0c0d7290 */ /* 0x000fc8000fffe0ff */
[----:B-1----:R-:W-:Y:S02]  /*1630*/  UIMAD.WIDE.U32 UR6, UR13, UR10, URZ ;  /* 0x0000000a0d0672a5 */ /* 0x002fe4000f8e00ff */
[----:B------:R-:W-:-:S04]  /*1640*/  UIMAD UR13, UR13, UR11, URZ ;  /* 0x0000000b0d0d72a4 */ /* 0x000fc8000f8e02ff */
[----:B------:R-:W-:Y:S02]  /*1650*/  UIADD3 UR13, UPT, UPT, UR7, UR13, URZ ;  /* 0x0000000d070d7290 */ /* 0x000fe4000fffe0ff */
.L_x_1217:
        /* <DEDUP_REMOVED lines=39> */
.L_x_1218:
[----:B------:R-:W1:Y:S01]  /*18d0*/  LDCU.64 UR8, c[0x0][0x3c0] ;  /* 0x00007800ff0877ac */ /* 0x000e620008000a00 */
[----:B------:R-:W-:-:S04]  /*18e0*/  UIADD3 UR12, UPT, UPT, UR12, UR14, URZ ;  /* 0x0000000e0c0c7290 */ /* 0x000fc8000fffe0ff */
[----:B-1----:R-:W-:Y:S02]  /*18f0*/  UIMAD.WIDE.U32 UR4, UR12, UR8, URZ ;  /* 0x000000080c0472a5 */ /* 0x002fe4000f8e00ff */
[----:B------:R-:W-:-:S04]  /*1900*/  UIMAD UR12, UR12, UR9, URZ ;  /* 0x000000090c0c72a4 */ /* 0x000fc8000f8e02ff */
[----:B------:R-:W-:-:S12]  /*1910*/  UIADD3 UR12, UPT, UPT, UR5, UR12, URZ ;  /* 0x0000000c050c7290 */ /* 0x000fd8000fffe0ff */
.L_x_1219:
[----:B------:R-:W1:Y:S01]  /*1920*/  S2R R9, SR_CTAID.X ;  /* 0x0000000000097919 */ /* 0x000e620000002500 */
[C---:B------:R-:W-:Y:S01]  /*1930*/  IMAD.SHL.U32 R11, R216.reuse, 0x8, RZ ;  /* 0x00000008d80b7824 */ /* 0x040fe200078e00ff */
[----:B------:R-:W-:Y:S01]  /*1940*/  SHF.R.U32.HI R22, RZ, 0x2, R216 ;  /* 0x00000002ff167819 */ /* 0x000fe200000116d8 */
[----:B------:R-:W-:Y:S01]  /*1950*/  IMAD.MOV.U32 R23, RZ, RZ, RZ ;  /* 0x000000ffff177224 */ /* 0x000fe200078e00ff */
[----:B------:R-:W-:Y:S01]  /*1960*/  SHF.R.S32.HI R8, RZ, 0x1f, R0 ;  /* 0x0000001fff087819 */ /* 0x000fe20000011400 */
[----:B------:R-:W2:Y:S01]  /*1970*/  LDCU.64 UR16, c[0x0][0x388] ;  /* 0x00007100ff1077ac */ /* 0x000ea20008000a00 */
[C---:B------:R-:W-:Y:S01]  /*1980*/  LOP3.LUT R168, R11.reuse, 0x18, RZ, 0xc0, !PT ;  /* 0x000000180ba87812 */ /* 0x040fe200078ec0ff */
[----:B------:R-:W-:Y:S01]  /*1990*/  IMAD.SHL.U32 R212, R216, 0x4, RZ ;  /* 0x00000004d8d47824 */ /* 0x000fe200078e00ff */
[----:B------:R-:W-:Y:S01]  /*19a0*/  LOP3.LUT R10, R11, 0xd8, RZ, 0xc0, !PT ;  /* 0x000000d80b0a7812 */ /* 0x000fe200078ec0ff */
[----:B------:R-:W3:Y:S01]  /*19b0*/  LDCU.64 UR14, c[0x0][0x390] ;  /* 0x00007200ff0e77ac */ /* 0x000ee20008000a00 */
[----:B------:R-:W-:Y:S01]  /*19c0*/  IADD3 R4, P1, PT, R168, UR6, RZ ;  /* 0x00000006a8047c10 */ /* 0x000fe2000ff3e0ff */
[----:B------:R-:W-:Y:S01]  /*19d0*/  IMAD.SHL.U32 R17, R216, 0x2, RZ ;  /* 0x00000002d8117824 */ /* 0x000fe200078e00ff */
[----:B------:R-:W-:Y:S01]  /*19e0*/  IADD3 R2, P0, PT, R168, UR4, RZ ;  /* 0x00000004a8027c10 */ /* 0x000fe2000ff1e0ff */
[----:B------:R-:W4:Y:S01]  /*19f0*/  LDCU.128 UR4, c[0x0][0x3d0] ;  /* 0x00007a00ff0477ac */ /* 0x000f220008000c00 */
[----:B------:R-:W-:Y:S01]  /*1a00*/  IMAD.SHL.U32 R16, R216, 0x20, RZ ;  /* 0x00000020d8107824 */ /* 0x000fe200078e00ff */
[----:B------:R-:W5:Y:S01]  /*1a10*/  S2UR UR27, SR_CgaCtaId ;  /* 0x00000000001b79c3 */ /* 0x000f620000008800 */
[----:B------:R-:W-:Y:S01]  /*1a20*/  IMAD.X R5, RZ, RZ, UR13, P1 ;  /* 0x0000000dff057e24 */ /* 0x000fe200088e06ff */
[----:B------:R-:W-:Y:S01]  /*1a30*/  LOP3.LUT R165, R17, 0x6, RZ, 0xc0, !PT ;  /* 0x0000000611a57812 */ /* 0x000fe200078ec0ff */
[----:B------:R-:W-:Y:S01]  /*1a40*/  IMAD.X R3, RZ, RZ, UR12, P0 ;  /* 0x0000000cff037e24 */ /* 0x000fe200080e06ff */
[----:B------:R-:W3:Y:S01]  /*1a50*/  LDCU.64 UR12, c[0x0][0x3c8] ;  /* 0x00007900ff0c77ac */ /* 0x000ee20008000a00 */
[----:B------:R-:W-:Y:S01]  /*1a60*/  IMAD.WIDE.U32 R6, R22, UR10, R4 ;  /* 0x0000000a16067c25 */ /* 0x000fe2000f8e0004 */
[C---:B------:R-:W-:Y:S01]  /*1a70*/  LOP3.LUT R167, R168.reuse, 0x20, RZ, 0xfc, !PT ;  /* 0x00000020a8a77812 */ /* 0x040fe200078efcff */
[----:B------:R-:W-:Y:S01]  /*1a80*/  BSSY.RECONVERGENT B0, `(.L_x_1220) ;  /* 0x000004f000007945 */ /* 0x000fe20003800200 */
[----:B------:R-:W-:Y:S01]  /*1a90*/  LOP3.LUT R166, R168, 0x40, RZ, 0xfc, !PT ;  /* 0x00000040a8a67812 */ /* 0x000fe200078efcff */
[----:B------:R-:W-:Y:S01]  /*1aa0*/  IMAD.WIDE.U32 R4, R22, UR8, R2 ;  /* 0x0000000816047c25 */ /* 0x000fe2000f8e0002 */
[----:B------:R-:W-:-:S02]  /*1ab0*/  SHF.R.U32.HI R211, RZ, 0x1, R216 ;  /* 0x00000001ffd37819 */ /* 0x000fc400000116d8 */
[----:B------:R-:W-:Y:S01]  /*1ac0*/  LOP3.LUT R161, R16, 0x120, RZ, 0xc0, !PT ;  /* 0x0000012010a17812 */ /* 0x000fe200078ec0ff */
[C---:B------:R-:W-:Y:S02]  /*1ad0*/  IMAD R7, R22.reuse, UR11, R7 ;  /* 0x0000000b16077c24 */ /* 0x040fe4000f8e0207 */
[----:B------:R-:W-:Y:S02]  /*1ae0*/  IMAD R5, R22, UR9, R5 ;  /* 0x0000000916057c24 */ /* 0x000fe4000f8e0205 */
[----:B-1----:R-:W-:-:S04]  /*1af0*/  IMAD.WIDE.U32 R2, R9, 0x80, R22 ;  /* 0x0000008009027825 */ /* 0x002fc800078e0016 */
[C---:B----4-:R-:W-:Y:S02]  /*1b00*/  IMAD R9, R8.reuse, UR4, RZ ;  /* 0x0000000408097c24 */ /* 0x050fe4000f8e02ff */
[----:B------:R-:W-:Y:S02]  /*1b10*/  IMAD R8, R8, UR6, RZ ;  /* 0x0000000608087c24 */ /* 0x000fe4000f8e02ff */
[C---:B------:R-:W-:Y:S02]  /*1b20*/  IMAD R12, R0.reuse, UR5, R9 ;  /* 0x00000005000c7c24 */ /* 0x040fe4000f8e0209 */
[----:B------:R-:W-:Y:S01]  /*1b30*/  IMAD R9, R0, UR7, R8 ;  /* 0x0000000700097c24 */ /* 0x000fe2000f8e0208 */
[----:B------:R-:W-:Y:S01]  /*1b40*/  LOP3.LUT R8, R10, 0x18, R216, 0x78, !PT ;  /* 0x000000180a087812 */ /* 0x000fe200078e78d8 */
[----:B------:R-:W-:Y:S01]  /*1b50*/  IMAD.WIDE.U32 R6, R0, UR4, R6 ;  /* 0x0000000400067c25 */ /* 0x000fe2000f8e0006 */
[----:B------:R-:W-:Y:S01]  /*1b60*/  IADD3 R10, P0, PT, R168, UR40, RZ ;  /* 0x00000028a80a7c10 */ /* 0x000fe2000ff1e0ff */
[----:B------:R-:W-:Y:S01]  /*1b70*/  UIADD3 UR7, UPT, UPT, -UR31, UR20, URZ ;  /* 0x000000141f077290 */ /* 0x000fe2000fffe1ff */
[----:B------:R-:W-:Y:S01]  /*1b80*/  LOP3.LUT R8, R8, 0x1f20, R11, 0xf8, !PT ;  /* 0x00001f2008087812 */ /* 0x000fe200078ef80b */
[----:B------:R-:W-:Y:S01]  /*1b90*/  IMAD.WIDE.U32 R4, R0, UR6, R4 ;  /* 0x0000000600047c25 */ /* 0x000fe2000f8e0004 */
[----:B--2---:R-:W-:-:S03]  /*1ba0*/  LEA R164, P1, R6, UR16, 0x1 ;  /* 0x0000001006a47c11 */ /* 0x004fc6000f8208ff */
[----:B---3--:R-:W-:Y:S02]  /*1bb0*/  IMAD.U32 R0, RZ, RZ, UR12 ;  /* 0x0000000cff007e24 */ /* 0x008fe4000f8e00ff */
[----:B------:R-:W-:Y:S01]  /*1bc0*/  IMAD.X R11, RZ, RZ, UR38, P0 ;  /* 0x00000026ff0b7e24 */ /* 0x000fe200080e06ff */
[----:B------:R-:W-:Y:S01]  /*1bd0*/  LEA R19, P0, R4, UR14, 0x1 ;  /* 0x0000000e04137c11 */ /* 0x000fe2000f8008ff */
[----:B------:R-:W-:Y:S01]  /*1be0*/  IMAD.IADD R7, R7, 0x1, R12 ;  /* 0x0000000107077824 */ /* 0x000fe200078e020c */
[----:B------:R1:W-:Y:S01]  /*1bf0*/  STL [R1+0x180], R164 ;  /* 0x000180a401007387 */ /* 0x0003e20000100800 */
[----:B------:R-:W-:Y:S01]  /*1c00*/  IMAD.IADD R5, R5, 0x1, R9 ;  /* 0x0000000105057824 */ /* 0x000fe200078e0209 */
[----:B------:R-:W-:Y:S01]  /*1c10*/  UMOV UR14, 0x400 ;  /* 0x00000400000e7882 */ /* 0x000fe20000000000 */
[----:B------:R-:W-:Y:S01]  /*1c20*/  IMAD.WIDE.U32 R10, R0, UR34, R10 ;  /* 0x00000022000a7c25 */ /* 0x000fe2000f8e000a */
[----:B------:R-:W-:Y:S01]  /*1c30*/  LOP3.LUT R0, R212, 0x18, RZ, 0xc0, !PT ;  /* 0x00000018d4007812 */ /* 0x000fe200078ec0ff */
[----:B------:R1:W-:Y:S01]  /*1c40*/  STL [R1+0x188], R19 ;  /* 0x0001881301007387 */ /* 0x0003e20000100800 */
[----:B------:R-:W-:Y:S01]  /*1c50*/  LEA.HI.X R163, R6, UR17, R7, 0x1, P1 ;  /* 0x0000001106a37c11 */ /* 0x000fe200088f0c07 */
[----:B-----5:R-:W-:Y:S01]  /*1c60*/  ULEA UR6, UR27, UR14, 0x18 ;  /* 0x0000000e1b067291 */ /* 0x020fe2000f8ec0ff */
[----:B------:R-:W-:Y:S01]  /*1c70*/  LEA.HI.X R18, R4, UR15, R5, 0x1, P0 ;  /* 0x0000000f04127c11 */ /* 0x000fe200080f0c05 */
[----:B------:R-:W-:Y:S01]  /*1c80*/  IMAD.U32 R6, RZ, RZ, UR13 ;  /* 0x0000000dff067e24 */ /* 0x000fe2000f8e00ff */
[----:B------:R-:W-:Y:S01]  /*1c90*/  LOP3.LUT R17, R0, 0xc0, R16, 0xf8, !PT ;  /* 0x000000c000117812 */ /* 0x000fe200078ef810 */
[----:B------:R1:W-:Y:S01]  /*1ca0*/  STL [R1+0x17c], R163 ;  /* 0x00017ca301007387 */ /* 0x0003e20000100800 */
[----:B------:R-:W-:Y:S01]  /*1cb0*/  ISETP.GE.AND P0, PT, R22, UR7, PT ;  /* 0x0000000716007c0c */ /* 0x000fe2000bf06270 */
[----:B------:R-:W-:Y:S01]  /*1cc0*/  IMAD.SHL.U32 R15, R216, 0x10, RZ ;  /* 0x00000010d80f7824 */ /* 0x000fe200078e00ff */
[C---:B------:R-:W-:Y:S01]  /*1cd0*/  LOP3.LUT R5, R211.reuse, 0x30, RZ, 0xc0, !PT ;  /* 0x00000030d3057812 */ /* 0x040fe200078ec0ff */
[----:B------:R1:W-:Y:S01]  /*1ce0*/  STL [R1+0x184], R18 ;  /* 0x0001841201007387 */ /* 0x0003e20000100800 */
[----:B------:R-:W-:-:S02]  /*1cf0*/  LOP3.LUT R4, R211, 0x8, RZ, 0xc0, !PT ;  /* 0x00000008d3047812 */ /* 0x000fc400078ec0ff */
[----:B------:R-:W-:Y:S01]  /*1d00*/  LEA.HI R160, R155, R5, RZ, 0x1e ;  /* 0x000000059ba07211 */ /* 0x000fe200078ff0ff */
[----:B------:R1:W-:Y:S01]  /*1d10*/  STL [R1+0x178], R165 ;  /* 0x000178a501007387 */ /* 0x0003e20000100800 */
[----:B------:R-:W-:Y:S01]  /*1d20*/  LOP3.LUT R180, R17, R4, RZ, 0x3c, !PT ;  /* 0x0000000411b47212 */ /* 0x000fe200078e3cff */
[----:B------:R-:W-:Y:S01]  /*1d30*/  IMAD R5, R6, UR34, R11 ;  /* 0x0000002206057c24 */ /* 0x000fe2000f8e020b */
[----:B------:R-:W-:Y:S01]  /*1d40*/  LEA R219, R8, UR6, 0x1 ;  /* 0x0000000608db7c11 */ /* 0x000fe2000f8e08ff */
        /* <DEDUP_REMOVED lines=33> */
.L_x_1222:
[----:B------:R3:W-:Y:S02]  /*1f60*/  STS.128 [R219+0x4000], RZ ;  /* 0x004000ffdb007388 */ /* 0x0007e40000000c00 */
.L_x_1221:
[----:B------:R-:W-:Y:S05]  /*1f70*/  BSYNC.RECONVERGENT B0 ;  /* 0x0000000000007941 */ /* 0x000fea0003800200 */
.L_x_1220:
        /* <DEDUP_REMOVED lines=36> */
.L_x_1225:
[----:B------:R2:W-:Y:S02]  /*21c0*/  STS.128 [R219+0x4800], RZ ;  /* 0x004800ffdb007388 */ /* 0x0005e40000000c00 */
.L_x_1224:
[----:B------:R-:W-:Y:S05]  /*21d0*/  BSYNC.RECONVERGENT B0 ;  /* 0x0000000000007941 */ /* 0x000fea0003800200 */
.L_x_1223:
        /* <DEDUP_REMOVED lines=36> */
.L_x_1228:
[----:B------:R2:W-:Y:S02]  /*2420*/  STS.128 [R219+0x5000], RZ ;  /* 0x005000ffdb007388 */ /* 0x0005e40000000c00 */
.L_x_1227:
[----:B------:R-:W-:Y:S05]  /*2430*/  BSYNC.RECONVERGENT B0 ;  /* 0x0000000000007941 */ /* 0x000fea0003800200 */
.L_x_1226:
        /* <DEDUP_REMOVED lines=37> */
.L_x_1231:
[----:B------:R2:W-:Y:S02]  /*2690*/  STS.128 [R219+0x5800], RZ ;  /* 0x005800ffdb007388 */ /* 0x0005e40000000c00 */
.L_x_1230:
[----:B------:R-:W-:Y:S05]  /*26a0*/  BSYNC.RECONVERGENT B0 ;  /* 0x0000000000007941 */ /* 0x000fea0003800200 */
.L_x_1229:
        /* <DEDUP_REMOVED lines=32> */
.L_x_1234:
[----:B------:R2:W-:Y:S02]  /*28b0*/  STS.128 [R219+0x8000], RZ ;  /* 0x008000ffdb007388 */ /* 0x0005e40000000c00 */
.L_x_1233:
[----:B------:R-:W-:Y:S05]  /*28c0*/  BSYNC.RECONVERGENT B0 ;  /* 0x0000000000007941 */ /* 0x000fea0003800200 */
.L_x_1232:
        /* <DEDUP_REMOVED lines=31> */
.L_x_1237:
[----:B------:R2:W-:Y:S02]  /*2ac0*/  STS.128 [R219+0x8800], RZ ;  /* 0x008800ffdb007388 */ /* 0x0005e40000000c00 */
.L_x_1236:
[----:B------:R-:W-:Y:S05]  /*2ad0*/  BSYNC.RECONVERGENT B0 ;  /* 0x0000000000007941 */ /* 0x000fea0003800200 */
.L_x_1235:
[----:B------:R-:W5:Y:S01]  /*2ae0*/  LDCU.64 UR12, c[0x0][0x538] ;  /* 0x0000a700ff0c77ac */ /* 0x000f620008000a00 */
[----:B------:R-:W0:Y:S01]  /*2af0*/  LDGDEPBAR ;  /* 0x00000000000079af */ /* 0x000e220000000000 */
[----:B-----5:R-:W-:-:S04]  /*2b00*/  UISETP.NE.U32.AND UP1, UPT, UR12, URZ, UPT ;  /* 0x000000ff0c00728c */ /* 0x020fc8000bf25070 */
[----:B------:R-:W-:Y:S01]  /*2b10*/  UISETP.NE.AND.EX UP1, UPT, UR13, URZ, UPT, UP1 ;  /* 0x000000ff0d00728c */ /* 0x000fe2000bf25310 */
[----:B------:R-:W5:Y:S01]  /*2b20*/  S2R R153, SR_CTAID.X ;  /* 0x0000000000997919 */ /* 0x000f620000002500 */
[----:B------:R-:W-:Y:S01]  /*2b30*/  BSSY.RECONVERGENT B0, `(.L_x_1238) ;  /* 0x000003f000007945 */ /* 0x000fe20003800200 */
[----:B------:R-:W-:-:S04]  /*2b40*/  DEPBAR.LE SB0, 0x0 ;  /* 0x000080000000791a */ /* 0x000fc80000000000 */
[----:B------:R-:W-:-:S04]  /*2b50*/  PLOP3.LUT P0, PT, PT, PT, UP1, 0x80, 0x8 ;  /* 0x000000000008781c */ /* 0x000fc80003f0f018 */
[----:B------:R-:W1:Y:S01]  /*2b60*/  @UP1 LDCU.64 UR4, c[0x0][0x540] ;  /* 0x0000a800ff0417ac */ /* 0x000e620008000a00 */
[----:B------:R-:W-:Y:S01]  /*2b70*/  @UP1 UMOV UR40, UR34 ;  /* 0x0000002200281c82 */ /* 0x000fe20008000000 */
[----:B------:R-:W-:Y:S02]  /*2b80*/  @UP1 UMOV UR41, URZ ;  /* 0x000000ff00291c82 */ /* 0x000fe40008000000 */
[----:B-1----:R-:W-:Y:S01]  /*2b90*/  @UP1 UIMAD.WIDE.U32 UR40, UR33, UR4, UR40 ;  /* 0x00000004212812a5 */ /* 0x002fe2000f8e0028 */
[----:B------:R-:W1:Y:S03]  /*2ba0*/  @UP1 LDCU UR4, c[0x0][0x458] ;  /* 0x00008b00ff0417ac */ /* 0x000e660008000800 */
[----:B------:R-:W-:Y:S02]  /*2bb0*/  @UP1 UIMAD UR5, UR33, UR5, UR41 ;  /* 0x00000005210512a4 */ /* 0x000fe4000f8e0229 */
[----:B------:R-:W-:-:S04]  /*2bc0*/  @UP1 ULEA UR12, UP0, UR40, UR12, 0x2 ;  /* 0x0000000c280c1291 */ /* 0x000fc8000f8010ff */
[----:B------:R-:W-:Y:S02]  /*2bd0*/  @UP1 ULEA.HI.X UR13, UR40, UR13, UR5, 0x2, UP0 ;  /* 0x0000000d280d1291 */ /* 0x000fe400080f1405 */
[----:B--2---:R-:W-:-:S04]  /*2be0*/  IMAD.U32 R2, RZ, RZ, UR12 ;  /* 0x0000000cff027e24 */ /* 0x004fc8000f8e00ff */
[----:B------:R-:W-:-:S05]  /*2bf0*/  IMAD.U32 R3, RZ, RZ, UR13 ;  /* 0x0000000dff037e24 */ /* 0x000fca000f8e00ff */
[----:B------:R-:W2:Y:S01]  /*2c00*/  @P0 LDG.E R2, desc[UR28][R2.64] ;  /* 0x0000001c02020981 */ /* 0x000ea2000c1e1900 */
[----:B-1----:R-:W2:Y:S01]  /*2c10*/  @P0 MUFU.RCP R0, UR4 ;  /* 0x0000000400000d08 */ /* 0x002ea20008001000 */
[----:B------:R-:W-:Y:S01]  /*2c20*/  USHF.L.U32 UR5, UR35, 0x5, URZ ;  /* 0x0000000523057899 */ /* 0x000fe200080006ff */
[----:B------:R-:W-:Y:S01]  /*2c30*/  LOP3.LUT R152, R211, 0x1f0, RZ, 0xc0, !PT ;  /* 0x000001f0d3987812 */ /* 0x000fe200078ec0ff */
[----:B------:R-:W-:Y:S02]  /*2c40*/  USHF.L.U64.HI UR4, UR8, 0x6, UR9 ;  /* 0x0000000608047899 */ /* 0x000fe40008010209 */
[----:B------:R-:W-:Y:S02]  /*2c50*/  USHF.L.U32 UR34, UR8, 0x6, URZ ;  /* 0x0000000608227899 */ /* 0x000fe400080006ff */
[----:B------:R-:W-:Y:S02]  /*2c60*/  USHF.R.S32.HI UR12, URZ, 0x1f, UR5 ;  /* 0x0000001fff0c7899 */ /* 0x000fe40008011405 */
[----:B------:R-:W-:-:S02]  /*2c70*/  UIMAD.WIDE.U32 UR34, UR34, UR30, URZ ;  /* 0x0000001e222272a5 */ /* 0x000fc4000f8e00ff */
[----:B------:R-:W-:-:S04]  /*2c80*/  UIMAD UR4, UR4, UR30, URZ ;  /* 0x0000001e040472a4 */ /* 0x000fc8000f8e02ff */
[----:B------:R-:W-:Y:S01]  /*2c90*/  UIADD3 UR4, UPT, UPT, UR35, UR4, URZ ;  /* 0x0000000423047290 */ /* 0x000fe2000fffe0ff */
[----:B------:R-:W-:Y:S01]  /*2ca0*/  BAR.SYNC.DEFER_BLOCKING 0x0 ;  /* 0x0000000000007b1d */ /* 0x000fe20000010000 */
[----:B--2---:R-:W-:-:S05]  /*2cb0*/  @P0 FMUL.FTZ R0, R2, R0 ;  /* 0x0000000002000220 */ /* 0x004fca0000410000 */
[----:B------:R-:W-:Y:S02]  /*2cc0*/  @P0 R2UR UR13, R0 ;  /* 0x00000000000d02ca */ /* 0x000fe400000e0000 */
[----:B------:R-:W-:Y:S01]  /*2cd0*/  IADD3 R155, P1, P0, R14, UR5, R155 ;  /* 0x000000050e9b7c10 */ /* 0x000fe2000f83e09b */
[----:B------:R-:W-:Y:S01]  /*2ce0*/  UMOV UR5, URZ ;  /* 0x000000ff00057c82 */ /* 0x000fe20008000000 */
[----:B------:R-:W-:Y:S02]  /*2cf0*/  SHF.R.U32.HI R0, RZ, 0x5, R216 ;  /* 0x00000005ff007819 */ /* 0x000fe400000116d8 */
[----:B------:R-:W-:-:S03]  /*2d00*/  IADD3.X R154, PT, PT, R13, UR12, RZ, P1, P0 ;  /* 0x0000000c0d9a7c10 */ /* 0x000fc60008fe04ff */
[----:B-----5:R-:W-:-:S04]  /*2d10*/  IMAD R153, R153, 0x8, R0 ;  /* 0x0000000899997824 */ /* 0x020fc800078e0200 */
        /* <DEDUP_REMOVED lines=27> */
.L_x_1240:
[----:B------:R2:W-:Y:S01]  /*2ed0*/  STS.128 [R219+0xb000], RZ ;  /* 0x00b000ffdb007388 */ /* 0x0005e20000000c00 */
[----:B------:R-:W-:Y:S05]  /*2ee0*/  BRA `(.L_x_1241) ;  /* 0x00000000000c7947 */ /* 0x000fea0003800000 */
.L_x_1239:
[----:B------:R1:W-:Y:S04]  /*2ef0*/  STS.128 [R219+0x9000], RZ ;  /* 0x009000ffdb007388 */ /* 0x0003e80000000c00 */
[----:B------:R1:W-:Y:S04]  /*2f00*/  STS.128 [R219+0xa000], RZ ;  /* 0x00a000ffdb007388 */ /* 0x0003e80000000c00 */
[----:B------:R1:W-:Y:S02]  /*2f10*/  STS.128 [R219+0xb000], RZ ;  /* 0x00b000ffdb007388 */ /* 0x0003e40000000c00 */
.L_x_1241:
[----:B------:R-:W-:Y:S05]  /*2f20*/  BSYNC.RECONVERGENT B0 ;  /* 0x0000000000007941 */ /* 0x000fea0003800200 */
.L_x_1238:
        /* <DEDUP_REMOVED lines=34> */
.L_x_1244:
[----:B------:R2:W-:Y:S02]  /*3150*/  STS.128 [R219+0xb800], RZ ;  /* 0x00b800ffdb007388 */ /* 0x0005e40000000c00 */
.L_x_1243:
[----:B------:R-:W-:Y:S05]  /*3160*/  BSYNC.RECONVERGENT B0 ;  /* 0x0000000000007941 */ /* 0x000fea0003800200 */
.L_x_1242:
[----:B------:R-:W-:Y:S01]  /*3170*/  LOP3.LUT R0, R15, 0x100, RZ, 0xc0, !PT ;  /* 0x000001000f007812 */ /* 0x000fe200078ec0ff */
[----:B------:R-:W-:Y:S01]  /*3180*/  UIADD3 UR26, UPT, UPT, UR32, UR26, -UR20 ;  /* 0x0000001a201a7290 */ /* 0x000fe2000fffe814 */
[----:B-12---:R-:W-:Y:S01]  /*3190*/  LOP3.LUT R3, R17, R4, RZ, 0x3c, !PT ;  /* 0x0000000411037212 */ /* 0x006fe200078e3cff */
[----:B------:R-:W-:Y:S01]  /*31a0*/  VIADD R21, R165, UR22 ;  /* 0x00000016a5157c36 */ /* 0x000fe20008000000 */
[----:B------:R-:W-:Y:S01]  /*31b0*/  LOP3.LUT R0, R0, 0x20, R16, 0xf8, !PT ;  /* 0x0000002000007812 */ /* 0x000fe200078ef810 */
[----:B------:R-:W0:Y:S01]  /*31c0*/  LDGDEPBAR ;  /* 0x00000000000079af */ /* 0x000e220000000000 */
[----:B------:R-:W-:Y:S01]  /*31d0*/  IADD3 R2, PT, PT, R180, R161, R213 ;  /* 0x000000a1b4027210 */ /* 0x000fe20007ffe0d5 */
[----:B------:R-:W-:Y:S01]  /*31e0*/  UISETP.GT.U32.AND UP0, UPT, UR30, UR18, UPT ;  /* 0x000000121e00728c */ /* 0x000fe2000bf04070 */
[----:B------:R-:W-:Y:S01]  /*31f0*/  LOP3.LUT P6, RZ, R216, 0x4, RZ, 0xc0, !PT ;  /* 0x00000004d8ff7812 */ /* 0x000fe200078cc0ff */
[----:B------:R-:W-:Y:S01]  /*3200*/  IMAD.IADD R0, R3, 0x1, R0 ;  /* 0x0000000103007824 */ /* 0x000fe200078e0200 */
[----:B------:R1:W-:Y:S01]  /*3210*/  STL [R1+0x24], R3 ;  /* 0x0000240301007387 */ /* 0x0003e20000100800 */
[----:B------:R-:W2:Y:S03]  /*3220*/  LDCU.U8 UR4, c[0x0][0x4f8] ;  /* 0x00009f00ff0477ac */ /* 0x000ea60008000000 */
[----:B------:R-:W-:-:S05]  /*3230*/  LEA R0, R0, UR6, 0x1 ;  /* 0x0000000600007c11 */ /* 0x000fca000f8e08ff */
[----:B------:R-:W-:Y:S04]  /*3240*/  LDSM.16.M88.4 R12, [R0+0x6000] ;  /* 0x00600000000c783b */ /* 0x000fe80000000200 */
[----:B------:R-:W-:Y:S04]  /*3250*/  LDSM.16.M88.4 R24, [R0+0x6400] ;  /* 0x006400000018783b */ /* 0x000fe80000000200 */
[----:B------:R-:W-:Y:S04]  /*3260*/  LDSM.16.M88.4 R28, [R0+0x6800] ;  /* 0x00680000001c783b */ /* 0x000fe80000000200 */
[----:B------:R-:W-:Y:S01]  /*3270*/  LDSM.16.M88.4 R36, [R0+0x6c00] ;  /* 0x006c00000024783b */ /* 0x000fe20000000200 */
[----:B-1----:R-:W-:Y:S01]  /*3280*/  LEA R3, R2, UR6, 0x1 ;  /* 0x0000000602037c11 */ /* 0x002fe2000f8e08ff */
[----:B------:R-:W-:-:S02]  /*3290*/  IMAD.MOV.U32 R2, RZ, RZ, 0x20 ;  /* 0x00000020ff027424 */ /* 0x000fc400078e00ff */
[----:B------:R-:W-:Y:S04]  /*32a0*/  LDSM.16.M88.4 R56, [R0+0x7c00] ;  /* 0x007c00000038783b */ /* 0x000fe80000000200 */
[----:B----4-:R-:W1:Y:S01]  /*32b0*/  LDSM.16.M88.4 R4, [R3+0x1000] ;  /* 0x001000000304783b */ /* 0x010e620000000200 */
[----:B------:R-:W-:-:S03]  /*32c0*/  SEL R162, R2, 0xffffffe0, !P6 ;  /* 0xffffffe002a27807 */ /* 0x000fc60007000000 */
[----:B------:R-:W4:Y:S02]  /*32d0*/  LDSM.16.M88.4 R8, [R3] ;  /* 0x000000000308783b */ /* 0x000f240000000200 */
[--C-:B------:R-:W-:Y:S02]  /*32e0*/  IMAD.IADD R20, R3, 0x1, R162.reuse ;  /* 0x0000000103147824 */ /* 0x100fe400078e02a2 */
[----:B------:R-:W-:Y:S01]  /*32f0*/  IMAD.IADD R2, R0, 0x1, R162 ;  /* 0x0000000100027824 */ /* 0x000fe200078e02a2 */
[----:B------:R-:W-:Y:S04]  /*3300*/  LDSM.16.M88.4 R52, [R0+0x7800] ;  /* 0x007800000034783b */ /* 0x000fe80000000200 */
[----:B------:R-:W-:Y:S04]  /*3310*/  LDSM.16.M88.4 R16, [R20+0x1000] ;  /* 0x001000001410783b */ /* 0x000fe80000000200 */
[----:B------:R-:W5:Y:S04]  /*3320*/  LDSM.16.M88.4 R32, [R2+0x6000] ;  /* 0x006000000220783b */ /* 0x000f680000000200 */
[----:B------:R-:W3:Y:S04]  /*3330*/  LDSM.16.M88.4 R48, [R2+0x6400] ;  /* 0x006400000230783b */ /* 0x000ee80000000200 */
[----:B------:R-:W2:Y:S04]  /*3340*/  LDSM.16.M88.4 R44, [R2+0x6800] ;  /* 0x00680000022c783b */ /* 0x000ea80000000200 */
[----:B------:R-:W2:Y:S04]  /*3350*/  LDSM.16.M88.4 R40, [R2+0x6c00] ;  /* 0x006c00000228783b */ /* 0x000ea80000000200 */
[----:B------:R-:W-:Y:S04]  /*3360*/  LDSM.16.M88.4 R148, [R2+0x8c00] ;  /* 0x008c00000294783b */ /* 0x000fe80000000200 */
[----:B------:R-:W-:Y:S01]  /*3370*/  STL [R1+0x94], R162 ;  /* 0x000094a201007387 */ /* 0x000fe20000100800 */
        /* <DEDUP_REMOVED lines=8> */
[----:B------:R-:W1:Y:S07]  /*3400*/  LDSM.16.M88.4 R4, [R20] ;  /* 0x000000001404783b */ /* 0x000e6e0000000200 */
[C---:B----4-:R-:W-:Y:S08]  /*3410*/  HMMA.16816.F32.BF16 R108, R8.reuse, R12, RZ ;  /* 0x0000000c086c723c */ /* 0x050ff000000418ff */
[C---:B------:R-:W-:Y:S01]  /*3420*/  HMMA.16816.F32.BF16 R140, R8.reuse, R14, RZ ;  /* 0x0000000e088c723c */ /* 0x040fe200000418ff */
[----:B------:R-:W4:Y:S07]  /*3430*/  LDSM.16.M88.4 R12, [R3+0x3000] ;  /* 0x00300000030c783b */ /* 0x000f2e0000000200 */
[C---:B------:R-:W-:Y:S08]  /*3440*/  HMMA.16816.F32.BF16 R100, R8.reuse, R24, RZ ;  /* 0x000000180864723c */ /* 0x040ff000000418ff */
[C---:B------:R-:W-:Y:S01]  /*3450*/  HMMA.16816.F32.BF16 R136, R8.reuse, R26, RZ ;  /* 0x0000001a0888723c */ /* 0x040fe200000418ff */
[----:B------:R-:W-:Y:S07]  /*3460*/  LDSM.16.M88.4 R24, [R0+0x7400] ;  /* 0x007400000018783b */ /* 0x000fee0000000200 */
[C---:B------:R-:W-:Y:S08]  /*3470*/  HMMA.16816.F32.BF16 R96, R8.reuse, R28, RZ ;  /* 0x0000001c0860723c */ /* 0x040ff000000418ff */
[C---:B------:R-:W-:Y:S01]  /*3480*/  HMMA.16816.F32.BF16 R132, R8.reuse, R30, RZ ;  /* 0x0000001e0884723c */ /* 0x040fe200000418ff */
[----:B------:R-:W4:Y:S07]  /*3490*/  LDSM.16.M88.4 R28, [R0+0x7000] ;  /* 0x00700000001c783b */ /* 0x000f2e0000000200 */
[C---:B------:R-:W-:Y:S08]  /*34a0*/  HMMA.16816.F32.BF16 R60, R8.reuse, R36, RZ ;  /* 0x00000024083c723c */ /* 0x040ff000000418ff */
[----:B------:R-:W-:Y:S01]  /*34b0*/  HMMA.16816.F32.BF16 R120, R8, R38, RZ ;  /* 0x000000260878723c */ /* 0x000fe200000418ff */
[----:B------:R-:W4:Y:S07]  /*34c0*/  LDSM.16.M88.4 R8, [R3+0x2000] ;  /* 0x002000000308783b */ /* 0x000f2e0000000200 */
[C---:B-----5:R-:W-:Y:S08]  /*34d0*/  HMMA.16816.F32.BF16 R116, R16.reuse, R32, R72 ;  /* 0x000000201074723c */ /* 0x060ff00000041848 */
[C---:B---3--:R-:W-:Y:S08]  /*34e0*/  HMMA.16816.F32.BF16 R72, R16.reuse, R48, R68 ;  /* 0x000000301048723c */ /* 0x048ff00000041844 */
[C---:B--2---:R-:W-:Y:S01]  /*34f0*/  HMMA.16816.F32.BF16 R36, R16.reuse, R44, R64 ;  /* 0x0000002c1024723c */ /* 0x044fe20000041840 */
[----:B------:R-:W-:Y:S07]  /*3500*/  LDSM.16.M88.4 R64, [R2+0x7400] ;  /* 0x007400000240783b */ /* 0x000fee0000000200 */
[C---:B------:R-:W-:Y:S08]  /*3510*/  HMMA.16816.F32.BF16 R124, R16.reuse, R40, R80 ;  /* 0x00000028107c723c */ /* 0x040ff00000041850 */
[C---:B------:R-:W-:Y:S08]  /*3520*/  HMMA.16816.F32.BF16 R128, R16.reuse, R34, R84 ;  /* 0x000000221080723c */ /* 0x040ff00000041854 */
[C---:B------:R-:W-:Y:S08]  /*3530*/  HMMA.16816.F32.BF16 R112, R16.reuse, R50, R92 ;  /* 0x000000321070723c */ /* 0x040ff0000004185c */
[C---:B------:R-:W-:Y:S08]  /*3540*/  HMMA.16816.F32.BF16 R104, R16.reuse, R46, R88 ;  /* 0x0000002e1068723c */ /* 0x040ff00000041858 */
[----:B------:R-:W-:Y:S01]  /*3550*/  HMMA.16816.F32.BF16 R68, R16, R42, R76 ;  /* 0x0000002a1044723c */ /* 0x000fe2000004184c */
[----:B------:R-:W-:Y:S07]  /*3560*/  LDSM.16.M88.4 R76, [R2+0x7800] ;  /* 0x00780000024c783b */ /* 0x000fee0000000200 */
[C---:B-1----:R-:W-:Y:S08]  /*3570*/  HMMA.16816.F32.BF16 R16, R4.reuse, R32, R108 ;  /* 0x000000200410723c */ /* 0x042ff0000004186c */
        /* <DEDUP_REMOVED lines=9> */
[C---:B----4-:R-:W-:Y:S08]  /*3610*/  HMMA.16816.F32.BF16 R144, R12.reuse, R56, R124 ;  /* 0x000000380c90723c */ /* 0x050ff0000004187c */
[C---:B------:R-:W-:Y:S08]  /*3620*/  HMMA.16816.F32.BF16 R108, R12.reuse, R28, R116 ;  /* 0x0000001c0c6c723c */ /* 0x040ff00000041874 */
[C---:B------:R-:W-:Y:S01]  /*3630*/  HMMA.16816.F32.BF16 R120, R12.reuse, R24, R72 ;  /* 0x000000180c78723c */ /* 0x040fe20000041848 */
[----:B------:R-:W2:Y:S07]  /*3640*/  LDSM.16.M88.4 R72, [R2+0x7c00] ;  /* 0x007c00000248783b */ /* 0x000eae0000000200 */
[C---:B------:R-:W-:Y:S08]  /*3650*/  HMMA.16816.F32.BF16 R140, R12.reuse, R52, R36 ;  /* 0x000000340c8c723c */ /* 0x040ff00000041824 */
[C---:B------:R-:W-:Y:S08]  /*3660*/  HMMA.16816.F32.BF16 R128, R12.reuse, R30, R128 ;  /* 0x0000001e0c80723c */ /* 0x040ff00000041880 */
[C---:B------:R-:W-:Y:S08]  /*3670*/  HMMA.16816.F32.BF16 R124, R12.reuse, R26, R112 ;  /* 0x0000001a0c7c723c */ /* 0x040ff00000041870 */
[C---:B------:R-:W-:Y:S08]  /*3680*/  HMMA.16816.F32.BF16 R132, R12.reuse, R54, R104 ;  /* 0x000000360c84723c */ /* 0x040ff00000041868 */
[----:B------:R-:W-:Y:S08]  /*3690*/  HMMA.16816.F32.BF16 R136, R12, R58, R68 ;  /* 0x0000003a0c88723c */ /* 0x000ff00000041844 */
[C---:B------:R-:W-:Y:S01]  /*36a0*/  HMMA.16816.F32.BF16 R44, R8.reuse, R28, R16 ;  /* 0x0000001c082c723c */ /* 0x040fe20000041810 */
[----:B------:R-:W3:Y:S07]  /*36b0*/  LDSM.16.M88.4 R16, [R20+0x3000] ;  /* 0x003000001410783b */ /* 0x000eee0000000200 */
        /* <DEDUP_REMOVED lines=8> */
[----:B------:R-:W-:Y:S08]  /*3740*/  HMMA.16816.F32.BF16 R36, R8, R56, R96 ;  /* 0x000000380824723c */ /* 0x000ff00000041860 */
[C---:B------:R-:W-:Y:S01]  /*3750*/  HMMA.16816.F32.BF16 R80, R4.reuse, R60, R44 ;  /* 0x0000003c0450723c */ /* 0x040fe2000004182c */
[----:B------:R-:W-:Y:S07]  /*3760*/  LDSM.16.M88.4 R44, [R0+0x8800] ;  /* 0x00880000002c783b */ /* 0x000fee0000000200 */
[C---:B------:R-:W-:Y:S01]  /*3770*/  HMMA.16816.F32.BF16 R112, R4.reuse, R64, R32 ;  /* 0x000000400470723c */ /* 0x040fe20000041820 */
[----:B------:R-:W-:Y:S07]  /*3780*/  LDSM.16.M88.4 R32, [R0+0x8400] ;  /* 0x008400000020783b */ /* 0x000fee0000000200 */
[----:B------:R-:W-:Y:S01]  /*3790*/  HMMA.16816.F32.BF16 R104, R4, R66, R28 ;  /* 0x000000420468723c */ /* 0x000fe2000004181c */
[----:B------:R4:W5:Y:S07]  /*37a0*/  LDSM.16.M88.4 R28, [R0+0x8000] ;  /* 0x00800000001c783b */ /* 0x00096e0000000200 */
[C---:B------:R-:W-:Y:S01]  /*37b0*/  HMMA.16816.F32.BF16 R24, R8.reuse, R52, R92 ;  /* 0x000000340818723c */ /* 0x040fe2000004185c */
[----:B------:R-:W-:Y:S04]  /*37c0*/  LDSM.16.M88.4 R52, [R20+0x5000] ;  /* 0x005000001434783b */ /* 0x000fe80000000200 */
[----:B------:R-:W-:Y:S03]  /*37d0*/  LDSM.16.M88.4 R92, [R2+0x8800] ;  /* 0x00880000025c783b */ /* 0x000fe60000000200 */
[----:B------:R-:W-:Y:S01]  /*37e0*/  HMMA.16816.F32.BF16 R48, R8, R58, R88 ;  /* 0x0000003a0830723c */ /* 0x000fe20000041858 */
[----:B------:R1:W5:Y:S07]  /*37f0*/  LDSM.16.M88.4 R8, [R3+0x5000] ;  /* 0x005000000308783b */ /* 0x00036e0000000200 */
[----:B--2---:R-:W-:Y:S01]  /*3800*/  HMMA.16816.F32.BF16 R56, R4, R72, R36 ;  /* 0x000000480438723c */ /* 0x004fe20000041824 */
[----:B------:R-:W-:Y:S01]  /*3810*/  LDSM.16.M88.4 R36, [R2+0x8400] ;  /* 0x008400000224783b */ /* 0x000fe20000000200 */
[----:B----4-:R-:W-:-:S06]  /*3820*/  IMAD.U32 R0, RZ, RZ, UR32 ;  /* 0x00000020ff007e24 */ /* 0x010fcc000f8e00ff */
[----:B---3--:R-:W-:Y:S08]  /*3830*/  HMMA.16816.F32.BF16 R88, R16, R60, R108 ;  /* 0x0000003c1058723c */ /* 0x008ff0000004186c */
[----:B------:R-:W-:Y:S01]  /*3840*/  HMMA.16816.F32.BF16 R68, R4, R76, R24 ;  /* 0x0000004c0444723c */ /* 0x000fe20000041818 */
[----:B------:R2:W-:Y:S01]  /*3850*/  LDSM.16.M88.4 R24, [R2+0x8000] ;  /* 0x008000000218783b */ /* 0x0005e20000000200 */
[----:B-1----:R-:W-:-:S04]  /*3860*/  LOP3.LUT R3, R22, 0x7, RZ, 0xc0, !PT ;  /* 0x0000000716037812 */ /* 0x002fc800078ec0ff */
[----:B------:R-:W-:Y:S02]  /*3870*/  IADD3 R3, PT, PT, R3, UR31, R152 ;  /* 0x0000001f03037c10 */ /* 0x000fe4000fffe098 */
[----:B------:R-:W-:Y:S01]  /*3880*/  HMMA.16816.F32.BF16 R48, R4, R74, R48 ;  /* 0x0000004a0430723c */ /* 0x000fe20000041830 */
[----:B------:R-:W1:Y:S01]  /*3890*/  LDSM.16.M88.4 R4, [R20+0x4000] ;  /* 0x004000001404783b */ /* 0x000e620000000200 */
[----:B------:R-:W-:-:S04]  /*38a0*/  DEPBAR.LE SB0, 0x0 ;  /* 0x000080000000791a */ /* 0x000fc80000000000 */
[C---:B------:R-:W-:Y:S02]  /*38b0*/  VIADD R228, R3.reuse, UR32 ;  /* 0x0000002003e47c36 */ /* 0x040fe40008000000 */
[C---:B------:R-:W-:Y:S08]  /*38c0*/  HMMA.16816.F32.BF16 R108, R16.reuse, R64, R120 ;  /* 0x00000040106c723c */ /* 0x040ff00000041878 */
[----:B------:R-:W-:Y:S01]  /*38d0*/  HMMA.16816.F32.BF16 R120, R16, R66, R124 ;  /* 0x000000421078723c */ /* 0x000fe2000004187c */
[----:B--2---:R-:W-:-:S05]  /*38e0*/  VIADD R2, R3, UR26 ;  /* 0x0000001a03027c36 */ /* 0x004fca0008000000 */
[C-C-:B------:R-:W-:Y:S02]  /*38f0*/  VIADDMNMX R233, R2.reuse, 0x1, R0.reuse, PT ;  /* 0x0000000102e97846 */ /* 0x140fe40003800100 */
[----:B------:R-:W-:Y:S01]  /*3900*/  HMMA.16816.F32.BF16 R96, R16, R62, R128 ;  /* 0x0000003e1060723c */ /* 0x000fe20000041880 */
[C-C-:B------:R-:W-:Y:S02]  /*3910*/  VIADDMNMX R234, R2.reuse, 0x9, R0.reuse, PT ;  /* 0x0000000902ea7846 */ /* 0x140fe40003800100 */
[C-C-:B------:R-:W-:Y:S02]  /*3920*/  VIADDMNMX R208, R2.reuse, 0x41, R0.reuse, PT ;  /* 0x0000004102d07846 */ /* 0x140fe40003800100 */
[----:B------:R-:W-:-:S03]  /*3930*/  VIADDMNMX R209, R2, 0x49, R0, PT ;  /* 0x0000004902d17846 */ /* 0x000fc60003800100 */
[C---:B------:R-:W-:Y:S08]  /*3940*/  HMMA.16816.F32.BF16 R128, R16.reuse, R76, R140 ;  /* 0x0000004c1080723c */ /* 0x040ff0000004188c */
[C---:B------:R-:W-:Y:S08]  /*3950*/  HMMA.16816.F32.BF16 R132, R16.reuse, R78, R132 ;  /* 0x0000004e1084723c */ /* 0x040ff00000041884 */
[C---:B------:R-:W-:Y:S08]  /*3960*/  HMMA.16816.F32.BF16 R124, R16.reuse, R72, R144 ;  /* 0x00000048107c723c */ /* 0x040ff00000041890 */
[----:B------:R-:W-:Y:S08]  /*3970*/  HMMA.16816.F32.BF16 R84, R16, R74, R136 ;  /* 0x0000004a1054723c */ /* 0x000ff00000041888 */
[C---:B------:R-:W-:Y:S08]  /*3980*/  HMMA.16816.F32.BF16 R60, R12.reuse, R40, R56 ;  /* 0x000000280c3c723c */ /* 0x040ff00000041838 */
[C---:B-----5:R-:W-:Y:S08]  /*3990*/  HMMA.16816.F32.BF16 R80, R12.reuse, R28, R80 ;  /* 0x0000001c0c50723c */ /* 0x060ff00000041850 */
[----:B------:R-:W-:Y:S01]  /*39a0*/  HMMA.16816.F32.BF16 R76, R12, R30, R116 ;  /* 0x0000001e0c4c723c */ /* 0x000fe20000041874 */
[----:B------:R-:W-:-:S07]  /*39b0*/  VIADD R116, R21, 0x38 ;  /* 0x0000003815747836 */ /* 0x000fce0000000000 */
[C---:B------:R-:W-:Y:S08]  /*39c0*/  HMMA.16816.F32.BF16 R112, R12.reuse, R32, R112 ;  /* 0x000000200c70723c */ /* 0x040ff00000041870 */
[C---:B------:R-:W-:Y:S08]  /*39d0*/  HMMA.16816.F32.BF16 R72, R12.reuse, R34, R104 ;  /* 0x000000220c48723c */ /* 0x040ff00000041868 */
[C---:B------:R-:W-:Y:S08]  /*39e0*/  HMMA.16816.F32.BF16 R68, R12.reuse, R44, R68 ;  /* 0x0000002c0c44723c */ /* 0x040ff00000041844 */
[----:B------:R-:W-:Y:S01]  /*39f0*/  HMMA.16816.F32.BF16 R64, R12, R46, R100 ;  /* 0x0000002e0c40723c */ /* 0x000fe20000041864 */
[----:B------:R-:W-:-:S02]  /*3a00*/  VIADD R100, R21, 0x30 ;  /* 0x0000003015647836 */ /* 0x000fc40000000000 */
[----:B------:R-:W-:-:S05]  /*3a10*/  VIADD R102, R21, 0x31 ;  /* 0x0000003115667836 */ /* 0x000fca0000000000 */
[----:B------:R-:W-:Y:S08]  /*3a20*/  HMMA.16816.F32.BF16 R56, R12, R42, R48 ;  /* 0x0000002a0c38723c */ /* 0x000ff00000041830 */
[C---:B------:R-:W-:Y:S08]  /*3a30*/  HMMA.16816.F32.BF16 R12, R8.reuse, R32, R108 ;  /* 0x00000020080c723c */ /* 0x040ff0000004186c */
[C---:B------:R-:W-:Y:S08]  /*3a40*/  HMMA.16816.F32.BF16 R16, R8.reuse, R34, R120 ;  /* 0x000000220810723c */ /* 0x040ff00000041878 */
[C---:B------:R-:W-:Y:S08]  /*3a50*/  HMMA.16816.F32.BF16 R48, R8.reuse, R28, R88 ;  /* 0x0000001c0830723c */ /* 0x040ff00000041858 */
[----:B------:R-:W-:Y:S01]  /*3a60*/  HMMA.16816.F32.BF16 R32, R8, R44, R128 ;  /* 0x0000002c0820723c */ /* 0x000fe20000041880 */
[----:B------:R-:W-:-:S07]  /*3a70*/  VIADD R44, R228, 0x8 ;  /* 0x00000008e42c7836 */ /* 0x000fce0000000000 */
[-C--:B-1----:R-:W-:Y:S08]  /*3a80*/  HMMA.16816.F32.BF16 R112, R4, R36.reuse, R112 ;  /* 0x000000240470723c */ /* 0x082ff00000041870 */
[----:B------:R-:W-:Y:S01]  /*3a90*/  HMMA.16816.F32.BF16 R128, R52, R36, R12 ;  /* 0x000000243480723c */ /* 0x000fe2000004180c */
[----:B------:R-:W-:-:S04]  /*3aa0*/  VIADD R36, R21, UR20 ;  /* 0x0000001415247c36 */ /* 0x000fc80008000000 */
[----:B------:R-:W-:-:S03]  /*3ab0*/  IMAD.IADD R0, R228, 0x1, -R36 ;  /* 0x00000001e4007824 */ /* 0x000fc600078e0a24 */
[----:B------:R-:W-:Y:S01]  /*3ac0*/  HMMA.16816.F32.BF16 R136, R52, R38, R16 ;  /* 0x000000263488723c */ /* 0x000fe20000041810 */
[----:B------:R-:W-:Y:S01]  /*3ad0*/  VIADD R19, R116, UR20 ;  /* 0x0000001474137c36 */ /* 0x000fe20008000000 */
[----:B------:R-:W-:-:S03]  /*3ae0*/  IABS R0, R0 ;  /* 0x0000000000007213 */ /* 0x000fc60000000000 */
[----:B------:R-:W-:-:S03]  /*3af0*/  VIADD R90, R19, 0x1 ;  /* 0x00000001135a7836 */ /* 0x000fc60000000000 */
[----:B------:R-:W-:Y:S08]  /*3b00*/  HMMA.16816.F32.BF16 R28, R8, R30, R96 ;  /* 0x0000001e081c723c */ /* 0x000ff00000041860 */
[----:B------:R-:W-:Y:S01]  /*3b10*/  HMMA.16816.F32.BF16 R108, R52, R24, R48 ;  /* 0x00000018346c723c */ /* 0x000fe20000041830 */
[----:B------:R-:W-:Y:S02]  /*3b20*/  VIADD R51, R19, 0xffffffc9 ;  /* 0xffffffc913337836 */ /* 0x000fe40000000000 */
[----:B------:R-:W-:-:S02]  /*3b30*/  VIADD R49, R21, 0x20 ;  /* 0x0000002015317836 */ /* 0x000fc40000000000 */
[----:B------:R-:W-:Y:S02]  /*3b40*/  IMAD.IADD R2, R228, 0x1, -R51 ;  /* 0x00000001e4027824 */ /* 0x000fe400078e0a33 */
[----:B------:R-:W-:Y:S01]  /*3b50*/  VIADD R50, R21, 0x21 ;  /* 0x0000002115327836 */ /* 0x000fe20000000000 */
[----:B------:R-:W-:Y:S01]  /*3b60*/  HMMA.16816.F32.BF16 R96, R4, R150, R56 ;  /* 0x000000960460723c */ /* 0x000fe20000041838 */
[C---:B------:R-:W-:Y:S01]  /*3b70*/  VIADD R58, R19.reuse, 0xffffffd0 ;  /* 0xffffffd0133a7836 */ /* 0x040fe20000000000 */
[----:B------:R-:W-:Y:S01]  /*3b80*/  IABS R3, R2 ;  /* 0x0000000200037213 */ /* 0x000fe20000000000 */
[----:B------:R-:W-:Y:S02]  /*3b90*/  VIADD R57, R19, 0xffffffd9 ;  /* 0xffffffd913397836 */ /* 0x000fe40000000000 */
[----:B------:R-:W-:-:S03]  /*3ba0*/  VIADD R59, R21, 0x28 ;  /* 0x00000028153b7836 */ /* 0x000fc60000000000 */
[----:B------:R-:W-:Y:S01]  /*3bb0*/  HMMA.16816.F32.BF16 R104, R4, R148, R60 ;  /* 0x000000940468723c */ /* 0x000fe2000004183c */
[C---:B------:R-:W-:Y:S02]  /*3bc0*/  VIADD R61, R19.reuse, 0xffffffd1 ;  /* 0xffffffd1133d7836 */ /* 0x040fe40000000000 */
[C---:B------:R-:W-:Y:S02]  /*3bd0*/  VIADD R62, R19.reuse, 0xffffffd8 ;  /* 0xffffffd8133e7836 */ /* 0x040fe40000000000 */
[C---:B------:R-:W-:Y:S02]  /*3be0*/  VIADD R60, R19.reuse, 0xffffffe0 ;  /* 0xffffffe0133c7836 */ /* 0x040fe40000000000 */
[----:B------:R-:W-:Y:S01]  /*3bf0*/  VIADD R63, R19, 0xffffffe1 ;  /* 0xffffffe1133f7836 */ /* 0x000fe20000000000 */
[----:B------:R-:W-:Y:S01]  /*3c00*/  HMMA.16816.F32.BF16 R156, R8, R42, R84 ;  /* 0x0000002a089c723c */ /* 0x000fe20000041854 */
[----:B------:R-:W-:Y:S02]  /*3c10*/  VIADD R43, R21, 0x18 ;  /* 0x00000018152b7836 */ /* 0x000fe40000000000 */
[----:B------:R-:W-:-:S05]  /*3c20*/  VIADD R42, R19, 0xfffffff1 ;  /* 0xfffffff1132a7836 */ /* 0x000fca0000000000 */
[C---:B------:R-:W-:Y:S08]  /*3c30*/  HMMA.16816.F32.BF16 R80, R4.reuse, R24, R80 ;  /* 0x000000180450723c */ /* 0x040ff00000041850 */
[C---:B------:R-:W-:Y:S08]  /*3c40*/  HMMA.16816.F32.BF16 R76, R4.reuse, R26, R76 ;  /* 0x0000001a044c723c */ /* 0x040ff0000004184c */
[----:B------:R-:W-:Y:S01]  /*3c50*/  HMMA.16816.F32.BF16 R72, R4, R38, R72 ;  /* 0x000000260448723c */ /* 0x000fe20000041848 */
[----:B------:R-:W-:-:S02]  /*3c60*/  VIADD R38, R19, 0xfffffff9 ;  /* 0xfffffff913267836 */ /* 0x000fc40000000000 */
[----:B------:R-:W-:-:S05]  /*3c70*/  VIADD R39, R228, 0x40 ;  /* 0x00000040e4277836 */ /* 0x000fca0000000000 */
[C---:B------:R-:W-:Y:S08]  /*3c80*/  HMMA.16816.F32.BF16 R68, R4.reuse, R92, R68 ;  /* 0x0000005c0444723c */ /* 0x040ff00000041844 */
[----:B------:R-:W-:Y:S01]  /*3c90*/  HMMA.16816.F32.BF16 R84, R4, R94, R64 ;  /* 0x0000005e0454723c */ /* 0x000fe20000041840 */
[C---:B------:R-:W-:Y:S02]  /*3ca0*/  IMAD.IADD R4, R228.reuse, 0x1, -R58 ;  /* 0x00000001e4047824 */ /* 0x040fe400078e0a3a */
[----:B------:R-:W-:-:S02]  /*3cb0*/  IMAD.IADD R5, R228, 0x1, -R61 ;  /* 0x00000001e4057824 */ /* 0x000fc400078e0a3d */
[----:B------:R-:W-:Y:S01]  /*3cc0*/  IMAD.IADD R7, R228, 0x1, -R62 ;  /* 0x00000001e4077824 */ /* 0x000fe200078e0a3e */
[----:B------:R-:W-:Y:S01]  /*3cd0*/  IABS R2, R4 ;  /* 0x0000000400027213 */ /* 0x000fe20000000000 */
[----:B------:R-:W-:Y:S01]  /*3ce0*/  IMAD.MOV.U32 R6, RZ, RZ, R0 ;  /* 0x000000ffff067224 */ /* 0x000fe200078e0000 */
        /* <DEDUP_REMOVED lines=9> */
[C---:B------:R-:W-:Y:S01]  /*3d80*/  VIADD R64, R19.reuse, 0xffffffe8 ;  /* 0xffffffe813407836 */ /* 0x040fe20000000000 */
[----:B------:R-:W-:Y:S01]  /*3d90*/  I2FP.F32.S32 R2, R2 ;  /* 0x0000000200027245 */ /* 0x000fe20000201400 */
[----:B------:R-:W-:Y:S01]  /*3da0*/  VIADD R67, R19, 0xffffffe9 ;  /* 0xffffffe913437836 */ /* 0x000fe20000000000 */
[----:B------:R-:W-:Y:S01]  /*3db0*/  I2FP.F32.S32 R0, R0 ;  /* 0x0000000000007245 */ /* 0x000fe20000201400 */
[----:B------:R-:W-:Y:S01]  /*3dc0*/  HMMA.16816.F32.BF16 R124, R8, R40, R124 ;  /* 0x00000028087c723c */ /* 0x000fe2000004187c */
        /* <DEDUP_REMOVED lines=8> */
[C---:B------:R-:W-:Y:S02]  /*3e50*/  IMAD.IADD R5, R228.reuse, 0x1, -R64 ;  /* 0x00000001e4057824 */ /* 0x040fe400078e0a40 */
[----:B------:R-:W-:Y:S01]  /*3e60*/  FFMA.FTZ R11, R3, -UR5, R76 ;  /* 0x80000005030b7c23 */ /* 0x000fe2000801004c */
[----:B------:R-:W-:Y:S01]  /*3e70*/  IMAD.IADD R7, R228, 0x1, -R67 ;  /* 0x00000001e4077824 */ /* 0x000fe200078e0a43 */
[----:B------:R-:W-:Y:S01]  /*3e80*/  IABS R6, R2 ;  /* 0x0000000200067213 */ /* 0x000fe20000000000 */
[C---:B------:R-:W-:Y:S01]  /*3e90*/  VIADD R40, R21.reuse, 0x11 ;  /* 0x0000001115287836 */ /* 0x040fe20000000000 */
[----:B------:R-:W-:Y:S01]  /*3ea0*/  IABS R3, R0 ;  /* 0x0000000000037213 */ /* 0x000fe20000000000 */
[C---:B------:R-:W-:Y:S01]  /*3eb0*/  HMMA.16816.F32.BF16 R120, R52.reuse, R26, R28 ;  /* 0x0000001a3478723c */ /* 0x040fe2000004181c */
[----:B------:R-:W-:Y:S01]  /*3ec0*/  IABS R2, R4 ;  /* 0x0000000400027213 */ /* 0x000fe20000000000 */
[C---:B------:R-:W-:Y:S01]  /*3ed0*/  VIADD R27, R21.reuse, 0x1 ;  /* 0x00000001151b7836 */ /* 0x040fe20000000000 */
[----:B------:R-:W-:Y:S01]  /*3ee0*/  IABS R0, R5 ;  /* 0x0000000500007213 */ /* 0x000fe20000000000 */
[----:B------:R-:W-:Y:S01]  /*3ef0*/  IMAD.MOV.U32 R5, RZ, RZ, R3 ;  /* 0x000000ffff057224 */ /* 0x000fe200078e0003 */
[----:B------:R-:W-:Y:S01]  /*3f00*/  IABS R4, R7 ;  /* 0x0000000700047213 */ /* 0x000fe20000000000 */
[----:B------:R-:W-:Y:S01]  /*3f10*/  IMAD.MOV.U32 R3, RZ, RZ, R2 ;  /* 0x000000ffff037224 */ /* 0x000fe200078e0002 */
[----:B------:R-:W-:Y:S01]  /*3f20*/  I2FP.F32.S32 R6, R6 ;  /* 0x0000000600067245 */ /* 0x000fe20000201400 */
[----:B------:R-:W-:Y:S01]  /*3f30*/  IMAD.MOV.U32 R2, RZ, RZ, R0 ;  /* 0x000000ffff027224 */ /* 0x000fe200078e0000 */
[----:B------:R-:W-:Y:S01]  /*3f40*/  HMMA.16816.F32.BF16 R140, R52, R92, R32 ;  /* 0x0000005c348c723c */ /* 0x000fe20000041820 */
[----:B------:R-:W-:Y:S01]  /*3f50*/  IMAD.MOV.U32 R0, RZ, RZ, R4 ;  /* 0x000000ffff007224 */ /* 0x000fe200078e0004 */
[----:B------:R-:W-:Y:S01]  /*3f60*/  I2FP.F32.S32 R4, R3 ;  /* 0x0000000300047245 */ /* 0x000fe20000201400 */
[----:B------:R-:W-:Y:S01]  /*3f70*/  FFMA.FTZ R3, R6, -UR5, R113 ;  /* 0x8000000506037c23 */ /* 0x000fe20008010071 */
[----:B------:R-:W-:Y:S01]  /*3f80*/  I2FP.F32.S32 R2, R2 ;  /* 0x0000000200027245 */ /* 0x000fe20000201400 */
[C---:B------:R-:W-:Y:S01]  /*3f90*/  VIADD R29, R21.reuse, 0x8 ;  /* 0x00000008151d7836 */ /* 0x040fe20000000000 */
[----:B------:R-:W-:Y:S01]  /*3fa0*/  I2FP.F32.S32 R0, R0 ;  /* 0x0000000000007245 */ /* 0x000fe20000201400 */
[----:B------:R-:W-:Y:S01]  /*3fb0*/  FFMA.FTZ R6, R4, -UR5, R73 ;  /* 0x8000000504067c23 */ /* 0x000fe20008010049 */
[----:B------:R-:W-:-:S02]  /*3fc0*/  VIADD R31, R21, 0x9 ;  /* 0x00000009151f7836 */ /* 0x000fc40000000000 */
[----:B------:R-:W-:Y:S01]  /*3fd0*/  FFMA.FTZ R7, R2, -UR5, R68 ;  /* 0x8000000502077c23 */ /* 0x000fe20008010044 */
[----:B------:R-:W-:Y:S02]  /*3fe0*/  IMAD.IADD R2, R44, 0x1, -R36 ;  /* 0x000000012c027824 */ /* 0x000fe400078e0a24 */
[----:B------:R-:W-:Y:S01]  /*3ff0*/  FFMA.FTZ R8, R0, -UR5, R69 ;  /* 0x8000000500087c23 */ /* 0x000fe20008010045 */
[----:B------:R-:W-:Y:S01]  /*4000*/  VIADD R0, R228, -UR24 ;  /* 0x80000018e4007c36 */ /* 0x000fe20008000000 */
[----:B------:R-:W-:Y:S01]  /*4010*/  I2FP.F32.S32 R5, R5 ;  /* 0x0000000500057245 */ /* 0x000fe20000201400 */
[----:B------:R-:W-:Y:S01]  /*4020*/  IMAD.IADD R4, R44, 0x1, -R51 ;  /* 0x000000012c047824 */ /* 0x000fe200078e0a33 */
[----:B------:R-:W-:Y:S01]  /*4030*/  HMMA.16816.F32.BF16 R132, R52, R94, R132 ;  /* 0x0000005e3484723c */ /* 0x000fe20000041884 */
[C---:B------:R-:W-:Y:S01]  /*4040*/  VIADD R34, R21.reuse, 0x10 ;  /* 0x0000001015227836 */ /* 0x040fe20000000000 */
[C---:B------:R-:W-:Y:S01]  /*4050*/  ISETP.GT.AND P2, PT, R0.reuse, R40, PT ;  /* 0x000000280000720c */ /* 0x040fe20003f44270 */
[----:B------:R-:W-:Y:S01]  /*4060*/  VIADD R46, R21, 0x19 ;  /* 0x00000019152e7836 */ /* 0x000fe20000000000 */
[C---:B------:R-:W-:Y:S01]  /*4070*/  ISETP.GT.AND P0, PT, R0.reuse, R21, PT ;  /* 0x000000150000720c */ /* 0x040fe20003f04270 */
[----:B------:R-:W-:Y:S01]  /*4080*/  FFMA.FTZ R5, R5, -UR5, R72 ;  /* 0x8000000505057c23 */ /* 0x000fe20008010048 */
[----:B------:R-:W-:Y:S01]  /*4090*/  FSEL R93, R3, -INF , !P2 ;  /* 0xff800000035d7808 */ /* 0x000fe20005000000 */
[C---:B------:R-:W-:Y:S01]  /*40a0*/  VIADD R66, R21.reuse, 0x29 ;  /* 0x0000002915427836 */ /* 0x040fe20000000000 */
[C---:B------:R-:W-:Y:S01]  /*40b0*/  ISETP.GT.AND P5, PT, R0.reuse, R27, PT ;  /* 0x0000001b0000720c */ /* 0x040fe20003fa4270 */
[----:B------:R-:W-:Y:S01]  /*40c0*/  VIADD R112, R21, 0x39 ;  /* 0x0000003915707836 */ /* 0x000fe20000000000 */
[C---:B------:R-:W-:Y:S01]  /*40d0*/  ISETP.GT.AND P4, PT, R0.reuse, R29, PT ;  /* 0x0000001d0000720c */ /* 0x040fe20003f84270 */
[C---:B------:R-:W-:Y:S01]  /*40e0*/  VIADD R35, R19.reuse, 0xfffffff0 ;  /* 0xfffffff013237836 */ /* 0x040fe20000000000 */
[----:B------:R-:W-:Y:S01]  /*40f0*/  ISETP.GT.AND P3, PT, R0, R31, PT ;  /* 0x0000001f0000720c */ /* 0x000fe20003f64270 */
[----:B------:R-:W-:Y:S01]  /*4100*/  VIADD R32, R19, 0xfffffff8 ;  /* 0xfffffff813207836 */ /* 0x000fe20000000000 */
[----:B------:R-:W-:Y:S01]  /*4110*/  IABS R3, R2 ;  /* 0x0000000200037213 */ /* 0x000fe20000000000 */
[----:B------:R-:W-:Y:S01]  /*4120*/  VIADD R33, R228, 0x48 ;  /* 0x00000048e4217836 */ /* 0x000fe20000000000 */
[----:B------:R-:W-:Y:S01]  /*4130*/  IABS R2, R4 ;  /* 0x0000000400027213 */ /* 0x000fe20000000000 */
        /* <DEDUP_REMOVED lines=19> */
[----:B------:R-:W-:Y:S01]  /*4270*/  IMAD.IADD R7, R44, 0x1, -R60 ;  /* 0x000000012c077824 */ /* 0x000fe200078e0a3c */
[C---:B------:R-:W-:Y:S01]  /*4280*/  ISETP.GT.AND P1, PT, R0.reuse, R59, PT ;  /* 0x0000003b0000720c */ /* 0x040fe20003f24270 */
[----:B------:R-:W-:Y:S01]  /*4290*/  BAR.SYNC.DEFER_BLOCKING 0x0 ;  /* 0x0000000000007b1d */ /* 0x000fe20000010000 */
[----:B------:R-:W-:-:S02]  /*42a0*/  ISETP.GT.AND P2, PT, R0, R66, PT ;  /* 0x000000420000720c */ /* 0x000fc40003f44270 */
[C---:B------:R-:W-:Y:S02]  /*42b0*/  ISETP.GT.AND P0, PT, R0.reuse, R100, PT ;  /* 0x000000640000720c */ /* 0x040fe40003f04270 */
[C---:B------:R-:W-:Y:S02]  /*42c0*/  ISETP.GT.AND P5, PT, R0.reuse, R102, PT ;  /* 0x000000660000720c */ /* 0x040fe40003fa4270 */
[C---:B------:R-:W-:Y:S02]  /*42d0*/  ISETP.GT.AND P4, PT, R0.reuse, R116, PT ;  /* 0x000000740000720c */ /* 0x040fe40003f84270 */
[----:B------:R-:W-:Y:S02]  /*42e0*/  I2FP.F32.S32 R3, R3 ;  /* 0x0000000300037245 */ /* 0x000fe40000201400 */
[----:B------:R-:W-:Y:S01]  /*42f0*/  ISETP.GT.AND P3, PT, R0, R112, PT ;  /* 0x000000700000720c */ /* 0x000fe20003f64270 */
[----:B------:R-:W-:Y:S01]  /*4300*/  IMAD.IADD R0, R44, 0x1, -R61 ;  /* 0x000000012c007824 */ /* 0x000fe200078e0a3d */
[----:B------:R-:W-:Y:S01]  /*4310*/  IABS R6, R2 ;  /* 0x0000000200067213 */ /* 0x000fe20000000000 */
[----:B------:R-:W-:Y:S01]  /*4320*/  FFMA.FTZ R20, R3, -UR5, R82 ;  /* 0x8000000503147c23 */ /* 0x000fe20008010052 */
[----:B------:R-:W-:Y:S01]  /*4330*/  IABS R2, R4 ;  /* 0x0000000400027213 */ /* 0x000fe20000000000 */
[----:B------:R-:W-:Y:S01]  /*4340*/  HMMA.16816.F32.BF16 R80, R52, R148, R124 ;  /* 0x000000943450723c */ /* 0x000fe2000004187c */
[----:B------:R-:W-:-:S02]  /*4350*/  IABS R3, R0 ;  /* 0x0000000000037213 */ /* 0x000fc40000000000 */
[----:B------:R-:W-:Y:S02]  /*4360*/  IABS R0, R5 ;  /* 0x0000000500007213 */ /* 0x000fe40000000000 */
[----:B------:R-:W-:Y:S01]  /*4370*/  IABS R4, R7 ;  /* 0x0000000700047213 */ /* 0x000fe20000000000 */
[----:B------:R-:W-:Y:S01]  /*4380*/  IMAD.MOV.U32 R5, RZ, RZ, R3 ;  /* 0x000000ffff057224 */ /* 0x000fe200078e0003 */
[----:B------:R-:W-:Y:S01]  /*4390*/  I2FP.F32.S32 R6, R6 ;  /* 0x0000000600067245 */ /* 0x000fe20000201400 */
[----:B------:R-:W-:Y:S01]  /*43a0*/  IMAD.MOV.U32 R3, RZ, RZ, R2 ;  /* 0x000000ffff037224 */ /* 0x000fe200078e0002 */
[----:B------:R-:W-:Y:S01]  /*43b0*/  HMMA.16816.F32.BF16 R52, R52, R150, R156 ;  /* 0x000000963434723c */ /* 0x000fe2000004189c */
        /* <DEDUP_REMOVED lines=14> */
[----:B------:R-:W-:Y:S01]  /*44a0*/  IABS R7, R7 ;  /* 0x0000000700077213 */ /* 0x000fe20000000000 */
[----:B------:R-:W-:Y:S02]  /*44b0*/  IMAD.IADD R5, R228, 0x1, -R35 ;  /* 0x00000001e4057824 */ /* 0x000fe400078e0a23 */
[----:B------:R-:W-:Y:S01]  /*44c0*/  FFMA.FTZ R17, R6, -UR5, R78 ;  /* 0x8000000506117c23 */ /* 0x000fe2000801004e */
[----:B------:R-:W-:Y:S02]  /*44d0*/  IABS R2, R0 ;  /* 0x0000000000027213 */ /* 0x000fe40000000000 */
[----:B------:R-:W-:-:S02]  /*44e0*/  IABS R0, R3 ;  /* 0x0000000300007213 */ /* 0x000fc40000000000 */
[----:B------:R-:W-:Y:S02]  /*44f0*/  IABS R3, R4 ;  /* 0x0000000400037213 */ /* 0x000fe40000000000 */
[----:B------:R-:W-:Y:S02]  /*4500*/  I2FP.F32.S32 R6, R2 ;  /* 0x0000000200067245 */ /* 0x000fe40000201400 */
[----:B------:R-:W-:Y:S01]  /*4510*/  IABS R4, R5 ;  /* 0x0000000500047213 */ /* 0x000fe20000000000 */
[----:B------:R-:W-:Y:S01]  /*4520*/  IMAD.MOV.U32 R5, RZ, RZ, R3 ;  /* 0x000000ffff057224 */ /* 0x000fe200078e0003 */
[----:B------:R-:W-:Y:S01]  /*4530*/  I2FP.F32.S32 R2, R0 ;  /* 0x0000000000027245 */ /* 0x000fe20000201400 */
[----:B------:R-:W-:Y:S02]  /*4540*/  IMAD.MOV.U32 R0, RZ, RZ, R7 ;  /* 0x000000ffff007224 */ /* 0x000fe400078e0007 */
[----:B------:R-:W-:Y:S01]  /*4550*/  FFMA.FTZ R12, R6, -UR5, R75 ;  /* 0x80000005060c7c23 */ /* 0x000fe2000801004b */
        /* <DEDUP_REMOVED lines=9> */
[C---:B------:R-:W-:Y:S02]  /*45f0*/  IMAD.IADD R0, R228.reuse, 0x1, -R38 ;  /* 0x00000001e4007824 */ /* 0x040fe400078e0a26 */
[----:B------:R-:W-:Y:S01]  /*4600*/  FFMA.FTZ R9, R3, -UR5, R84 ;  /* 0x8000000503097c23 */ /* 0x000fe20008010054 */
[----:B------:R-:W-:Y:S01]  /*4610*/  IABS R3, R2 ;  /* 0x0000000200037213 */ /* 0x000fe20000000000 */
[----:B------:R-:W-:Y:S01]  /*4620*/  IMAD.IADD R6, R228, 0x1, -R90 ;  /* 0x00000001e4067824 */ /* 0x000fe200078e0a5a */
[----:B------:R-:W-:Y:S02]  /*4630*/  FSEL R113, R8, -INF , !P2 ;  /* 0xff80000008717808 */ /* 0x000fe40005000000 */
        /* <DEDUP_REMOVED lines=10> */
[----:B------:R-:W-:Y:S01]  /*46e0*/  FFMA.FTZ R7, R5, -UR5, R104 ;  /* 0x8000000505077c23 */ /* 0x000fe20008010068 */
[----:B------:R-:W-:Y:S02]  /*46f0*/  I2FP.F32.S32 R3, R2 ;  /* 0x0000000200037245 */ /* 0x000fe40000201400 */
[----:B------:R-:W-:Y:S01]  /*4700*/  I2FP.F32.S32 R2, R0 ;  /* 0x0000000000027245 */ /* 0x000fe20000201400 */
[----:B------:R-:W-:Y:S01]  /*4710*/  FFMA.FTZ R6, R4, -UR5, R105 ;  /* 0x8000000504067c23 */ /* 0x000fe20008010069 */
[----:B------:R-:W-:-:S02]  /*4720*/  VIADD R0, R44, -UR24 ;  /* 0x800000182c007c36 */ /* 0x000fc40008000000 */
[----:B------:R-:W-:Y:S01]  /*4730*/  FFMA.FTZ R5, R3, -UR5, R96 ;  /* 0x8000000503057c23 */ /* 0x000fe20008010060 */
[----:B------:R-:W-:Y:S02]  /*4740*/  IMAD.IADD R4, R39, 0x1, -R36 ;  /* 0x0000000127047824 */ /* 0x000fe400078e0a24 */
[----:B------:R-:W-:Y:S01]  /*4750*/  FFMA.FTZ R3, R2, -UR5, R97 ;  /* 0x8000000502037c23 */ /* 0x000fe20008010061 */
[----:B------:R-:W-:Y:S01]  /*4760*/  FSEL R117, R7, -INF , !P0 ;  /* 0xff80000007757808 */ /* 0x000fe20004000000 */
[----:B------:R-:W-:Y:S01]  /*4770*/  IMAD.IADD R7, R39, 0x1, -R57 ;  /* 0x0000000127077824 */ /* 0x000fe200078e0a39 */
[----:B------:R-:W-:Y:S02]  /*4780*/  FSEL R118, R6, -INF , !P5 ;  /* 0xff80000006767808 */ /* 0x000fe40006800000 */
[C---:B------:R-:W-:Y:S02]  /*4790*/  ISETP.GT.AND P1, PT, R0.reuse, R21, PT ;  /* 0x000000150000720c */ /* 0x040fe40003f24270 */
[----:B------:R-:W-:-:S02]  /*47a0*/  ISETP.GT.AND P2, PT, R0, R27, PT ;  /* 0x0000001b0000720c */ /* 0x000fc40003f44270 */
[C---:B------:R-:W-:Y:S02]  /*47b0*/  ISETP.GT.AND P0, PT, R0.reuse, R29, PT ;  /* 0x0000001d0000720c */ /* 0x040fe40003f04270 */
[----:B------:R-:W-:Y:S02]  /*47c0*/  ISETP.GT.AND P5, PT, R0, R31, PT ;  /* 0x0000001f0000720c */ /* 0x000fe40003fa4270 */
[----:B------:R-:W-:Y:S01]  /*47d0*/  IABS R2, R4 ;  /* 0x0000000400027213 */ /* 0x000fe20000000000 */
[----:B------:R-:W-:Y:S01]  /*47e0*/  IMAD.IADD R4, R39, 0x1, -R61 ;  /* 0x0000000127047824 */ /* 0x000fe200078e0a3d */
[----:B------:R-:W-:Y:S01]  /*47f0*/  FSEL R119, R5, -INF , !P4 ;  /* 0xff80000005777808 */ /* 0x000fe20006000000 */
[----:B------:R-:W-:Y:S01]  /*4800*/  IMAD.IADD R5, R39, 0x1, -R62 ;  /* 0x0000000127057824 */ /* 0x000fe200078e0a3e */
[----:B------:R-:W-:Y:S02]  /*4810*/  FSEL R144, R3, -INF , !P3 ;  /* 0xff80000003907808 */ /* 0x000fe40005800000 */
        /* <DEDUP_REMOVED lines=47> */
[C---:B------:R-:W-:Y:S02]  /*4b10*/  IMAD.IADD R0, R39.reuse, 0x1, -R63 ;  /* 0x0000000127007824 */ /* 0x040fe400078e0a3f */
[----:B------:R-:W-:Y:S01]  /*4b20*/  IMAD.IADD R5, R39, 0x1, -R67 ;  /* 0x0000000127057824 */ /* 0x000fe200078e0a43 */
[----:B------:R-:W-:Y:S01]  /*4b30*/  IABS R4, R2 ;  /* 0x0000000200047213 */ /* 0x000fe20000000000 */
[C---:B------:R-:W-:Y:S01]  /*4b40*/  IMAD.IADD R6, R44.reuse, 0x1, -R35 ;  /* 0x000000012c067824 */ /* 0x040fe200078e0a23 */
[----:B------:R-:W-:Y:S01]  /*4b50*/  IABS R2, R0 ;  /* 0x0000000000027213 */ /* 0x000fe20000000000 */
[----:B------:R-:W-:Y:S01]  /*4b60*/  IMAD.IADD R7, R44, 0x1, -R90 ;  /* 0x000000012c077824 */ /* 0x000fe200078e0a5a */
        /* <DEDUP_REMOVED lines=18> */
[----:B------:R-:W-:Y:S02]  /*4c90*/  IMAD.IADD R0, R44, 0x1, -R32 ;  /* 0x000000012c007824 */ /* 0x000fe400078e0a20 */
[----:B------:R-:W-:Y:S01]  /*4ca0*/  FFMA.FTZ R9, R2, -UR5, R86 ;  /* 0x8000000502097c23 */ /* 0x000fe20008010056 */
[----:B------:R-:W-:-:S02]  /*4cb0*/  IMAD.IADD R2, R44, 0x1, -R42 ;  /* 0x000000012c027824 */ /* 0x000fc400078e0a2a */
[----:B------:R-:W-:Y:S01]  /*4cc0*/  IMAD.IADD R6, R44, 0x1, -R19 ;  /* 0x000000012c067824 */ /* 0x000fe200078e0a13 */
[----:B------:R-:W-:Y:S02]  /*4cd0*/  IABS R3, R0 ;  /* 0x0000000000037213 */ /* 0x000fe40000000000 */
[----:B------:R-:W-:Y:S02]  /*4ce0*/  IABS R5, R2 ;  /* 0x0000000200057213 */ /* 0x000fe40000000000 */
[----:B------:R-:W-:Y:S01]  /*4cf0*/  IABS R2, R4 ;  /* 0x0000000400027213 */ /* 0x000fe20000000000 */
[----:B------:R-:W-:Y:S01]  /*4d00*/  IMAD.MOV.U32 R4, RZ, RZ, R3 ;  /* 0x000000ffff047224 */ /* 0x000fe200078e0003 */
[----:B------:R-:W-:Y:S02]  /*4d10*/  IABS R0, R6 ;  /* 0x0000000600007213 */ /* 0x000fe40000000000 */
[----:B------:R-:W-:Y:S01]  /*4d20*/  I2FP.F32.S32 R5, R5 ;  /* 0x0000000500057245 */ /* 0x000fe20000201400 */
        /* <DEDUP_REMOVED lines=15> */
[----:B------:R-:W-:Y:S01]  /*4e20*/  VIADD R0, R39, -UR24 ;  /* 0x8000001827007c36 */ /* 0x000fe20008000000 */
[----:B------:R-:W-:Y:S02]  /*4e30*/  FSEL R25, R8, -INF , !P3 ;  /* 0xff80000008197808 */ /* 0x000fe40005800000 */
[----:B------:R-:W-:Y:S02]  /*4e40*/  FSEL R26, R7, -INF , !P1 ;  /* 0xff800000071a7808 */ /* 0x000fe40004800000 */
[----:B------:R-:W-:Y:S02]  /*4e50*/  FSEL R45, R6, -INF , !P2 ;  /* 0xff800000062d7808 */ /* 0x000fe40005000000 */
[----:B------:R-:W-:-:S02]  /*4e60*/  IABS R2, R2 ;  /* 0x0000000200027213 */ /* 0x000fc40000000000 */
[C---:B------:R-:W-:Y:S02]  /*4e70*/  ISETP.GT.AND P4, PT, R0.reuse, R21, PT ;  /* 0x000000150000720c */ /* 0x040fe40003f84270 */
[C---:B------:R-:W-:Y:S02]  /*4e80*/  ISETP.GT.AND P3, PT, R0.reuse, R27, PT ;  /* 0x0000001b0000720c */ /* 0x040fe40003f64270 */
[C---:B------:R-:W-:Y:S02]  /*4e90*/  ISETP.GT.AND P1, PT, R0.reuse, R29, PT ;  /* 0x0000001d0000720c */ /* 0x040fe40003f24270 */
[----:B------:R-:W-:Y:S02]  /*4ea0*/  ISETP.GT.AND P2, PT, R0, R31, PT ;  /* 0x0000001f0000720c */ /* 0x000fe40003f44270 */
[----:B------:R-:W-:Y:S02]  /*4eb0*/  IABS R3, R3 ;  /* 0x0000000300037213 */ /* 0x000fe40000000000 */
[----:B------:R-:W-:Y:S01]  /*4ec0*/  FSEL R101, R5, -INF , !P0 ;  /* 0xff80000005657808 */ /* 0x000fe20004000000 */
[----:B------:R-:W-:Y:S01]  /*4ed0*/  IMAD.IADD R5, R39, 0x1, -R90 ;  /* 0x0000000127057824 */ /* 0x000fe200078e0a5a */
[----:B------:R-:W-:-:S02]  /*4ee0*/  FSEL R103, R4, -INF , !P5 ;  /* 0xff80000004677808 */ /* 0x000fc40006800000 */
[----:B------:R-:W-:Y:S02]  /*4ef0*/  FSEL R9, R20, -INF , !P4 ;  /* 0xff80000014097808 */ /* 0x000fe40006000000 */
[----:B------:R-:W-:Y:S02]  /*4f00*/  FSEL R14, R14, -INF , !P3 ;  /* 0xff8000000e0e7808 */ /* 0x000fe40005800000 */
[----:B------:R-:W-:Y:S02]  /*4f10*/  FSEL R18, R18, -INF , !P1 ;  /* 0xff80000012127808 */ /* 0x000fe40004800000 */
[----:B------:R-:W-:Y:S02]  /*4f20*/  FSEL R17, R17, -INF , !P2 ;  /* 0xff80000011117808 */ /* 0x000fe40005000000 */
[----:B------:R-:W-:Y:S02]  /*4f30*/  I2FP.F32.S32 R2, R2 ;  /* 0x0000000200027245 */ /* 0x000fe40000201400 */
[----:B------:R-:W-:-:S02]  /*4f40*/  ISETP.GT.AND P0, PT, R0, R34, PT ;  /* 0x000000220000720c */ /* 0x000fc40003f04270 */
[----:B------:R-:W-:Y:S01]  /*4f50*/  ISETP.GT.AND P5, PT, R0, R40, PT ;  /* 0x000000280000720c */ /* 0x000fe20003fa4270 */
[----:B------:R-:W-:Y:S01]  /*4f60*/  FFMA.FTZ R7, R2, -UR5, R133 ;  /* 0x8000000502077c23 */ /* 0x000fe20008010085 */
[C---:B------:R-:W-:Y:S01]  /*4f70*/  ISETP.GT.AND P4, PT, R0.reuse, R43, PT ;  /* 0x0000002b0000720c */ /* 0x040fe20003f84270 */
[----:B------:R-:W-:Y:S01]  /*4f80*/  IMAD.IADD R2, R39, 0x1, -R32 ;  /* 0x0000000127027824 */ /* 0x000fe200078e0a20 */
        /* <DEDUP_REMOVED lines=8> */
[----:B------:R-:W-:Y:S01]  /*5010*/  IMAD.IADD R3, R39, 0x1, -R19 ;  /* 0x0000000127037824 */ /* 0x000fe200078e0a13 */
[----:B------:R-:W-:Y:S02]  /*5020*/  FSEL R20, R10, -INF , !P3 ;  /* 0xff8000000a147808 */ /* 0x000fe40005800000 */
[----:B------:R-:W-:Y:S02]  /*5030*/  FSEL R22, R11, -INF , !P1 ;  /* 0xff8000000b167808 */ /* 0x000fe40004800000 */
        /* <DEDUP_REMOVED lines=9> */
[----:B------:R-:W-:Y:S02]  /*50d0*/  FSEL R7, R7, -INF , !P5 ;  /* 0xff80000007077808 */ /* 0x000fe40006800000 */
[----:B------:R-:W-:Y:S02]  /*50e0*/  IABS R2, R0 ;  /* 0x0000000000027213 */ /* 0x000fe40000000000 */
[----:B------:R-:W-:Y:S02]  /*50f0*/  IABS R0, R3 ;  /* 0x0000000300007213 */ /* 0x000fe40000000000 */
[----:B------:R-:W-:Y:S01]  /*5100*/  IABS R3, R5 ;  /* 0x0000000500037213 */ /* 0x000fe20000000000 */
[----:B------:R-:W-:Y:S01]  /*5110*/  IMAD.MOV.U32 R5, RZ, RZ, R4 ;  /* 0x000000ffff057224 */ /* 0x000fe200078e0004 */
[----:B------:R-:W-:Y:S01]  /*5120*/  ISETP.GE.AND P5, PT, R21, R234, PT ;  /* 0x000000ea1500720c */ /* 0x000fe20003fa6270 */
        /* <DEDUP_REMOVED lines=9> */
[----:B------:R-:W-:Y:S02]  /*51c0*/  IMAD.IADD R0, R33, 0x1, -R36 ;  /* 0x0000000121007824 */ /* 0x000fe400078e0a24 */
[----:B------:R-:W-:Y:S01]  /*51d0*/  FFMA.FTZ R4, R4, -UR5, R81 ;  /* 0x8000000504047c23 */ /* 0x000fe20008010051 */
[----:B------:R-:W-:Y:S01]  /*51e0*/  FFMA.FTZ R3, R3, -UR5, R52 ;  /* 0x8000000503037c23 */ /* 0x000fe20008010034 */
[----:B------:R-:W-:Y:S01]  /*51f0*/  FSEL R10, R5, -INF , !P4 ;  /* 0xff800000050a7808 */ /* 0x000fe20006000000 */
[----:B------:R-:W-:Y:S01]  /*5200*/  FFMA.FTZ R6, R2, -UR5, R53 ;  /* 0x8000000502067c23 */ /* 0x000fe20008010035 */
[----:B------:R-:W-:Y:S01]  /*5210*/  IABS R0, R0 ;  /* 0x0000000000007213 */ /* 0x000fe20000000000 */
[----:B------:R-:W-:Y:S01]  /*5220*/  IMAD.IADD R2, R33, 0x1, -R51 ;  /* 0x0000000121027824 */ /* 0x000fe200078e0a33 */
[----:B------:R-:W-:Y:S01]  /*5230*/  FSEL R13, R3, -INF , !P1 ;  /* 0xff800000030d7808 */ /* 0x000fe20004800000 */
[----:B------:R-:W-:Y:S01]  /*5240*/  VIADD R5, R33, -UR24 ;  /* 0x8000001821057c36 */ /* 0x000fe20008000000 */
[----:B------:R-:W-:-:S02]  /*5250*/  I2FP.F32.S32 R0, R0 ;  /* 0x0000000000007245 */ /* 0x000fc40000201400 */
[----:B------:R-:W-:Y:S02]  /*5260*/  IABS R2, R2 ;  /* 0x0000000200027213 */ /* 0x000fe40000000000 */
[----:B------:R-:W-:Y:S01]  /*5270*/  FSEL R11, R4, -INF , !P3 ;  /* 0xff800000040b7808 */ /* 0x000fe20005800000 */
[----:B------:R-:W-:Y:S01]  /*5280*/  FFMA.FTZ R0, R0, -UR5, R110 ;  /* 0x8000000500007c23 */ /* 0x000fe2000801006e */
[----:B------:R-:W-:Y:S01]  /*5290*/  ISETP.GT.AND P1, PT, R5, R21, PT ;  /* 0x000000150500720c */ /* 0x000fe20003f24270 */
[----:B------:R-:W-:Y:S01]  /*52a0*/  IMAD.IADD R4, R33, 0x1, -R58 ;  /* 0x0000000121047824 */ /* 0x000fe200078e0a3a */
[----:B------:R-:W-:Y:S02]  /*52b0*/  I2FP.F32.S32 R3, R2 ;  /* 0x0000000200037245 */ /* 0x000fe40000201400 */
[----:B------:R-:W-:Y:S02]  /*52c0*/  FSEL R2, R0, -INF , !P1 ;  /* 0xff80000000027808 */ /* 0x000fe40004800000 */
[----:B------:R-:W-:Y:S01]  /*52d0*/  ISETP.GE.AND P3, PT, R21, R209, PT ;  /* 0x000000d11500720c */ /* 0x000fe20003f66270 */
[----:B------:R-:W-:Y:S01]  /*52e0*/  FFMA.FTZ R0, R3, -UR5, R111 ;  /* 0x8000000503007c23 */ /* 0x000fe2000801006f */
[----:B------:R-:W-:Y:S01]  /*52f0*/  IABS R3, R4 ;  /* 0x0000000400037213 */ /* 0x000fe20000000000 */
[----:B------:R-:W-:Y:S01]  /*5300*/  IMAD.IADD R4, R33, 0x1, -R61 ;  /* 0x0000000121047824 */ /* 0x000fe200078e0a3d */
[----:B------:R-:W-:-:S02]  /*5310*/  FSEL R110, R2, -INF , !P3 ;  /* 0xff800000026e7808 */ /* 0x000fc40005800000 */
[----:B------:R-:W-:Y:S01]  /*5320*/  ISETP.GT.AND P1, PT, R5, R27, PT ;  /* 0x0000001b0500720c */ /* 0x000fe20003f24270 */
[----:B------:R-:W-:Y:S01]  /*5330*/  IMAD.MOV.U32 R2, RZ, RZ, R3 ;  /* 0x000000ffff027224 */ /* 0x000fe200078e0003 */
[----:B------:R-:W-:Y:S02]  /*5340*/  ISETP.GE.AND P4, PT, R21, R208, PT ;  /* 0x000000d01500720c */ /* 0x000fe40003f86270 */
[----:B------:R-:W-:Y:S02]  /*5350*/  FSEL R104, R28, -INF , !P5 ;  /* 0xff8000001c687808 */ /* 0x000fe40006800000 */
[----:B------:R-:W-:Y:S02]  /*5360*/  I2FP.F32.S32 R3, R2 ;  /* 0x0000000200037245 */ /* 0x000fe40000201400 */
[----:B------:R-:W-:Y:S02]  /*5370*/  FSEL R2, R0, -INF , !P1 ;  /* 0xff80000000027808 */ /* 0x000fe40004800000 */
[----:B------:R-:W-:Y:S01]  /*5380*/  FSEL R108, R9, -INF , !P4 ;  /* 0xff800000096c7808 */ /* 0x000fe20006000000 */
[----:B------:R-:W-:Y:S01]  /*5390*/  FFMA.FTZ R0, R3, -UR5, R122 ;  /* 0x8000000503007c23 */ /* 0x000fe2000801007a */
[----:B------:R-:W-:-:S02]  /*53a0*/  ISETP.GE.AND P4, PT, R27, R209, PT ;  /* 0x000000d11b00720c */ /* 0x000fc40003f86270 */
[----:B------:R-:W-:Y:S01]  /*53b0*/  IABS R3, R4 ;  /* 0x0000000400037213 */ /* 0x000fe20000000000 */
[----:B------:R-:W-:Y:S01]  /*53c0*/  IMAD.IADD R4, R33, 0x1, -R62 ;  /* 0x0000000121047824 */ /* 0x000fe200078e0a3e */
[----:B------:R-:W-:Y:S02]  /*53d0*/  FSEL R107, R2, -INF , !P4 ;  /* 0xff800000026b7808 */ /* 0x000fe40006000000 */
[----:B------:R-:W-:Y:S01]  /*53e0*/  ISETP.GT.AND P1, PT, R5, R29, PT ;  /* 0x0000001d0500720c */ /* 0x000fe20003f24270 */
[----:B------:R-:W-:Y:S01]  /*53f0*/  IMAD.MOV.U32 R2, RZ, RZ, R3 ;  /* 0x000000ffff027224 */ /* 0x000fe200078e0003 */
[----:B------:R-:W-:Y:S02]  /*5400*/  ISETP.GE.AND P5, PT, R27, R208, PT ;  /* 0x000000d01b00720c */ /* 0x000fe40003fa6270 */
[----:B------:R-:W-:Y:S02]  /*5410*/  ISETP.GE.AND P0, PT, R21, R233, PT ;  /* 0x000000e91500720c */ /* 0x000fe40003f06270 */
[----:B------:R-:W-:-:S02]  /*5420*/  I2FP.F32.S32 R3, R2 ;  /* 0x0000000200037245 */ /* 0x000fc40000201400 */
[----:B------:R-:W-:Y:S02]  /*5430*/  FSEL R2, R0, -INF , !P1 ;  /* 0xff80000000027808 */ /* 0x000fe40004800000 */
[----:B------:R-:W-:Y:S01]  /*5440*/  FSEL R105, R14, -INF , !P5 ;  /* 0xff8000000e697808 */ /* 0x000fe20006800000 */
[----:B------:R-:W-:Y:S01]  /*5450*/  FFMA.FTZ R0, R3, -UR5, R123 ;  /* 0x8000000503007c23 */ /* 0x000fe2000801007b */
[----:B------:R-:W-:Y:S02]  /*5460*/  ISETP.GE.AND P5, PT, R29, R209, PT ;  /* 0x000000d11d00720c */ /* 0x000fe40003fa6270 */
[----:B------:R-:W-:Y:S01]  /*5470*/  IABS R3, R4 ;  /* 0x0000000400037213 */ /* 0x000fe20000000000 */
[----:B------:R-:W-:Y:S01]  /*5480*/  IMAD.IADD R4, R33, 0x1, -R57 ;  /* 0x0000000121047824 */ /* 0x000fe200078e0a39 */
[----:B------:R-:W-:Y:S02]  /*5490*/  FSEL R99, R2, -INF , !P5 ;  /* 0xff80000002637808 */ /* 0x000fe40006800000 */
[----:B------:R-:W-:Y:S01]  /*54a0*/  FSEL R115, R72, -INF , !P0 ;  /* 0xff80000048737808 */ /* 0x000fe20004000000 */
[----:B------:R-:W-:Y:S01]  /*54b0*/  IMAD.MOV.U32 R2, RZ, RZ, R3 ;  /* 0x000000ffff027224 */ /* 0x000fe200078e0003 */
[----:B------:R-:W-:-:S02]  /*54c0*/  ISETP.GE.AND P0, PT, R27, R234, PT ;  /* 0x000000ea1b00720c */ /* 0x000fc40003f06270 */
[----:B------:R-:W-:Y:S02]  /*54d0*/  ISETP.GT.AND P1, PT, R5, R31, PT ;  /* 0x0000001f0500720c */ /* 0x000fe40003f24270 */
[----:B------:R-:W-:Y:S02]  /*54e0*/  FSEL R94, R30, -INF , !P0 ;  /* 0xff8000001e5e7808 */ /* 0x000fe40004000000 */
[----:B------:R-:W-:Y:S02]  /*54f0*/  I2FP.F32.S32 R3, R2 ;  /* 0x0000000200037245 */ /* 0x000fe40000201400 */
        /* <DEDUP_REMOVED lines=19> */
[----:B------:R-:W-:-:S02]  /*5630*/  FSEL R95, R17, -INF , !P2 ;  /* 0xff800000115f7808 */ /* 0x000fc40005000000 */
[----:B------:R-:W-:Y:S02]  /*5640*/  ISETP.GE.AND P2, PT, R34, R209, PT ;  /* 0x000000d12200720c */ /* 0x000fe40003f46270 */
[----:B------:R-:W-:Y:S01]  /*5650*/  IABS R3, R4 ;  /* 0x0000000400037213 */ /* 0x000fe20000000000 */
[----:B------:R-:W-:Y:S01]  /*5660*/  IMAD.IADD R4, R33, 0x1, -R63 ;  /* 0x0000000121047824 */ /* 0x000fe200078e0a3f */
[----:B------:R-:W-:Y:S02]  /*5670*/  ISETP.GE.AND P3, PT, R29, R233, PT ;  /* 0x000000e91d00720c */ /* 0x000fe40003f66270 */
        /* <DEDUP_REMOVED lines=74> */
[-C--:B------:R-:W-:Y:S02]  /*5b20*/  ISETP.GE.AND P3, PT, R46, R233.reuse, PT ;  /* 0x000000e92e00720c */ /* 0x080fe40003f66270 */
[----:B------:R-:W-:Y:S01]  /*5b30*/  FSEL R70, R2, -INF , !P2 ;  /* 0xff80000002467808 */ /* 0x000fe20005000000 */
[----:B------:R-:W-:Y:S01]  /*5b40*/  IMAD.MOV.U32 R2, RZ, RZ, R3 ;  /* 0x000000ffff027224 */ /* 0x000fe200078e0003 */
[----:B------:R-:W-:Y:S02]  /*5b50*/  ISETP.GE.AND P4, PT, R49, R233, PT ;  /* 0x000000e93100720c */ /* 0x000fe40003f86270 */
[----:B------:R-:W-:-:S02]  /*5b60*/  FSEL R88, R146, -INF , !P3 ;  /* 0xff80000092587808 */ /* 0x000fc40005800000 */
[-C--:B------:R-:W-:Y:S02]  /*5b70*/  ISETP.GE.AND P3, PT, R49, R234.reuse, PT ;  /* 0x000000ea3100720c */ /* 0x080fe40003f66270 */
[----:B------:R-:W-:Y:S02]  /*5b80*/  FSEL R81, R147, -INF , !P4 ;  /* 0xff80000093517808 */ /* 0x000fe40006000000 */
[----:B------:R-:W-:Y:S02]  /*5b90*/  ISETP.GE.AND P4, PT, R50, R234, PT ;  /* 0x000000ea3200720c */ /* 0x000fe40003f86270 */
[----:B------:R-:W-:Y:S02]  /*5ba0*/  FSEL R68, R68, -INF , !P3 ;  /* 0xff80000044447808 */ /* 0x000fe40005800000 */
[----:B------:R-:W-:Y:S02]  /*5bb0*/  ISETP.GT.AND P1, PT, R5, R59, PT ;  /* 0x0000003b0500720c */ /* 0x000fe40003f24270 */
[----:B------:R-:W-:-:S02]  /*5bc0*/  I2FP.F32.S32 R3, R2 ;  /* 0x0000000200037245 */ /* 0x000fc40000201400 */
[----:B------:R-:W-:Y:S02]  /*5bd0*/  ISETP.GE.AND P3, PT, R50, R208, PT ;  /* 0x000000d03200720c */ /* 0x000fe40003f66270 */
[----:B------:R-:W-:Y:S02]  /*5be0*/  FSEL R64, R69, -INF , !P4 ;  /* 0xff80000045407808 */ /* 0x000fe40006000000 */
[----:B------:R-:W-:Y:S01]  /*5bf0*/  FSEL R2, R0, -INF , !P1 ;  /* 0xff80000000027808 */ /* 0x000fe20004800000 */
[----:B------:R-:W-:Y:S01]  /*5c00*/  FFMA.FTZ R0, R3, -UR5, R135 ;  /* 0x8000000503007c23 */ /* 0x000fe20008010087 */
[----:B------:R-:W-:Y:S02]  /*5c10*/  FSEL R69, R23, -INF , !P3 ;  /* 0xff80000017457808 */ /* 0x000fe40005800000 */
[----:B------:R-:W-:Y:S02]  /*5c20*/  ISETP.GE.AND P3, PT, R59, R209, PT ;  /* 0x000000d13b00720c */ /* 0x000fe40003f66270 */
[----:B------:R-:W-:Y:S01]  /*5c30*/  IABS R3, R4 ;  /* 0x0000000400037213 */ /* 0x000fe20000000000 */
[----:B------:R-:W-:Y:S01]  /*5c40*/  IMAD.IADD R4, R33, 0x1, -R38 ;  /* 0x0000000121047824 */ /* 0x000fe200078e0a26 */
[----:B------:R-:W-:-:S02]  /*5c50*/  FSEL R67, R2, -INF , !P3 ;  /* 0xff80000002437808 */ /* 0x000fc40005800000 */
[----:B------:R-:W-:Y:S01]  /*5c60*/  ISETP.GE.AND P4, PT, R59, R208, PT ;  /* 0x000000d03b00720c */ /* 0x000fe20003f86270 */
[----:B------:R-:W-:Y:S01]  /*5c70*/  IMAD.MOV.U32 R2, RZ, RZ, R3 ;  /* 0x000000ffff027224 */ /* 0x000fe200078e0003 */
[----:B------:R-:W-:Y:S02]  /*5c80*/  ISETP.GT.AND P1, PT, R5, R66, PT ;  /* 0x000000420500720c */ /* 0x000fe40003f24270 */
[----:B------:R-:W-:Y:S02]  /*5c90*/  ISETP.GE.AND P5, PT, R50, R233, PT ;  /* 0x000000e93200720c */ /* 0x000fe40003fa6270 */
[----:B------:R-:W-:Y:S02]  /*5ca0*/  FSEL R63, R8, -INF , !P4 ;  /* 0xff800000083f7808 */ /* 0x000fe40006000000 */
[----:B------:R-:W-:Y:S02]  /*5cb0*/  I2FP.F32.S32 R3, R2 ;  /* 0x0000000200037245 */ /* 0x000fe40000201400 */
[----:B------:R-:W-:-:S02]  /*5cc0*/  ISETP.GE.AND P4, PT, R66, R209, PT ;  /* 0x000000d14200720c */ /* 0x000fc40003f86270 */
[----:B------:R-:W-:Y:S01]  /*5cd0*/  FSEL R2, R0, -INF , !P1 ;  /* 0xff80000000027808 */ /* 0x000fe20004800000 */
[----:B------:R-:W-:Y:S01]  /*5ce0*/  FFMA.FTZ R0, R3, -UR5, R82 ;  /* 0x8000000503007c23 */ /* 0x000fe20008010052 */
[----:B------:R-:W-:Y:S02]  /*5cf0*/  IABS R4, R4 ;  /* 0x0000000400047213 */ /* 0x000fe40000000000 */
[----:B------:R-:W-:Y:S02]  /*5d00*/  FSEL R78, R152, -INF , !P5 ;  /* 0xff800000984e7808 */ /* 0x000fe40006800000 */
[C---:B------:R-:W-:Y:S02]  /*5d10*/  ISETP.GE.AND P5, PT, R59.reuse, R234, PT ;  /* 0x000000ea3b00720c */ /* 0x040fe40003fa6270 */
[----:B------:R-:W-:Y:S01]  /*5d20*/  FSEL R60, R2, -INF , !P4 ;  /* 0xff800000023c7808 */ /* 0x000fe20006000000 */
[----:B------:R-:W-:Y:S01]  /*5d30*/  IMAD.MOV.U32 R2, RZ, RZ, R4 ;  /* 0x000000ffff027224 */ /* 0x000fe200078e0004 */
[----:B------:R-:W-:-:S02]  /*5d40*/  ISETP.GE.AND P0, PT, R59, R233, PT ;  /* 0x000000e93b00720c */ /* 0x000fc40003f06270 */
[----:B------:R-:W-:Y:S02]  /*5d50*/  FSEL R59, R24, -INF , !P5 ;  /* 0xff800000183b7808 */ /* 0x000fe40006800000 */
[----:B------:R-:W-:Y:S02]  /*5d60*/  ISETP.GE.AND P5, PT, R66, R208, PT ;  /* 0x000000d04200720c */ /* 0x000fe40003fa6270 */
[----:B------:R-:W-:Y:S02]  /*5d70*/  ISETP.GT.AND P1, PT, R5, R100, PT ;  /* 0x000000640500720c */ /* 0x000fe40003f24270 */
[----:B------:R-:W-:Y:S02]  /*5d80*/  I2FP.F32.S32 R3, R2 ;  /* 0x0000000200037245 */ /* 0x000fe40000201400 */
[----:B------:R-:W-:Y:S02]  /*5d90*/  FSEL R58, R7, -INF , !P5 ;  /* 0xff800000073a7808 */ /* 0x000fe40006800000 */
[----:B------:R-:W-:Y:S01]  /*5da0*/  FSEL R2, R0, -INF , !P1 ;  /* 0xff80000000027808 */ /* 0x000fe20004800000 */
[----:B------:R-:W-:Y:S01]  /*5db0*/  IMAD.IADD R0, R33, 0x1, -R19 ;  /* 0x0000000121007824 */ /* 0x000fe200078e0a13 */
[----:B------:R-:W-:Y:S01]  /*5dc0*/  ISETP.GE.AND P5, PT, R100, R209, PT ;  /* 0x000000d16400720c */ /* 0x000fe20003fa6270 */
[----:B------:R-:W-:Y:S01]  /*5dd0*/  FFMA.FTZ R3, R3, -UR5, R83 ;  /* 0x8000000503037c23 */ /* 0x000fe20008010053 */
[----:B------:R-:W-:-:S02]  /*5de0*/  FSEL R74, R71, -INF , !P0 ;  /* 0xff800000474a7808 */ /* 0x000fc40004000000 */
[----:B------:R-:W-:Y:S02]  /*5df0*/  FSEL R57, R2, -INF , !P5 ;  /* 0xff80000002397808 */ /* 0x000fe40006800000 */
[----:B------:R-:W-:Y:S01]  /*5e00*/  IABS R2, R0 ;  /* 0x0000000000027213 */ /* 0x000fe20000000000 */
[----:B------:R-:W-:Y:S01]  /*5e10*/  IMAD.IADD R0, R33, 0x1, -R90 ;  /* 0x0000000121007824 */ /* 0x000fe200078e0a5a */
[----:B------:R-:W-:Y:S02]  /*5e20*/  ISETP.GE.AND P0, PT, R66, R234, PT ;  /* 0x000000ea4200720c */ /* 0x000fe40003f06270 */
[----:B------:R-:W-:Y:S02]  /*5e30*/  ISETP.GT.AND P1, PT, R5, R102, PT ;  /* 0x000000660500720c */ /* 0x000fe40003f24270 */
[----:B------:R-:W-:Y:S02]  /*5e40*/  FSEL R53, R25, -INF , !P0 ;  /* 0xff80000019357808 */ /* 0x000fe40004000000 */
[----:B------:R-:W-:-:S02]  /*5e50*/  ISETP.GE.AND P0, PT, R100, R208, PT ;  /* 0x000000d06400720c */ /* 0x000fc40003f06270 */
[----:B------:R-:W-:Y:S02]  /*5e60*/  IABS R4, R0 ;  /* 0x0000000000047213 */ /* 0x000fe40000000000 */
[----:B------:R-:W-:Y:S02]  /*5e70*/  FSEL R56, R10, -INF , !P0 ;  /* 0xff8000000a387808 */ /* 0x000fe40004000000 */
[----:B------:R-:W-:Y:S01]  /*5e80*/  FSEL R0, R3, -INF , !P1 ;  /* 0xff80000003007808 */ /* 0x000fe20004800000 */
[----:B------:R-:W-:Y:S01]  /*5e90*/  IMAD.MOV.U32 R3, RZ, RZ, R4 ;  /* 0x000000ffff037224 */ /* 0x000fe200078e0004 */
[-C--:B------:R-:W-:Y:S02]  /*5ea0*/  ISETP.GE.AND P2, PT, R66, R233.reuse, PT ;  /* 0x000000e94200720c */ /* 0x080fe40003f46270 */
[----:B------:R-:W-:Y:S02]  /*5eb0*/  ISETP.GE.AND P3, PT, R100, R233, PT ;  /* 0x000000e96400720c */ /* 0x000fe40003f66270 */
[----:B------:R-:W-:-:S02]  /*5ec0*/  ISETP.GE.AND P0, PT, R102, R209, PT ;  /* 0x000000d16600720c */ /* 0x000fc40003f06270 */
[----:B------:R-:W-:Y:S02]  /*5ed0*/  FSEL R71, R113, -INF , !P2 ;  /* 0xff80000071477808 */ /* 0x000fe40005000000 */
[----:B------:R-:W-:Y:S02]  /*5ee0*/  FSEL R66, R117, -INF , !P3 ;  /* 0xff80000075427808 */ /* 0x000fe40005800000 */
[----:B------:R-:W-:Y:S02]  /*5ef0*/  I2FP.F32.S32 R2, R2 ;  /* 0x0000000200027245 */ /* 0x000fe40000201400 */
[----:B------:R-:W-:Y:S02]  /*5f00*/  FSEL R51, R0, -INF , !P0 ;  /* 0xff80000000337808 */ /* 0x000fe40004000000 */
[----:B------:R-:W-:Y:S01]  /*5f10*/  ISETP.GE.AND P2, PT, R100, R234, PT ;  /* 0x000000ea6400720c */ /* 0x000fe20003f46270 */
[----:B------:R-:W-:Y:S01]  /*5f20*/  FFMA.FTZ R2, R2, -UR5, R54 ;  /* 0x8000000502027c23 */ /* 0x000fe20008010036 */
[----:B------:R-:W-:-:S02]  /*5f30*/  ISETP.GE.AND P4, PT, R102, R233, PT ;  /* 0x000000e96600720c */ /* 0x000fc40003f86270 */
[----:B------:R-:W-:Y:S02]  /*5f40*/  ISETP.GE.AND P3, PT, R102, R234, PT ;  /* 0x000000ea6600720c */ /* 0x000fe40003f66270 */
[----:B------:R-:W-:Y:S02]  /*5f50*/  I2FP.F32.S32 R0, R3 ;  /* 0x0000000300007245 */ /* 0x000fe40000201400 */
[----:B------:R-:W-:Y:S02]  /*5f60*/  FSEL R48, R26, -INF , !P2 ;  /* 0xff8000001a307808 */ /* 0x000fe40005000000 */
[----:B------:R-:W-:Y:S01]  /*5f70*/  FSEL R61, R118, -INF , !P4 ;  /* 0xff800000763d7808 */ /* 0x000fe20006000000 */
[----:B------:R-:W-:Y:S01]  /*5f80*/  FFMA.FTZ R0, R0, -UR5, R55 ;  /* 0x8000000500007c23 */ /* 0x000fe20008010037 */
[----:B------:R-:W-:Y:S02]  /*5f90*/  FSEL R45, R45, -INF , !P3 ;  /* 0xff8000002d2d7808 */ /* 0x000fe40005800000 */
[----:B------:R-:W-:-:S02]  /*5fa0*/  ISETP.GE.AND P2, PT, R102, R208, PT ;  /* 0x000000d06600720c */ /* 0x000fc40003f46270 */
[C---:B------:R-:W-:Y:S02]  /*5fb0*/  ISETP.GE.AND P5, PT, R116.reuse, R233, PT ;  /* 0x000000e97400720c */ /* 0x040fe40003fa6270 */
[C---:B------:R-:W-:Y:S02]  /*5fc0*/  ISETP.GE.AND P4, PT, R116.reuse, R234, PT ;  /* 0x000000ea7400720c */ /* 0x040fe40003f86270 */
[----:B------:R-:W-:Y:S02]  /*5fd0*/  ISETP.GE.AND P3, PT, R116, R208, PT ;  /* 0x000000d07400720c */ /* 0x000fe40003f66270 */
[C---:B------:R-:W-:Y:S02]  /*5fe0*/  ISETP.GT.AND P1, PT, R5.reuse, R116, PT ;  /* 0x000000740500720c */ /* 0x040fe40003f24270 */
[----:B------:R-:W-:Y:S02]  /*5ff0*/  ISETP.GT.AND P0, PT, R5, R112, PT ;  /* 0x000000700500720c */ /* 0x000fe40003f04270 */
[----:B------:R-:W-:-:S02]  /*6000*/  FSEL R49, R11, -INF , !P2 ;  /* 0xff8000000b317808 */ /* 0x000fc40005000000 */
[----:B------:R-:W-:Y:S02]  /*6010*/  FSEL R52, R119, -INF , !P5 ;  /* 0xff80000077347808 */ /* 0x000fe40006800000 */
[----:B------:R-:W-:Y:S02]  /*6020*/  FSEL R36, R101, -INF , !P4 ;  /* 0xff80000065247808 */ /* 0x000fe40006000000 */
[----:B------:R-:W-:Y:S02]  /*6030*/  FSEL R38, R13, -INF , !P3 ;  /* 0xff8000000d267808 */ /* 0x000fe40005800000 */
[----:B------:R-:W-:Y:S02]  /*6040*/  FSEL R2, R2, -INF , !P1 ;  /* 0xff80000002027808 */ /* 0x000fe40004800000 */
[----:B------:R-:W-:Y:S02]  /*6050*/  ISETP.GE.AND P2, PT, R116, R209, PT ;  /* 0x000000d17400720c */ /* 0x000fe40003f46270 */
[----:B------:R-:W-:-:S02]  /*6060*/  ISETP.GE.AND P5, PT, R112, R233, PT ;  /* 0x000000e97000720c */ /* 0x000fc40003fa6270 */
[C---:B------:R-:W-:Y:S02]  /*6070*/  ISETP.GE.AND P4, PT, R112.reuse, R234, PT ;  /* 0x000000ea7000720c */ /* 0x040fe40003f86270 */
[C---:B------:R-:W-:Y:S02]  /*6080*/  ISETP.GE.AND P3, PT, R112.reuse, R208, PT ;  /* 0x000000d07000720c */ /* 0x040fe40003f66270 */
[----:B------:R-:W-:Y:S02]  /*6090*/  ISETP.GE.AND P1, PT, R112, R209, PT ;  /* 0x000000d17000720c */ /* 0x000fe40003f26270 */
[----:B------:R-:W-:Y:S02]  /*60a0*/  FSEL R0, R0, -INF , !P0 ;  /* 0xff80000000007808 */ /* 0x000fe40004000000 */
[----:B------:R-:W-:Y:S02]  /*60b0*/  FSEL R43, R2, -INF , !P2 ;  /* 0xff800000022b7808 */ /* 0x000fe40005000000 */
[----:B------:R-:W-:-:S02]  /*60c0*/  FSEL R50, R144, -INF , !P5 ;  /* 0xff80000090327808 */ /* 0x000fc40006800000 */
        /* <DEDUP_REMOVED lines=55> */
.L_x_1247:
[----:B------:R3:W-:Y:S02]  /*6440*/  STS.128 [R219+0x8800], RZ ;  /* 0x008800ffdb007388 */ /* 0x0007e40000000c00 */
.L_x_1248:
[----:B------:R-:W-:Y:S05]  /*6450*/  BSYNC.RECONVERGENT B0 ;  /* 0x0000000000007941 */ /* 0x000fea0003800200 */
.L_x_1246:
[----:B------:R-:W0:Y:S02]  /*6460*/  LDGDEPBAR ;  /* 0x00000000000079af */ /* 0x000e240000000000 */
.L_x_1245:
[----:B------:R-:W-:Y:S01]  /*6470*/  IMAD R0, R160, UR25, R165 ;  /* 0x00000019a0007c24 */ /* 0x000fe2000f8e02a5 */
[----:B------:R-:W4:Y:S01]  /*6480*/  LDCU.64 UR12, c[0x0][0x418] ;  /* 0x00008300ff0c77ac */ /* 0x000f220008000a00 */
[----:B-12---:R-:W-:Y:S02]  /*6490*/  IMAD.U32 R3, RZ, RZ, UR21 ;  /* 0x00000015ff037e24 */ /* 0x006fe4000f8e00ff */
[C---:B------:R-:W-:Y:S01]  /*64a0*/  IMAD.WIDE.U32 R14, R153.reuse, -0x326172a9, RZ ;  /* 0xcd9e8d57990e7825 */ /* 0x040fe200078e00ff */
[----:B------:R-:W-:Y:S01]  /*64b0*/  SHF.R.S32.HI R4, RZ, 0x1f, R0 ;  /* 0x0000001fff047819 */ /* 0x000fe20000011400 */
[----:B------:R-:W-:Y:S01]  /*64c0*/  USHF.L.U32 UR15, UR30, 0x1, URZ ;  /* 0x000000011e0f7899 */ /* 0x000fe200080006ff */
[----:B------:R-:W-:Y:S01]  /*64d0*/  IADD3 R2, P0, PT, R0, UR21, RZ ;  /* 0x0000001500027c10 */ /* 0x000fe2000ff1e0ff */
[----:B------:R-:W-:Y:S01]  /*64e0*/  VIADD R0, R153, 0x4 ;  /* 0x0000000499007836 */ /* 0x000fe20000000000 */
[----:B------:R-:W-:Y:S01]  /*64f0*/  UIADD3 UR16, UPT, UPT, UR37, -0x4498517b, URZ ;  /* 0xbb67ae8525107890 */ /* 0x000fe2000fffe0ff */
[----:B------:R-:W-:Y:S01]  /*6500*/  IMAD.WIDE.U32 R16, R155, -0x2daee0ad, RZ ;  /* 0xd2511f539b107825 */ /* 0x000fe200078e00ff */
[----:B------:R-:W-:Y:S01]  /*6510*/  LEA.HI.X.SX32 R6, R3, R4, 0x1, P0 ;  /* 0x0000000403067211 */ /* 0x000fe200000f0eff */
[----:B------:R-:W-:Y:S01]  /*6520*/  USHF.L.U32 UR17, UR4, 0x10, URZ ;  /* 0x0000001004117899 */ /* 0x000fe200080006ff */
[----:B------:R-:W-:Y:S01]  /*6530*/  LOP3.LUT R4, R154, UR36, R15, 0x96, !PT ;  /* 0x000000249a047c12 */ /* 0x000fe2000f8e960f */
[----:B------:R-:W-:Y:S01]  /*6540*/  IMAD.WIDE.U32 R10, R0, -0x326172a9, RZ ;  /* 0xcd9e8d57000a7825 */ /* 0x000fe200078e00ff */
[----:B------:R-:W-:Y:S01]  /*6550*/  UIADD3 UR33, UPT, UPT, UR36, -0x61c88647, URZ ;  /* 0x9e3779b924217890 */ /* 0x000fe2000fffe0ff */
[----:B------:R-:W-:Y:S01]  /*6560*/  STL.64 [R1+0xe8], R14 ;  /* 0x0000e80e01007387 */ /* 0x000fe20000100a00 */
[----:B------:R-:W-:Y:S01]  /*6570*/  UIADD3 UR32, UPT, UPT, UR36, 0x3c6ef372, URZ ;  /* 0x3c6ef37224207890 */ /* 0x000fe2000fffe0ff */
[----:B------:R-:W-:Y:S01]  /*6580*/  IMAD.U32 R5, RZ, RZ, UR15 ;  /* 0x0000000fff057e24 */ /* 0x000fe2000f8e00ff */
[----:B------:R-:W-:Y:S01]  /*6590*/  LOP3.LUT R3, R154, UR36, R11, 0x96, !PT ;  /* 0x000000249a037c12 */ /* 0x000fe2000f8e960b */
[----:B------:R-:W-:Y:S01]  /*65a0*/  IMAD.WIDE.U32 R26, R4, -0x2daee0ad, RZ ;  /* 0xd2511f53041a7825 */ /* 0x000fe200078e00ff */
[----:B----4-:R-:W-:Y:S01]  /*65b0*/  LEA R46, P0, R2, UR12, 0x1 ;  /* 0x0000000c022e7c11 */ /* 0x010fe2000f8008ff */
[----:B------:R-:W-:Y:S01]  /*65c0*/  UIADD3 UR15, UPT, UPT, UR15, 0x1, URZ ;  /* 0x000000010f0f7890 */ /* 0x000fe2000fffe0ff */
[----:B------:R1:W-:Y:S01]  /*65d0*/  STL.64 [R1+0xd8], R10 ;  /* 0x0000d80a01007387 */ /* 0x0003e20000100a00 */
[----:B------:R-:W-:Y:S01]  /*65e0*/  IMAD.WIDE.U32 R24, R3, -0x2daee0ad, RZ ;  /* 0xd2511f5303187825 */ /* 0x000fe200078e00ff */
[----:B------:R-:W-:Y:S01]  /*65f0*/  LOP3.LUT R3, R5, UR37, R17, 0x96, !PT ;  /* 0x0000002505037c12 */ /* 0x000fe2000f8e9611 */
[----:B------:R-:W-:Y:S01]  /*6600*/  UIADD3 UR31, UPT, UPT, UR37, 0x76cf5d0a, URZ ;  /* 0x76cf5d0a251f7890 */ /* 0x000fe2000fffe0ff */
[C---:B------:R-:W-:Y:S01]  /*6610*/  LOP3.LUT R5, R16.reuse, UR16, R27, 0x96, !PT ;  /* 0x0000001010057c12 */ /* 0x040fe2000f8e961b */
[----:B------:R-:W-:Y:S01]  /*6620*/  IMAD.U32 R7, RZ, RZ, UR4 ;  /* 0x00000004ff077e24 */ /* 0x000fe2000f8e00ff */
[----:B------:R-:W-:Y:S01]  /*6630*/  LOP3.LUT R4, R16, UR16, R25, 0x96, !PT ;  /* 0x0000001010047c12 */ /* 0x000fe2000f8e9619 */
[----:B------:R-:W-:Y:S01]  /*6640*/  IMAD.U32 R0, RZ, RZ, UR17 ;  /* 0x00000011ff007e24 */ /* 0x000fe2000f8e00ff */
[----:B------:R-:W-:Y:S01]  /*6650*/  LEA.HI.X R47, R2, UR13, R6, 0x1, P0 ;  /* 0x0000000d022f7c11 */ /* 0x000fe200080f0c06 */
[----:B------:R-:W-:Y:S01]  /*6660*/  IMAD.WIDE.U32 R2, R3, -0x326172a9, RZ ;  /* 0xcd9e8d5703027825 */ /* 0x000fe200078e00ff */
[----:B------:R-:W-:Y:S01]  /*6670*/  FMNMX3.FTZ R6, R115, R114, R111, !PT ;  /* 0x0000007273067276 */ /* 0x000fe2000781006f */
[----:B------:R-:W-:Y:S01]  /*6680*/  UIADD3 UR22, UPT, UPT, UR37, 0x32370b8f, URZ ;  /* 0x32370b8f25167890 */ /* 0x000fe2000fffe0ff */
[----:B------:R-:W-:Y:S01]  /*6690*/  LOP3.LUT R0, R7, 0xff0000, R0, 0xf8, !PT ;  /* 0x00ff000007007812 */ /* 0x000fe200078ef800 */
[----:B------:R-:W-:Y:S01]  /*66a0*/  IMAD.WIDE.U32 R34, R5, -0x326172a9, RZ ;  /* 0xcd9e8d5705227825 */ /* 0x000fe200078e00ff */
[--C-:B------:R-:W-:Y:S01]  /*66b0*/  LOP3.LUT R7, R14, UR33, R3.reuse, 0x96, !PT ;  /* 0x000000210e077c12 */ /* 0x100fe2000f8e9603 */
[----:B------:R2:W-:Y:S01]  /*66c0*/  STL.64 [R1+0x160], R16 ;  /* 0x0001601001007387 */ /* 0x0005e20000100a00 */
[----:B------:R-:W-:Y:S01]  /*66d0*/  LOP3.LUT R12, R10, UR33, R3, 0x96, !PT ;  /* 0x000000210a0c7c12 */ /* 0x000fe2000f8e9603 */
[----:B------:R-:W-:Y:S01]  /*66e0*/  IMAD.WIDE.U32 R40, R4, -0x326172a9, RZ ;  /* 0xcd9e8d5704287825 */ /* 0x000fe200078e00ff */
[----:B------:R-:W-:Y:S01]  /*66f0*/  LOP3.LUT R9, R2, UR32, R35, 0x96, !PT ;  /* 0x0000002002097c12 */ /* 0x000fe2000f8e9623 */
[----:B------:R-:W-:Y:S01]  /*6700*/  STL.64 [R1+0x168], R26 ;  /* 0x0001681a01007387 */ /* 0x000fe20000100a00 */
[----:B------:R-:W-:Y:S01]  /*6710*/  FMNMX3.FTZ R3, R104, R94, R89, !PT ;  /* 0x0000005e68037276 */ /* 0x000fe20007810059 */
[----:B------:R-:W-:Y:S01]  /*6720*/  IMAD.WIDE.U32 R12, R12, -0x2daee0ad, RZ ;  /* 0xd2511f530c0c7825 */ /* 0x000fe200078e00ff */
[----:B------:R-:W-:Y:S01]  /*6730*/  LOP3.LUT R23, R2, UR32, R41, 0x96, !PT ;  /* 0x0000002002177c12 */ /* 0x000fe2000f8e9629 */
[----:B------:R-:W-:Y:S01]  /*6740*/  UIADD3 UR21, UPT, UPT, UR36, 0x78dde6e4, URZ ;  /* 0x78dde6e424157890 */ /* 0x000fe2000fffe0ff */
[----:B------:R-:W-:Y:S01]  /*6750*/  FMNMX3.FTZ R2, R108, R105, R96, !PT ;  /* 0x000000696c027276 */ /* 0x000fe20007810060 */
[----:B------:R-:W-:Y:S01]  /*6760*/  UIADD3 UR26, UPT, UPT, UR36, -0x255992d5, URZ ;  /* 0xdaa66d2b241a7890 */ /* 0x000fe2000fffe0ff */
[----:B------:R-:W-:Y:S01]  /*6770*/  FMNMX3.FTZ R4, R110, R107, R99, !PT ;  /* 0x0000006b6e047276 */ /* 0x000fe20007810063 */
[----:B------:R-:W-:Y:S01]  /*6780*/  STL.64 [R1+0x170], R24 ;  /* 0x0001701801007387 */ /* 0x000fe20000100a00 */
[----:B------:R-:W-:Y:S01]  /*6790*/  FMNMX3.FTZ R5, R3, R87, R84, !PT ;  /* 0x0000005703057276 */ /* 0x000fe20007810054 */
[----:B------:R-:W-:Y:S01]  /*67a0*/  UIADD3 UR17, UPT, UPT, UR37, -0x126145ec, URZ ;  /* 0xed9eba1425117890 */ /* 0x000fe2000fffe0ff */
[----:B------:R-:W-:Y:S01]  /*67b0*/  FMNMX3.FTZ R3, R2, R95, R91, !PT ;  /* 0x0000005f02037276 */ /* 0x000fe2000781005b */
[----:B------:R-:W-:Y:S01]  /*67c0*/  STL.64 [R1+0x138], R34 ;  /* 0x0001382201007387 */ /* 0x000fe20000100a00 */
[----:B------:R-:W-:Y:S01]  /*67d0*/  FMNMX3.FTZ R2, R4, R97, R92, !PT ;  /* 0x0000006104027276 */ /* 0x000fe2000781005c */
[----:B------:R-:W4:Y:S01]  /*67e0*/  LDCU UR34, c[0x0][0x45c] ;  /* 0x00008b80ff2277ac */ /* 0x000f220008000800 */
[----:B------:R-:W-:Y:S01]  /*67f0*/  FMNMX3.FTZ R4, R5, R77, R62, !PT ;  /* 0x0000004d05047276 */ /* 0x000fe2000781003e */
[----:B------:R-:W-:Y:S01]  /*6800*/  STL.64 [R1+0x140], R40 ;  /* 0x0001402801007387 */ /* 0x000fe20000100a00 */
[----:B------:R-:W-:Y:S01]  /*6810*/  FMNMX3.FTZ R2, R2, R86, R80, !PT ;  /* 0x0000005602027276 */ /* 0x000fe20007810050 */
[----:B------:R-:W-:Y:S01]  /*6820*/  UIADD3 UR16, UPT, UPT, UR36, 0x1715609d, URZ ;  /* 0x1715609d24107890 */ /* 0x000fe2000fffe0ff */
[----:B------:R-:W-:Y:S01]  /*6830*/  FMNMX3.FTZ R4, R4, R65, R68, !PT ;  /* 0x0000004104047276 */ /* 0x000fe20007810044 */
[----:B------:R-:W-:Y:S01]  /*6840*/  UIADD3 UR13, UPT, UPT, UR36, -0x4ab325aa, URZ ;  /* 0xb54cda56240d7890 */ /* 0x000fe2000fffe0ff */
[----:B------:R-:W-:Y:S01]  /*6850*/  FMNMX3.FTZ R2, R2, R76, R73, !PT ;  /* 0x0000004c02027276 */ /* 0x000fe20007810049 */
[----:B------:R-:W-:Y:S01]  /*6860*/  IMAD.IADD R180, R161, 0x1, R180 ;  /* 0x00000001a1b47824 */ /* 0x000fe200078e02b4 */
[----:B------:R-:W-:Y:S01]  /*6870*/  FMNMX3.FTZ R4, R4, R64, R59, !PT ;  /* 0x0000004004047276 */ /* 0x000fe2000781003b */
[----:B------:R-:W-:Y:S01]  /*6880*/  UIADD3 UR12, UPT, UPT, UR37, 0x646e171e, URZ ;  /* 0x646e171e250c7890 */ /* 0x000fe2000fffe0ff */
[----:B------:R-:W-:Y:S01]  /*6890*/  FMNMX3.FTZ R2, R2, R70, R67, !PT ;  /* 0x0000004602027276 */ /* 0x000fe20007810043 */
[----:B------:R-:W-:Y:S01]  /*68a0*/  USHF.L.U32 UR35, UR25, 0x3, URZ ;  /* 0x0000000319237899 */ /* 0x000fe200080006ff */
[----:B------:R-:W-:Y:S01]  /*68b0*/  FMNMX3.FTZ R6, R6, R109, R106, !PT ;  /* 0x0000006d06067276 */ /* 0x000fe2000781006a */
[----:B------:R-:W-:Y:S01]  /*68c0*/  UISETP.GT.U32.AND UP0, UPT, UR30, UR18, UPT ;  /* 0x000000121e00728c */ /* 0x000fe2000bf04070 */
[----:B------:R-:W-:-:S02]  /*68d0*/  FMNMX3.FTZ R3, R3, R85, R79, !PT ;  /* 0x0000005503037276 */ /* 0x000fc4000781004f */
[----:B------:R-:W-:Y:S02]  /*68e0*/  FMNMX3.FTZ R4, R4, R53, R48, !PT ;  /* 0x0000003504047276 */ /* 0x000fe40007810030 */
[----:B------:R-:W-:Y:S02]  /*68f0*/  FMNMX3.FTZ R2, R2, R60, R57, !PT ;  /* 0x0000003c02027276 */ /* 0x000fe40007810039 */
[----:B------:R-:W-:Y:S01]  /*6900*/  FMNMX3.FTZ R5, R6, R98, R93, !PT ;  /* 0x0000006206057276 */ /* 0x000fe2000781005d */
[----:B------:R-:W-:Y:S01]  /*6910*/  IMAD.U32 R6, RZ, RZ, UR15 ;  /* 0x0000000fff067e24 */ /* 0x000fe2000f8e00ff */
[----:B------:R-:W-:Y:S01]  /*6920*/  FMNMX3.FTZ R3, R3, R75, R72, !PT ;  /* 0x0000004b03037276 */ /* 0x000fe20007810048 */
[----:B------:R-:W-:Y:S01]  /*6930*/  UIADD3 UR15, UPT, UPT, UR37, -0x56f99767, URZ ;  /* 0xa9066899250f7890 */ /* 0x000fe2000fffe0ff */
[----:B------:R-:W-:Y:S02]  /*6940*/  FMNMX3.FTZ R4, R4, R45, R36, !PT ;  /* 0x0000002d04047276 */ /* 0x000fe40007810024 */
[----:B------:R-:W-:-:S02]  /*6950*/  FMNMX3.FTZ R2, R2, R51, R43, !PT ;  /* 0x0000003302027276 */ /* 0x000fc4000781002b */
[----:B------:R-:W-:Y:S02]  /*6960*/  FMNMX3.FTZ R5, R5, R88, R81, !PT ;  /* 0x0000005805057276 */ /* 0x000fe40007810051 */
[----:B------:R-:W-:Y:S02]  /*6970*/  FMNMX3.FTZ R3, R3, R69, R63, !PT ;  /* 0x0000004503037276 */ /* 0x000fe4000781003f */
[----:B------:R-:W-:Y:S02]  /*6980*/  FMNMX.FTZ R100, R32, R4, !PT ;  /* 0x0000000420647209 */ /* 0x000fe40007810000 */
[----:B------:R-:W-:Y:S02]  /*6990*/  FMNMX.FTZ R101, R42, R2, !PT ;  /* 0x000000022a657209 */ /* 0x000fe40007810000 */
[----:B------:R-:W-:Y:S01]  /*69a0*/  FMNMX3.FTZ R5, R5, R78, R74, !PT ;  /* 0x0000004e05057276 */ /* 0x000fe2000781004a */
[----:B------:R-:W5:Y:S01]  /*69b0*/  SHFL.BFLY PT, R18, R100, 0x2, 0x1f ;  /* 0x0c401f0064127f89 */ /* 0x000f6200000e0000 */
[----:B------:R-:W-:-:S02]  /*69c0*/  FMNMX3.FTZ R3, R3, R58, R56, !PT ;  /* 0x0000003a03037276 */ /* 0x000fc40007810038 */
[----:B------:R-:W-:Y:S01]  /*69d0*/  FMNMX3.FTZ R5, R5, R71, R66, !PT ;  /* 0x0000004705057276 */ /* 0x000fe20007810042 */
[----:B------:R-:W3:Y:S01]  /*69e0*/  SHFL.BFLY PT, R21, R101, 0x2, 0x1f ;  /* 0x0c401f0065157f89 */ /* 0x000ee200000e0000 */
[----:B------:R-:W-:Y:S02]  /*69f0*/  FMNMX3.FTZ R3, R3, R49, R38, !PT ;  /* 0x0000003103037276 */ /* 0x000fe40007810026 */
[----:B------:R-:W-:Y:S02]  /*6a00*/  FMNMX3.FTZ R5, R5, R61, R52, !PT ;  /* 0x0000003d05057276 */ /* 0x000fe40007810034 */
[----:B------:R-:W-:Y:S02]  /*6a10*/  LOP3.LUT R6, R6, UR37, R17, 0x96, !PT ;  /* 0x0000002506067c12 */ /* 0x000fe4000f8e9611 */
[----:B------:R-:W-:Y:S02]  /*6a20*/  FMNMX.FTZ R102, R37, R3, !PT ;  /* 0x0000000325667209 */ /* 0x000fe40007810000 */
[----:B------:R-:W-:Y:S01]  /*6a30*/  FMNMX.FTZ R103, R50, R5, !PT ;  /* 0x0000000532677209 */ /* 0x000fe20007810000 */
[----:B------:R-:W-:-:S02]  /*6a40*/  IMAD.WIDE.U32 R2, R6, -0x326172a9, RZ ;  /* 0xcd9e8d5706027825 */ /* 0x000fc400078e00ff */
[----:B------:R-:W4:Y:S02]  /*6a50*/  SHFL.BFLY PT, R19, R102, 0x2, 0x1f ;  /* 0x0c401f0066137f89 */ /* 0x000f2400000e0000 */
[----:B------:R-:W-:Y:S01]  /*6a60*/  IMAD.WIDE.U32 R6, R7, -0x2daee0ad, RZ ;  /* 0xd2511f5307067825 */ /* 0x000fe200078e00ff */
[----:B-1----:R-:W-:Y:S01]  /*6a70*/  LOP3.LUT R10, R10, UR33, R3, 0x96, !PT ;  /* 0x000000210a0a7c12 */ /* 0x002fe2000f8e9603 */
[----:B------:R-:W1:Y:S01]  /*6a80*/  SHFL.BFLY PT, R22, R103, 0x2, 0x1f ;  /* 0x0c401f0067167f89 */ /* 0x000e6200000e0000 */
[----:B--2---:R-:W-:Y:S01]  /*6a90*/  LOP3.LUT R16, R2, UR32, R41, 0x96, !PT ;  /* 0x0000002002107c12 */ /* 0x004fe2000f8e9629 */
[----:B------:R-:W-:Y:S01]  /*6aa0*/  IMAD.WIDE.U32 R4, R9, -0x2daee0ad, RZ ;  /* 0xd2511f5309047825 */ /* 0x000fe200078e00ff */
[----:B------:R-:W-:Y:S02]  /*6ab0*/  LOP3.LUT R20, R26, UR31, R7, 0x96, !PT ;  /* 0x0000001f1a147c12 */ /* 0x000fe4000f8e9607 */
[----:B------:R-:W-:Y:S01]  /*6ac0*/  LOP3.LUT R8, R14, UR33, R3, 0x96, !PT ;  /* 0x000000210e087c12 */ /* 0x000fe2000f8e9603 */
[----:B------:R-:W-:Y:S01]  /*6ad0*/  IMAD.WIDE.U32 R10, R10, -0x2daee0ad, RZ ;  /* 0xd2511f530a0a7825 */ /* 0x000fe200078e00ff */
[----:B------:R-:W-:-:S02]  /*6ae0*/  LOP3.LUT R17, R6, UR22, R5, 0x96, !PT ;  /* 0x0000001606117c12 */ /* 0x000fc4000f8e9605 */
[----:B------:R-:W-:Y:S01]  /*6af0*/  LOP3.LUT R9, R2, UR32, R35, 0x96, !PT ;  /* 0x0000002002097c12 */ /* 0x000fe2000f8e9623 */
[----:B------:R-:W-:Y:S01]  /*6b00*/  IMAD.WIDE.U32 R6, R16, -0x2daee0ad, RZ ;  /* 0xd2511f5310067825 */ /* 0x000fe200078e00ff */
[----:B------:R-:W-:Y:S02]  /*6b10*/  LOP3.LUT R5, R24, UR31, R13, 0x96, !PT ;  /* 0x0000001f18057c12 */ /* 0x000fe4000f8e960d */
[----:B-----5:R-:W-:Y:S01]  /*6b20*/  FMNMX.FTZ R100, R100, R18, !PT ;  /* 0x0000001264647209 */ /* 0x020fe20007810000 */
[----:B------:R-:W-:Y:S01]  /*6b30*/  IMAD.WIDE.U32 R14, R8, -0x2daee0ad, RZ ;  /* 0xd2511f53080e7825 */ /* 0x000fe200078e00ff */
[----:B---3--:R-:W-:Y:S02]  /*6b40*/  FMNMX.FTZ R101, R101, R21, !PT ;  /* 0x0000001565657209 */ /* 0x008fe40007810000 */
        /* <DEDUP_REMOVED lines=8> */
[----:B----4-:R-:W-:Y:S01]  /*6bd0*/  FMNMX.FTZ R102, R102, R19, !PT ;  /* 0x0000001366667209 */ /* 0x010fe20007810000 */
[----:B------:R-:W-:Y:S01]  /*6be0*/  IMAD.WIDE.U32 R16, R17, -0x326172a9, RZ ;  /* 0xcd9e8d5711107825 */ /* 0x000fe200078e00ff */
[----:B-1----:R-:W-:-:S03]  /*6bf0*/  FMNMX.FTZ R103, R103, R22, !PT ;  /* 0x0000001667677209 */ /* 0x002fc60007810000 */
[----:B------:R-:W-:Y:S01]  /*6c00*/  IMAD.WIDE.U32 R2, R23, -0x2daee0ad, RZ ;  /* 0xd2511f5317027825 */ /* 0x000fe200078e00ff */
[----:B------:R-:W-:Y:S01]  /*6c10*/  LOP3.LUT R7, R10, UR21, R17, 0x96, !PT ;  /* 0x000000150a077c12 */ /* 0x000fe2000f8e9611 */
[----:B------:R-:W1:Y:S02]  /*6c20*/  SHFL.BFLY PT, R26, R102, 0x1, 0x1f ;  /* 0x0c201f00661a7f89 */ /* 0x000e6400000e0000 */
[----:B------:R-:W-:Y:S01]  /*6c30*/  IMAD.WIDE.U32 R30, R5, -0x326172a9, RZ ;  /* 0xcd9e8d57051e7825 */ /* 0x000fe200078e00ff */
[----:B------:R-:W-:Y:S01]  /*6c40*/  LOP3.LUT R23, R12, UR22, R3, 0x96, !PT ;  /* 0x000000160c177c12 */ /* 0x000fe2000f8e9603 */
[----:B------:R-:W4:Y:S01]  /*6c50*/  SHFL.BFLY PT, R29, R103, 0x1, 0x1f ;  /* 0x0c201f00671d7f89 */ /* 0x000f2200000e0000 */
[----:B------:R-:W-:Y:S01]  /*6c60*/  LOP3.LUT R3, R34, UR26, R11, 0x96, !PT ;  /* 0x0000001a22037c12 */ /* 0x000fe2000f8e960b */
        /* <DEDUP_REMOVED lines=9> */
[----:B------:R-:W-:Y:S02]  /*6d00*/  LOP3.LUT R12, R2, UR17, R11, 0x96, !PT ;  /* 0x00000011020c7c12 */ /* 0x000fe4000f8e960b */
[----:B------:R-:W-:Y:S01]  /*6d10*/  FSETP.NEU.FTZ.AND P0, PT, R100, -INF , PT ;  /* 0xff8000006400780b */ /* 0x000fe20003f1d000 */
[----:B------:R-:W-:Y:S01]  /*6d20*/  IMAD.WIDE.U32 R22, R28, -0x326172a9, RZ ;  /* 0xcd9e8d571c167825 */ /* 0x000fe200078e00ff */
[----:B------:R-:W-:-:S02]  /*6d30*/  LOP3.LUT R5, R30, UR21, R15, 0x96, !PT ;  /* 0x000000151e057c12 */ /* 0x000fc4000f8e960f */
[----:B-1----:R-:W-:Y:S01]  /*6d40*/  FMNMX.FTZ R102, R102, R26, !PT ;  /* 0x0000001a66667209 */ /* 0x002fe20007810000 */
[----:B------:R-:W-:Y:S01]  /*6d50*/  IMAD.WIDE.U32 R34, R3, -0x2daee0ad, RZ ;  /* 0xd2511f5303227825 */ /* 0x000fe200078e00ff */
[----:B------:R-:W-:Y:S02]  /*6d60*/  LOP3.LUT R2, R40, UR26, R23, 0x96, !PT ;  /* 0x0000001a28027c12 */ /* 0x000fe4000f8e9617 */
[----:B----4-:R-:W-:Y:S01]  /*6d70*/  FMNMX.FTZ R103, R103, R29, !PT ;  /* 0x0000001d67677209 */ /* 0x010fe20007810000 */
[----:B------:R-:W-:Y:S01]  /*6d80*/  IMAD.WIDE.U32 R18, R27, -0x326172a9, RZ ;  /* 0xcd9e8d571b127825 */ /* 0x000fe200078e00ff */
[----:B------:R-:W-:Y:S02]  /*6d90*/  LOP3.LUT R3, R4, UR17, R35, 0x96, !PT ;  /* 0x0000001104037c12 */ /* 0x000fe4000f8e9623 */
[----:B------:R-:W-:Y:S01]  /*6da0*/  FSETP.NEU.FTZ.AND P1, PT, R102, -INF , PT ;  /* 0xff8000006600780b */ /* 0x000fe20003f3d000 */
        /* <DEDUP_REMOVED lines=16> */
[----:B------:R-:W-:Y:S01]  /*6eb0*/  FMUL.FTZ R5, R100, UR34 ;  /* 0x0000002264057c20 */ /* 0x000fe20008410000 */
[C---:B------:R-:W-:Y:S01]  /*6ec0*/  PRMT R26, R4.reuse, 0x7770, RZ ;  /* 0x00007770041a7816 */ /* 0x040fe200000000ff */
[----:B------:R-:W-:Y:S01]  /*6ed0*/  IMAD.WIDE.U32 R2, R9, -0x326172a9, RZ ;  /* 0xcd9e8d5709027825 */ /* 0x000fe200078e00ff */
[C---:B------:R-:W-:Y:S02]  /*6ee0*/  PRMT R29, R4.reuse, 0x7773, RZ ;  /* 0x00007773041d7816 */ /* 0x040fe400000000ff */
[----:B------:R-:W-:Y:S01]  /*6ef0*/  PRMT R25, R4, 0x7772, RZ ;  /* 0x0000777204197816 */ /* 0x000fe200000000ff */
[----:B------:R-:W-:Y:S01]  /*6f00*/  IMAD.WIDE.U32 R12, R12, -0x326172a9, RZ ;  /* 0xcd9e8d570c0c7825 */ /* 0x000fe200078e00ff */
[----:B------:R-:W-:Y:S02]  /*6f10*/  LOP3.LUT R19, R2, UR13, R151, 0x96, !PT ;  /* 0x0000000d02137c12 */ /* 0x000fe4000f8e9697 */
[----:B------:R-:W-:Y:S01]  /*6f20*/  FSEL R2, R5, RZ, P0 ;  /* 0x000000ff05027208 */ /* 0x000fe20000000000 */
[----:B------:R-:W-:Y:S01]  /*6f30*/  IMAD.WIDE.U32 R10, R11, -0x326172a9, RZ ;  /* 0xcd9e8d570b0a7825 */ /* 0x000fe200078e00ff */
[----:B------:R-:W-:-:S02]  /*6f40*/  PRMT R134, R4, 0x7771, RZ ;  /* 0x0000777104867816 */ /* 0x000fc400000000ff */
[----:B------:R-:W-:Y:S01]  /*6f50*/  LOP3.LUT R22, R14, UR16, R13, 0x96, !PT ;  /* 0x000000100e167c12 */ /* 0x000fe2000f8e960d */
[----:B------:R-:W-:Y:S02]  /*6f60*/  IMAD.MOV.U32 R165, RZ, RZ, R4 ;  /* 0x000000ffffa57224 */ /* 0x000fe400078e0004 */
[----:B------:R-:W-:Y:S01]  /*6f70*/  FMUL.FTZ R4, R102, UR34 ;  /* 0x0000002266047c20 */ /* 0x000fe20008410000 */
[----:B------:R-:W-:Y:S01]  /*6f80*/  LOP3.LUT R112, R18, UR16, R11, 0x96, !PT ;  /* 0x0000001012707c12 */ /* 0x000fe2000f8e960b */
        /* <DEDUP_REMOVED lines=18> */
[----:B------:R-:W-:Y:S01]  /*70b0*/  FSEL R2, R4, RZ, P1 ;  /* 0x000000ff04027208 */ /* 0x000fe20000800000 */
[----:B------:R-:W-:Y:S01]  /*70c0*/  FMUL.FTZ R4, R103, UR34 ;  /* 0x0000002267047c20 */ /* 0x000fe20008410000 */
[----:B------:R-:W-:Y:S01]  /*70d0*/  FSETP.NEU.FTZ.AND P0, PT, R101, -INF , PT ;  /* 0xff8000006500780b */ /* 0x000fe20003f1d000 */
[----:B------:R1:W-:Y:S01]  /*70e0*/  MUFU.EX2 R184, R9 ;  /* 0x0000000900b87308 */ /* 0x0003e20000000800 */
[----:B------:R-:W-:Y:S01]  /*70f0*/  FSETP.NEU.FTZ.AND P1, PT, R103, -INF , PT ;  /* 0xff8000006700780b */ /* 0x000fe20003f3d000 */
        /* <DEDUP_REMOVED lines=36> */
[----:B------:R-:W-:Y:S01]  /*7340*/  IMAD.WIDE.U32 R144, R15, -0x2daee0ad, RZ ;  /* 0xd2511f530f907825 */ /* 0x000fe200078e00ff */
[----:B------:R2:W-:Y:S03]  /*7350*/  MUFU.EX2 R171, R13 ;  /* 0x0000000d00ab7308 */ /* 0x0005e60000000800 */
[--C-:B------:R-:W-:Y:S01]  /*7360*/  FFMA.FTZ R49, R93, UR34, -R2.reuse ;  /* 0x000000225d317c23 */ /* 0x100fe20008010802 */
[----:B-1----:R-:W-:Y:S01]  /*7370*/  LOP3.LUT R9, R8, 0xffff, RZ, 0xc0, !PT ;  /* 0x0000ffff08097812 */ /* 0x002fe200078ec0ff */
[--C-:B------:R-:W-:Y:S01]  /*7380*/  FFMA.FTZ R15, R111, UR34, -R2.reuse ;  /* 0x000000226f0f7c23 */ /* 0x100fe20008010802 */
[--C-:B------:R-:W-:Y:S01]  /*7390*/  FFMA.FTZ R36, R106, UR34, -R2.reuse ;  /* 0x000000226a247c23 */ /* 0x100fe20008010802 */
[--C-:B------:R-:W-:Y:S01]  /*73a0*/  FFMA.FTZ R37, R98, UR34, -R2.reuse ;  /* 0x0000002262257c23 */ /* 0x100fe20008010802 */
[--C-:B------:R-:W-:Y:S01]  /*73b0*/  FFMA.FTZ R48, R88, UR34, -R2.reuse ;  /* 0x0000002258307c23 */ /* 0x100fe20008010802 */
[--C-:B------:R-:W-:Y:S01]  /*73c0*/  FFMA.FTZ R60, R81, UR34, -R2.reuse ;  /* 0x00000022513c7c23 */ /* 0x100fe20008010802 */
        /* <DEDUP_REMOVED lines=8> */
[----:B------:R1:W3:Y:S01]  /*7450*/  MUFU.EX2 R149, R3 ;  /* 0x0000000300957308 */ /* 0x0002e20000000800 */
[----:B--2---:R-:W-:Y:S01]  /*7460*/  FFMA.FTZ R13, R109, UR34, -R2 ;  /* 0x000000226d0d7c23 */ /* 0x004fe20008010802 */
[----:B------:R-:W-:-:S02]  /*7470*/  ISETP.LE.U32.AND P4, PT, R26, UR4, PT ;  /* 0x000000041a007c0c */ /* 0x000fc4000bf83070 */
[----:B------:R-:W-:Y:S02]  /*7480*/  SHF.R.U32.HI R26, RZ, 0x8, R9 ;  /* 0x00000008ff1a7819 */ /* 0x000fe40000011609 */
[----:B------:R-:W-:Y:S02]  /*7490*/  LOP3.LUT R27, R8, 0xff, RZ, 0xc0, !PT ;  /* 0x000000ff081b7812 */ /* 0x000fe400078ec0ff */
[----:B------:R2:W-:Y:S01]  /*74a0*/  MUFU.EX2 R168, R5 ;  /* 0x0000000500a87308 */ /* 0x0005e20000000800 */
[----:B------:R-:W-:Y:S02]  /*74b0*/  LOP3.LUT R24, R24, UR15, R145, 0x96, !PT ;  /* 0x0000000f18187c12 */ /* 0x000fe4000f8e9691 */
[----:B------:R-:W-:-:S03]  /*74c0*/  ISETP.LE.U32.AND P3, PT, R27, UR4, PT ;  /* 0x000000041b007c0c */ /* 0x000fc6000bf63070 */
[----:B------:R-:W-:Y:S02]  /*74d0*/  IMAD.WIDE.U32 R124, R24, -0x326172a9, RZ ;  /* 0xcd9e8d57187c7825 */ /* 0x000fe400078e00ff */
[----:B------:R-:W4:Y:S02]  /*74e0*/  MUFU.EX2 R167, R7 ;  /* 0x0000000700a77308 */ /* 0x000f240000000800 */
[----:B-1----:R-:W-:Y:S01]  /*74f0*/  IMAD.WIDE.U32 R2, R21, -0x326172a9, RZ ;  /* 0xcd9e8d5715027825 */ /* 0x002fe200078e00ff */
[----:B------:R-:W-:Y:S02]  /*7500*/  LOP3.LUT R53, R10, UR13, R125, 0x96, !PT ;  /* 0x0000000d0a357c12 */ /* 0x000fe4000f8e967d */
[----:B------:R-:W-:Y:S02]  /*7510*/  PRMT R125, R25, 0x5410, R29 ;  /* 0x00005410197d7816 */ /* 0x000fe4000000001d */
[----:B------:R-:W-:Y:S01]  /*7520*/  LOP3.LUT R12, R12, UR13, R3, 0x96, !PT ;  /* 0x0000000d0c0c7c12 */ /* 0x000fe2000f8e9603 */
[----:B------:R1:W-:Y:S01]  /*7530*/  MUFU.EX2 R169, R6 ;  /* 0x0000000600a97308 */ /* 0x0003e20000000800 */
[----:B------:R-:W-:Y:S01]  /*7540*/  LOP3.LUT R3, R26, 0xffff, RZ, 0xc0, !PT ;  /* 0x0000ffff1a037812 */ /* 0x000fe200078ec0ff */
[----:B--2---:R-:W-:Y:S01]  /*7550*/  IMAD.WIDE.U32 R4, R22, -0x2daee0ad, RZ ;  /* 0xd2511f5316047825 */ /* 0x004fe200078e00ff */
[----:B------:R-:W-:-:S02]  /*7560*/  PRMT R10, R2, 0x7773, RZ ;  /* 0x00007773020a7816 */ /* 0x000fc400000000ff */
[----:B------:R-:W-:Y:S02]  /*7570*/  ISETP.LE.U32.AND P2, PT, R3, UR4, PT ;  /* 0x0000000403007c0c */ /* 0x000fe4000bf43070 */
[----:B---3--:R-:W-:Y:S01]  /*7580*/  F2FP.BF16.F32.PACK_AB R3, R149, R151 ;  /* 0x000000979503723e */ /* 0x008fe200000010ff */
[----:B------:R2:W-:Y:S01]  /*7590*/  MUFU.EX2 R183, R11 ;  /* 0x0000000b00b77308 */ /* 0x0005e20000000800 */
[--C-:B------:R-:W-:Y:S02]  /*75a0*/  LOP3.LUT R9, R30, UR12, R5.reuse, 0x96, !PT ;  /* 0x0000000c1e097c12 */ /* 0x100fe4000f8e9605 */
[----:B------:R-:W-:Y:S02]  /*75b0*/  PRMT R5, R8, 0x7632, R5 ;  /* 0x0000763208057816 */ /* 0x000fe40000000005 */
[----:B------:R-:W-:Y:S02]  /*75c0*/  PRMT R41, R3, 0x7632, R41 ;  /* 0x0000763203297816 */ /* 0x000fe40000000029 */
[----:B------:R-:W-:Y:S01]  /*75d0*/  LOP3.LUT R24, R5, 0xff, RZ, 0xc0, !PT ;  /* 0x000000ff05187812 */ /* 0x000fe200078ec0ff */
[----:B------:R-:W-:Y:S01]  /*75e0*/  MUFU.EX2 R142, R14 ;  /* 0x0000000e008e7308 */ /* 0x000fe20000000800 */
[----:B-1----:R-:W-:Y:S01]  /*75f0*/  IMAD.WIDE.U32 R6, R23, -0x2daee0ad, RZ ;  /* 0xd2511f5317067825 */ /* 0x002fe200078e00ff */
[----:B------:R-:W-:-:S03]  /*7600*/  SHF.R.U32.HI R23, RZ, 0x18, R8 ;  /* 0x00000018ff177819 */ /* 0x000fc60000011608 */
[----:B------:R-:W-:Y:S01]  /*7610*/  @!P2 HFMA2.BF16_V2 R52, -RZ.H0_H0, RZ.H0_H0, -R41.H0_H0 ;  /* 0x200000ffff34a231 */ /* 0x000fe20000340929 */
[----:B------:R-:W-:Y:S01]  /*7620*/  ISETP.LE.U32.AND P0, PT, R24, UR4, PT ;  /* 0x0000000418007c0c */ /* 0x000fe2000bf03070 */
[----:B------:R-:W-:Y:S01]  /*7630*/  IMAD.MOV.U32 R55, RZ, RZ, R6 ;  /* 0x000000ffff377224 */ /* 0x000fe200078e0006 */
[----:B------:R-:W-:Y:S01]  /*7640*/  ISETP.LE.U32.AND P1, PT, R23, UR4, PT ;  /* 0x0000000417007c0c */ /* 0x000fe2000bf23070 */
[----:B------:R-:W1:Y:S01]  /*7650*/  MUFU.EX2 R132, R16 ;  /* 0x0000001000847308 */ /* 0x000e620000000800 */
[----:B--2---:R-:W-:Y:S02]  /*7660*/  LOP3.LUT R11, R40, UR12, R7, 0x96, !PT ;  /* 0x0000000c280b7c12 */ /* 0x004fe4000f8e9607 */
[----:B------:R-:W-:Y:S02]  /*7670*/  PRMT R40, R3, 0x7610, R40 ;  /* 0x0000761003287816 */ /* 0x000fe40000000028 */
[----:B----4-:R-:W-:Y:S02]  /*7680*/  F2FP.BF16.F32.PACK_AB R3, R167, R168 ;  /* 0x000000a8a703723e */ /* 0x010fe400000010ff */
[----:B------:R-:W-:Y:S01]  /*7690*/  PRMT R89, R40, 0x5410, R41 ;  /* 0x0000541028597816 */ /* 0x000fe20000000029 */
[----:B------:R-:W-:Y:S01]  /*76a0*/  @!P3 HFMA2.BF16_V2 R43, -RZ.H0_H0, RZ.H0_H0, -R40.H0_H0 ;  /* 0x200000ffff2bb231 */ /* 0x000fe20000340928 */
[----:B------:R-:W-:Y:S01]  /*76b0*/  PRMT R42, R3, 0x7610, R42 ;  /* 0x00007610032a7816 */ /* 0x000fe2000000002a */
[----:B------:R-:W-:Y:S01]  /*76c0*/  MUFU.EX2 R135, R15 ;  /* 0x0000000f00877308 */ /* 0x000fe20000000800 */
[----:B------:R-:W-:-:S02]  /*76d0*/  LOP3.LUT R30, R12, 0xff, RZ, 0xc0, !PT ;  /* 0x000000ff0c1e7812 */ /* 0x000fc400078ec0ff */
[----:B------:R-:W-:Y:S01]  /*76e0*/  @!P3 PRMT R40, R43, 0x5410, RZ ;  /* 0x000054102b28b816 */ /* 0x000fe200000000ff */
[----:B------:R-:W-:Y:S01]  /*76f0*/  @!P0 HFMA2.BF16_V2 R51, -RZ.H0_H0, RZ.H0_H0, -R42.H0_H0 ;  /* 0x200000ffff338231 */ /* 0x000fe2000034092a */
[----:B------:R-:W-:Y:S02]  /*7700*/  PRMT R43, R3, 0x7632, R43 ;  /* 0x00007632032b7816 */ /* 0x000fe4000000002b */
[----:B-1----:R-:W-:Y:S01]  /*7710*/  F2FP.BF16.F32.PACK_AB R3, R132, R142 ;  /* 0x0000008e8403723e */ /* 0x002fe200000010ff */
[----:B------:R-:W1:Y:S01]  /*7720*/  MUFU.EX2 R153, R13 ;  /* 0x0000000d00997308 */ /* 0x000e620000000800 */
[----:B------:R-:W-:Y:S01]  /*7730*/  PRMT R88, R42, 0x5410, R43 ;  /* 0x000054102a587816 */ /* 0x000fe2000000002b */
[----:B------:R-:W-:Y:S01]  /*7740*/  @!P1 HFMA2.BF16_V2 R50, -RZ.H0_H0, RZ.H0_H0, -R43.H0_H0 ;  /* 0x200000ffff329231 */ /* 0x000fe2000034092b */
[----:B------:R-:W-:Y:S01]  /*7750*/  PRMT R5, R150, 0x7770, RZ ;  /* 0x0000777096057816 */ /* 0x000fe200000000ff */
[----:B------:R-:W-:Y:S01]  /*7760*/  STG.E.U16 desc[UR28][R46.64], R40 ;  /* 0x000000282e007986 */ /* 0x000fe2000c10151c */
[----:B------:R-:W-:-:S02]  /*7770*/  @!P0 PRMT R42, R51, 0x5410, RZ ;  /* 0x00005410332a8816 */ /* 0x000fc400000000ff */
[----:B------:R-:W-:Y:S01]  /*7780*/  @!P1 PRMT R43, R50, 0x5410, RZ ;  /* 0x00005410322b9816 */ /* 0x000fe200000000ff */
[----:B------:R2:W-:Y:S01]  /*7790*/  MUFU.EX2 R145, R17 ;  /* 0x0000001100917308 */ /* 0x0005e20000000800 */
[----:B------:R-:W-:Y:S01]  /*77a0*/  ISETP.LE.U32.AND P1, PT, R30, UR4, PT ;  /* 0x000000041e007c0c */ /* 0x000fe2000bf23070 */
[----:B------:R-:W-:Y:S01]  /*77b0*/  IMAD.MOV.U32 R50, RZ, RZ, R2 ;  /* 0x000000ffff327224 */ /* 0x000fe200078e0002 */
[----:B------:R-:W-:Y:S02]  /*77c0*/  ISETP.GT.U32.AND P3, PT, R29, UR4, PT ;  /* 0x000000041d007c0c */ /* 0x000fe4000bf64070 */
[----:B------:R-:W-:Y:S02]  /*77d0*/  PRMT R51, R3, 0x7610, R51 ;  /* 0x0000761003337816 */ /* 0x000fe40000000033 */
[----:B------:R-:W-:Y:S01]  /*77e0*/  ISETP.LE.U32.AND P5, PT, R5, UR4, PT ;  /* 0x0000000405007c0c */ /* 0x000fe2000bfa3070 */
[----:B------:R-:W-:Y:S01]  /*77f0*/  MUFU.EX2 R67, R28 ;  /* 0x0000001c00437308 */ /* 0x000fe20000000800 */
[----:B------:R-:W-:-:S02]  /*7800*/  PRMT R5, R2, 0x7770, RZ ;  /* 0x0000777002057816 */ /* 0x000fc400000000ff */
[----:B------:R-:W-:Y:S02]  /*7810*/  PRMT R8, R2, 0x7772, RZ ;  /* 0x0000777202087816 */ /* 0x000fe400000000ff */
[----:B------:R-:W-:Y:S01]  /*7820*/  @!P2 PRMT R41, R52, 0x5410, RZ ;  /* 0x000054103429a816 */ /* 0x000fe200000000ff */
[----:B------:R-:W-:Y:S01]  /*7830*/  @!P1 HFMA2.BF16_V2 R57, -RZ.H0_H0, RZ.H0_H0, -R51.H0_H0 ;  /* 0x200000ffff399231 */ /* 0x000fe20000340933 */
[----:B------:R-:W-:Y:S01]  /*7840*/  PRMT R52, R3, 0x7632, R52 ;  /* 0x0000763203347816 */ /* 0x000fe20000000034 */
[----:B------:R-:W3:Y:S01]  /*7850*/  MUFU.EX2 R66, R31 ;  /* 0x0000001f00427308 */ /* 0x000ee20000000800 */
[----:B--2---:R-:W-:Y:S01]  /*7860*/  PRMT R17, R2, 0x7771, RZ ;  /* 0x0000777102117816 */ /* 0x004fe200000000ff */
[----:B------:R-:W-:Y:S01]  /*7870*/  STG.E.U16 desc[UR28][R46.64+0x2], R41 ;  /* 0x000002292e007986 */ /* 0x000fe2000c10151c */
[----:B------:R-:W-:Y:S02]  /*7880*/  F2FP.BF16.F32.PACK_AB R2, R171, R169 ;  /* 0x000000a9ab02723e */ /* 0x000fe400000010ff */
[----:B------:R-:W-:-:S02]  /*7890*/  PRMT R85, R51, 0x5410, R52 ;  /* 0x0000541033557816 */ /* 0x000fc40000000034 */
[C---:B------:R-:W-:Y:S01]  /*78a0*/  PRMT R77, R2.reuse, 0x7632, R77 ;  /* 0x00007632024d7816 */ /* 0x040fe2000000004d */
[----:B------:R-:W2:Y:S01]  /*78b0*/  MUFU.EX2 R154, R18 ;  /* 0x00000012009a7308 */ /* 0x000ea20000000800 */
[----:B------:R-:W-:Y:S02]  /*78c0*/  @!P1 PRMT R51, R57, 0x5410, RZ ;  /* 0x0000541039339816 */ /* 0x000fe400000000ff */
[----:B------:R-:W-:Y:S01]  /*78d0*/  PRMT R76, R2, 0x7610, R76 ;  /* 0x00007610024c7816 */ /* 0x000fe2000000004c */
[----:B------:R-:W-:Y:S01]  /*78e0*/  @P3 HFMA2.BF16_V2 R68, -RZ.H0_H0, RZ.H0_H0, -R77.H0_H0 ;  /* 0x200000ffff443231 */ /* 0x000fe2000034094d */
[----:B------:R-:W-:Y:S02]  /*78f0*/  ISETP.GT.U32.AND P1, PT, R134, UR4, PT ;  /* 0x0000000486007c0c */ /* 0x000fe4000bf24070 */
[----:B------:R-:W-:Y:S01]  /*7900*/  PRMT R2, R12, 0x7632, R2 ;  /* 0x000076320c027816 */ /* 0x000fe20000000002 */
[----:B------:R-:W-:Y:S01]  /*7910*/  MUFU.EX2 R86, R32 ;  /* 0x0000002000567308 */ /* 0x000fe20000000800 */
[----:B-1----:R-:W-:-:S02]  /*7920*/  F2FP.BF16.F32.PACK_AB R3, R153, R135 ;  /* 0x000000879903723e */ /* 0x002fc400000010ff */
[----:B------:R-:W-:Y:S02]  /*7930*/  LOP3.LUT R14, R2, 0xff, RZ, 0xc0, !PT ;  /* 0x000000ff020e7812 */ /* 0x000fe400078ec0ff */
[----:B------:R-:W-:Y:S02]  /*7940*/  ISETP.GT.U32.AND P0, PT, R25, UR4, PT ;  /* 0x0000000419007c0c */ /* 0x000fe4000bf04070 */
[----:B------:R-:W-:Y:S01]  /*7950*/  PRMT R74, R76, 0x5410, R77 ;  /* 0x000054104c4a7816 */ /* 0x000fe2000000004d */
[----:B------:R-:W1:Y:S01]  /*7960*/  MUFU.EX2 R133, R35 ;  /* 0x0000002300857308 */ /* 0x000e620000000800 */
[----:B------:R-:W-:Y:S02]  /*7970*/  @P3 PRMT R77, R68, 0x5410, RZ ;  /* 0x00005410444d3816 */ /* 0x000fe400000000ff */
[----:B------:R-:W-:Y:S02]  /*7980*/  PRMT R70, R3, 0x7632, R70 ;  /* 0x0000763203467816 */ /* 0x000fe40000000046 */
[----:B------:R-:W-:-:S02]  /*7990*/  ISETP.LE.U32.AND P3, PT, R14, UR4, PT ;  /* 0x000000040e007c0c */ /* 0x000fc4000bf63070 */
[----:B------:R-:W-:Y:S01]  /*79a0*/  PRMT R71, R3, 0x7610, R71 ;  /* 0x0000761003477816 */ /* 0x000fe20000000047 */
[----:B------:R-:W-:Y:S01]  /*79b0*/  @P1 HFMA2.BF16_V2 R73, -RZ.H0_H0, RZ.H0_H0, -R70.H0_H0 ;  /* 0x200000ffff491231 */ /* 0x000fe20000340946 */
[----:B------:R-:W-:Y:S01]  /*79c0*/  ISETP.LE.U32.AND P2, PT, R5, UR4, PT ;  /* 0x0000000405007c0c */ /* 0x000fe2000bf43070 */
[----:B------:R-:W-:Y:S01]  /*79d0*/  @P0 HFMA2.BF16_V2 R69, -RZ.H0_H0, RZ.H0_H0, -R76.H0_H0 ;  /* 0x200000ffff450231 */ /* 0x000fe2000034094c */
[----:B---3--:R-:W-:Y:S01]  /*79e0*/  F2FP.BF16.F32.PACK_AB R3, R66, R67 ;  /* 0x000000434203723e */ /* 0x008fe200000010ff */
[----:B------:R-:W-:Y:S01]  /*79f0*/  @!P4 HFMA2.BF16_V2 R61, -RZ.H0_H0, RZ.H0_H0, -R71.H0_H0 ;  /* 0x200000ffff3dc231 */ /* 0x000fe20000340947 */
[----:B--2---:R-:W-:Y:S01]  /*7a00*/  F2FP.BF16.F32.PACK_AB R2, R154, R145 ;  /* 0x000000919a02723e */ /* 0x004fe200000010ff */
[----:B------:R2:W-:Y:S01]  /*7a10*/  MUFU.EX2 R182, R36 ;  /* 0x0000002400b67308 */ /* 0x0005e20000000800 */
[----:B------:R-:W-:Y:S02]  /*7a20*/  PRMT R57, R3, 0x7610, R57 ;  /* 0x0000761003397816 */ /* 0x000fe40000000039 */
[----:B------:R-:W-:-:S02]  /*7a30*/  PRMT R75, R71, 0x5410, R70 ;  /* 0x00005410474b7816 */ /* 0x000fc40000000046 */
[----:B------:R-:W-:Y:S01]  /*7a40*/  @P1 PRMT R70, R73, 0x5410, RZ ;  /* 0x0000541049461816 */ /* 0x000fe200000000ff */
[----:B------:R-:W-:Y:S01]  /*7a50*/  @!P3 HFMA2.BF16_V2 R80, -RZ.H0_H0, RZ.H0_H0, -R57.H0_H0 ;  /* 0x200000ffff50b231 */ /* 0x000fe20000340939 */
[C---:B------:R-:W-:Y:S01]  /*7a60*/  PRMT R78, R2.reuse, 0x7610, R78 ;  /* 0x00007610024e7816 */ /* 0x040fe2000000004e */
[----:B------:R-:W3:Y:S01]  /*7a70*/  MUFU.EX2 R5, R37 ;  /* 0x0000002500057308 */ /* 0x000ee20000000800 */
[----:B------:R-:W-:Y:S02]  /*7a80*/  PRMT R90, R2, 0x7632, R90 ;  /* 0x00007632025a7816 */ /* 0x000fe4000000005a */
[----:B------:R-:W-:Y:S01]  /*7a90*/  ISETP.GT.U32.AND P1, PT, R17, UR4, PT ;  /* 0x0000000411007c0c */ /* 0x000fe2000bf24070 */
[----:B------:R-:W-:Y:S01]  /*7aa0*/  @!P2 HFMA2.BF16_V2 R81, -RZ.H0_H0, RZ.H0_H0, -R78.H0_H0 ;  /* 0x200000ffff51a231 */ /* 0x000fe2000034094e */
[----:B------:R-:W-:Y:S02]  /*7ab0*/  PRMT R2, R9, 0x7632, R2 ;  /* 0x0000763209027816 */ /* 0x000fe40000000002 */
[----:B------:R-:W-:Y:S01]  /*7ac0*/  @!P4 PRMT R71, R61, 0x5410, RZ ;  /* 0x000054103d47c816 */ /* 0x000fe200000000ff */
[----:B------:R-:W-:Y:S01]  /*7ad0*/  MUFU.EX2 R249, R54 ;  /* 0x0000003600f97308 */ /* 0x000fe20000000800 */
[----:B------:R-:W-:Y:S01]  /*7ae0*/  PRMT R61, R3, 0x7632, R61 ;  /* 0x00007632033d7816 */ /* 0x000fe2000000003d */
[----:B--2---:R-:W-:Y:S01]  /*7af0*/  IMAD.MOV.U32 R36, RZ, RZ, R162 ;  /* 0x000000ffff247224 */ /* 0x004fe200078e00a2 */
[----:B------:R-:W-:-:S02]  /*7b00*/  @P0 PRMT R76, R69, 0x5410, RZ ;  /* 0x00005410454c0816 */ /* 0x000fc400000000ff */
[----:B------:R-:W-:Y:S02]  /*7b10*/  LOP3.LUT R2, R2, 0xff, RZ, 0xc0, !PT ;  /* 0x000000ff02027812 */ /* 0x000fe400078ec0ff */
[----:B------:R-:W-:Y:S01]  /*7b20*/  ISETP.GT.U32.AND P0, PT, R10, UR4, PT ;  /* 0x000000040a007c0c */ /* 0x000fe2000bf04070 */
[----:B------:R-:W-:Y:S01]  /*7b30*/  @P1 HFMA2.BF16_V2 R84, -RZ.H0_H0, RZ.H0_H0, -R90.H0_H0 ;  /* 0x200000ffff541231 */ /* 0x000fe2000034095a */
[----:B------:R-:W-:Y:S01]  /*7b40*/  PRMT R79, R57, 0x5410, R61 ;  /* 0x00005410394f7816 */ /* 0x000fe2000000003d */
[----:B------:R-:W2:Y:S01]  /*7b50*/  MUFU.EX2 R162, R38 ;  /* 0x0000002600a27308 */ /* 0x000ea20000000800 */
[----:B------:R-:W-:Y:S02]  /*7b60*/  @!P3 PRMT R57, R80, 0x5410, RZ ;  /* 0x000054105039b816 */ /* 0x000fe400000000ff */
[----:B------:R-:W-:Y:S02]  /*7b70*/  ISETP.LE.U32.AND P3, PT, R2, UR4, PT ;  /* 0x0000000402007c0c */ /* 0x000fe4000bf63070 */
[----:B------:R-:W-:-:S02]  /*7b80*/  LOP3.LUT R28, R11, 0xff, RZ, 0xc0, !PT ;  /* 0x000000ff0b1c7812 */ /* 0x000fc400078ec0ff */
[----:B-1----:R-:W-:Y:S01]  /*7b90*/  F2FP.BF16.F32.PACK_AB R2, R133, R86 ;  /* 0x000000568502723e */ /* 0x002fe200000010ff */
[----:B------:R-:W-:Y:S01]  /*7ba0*/  MUFU.EX2 R251, R49 ;  /* 0x0000003100fb7308 */ /* 0x000fe20000000800 */
[----:B------:R-:W-:Y:S02]  /*7bb0*/  PRMT R80, R78, 0x5410, R90 ;  /* 0x000054104e507816 */ /* 0x000fe4000000005a */
[----:B------:R-:W-:Y:S02]  /*7bc0*/  @!P2 PRMT R78, R81, 0x5410, RZ ;  /* 0x00005410514ea816 */ /* 0x000fe400000000ff */
[----:B------:R-:W-:Y:S02]  /*7bd0*/  ISETP.LE.U32.AND P2, PT, R28, UR4, PT ;  /* 0x000000041c007c0c */ /* 0x000fe4000bf43070 */
[C---:B------:R-:W-:Y:S01]  /*7be0*/  PRMT R229, R2.reuse, 0x7632, R229 ;  /* 0x0000763202e57816 */ /* 0x040fe200000000e5 */
[----:B------:R-:W-:Y:S01]  /*7bf0*/  MUFU.EX2 R170, R20 ;  /* 0x0000001400aa7308 */ /* 0x000fe20000000800 */
[----:B------:R-:W-:-:S02]  /*7c00*/  PRMT R227, R2, 0x7610, R227 ;  /* 0x0000761002e37816 */ /* 0x000fc400000000e3 */
[----:B------:R-:W-:Y:S01]  /*7c10*/  PRMT R2, R11, 0x7632, R2 ;  /* 0x000076320b027816 */ /* 0x000fe20000000002 */
[----:B------:R-:W-:Y:S01]  /*7c20*/  @P0 HFMA2.BF16_V2 R94, -RZ.H0_H0, RZ.H0_H0, -R229.H0_H0 ;  /* 0x200000ffff5e0231 */ /* 0x000fe200003409e5 */
[----:B---3--:R-:W-:Y:S02]  /*7c30*/  F2FP.BF16.F32.PACK_AB R3, R5, R182 ;  /* 0x000000b60503723e */ /* 0x008fe400000010ff */
[----:B------:R-:W-:Y:S01]  /*7c40*/  @P1 PRMT R90, R84, 0x5410, RZ ;  /* 0x00005410545a1816 */ /* 0x000fe200000000ff */
[----:B------:R-:W-:Y:S01]  /*7c50*/  MUFU.EX2 R181, R45 ;  /* 0x0000002d00b57308 */ /* 0x000fe20000000800 */
[----:B------:R-:W-:Y:S02]  /*7c60*/  ISETP.GT.U32.AND P1, PT, R8, UR4, PT ;  /* 0x0000000408007c0c */ /* 0x000fe4000bf24070 */
[----:B------:R-:W-:Y:S02]  /*7c70*/  SHF.R.U32.HI R13, RZ, 0x18, R12 ;  /* 0x00000018ff0d7819 */ /* 0x000fe4000001160c */
[----:B------:R-:W-:-:S02]  /*7c80*/  LOP3.LUT R7, R2, 0xff, RZ, 0xc0, !PT ;  /* 0x000000ff02077812 */ /* 0x000fc400078ec0ff */
[----:B------:R-:W-:Y:S01]  /*7c90*/  PRMT R226, R3, 0x7610, R226 ;  /* 0x0000761003e27816 */ /* 0x000fe200000000e2 */
[----:B------:R-:W-:Y:S01]  /*7ca0*/  MUFU.EX2 R248, R62 ;  /* 0x0000003e00f87308 */ /* 0x000fe20000000800 */
[----:B------:R-:W-:Y:S02]  /*7cb0*/  PRMT R84, R227, 0x5410, R229 ;  /* 0x00005410e3547816 */ /* 0x000fe400000000e5 */
[----:B------:R-:W-:Y:S01]  /*7cc0*/  @P0 PRMT R229, R94, 0x5410, RZ ;  /* 0x000054105ee50816 */ /* 0x000fe200000000ff */
[----:B------:R-:W-:Y:S01]  /*7cd0*/  @!P2 HFMA2.BF16_V2 R99, -RZ.H0_H0, RZ.H0_H0, -R226.H0_H0 ;  /* 0x200000ffff63a231 */ /* 0x000fe200003409e2 */
[----:B------:R-:W-:Y:S01]  /*7ce0*/  ISETP.LE.U32.AND P4, PT, R13, UR4, PT ;  /* 0x000000040d007c0c */ /* 0x000fe2000bf83070 */
[----:B------:R-:W-:Y:S01]  /*7cf0*/  @P1 HFMA2.BF16_V2 R97, -RZ.H0_H0, RZ.H0_H0, -R227.H0_H0 ;  /* 0x200000ffff611231 */ /* 0x000fe200003409e3 */
[----:B------:R-:W-:Y:S01]  /*7d00*/  ISETP.LE.U32.AND P0, PT, R7, UR4, PT ;  /* 0x0000000407007c0c */ /* 0x000fe2000bf03070 */
[----:B------:R-:W-:Y:S01]  /*7d10*/  MUFU.EX2 R250, R65 ;  /* 0x0000004100fa7308 */ /* 0x000fe20000000800 */
[----:B------:R-:W-:-:S02]  /*7d20*/  PRMT R225, R3, 0x7632, R225 ;  /* 0x0000763203e17816 */ /* 0x000fc400000000e1 */
[----:B------:R-:W-:Y:S02]  /*7d30*/  F2FP.BF16.F32.PACK_AB R2, R184, R183 ;  /* 0x000000b7b802723e */ /* 0x000fe400000010ff */
[----:B------:R-:W-:Y:S02]  /*7d40*/  PRMT R68, R226, 0x5410, R225 ;  /* 0x00005410e2447816 */ /* 0x000fe400000000e1 */
[----:B------:R-:W-:Y:S01]  /*7d50*/  @!P2 PRMT R226, R99, 0x5410, RZ ;  /* 0x0000541063e2a816 */ /* 0x000fe200000000ff */
[----:B------:R-:W-:Y:S01]  /*7d60*/  MUFU.EX2 R94, R56 ;  /* 0x00000038005e7308 */ /* 0x000fe20000000800 */
[C---:B------:R-:W-:Y:S01]  /*7d70*/  PRMT R224, R2.reuse, 0x7610, R224 ;  /* 0x0000761002e07816 */ /* 0x040fe200000000e0 */
[----:B------:R-:W-:Y:S01]  /*7d80*/  @!P4 HFMA2.BF16_V2 R83, -RZ.H0_H0, RZ.H0_H0, -R61.H0_H0 ;  /* 0x200000ffff53c231 */ /* 0x000fe2000034093d */
[----:B------:R-:W-:Y:S01]  /*7d90*/  @P1 PRMT R227, R97, 0x5410, RZ ;  /* 0x0000541061e31816 */ /* 0x000fe200000000ff */
[----:B------:R-:W-:Y:S01]  /*7da0*/  IMAD.MOV.U32 R97, RZ, RZ, R5 ;  /* 0x000000ffff617224 */ /* 0x000fe200078e0005 */
[----:B------:R-:W-:Y:S01]  /*7db0*/  PRMT R223, R2, 0x7632, R223 ;  /* 0x0000763202df7816 */ /* 0x000fe200000000df */
[----:B------:R-:W-:Y:S01]  /*7dc0*/  @!P0 HFMA2.BF16_V2 R98, -RZ.H0_H0, RZ.H0_H0, -R224.H0_H0 ;  /* 0x200000ffff628231 */ /* 0x000fe200003409e0 */
[C---:B------:R-:W-:Y:S01]  /*7dd0*/  PRMT R34, R6.reuse, 0x7770, RZ ;  /* 0x0000777006227816 */ /* 0x040fe200000000ff */
[----:B------:R1:W3:Y:S01]  /*7de0*/  MUFU.EX2 R99, R48 ;  /* 0x0000003000637308 */ /* 0x0002e20000000800 */
[----:B------:R-:W-:-:S02]  /*7df0*/  PRMT R25, R6, 0x7771, RZ ;  /* 0x0000777106197816 */ /* 0x000fc400000000ff */
[C---:B------:R-:W-:Y:S02]  /*7e00*/  PRMT R22, R6.reuse, 0x7772, RZ ;  /* 0x0000777206167816 */ /* 0x040fe400000000ff */
[----:B------:R-:W-:Y:S02]  /*7e10*/  PRMT R21, R6, 0x7773, RZ ;  /* 0x0000777306157816 */ /* 0x000fe400000000ff */
[----:B------:R-:W-:Y:S01]  /*7e20*/  SHF.R.U32.HI R6, RZ, 0x18, R11 ;  /* 0x00000018ff067819 */ /* 0x000fe2000001160b */
[----:B------:R-:W4:Y:S01]  /*7e30*/  MUFU.EX2 R82, R82 ;  /* 0x0000005200527308 */ /* 0x000f220000000800 */
[----:B------:R-:W-:Y:S02]  /*7e40*/  SHF.R.U32.HI R5, RZ, 0x18, R9 ;  /* 0x00000018ff057819 */ /* 0x000fe40000011609 */
[----:B------:R-:W-:Y:S02]  /*7e50*/  PRMT R69, R224, 0x5410, R223 ;  /* 0x00005410e0457816 */ /* 0x000fe400000000df */
[----:B------:R-:W-:-:S02]  /*7e60*/  @!P4 PRMT R61, R83, 0x5410, RZ ;  /* 0x00005410533dc816 */ /* 0x000fc400000000ff */
[----:B------:R-:W-:Y:S01]  /*7e70*/  @!P0 PRMT R224, R98, 0x5410, RZ ;  /* 0x0000541062e08816 */ /* 0x000fe200000000ff */
[----:B------:R-:W-:Y:S01]  /*7e80*/  MUFU.EX2 R87, R87 ;  /* 0x0000005700577308 */ /* 0x000fe20000000800 */
[----:B------:R-:W-:Y:S01]  /*7e90*/  ISETP.LE.U32.AND P4, PT, R6, UR4, PT ;  /* 0x0000000406007c0c */ /* 0x000fe2000bf83070 */
[----:B-1----:R-:W-:Y:S01]  /*7ea0*/  IMAD.WIDE.U32 R48, R113, -0x2daee0ad, RZ ;  /* 0xd2511f5371307825 */ /* 0x002fe200078e00ff */
[----:B------:R-:W-:Y:S02]  /*7eb0*/  ISETP.LE.U32.AND P0, PT, R5, UR4, PT ;  /* 0x0000000405007c0c */ /* 0x000fe4000bf03070 */
[----:B--2---:R-:W-:Y:S01]  /*7ec0*/  F2FP.BF16.F32.PACK_AB R2, R249, R162 ;  /* 0x000000a2f902723e */ /* 0x004fe200000010ff */
[----:B------:R-:W-:Y:S01]  /*7ed0*/  IMAD.MOV.U32 R113, RZ, RZ, R36 ;  /* 0x000000ffff717224 */ /* 0x000fe200078e0024 */
[----:B------:R-:W-:Y:S01]  /*7ee0*/  ISETP.LE.U32.AND P1, PT, R34, UR4, PT ;  /* 0x0000000422007c0c */ /* 0x000fe2000bf23070 */
[----:B------:R4:W-:Y:S01]  /*7ef0*/  MUFU.EX2 R98, R104 ;  /* 0x0000006800627308 */ /* 0x0009e20000000800 */
[----:B------:R-:W-:Y:S01]  /*7f00*/  PRMT R221, R2, 0x7610, R221 ;  /* 0x0000761002dd7816 */ /* 0x000fe200000000dd */
[----:B------:R-:W-:Y:S01]  /*7f10*/  IMAD.WIDE.U32 R34, R112, -0x2daee0ad, RZ ;  /* 0xd2511f5370227825 */ /* 0x000fe200078e00ff */
[----:B------:R-:W-:-:S02]  /*7f20*/  PRMT R220, R2, 0x7632, R220 ;  /* 0x0000763202dc7816 */ /* 0x000fc400000000dc */
[----:B---3--:R-:W-:Y:S01]  /*7f30*/  F2FP.BF16.F32.PACK_AB R2, R99, R251 ;  /* 0x000000fb6302723e */ /* 0x008fe200000010ff */
[----:B------:R-:W-:Y:S01]  /*7f40*/  @!P4 HFMA2.BF16_V2 R105, -RZ.H0_H0, RZ.H0_H0, -R223.H0_H0 ;  /* 0x200000ffff69c231 */ /* 0x000fe200003409df */
[----:B------:R-:W-:Y:S01]  /*7f50*/  LOP3.LUT R20, R9, 0xff, RZ, 0xc0, !PT ;  /* 0x000000ff09147812 */ /* 0x000fe200078ec0ff */
[----:B------:R-:W-:Y:S01]  /*7f60*/  @!P0 HFMA2.BF16_V2 R107, -RZ.H0_H0, RZ.H0_H0, -R220.H0_H0 ;  /* 0x200000ffff6b8231 */ /* 0x000fe200003409dc */
[----:B------:R-:W-:Y:S01]  /*7f70*/  PRMT R217, R2, 0x7610, R217 ;  /* 0x0000761002d97816 */ /* 0x000fe200000000d9 */
[----:B------:R-:W-:Y:S01]  /*7f80*/  @!P3 HFMA2.BF16_V2 R108, -RZ.H0_H0, RZ.H0_H0, -R221.H0_H0 ;  /* 0x200000ffff6cb231 */ /* 0x000fe200003409dd */
[----:B------:R-:W-:Y:S01]  /*7f90*/  ISETP.LE.U32.AND P2, PT, R20, UR4, PT ;  /* 0x0000000414007c0c */ /* 0x000fe2000bf43070 */
[----:B------:R-:W-:Y:S01]  /*7fa0*/  MUFU.EX2 R159, R159 ;  /* 0x0000009f009f7308 */ /* 0x000fe20000000800 */
[----:B------:R-:W-:Y:S01]  /*7fb0*/  PRMT R215, R2, 0x7632, R215 ;  /* 0x0000763202d77816 */ /* 0x000fe200000000d7 */
[----:B------:R-:W-:Y:S01]  /*7fc0*/  @!P1 HFMA2.BF16_V2 R109, -RZ.H0_H0, RZ.H0_H0, -R217.H0_H0 ;  /* 0x200000ffff6d9231 */ /* 0x000fe200003409d9 */
[----:B------:R-:W-:-:S02]  /*7fd0*/  PRMT R81, R221, 0x5410, R220 ;  /* 0x00005410dd517816 */ /* 0x000fc400000000dc */
[----:B------:R-:W-:Y:S01]  /*7fe0*/  F2FP.BF16.F32.PACK_AB R3, R181, R170 ;  /* 0x000000aab503723e */ /* 0x000fe200000010ff */
[----:B----4-:R-:W-:Y:S01]  /*7ff0*/  IMAD.MOV.U32 R104, RZ, RZ, R82 ;  /* 0x000000ffff687224 */ /* 0x010fe200078e0052 */
[----:B------:R-:W-:Y:S01]  /*8000*/  @!P4 PRMT R223, R105, 0x5410, RZ ;  /* 0x0000541069dfc816 */ /* 0x000fe200000000ff */
[----:B------:R-:W-:Y:S01]  /*8010*/  MUFU.EX2 R252, R252 ;  /* 0x000000fc00fc7308 */ /* 0x000fe20000000800 */
[----:B------:R-:W-:Y:S02]  /*8020*/  @!P0 PRMT R220, R107, 0x5410, RZ ;  /* 0x000054106bdc8816 */ /* 0x000fe400000000ff */
[----:B------:R-:W-:Y:S02]  /*8030*/  PRMT R37, R217, 0x5410, R215 ;  /* 0x00005410d9257816 */ /* 0x000fe400000000d7 */
[----:B------:R-:W-:Y:S02]  /*8040*/  @!P1 PRMT R217, R109, 0x5410, RZ ;  /* 0x000054106dd99816 */ /* 0x000fe400000000ff */
[----:B------:R-:W-:Y:S01]  /*8050*/  ISETP.GT.U32.AND P1, PT, R21, UR4, PT ;  /* 0x0000000415007c0c */ /* 0x000fe2000bf24070 */
[----:B------:R-:W-:Y:S01]  /*8060*/  MUFU.EX2 R105, R59 ;  /* 0x0000003b00697308 */ /* 0x000fe20000000800 */
[----:B------:R-:W-:-:S02]  /*8070*/  PRMT R222, R3, 0x7610, R222 ;  /* 0x0000761003de7816 */ /* 0x000fc400000000de */
[----:B------:R-:W-:Y:S02]  /*8080*/  F2FP.BF16.F32.PACK_AB R2, R250, R248 ;  /* 0x000000f8fa02723e */ /* 0x000fe400000010ff */
[----:B------:R-:W-:Y:S01]  /*8090*/  @!P3 PRMT R221, R108, 0x5410, RZ ;  /* 0x000054106cddb816 */ /* 0x000fe200000000ff */
[----:B------:R-:W-:Y:S01]  /*80a0*/  @!P2 HFMA2.BF16_V2 R106, -RZ.H0_H0, RZ.H0_H0, -R222.H0_H0 ;  /* 0x200000ffff6aa231 */ /* 0x000fe200003409de */
[----:B------:R-:W-:Y:S01]  /*80b0*/  PRMT R218, R3, 0x7632, R218 ;  /* 0x0000763203da7816 */ /* 0x000fe200000000da */
[----:B------:R-:W1:Y:S01]  /*80c0*/  MUFU.EX2 R107, R64 ;  /* 0x00000040006b7308 */ /* 0x000e620000000800 */
[----:B------:R-:W-:Y:S01]  /*80d0*/  ISETP.GT.U32.AND P3, PT, R25, UR4, PT ;  /* 0x0000000419007c0c */ /* 0x000fe2000bf64070 */
[----:B------:R-:W-:Y:S01]  /*80e0*/  IMAD.MOV.U32 R108, RZ, RZ, R99 ;  /* 0x000000ffff6c7224 */ /* 0x000fe200078e0063 */
[----:B------:R-:W-:Y:S02]  /*80f0*/  ISETP.GT.U32.AND P0, PT, R22, UR4, PT ;  /* 0x0000000416007c0c */ /* 0x000fe4000bf04070 */
[----:B------:R-:W-:-:S02]  /*8100*/  PRMT R210, R2, 0x7632, R210 ;  /* 0x0000763202d27816 */ /* 0x000fc400000000d2 */
[----:B------:R-:W-:Y:S02]  /*8110*/  PRMT R29, R4, 0x7770, RZ ;  /* 0x00007770041d7816 */ /* 0x000fe400000000ff */
[----:B------:R-:W-:Y:S01]  /*8120*/  PRMT R3, R124, 0x7770, RZ ;  /* 0x000077707c037816 */ /* 0x000fe200000000ff */
[----:B------:R-:W-:Y:S01]  /*8130*/  @P1 HFMA2.BF16_V2 R115, -RZ.H0_H0, RZ.H0_H0, -R210.H0_H0 ;  /* 0x200000ffff731231 */ /* 0x000fe200003409d2 */
[----:B------:R-:W-:Y:S02]  /*8140*/  PRMT R214, R2, 0x7610, R214 ;  /* 0x0000761002d67816 */ /* 0x000fe400000000d6 */
[----:B------:R-:W-:Y:S01]  /*8150*/  PRMT R83, R222, 0x5410, R218 ;  /* 0x00005410de537816 */ /* 0x000fe200000000da */
[----:B------:R-:W-:Y:S01]  /*8160*/  @P3 HFMA2.BF16_V2 R114, -RZ.H0_H0, RZ.H0_H0, -R215.H0_H0 ;  /* 0x200000ffff723231 */ /* 0x000fe200003409d7 */
[----:B------:R-:W-:Y:S01]  /*8170*/  LOP3.LUT R2, R50, 0xff, RZ, 0xc0, !PT ;  /* 0x000000ff32027812 */ /* 0x000fe200078ec0ff */
[----:B------:R-:W-:Y:S01]  /*8180*/  @P0 HFMA2.BF16_V2 R111, -RZ.H0_H0, RZ.H0_H0, -R214.H0_H0 ;  /* 0x200000ffff6f0231 */ /* 0x000fe200003409d6 */
[----:B------:R-:W-:-:S02]  /*8190*/  @!P2 PRMT R222, R106, 0x5410, RZ ;  /* 0x000054106adea816 */ /* 0x000fc400000000ff */
[----:B------:R-:W2:Y:S01]  /*81a0*/  MUFU.EX2 R106, R58 ;  /* 0x0000003a006a7308 */ /* 0x000ea20000000800 */
[----:B------:R-:W-:Y:S02]  /*81b0*/  ISETP.LE.U32.AND P4, PT, R29, UR4, PT ;  /* 0x000000041d007c0c */ /* 0x000fe4000bf83070 */
[----:B------:R-:W-:Y:S02]  /*81c0*/  ISETP.LE.U32.AND P2, PT, R3, UR4, PT ;  /* 0x0000000403007c0c */ /* 0x000fe4000bf43070 */
[----:B------:R-:W-:Y:S02]  /*81d0*/  PRMT R18, R4, 0x7771, RZ ;  /* 0x0000777104127816 */ /* 0x000fe400000000ff */
[----:B------:R-:W-:Y:S01]  /*81e0*/  LOP3.LUT R3, R165, 0xff, RZ, 0xc0, !PT ;  /* 0x000000ffa5037812 */ /* 0x000fe200078ec0ff */
[----:B------:R-:W3:Y:S01]  /*81f0*/  MUFU.EX2 R58, R63 ;  /* 0x0000003f003a7308 */ /* 0x000ee20000000800 */
[----:B------:R-:W-:Y:S02]  /*8200*/  PRMT R29, R2, 0x5410, R17 ;  /* 0x00005410021d7816 */ /* 0x000fe40000000011 */
[----:B-1----:R-:W-:-:S02]  /*8210*/  F2FP.BF16.F32.PACK_AB R2, R107, R105 ;  /* 0x000000696b02723e */ /* 0x002fc400000010ff */
[----:B------:R-:W-:Y:S02]  /*8220*/  PRMT R59, R214, 0x5410, R210 ;  /* 0x00005410d63b7816 */ /* 0x000fe400000000d2 */
[----:B------:R-:W-:Y:S01]  /*8230*/  @P1 PRMT R210, R115, 0x5410, RZ ;  /* 0x0000541073d21816 */ /* 0x000fe200000000ff */
[----:B------:R-:W-:Y:S01]  /*8240*/  MUFU.EX2 R165, R92 ;  /* 0x0000005c00a57308 */ /* 0x000fe20000000800 */
[----:B------:R-:W-:Y:S02]  /*8250*/  PRMT R31, R3, 0x5410, R134 ;  /* 0x00005410031f7816 */ /* 0x000fe40000000086 */
[----:B------:R-:W-:Y:S02]  /*8260*/  ISETP.GT.U32.AND P1, PT, R18, UR4, PT ;  /* 0x0000000412007c0c */ /* 0x000fe4000bf24070 */
[----:B------:R-:W-:Y:S02]  /*8270*/  LOP3.LUT R3, R55, 0xff, RZ, 0xc0, !PT ;  /* 0x000000ff37037812 */ /* 0x000fe400078ec0ff */
[C---:B------:R-:W-:Y:S01]  /*8280*/  PRMT R207, R2.reuse, 0x7610, R207 ;  /* 0x0000761002cf7816 */ /* 0x040fe200000000cf */
[----:B------:R-:W-:Y:S01]  /*8290*/  MUFU.EX2 R92, R128 ;  /* 0x00000080005c7308 */ /* 0x000fe20000000800 */
[----:B------:R-:W-:-:S02]  /*82a0*/  PRMT R206, R2, 0x7632, R206 ;  /* 0x0000763202ce7816 */ /* 0x000fc400000000ce */
[----:B------:R-:W-:Y:S01]  /*82b0*/  LOP3.LUT R2, R19, 0xffff, RZ, 0xc0, !PT ;  /* 0x0000ffff13027812 */ /* 0x000fe200078ec0ff */
[----:B------:R-:W-:Y:S01]  /*82c0*/  @!P4 HFMA2.BF16_V2 R118, -RZ.H0_H0, RZ.H0_H0, -R207.H0_H0 ;  /* 0x200000ffff76c231 */ /* 0x000fe200003409cf */
[C---:B------:R-:W-:Y:S02]  /*82d0*/  PRMT R16, R4.reuse, 0x7772, RZ ;  /* 0x0000777204107816 */ /* 0x040fe400000000ff */
[----:B------:R-:W-:Y:S01]  /*82e0*/  PRMT R15, R4, 0x7773, RZ ;  /* 0x00007773040f7816 */ /* 0x000fe200000000ff */
[----:B------:R-:W-:Y:S01]  /*82f0*/  @P1 HFMA2.BF16_V2 R121, -RZ.H0_H0, RZ.H0_H0, -R206.H0_H0 ;  /* 0x200000ffff791231 */ /* 0x000fe200003409ce */
[----:B------:R-:W-:Y:S02]  /*8300*/  PRMT R54, R22, 0x5410, R21 ;  /* 0x0000541016367816 */ /* 0x000fe40000000015 */
[----:B------:R-:W-:Y:S01]  /*8310*/  PRMT R32, R8, 0x5410, R10 ;  /* 0x0000541008207816 */ /* 0x000fe2000000000a */
[----:B------:R-:W-:Y:S01]  /*8320*/  FADD.FTZ R8, R67, R66 ;  /* 0x0000004243087221 */ /* 0x000fe20000010000 */
[----:B------:R-:W-:Y:S01]  /*8330*/  PRMT R22, R3, 0x5410, R25 ;  /* 0x0000541003167816 */ /* 0x000fe20000000019 */
[----:B------:R-:W-:Y:S01]  /*8340*/  FADD.FTZ R10, R168, R167 ;  /* 0x000000a7a80a7221 */ /* 0x000fe20000010000 */
[----:B------:R-:W-:Y:S01]  /*8350*/  @P3 PRMT R215, R114, 0x5410, RZ ;  /* 0x0000541072d73816 */ /* 0x000fe200000000ff */
[----:B------:R1:W-:Y:S01]  /*8360*/  MUFU.EX2 R167, R96 ;  /* 0x0000006000a77308 */ /* 0x0003e20000000800 */
[----:B------:R-:W-:Y:S01]  /*8370*/  @P0 PRMT R214, R111, 0x5410, RZ ;  /* 0x000054106fd60816 */ /* 0x000fe200000000ff */
[----:B------:R-:W-:Y:S01]  /*8380*/  FADD.FTZ R8, R86, R8 ;  /* 0x0000000856087221 */ /* 0x000fe20000010000 */
[----:B------:R-:W-:Y:S01]  /*8390*/  LOP3.LUT R3, R4, 0xff, RZ, 0xc0, !PT ;  /* 0x000000ff04037812 */ /* 0x000fe200078ec0ff */
[----:B------:R-:W-:Y:S01]  /*83a0*/  FADD.FTZ R10, R169, R10 ;  /* 0x0000000aa90a7221 */ /* 0x000fe20000010000 */
[----:B------:R-:W-:-:S02]  /*83b0*/  SHF.R.U32.HI R67, RZ, 0x8, R2 ;  /* 0x00000008ff437819 */ /* 0x000fc40000011602 */
[C---:B------:R-:W-:Y:S01]  /*83c0*/  ISETP.GT.U32.AND P0, PT, R16.reuse, UR4, PT ;  /* 0x0000000410007c0c */ /* 0x040fe2000bf04070 */
[----:B------:R3:W-:Y:S01]  /*83d0*/  MUFU.EX2 R86, R93 ;  /* 0x0000005d00567308 */ /* 0x0007e20000000800 */
[----:B------:R-:W-:Y:S01]  /*83e0*/  ISETP.GT.U32.AND P3, PT, R15, UR4, PT ;  /* 0x000000040f007c0c */ /* 0x000fe2000bf64070 */
[----:B------:R-:W-:Y:S01]  /*83f0*/  FADD.FTZ R10, R171, R10 ;  /* 0x0000000aab0a7221 */ /* 0x000fe20000010000 */
[----:B------:R-:W-:Y:S01]  /*8400*/  PRMT R73, R16, 0x5410, R15 ;  /* 0x0000541010497816 */ /* 0x000fe2000000000f */
[----:B------:R-:W-:Y:S01]  /*8410*/  FADD.FTZ R15, R142, R132 ;  /* 0x000000848e0f7221 */ /* 0x000fe20000010000 */
[----:B------:R-:W-:Y:S01]  /*8420*/  PRMT R56, R3, 0x5410, R18 ;  /* 0x0000541003387816 */ /* 0x000fe20000000012 */
[----:B------:R-:W-:Y:S01]  /*8430*/  FADD.FTZ R16, R151, R149 ;  /* 0x0000009597107221 */ /* 0x000fe20000010000 */
[----:B------:R-:W-:Y:S01]  /*8440*/  LOP3.LUT R2, R67, 0xffff, RZ, 0xc0, !PT ;  /* 0x0000ffff43027812 */ /* 0x000fe200078ec0ff */
[----:B------:R-:W-:Y:S01]  /*8450*/  FADD.FTZ R15, R145, R15 ;  /* 0x0000000f910f7221 */ /* 0x000fe20000010000 */
[----:B--2---:R-:W-:Y:S01]  /*8460*/  F2FP.BF16.F32.PACK_AB R4, R106, R94 ;  /* 0x0000005e6a04723e */ /* 0x004fe200000010ff */
[----:B------:R-:W2:Y:S01]  /*8470*/  MUFU.EX2 R145, R60 ;  /* 0x0000003c00917308 */ /* 0x000ea20000000800 */
[----:B------:R-:W-:Y:S01]  /*8480*/  PRMT R3, R53, 0x7632, R3 ;  /* 0x0000763235037816 */ /* 0x000fe20000000003 */
[----:B------:R-:W-:Y:S01]  /*8490*/  FADD.FTZ R16, R135, R16 ;  /* 0x0000001087107221 */ /* 0x000fe20000010000 */
[----:B------:R-:W-:Y:S01]  /*84a0*/  PRMT R50, R207, 0x5410, R206 ;  /* 0x00005410cf327816 */ /* 0x000fe200000000ce */
[----:B------:R-:W-:Y:S01]  /*84b0*/  FADD.FTZ R15, R154, R15 ;  /* 0x0000000f9a0f7221 */ /* 0x000fe20000010000 */
[----:B------:R-:W-:Y:S01]  /*84c0*/  @!P4 PRMT R207, R118, 0x5410, RZ ;  /* 0x0000541076cfc816 */ /* 0x000fe200000000ff */
[----:B-1----:R-:W-:Y:S01]  /*84d0*/  IMAD.MOV.U32 R96, RZ, RZ, R108 ;  /* 0x000000ffff607224 */ /* 0x002fe200078e006c */
[----:B------:R-:W-:Y:S01]  /*84e0*/  ISETP.LE.U32.AND P4, PT, R2, UR4, PT ;  /* 0x0000000402007c0c */ /* 0x000fe2000bf83070 */
[----:B------:R-:W1:Y:S01]  /*84f0*/  MUFU.EX2 R135, R91 ;  /* 0x0000005b00877308 */ /* 0x000e620000000800 */
[----:B------:R-:W-:Y:S01]  /*8500*/  PRMT R205, R4, 0x7610, R205 ;  /* 0x0000761004cd7816 */ /* 0x000fe200000000cd */
[----:B------:R-:W-:Y:S01]  /*8510*/  FADD.FTZ R36, R183, R10 ;  /* 0x0000000ab7247221 */ /* 0x000fe20000010000 */
[----:B------:R-:W-:Y:S01]  /*8520*/  LOP3.LUT R2, R3, 0xff, RZ, 0xc0, !PT ;  /* 0x000000ff03027812 */ /* 0x000fe200078ec0ff */
[----:B---3--:R-:W-:Y:S01]  /*8530*/  IMAD.MOV.U32 R93, RZ, RZ, R58 ;  /* 0x000000ffff5d7224 */ /* 0x008fe200078e003a */
[----:B------:R-:W-:Y:S01]  /*8540*/  @P1 PRMT R206, R121, 0x5410, RZ ;  /* 0x0000541079ce1816 */ /* 0x000fe200000000ff */
[----:B------:R-:W-:Y:S01]  /*8550*/  @P0 HFMA2.BF16_V2 R122, -RZ.H0_H0, RZ.H0_H0, -R205.H0_H0 ;  /* 0x200000ffff7a0231 */ /* 0x000fe200003409cd */
[----:B------:R-:W-:Y:S01]  /*8560*/  ISETP.LE.U32.AND P1, PT, R2, UR4, PT ;  /* 0x0000000402007c0c */ /* 0x000fe2000bf23070 */
[----:B------:R3:W4:Y:S01]  /*8570*/  MUFU.EX2 R142, R95 ;  /* 0x0000005f008e7308 */ /* 0x0007220000000800 */
[----:B------:R-:W-:-:S02]  /*8580*/  PRMT R204, R4, 0x7632, R204 ;  /* 0x0000763204cc7816 */ /* 0x000fc400000000cc */
[----:B------:R-:W-:Y:S02]  /*8590*/  SHF.R.U32.HI R2, RZ, 0x10, R9 ;  /* 0x00000010ff027819 */ /* 0x000fe40000011609 */
[----:B------:R-:W-:Y:S01]  /*85a0*/  LOP3.LUT R66, R19, 0xff, RZ, 0xc0, !PT ;  /* 0x000000ff13427812 */ /* 0x000fe200078ec0ff */
[----:B------:R-:W-:Y:S01]  /*85b0*/  @P3 HFMA2.BF16_V2 R126, -RZ.H0_H0, RZ.H0_H0, -R204.H0_H0 ;  /* 0x200000ffff7e3231 */ /* 0x000fe200003409cc */
[----:B------:R-:W-:Y:S01]  /*85c0*/  PRMT R55, R205, 0x5410, R204 ;  /* 0x00005410cd377816 */ /* 0x000fe200000000cc */
[----:B------:R5:W4:Y:S01]  /*85d0*/  MUFU.EX2 R18, R72 ;  /* 0x0000004800127308 */ /* 0x000b220000000800 */
[----:B------:R-:W-:Y:S02]  /*85e0*/  LOP3.LUT R2, R2, 0xff, RZ, 0xc0, !PT ;  /* 0x000000ff02027812 */ /* 0x000fe400078ec0ff */
[----:B------:R-:W-:Y:S02]  /*85f0*/  @P0 PRMT R205, R122, 0x5410, RZ ;  /* 0x000054107acd0816 */ /* 0x000fe400000000ff */
[----:B------:R-:W-:-:S02]  /*8600*/  ISETP.LE.U32.AND P0, PT, R66, UR4, PT ;  /* 0x0000000442007c0c */ /* 0x000fc4000bf03070 */
[----:B------:R-:W-:Y:S01]  /*8610*/  PRMT R13, R14, 0x5410, R13 ;  /* 0x000054100e0d7816 */ /* 0x000fe2000000000d */
[----:B------:R-:W4:Y:S01]  /*8620*/  MUFU.EX2 R154, R123 ;  /* 0x0000007b009a7308 */ /* 0x000f220000000800 */
[----:B------:R-:W-:Y:S01]  /*8630*/  PRMT R14, R2, 0x5410, R5 ;  /* 0x00005410020e7816 */ /* 0x000fe20000000005 */
[----:B---3--:R-:W-:Y:S01]  /*8640*/  IMAD.MOV.U32 R95, RZ, RZ, R98 ;  /* 0x000000ffff5f7224 */ /* 0x008fe200078e0062 */
[----:B------:R-:W-:Y:S01]  /*8650*/  PRMT R2, R19, 0x7632, R2 ;  /* 0x0000763213027816 */ /* 0x000fe20000000002 */
[----:B------:R-:W-:Y:S01]  /*8660*/  FADD.FTZ R5, R133, R8 ;  /* 0x0000000885057221 */ /* 0x000fe20000010000 */
[----:B--2---:R-:W-:Y:S02]  /*8670*/  F2FP.BF16.F32.PACK_AB R3, R58, R145 ;  /* 0x000000913a03723e */ /* 0x004fe400000010ff */
[----:B------:R-:W-:Y:S01]  /*8680*/  LOP3.LUT R63, R2, 0xff, RZ, 0xc0, !PT ;  /* 0x000000ff023f7812 */ /* 0x000fe200078ec0ff */
[----:B------:R-:W-:Y:S01]  /*8690*/  MUFU.EX2 R151, R120 ;  /* 0x0000007800977308 */ /* 0x000fe20000000800 */
[----:B------:R-:W-:Y:S01]  /*86a0*/  PRMT R203, R3, 0x7610, R203 ;  /* 0x0000761003cb7816 */ /* 0x000fe200000000cb */
[----:B-----5:R-:W-:Y:S01]  /*86b0*/  FADD.FTZ R72, R153, R16 ;  /* 0x0000001099487221 */ /* 0x020fe20000010000 */
[----:B------:R-:W-:-:S02]  /*86c0*/  @P3 PRMT R204, R126, 0x5410, RZ ;  /* 0x000054107ecc3816 */ /* 0x000fc400000000ff */
[----:B------:R-:W-:Y:S01]  /*86d0*/  ISETP.LE.U32.AND P3, PT, R63, UR4, PT ;  /* 0x000000043f007c0c */ /* 0x000fe2000bf63070 */
[----:B------:R-:W-:Y:S01]  /*86e0*/  @!P0 HFMA2.BF16_V2 R127, -RZ.H0_H0, RZ.H0_H0, -R203.H0_H0 ;  /* 0x200000ffff7f8231 */ /* 0x000fe200003409cb */
[----:B------:R-:W-:Y:S01]  /*86f0*/  PRMT R202, R3, 0x7632, R202 ;  /* 0x0000763203ca7816 */ /* 0x000fe200000000ca */
[----:B------:R-:W2:Y:S01]  /*8700*/  MUFU.EX2 R153, R119 ;  /* 0x0000007700997308 */ /* 0x000ea20000000800 */
[----:B------:R-:W-:Y:S02]  /*8710*/  SHF.R.U32.HI R62, RZ, 0x18, R19 ;  /* 0x00000018ff3e7819 */ /* 0x000fe40000011613 */
[----:B------:R-:W-:Y:S01]  /*8720*/  F2FP.BF16.F32.PACK_AB R2, R95, R104 ;  /* 0x000000685f02723e */ /* 0x000fe200000010ff */
[----:B------:R-:W-:Y:S01]  /*8730*/  @!P4 HFMA2.BF16_V2 R129, -RZ.H0_H0, RZ.H0_H0, -R202.H0_H0 ;  /* 0x200000ffff81c231 */ /* 0x000fe200003409ca */
[----:B------:R-:W-:Y:S02]  /*8740*/  PRMT R134, R203, 0x5410, R202 ;  /* 0x00005410cb867816 */ /* 0x000fe400000000ca */
[----:B------:R-:W-:Y:S01]  /*8750*/  @!P0 PRMT R203, R127, 0x5410, RZ ;  /* 0x000054107fcb8816 */ /* 0x000fe200000000ff */
[----:B------:R-:W-:Y:S01]  /*8760*/  MUFU.EX2 R149, R116 ;  /* 0x0000007400957308 */ /* 0x000fe20000000800 */
[----:B------:R-:W-:-:S02]  /*8770*/  ISETP.LE.U32.AND P0, PT, R62, UR4, PT ;  /* 0x000000043e007c0c */ /* 0x000fc4000bf03070 */
[----:B------:R-:W-:Y:S02]  /*8780*/  PRMT R201, R2, 0x7610, R201 ;  /* 0x0000761002c97816 */ /* 0x000fe400000000c9 */
[----:B------:R-:W-:Y:S02]  /*8790*/  LOP3.LUT R3, R12, 0xffff, RZ, 0xc0, !PT ;  /* 0x0000ffff0c037812 */ /* 0x000fe400078ec0ff */
[----:B------:R-:W-:Y:S01]  /*87a0*/  PRMT R200, R2, 0x7632, R200 ;  /* 0x0000763202c87816 */ /* 0x000fe200000000c8 */
[----:B------:R-:W-:Y:S01]  /*87b0*/  @!P3 HFMA2.BF16_V2 R130, -RZ.H0_H0, RZ.H0_H0, -R201.H0_H0 ;  /* 0x200000ffff82b231 */ /* 0x000fe200003409c9 */
[----:B------:R-:W-:Y:S02]  /*87c0*/  SHF.R.U32.HI R2, RZ, 0x8, R3 ;  /* 0x00000008ff027819 */ /* 0x000fe40000011603 */
[----:B-1----:R-:W-:Y:S02]  /*87d0*/  F2FP.BF16.F32.PACK_AB R3, R165, R135 ;  /* 0x00000087a503723e */ /* 0x002fe400000010ff */
[----:B------:R-:W-:Y:S01]  /*87e0*/  LOP3.LUT R64, R53, 0xff, RZ, 0xc0, !PT ;  /* 0x000000ff35407812 */ /* 0x000fe200078ec0ff */
[----:B------:R-:W-:Y:S01]  /*87f0*/  @!P0 HFMA2.BF16_V2 R131, -RZ.H0_H0, RZ.H0_H0, -R200.H0_H0 ;  /* 0x200000ffff838231 */ /* 0x000fe200003409c8 */
[----:B------:R-:W-:-:S02]  /*8800*/  PRMT R8, R30, 0x5410, R2 ;  /* 0x000054101e087816 */ /* 0x000fc40000000002 */
[----:B------:R-:W-:Y:S02]  /*8810*/  PRMT R133, R201, 0x5410, R200 ;  /* 0x00005410c9857816 */ /* 0x000fe400000000c8 */
[----:B------:R-:W-:Y:S02]  /*8820*/  LOP3.LUT R2, R2, 0xffff, RZ, 0xc0, !PT ;  /* 0x0000ffff02027812 */ /* 0x000fe400078ec0ff */
[----:B------:R-:W-:Y:S02]  /*8830*/  @!P3 PRMT R201, R130, 0x5410, RZ ;  /* 0x0000541082c9b816 */ /* 0x000fe400000000ff */
[----:B------:R-:W-:Y:S02]  /*8840*/  PRMT R195, R3, 0x7610, R195 ;  /* 0x0000761003c37816 */ /* 0x000fe400000000c3 */
[----:B------:R-:W-:Y:S02]  /*8850*/  ISETP.LE.U32.AND P3, PT, R64, UR4, PT ;  /* 0x0000000440007c0c */ /* 0x000fe4000bf63070 */
[----:B------:R-:W-:Y:S01]  /*8860*/  @!P4 PRMT R202, R129, 0x5410, RZ ;  /* 0x0000541081cac816 */ /* 0x000fe200000000ff */
[----:B------:R-:W-:Y:S01]  /*8870*/  @!P1 HFMA2.BF16_V2 R138, -RZ.H0_H0, RZ.H0_H0, -R195.H0_H0 ;  /* 0x200000ffff8a9231 */ /* 0x000fe200003409c3 */
[----:B------:R-:W-:-:S02]  /*8880*/  ISETP.LE.U32.AND P4, PT, R2, UR4, PT ;  /* 0x0000000402007c0c */ /* 0x000fc4000bf83070 */
[----:B----4-:R-:W-:Y:S02]  /*8890*/  F2FP.BF16.F32.PACK_AB R2, R167, R142 ;  /* 0x0000008ea702723e */ /* 0x010fe400000010ff */
[----:B------:R-:W-:Y:S02]  /*88a0*/  PRMT R194, R3, 0x7632, R194 ;  /* 0x0000763203c27816 */ /* 0x000fe400000000c2 */
[----:B------:R-:W-:Y:S02]  /*88b0*/  PRMT R82, R150, 0x7772, RZ ;  /* 0x0000777296527816 */ /* 0x000fe400000000ff */
[----:B------:R-:W-:Y:S02]  /*88c0*/  @!P0 PRMT R200, R131, 0x5410, RZ ;  /* 0x0000541083c88816 */ /* 0x000fe400000000ff */
[C---:B------:R-:W-:Y:S02]  /*88d0*/  PRMT R199, R2.reuse, 0x7610, R199 ;  /* 0x0000761002c77816 */ /* 0x040fe400000000c7 */
[----:B------:R-:W-:Y:S01]  /*88e0*/  PRMT R197, R2, 0x7632, R197 ;  /* 0x0000763202c57816 */ /* 0x000fe200000000c5 */
[----:B------:R-:W-:Y:S01]  /*88f0*/  @!P4 HFMA2.BF16_V2 R232, -RZ.H0_H0, RZ.H0_H0, -R52.H0_H0 ;  /* 0x200000ffffe8c231 */ /* 0x000fe20000340934 */
[----:B------:R-:W-:Y:S01]  /*8900*/  PRMT R131, R195, 0x5410, R194 ;  /* 0x00005410c3837816 */ /* 0x000fe200000000c2 */
[----:B------:R-:W-:Y:S01]  /*8910*/  @!P3 HFMA2.BF16_V2 R136, -RZ.H0_H0, RZ.H0_H0, -R199.H0_H0 ;  /* 0x200000ffff88b231 */ /* 0x000fe200003409c7 */
[----:B------:R-:W-:-:S02]  /*8920*/  F2FP.BF16.F32.PACK_AB R2, R87, R18 ;  /* 0x000000125702723e */ /* 0x000fc400000010ff */
[----:B------:R-:W-:Y:S02]  /*8930*/  @!P1 PRMT R195, R138, 0x5410, RZ ;  /* 0x000054108ac39816 */ /* 0x000fe400000000ff */
[----:B------:R-:W-:Y:S02]  /*8940*/  ISETP.GT.U32.AND P1, PT, R82, UR4, PT ;  /* 0x0000000452007c0c */ /* 0x000fe4000bf24070 */
[C---:B------:R-:W-:Y:S02]  /*8950*/  PRMT R198, R2.reuse, 0x7610, R198 ;  /* 0x0000761002c67816 */ /* 0x040fe400000000c6 */
[----:B------:R-:W-:Y:S02]  /*8960*/  PRMT R196, R2, 0x7632, R196 ;  /* 0x0000763202c47816 */ /* 0x000fe400000000c4 */
[----:B------:R-:W-:Y:S01]  /*8970*/  F2FP.BF16.F32.PACK_AB R2, R92, R154 ;  /* 0x0000009a5c02723e */ /* 0x000fe200000010ff */
[----:B------:R-:W-:Y:S01]  /*8980*/  @!P5 HFMA2.BF16_V2 R139, -RZ.H0_H0, RZ.H0_H0, -R198.H0_H0 ;  /* 0x200000ffff8bd231 */ /* 0x000fe200003409c6 */
[----:B------:R-:W-:-:S02]  /*8990*/  PRMT R99, R150, 0x7771, RZ ;  /* 0x0000777196637816 */ /* 0x000fc400000000ff */
[----:B------:R-:W-:Y:S02]  /*89a0*/  PRMT R132, R199, 0x5410, R197 ;  /* 0x00005410c7847816 */ /* 0x000fe400000000c5 */
[----:B------:R-:W-:Y:S02]  /*89b0*/  @!P3 PRMT R199, R136, 0x5410, RZ ;  /* 0x0000541088c7b816 */ /* 0x000fe400000000ff */
[----:B------:R-:W-:Y:S02]  /*89c0*/  PRMT R192, R2, 0x7610, R192 ;  /* 0x0000761002c07816 */ /* 0x000fe400000000c0 */
[----:B------:R-:W-:Y:S02]  /*89d0*/  ISETP.GT.U32.AND P3, PT, R99, UR4, PT ;  /* 0x0000000463007c0c */ /* 0x000fe4000bf64070 */
[----:B------:R-:W-:Y:S01]  /*89e0*/  LOP3.LUT R3, R11, 0xffff, RZ, 0xc0, !PT ;  /* 0x0000ffff0b037812 */ /* 0x000fe200078ec0ff */
[----:B------:R-:W-:Y:S01]  /*89f0*/  @P1 HFMA2.BF16_V2 R140, -RZ.H0_H0, RZ.H0_H0, -R192.H0_H0 ;  /* 0x200000ffff8c1231 */ /* 0x000fe200003409c0 */
[----:B------:R-:W-:Y:S01]  /*8a00*/  LOP3.LUT R45, R148, UR12, R49, 0x96, !PT ;  /* 0x0000000c942d7c12 */ /* 0x000fe2000f8e9631 */
[----:B------:R-:W-:Y:S01]  /*8a10*/  FADD.FTZ R49, R162, R5 ;  /* 0x00000005a2317221 */ /* 0x000fe20000010000 */
[----:B------:R-:W1:Y:S01]  /*8a20*/  MUFU.EX2 R148, R117 ;  /* 0x0000007500947308 */ /* 0x000e620000000800 */
[----:B------:R-:W-:-:S02]  /*8a30*/  SHF.R.U32.HI R3, RZ, 0x8, R3 ;  /* 0x00000008ff037819 */ /* 0x000fc40000011603 */
[----:B------:R-:W-:Y:S02]  /*8a40*/  PRMT R193, R2, 0x7632, R193 ;  /* 0x0000763202c17816 */ /* 0x000fe400000000c1 */
[----:B------:R-:W-:Y:S02]  /*8a50*/  LOP3.LUT R4, R9, 0xffff, RZ, 0xc0, !PT ;  /* 0x0000ffff09047812 */ /* 0x000fe400078ec0ff */
[----:B------:R-:W-:Y:S01]  /*8a60*/  PRMT R126, R124, 0x7771, RZ ;  /* 0x000077717c7e7816 */ /* 0x000fe200000000ff */
[----:B------:R-:W-:Y:S01]  /*8a70*/  @P3 HFMA2.BF16_V2 R141, -RZ.H0_H0, RZ.H0_H0, -R196.H0_H0 ;  /* 0x200000ffff8d3231 */ /* 0x000fe200003409c4 */
[----:B------:R-:W-:Y:S02]  /*8a80*/  PRMT R17, R7, 0x5410, R6 ;  /* 0x0000541007117816 */ /* 0x000fe40000000006 */
[----:B------:R-:W-:Y:S02]  /*8a90*/  PRMT R7, R28, 0x5410, R3 ;  /* 0x000054101c077816 */ /* 0x000fe40000000003 */
[----:B------:R-:W-:-:S02]  /*8aa0*/  PRMT R129, R192, 0x5410, R193 ;  /* 0x00005410c0817816 */ /* 0x000fc400000000c1 */
[----:B------:R-:W-:Y:S02]  /*8ab0*/  LOP3.LUT R3, R3, 0xffff, RZ, 0xc0, !PT ;  /* 0x0000ffff03037812 */ /* 0x000fe400078ec0ff */
[----:B------:R-:W-:Y:S02]  /*8ac0*/  @P1 PRMT R192, R140, 0x5410, RZ ;  /* 0x000054108cc01816 */ /* 0x000fe400000000ff */
[----:B------:R-:W-:Y:S02]  /*8ad0*/  SHF.R.U32.HI R2, RZ, 0x8, R4 ;  /* 0x00000008ff027819 */ /* 0x000fe40000011604 */
[----:B------:R-:W-:Y:S02]  /*8ae0*/  ISETP.GT.U32.AND P1, PT, R126, UR4, PT ;  /* 0x000000047e007c0c */ /* 0x000fe4000bf24070 */
[----:B------:R-:W-:Y:S02]  /*8af0*/  PRMT R23, R24, 0x5410, R23 ;  /* 0x0000541018177816 */ /* 0x000fe40000000017 */
[----:B------:R-:W-:Y:S01]  /*8b00*/  PRMT R130, R198, 0x5410, R196 ;  /* 0x00005410c6827816 */ /* 0x000fe200000000c4 */
[----:B------:R-:W3:Y:S01]  /*8b10*/  MUFU.EX2 R24, R110 ;  /* 0x0000006e00187308 */ /* 0x000ee20000000800 */
[----:B------:R-:W-:-:S02]  /*8b20*/  @!P5 PRMT R198, R139, 0x5410, RZ ;  /* 0x000054108bc6d816 */ /* 0x000fc400000000ff */
[----:B------:R-:W-:Y:S02]  /*8b30*/  ISETP.LE.U32.AND P5, PT, R3, UR4, PT ;  /* 0x0000000403007c0c */ /* 0x000fe4000bfa3070 */
[----:B------:R-:W-:Y:S02]  /*8b40*/  PRMT R12, R20, 0x5410, R2 ;  /* 0x00005410140c7816 */ /* 0x000fe40000000002 */
[----:B--2---:R-:W-:Y:S02]  /*8b50*/  F2FP.BF16.F32.PACK_AB R3, R153, R151 ;  /* 0x000000979903723e */ /* 0x004fe400000010ff */
[----:B------:R-:W-:Y:S02]  /*8b60*/  LOP3.LUT R2, R2, 0xffff, RZ, 0xc0, !PT ;  /* 0x0000ffff02027812 */ /* 0x000fe400078ec0ff */
[----:B------:R-:W-:Y:S02]  /*8b70*/  @P3 PRMT R196, R141, 0x5410, RZ ;  /* 0x000054108dc43816 */ /* 0x000fe400000000ff */
[----:B------:R-:W-:-:S02]  /*8b80*/  PRMT R190, R3, 0x7632, R190 ;  /* 0x0000763203be7816 */ /* 0x000fc400000000be */
[----:B------:R-:W-:Y:S01]  /*8b90*/  ISETP.LE.U32.AND P3, PT, R2, UR4, PT ;  /* 0x0000000402007c0c */ /* 0x000fe2000bf63070 */
[----:B------:R-:W-:Y:S01]  /*8ba0*/  @!P5 HFMA2.BF16_V2 R235, -RZ.H0_H0, RZ.H0_H0, -R225.H0_H0 ;  /* 0x200000ffffebd231 */ /* 0x000fe200003409e1 */
[----:B------:R-:W-:Y:S01]  /*8bb0*/  PRMT R21, R27, 0x5410, R26 ;  /* 0x000054101b157816 */ /* 0x000fe2000000001a */
[----:B------:R-:W-:Y:S01]  /*8bc0*/  @P1 HFMA2.BF16_V2 R146, -RZ.H0_H0, RZ.H0_H0, -R190.H0_H0 ;  /* 0x200000ffff921231 */ /* 0x000fe200003409be */
[----:B-1----:R-:W-:Y:S02]  /*8bd0*/  F2FP.BF16.F32.PACK_AB R2, R148, R149 ;  /* 0x000000959402723e */ /* 0x002fe400000010ff */
[----:B------:R-:W-:Y:S02]  /*8be0*/  PRMT R191, R3, 0x7610, R191 ;  /* 0x0000761003bf7816 */ /* 0x000fe400000000bf */
[C---:B------:R-:W-:Y:S02]  /*8bf0*/  PRMT R189, R2.reuse, 0x7610, R189 ;  /* 0x0000761002bd7816 */ /* 0x040fe400000000bd */
[----:B------:R-:W-:Y:S01]  /*8c00*/  PRMT R188, R2, 0x7632, R188 ;  /* 0x0000763202bc7816 */ /* 0x000fe200000000bc */
[----:B------:R-:W-:Y:S01]  /*8c10*/  @!P2 HFMA2.BF16_V2 R147, -RZ.H0_H0, RZ.H0_H0, -R191.H0_H0 ;  /* 0x200000ffff93a231 */ /* 0x000fe200003409bf */
[----:B------:R-:W-:Y:S01]  /*8c20*/  HSET2.LE.AND R2, R21, R0, PT ;  /* 0x0000000015027233 */ /* 0x000fe20003803000 */
[----:B------:R-:W-:Y:S01]  /*8c30*/  @!P3 HFMA2.BF16_V2 R237, -RZ.H0_H0, RZ.H0_H0, -R218.H0_H0 ;  /* 0x200000ffffedb231 */ /* 0x000fe200003409da */
[----:B------:R-:W-:-:S02]  /*8c40*/  PRMT R127, R191, 0x5410, R190 ;  /* 0x00005410bf7f7816 */ /* 0x000fc400000000be */
[----:B------:R-:W-:Y:S01]  /*8c50*/  @P1 PRMT R190, R146, 0x5410, RZ ;  /* 0x0000541092be1816 */ /* 0x000fe200000000ff */
[----:B---3--:R-:W-:Y:S01]  /*8c60*/  IMAD.MOV.U32 R146, RZ, RZ, R24 ;  /* 0x000000ffff927224 */ /* 0x008fe200078e0018 */
[----:B------:R-:W-:Y:S01]  /*8c70*/  LOP3.LUT R24, R89, R2, RZ, 0xc0, !PT ;  /* 0x0000000259187212 */ /* 0x000fe200078ec0ff */
[----:B------:R-:W-:Y:S01]  /*8c80*/  IMAD.MOV.U32 R89, RZ, RZ, R97 ;  /* 0x000000ffff597224 */ /* 0x000fe200078e0061 */
[--C-:B------:R-:W-:Y:S02]  /*8c90*/  HSET2.LE.AND R2, R7, R0.reuse, PT ;  /* 0x0000000007027233 */ /* 0x100fe40003803000 */
[----:B------:R-:W-:Y:S02]  /*8ca0*/  SHF.R.U32.HI R65, RZ, 0x18, R53 ;  /* 0x00000018ff417819 */ /* 0x000fe40000011635 */
[----:B------:R-:W-:Y:S02]  /*8cb0*/  HSET2.LE.AND R3, R23, R0, PT ;  /* 0x0000000017037233 */ /* 0x000fe40003803000 */
[----:B------:R-:W-:-:S02]  /*8cc0*/  LOP3.LUT R20, R68, R2, RZ, 0xc0, !PT ;  /* 0x0000000244147212 */ /* 0x000fc400078ec0ff */
[----:B------:R-:W-:Y:S01]  /*8cd0*/  LOP3.LUT R38, R144, UR12, R35, 0x96, !PT ;  /* 0x0000000c90267c12 */ /* 0x000fe2000f8e9623 */
[----:B------:R-:W-:Y:S01]  /*8ce0*/  FADD.FTZ R35, R170, R15 ;  /* 0x0000000faa237221 */ /* 0x000fe20000010000 */
[----:B------:R-:W-:Y:S02]  /*8cf0*/  ISETP.LE.U32.AND P0, PT, R65, UR4, PT ;  /* 0x0000000441007c0c */ /* 0x000fe4000bf03070 */
[--C-:B------:R-:W-:Y:S02]  /*8d00*/  HSET2.LE.AND R2, R13, R0.reuse, PT ;  /* 0x000000000d027233 */ /* 0x100fe40003803000 */
[----:B------:R-:W-:Y:S02]  /*8d10*/  LEA R144, R180, UR6, 0x1 ;  /* 0x00000006b4907c11 */ /* 0x000fe4000f8e08ff */
[----:B------:R-:W-:Y:S01]  /*8d20*/  LOP3.LUT R25, R88, R3, RZ, 0xc0, !PT ;  /* 0x0000000358197212 */ /* 0x000fe200078ec0ff */
[----:B------:R-:W-:Y:S01]  /*8d30*/  IMAD.MOV.U32 R88, RZ, RZ, R96 ;  /* 0x000000ffff587224 */ /* 0x000fe200078e0060 */
[----:B------:R-:W-:Y:S01]  /*8d40*/  HSET2.LE.AND R3, R17, R0, PT ;  /* 0x0000000011037233 */ /* 0x000fe20003803000 */
[----:B------:R-:W1:Y:S01]  /*8d50*/  LDSM.16.MT88.4 R120, [R144+0x9000] ;  /* 0x009000009078783b */ /* 0x000e620000004200 */
[----:B------:R-:W-:Y:S01]  /*8d60*/  LOP3.LUT R17, R79, R2, RZ, 0xc0, !PT ;  /* 0x000000024f117212 */ /* 0x000fe200078ec0ff */
[----:B------:R-:W-:Y:S01]  /*8d70*/  IMAD.IADD R2, R113, 0x1, R144 ;  /* 0x0000000171027824 */ /* 0x000fe200078e0290 */
[----:B------:R-:W-:Y:S01]  /*8d80*/  LOP3.LUT R5, R125, 0xff00ff, RZ, 0xc0, !PT ;  /* 0x00ff00ff7d057812 */ /* 0x000fe200078ec0ff */
[----:B------:R-:W-:Y:S01]  /*8d90*/  @!P0 HFMA2.BF16_V2 R137, -RZ.H0_H0, RZ.H0_H0, -R194.H0_H0 ;  /* 0x200000ffff898231 */ /* 0x000fe200003409c2 */
[----:B------:R-:W-:Y:S01]  /*8da0*/  PRMT R91, R150, 0x7773, RZ ;  /* 0x00007773965b7816 */ /* 0x000fe200000000ff */
[----:B------:R-:W2:Y:S01]  /*8db0*/  MUFU.EX2 R125, R156 ;  /* 0x0000009c007d7308 */ /* 0x000ea20000000800 */
[----:B------:R-:W-:Y:S01]  /*8dc0*/  LDSM.16.MT88.4 R112, [R2+0x9000] ;  /* 0x009000000270783b */ /* 0x000fe20000004200 */
[--C-:B------:R-:W-:Y:S01]  /*8dd0*/  HSET2.LE.AND R4, R31, R0.reuse, PT ;  /* 0x000000001f047233 */ /* 0x100fe20003803000 */
[----:B------:R-:W-:Y:S01]  /*8de0*/  IMAD.MOV.U32 R79, RZ, RZ, R86 ;  /* 0x000000ffff4f7224 */ /* 0x000fe200078e0056 */
[----:B------:R-:W-:Y:S01]  /*8df0*/  HSET2.LE.AND R5, R5, R0, PT ;  /* 0x0000000005057233 */ /* 0x000fe20003803000 */
[----:B------:R-:W-:Y:S01]  /*8e00*/  LDSM.16.MT88.4 R108, [R2+0x9400] ;  /* 0x00940000026c783b */ /* 0x000fe20000004200 */
[----:B------:R-:W-:-:S02]  /*8e10*/  @!P0 PRMT R194, R137, 0x5410, RZ ;  /* 0x0000541089c28816 */ /* 0x000fc400000000ff */
[----:B------:R-:W-:Y:S01]  /*8e20*/  ISETP.GT.U32.AND P0, PT, R91, UR4, PT ;  /* 0x000000045b007c0c */ /* 0x000fe2000bf04070 */
[----:B------:R-:W3:Y:S01]  /*8e30*/  LDSM.16.MT88.4 R116, [R144+0x9400] ;  /* 0x009400009074783b */ /* 0x000ee20000004200 */
[----:B------:R-:W-:Y:S01]  /*8e40*/  LOP3.LUT R26, R75, R4, RZ, 0xc0, !PT ;  /* 0x000000044b1a7212 */ /* 0x000fe200078ec0ff */
[----:B------:R-:W-:Y:S01]  /*8e50*/  MUFU.EX2 R156, R179 ;  /* 0x000000b3009c7308 */ /* 0x000fe20000000800 */
[----:B------:R-:W-:Y:S02]  /*8e60*/  LOP3.LUT R27, R74, R5, RZ, 0xc0, !PT ;  /* 0x000000054a1b7212 */ /* 0x000fe400078ec0ff */
[--C-:B------:R-:W-:Y:S02]  /*8e70*/  HSET2.LE.AND R4, R22, R0.reuse, PT ;  /* 0x0000000016047233 */ /* 0x100fe40003803000 */
[--C-:B------:R-:W-:Y:S02]  /*8e80*/  HSET2.LE.AND R5, R8, R0.reuse, PT ;  /* 0x0000000008057233 */ /* 0x100fe40003803000 */
[----:B------:R-:W-:Y:S01]  /*8e90*/  LOP3.LUT R21, R69, R3, RZ, 0xc0, !PT ;  /* 0x0000000345157212 */ /* 0x000fe200078ec0ff */
[----:B------:R-:W-:Y:S01]  /*8ea0*/  MUFU.EX2 R75, R158 ;  /* 0x0000009e004b7308 */ /* 0x000fe20000000800 */
[----:B------:R-:W-:Y:S01]  /*8eb0*/  LOP3.LUT R22, R37, R4, RZ, 0xc0, !PT ;  /* 0x0000000425167212 */ /* 0x000fe200078ec0ff */
[----:B------:R-:W-:Y:S01]  /*8ec0*/  @P0 HFMA2.BF16_V2 R143, -RZ.H0_H0, RZ.H0_H0, -R193.H0_H0 ;  /* 0x200000ffff8f0231 */ /* 0x000fe200003409c1 */
[----:B------:R-:W-:Y:S01]  /*8ed0*/  HSET2.LE.AND R3, R29, R0, PT ;  /* 0x000000001d037233 */ /* 0x000fe20003803000 */
[----:B------:R-:W-:Y:S01]  /*8ee0*/  IMAD.MOV.U32 R69, RZ, RZ, R95 ;  /* 0x000000ffff457224 */ /* 0x000fe200078e005f */
[----:B------:R-:W-:-:S02]  /*8ef0*/  LOP3.LUT R16, R85, R5, RZ, 0xc0, !PT ;  /* 0x0000000555107212 */ /* 0x000fc400078ec0ff */
[----:B------:R-:W-:Y:S01]  /*8f00*/  LOP3.LUT R4, R32, 0xff00ff, RZ, 0xc0, !PT ;  /* 0x00ff00ff20047812 */ /* 0x000fe200078ec0ff */
[----:B------:R-:W-:Y:S01]  /*8f10*/  MUFU.EX2 R37, R161 ;  /* 0x000000a100257308 */ /* 0x000fe20000000800 */
[----:B------:R-:W-:Y:S01]  /*8f20*/  LOP3.LUT R5, R54, 0xff00ff, RZ, 0xc0, !PT ;  /* 0x00ff00ff36057812 */ /* 0x000fe200078ec0ff */
[----:B------:R-:W-:Y:S01]  /*8f30*/  FADD.FTZ R32, R182, R72 ;  /* 0x00000048b6207221 */ /* 0x000fe20000010000 */
[----:B------:R-:W-:Y:S01]  /*8f40*/  @!P2 PRMT R191, R147, 0x5410, RZ ;  /* 0x0000541093bfa816 */ /* 0x000fe200000000ff */
[----:B------:R-:W-:Y:S01]  /*8f50*/  IMAD.MOV.U32 R147, RZ, RZ, R18 ;  /* 0x000000ffff937224 */ /* 0x000fe200078e0012 */
[----:B------:R-:W-:Y:S01]  /*8f60*/  LOP3.LUT R18, R80, R3, RZ, 0xc0, !PT ;  /* 0x0000000350127212 */ /* 0x000fe200078ec0ff */
[----:B------:R-:W-:Y:S01]  /*8f70*/  IMAD.MOV.U32 R80, RZ, RZ, R87 ;  /* 0x000000ffff507224 */ /* 0x000fe200078e0057 */
[--C-:B------:R-:W-:Y:S01]  /*8f80*/  HSET2.LE.AND R3, R4, R0.reuse, PT ;  /* 0x0000000004037233 */ /* 0x100fe20003803000 */
[----:B-1----:R-:W-:Y:S01]  /*8f90*/  HMMA.16816.F32.BF16 R8, R24, R120, RZ ;  /* 0x000000781808723c */ /* 0x002fe200000418ff */
[----:B------:R-:W-:Y:S01]  /*8fa0*/  PRMT R98, R124, 0x7772, RZ ;  /* 0x000077727c627816 */ /* 0x000fe200000000ff */
[----:B------:R1:W4:Y:S01]  /*8fb0*/  MUFU.EX2 R54, R157 ;  /* 0x0000009d00367308 */ /* 0x0003220000000800 */
[----:B------:R-:W-:-:S02]  /*8fc0*/  HSET2.LE.AND R4, R5, R0, PT ;  /* 0x0000000005047233 */ /* 0x000fc40003803000 */
[----:B------:R-:W-:Y:S02]  /*8fd0*/  @P0 PRMT R193, R143, 0x5410, RZ ;  /* 0x000054108fc10816 */ /* 0x000fe400000000ff */
[----:B------:R-:W-:Y:S02]  /*8fe0*/  ISETP.GT.U32.AND P0, PT, R98, UR4, PT ;  /* 0x0000000462007c0c */ /* 0x000fe4000bf04070 */
[----:B------:R-:W-:Y:S01]  /*8ff0*/  LOP3.LUT R23, R59, R4, RZ, 0xc0, !PT ;  /* 0x000000043b177212 */ /* 0x000fe200078ec0ff */
[----:B------:R-:W5:Y:S01]  /*9000*/  MUFU.EX2 R74, R155 ;  /* 0x0000009b004a7308 */ /* 0x000f620000000800 */
[----:B------:R-:W-:Y:S02]  /*9010*/  F2FP.BF16.F32.PACK_AB R6, R146, R86 ;  /* 0x000000569206723e */ /* 0x000fe400000010ff */
[----:B------:R-:W-:Y:S02]  /*9020*/  HSET2.LE.AND R4, R14, R0, PT ;  /* 0x000000000e047233 */ /* 0x000fe40003803000 */
[----:B------:R-:W-:-:S02]  /*9030*/  LOP3.LUT R19, R84, R3, RZ, 0xc0, !PT ;  /* 0x0000000354137212 */ /* 0x000fc400078ec0ff */
[C---:B------:R-:W-:Y:S01]  /*9040*/  PRMT R187, R6.reuse, 0x7610, R187 ;  /* 0x0000761006bb7816 */ /* 0x040fe200000000bb */
[----:B------:R-:W5:Y:S01]  /*9050*/  LDSM.16.MT88.4 R84, [R144+0xa000] ;  /* 0x00a000009054783b */ /* 0x000f620000004200 */
[----:B------:R-:W-:Y:S01]  /*9060*/  PRMT R186, R6, 0x7632, R186 ;  /* 0x0000763206ba7816 */ /* 0x000fe200000000ba */
[----:B------:R-:W-:Y:S01]  /*9070*/  @P0 HFMA2.BF16_V2 R152, -RZ.H0_H0, RZ.H0_H0, -R189.H0_H0 ;  /* 0x200000ffff980231 */ /* 0x000fe200003409bd */
[--C-:B------:R-:W-:Y:S01]  /*9080*/  HSET2.LE.AND R3, R12, R0.reuse, PT ;  /* 0x000000000c037233 */ /* 0x100fe20003803000 */
[----:B------:R-:W-:Y:S01]  /*9090*/  HMMA.16816.F32.BF16 R28, R16, R120, RZ ;  /* 0x00000078101c723c */ /* 0x000fe200000418ff */
[----:B------:R-:W-:Y:S01]  /*90a0*/  HSET2.LE.AND R5, R56, R0, PT ;  /* 0x0000000038057233 */ /* 0x000fe20003803000 */
[----:B------:R-:W-:Y:S01]  /*90b0*/  MUFU.EX2 R155, R176 ;  /* 0x000000b0009b7308 */ /* 0x000fe20000000800 */
[----:B------:R-:W-:Y:S01]  /*90c0*/  LOP3.LUT R6, R73, 0xff00ff, RZ, 0xc0, !PT ;  /* 0x00ff00ff49067812 */ /* 0x000fe200078ec0ff */
[----:B------:R-:W-:Y:S01]  /*90d0*/  IMAD.MOV.U32 R73, RZ, RZ, R104 ;  /* 0x000000ffff497224 */ /* 0x000fe200078e0068 */
[----:B------:R-:W-:Y:S01]  /*90e0*/  LOP3.LUT R13, R81, R4, RZ, 0xc0, !PT ;  /* 0x00000004510d7212 */ /* 0x000fe200078ec0ff */
[----:B-1----:R-:W-:Y:S01]  /*90f0*/  IMAD.MOV.U32 R157, RZ, RZ, R79 ;  /* 0x000000ffff9d7224 */ /* 0x002fe200078e004f */
[----:B--2---:R-:W-:Y:S01]  /*9100*/  F2FP.BF16.F32.PACK_AB R4, R159, R125 ;  /* 0x0000007d9f04723e */ /* 0x004fe200000010ff */
[----:B---3--:R-:W-:Y:S01]  /*9110*/  HMMA.16816.F32.BF16 R168, R20, R116, R8 ;  /* 0x0000007414a8723c */ /* 0x008fe20000041808 */
[----:B------:R-:W-:Y:S01]  /*9120*/  LOP3.LUT R12, R83, R3, RZ, 0xc0, !PT ;  /* 0x00000003530c7212 */ /* 0x000fe200078ec0ff */
[----:B------:R-:W-:Y:S01]  /*9130*/  MUFU.EX2 R158, R175 ;  /* 0x000000af009e7308 */ /* 0x000fe20000000800 */
[----:B------:R-:W-:-:S02]  /*9140*/  LOP3.LUT R14, R50, R5, RZ, 0xc0, !PT ;  /* 0x00000005320e7212 */ /* 0x000fc400078ec0ff */
[----:B------:R-:W-:Y:S02]  /*9150*/  HSET2.LE.AND R3, R6, R0, PT ;  /* 0x0000000006037233 */ /* 0x000fe40003803000 */
[C---:B------:R-:W-:Y:S01]  /*9160*/  PRMT R185, R4.reuse, 0x7632, R185 ;  /* 0x0000763204b97816 */ /* 0x040fe200000000b9 */
[-C--:B------:R-:W-:Y:S01]  /*9170*/  HMMA.16816.F32.BF16 R8, R24, R112.reuse, RZ ;  /* 0x000000701808723c */ /* 0x080fe200000418ff */
[----:B------:R-:W-:Y:S01]  /*9180*/  PRMT R183, R4, 0x7610, R183 ;  /* 0x0000761004b77816 */ /* 0x000fe200000000b7 */
[----:B------:R-:W-:Y:S01]  /*9190*/  MUFU.EX2 R50, R177 ;  /* 0x000000b100327308 */ /* 0x000fe20000000800 */
[----:B------:R-:W-:Y:S02]  /*91a0*/  LOP3.LUT R60, R45, 0xff, RZ, 0xc0, !PT ;  /* 0x000000ff2d3c7812 */ /* 0x000fe400078ec0ff */
[----:B------:R-:W-:Y:S02]  /*91b0*/  PRMT R68, R124, 0x7773, RZ ;  /* 0x000077737c447816 */ /* 0x000fe400000000ff */
[----:B------:R-:W-:Y:S01]  /*91c0*/  PRMT R128, R189, 0x5410, R188 ;  /* 0x00005410bd807816 */ /* 0x000fe200000000bc */
[----:B------:R-:W-:Y:S01]  /*91d0*/  HMMA.16816.F32.BF16 R4, R16, R112, RZ ;  /* 0x000000701004723c */ /* 0x000fe200000418ff */
[----:B------:R-:W-:-:S02]  /*91e0*/  @P0 PRMT R189, R152, 0x5410, RZ ;  /* 0x0000541098bd0816 */ /* 0x000fc400000000ff */
[----:B------:R-:W-:Y:S02]  /*91f0*/  ISETP.LE.U32.AND P1, PT, R60, UR4, PT ;  /* 0x000000043c007c0c */ /* 0x000fe4000bf23070 */
[----:B------:R-:W-:Y:S02]  /*9200*/  ISETP.GT.U32.AND P0, PT, R68, UR4, PT ;  /* 0x0000000444007c0c */ /* 0x000fe4000bf04070 */
[----:B------:R-:W-:Y:S01]  /*9210*/  LOP3.LUT R15, R55, R3, RZ, 0xc0, !PT ;  /* 0x00000003370f7212 */ /* 0x000fe200078ec0ff */
[----:B------:R-:W-:Y:S01]  /*9220*/  IMAD.MOV.U32 R3, RZ, RZ, R34 ;  /* 0x000000ffff037224 */ /* 0x000fe200078e0022 */
[----:B------:R-:W-:Y:S02]  /*9230*/  PRMT R59, R34, 0x7771, RZ ;  /* 0x00007771223b7816 */ /* 0x000fe400000000ff */
[----:B------:R-:W-:Y:S02]  /*9240*/  SHF.R.U32.HI R58, RZ, 0x18, R45 ;  /* 0x00000018ff3a7819 */ /* 0x000fe4000001162d */
[----:B------:R-:W-:Y:S01]  /*9250*/  LOP3.LUT R56, R3, 0xff, RZ, 0xc0, !PT ;  /* 0x000000ff03387812 */ /* 0x000fe200078ec0ff */
[----:B------:R-:W-:Y:S01]  /*9260*/  HMMA.16816.F32.BF16 R136, R12, R116, R28 ;  /* 0x000000740c88723c */ /* 0x000fe2000004181c */
[----:B------:R-:W-:Y:S01]  /*9270*/  PRMT R116, R187, 0x5410, R186 ;  /* 0x00005410bb747816 */ /* 0x000fe200000000ba */
[----:B------:R-:W-:Y:S01]  /*9280*/  @!P1 HFMA2.BF16_V2 R163, -RZ.H0_H0, RZ.H0_H0, -R187.H0_H0 ;  /* 0x200000ffffa39231 */ /* 0x000fe200003409bb */
[----:B----4-:R-:W-:Y:S01]  /*9290*/  F2FP.BF16.F32.PACK_AB R3, R75, R54 ;  /* 0x000000364b03723e */ /* 0x010fe200000010ff */
[----:B------:R-:W-:-:S02]  /*92a0*/  @P0 HFMA2.BF16_V2 R160, -RZ.H0_H0, RZ.H0_H0, -R188.H0_H0 ;  /* 0x200000ffffa00231 */ /* 0x000fc400003409bc */
[----:B------:R-:W-:Y:S01]  /*92b0*/  FADD.FTZ R28, R184, R36 ;  /* 0x00000024b81c7221 */ /* 0x000fe20000010000 */
[----:B------:R-:W-:Y:S01]  /*92c0*/  PRMT R36, R34, 0x7773, RZ ;  /* 0x0000777322247816 */ /* 0x000fe200000000ff */
[----:B------:R-:W-:Y:S01]  /*92d0*/  FADD.FTZ R29, R181, R35 ;  /* 0x00000023b51d7221 */ /* 0x000fe20000010000 */
[-C--:B------:R-:W-:Y:S01]  /*92e0*/  HMMA.16816.F32.BF16 R4, R12, R108.reuse, R4 ;  /* 0x0000006c0c04723c */ /* 0x080fe20000041804 */
[----:B------:R-:W-:Y:S02]  /*92f0*/  @!P1 PRMT R187, R163, 0x5410, RZ ;  /* 0x00005410a3bb9816 */ /* 0x000fe400000000ff */
[----:B------:R-:W-:Y:S02]  /*9300*/  @P0 PRMT R188, R160, 0x5410, RZ ;  /* 0x00005410a0bc0816 */ /* 0x000fe400000000ff */
[----:B------:R-:W-:Y:S02]  /*9310*/  ISETP.LE.U32.AND P1, PT, R56, UR4, PT ;  /* 0x0000000438007c0c */ /* 0x000fe4000bf23070 */
[----:B------:R-:W-:Y:S01]  /*9320*/  ISETP.GT.U32.AND P0, PT, R59, UR4, PT ;  /* 0x000000043b007c0c */ /* 0x000fe2000bf04070 */
[----:B------:R-:W-:Y:S01]  /*9330*/  HMMA.16816.F32.BF16 R160, R20, R108, R8 ;  /* 0x0000006c14a0723c */ /* 0x000fe20000041808 */
[----:B------:R-:W-:-:S02]  /*9340*/  PRMT R184, R3, 0x7610, R184 ;  /* 0x0000761003b87816 */ /* 0x000fc400000000b8 */
[----:B------:R-:W-:Y:S02]  /*9350*/  PRMT R182, R3, 0x7632, R182 ;  /* 0x0000763203b67816 */ /* 0x000fe400000000b6 */
[----:B------:R-:W-:Y:S02]  /*9360*/  LOP3.LUT R35, R38, 0xff, RZ, 0xc0, !PT ;  /* 0x000000ff26237812 */ /* 0x000fe400078ec0ff */
[----:B------:R-:W-:Y:S02]  /*9370*/  PRMT R97, R184, 0x5410, R182 ;  /* 0x00005410b8617816 */ /* 0x000fe400000000b6 */
[----:B------:R-:W-:Y:S01]  /*9380*/  ISETP.LE.U32.AND P2, PT, R58, UR4, PT ;  /* 0x000000043a007c0c */ /* 0x000fe2000bf43070 */
[----:B------:R-:W-:Y:S02]  /*9390*/  @!P1 HFMA2.BF16_V2 R166, -RZ.H0_H0, RZ.H0_H0, -R184.H0_H0 ;  /* 0x200000ffffa69231 */ /* 0x000fe400003409b8 */
[----:B------:R-:W-:Y:S02]  /*93a0*/  IMAD.MOV.U32 R143, RZ, RZ, R5 ;  /* 0x000000ffff8f7224 */ /* 0x000fe400078e0005 */
[----:B------:R-:W-:-:S02]  /*93b0*/  @P0 HFMA2.BF16_V2 R172, -RZ.H0_H0, RZ.H0_H0, -R182.H0_H0 ;  /* 0x200000ffffac0231 */ /* 0x000fc400003409b6 */
[----:B------:R-:W-:Y:S01]  /*93c0*/  FADD.FTZ R5, R89, R32 ;  /* 0x0000002059057221 */ /* 0x000fe20000010000 */
[----:B------:R-:W-:Y:S01]  /*93d0*/  IMAD.MOV.U32 R89, RZ, RZ, R146 ;  /* 0x000000ffff597224 */ /* 0x000fe200078e0092 */
[----:B------:R-:W-:Y:S01]  /*93e0*/  @!P1 PRMT R184, R166, 0x5410, RZ ;  /* 0x00005410a6b89816 */ /* 0x000fe200000000ff */
[----:B------:R-:W1:Y:S01]  /*93f0*/  MUFU.EX2 R146, R178 ;  /* 0x000000b200927308 */ /* 0x000e620000000800 */
[----:B------:R-:W-:Y:S01]  /*9400*/  IMAD.MOV.U32 R166, RZ, RZ, R37 ;  /* 0x000000ffffa67224 */ /* 0x000fe200078e0025 */
[----:B------:R-:W-:Y:S01]  /*9410*/  @P0 PRMT R182, R172, 0x5410, RZ ;  /* 0x00005410acb60816 */ /* 0x000fe200000000ff */
[----:B------:R-:W-:Y:S01]  /*9420*/  IMAD.MOV.U32 R152, RZ, RZ, R4 ;  /* 0x000000ffff987224 */ /* 0x000fe200078e0004 */
[----:B------:R-:W-:Y:S01]  /*9430*/  ISETP.GT.U32.AND P0, PT, R36, UR4, PT ;  /* 0x0000000424007c0c */ /* 0x000fe2000bf04070 */
[----:B------:R-:W-:Y:S01]  /*9440*/  FADD.FTZ R4, R249, R49 ;  /* 0x00000031f9047221 */ /* 0x000fe20000010000 */
[----:B-----5:R-:W-:Y:S01]  /*9450*/  F2FP.BF16.F32.PACK_AB R3, R166, R74 ;  /* 0x0000004aa603723e */ /* 0x020fe200000010ff */
[----:B------:R-:W-:Y:S01]  /*9460*/  IMAD.MOV.U32 R140, RZ, RZ, R7 ;  /* 0x000000ffff8c7224 */ /* 0x000fe200078e0007 */
[----:B------:R-:W-:Y:S01]  /*9470*/  PRMT R37, R34, 0x7772, RZ ;  /* 0x0000777222257816 */ /* 0x000fe200000000ff */
[----:B------:R-:W-:Y:S01]  /*9480*/  FADD.FTZ R7, R105, R29 ;  /* 0x0000001d69077221 */ /* 0x000fe20000010000 */
[----:B------:R-:W-:Y:S01]  /*9490*/  PRMT R180, R3, 0x7632, R180 ;  /* 0x0000763203b47816 */ /* 0x000fe200000000b4 */
[----:B------:R-:W-:Y:S01]  /*94a0*/  FADD.FTZ R10, R94, R4 ;  /* 0x000000045e0a7221 */ /* 0x000fe20000010000 */
[----:B------:R-:W-:Y:S01]  /*94b0*/  ISETP.GT.U32.AND P1, PT, R37, UR4, PT ;  /* 0x0000000425007c0c */ /* 0x000fe2000bf24070 */
[----:B------:R-:W-:Y:S01]  /*94c0*/  FADD.FTZ R11, R107, R7 ;  /* 0x000000076b0b7221 */ /* 0x000fe20000010000 */
[----:B------:R-:W-:Y:S01]  /*94d0*/  PRMT R181, R3, 0x7610, R181 ;  /* 0x0000761003b57816 */ /* 0x000fe200000000b5 */
[----:B------:R-:W-:Y:S01]  /*94e0*/  FADD.FTZ R7, R106, R10 ;  /* 0x0000000a6a077221 */ /* 0x000fe20000010000 */
[----:B------:R-:W-:-:S02]  /*94f0*/  IMAD.U32 R4, RZ, RZ, UR35 ;  /* 0x00000023ff047e24 */ /* 0x000fc4000f8e00ff */
[----:B------:R-:W-:Y:S01]  /*9500*/  @P0 HFMA2.BF16_V2 R173, -RZ.H0_H0, RZ.H0_H0, -R180.H0_H0 ;  /* 0x200000ffffad0231 */ /* 0x000fe200003409b4 */
[----:B-1----:R-:W-:Y:S01]  /*9510*/  F2FP.BF16.F32.PACK_AB R3, R156, R146 ;  /* 0x000000929c03723e */ /* 0x002fe200000010ff */
[----:B------:R-:W1:Y:S01]  /*9520*/  LDSM.16.MT88.4 R104, [R144+0xa400] ;  /* 0x00a400009068783b */ /* 0x000e620000004200 */
[----:B------:R-:W-:Y:S01]  /*9530*/  PRMT R96, R181, 0x5410, R180 ;  /* 0x00005410b5607816 */ /* 0x000fe200000000b4 */
[----:B------:R-:W-:Y:S01]  /*9540*/  FADD.FTZ R9, R251, R5 ;  /* 0x00000005fb097221 */ /* 0x000fe20000010000 */
[----:B------:R-:W-:Y:S01]  /*9550*/  @P0 PRMT R180, R173, 0x5410, RZ ;  /* 0x00005410adb40816 */ /* 0x000fe200000000ff */
[----:B------:R-:W-:Y:S01]  /*9560*/  IMAD.WIDE R4, R4, 0x2, R46 ;  /* 0x0000000204047825 */ /* 0x000fe200078e022e */
[----:B------:R-:W-:-:S03]  /*9570*/  ISETP.LE.U32.AND P0, PT, R35, UR4, PT ;  /* 0x0000000423007c0c */ /* 0x000fc6000bf03070 */
[----:B------:R-:W-:Y:S01]  /*9580*/  @P1 HFMA2.BF16_V2 R174, -RZ.H0_H0, RZ.H0_H0, -R181.H0_H0 ;  /* 0x200000ffffae1231 */ /* 0x000fe200003409b5 */
[C---:B------:R-:W-:Y:S01]  /*9590*/  PRMT R179, R3.reuse, 0x7610, R179 ;  /* 0x0000761003b37816 */ /* 0x040fe200000000b3 */
[----:B------:R-:W-:Y:S01]  /*95a0*/  @!P2 HFMA2.BF16_V2 R164, -RZ.H0_H0, RZ.H0_H0, -R185.H0_H0 ;  /* 0x200000ffffa4a231 */ /* 0x000fe200003409b9 */
[----:B------:R-:W-:Y:S01]  /*95b0*/  PRMT R178, R3, 0x7632, R178 ;  /* 0x0000763203b27816 */ /* 0x000fe200000000b2 */
[----:B------:R-:W-:Y:S01]  /*95c0*/  STG.E.U16 desc[UR28][R4.64], R42 ;  /* 0x0000002a04007986 */ /* 0x000fe2000c10151c */
[----:B------:R-:W-:Y:S01]  /*95d0*/  PRMT R3, R38, 0x7632, R3 ;  /* 0x0000763226037816 */ /* 0x000fe20000000003 */
[----:B------:R-:W-:Y:S01]  /*95e0*/  FADD.FTZ R10, R88, R9 ;  /* 0x00000009580a7221 */ /* 0x000fe20000010000 */
[----:B------:R-:W-:Y:S01]  /*95f0*/  @P1 PRMT R181, R174, 0x5410, RZ ;  /* 0x00005410aeb51816 */ /* 0x000fe200000000ff */
[----:B------:R2:W-:Y:S01]  /*9600*/  STG.E.U16 desc[UR28][R4.64+0x2], R43 ;  /* 0x0000022b04007986 */ /* 0x0005e2000c10151c */
[----:B------:R-:W-:Y:S01]  /*9610*/  LOP3.LUT R3, R3, 0xff, RZ, 0xc0, !PT ;  /* 0x000000ff03037812 */ /* 0x000fe200078ec0ff */
[----:B------:R-:W-:Y:S01]  /*9620*/  IMAD.MOV.U32 R88, RZ, RZ, R147 ;  /* 0x000000ffff587224 */ /* 0x000fe200078e0093 */
[----:B------:R-:W-:Y:S01]  /*9630*/  SHF.R.U32.HI R32, RZ, 0x18, R38 ;  /* 0x00000018ff207819 */ /* 0x000fe20000011626 */
[----:B------:R-:W-:Y:S01]  /*9640*/  @!P0 HFMA2.BF16_V2 R231, -RZ.H0_H0, RZ.H0_H0, -R179.H0_H0 ;  /* 0x200000ffffe78231 */ /* 0x000fe200003409b3 */
[----:B------:R-:W-:Y:S01]  /*9650*/  ISETP.LE.U32.AND P1, PT, R3, UR4, PT ;  /* 0x0000000403007c0c */ /* 0x000fe2000bf23070 */
[----:B------:R3:W4:Y:S01]  /*9660*/  MUFU.EX2 R147, R230 ;  /* 0x000000e600937308 */ /* 0x0007220000000800 */
[----:B------:R-:W-:Y:S01]  /*9670*/  LOP3.LUT R3, R53, 0xffff, RZ, 0xc0, !PT ;  /* 0x0000ffff35037812 */ /* 0x000fe200078ec0ff */
[----:B------:R-:W-:Y:S01]  /*9680*/  IMAD.MOV.U32 R141, RZ, RZ, R6 ;  /* 0x000000ffff8d7224 */ /* 0x000fe200078e0006 */
[----:B------:R-:W-:Y:S01]  /*9690*/  PRMT R109, R179, 0x5410, R178 ;  /* 0x00005410b36d7816 */ /* 0x000fe200000000b2 */
[----:B------:R-:W-:Y:S01]  /*96a0*/  FADD.FTZ R6, R248, R28 ;  /* 0x0000001cf8067221 */ /* 0x000fe20000010000 */
[----:B------:R-:W-:Y:S01]  /*96b0*/  SHF.R.U32.HI R8, RZ, 0x8, R3 ;  /* 0x00000008ff087819 */ /* 0x000fe20000011603 */
[-C--:B------:R-:W-:Y:S01]  /*96c0*/  HMMA.16816.F32.BF16 R28, R16, R84.reuse, RZ ;  /* 0x00000054101c723c */ /* 0x080fe200000418ff */
[----:B------:R-:W-:Y:S01]  /*96d0*/  @!P0 PRMT R179, R231, 0x5410, RZ ;  /* 0x00005410e7b38816 */ /* 0x000fe200000000ff */
[----:B------:R-:W-:Y:S01]  /*96e0*/  FADD.FTZ R34, R250, R6 ;  /* 0x00000006fa227221 */ /* 0x000fe20000010000 */
[----:B------:R-:W-:Y:S01]  /*96f0*/  LOP3.LUT R3, R8, 0xffff, RZ, 0xc0, !PT ;  /* 0x0000ffff08037812 */ /* 0x000fe200078ec0ff */
[----:B------:R-:W-:Y:S01]  /*9700*/  IMAD.MOV.U32 R49, RZ, RZ, R150 ;  /* 0x000000ffff317224 */ /* 0x000fe200078e0096 */
[----:B------:R-:W-:Y:S01]  /*9710*/  ISETP.LE.U32.AND P0, PT, R32, UR4, PT ;  /* 0x0000000420007c0c */ /* 0x000fe2000bf03070 */
[----:B------:R-:W-:Y:S01]  /*9720*/  FADD.FTZ R55, R73, R34 ;  /* 0x0000002249377221 */ /* 0x000fe20000010000 */
[----:B------:R-:W-:Y:S01]  /*9730*/  PRMT R112, R183, 0x5410, R185 ;  /* 0x00005410b7707816 */ /* 0x000fe200000000b9 */
[----:B------:R-:W-:Y:S01]  /*9740*/  IMAD.MOV.U32 R150, RZ, RZ, R74 ;  /* 0x000000ffff967224 */ /* 0x000fe200078e004a */
[----:B------:R-:W-:Y:S01]  /*9750*/  @!P2 PRMT R185, R164, 0x5410, RZ ;  /* 0x00005410a4b9a816 */ /* 0x000fe200000000ff */
[----:B------:R-:W-:Y:S01]  /*9760*/  FADD.FTZ R34, R145, R10 ;  /* 0x0000000a91227221 */ /* 0x000fe20000010000 */
[----:B------:R-:W-:Y:S01]  /*9770*/  ISETP.LE.U32.AND P2, PT, R3, UR4, PT ;  /* 0x0000000403007c0c */ /* 0x000fe2000bf43070 */
[----:B---3--:R-:W-:Y:S01]  /*9780*/  IMAD.MOV.U32 R230, RZ, RZ, R50 ;  /* 0x000000ffffe67224 */ /* 0x008fe200078e0032 */
[----:B------:R-:W-:Y:S01]  /*9790*/  F2FP.BF16.F32.PACK_AB R3, R50, R155 ;  /* 0x0000009b3203723e */ /* 0x000fe200000010ff */
[----:B------:R-:W-:Y:S01]  /*97a0*/  IMAD.MOV.U32 R164, RZ, RZ, R93 ;  /* 0x000000ffffa47224 */ /* 0x000fe200078e005d */
[----:B--2---:R-:W-:Y:S01]  /*97b0*/  HMMA.16816.F32.BF16 R40, R24, R84, RZ ;  /* 0x000000541828723c */ /* 0x004fe200000418ff */
[----:B------:R-:W-:Y:S01]  /*97c0*/  @!P4 PRMT R52, R232, 0x5410, RZ ;  /* 0x00005410e834c816 */ /* 0x000fe200000000ff */
[----:B------:R-:W-:Y:S01]  /*97d0*/  IMAD.MOV.U32 R232, RZ, RZ, R80 ;  /* 0x000000ffffe87224 */ /* 0x000fe200078e0050 */
[C---:B------:R-:W-:Y:S01]  /*97e0*/  PRMT R177, R3.reuse, 0x7632, R177 ;  /* 0x0000763203b17816 */ /* 0x040fe200000000b1 */
[----:B------:R-:W-:Y:S01]  /*97f0*/  IMAD.MOV.U32 R231, RZ, RZ, R92 ;  /* 0x000000ffffe77224 */ /* 0x000fe200078e005c */
[----:B------:R-:W-:Y:S01]  /*9800*/  PRMT R176, R3, 0x7610, R176 ;  /* 0x0000761003b07816 */ /* 0x000fe200000000b0 */
[----:B------:R-:W-:Y:S01]  /*9810*/  IMAD.U32 R3, RZ, RZ, UR25 ;  /* 0x00000019ff037e24 */ /* 0x000fe2000f8e00ff */
[----:B------:R-:W-:Y:S01]  /*9820*/  PRMT R9, R48, 0x7771, RZ ;  /* 0x0000777130097816 */ /* 0x000fe200000000ff */
[----:B------:R-:W-:Y:S01]  /*9830*/  @!P0 HFMA2.BF16_V2 R238, -RZ.H0_H0, RZ.H0_H0, -R177.H0_H0 ;  /* 0x200000ffffee8231 */ /* 0x000fe200003409b1 */
[----:B------:R-:W-:Y:S01]  /*9840*/  PRMT R108, R176, 0x5410, R177 ;  /* 0x00005410b06c7816 */ /* 0x000fe200000000b1 */
[----:B------:R-:W-:Y:S01]  /*9850*/  IMAD.WIDE R4, R3, 0x70, R4 ;  /* 0x0000007003047825 */ /* 0x000fe200078e0204 */
[----:B------:R-:W-:-:S03]  /*9860*/  PRMT R3, R48, 0x7770, RZ ;  /* 0x0000777030037816 */ /* 0x000fc600000000ff */
[----:B------:R-:W-:Y:S01]  /*9870*/  @!P2 HFMA2.BF16_V2 R236, -RZ.H0_H0, RZ.H0_H0, -R197.H0_H0 ;  /* 0x200000ffffeca231 */ /* 0x000fe200003409c5 */
[----:B------:R-:W-:Y:S01]  /*9880*/  @!P0 PRMT R177, R238, 0x5410, RZ ;  /* 0x00005410eeb18816 */ /* 0x000fe200000000ff */
[----:B------:R-:W-:Y:S01]  /*9890*/  @!P1 HFMA2.BF16_V2 R241, -RZ.H0_H0, RZ.H0_H0, -R176.H0_H0 ;  /* 0x200000fffff19231 */ /* 0x000fe200003409b0 */
[----:B------:R-:W-:Y:S01]  /*98a0*/  ISETP.LE.U32.AND P0, PT, R3, UR4, PT ;  /* 0x0000000403007c0c */ /* 0x000fe2000bf03070 */
[----:B------:R2:W-:Y:S01]  /*98b0*/  STG.E.U16 desc[UR28][R4.64+0x2], R52 ;  /* 0x0000023404007986 */ /* 0x0005e2000c10151c */
[----:B------:R-:W-:Y:S01]  /*98c0*/  PRMT R3, R45, 0x7632, R3 ;  /* 0x000076322d037816 */ /* 0x000fe20000000003 */
[----:B------:R-:W-:Y:S01]  /*98d0*/  IMAD.MOV.U32 R238, RZ, RZ, R89 ;  /* 0x000000ffffee7224 */ /* 0x000fe200078e0059 */
[----:B------:R-:W-:Y:S01]  /*98e0*/  @!P2 PRMT R197, R236, 0x5410, RZ ;  /* 0x00005410ecc5a816 */ /* 0x000fe200000000ff */
[----:B-1----:R-:W-:Y:S01]  /*98f0*/  HMMA.16816.F32.BF16 R248, R20, R104, R40 ;  /* 0x0000006814f8723c */ /* 0x002fe20000041828 */
[----:B------:R-:W-:Y:S01]  /*9900*/  LOP3.LUT R6, R3, 0xff, RZ, 0xc0, !PT ;  /* 0x000000ff03067812 */ /* 0x000fe200078ec0ff */
[----:B------:R-:W-:Y:S01]  /*9910*/  STG.E.U16 desc[UR28][R4.64], R51 ;  /* 0x0000003304007986 */ /* 0x000fe2000c10151c */
[----:B----4-:R-:W-:Y:S01]  /*9920*/  F2FP.BF16.F32.PACK_AB R3, R147, R158 ;  /* 0x0000009e9303723e */ /* 0x010fe200000010ff */
[----:B------:R-:W-:Y:S01]  /*9930*/  IMAD.MOV.U32 R236, RZ, RZ, R54 ;  /* 0x000000ffffec7224 */ /* 0x000fe200078e0036 */
[----:B------:R-:W-:Y:S01]  /*9940*/  ISETP.LE.U32.AND P2, PT, R6, UR4, PT ;  /* 0x0000000406007c0c */ /* 0x000fe2000bf43070 */
[----:B------:R-:W-:Y:S01]  /*9950*/  FADD.FTZ R54, R142, R11 ;  /* 0x0000000b8e367221 */ /* 0x000fe20000010000 */
[C---:B------:R-:W-:Y:S01]  /*9960*/  PRMT R175, R3.reuse, 0x7610, R175 ;  /* 0x0000761003af7816 */ /* 0x040fe200000000af */
[----:B------:R-:W-:Y:S01]  /*9970*/  IMAD.MOV.U32 R40, RZ, RZ, R124 ;  /* 0x000000ffff287224 */ /* 0x000fe200078e007c */
[----:B------:R-:W-:Y:S01]  /*9980*/  PRMT R174, R3, 0x7632, R174 ;  /* 0x0000763203ae7816 */ /* 0x000fe200000000ae */
[----:B------:R-:W-:Y:S01]  /*9990*/  IMAD.MOV.U32 R142, RZ, RZ, R156 ;  /* 0x000000ffff8e7224 */ /* 0x000fe200078e009c */
[----:B------:R-:W-:Y:S01]  /*99a0*/  @!P5 PRMT R225, R235, 0x5410, RZ ;  /* 0x00005410ebe1d816 */ /* 0x000fe200000000ff */
[----:B------:R-:W-:Y:S01]  /*99b0*/  @!P0 HFMA2.BF16_V2 R239, -RZ.H0_H0, RZ.H0_H0, -R175.H0_H0 ;  /* 0x200000ffffef8231 */ /* 0x000fe200003409af */
[----:B------:R-:W-:Y:S01]  /*99c0*/  PRMT R95, R175, 0x5410, R174 ;  /* 0x00005410af5f7816 */ /* 0x000fe200000000ae */
[----:B------:R-:W1:Y:S01]  /*99d0*/  MUFU.EX2 R235, R247 ;  /* 0x000000f700eb7308 */ /* 0x000e620000000800 */
[----:B------:R-:W-:Y:S01]  /*99e0*/  @!P3 PRMT R218, R237, 0x5410, RZ ;  /* 0x00005410eddab816 */ /* 0x000fe200000000ff */
[----:B------:R-:W-:Y:S01]  /*99f0*/  IMAD.MOV.U32 R237, RZ, RZ, R69 ;  /* 0x000000ffffed7224 */ /* 0x000fe200078e0045 */
[----:B------:R-:W-:Y:S01]  /*9a00*/  @!P0 PRMT R175, R239, 0x5410, RZ ;  /* 0x00005410efaf8816 */ /* 0x000fe200000000ff */
[----:B------:R-:W-:-:S02]  /*9a10*/  @!P2 HFMA2.BF16_V2 R240, -RZ.H0_H0, RZ.H0_H0, -R183.H0_H0 ;  /* 0x200000fffff0a231 */ /* 0x000fc400003409b7 */
[----:B------:R-:W-:Y:S01]  /*9a20*/  IMAD.MOV.U32 R3, RZ, RZ, R251 ;  /* 0x000000ffff037224 */ /* 0x000fe200078e00fb */
[----:B------:R-:W-:Y:S01]  /*9a30*/  ISETP.GT.U32.AND P0, PT, R9, UR4, PT ;  /* 0x0000000409007c0c */ /* 0x000fe2000bf04070 */
[----:B------:R-:W-:Y:S01]  /*9a40*/  IMAD.MOV.U32 R239, RZ, RZ, R250 ;  /* 0x000000ffffef7224 */ /* 0x000fe200078e00fa */
[----:B------:R-:W-:Y:S01]  /*9a50*/  PRMT R94, R82, 0x5410, R91 ;  /* 0x00005410525e7816 */ /* 0x000fe2000000005b */
[----:B------:R-:W-:Y:S02]  /*9a60*/  IMAD.MOV.U32 R120, RZ, RZ, R248 ;  /* 0x000000ffff787224 */ /* 0x000fe400078e00f8 */
[----:B--2---:R-:W-:Y:S01]  /*9a70*/  FADD.FTZ R52, R135, R7 ;  /* 0x0000000787347221 */ /* 0x004fe20000010000 */
[----:B------:R-:W-:Y:S01]  /*9a80*/  IMAD.MOV.U32 R121, RZ, RZ, R249 ;  /* 0x000000ffff797224 */ /* 0x000fe200078e00f9 */
[----:B------:R-:W-:Y:S01]  /*9a90*/  @!P2 PRMT R183, R240, 0x5410, RZ ;  /* 0x00005410f0b7a816 */ /* 0x000fe200000000ff */
[----:B------:R-:W-:Y:S01]  /*9aa0*/  HMMA.16816.F32.BF16 R248, R12, R104, R28 ;  /* 0x000000680cf8723c */ /* 0x000fe2000004181c */
[----:B------:R-:W-:Y:S01]  /*9ab0*/  IMAD.MOV.U32 R105, RZ, RZ, R3 ;  /* 0x000000ffff697224 */ /* 0x000fe200078e0003 */
[----:B------:R-:W-:Y:S01]  /*9ac0*/  LOP3.LUT R3, R45, 0xffff, RZ, 0xc0, !PT ;  /* 0x0000ffff2d037812 */ /* 0x000fe200078ec0ff */
[----:B------:R-:W-:Y:S01]  /*9ad0*/  IMAD.MOV.U32 R240, RZ, RZ, R75 ;  /* 0x000000fffff07224 */ /* 0x000fe200078e004b */
[----:B-1----:R-:W-:Y:S01]  /*9ae0*/  F2FP.BF16.F32.PACK_AB R28, R235, R252 ;  /* 0x000000fceb1c723e */ /* 0x002fe200000010ff */
[----:B------:R-:W1:Y:S01]  /*9af0*/  LDSM.16.MT88.4 R72, [R2+0xa000] ;  /* 0x00a000000248783b */ /* 0x000e620000004200 */
[----:B------:R-:W-:Y:S01]  /*9b00*/  SHF.R.U32.HI R7, RZ, 0x8, R3 ;  /* 0x00000008ff077819 */ /* 0x000fe20000011603 */
[----:B------:R-:W-:Y:S01]  /*9b10*/  @P0 HFMA2.BF16_V2 R242, -RZ.H0_H0, RZ.H0_H0, -R174.H0_H0 ;  /* 0x200000fffff20231 */ /* 0x000fe200003409ae */
[----:B------:R-:W-:Y:S01]  /*9b20*/  PRMT R173, R28, 0x7632, R173 ;  /* 0x000076321cad7816 */ /* 0x000fe200000000ad */
[----:B------:R-:W2:Y:S01]  /*9b30*/  LDSM.16.MT88.4 R80, [R2+0xa400] ;  /* 0x00a400000250783b */ /* 0x000ea20000004200 */
[----:B------:R-:W-:Y:S01]  /*9b40*/  LOP3.LUT R3, R7, 0xffff, RZ, 0xc0, !PT ;  /* 0x0000ffff07037812 */ /* 0x000fe200078ec0ff */
[----:B------:R-:W-:Y:S01]  /*9b50*/  IMAD.MOV.U32 R69, RZ, RZ, R88 ;  /* 0x000000ffff457224 */ /* 0x000fe200078e0058 */
[----:B------:R-:W-:Y:S01]  /*9b60*/  @P0 PRMT R174, R242, 0x5410, RZ ;  /* 0x00005410f2ae0816 */ /* 0x000fe200000000ff */
[----:B------:R-:W-:Y:S01]  /*9b70*/  IMAD.MOV.U32 R30, RZ, RZ, R48 ;  /* 0x000000ffff1e7224 */ /* 0x000fe200078e0030 */
[----:B------:R-:W-:Y:S01]  /*9b80*/  ISETP.LE.U32.AND P2, PT, R3, UR4, PT ;  /* 0x0000000403007c0c */ /* 0x000fe2000bf43070 */
[----:B------:R-:W-:Y:S01]  /*9b90*/  IMAD.MOV.U32 R104, RZ, RZ, R240 ;  /* 0x000000ffff687224 */ /* 0x000fe200078e00f0 */
[----:B------:R-:W-:Y:S01]  /*9ba0*/  LOP3.LUT R3, R38, 0xffff, RZ, 0xc0, !PT ;  /* 0x0000ffff26037812 */ /* 0x000fe200078ec0ff */
[----:B------:R-:W-:Y:S01]  /*9bb0*/  IMAD.MOV.U32 R124, RZ, RZ, R69 ;  /* 0x000000ffff7c7224 */ /* 0x000fe200078e0045 */
[----:B------:R-:W-:Y:S01]  /*9bc0*/  PRMT R172, R28, 0x7610, R172 ;  /* 0x000076101cac7816 */ /* 0x000fe200000000ac */
[----:B------:R-:W-:Y:S01]  /*9bd0*/  IMAD.MOV.U32 R135, RZ, RZ, R230 ;  /* 0x000000ffff877224 */ /* 0x000fe200078e00e6 */
[----:B------:R-:W-:-:S02]  /*9be0*/  SHF.R.U32.HI R3, RZ, 0x8, R3 ;  /* 0x00000008ff037819 */ /* 0x000fc40000011603 */
[----:B------:R-:W-:Y:S02]  /*9bf0*/  PRMT R88, R66, 0x5410, R67 ;  /* 0x0000541042587816 */ /* 0x000fe40000000043 */
[----:B------:R-:W-:Y:S02]  /*9c00*/  LOP3.LUT R10, R3, 0xffff, RZ, 0xc0, !PT ;  /* 0x0000ffff030a7812 */ /* 0x000fe400078ec0ff */
[----:B------:R-:W-:Y:S01]  /*9c10*/  PRMT R67, R56, 0x5410, R59 ;  /* 0x0000541038437816 */ /* 0x000fe2000000003b */
[----:B------:R-:W-:Y:S01]  /*9c20*/  @!P2 HFMA2.BF16_V2 R244, -RZ.H0_H0, RZ.H0_H0, -R186.H0_H0 ;  /* 0x200000fffff4a231 */ /* 0x000fe200003409ba */
[----:B------:R-:W-:Y:S01]  /*9c30*/  ISETP.LE.U32.AND P0, PT, R10, UR4, PT ;  /* 0x000000040a007c0c */ /* 0x000fe2000bf03070 */
[----:B------:R-:W-:Y:S01]  /*9c40*/  IMAD.U32 R10, RZ, RZ, UR35 ;  /* 0x00000023ff0a7e24 */ /* 0x000fe2000f8e00ff */
[----:B------:R-:W-:Y:S02]  /*9c50*/  PRMT R66, R6, 0x5410, R58 ;  /* 0x0000541006427816 */ /* 0x000fe4000000003a */
[----:B------:R-:W-:Y:S01]  /*9c60*/  PRMT R11, R48, 0x7773, RZ ;  /* 0x00007773300b7816 */ /* 0x000fe200000000ff */
[----:B------:R-:W-:Y:S01]  /*9c70*/  IMAD.WIDE R28, R10, 0x2, R4 ;  /* 0x000000020a1c7825 */ /* 0x000fe200078e0204 */
[----:B------:R-:W-:-:S02]  /*9c80*/  @!P1 PRMT R176, R241, 0x5410, RZ ;  /* 0x00005410f1b09816 */ /* 0x000fc400000000ff */
[----:B------:R-:W-:Y:S02]  /*9c90*/  ISETP.GT.U32.AND P1, PT, R11, UR4, PT ;  /* 0x000000040b007c0c */ /* 0x000fe4000bf24070 */
[----:B------:R-:W-:Y:S01]  /*9ca0*/  STG.E.U16 desc[UR28][R28.64], R57 ;  /* 0x000000391c007986 */ /* 0x000fe2000c10151c */
[----:B------:R-:W-:Y:S02]  /*9cb0*/  LOP3.LUT R31, R49, 0xff, RZ, 0xc0, !PT ;  /* 0x000000ff311f7812 */ /* 0x000fe400078ec0ff */
[----:B------:R-:W-:Y:S01]  /*9cc0*/  PRMT R10, R48, 0x7772, RZ ;  /* 0x00007772300a7816 */ /* 0x000fe200000000ff */
[----:B------:R-:W3:Y:S01]  /*9cd0*/  LDSM.16.MT88.4 R56, [R144+0xb000] ;  /* 0x00b000009038783b */ /* 0x000ee20000004200 */
[----:B------:R-:W-:Y:S01]  /*9ce0*/  PRMT R93, R98, 0x5410, R68 ;  /* 0x00005410625d7816 */ /* 0x000fe20000000044 */
[----:B------:R-:W-:Y:S01]  /*9cf0*/  @!P0 HFMA2.BF16_V2 R245, -RZ.H0_H0, RZ.H0_H0, -R178.H0_H0 ;  /* 0x200000fffff58231 */ /* 0x000fe200003409b2 */
[----:B-1----:R-:W-:Y:S01]  /*9d00*/  HMMA.16816.F32.BF16 R48, R16, R72, RZ ;  /* 0x000000481030723c */ /* 0x002fe200000418ff */
[----:B------:R-:W-:Y:S01]  /*9d10*/  PRMT R89, R63, 0x5410, R62 ;  /* 0x000054103f597816 */ /* 0x000fe2000000003e */
[----:B------:R-:W-:Y:S01]  /*9d20*/  STG.E.U16 desc[UR28][R28.64+0x2], R61 ;  /* 0x0000023d1c007986 */ /* 0x000fe2000c10151c */
[----:B------:R-:W-:Y:S01]  /*9d30*/  PRMT R68, R60, 0x5410, R7 ;  /* 0x000054103c447816 */ /* 0x000fe20000000007 */
[----:B------:R-:W-:Y:S01]  /*9d40*/  @P1 HFMA2.BF16_V2 R243, -RZ.H0_H0, RZ.H0_H0, -R173.H0_H0 ;  /* 0x200000fffff31231 */ /* 0x000fe200003409ad */
[----:B------:R-:W-:Y:S01]  /*9d50*/  PRMT R85, R64, 0x5410, R8 ;  /* 0x0000541040557816 */ /* 0x000fe20000000008 */
[----:B------:R-:W1:Y:S01]  /*9d60*/  LDSM.16.MT88.4 R60, [R144+0xb400] ;  /* 0x00b40000903c783b */ /* 0x000e620000004200 */
[----:B------:R-:W-:Y:S01]  /*9d70*/  SHF.R.U32.HI R8, RZ, 0x10, R53 ;  /* 0x00000010ff087819 */ /* 0x000fe20000011635 */
[----:B------:R-:W-:Y:S01]  /*9d80*/  FADD.FTZ R7, R167, R54 ;  /* 0x00000036a7077221 */ /* 0x000fe20000010000 */
[----:B------:R-:W-:Y:S01]  /*9d90*/  PRMT R92, R172, 0x5410, R173 ;  /* 0x00005410ac5c7816 */ /* 0x000fe200000000ad */
[----:B------:R-:W-:Y:S01]  /*9da0*/  STG.E.U16 desc[UR28][R46.64+0x10], R71 ;  /* 0x000010472e007986 */ /* 0x000fe2000c10151c */
[----:B------:R-:W-:Y:S01]  /*9db0*/  @P1 PRMT R173, R243, 0x5410, RZ ;  /* 0x00005410f3ad1816 */ /* 0x000fe200000000ff */
[----:B------:R-:W-:Y:S01]  /*9dc0*/  FADD.FTZ R7, R151, R7 ;  /* 0x0000000797077221 */ /* 0x000fe20000010000 */
[C---:B------:R-:W-:Y:S01]  /*9dd0*/  ISETP.GT.U32.AND P1, PT, R10.reuse, UR4, PT ;  /* 0x000000040a007c0c */ /* 0x040fe2000bf24070 */
[----:B------:R-:W-:Y:S01]  /*9de0*/  STG.E.U16 desc[UR28][R46.64+0x12], R70 ;  /* 0x000012462e007986 */ /* 0x000fe2000c10151c */
[----:B------:R-:W-:Y:S01]  /*9df0*/  PRMT R84, R10, 0x5410, R11 ;  /* 0x000054100a547816 */ /* 0x000fe2000000000b */
[----:B------:R-:W-:Y:S01]  /*9e00*/  FADD.FTZ R230, R153, R7 ;  /* 0x0000000799e67221 */ /* 0x000fe20000010000 */
[----:B------:R-:W-:Y:S01]  /*9e10*/  LOP3.LUT R11, R40, 0xff, RZ, 0xc0, !PT ;  /* 0x000000ff280b7812 */ /* 0x000fe200078ec0ff */
[----:B------:R-:W-:Y:S01]  /*9e20*/  IMAD.MOV.U32 R98, RZ, RZ, R236 ;  /* 0x000000ffff627224 */ /* 0x000fe200078e00ec */
[----:B------:R-:W-:Y:S01]  /*9e30*/  LOP3.LUT R10, R30, 0xff, RZ, 0xc0, !PT ;  /* 0x000000ff1e0a7812 */ /* 0x000fe200078ec0ff */
[----:B--2---:R-:W-:Y:S01]  /*9e40*/  HMMA.16816.F32.BF16 R240, R12, R80, R48 ;  /* 0x000000500cf0723c */ /* 0x004fe20000041830 */
[----:B------:R-:W-:Y:S01]  /*9e50*/  LOP3.LUT R8, R8, 0xff, RZ, 0xc0, !PT ;  /* 0x000000ff08087812 */ /* 0x000fe200078ec0ff */
[----:B------:R-:W2:Y:S01]  /*9e60*/  LDSM.16.MT88.4 R48, [R2+0xb000] ;  /* 0x00b000000230783b */ /* 0x000ea20000004200 */
[----:B------:R-:W-:Y:S01]  /*9e70*/  PRMT R36, R37, 0x5410, R36 ;  /* 0x0000541025247816 */ /* 0x000fe20000000024 */
[----:B------:R-:W-:Y:S01]  /*9e80*/  FADD.FTZ R30, R164, R34 ;  /* 0x00000022a41e7221 */ /* 0x000fe20000010000 */
[----:B------:R-:W-:Y:S01]  /*9e90*/  PRMT R37, R11, 0x5410, R126 ;  /* 0x000054100b257816 */ /* 0x000fe2000000007e */
[----:B------:R-:W-:Y:S01]  /*9ea0*/  @P1 HFMA2.BF16_V2 R246, -RZ.H0_H0, RZ.H0_H0, -R172.H0_H0 ;  /* 0x200000fffff61231 */ /* 0x000fe200003409ac */
[----:B------:R-:W-:Y:S01]  /*9eb0*/  PRMT R79, R10, 0x5410, R9 ;  /* 0x000054100a4f7816 */ /* 0x000fe20000000009 */
[----:B------:R-:W-:Y:S01]  /*9ec0*/  HMMA.16816.F32.BF16 R40, R24, R72, RZ ;  /* 0x000000481828723c */ /* 0x000fe200000418ff */
[----:B------:R-:W-:Y:S01]  /*9ed0*/  PRMT R69, R8, 0x5410, R65 ;  /* 0x0000541008457816 */ /* 0x000fe20000000041 */
[----:B------:R-:W-:Y:S01]  /*9ee0*/  IMAD.MOV.U32 R126, RZ, RZ, R238 ;  /* 0x000000ffff7e7224 */ /* 0x000fe200078e00ee */
[----:B------:R-:W-:-:S02]  /*9ef0*/  SHF.R.U32.HI R6, RZ, 0x10, R38 ;  /* 0x00000010ff067819 */ /* 0x000fc40000011626 */
[----:B------:R-:W-:Y:S01]  /*9f00*/  PRMT R65, R35, 0x5410, R3 ;  /* 0x0000541023417816 */ /* 0x000fe20000000003 */
[----:B------:R-:W-:Y:S01]  /*9f10*/  FADD.FTZ R3, R237, R55 ;  /* 0x00000037ed037221 */ /* 0x000fe20000010000 */
[----:B------:R-:W-:Y:S01]  /*9f20*/  LOP3.LUT R6, R6, 0xff, RZ, 0xc0, !PT ;  /* 0x000000ff06067812 */ /* 0x000fe200078ec0ff */
[----:B------:R-:W-:Y:S01]  /*9f30*/  IMAD.MOV.U32 R237, RZ, RZ, R166 ;  /* 0x000000ffffed7224 */ /* 0x000fe200078e00a6 */
[----:B---3--:R-:W-:Y:S01]  /*9f40*/  HMMA.16816.F32.BF16 R8, R16, R56, RZ ;  /* 0x000000381008723c */ /* 0x008fe200000418ff */
[----:B------:R-:W-:Y:S01]  /*9f50*/  PRMT R91, R31, 0x5410, R99 ;  /* 0x000054101f5b7816 */ /* 0x000fe20000000063 */
[----:B------:R-:W-:Y:S01]  /*9f60*/  IMAD.MOV.U32 R99, RZ, RZ, R158 ;  /* 0x000000ffff637224 */ /* 0x000fe200078e009e */
[----:B------:R-:W-:Y:S01]  /*9f70*/  PRMT R64, R6, 0x5410, R32 ;  /* 0x0000541006407816 */ /* 0x000fe20000000020 */
[----:B------:R-:W-:Y:S01]  /*9f80*/  FADD.FTZ R6, R165, R52 ;  /* 0x00000034a5067221 */ /* 0x000fe20000010000 */
[----:B------:R-:W-:Y:S01]  /*9f90*/  IMAD.MOV.U32 R145, RZ, RZ, R237 ;  /* 0x000000ffff917224 */ /* 0x000fe200078e00ed */
[----:B------:R-:W3:Y:S01]  /*9fa0*/  LDSM.16.MT88.4 R52, [R2+0xb400] ;  /* 0x00b400000234783b */ /* 0x000ee20000004200 */
[----:B------:R-:W-:-:S02]  /*9fb0*/  @!P2 PRMT R186, R244, 0x5410, RZ ;  /* 0x00005410f4baa816 */ /* 0x000fc400000000ff */
[----:B------:R-:W-:Y:S02]  /*9fc0*/  @!P0 PRMT R178, R245, 0x5410, RZ ;  /* 0x00005410f5b28816 */ /* 0x000fe400000000ff */
[----:B------:R-:W-:Y:S01]  /*9fd0*/  HMMA.16816.F32.BF16 R40, R20, R80, R40 ;  /* 0x000000501428723c */ /* 0x000fe20000041828 */
[----:B------:R-:W-:Y:S01]  /*9fe0*/  IMAD.MOV.U32 R81, RZ, RZ, R150 ;  /* 0x000000ffff517224 */ /* 0x000fe200078e0096 */
[----:B------:R-:W-:Y:S01]  /*9ff0*/  @P1 PRMT R172, R246, 0x5410, RZ ;  /* 0x00005410f6ac1816 */ /* 0x000fe200000000ff */
[----:B------:R-:W-:Y:S01]  /*a000*/  IMAD.MOV.U32 R150, RZ, RZ, R157 ;  /* 0x000000ffff967224 */ /* 0x000fe200078e009d */
[--C-:B------:R-:W-:Y:S01]  /*a010*/  HSET2.LE.AND R38, R67, R0.reuse, PT ;  /* 0x0000000043267233 */ /* 0x100fe20003803000 */
[----:B------:R-:W-:Y:S01]  /*a020*/  IMAD.MOV.U32 R80, RZ, RZ, R104 ;  /* 0x000000ffff507224 */ /* 0x000fe200078e0068 */
[--C-:B------:R-:W-:Y:S01]  /*a030*/  HSET2.LE.AND R34, R85, R0.reuse, PT ;  /* 0x0000000055227233 */ /* 0x100fe20003803000 */
[----:B------:R-:W-:Y:S01]  /*a040*/  IMAD.MOV.U32 R104, RZ, RZ, R239 ;  /* 0x000000ffff687224 */ /* 0x000fe200078e00ef */
[----:B------:R-:W-:Y:S01]  /*a050*/  HSET2.LE.AND R35, R69, R0, PT ;  /* 0x0000000045237233 */ /* 0x000fe20003803000 */
[----:B-1----:R-:W-:Y:S01]  /*a060*/  HMMA.16816.F32.BF16 R164, R12, R60, R8 ;  /* 0x0000003c0ca4723c */ /* 0x002fe20000041808 */
[----:B------:R-:W-:Y:S01]  /*a070*/  FADD.FTZ R8, R154, R3 ;  /* 0x000000039a087221 */ /* 0x000fe20000010000 */
[----:B------:R-:W-:-:S02]  /*a080*/  IMAD.U32 R3, RZ, RZ, UR25 ;  /* 0x00000019ff037e24 */ /* 0x000fc4000f8e00ff */
[----:B------:R-:W-:Y:S02]  /*a090*/  IMAD.MOV.U32 R85, RZ, RZ, R99 ;  /* 0x000000ffff557224 */ /* 0x000fe400078e0063 */
[----:B------:R-:W-:Y:S01]  /*a0a0*/  FADD.FTZ R45, R231, R8 ;  /* 0x00000008e72d7221 */ /* 0x000fe20000010000 */
[----:B------:R-:W-:-:S04]  /*a0b0*/  IMAD.WIDE R4, R3, -0x70, R4 ;  /* 0xffffff9003047825 */ /* 0x000fc800078e0204 */
[----:B------:R-:W-:Y:S01]  /*a0c0*/  FADD.FTZ R3, R149, R6 ;  /* 0x0000000695037221 */ /* 0x000fe20000010000 */
[----:B------:R-:W-:Y:S01]  /*a0d0*/  FADD.FTZ R6, R124, R30 ;  /* 0x0000001e7c067221 */ /* 0x000fe20000010000 */
[----:B--2---:R-:W-:Y:S01]  /*a0e0*/  HMMA.16816.F32.BF16 R8, R24, R48, RZ ;  /* 0x000000301808723c */ /* 0x004fe200000418ff */
[----:B------:R-:W-:Y:S02]  /*a0f0*/  IMAD.MOV.U32 R117, RZ, RZ, R40 ;  /* 0x000000ffff757224 */ /* 0x000fe400078e0028 */
[----:B------:R-:W-:Y:S01]  /*a100*/  FADD.FTZ R231, R148, R3 ;  /* 0x0000000394e77221 */ /* 0x000fe20000010000 */
[----:B------:R-:W-:Y:S01]  /*a110*/  IMAD.U32 R3, RZ, RZ, UR25 ;  /* 0x00000019ff037e24 */ /* 0x000fe2000f8e00ff */
[----:B------:R-:W-:Y:S01]  /*a120*/  STG.E.U16 desc[UR28][R4.64+0x10], R76 ;  /* 0x0000104c04007986 */ /* 0x000fe2000c10151c */
[----:B------:R-:W-:Y:S01]  /*a130*/  FADD.FTZ R232, R232, R6 ;  /* 0x00000006e8e87221 */ /* 0x000fe20000010000 */
[----:B------:R-:W-:Y:S02]  /*a140*/  IMAD.MOV.U32 R113, RZ, RZ, R41 ;  /* 0x000000ffff717224 */ /* 0x000fe400078e0029 */
[----:B------:R-:W-:Y:S01]  /*a150*/  FADD.FTZ R45, R125, R45 ;  /* 0x0000002d7d2d7221 */ /* 0x000fe20000010000 */
[----:B------:R1:W-:Y:S01]  /*a160*/  STG.E.U16 desc[UR28][R4.64+0x12], R77 ;  /* 0x0000124d04007986 */ /* 0x0003e2000c10151c */
[----:B------:R-:W-:Y:S01]  /*a170*/  IMAD.WIDE R30, R3, 0x70, R4 ;  /* 0x00000070031e7825 */ /* 0x000fe200078e0204 */
[----:B------:R-:W-:-:S02]  /*a180*/  LOP3.LUT R3, R94, 0xff00ff, RZ, 0xc0, !PT ;  /* 0x00ff00ff5e037812 */ /* 0x000fc400078ec0ff */
[----:B------:R-:W-:Y:S01]  /*a190*/  LOP3.LUT R94, R97, R38, RZ, 0xc0, !PT ;  /* 0x00000026615e7212 */ /* 0x000fe200078ec0ff */
[----:B------:R-:W-:Y:S01]  /*a1a0*/  IMAD.MOV.U32 R73, RZ, RZ, R42 ;  /* 0x000000ffff497224 */ /* 0x000fe200078e002a */
[----:B------:R2:W-:Y:S01]  /*a1b0*/  STG.E.U16 desc[UR28][R30.64+0x10], R78 ;  /* 0x0000104e1e007986 */ /* 0x0005e2000c10151c */
[----:B------:R-:W-:Y:S02]  /*a1c0*/  IMAD.MOV.U32 R72, RZ, RZ, R43 ;  /* 0x000000ffff487224 */ /* 0x000fe400078e002b */
[----:B------:R-:W-:Y:S01]  /*a1d0*/  HMMA.16816.F32.BF16 R40, R24, R56, RZ ;  /* 0x000000381828723c */ /* 0x000fe200000418ff */
[----:B------:R-:W-:Y:S01]  /*a1e0*/  IMAD.MOV.U32 R124, RZ, RZ, R159 ;  /* 0x000000ffff7c7224 */ /* 0x000fe200078e009f */
[----:B------:R4:W-:Y:S01]  /*a1f0*/  STG.E.U16 desc[UR28][R30.64+0x12], R90 ;  /* 0x0000125a1e007986 */ /* 0x0009e2000c10151c */
[----:B------:R-:W-:Y:S02]  /*a200*/  IMAD.MOV.U32 R125, RZ, RZ, R143 ;  /* 0x000000ffff7d7224 */ /* 0x000fe400078e008f */
[----:B------:R-:W-:Y:S01]  /*a210*/  IMAD.MOV.U32 R38, RZ, RZ, R135 ;  /* 0x000000ffff267224 */ /* 0x000fe200078e0087 */
[----:B------:R-:W-:Y:S02]  /*a220*/  STG.E.U16 desc[UR28][R28.64+0x12], R229 ;  /* 0x000012e51c007986 */ /* 0x000fe4000c10151c */
[----:B---3--:R-:W-:Y:S01]  /*a230*/  HMMA.16816.F32.BF16 R236, R20, R52, R8 ;  /* 0x0000003414ec723c */ /* 0x008fe20000041808 */
[----:B------:R-:W-:Y:S01]  /*a240*/  LOP3.LUT R8, R84, 0xff00ff, RZ, 0xc0, !PT ;  /* 0x00ff00ff54087812 */ /* 0x000fe200078ec0ff */
[----:B------:R-:W-:Y:S01]  /*a250*/  IMAD.MOV.U32 R84, RZ, RZ, R80 ;  /* 0x000000ffff547224 */ /* 0x000fe200078e0050 */
[----:B------:R-:W-:Y:S01]  /*a260*/  LOP3.LUT R9, R36, 0xff00ff, RZ, 0xc0, !PT ;  /* 0x00ff00ff24097812 */ /* 0x000fe200078ec0ff */
[----:B------:R-:W-:Y:S01]  /*a270*/  IMAD.MOV.U32 R80, RZ, RZ, R81 ;  /* 0x000000ffff507224 */ /* 0x000fe200078e0051 */
[--C-:B------:R-:W-:Y:S01]  /*a280*/  HSET2.LE.AND R36, R37, R0.reuse, PT ;  /* 0x0000000025247233 */ /* 0x100fe20003803000 */
[----:B------:R-:W-:Y:S01]  /*a290*/  IMAD.MOV.U32 R81, RZ, RZ, R98 ;  /* 0x000000ffff517224 */ /* 0x000fe200078e0062 */
[----:B------:R-:W-:Y:S01]  /*a2a0*/  HSET2.LE.AND R32, R8, R0, PT ;  /* 0x0000000008207233 */ /* 0x000fe20003803000 */
[----:B------:R-:W-:Y:S01]  /*a2b0*/  STG.E.U16 desc[UR28][R28.64+0x10], R227 ;  /* 0x000010e31c007986 */ /* 0x000fe2000c10151c */
[----:B-1----:R-:W-:Y:S01]  /*a2c0*/  HMMA.16816.F32.BF16 R4, R16, R48, RZ ;  /* 0x000000301004723c */ /* 0x002fe200000418ff */
[----:B------:R-:W-:-:S02]  /*a2d0*/  IMAD.MOV.U32 R48, RZ, RZ, R117 ;  /* 0x000000ffff307224 */ /* 0x000fc400078e0075 */
[----:B------:R-:W-:Y:S01]  /*a2e0*/  LOP3.LUT R99, R92, R32, RZ, 0xc0, !PT ;  /* 0x000000205c637212 */ /* 0x000fe200078ec0ff */
[----:B------:R-:W-:Y:S01]  /*a2f0*/  IMAD.MOV.U32 R32, RZ, RZ, R80 ;  /* 0x000000ffff207224 */ /* 0x000fe200078e0050 */
[----:B------:R-:W-:Y:S01]  /*a300*/  STG.E.U16 desc[UR28][R46.64+0x20], R226 ;  /* 0x000020e22e007986 */ /* 0x000fe2000c10151c */
[----:B------:R-:W-:Y:S02]  /*a310*/  IMAD.MOV.U32 R49, RZ, RZ, R113 ;  /* 0x000000ffff317224 */ /* 0x000fe400078e0071 */
[----:B------:R-:W-:Y:S01]  /*a320*/  HMMA.16816.F32.BF16 R244, R20, R60, R40 ;  /* 0x0000003c14f4723c */ /* 0x000fe20000041828 */
[--C-:B------:R-:W-:Y:S01]  /*a330*/  HSET2.LE.AND R40, R9, R0.reuse, PT ;  /* 0x0000000009287233 */ /* 0x100fe20003803000 */
[----:B------:R-:W-:Y:S01]  /*a340*/  STG.E.U16 desc[UR28][R46.64+0x22], R225 ;  /* 0x000022e12e007986 */ /* 0x000fe2000c10151c */
[--C-:B------:R-:W-:Y:S02]  /*a350*/  HSET2.LE.AND R41, R68, R0.reuse, PT ;  /* 0x0000000044297233 */ /* 0x100fe40003803000 */
[----:B------:R-:W-:-:S02]  /*a360*/  HSET2.LE.AND R42, R66, R0, PT ;  /* 0x00000000422a7233 */ /* 0x000fc40003803000 */
[----:B------:R-:W-:Y:S01]  /*a370*/  HSET2.LE.AND R43, R65, R0, PT ;  /* 0x00000000412b7233 */ /* 0x000fe20003803000 */
[----:B------:R-:W-:Y:S02]  /*a380*/  HMMA.16816.F32.BF16 R68, R16, R86, RZ ;  /* 0x000000561044723c */ /* 0x000fe400000418ff */
[----:B------:R-:W-:Y:S02]  /*a390*/  LOP3.LUT R97, R112, R42, RZ, 0xc0, !PT ;  /* 0x0000002a70617212 */ /* 0x000fe400078ec0ff */
[----:B------:R-:W-:-:S04]  /*a3a0*/  LOP3.LUT R92, R109, R43, RZ, 0xc0, !PT ;  /* 0x0000002b6d5c7212 */ /* 0x000fc800078ec0ff */
[----:B------:R-:W-:Y:S01]  /*a3b0*/  HMMA.16816.F32.BF16 R156, R12, R52, R4 ;  /* 0x000000340c9c723c */ /* 0x000fe20000041804 */
[----:B------:R-:W-:Y:S02]  /*a3c0*/  LOP3.LUT R7, R93, 0xff00ff, RZ, 0xc0, !PT ;  /* 0x00ff00ff5d077812 */ /* 0x000fe400078ec0ff */
[--C-:B------:R-:W-:Y:S02]  /*a3d0*/  HSET2.LE.AND R6, R3, R0.reuse, PT ;  /* 0x0000000003067233 */ /* 0x100fe40003803000 */
[--C-:B------:R-:W-:Y:S02]  /*a3e0*/  HSET2.LE.AND R5, R91, R0.reuse, PT ;  /* 0x000000005b057233 */ /* 0x100fe40003803000 */
[--C-:B------:R-:W-:Y:S02]  /*a3f0*/  HSET2.LE.AND R37, R7, R0.reuse, PT ;  /* 0x0000000007257233 */ /* 0x100fe40003803000 */
[--C-:B------:R-:W-:Y:S02]  /*a400*/  HSET2.LE.AND R7, R79, R0.reuse, PT ;  /* 0x000000004f077233 */ /* 0x100fe40003803000 */
[--C-:B------:R-:W-:Y:S01]  /*a410*/  HSET2.LE.AND R3, R88, R0.reuse, PT ;  /* 0x0000000058037233 */ /* 0x100fe20003803000 */
[----:B--2---:R-:W-:Y:S01]  /*a420*/  HMMA.16816.F32.BF16 R76, R16, R114, RZ ;  /* 0x00000072104c723c */ /* 0x004fe200000418ff */
[----:B------:R-:W-:-:S02]  /*a430*/  HSET2.LE.AND R4, R89, R0, PT ;  /* 0x0000000059047233 */ /* 0x000fc40003803000 */
[----:B------:R-:W-:Y:S02]  /*a440*/  LOP3.LUT R98, R95, R7, RZ, 0xc0, !PT ;  /* 0x000000075f627212 */ /* 0x000fe400078ec0ff */
[----:B------:R-:W-:Y:S02]  /*a450*/  LOP3.LUT R95, R96, R40, RZ, 0xc0, !PT ;  /* 0x00000028605f7212 */ /* 0x000fe400078ec0ff */
[----:B------:R-:W-:Y:S01]  /*a460*/  HSET2.LE.AND R0, R64, R0, PT ;  /* 0x0000000040007233 */ /* 0x000fe20003803000 */
[----:B----4-:R-:W-:Y:S01]  /*a470*/  HMMA.16816.F32.BF16 R88, R16, R122, RZ ;  /* 0x0000007a1058723c */ /* 0x010fe200000418ff */
[----:B------:R-:W-:Y:S02]  /*a480*/  LOP3.LUT R96, R116, R41, RZ, 0xc0, !PT ;  /* 0x0000002974607212 */ /* 0x000fe400078ec0ff */
[----:B------:R-:W-:Y:S01]  /*a490*/  LOP3.LUT R8, R134, R3, RZ, 0xc0, !PT ;  /* 0x0000000386087212 */ /* 0x000fe200078ec0ff */
[----:B------:R-:W-:Y:S01]  /*a4a0*/  IMAD.U32 R3, RZ, RZ, UR25 ;  /* 0x00000019ff037e24 */ /* 0x000fe2000f8e00ff */
[----:B------:R-:W-:-:S02]  /*a4b0*/  LOP3.LUT R9, R133, R4, RZ, 0xc0, !PT ;  /* 0x0000000485097212 */ /* 0x000fc400078ec0ff */
[----:B------:R-:W-:Y:S01]  /*a4c0*/  LOP3.LUT R10, R130, R5, RZ, 0xc0, !PT ;  /* 0x00000005820a7212 */ /* 0x000fe200078ec0ff */
[C---:B------:R-:W-:Y:S01]  /*a4d0*/  HMMA.16816.F32.BF16 R64, R16.reuse, R74, RZ ;  /* 0x0000004a1040723c */ /* 0x040fe200000418ff */
[----:B------:R-:W-:Y:S01]  /*a4e0*/  LOP3.LUT R11, R129, R6, RZ, 0xc0, !PT ;  /* 0x00000006810b7212 */ /* 0x000fe200078ec0ff */
[----:B------:R-:W-:Y:S01]  /*a4f0*/  IMAD.WIDE R30, R3, -0x70, R30 ;  /* 0xffffff90031e7825 */ /* 0x000fe200078e021e */
[----:B------:R-:W-:Y:S02]  /*a500*/  LOP3.LUT R7, R128, R37, RZ, 0xc0, !PT ;  /* 0x0000002580077212 */ /* 0x000fe400078ec0ff */
[----:B------:R-:W-:Y:S01]  /*a510*/  LOP3.LUT R93, R108, R0, RZ, 0xc0, !PT ;  /* 0x000000006c5d7212 */ /* 0x000fe200078ec0ff */
[----:B------:R-:W-:Y:S01]  /*a520*/  IMAD.MOV.U32 R37, RZ, RZ, R126 ;  /* 0x000000ffff257224 */ /* 0x000fe200078e007e */
[----:B------:R-:W-:Y:S01]  /*a530*/  LOP3.LUT R4, R132, R34, RZ, 0xc0, !PT ;  /* 0x0000002284047212 */ /* 0x000fe200078ec0ff */
[----:B------:R-:W-:Y:S01]  /*a540*/  HMMA.16816.F32.BF16 R40, R16, R58, RZ ;  /* 0x0000003a1028723c */ /* 0x000fe200000418ff */
[----:B------:R-:W-:Y:S01]  /*a550*/  LOP3.LUT R5, R131, R35, RZ, 0xc0, !PT ;  /* 0x0000002383057212 */ /* 0x000fe200078ec0ff */
[----:B------:R-:W-:Y:S01]  /*a560*/  IMAD.MOV.U32 R0, RZ, RZ, R124 ;  /* 0x000000ffff007224 */ /* 0x000fe200078e007c */
[----:B------:R-:W-:Y:S01]  /*a570*/  LOP3.LUT R6, R127, R36, RZ, 0xc0, !PT ;  /* 0x000000247f067212 */ /* 0x000fe200078ec0ff */
[----:B------:R-:W-:Y:S01]  /*a580*/  IMAD.MOV.U32 R3, RZ, RZ, R142 ;  /* 0x000000ffff037224 */ /* 0x000fe200078e008e */
[----:B------:R-:W-:Y:S01]  /*a590*/  STG.E.U16 desc[UR28][R30.64+0x20], R224 ;  /* 0x000020e01e007986 */ /* 0x000fe2000c10151c */
[----:B------:R-:W-:-:S02]  /*a5a0*/  IMAD.MOV.U32 R35, RZ, RZ, R150 ;  /* 0x000000ffff237224 */ /* 0x000fc400078e0096 */
[----:B------:R-:W-:Y:S01]  /*a5b0*/  HMMA.16816.F32.BF16 R16, R16, R50, RZ ;  /* 0x000000321010723c */ /* 0x000fe200000418ff */
[----:B------:R-:W-:Y:S01]  /*a5c0*/  IMAD.MOV.U32 R34, RZ, RZ, R155 ;  /* 0x000000ffff227224 */ /* 0x000fe200078e009b */
[----:B------:R-:W-:Y:S01]  /*a5d0*/  STG.E.U16 desc[UR28][R30.64+0x22], R223 ;  /* 0x000022df1e007986 */ /* 0x000fe2000c10151c */
[----:B------:R-:W-:Y:S02]  /*a5e0*/  IMAD.MOV.U32 R124, RZ, RZ, R152 ;  /* 0x000000ffff7c7224 */ /* 0x000fe400078e0098 */
[----:B------:R-:W-:Y:S02]  /*a5f0*/  IMAD.MOV.U32 R126, RZ, RZ, R141 ;  /* 0x000000ffff7e7224 */ /* 0x000fe400078e008d */
[----:B------:R-:W-:Y:S01]  /*a600*/  IMAD.MOV.U32 R127, RZ, RZ, R140 ;  /* 0x000000ffff7f7224 */ /* 0x000fe200078e008c */
[----:B------:R-:W-:Y:S01]  /*a610*/  HMMA.16816.F32.BF16 R88, R12, R118, R88 ;  /* 0x000000760c58723c */ /* 0x000fe20000041858 */
[----:B------:R-:W-:-:S07]  /*a620*/  IMAD.MOV.U32 R36, RZ, RZ, R81 ;  /* 0x000000ffff247224 */ /* 0x000fce00078e0051 */
[C---:B------:R-:W-:Y:S08]  /*a630*/  HMMA.16816.F32.BF16 R76, R12.reuse, R110, R76 ;  /* 0x0000006e0c4c723c */ /* 0x040ff0000004184c */
[C---:B------:R-:W-:Y:S08]  /*a640*/  HMMA.16816.F32.BF16 R68, R12.reuse, R106, R68 ;  /* 0x0000006a0c44723c */ /* 0x040ff00000041844 */
[C---:B------:R-:W-:Y:S08]  /*a650*/  HMMA.16816.F32.BF16 R152, R12.reuse, R82, R64 ;  /* 0x000000520c98723c */ /* 0x040ff00000041840 */
[C---:B------:R-:W-:Y:S08]  /*a660*/  HMMA.16816.F32.BF16 R148, R12.reuse, R62, R40 ;  /* 0x0000003e0c94723c */ /* 0x040ff00000041828 */
[----:B------:R-:W-:Y:S08]  /*a670*/  HMMA.16816.F32.BF16 R140, R12, R54, R16 ;  /* 0x000000360c8c723c */ /* 0x000ff00000041810 */
[----:B------:R-:W-:Y:S01]  /*a680*/  HMMA.16816.F32.BF16 R12, R24, R122, RZ ;  /* 0x0000007a180c723c */ /* 0x000fe200000418ff */
[----:B------:R-:W-:-:S02]  /*a690*/  IMAD.MOV.U32 R122, RZ, RZ, R104 ;  /* 0x000000ffff7a7224 */ /* 0x000fc400078e0068 */
[----:B------:R-:W-:-:S05]  /*a6a0*/  IMAD.MOV.U32 R123, RZ, RZ, R105 ;  /* 0x000000ffff7b7224 */ /* 0x000fca00078e0069 */
        /* <DEDUP_REMOVED lines=9> */
[----:B------:R-:W-:-:S05]  /*a740*/  IMAD.MOV.U32 R51, RZ, RZ, R72 ;  /* 0x000000ffff337224 */ /* 0x000fca00078e0048 */
[C---:B------:R-:W-:Y:S01]  /*a750*/  HMMA.16816.F32.BF16 R80, R20.reuse, R82, R16 ;  /* 0x000000521450723c */ /* 0x040fe20000041810 */
[----:B------:R-:W1:Y:S07]  /*a760*/  LDSM.16.MT88.4 R16, [R2+0x9800] ;  /* 0x009800000210783b */ /* 0x000e6e0000004200 */
[C---:B------:R-:W-:Y:S01]  /*a770*/  HMMA.16816.F32.BF16 R60, R20.reuse, R62, R12 ;  /* 0x0000003e143c723c */ /* 0x040fe2000004180c */
[----:B------:R-:W2:Y:S07]  /*a780*/  LDSM.16.MT88.4 R12, [R144+0xa800] ;  /* 0x00a80000900c783b */ /* 0x000eae0000004200 */
[----:B------:R-:W-:Y:S01]  /*a790*/  HMMA.16816.F32.BF16 R24, R20, R54, R24 ;  /* 0x000000361418723c */ /* 0x000fe20000041818 */
[----:B------:R-:W3:Y:S07]  /*a7a0*/  LDSM.16.MT88.4 R20, [R144+0x9800] ;  /* 0x009800009014783b */ /* 0x000eee0000004200 */
[----:B-1----:R-:W-:Y:S08]  /*a7b0*/  HMMA.16816.F32.BF16 R128, R4, R16, R124 ;  /* 0x000000100480723c */ /* 0x002ff0000004187c */
[C---:B--2---:R-:W-:Y:S08]  /*a7c0*/  HMMA.16816.F32.BF16 R52, R8.reuse, R12, R120 ;  /* 0x0000000c0834723c */ /* 0x044ff00000041878 */
[-C--:B---3--:R-:W-:Y:S08]  /*a7d0*/  HMMA.16816.F32.BF16 R168, R8, R20.reuse, R168 ;  /* 0x0000001408a8723c */ /* 0x088ff000000418a8 */
[C---:B------:R-:W-:Y:S08]  /*a7e0*/  HMMA.16816.F32.BF16 R136, R4.reuse, R20, R136 ;  /* 0x000000140488723c */ /* 0x040ff00000041888 */
[-C--:B------:R-:W-:Y:S08]  /*a7f0*/  HMMA.16816.F32.BF16 R132, R4, R22.reuse, R88 ;  /* 0x000000160484723c */ /* 0x080ff00000041858 */
[C---:B------:R-:W-:Y:S01]  /*a800*/  HMMA.16816.F32.BF16 R64, R8.reuse, R22, R64 ;  /* 0x000000160840723c */ /* 0x040fe20000041840 */
[----:B------:R-:W1:Y:S07]  /*a810*/  LDSM.16.MT88.4 R20, [R2+0xa800] ;  /* 0x00a800000214783b */ /* 0x000e6e0000004200 */
[----:B------:R-:W-:Y:S08]  /*a820*/  HMMA.16816.F32.BF16 R160, R8, R16, R160 ;  /* 0x0000001008a0723c */ /* 0x000ff000000418a0 */
[-C--:B------:R-:W-:Y:S08]  /*a830*/  HMMA.16816.F32.BF16 R124, R4, R18.reuse, R76 ;  /* 0x00000012047c723c */ /* 0x080ff0000004184c */
[----:B------:R-:W-:Y:S01]  /*a840*/  HMMA.16816.F32.BF16 R56, R8, R18, R40 ;  /* 0x000000120838723c */ /* 0x000fe20000041828 */
[----:B------:R-:W2:Y:S07]  /*a850*/  LDSM.16.MT88.4 R16, [R144+0xb800] ;  /* 0x00b800009010783b */ /* 0x000eae0000004200 */
        /* <DEDUP_REMOVED lines=11> */
[----:B------:R-:W3:Y:S07]  /*a910*/  LDSM.16.MT88.4 R12, [R2+0xb800] ;  /* 0x00b80000020c783b */ /* 0x000eee0000004200 */
[----:B-1----:R-:W-:Y:S01]  /*a920*/  HMMA.16816.F32.BF16 R112, R4, R20, R240 ;  /* 0x000000140470723c */ /* 0x002fe200000418f0 */
[----:B------:R-:W-:-:S02]  /*a930*/  IMAD.MOV.U32 R243, RZ, RZ, R146 ;  /* 0x000000fffff37224 */ /* 0x000fc400078e0092 */
[----:B------:R-:W-:Y:S02]  /*a940*/  IMAD.MOV.U32 R242, RZ, RZ, R0 ;  /* 0x000000fffff27224 */ /* 0x000fe400078e0000 */
[----:B------:R-:W-:Y:S02]  /*a950*/  IMAD.U32 R0, RZ, RZ, UR25 ;  /* 0x00000019ff007e24 */ /* 0x000fe4000f8e00ff */
[----:B------:R-:W-:Y:S01]  /*a960*/  IMAD.MOV.U32 R241, RZ, RZ, R35 ;  /* 0x000000fffff17224 */ /* 0x000fe200078e0023 */
[----:B------:R-:W-:Y:S01]  /*a970*/  HMMA.16816.F32.BF16 R108, R4, R22, R152 ;  /* 0x00000016046c723c */ /* 0x000fe20000041898 */
[----:B------:R-:W-:-:S07]  /*a980*/  IMAD.MOV.U32 R240, RZ, RZ, R34 ;  /* 0x000000fffff07224 */ /* 0x000fce00078e0022 */
[C---:B--2---:R-:W-:Y:S01]  /*a990*/  HMMA.16816.F32.BF16 R72, R4.reuse, R16, R164 ;  /* 0x000000100448723c */ /* 0x044fe200000418a4 */
[----:B------:R-:W-:Y:S07]  /*a9a0*/  LDSM.16.MT88.4 R164, [R144+0x9c00] ;  /* 0x009c000090a4783b */ /* 0x000fee0000004200 */
[----:B------:R-:W-:Y:S01]  /*a9b0*/  HMMA.16816.F32.BF16 R76, R4, R18, R148 ;  /* 0x00000012044c723c */ /* 0x000fe20000041894 */
[----:B------:R-:W-:Y:S07]  /*a9c0*/  LDSM.16.MT88.4 R148, [R144+0xac00] ;  /* 0x00ac00009094783b */ /* 0x000fee0000004200 */
[----:B------:R-:W-:Y:S08]  /*a9d0*/  HMMA.16816.F32.BF16 R48, R8, R20, R48 ;  /* 0x000000140830723c */ /* 0x000ff00000041830 */
[C---:B---3--:R-:W-:Y:S01]  /*a9e0*/  HMMA.16816.F32.BF16 R88, R4.reuse, R12, R156 ;  /* 0x0000000c0458723c */ /* 0x048fe2000004189c */
[----:B------:R-:W-:Y:S07]  /*a9f0*/  LDSM.16.MT88.4 R156, [R2+0x9c00] ;  /* 0x009c0000029c783b */ /* 0x000fee0000004200 */
[----:B------:R-:W-:Y:S01]  /*aa00*/  HMMA.16816.F32.BF16 R40, R4, R14, R140 ;  /* 0x0000000e0428723c */ /* 0x000fe2000004188c */
[----:B------:R-:W1:Y:S04]  /*aa10*/  LDSM.16.MT88.4 R4, [R2+0xbc00] ;  /* 0x00bc00000204783b */ /* 0x000e680000004200 */
[----:B------:R2:W3:Y:S03]  /*aa20*/  LDSM.16.MT88.4 R140, [R2+0xac00] ;  /* 0x00ac0000028c783b */ /* 0x0004e60000004200 */
[C---:B------:R-:W-:Y:S08]  /*aa30*/  HMMA.16816.F32.BF16 R84, R8.reuse, R12, R236 ;  /* 0x0000000c0854723c */ /* 0x040ff000000418ec */
[C---:B------:R-:W-:Y:S01]  /*aa40*/  HMMA.16816.F32.BF16 R20, R8.reuse, R22, R80 ;  /* 0x000000160814723c */ /* 0x040fe20000041850 */
[----:B------:R-:W4:Y:S07]  /*aa50*/  LDSM.16.MT88.4 R80, [R144+0xbc00] ;  /* 0x00bc00009050783b */ /* 0x000f2e0000004200 */
[----:B------:R-:W-:Y:S01]  /*aa60*/  HMMA.16816.F32.BF16 R68, R8, R16, R244 ;  /* 0x000000100844723c */ /* 0x000fe200000418f4 */
[----:B--2---:R-:W-:-:S07]  /*aa70*/  IMAD.U32 R2, RZ, RZ, UR25 ;  /* 0x00000019ff027e24 */ /* 0x004fce000f8e00ff */
[C---:B------:R-:W-:Y:S08]  /*aa80*/  HMMA.16816.F32.BF16 R60, R8.reuse, R18, R60 ;  /* 0x00000012083c723c */ /* 0x040ff0000004183c */
[----:B------:R-:W-:Y:S01]  /*aa90*/  HMMA.16816.F32.BF16 R24, R8, R14, R24 ;  /* 0x0000000e0818723c */ /* 0x000fe20000041818 */
[----:B------:R-:W-:Y:S01]  /*aaa0*/  FADD.FTZ R8, R243, R230 ;  /* 0x000000e6f3087221 */ /* 0x000fe20000010000 */
[----:B------:R-:W-:-:S02]  /*aab0*/  IMAD.MOV.U32 R243, RZ, RZ, R3 ;  /* 0x000000fffff37224 */ /* 0x000fc400078e0003 */
[----:B------:R-:W-:-:S04]  /*aac0*/  IMAD.WIDE R2, R2, 0x70, R30 ;  /* 0x0000007002027825 */ /* 0x000fc800078e021e */
[-C--:B-1----:R-:W-:Y:S01]  /*aad0*/  HMMA.16816.F32.BF16 R88, R92, R4.reuse, R88 ;  /* 0x000000045c58723c */ /* 0x082fe20000041858 */
[----:B------:R-:W-:Y:S04]  /*aae0*/  STG.E.U16 desc[UR28][R2.64+0x20], R222 ;  /* 0x000020de02007986 */ /* 0x000fe8000c10151c */
[----:B------:R1:W-:Y:S03]  /*aaf0*/  STG.E.U16 desc[UR28][R2.64+0x22], R218 ;  /* 0x000022da02007986 */ /* 0x0003e6000c10151c */
[C---:B------:R-:W-:Y:S01]  /*ab00*/  HMMA.16816.F32.BF16 R84, R96.reuse, R4, R84 ;  /* 0x000000046054723c */ /* 0x040fe20000041854 */
[----:B------:R-:W-:Y:S01]  /*ab10*/  IMAD.U32 R4, RZ, RZ, UR25 ;  /* 0x00000019ff047e24 */ /* 0x000fe2000f8e00ff */
[----:B------:R-:W-:Y:S03]  /*ab20*/  STG.E.U16 desc[UR28][R28.64+0x20], R221 ;  /* 0x000020dd1c007986 */ /* 0x000fe6000c10151c */
[----:B------:R-:W-:Y:S01]  /*ab30*/  IMAD.WIDE R4, R4, -0x70, R2 ;  /* 0xffffff9004047825 */ /* 0x000fe200078e0202 */
[----:B------:R-:W-:Y:S02]  /*ab40*/  STG.E.U16 desc[UR28][R28.64+0x22], R220 ;  /* 0x000022dc1c007986 */ /* 0x000fe4000c10151c */
[-C--:B------:R-:W-:Y:S02]  /*ab50*/  HMMA.16816.F32.BF16 R168, R96, R164.reuse, R168 ;  /* 0x000000a460a8723c */ /* 0x080fe400000418a8 */
[----:B------:R-:W-:Y:S04]  /*ab60*/  STG.E.U16 desc[UR28][R46.64+0x30], R217 ;  /* 0x000030d92e007986 */ /* 0x000fe8000c10151c */
[----:B------:R-:W-:Y:S02]  /*ab70*/  STG.E.U16 desc[UR28][R46.64+0x32], R215 ;  /* 0x000032d72e007986 */ /* 0x000fe4000c10151c */
[C---:B------:R-:W-:Y:S02]  /*ab80*/  HMMA.16816.F32.BF16 R136, R92.reuse, R164, R136 ;  /* 0x000000a45c88723c */ /* 0x040fe40000041888 */
[----:B------:R-:W-:Y:S04]  /*ab90*/  STG.E.U16 desc[UR28][R4.64+0x30], R214 ;  /* 0x000030d604007986 */ /* 0x000fe8000c10151c */
[----:B------:R2:W-:Y:S01]  /*aba0*/  STG.E.U16 desc[UR28][R4.64+0x32], R210 ;  /* 0x000032d204007986 */ /* 0x0005e2000c10151c */
[C---:B-1----:R-:W-:Y:S01]  /*abb0*/  IMAD.WIDE R2, R0.reuse, 0x70, R4 ;  /* 0x0000007000027825 */ /* 0x042fe200078e0204 */
[C---:B------:R-:W-:Y:S04]  /*abc0*/  HMMA.16816.F32.BF16 R132, R92.reuse, R166, R132 ;  /* 0x000000a65c84723c */ /* 0x040fe80000041884 */
[----:B------:R-:W-:Y:S04]  /*abd0*/  STG.E.U16 desc[UR28][R2.64+0x30], R207 ;  /* 0x000030cf02007986 */ /* 0x000fe8000c10151c */
[C---:B------:R-:W-:Y:S01]  /*abe0*/  HMMA.16816.F32.BF16 R128, R92.reuse, R156, R128 ;  /* 0x0000009c5c80723c */ /* 0x040fe20000041880 */
[----:B------:R1:W-:Y:S04]  /*abf0*/  STG.E.U16 desc[UR28][R2.64+0x32], R206 ;  /* 0x000032ce02007986 */ /* 0x0003e8000c10151c */
[----:B------:R-:W-:Y:S03]  /*ac00*/  STG.E.U16 desc[UR28][R28.64+0x30], R205 ;  /* 0x000030cd1c007986 */ /* 0x000fe6000c10151c */
[----:B------:R-:W-:Y:S01]  /*ac10*/  HMMA.16816.F32.BF16 R124, R92, R158, R124 ;  /* 0x0000009e5c7c723c */ /* 0x000fe2000004187c */
[----:B------:R-:W-:Y:S04]  /*ac20*/  STG.E.U16 desc[UR28][R28.64+0x32], R204 ;  /* 0x000032cc1c007986 */ /* 0x000fe8000c10151c */
[----:B------:R-:W-:Y:S01]  /*ac30*/  STG.E.U16 desc[UR28][R46.64+0x40], R203 ;  /* 0x000040cb2e007986 */ /* 0x000fe2000c10151c */
[----:B--2---:R-:W-:-:S02]  /*ac40*/  IMAD.WIDE R4, R0, -0x70, R2 ;  /* 0xffffff9000047825 */ /* 0x004fc400078e0202 */
[C---:B------:R-:W-:Y:S01]  /*ac50*/  HMMA.16816.F32.BF16 R120, R92.reuse, R148, R120 ;  /* 0x000000945c78723c */ /* 0x040fe20000041878 */
[----:B------:R-:W-:Y:S04]  /*ac60*/  STG.E.U16 desc[UR28][R46.64+0x42], R202 ;  /* 0x000042ca2e007986 */ /* 0x000fe8000c10151c */
[----:B------:R-:W-:Y:S03]  /*ac70*/  STG.E.U16 desc[UR28][R4.64+0x40], R201 ;  /* 0x000040c904007986 */ /* 0x000fe6000c10151c */
[----:B------:R-:W-:Y:S01]  /*ac80*/  HMMA.16816.F32.BF16 R116, R92, R150, R116 ;  /* 0x000000965c74723c */ /* 0x000fe20000041874 */
[----:B------:R2:W-:Y:S01]  /*ac90*/  STG.E.U16 desc[UR28][R4.64+0x42], R200 ;  /* 0x000042c804007986 */ /* 0x0005e2000c10151c */
[----:B-1----:R-:W-:-:S06]  /*aca0*/  IMAD.WIDE R2, R0, 0x70, R4 ;  /* 0x0000007000027825 */ /* 0x002fcc00078e0204 */
[C---:B---3--:R-:W-:Y:S01]  /*acb0*/  HMMA.16816.F32.BF16 R112, R92.reuse, R140, R112 ;  /* 0x0000008c5c70723c */ /* 0x048fe20000041870 */
[----:B------:R-:W-:Y:S04]  /*acc0*/  STG.E.U16 desc[UR28][R2.64+0x40], R199 ;  /* 0x000040c702007986 */ /* 0x000fe8000c10151c */
[----:B------:R1:W-:Y:S03]  /*acd0*/  STG.E.U16 desc[UR28][R2.64+0x42], R197 ;  /* 0x000042c502007986 */ /* 0x0003e6000c10151c */
[C---:B------:R-:W-:Y:S01]  /*ace0*/  HMMA.16816.F32.BF16 R108, R92.reuse, R142, R108 ;  /* 0x0000008e5c6c723c */ /* 0x040fe2000004186c */
[----:B------:R-:W-:Y:S04]  /*acf0*/  STG.E.U16 desc[UR28][R28.64+0x40], R195 ;  /* 0x000040c31c007986 */ /* 0x000fe8000c10151c */
[----:B------:R-:W-:Y:S03]  /*ad00*/  STG.E.U16 desc[UR28][R28.64+0x42], R194 ;  /* 0x000042c21c007986 */ /* 0x000fe6000c10151c */
[----:B----4-:R-:W-:Y:S01]  /*ad10*/  HMMA.16816.F32.BF16 R72, R92, R80, R72 ;  /* 0x000000505c48723c */ /* 0x010fe20000041848 */
[----:B------:R-:W-:Y:S01]  /*ad20*/  STG.E.U16 desc[UR28][R46.64+0x50], R198 ;  /* 0x000050c62e007986 */ /* 0x000fe2000c10151c */
[----:B--2---:R-:W-:-:S03]  /*ad30*/  IMAD.U32 R4, RZ, RZ, UR25 ;  /* 0x00000019ff047e24 */ /* 0x004fc6000f8e00ff */
[----:B------:R-:W-:Y:S03]  /*ad40*/  STG.E.U16 desc[UR28][R46.64+0x52], R196 ;  /* 0x000052c42e007986 */ /* 0x000fe6000c10151c */
        /* <DEDUP_REMOVED lines=12> */
[----:B------:R-:W-:-:S04]  /*ae10*/  IMAD.U32 R6, RZ, RZ, UR25 ;  /* 0x00000019ff067e24 */ /* 0x000fc8000f8e00ff */
[----:B------:R-:W-:-:S04]  /*ae20*/  IMAD.WIDE R6, R6, -0x70, R2 ;  /* 0xffffff9006067825 */ /* 0x000fc800078e0202 */
[----:B-1----:R-:W-:Y:S01]  /*ae30*/  IMAD.U32 R2, RZ, RZ, UR25 ;  /* 0x00000019ff027e24 */ /* 0x002fe2000f8e00ff */
[----:B------:R-:W-:Y:S01]  /*ae40*/  STG.E.U16 desc[UR28][R6.64+0x52], R193 ;  /* 0x000052c106007986 */ /* 0x000fe2000c10151c */
[----:B------:R-:W-:-:S03]  /*ae50*/  IMAD.WIDE R4, R4, 0x70, R6 ;  /* 0x0000007004047825 */ /* 0x000fc600078e0206 */
[----:B------:R-:W-:Y:S01]  /*ae60*/  STG.E.U16 desc[UR28][R6.64+0x50], R192 ;  /* 0x000050c006007986 */ /* 0x000fe2000c10151c */
[----:B------:R-:W-:-:S03]  /*ae70*/  IMAD.WIDE R2, R2, -0x70, R4 ;  /* 0xffffff9002027825 */ /* 0x000fc600078e0204 */
[----:B------:R-:W-:Y:S04]  /*ae80*/  STG.E.U16 desc[UR28][R4.64+0x50], R191 ;  /* 0x000050bf04007986 */ /* 0x000fe8000c10151c */
[----:B------:R1:W-:Y:S01]  /*ae90*/  STG.E.U16 desc[UR28][R4.64+0x52], R190 ;  /* 0x000052be04007986 */ /* 0x0003e2000c10151c */
[----:B------:R-:W-:-:S03]  /*aea0*/  IMAD.WIDE R34, R0, 0x70, R2 ;  /* 0x0000007000227825 */ /* 0x000fc600078e0202 */
[----:B------:R-:W-:Y:S04]  /*aeb0*/  STG.E.U16 desc[UR28][R28.64+0x50], R189 ;  /* 0x000050bd1c007986 */ /* 0x000fe8000c10151c */
[----:B------:R-:W-:Y:S04]  /*aec0*/  STG.E.U16 desc[UR28][R28.64+0x52], R188 ;  /* 0x000052bc1c007986 */ /* 0x000fe8000c10151c */
[----:B------:R-:W-:Y:S04]  /*aed0*/  STG.E.U16 desc[UR28][R46.64+0x60], R187 ;  /* 0x000060bb2e007986 */ /* 0x000fe8000c10151c */
[----:B------:R-:W-:Y:S04]  /*aee0*/  STG.E.U16 desc[UR28][R46.64+0x62], R186 ;  /* 0x000062ba2e007986 */ /* 0x000fe8000c10151c */
[----:B------:R-:W-:Y:S04]  /*aef0*/  STG.E.U16 desc[UR28][R2.64+0x60], R183 ;  /* 0x000060b702007986 */ /* 0x000fe8000c10151c */
[----:B------:R2:W-:Y:S01]  /*af00*/  STG.E.U16 desc[UR28][R2.64+0x62], R185 ;  /* 0x000062b902007986 */ /* 0x0005e2000c10151c */
[----:B-1----:R-:W-:-:S03]  /*af10*/  IMAD.U32 R4, RZ, RZ, UR25 ;  /* 0x00000019ff047e24 */ /* 0x002fc6000f8e00ff */
[----:B------:R-:W-:Y:S04]  /*af20*/  STG.E.U16 desc[UR28][R34.64+0x60], R179 ;  /* 0x000060b322007986 */ /* 0x000fe8000c10151c */
[----:B------:R-:W-:Y:S04]  /*af30*/  STG.E.U16 desc[UR28][R34.64+0x62], R178 ;  /* 0x000062b222007986 */ /* 0x000fe8000c10151c */
[----:B------:R-:W-:Y:S04]  /*af40*/  STG.E.U16 desc[UR28][R28.64+0x60], R176 ;  /* 0x000060b01c007986 */ /* 0x000fe8000c10151c */
[----:B------:R-:W-:Y:S04]  /*af50*/  STG.E.U16 desc[UR28][R28.64+0x62], R177 ;  /* 0x000062b11c007986 */ /* 0x000fe8000c10151c */
[----:B------:R-:W-:Y:S04]  /*af60*/  STG.E.U16 desc[UR28][R46.64+0x70], R175 ;  /* 0x000070af2e007986 */ /* 0x000fe8000c10151c */
[----:B------:R-:W-:Y:S01]  /*af70*/  STG.E.U16 desc[UR28][R46.64+0x72], R174 ;  /* 0x000072ae2e007986 */ /* 0x000fe2000c10151c */
[----:B--2---:R-:W-:-:S04]  /*af80*/  IMAD.WIDE R2, R0, -0x70, R34 ;  /* 0xffffff9000027825 */ /* 0x004fc800078e0222 */
[----:B------:R-:W-:Y:S01]  /*af90*/  FADD.FTZ R0, R240, R231 ;  /* 0x000000e7f0007221 */ /* 0x000fe20000010000 */
[----:B------:R-:W-:Y:S03]  /*afa0*/  STL.64 [R1+0xc8], R34 ;  /* 0x0000c82201007387 */ /* 0x000fe60000100a00 */
[----:B------:R-:W-:Y:S01]  /*afb0*/  FADD.FTZ R0, R248, R0 ;  /* 0x00000000f8007221 */ /* 0x000fe20000010000 */
[----:B------:R-:W-:Y:S01]  /*afc0*/  IMAD.WIDE R4, R4, 0x70, R2 ;  /* 0x0000007004047825 */ /* 0x000fe200078e0202 */
[----:B------:R-:W-:Y:S03]  /*afd0*/  STG.E.U16 desc[UR28][R2.64+0x70], R172 ;  /* 0x000070ac02007986 */ /* 0x000fe6000c10151c */
[----:B------:R-:W-:Y:S01]  /*afe0*/  FADD.FTZ R0, R251, R0 ;  /* 0x00000000fb007221 */ /* 0x000fe20000010000 */
[----:B------:R1:W-:Y:S04]  /*aff0*/  STG.E.U16 desc[UR28][R2.64+0x72], R173 ;  /* 0x000072ad02007986 */ /* 0x0003e8000c10151c */
[----:B------:R-:W-:Y:S04]  /*b000*/  STG.E.U16 desc[UR28][R4.64+0x70], R184 ;  /* 0x000070b804007986 */ /* 0x000fe8000c10151c */
[----:B------:R2:W-:Y:S04]  /*b010*/  STG.E.U16 desc[UR28][R4.64+0x72], R182 ;  /* 0x000072b604007986 */ /* 0x0005e8000c10151c */
[----:B------:R-:W-:Y:S04]  /*b020*/  STG.E.U16 desc[UR28][R28.64+0x70], R181 ;  /* 0x000070b51c007986 */ /* 0x000fe8000c10151c */
[----:B------:R-:W-:Y:S01]  /*b030*/  STG.E.U16 desc[UR28][R28.64+0x72], R180 ;  /* 0x000072b41c007986 */ /* 0x000fe2000c10151c */
[----:B-1----:R-:W-:Y:S01]  /*b040*/  FADD.FTZ R3, R242, R45 ;  /* 0x0000002df2037221 */ /* 0x002fe20000010000 */
[----:B------:R-:W-:Y:S01]  /*b050*/  FADD.FTZ R2, R243, R8 ;  /* 0x00000008f3027221 */ /* 0x000fe20000010000 */
[----:B--2---:R-:W-:-:S02]  /*b060*/  FADD.FTZ R4, R241, R232 ;  /* 0x000000e8f1047221 */ /* 0x004fc40000010000 */
[----:B------:R-:W-:Y:S01]  /*b070*/  FADD.FTZ R5, R252, R3 ;  /* 0x00000003fc057221 */ /* 0x000fe20000010000 */
[----:B------:R-:W-:Y:S01]  /*b080*/  FADD.FTZ R3, R250, R2 ;  /* 0x00000002fa037221 */ /* 0x000fe20000010000 */
[----:B------:R-:W-:Y:S02]  /*b090*/  FADD.FTZ R4, R249, R4 ;  /* 0x00000004f9047221 */ /* 0x000fe40000010000 */
[----:B------:R-:W-:Y:S02]  /*b0a0*/  FADD.FTZ R5, R235, R5 ;  /* 0x00000005eb057221 */ /* 0x000fe40000010000 */
[----:B------:R-:W-:Y:S01]  /*b0b0*/  FADD.FTZ R2, R38, R4 ;  /* 0x0000000426027221 */ /* 0x000fe20000010000 */
[----:B------:R-:W-:-:S03]  /*b0c0*/  IADD3 R4, P0, PT, R46, -0x80, RZ ;  /* 0xffffff802e047810 */ /* 0x000fc60007f1e0ff */
[----:B------:R-:W-:Y:S02]  /*b0d0*/  FADD.FTZ R2, R32, R2 ;  /* 0x0000000220027221 */ /* 0x000fe40000010000 */
[----:B------:R1:W-:Y:S04]  /*b0e0*/  STL [R1+0x20], R4 ;  /* 0x0000200401007387 */ /* 0x0003e80000100800 */
[----:B------:R2:W-:Y:S01]  /*b0f0*/  STL [R1+0x148], R5 ;  /* 0x0001480501007387 */ /* 0x0005e20000100800 */
[----:B-1----:R-:W-:Y:S01]  /*b100*/  FADD.FTZ R4, R37, R3 ;  /* 0x0000000325047221 */ /* 0x002fe20000010000 */
[----:B------:R-:W-:Y:S01]  /*b110*/  FADD.FTZ R3, R36, R0 ;  /* 0x0000000024037221 */ /* 0x000fe20000010000 */
[----:B------:R-:W-:-:S03]  /*b120*/  IADD3.X R0, PT, PT, R47, -0x1, RZ, P0, !PT ;  /* 0xffffffff2f007810 */ /* 0x000fc600007fe4ff */
[----:B------:R2:W-:Y:S04]  /*b130*/  STL [R1+0x150], R4 ;  /* 0x0001500401007387 */ /* 0x0005e80000100800 */
[----:B------:R2:W-:Y:S04]  /*b140*/  STL [R1+0x14c], R3 ;  /* 0x00014c0301007387 */ /* 0x0005e80000100800 */
[----:B------:R2:W-:Y:S04]  /*b150*/  STL [R1+0x1c], R0 ;  /* 0x00001c0001007387 */ /* 0x0005e80000100800 */
[----:B------:R2:W-:Y:S01]  /*b160*/  STL [R1+0x134], R2 ;  /* 0x0001340201007387 */ /* 0x0005e20000100800 */
[----:B------:R-:W-:Y:S05]  /*b170*/  BRA.U !UP0, `(.L_x_1249) ;  /* 0x0000013908a47547 */ /* 0x000fea000b800000 */
[----:B------:R-:W3:Y:S01]  /*b180*/  LDL.LU R248, [R1+0x24] ;  /* 0x0000240001f87983 */ /* 0x000ee20000300800 */
[----:B------:R-:W-:Y:S01]  /*b190*/  UIADD3 UR30, UPT, UPT, UR23, -0x2, URZ ;  /* 0xfffffffe171e7890 */ /* 0x000fe2000fffe0ff */
[----:B------:R-:W-:-:S04]  /*b1a0*/  DEPBAR.LE SB0, 0x0 ;  /* 0x000080000000791a */ /* 0x000fc80000000000 */
[----:B------:R-:W4:Y:S01]  /*b1b0*/  LDL.LU R32, [R1+0x14] ;  /* 0x0000140001207983 */ /* 0x000f220000300800 */
[----:B------:R-:W1:Y:S03]  /*b1c0*/  LDCU UR25, c[0x0][0x440] ;  /* 0x00008800ff1977ac */ /* 0x000e660008000800 */
[----:B------:R-:W5:Y:S04]  /*b1d0*/  LDL R37, [R1+0x188] ;  /* 0x0001880001257983 */ /* 0x000f680000100800 */
[----:B------:R-:W3:Y:S04]  /*b1e0*/  LDL R251, [R1+0x184] ;  /* 0x0001840001fb7983 */ /* 0x000ee80000100800 */
[----:B------:R-:W3:Y:S04]  /*b1f0*/  LDL R250, [R1+0x158] ;  /* 0x0001580001fa7983 */ /* 0x000ee80000100800 */
[----:B------:R-:W3:Y:S04]  /*b200*/  LDL R38, [R1+0x15c] ;  /* 0x00015c0001267983 */ /* 0x000ee80000100800 */
[----:B------:R-:W3:Y:S01]  /*b210*/  LDL R36, [R1+0x94] ;  /* 0x0000940001247983 */ /* 0x000ee20000100800 */
[----:B------:R-:W-:-:S04]  /*b220*/  UIMAD.WIDE.U32 UR38, UR30, UR8, URZ ;  /* 0x000000081e2672a5 */ /* 0x000fc8000f8e00ff */
[----:B------:R-:W-:Y:S02]  /*b230*/  UIMAD UR35, UR30, UR9, UR39 ;  /* 0x000000091e2372a4 */ /* 0x000fe4000f8e0227 */
[----:B------:R-:W-:Y:S02]  /*b240*/  USHF.L.U32 UR39, UR38, 0x6, URZ ;  /* 0x0000000626277899 */ /* 0x000fe400080006ff */
[----:B------:R-:W-:Y:S02]  /*b250*/  UIMAD.WIDE.U32 UR40, UR30, UR8, URZ ;  /* 0x000000081e2872a5 */ /* 0x000fe4000f8e00ff */
[----:B------:R-:W-:Y:S01]  /*b260*/  ULEA UR39, UP0, UR8, UR39, 0x5 ;  /* 0x0000002708277291 */ /* 0x000fe2000f8028ff */
[----:B------:R-:W-:Y:S01]  /*b270*/  SHF.R.U32.HI R211, RZ, 0x1, R216 ;  /* 0x00000001ffd37819 */ /* 0x000fe200000116d8 */
[----:B------:R-:W-:Y:S02]  /*b280*/  USHF.L.U64.HI UR35, UR38, 0x6, UR35 ;  /* 0x0000000626237899 */ /* 0x000fe40008010223 */
[----:B------:R-:W-:-:S02]  /*b290*/  IMAD.U32 R6, RZ, RZ, UR40 ;  /* 0x00000028ff067e24 */ /* 0x000fc4000f8e00ff */
[----:B--2---:R-:W-:Y:S01]  /*b2a0*/  IMAD.U32 R3, RZ, RZ, UR39 ;  /* 0x00000027ff037e24 */ /* 0x004fe2000f8e00ff */
[----:B------:R-:W-:Y:S01]  /*b2b0*/  UIMAD UR38, UR30, UR9, UR41 ;  /* 0x000000091e2672a4 */ /* 0x000fe2000f8e0229 */
[----:B------:R-:W-:Y:S01]  /*b2c0*/  LOP3.LUT R0, R211, 0x8, RZ, 0xc0, !PT ;  /* 0x00000008d3007812 */ /* 0x000fe200078ec0ff */
[----:B------:R-:W-:-:S04]  /*b2d0*/  ULEA.HI.X UR35, UR8, UR35, UR9, 0x5, UP0 ;  /* 0x0000002308237291 */ /* 0x000fc800080f2c09 */
[----:B------:R-:W-:Y:S02]  /*b2e0*/  IMAD.U32 R5, RZ, RZ, UR38 ;  /* 0x00000026ff057e24 */ /* 0x000fe4000f8e00ff */
[C---:B------:R-:W-:Y:S02]  /*b2f0*/  IMAD.SHL.U32 R249, R216.reuse, 0x10, RZ ;  /* 0x00000010d8f97824 */ /* 0x040fe400078e00ff */
[----:B------:R-:W-:-:S03]  /*b300*/  IMAD.SHL.U32 R243, R216, 0x20, RZ ;  /* 0x00000020d8f37824 */ /* 0x000fc600078e00ff */
[----:B------:R-:W-:-:S04]  /*b310*/  LOP3.LUT R249, R249, 0x100, RZ, 0xc0, !PT ;  /* 0x00000100f9f97812 */ /* 0x000fc800078ec0ff */
[----:B------:R-:W-:Y:S02]  /*b320*/  LOP3.LUT R249, R249, 0x20, R243, 0xf8, !PT ;  /* 0x00000020f9f97812 */ /* 0x000fe400078ef8f3 */
[----:B------:R-:W-:Y:S01]  /*b330*/  MOV R7, UR41 ;  /* 0x0000002900077c02 */ /* 0x000fe20008000f00 */
[----:B------:R-:W-:Y:S01]  /*b340*/  BAR.SYNC.DEFER_BLOCKING 0x0 ;  /* 0x0000000000007b1d */ /* 0x000fe20000010000 */
[-C--:B-----5:R-:W-:Y:S02]  /*b350*/  LEA R4, P1, R6, R37.reuse, 0x7 ;  /* 0x0000002506047211 */ /* 0x0a0fe400078238ff */
[----:B------:R-:W-:Y:S02]  /*b360*/  LEA R2, P0, R3, R37, 0x1 ;  /* 0x0000002503027211 */ /* 0x000fe400078008ff */
[----:B------:R-:W-:Y:S02]  /*b370*/  SHF.L.U32 R37, R216, 0x3, RZ ;  /* 0x00000003d8257819 */ /* 0x000fe400000006ff */
[----:B----4-:R-:W-:-:S02]  /*b380*/  LOP3.LUT R32, R32, R0, RZ, 0x3c, !PT ;  /* 0x0000000020207212 */ /* 0x010fc400078e3cff */
[----:B------:R-:W-:Y:S01]  /*b390*/  LOP3.LUT R37, R37, 0x18, RZ, 0xc0, !PT ;  /* 0x0000001825257812 */ /* 0x000fe200078ec0ff */
[----:B------:R-:W-:Y:S01]  /*b3a0*/  IMAD.U32 R0, RZ, RZ, UR35 ;  /* 0x00000023ff007e24 */ /* 0x000fe2000f8e00ff */
[-C--:B---3--:R-:W-:Y:S02]  /*b3b0*/  LEA.HI.X R5, R6, R251.reuse, R5, 0x7, P1 ;  /* 0x000000fb06057211 */ /* 0x088fe400008f3c05 */
[----:B-1----:R-:W-:Y:S02]  /*b3c0*/  ISETP.GE.AND P2, PT, R37, UR25, PT ;  /* 0x0000001925007c0c */ /* 0x002fe4000bf46270 */
[----:B------:R-:W-:Y:S02]  /*b3d0*/  ISETP.GE.AND P1, PT, R250, UR25, PT ;  /* 0x00000019fa007c0c */ /* 0x000fe4000bf26270 */
[----:B------:R-:W-:Y:S02]  /*b3e0*/  LEA.HI.X R3, R3, R251, R0, 0x1, P0 ;  /* 0x000000fb03037211 */ /* 0x000fe400000f0c00 */
[----:B------:R-:W-:Y:S01]  /*b3f0*/  ISETP.GE.AND P0, PT, R38, UR25, PT ;  /* 0x0000001926007c0c */ /* 0x000fe2000bf06270 */
[----:B------:R-:W-:Y:S01]  /*b400*/  IMAD.SHL.U32 R37, R216, 0x20, RZ ;  /* 0x00000020d8257824 */ /* 0x000fe200078e00ff */
[----:B------:R-:W-:-:S04]  /*b410*/  LOP3.LUT R40, R249, R248, RZ, 0xfc, !PT ;  /* 0x000000f8f9287212 */ /* 0x000fc800078efcff */
[----:B------:R-:W-:Y:S01]  /*b420*/  LOP3.LUT R0, R213, 0x120, R37, 0xf8, !PT ;  /* 0x00000120d5007812 */ /* 0x000fe200078ef825 */
[----:B------:R-:W-:Y:S01]  /*b430*/  @!PT LDS RZ, [RZ] ;  /* 0x00000000fffff984 */ /* 0x000fe20000000800 */
[----:B------:R-:W-:Y:S01]  /*b440*/  @!PT LDS RZ, [RZ] ;  /* 0x00000000fffff984 */ /* 0x000fe20000000800 */
[----:B------:R-:W-:Y:S01]  /*b450*/  @!PT LDS RZ, [RZ] ;  /* 0x00000000fffff984 */ /* 0x000fe20000000800 */
[----:B------:R-:W-:Y:S04]  /*b460*/  @!P2 LDGSTS.E.BYPASS.LTC128B.128 [R219+0x9000], desc[UR28][R4.64] ;  /* 0x0900000004dbafae */ /* 0x000fe8000b981a1c */
        /* <DEDUP_REMOVED lines=11> */
[----:B------:R1:W-:Y:S01]  /*b520*/  @!P0 LDGSTS.E.BYPASS.LTC128B.128 [R219+0xb000], desc[UR28][R4.64+0x80] ;  /* 0x0b00008004db8fae */ /* 0x0003e2000b981a1c */
        /* <DEDUP_REMOVED lines=22> */
[----:B------:R-:W2:Y:S01]  /*b690*/  LDSM.16.M88.4 R16, [R210] ;  /* 0x00000000d210783b */ /* 0x000ea20000000200 */
[C---:B------:R-:W-:Y:S01]  /*b6a0*/  IADD3 R41, PT, PT, R36.reuse, R40, RZ ;  /* 0x0000002824297210 */ /* 0x040fe20007ffe0ff */
[----:B------:R-:W-:-:S02]  /*b6b0*/  IMAD.IADD R229, R36, 0x1, R210 ;  /* 0x0000000124e57824 */ /* 0x000fc400078e02d2 */
[----:B------:R-:W0:Y:S04]  /*b6c0*/  LDGDEPBAR ;  /* 0x00000000000079af */ /* 0x000e280000000000 */
[----:B------:R-:W-:Y:S04]  /*b6d0*/  LDSM.16.M88.4 R20, [R41+0x6000] ;  /* 0x006000002914783b */ /* 0x000fe80000000200 */
[----:B-1----:R-:W1:Y:S04]  /*b6e0*/  LDSM.16.M88.4 R4, [R229+0x1000] ;  /* 0x00100000e504783b */ /* 0x002e680000000200 */
[----:B------:R-:W1:Y:S04]  /*b6f0*/  LDSM.16.M88.4 R60, [R41+0x6800] ;  /* 0x00680000293c783b */ /* 0x000e680000000200 */
[----:B------:R-:W1:Y:S04]  /*b700*/  LDSM.16.M88.4 R56, [R41+0x6c00] ;  /* 0x006c00002938783b */ /* 0x000e680000000200 */
[----:B------:R-:W1:Y:S04]  /*b710*/  LDSM.16.M88.4 R48, [R41+0x6400] ;  /* 0x006400002930783b */ /* 0x000e680000000200 */
[----:B------:R-:W1:Y:S01]  /*b720*/  LDSM.16.M88.4 R12, [R229] ;  /* 0x00000000e50c783b */ /* 0x000e620000000200 */
[C---:B---3--:R-:W-:Y:S08]  /*b730*/  HMMA.16816.F32.BF16 R196, R8.reuse, R28, RZ ;  /* 0x0000001c08c4723c */ /* 0x048ff000000418ff */
[C---:B----4-:R-:W-:Y:S08]  /*b740*/  HMMA.16816.F32.BF16 R180, R8.reuse, R104, RZ ;  /* 0x0000006808b4723c */ /* 0x050ff000000418ff */
[C---:B-----5:R-:W-:Y:S08]  /*b750*/  HMMA.16816.F32.BF16 R172, R8.reuse, R64, RZ ;  /* 0x0000004008ac723c */ /* 0x060ff000000418ff */
[C---:B------:R-:W-:Y:S08]  /*b760*/  HMMA.16816.F32.BF16 R176, R8.reuse, R106, RZ ;  /* 0x0000006a08b0723c */ /* 0x040ff000000418ff */
[C---:B--2---:R-:W-:Y:S08]  /*b770*/  HMMA.16816.F32.BF16 R188, R8.reuse, R52, RZ ;  /* 0x0000003408bc723c */ /* 0x044ff000000418ff */
[C---:B------:R-:W-:Y:S08]  /*b780*/  HMMA.16816.F32.BF16 R192, R8.reuse, R30, RZ ;  /* 0x0000001e08c0723c */ /* 0x040ff000000418ff */
[C---:B------:R-:W-:Y:S08]  /*b790*/  HMMA.16816.F32.BF16 R184, R8.reuse, R54, RZ ;  /* 0x0000003608b8723c */ /* 0x040ff000000418ff */
[----:B------:R-:W-:Y:S08]  /*b7a0*/  HMMA.16816.F32.BF16 R24, R8, R66, RZ ;  /* 0x000000420818723c */ /* 0x000ff000000418ff */
[----:B------:R-:W-:Y:S08]  /*b7b0*/  HMMA.16816.F32.BF16 R8, R16, R28, RZ ;  /* 0x0000001c1008723c */ /* 0x000ff000000418ff */
[C---:B-1----:R-:W-:Y:S08]  /*b7c0*/  HMMA.16816.F32.BF16 R236, R4.reuse, R20, R196 ;  /* 0x0000001404ec723c */ /* 0x042ff000000418c4 */
[C---:B------:R-:W-:Y:S08]  /*b7d0*/  HMMA.16816.F32.BF16 R240, R4.reuse, R60, R180 ;  /* 0x0000003c04f0723c */ /* 0x040ff000000418b4 */
[C---:B------:R-:W-:Y:S08]  /*b7e0*/  HMMA.16816.F32.BF16 R224, R4.reuse, R56, R172 ;  /* 0x0000003804e0723c */ /* 0x040ff000000418ac */
[----:B------:R-:W-:Y:S08]  /*b7f0*/  HMMA.16816.F32.BF16 R196, R4, R62, R176 ;  /* 0x0000003e04c4723c */ /* 0x000ff000000418b0 */
[C---:B------:R-:W-:Y:S08]  /*b800*/  HMMA.16816.F32.BF16 R180, R16.reuse, R30, RZ ;  /* 0x0000001e10b4723c */ /* 0x040ff000000418ff */
[C---:B------:R-:W-:Y:S08]  /*b810*/  HMMA.16816.F32.BF16 R176, R16.reuse, R52, RZ ;  /* 0x0000003410b0723c */ /* 0x040ff000000418ff */
[----:B------:R-:W-:Y:S08]  /*b820*/  HMMA.16816.F32.BF16 R172, R16, R104, RZ ;  /* 0x0000006810ac723c */ /* 0x000ff000000418ff */
[C---:B------:R-:W-:Y:S08]  /*b830*/  HMMA.16816.F32.BF16 R244, R4.reuse, R48, R188 ;  /* 0x0000003004f4723c */ /* 0x040ff000000418bc */
[----:B------:R-:W-:Y:S08]  /*b840*/  HMMA.16816.F32.BF16 R204, R4, R50, R184 ;  /* 0x0000003204cc723c */ /* 0x000ff000000418b8 */
[C---:B------:R-:W-:Y:S08]  /*b850*/  HMMA.16816.F32.BF16 R28, R16.reuse, R64, RZ ;  /* 0x00000040101c723c */ /* 0x040ff000000418ff */
[----:B------:R-:W-:Y:S08]  /*b860*/  HMMA.16816.F32.BF16 R52, R16, R54, RZ ;  /* 0x000000361034723c */ /* 0x000ff000000418ff */
[----:B------:R-:W-:Y:S01]  /*b870*/  HMMA.16816.F32.BF16 R188, R4, R58, R24 ;  /* 0x0000003a04bc723c */ /* 0x000fe20000041818 */
[----:B------:R-:W-:Y:S07]  /*b880*/  LDSM.16.M88.4 R24, [R40+0x7000] ;  /* 0x007000002818783b */ /* 0x000fee0000000200 */
[----:B------:R-:W-:Y:S01]  /*b890*/  HMMA.16816.F32.BF16 R184, R12, R20, R8 ;  /* 0x000000140cb8723c */ /* 0x000fe20000041808 */
[----:B------:R-:W1:Y:S07]  /*b8a0*/  LDSM.16.M88.4 R8, [R210+0x2000] ;  /* 0x00200000d208783b */ /* 0x000e6e0000000200 */
[----:B------:R-:W-:Y:S01]  /*b8b0*/  HMMA.16816.F32.BF16 R220, R4, R22, R192 ;  /* 0x0000001604dc723c */ /* 0x000fe200000418c0 */
[----:B------:R-:W2:Y:S07]  /*b8c0*/  LDSM.16.M88.4 R4, [R210+0x3000] ;  /* 0x00300000d204783b */ /* 0x000eae0000000200 */
[C---:B------:R-:W-:Y:S08]  /*b8d0*/  HMMA.16816.F32.BF16 R192, R12.reuse, R48, R176 ;  /* 0x000000300cc0723c */ /* 0x040ff000000418b0 */
[C---:B------:R-:W-:Y:S08]  /*b8e0*/  HMMA.16816.F32.BF16 R200, R12.reuse, R60, R172 ;  /* 0x0000003c0cc8723c */ /* 0x040ff000000418ac */
[C---:B------:R-:W-:Y:S01]  /*b8f0*/  HMMA.16816.F32.BF16 R176, R12.reuse, R56, R28 ;  /* 0x000000380cb0723c */ /* 0x040fe2000004181c */
[----:B------:R-:W3:Y:S07]  /*b900*/  LDSM.16.M88.4 R28, [R40+0x7400] ;  /* 0x00740000281c783b */ /* 0x000eee0000000200 */
[C---:B------:R-:W-:Y:S01]  /*b910*/  HMMA.16816.F32.BF16 R172, R12.reuse, R22, R180 ;  /* 0x000000160cac723c */ /* 0x040fe200000418b4 */
[----:B------:R-:W4:Y:S07]  /*b920*/  LDSM.16.M88.4 R20, [R40+0x7800] ;  /* 0x007800002814783b */ /* 0x000f2e0000000200 */
[----:B------:R-:W-:Y:S01]  /*b930*/  HMMA.16816.F32.BF16 R48, R12, R50, R52 ;  /* 0x000000320c30723c */ /* 0x000fe20000041834 */
[----:B------:R-:W5:Y:S07]  /*b940*/  LDSM.16.M88.4 R52, [R40+0x7c00] ;  /* 0x007c00002834783b */ /* 0x000f6e0000000200 */
[----:B------:R-:W-:Y:S08]  /*b950*/  HMMA.16816.F32.BF16 R104, R16, R106, RZ ;  /* 0x0000006a1068723c */ /* 0x000ff000000418ff */
[----:B-1----:R-:W-:Y:S08]  /*b960*/  HMMA.16816.F32.BF16 R184, R8, R24, R184 ;  /* 0x0000001808b8723c */ /* 0x002ff000000418b8 */
[----:B------:R-:W-:Y:S08]  /*b970*/  HMMA.16816.F32.BF16 R16, R16, R66, RZ ;  /* 0x000000421010723c */ /* 0x000ff000000418ff */
[----:B------:R-:W-:Y:S08]  /*b980*/  HMMA.16816.F32.BF16 R60, R12, R62, R104 ;  /* 0x0000003e0c3c723c */ /* 0x000ff00000041868 */
[----:B--2---:R-:W-:Y:S01]  /*b990*/  HMMA.16816.F32.BF16 R248, R4, R24, R236 ;  /* 0x0000001804f8723c */ /* 0x004fe200000418ec */
[----:B------:R-:W-:-:S07]  /*b9a0*/  IMAD.MOV.U32 R24, RZ, RZ, R184 ;  /* 0x000000ffff187224 */ /* 0x000fce00078e00b8 */
[C---:B------:R-:W-:Y:S08]  /*b9b0*/  HMMA.16816.F32.BF16 R180, R4.reuse, R26, R220 ;  /* 0x0000001a04b4723c */ /* 0x040ff000000418dc */
[C---:B---3--:R-:W-:Y:S08]  /*b9c0*/  HMMA.16816.F32.BF16 R244, R4.reuse, R28, R244 ;  /* 0x0000001c04f4723c */ /* 0x048ff000000418f4 */
[C---:B----4-:R-:W-:Y:S08]  /*b9d0*/  HMMA.16816.F32.BF16 R240, R4.reuse, R20, R240 ;  /* 0x0000001404f0723c */ /* 0x050ff000000418f0 */
[C---:B-----5:R-:W-:Y:S08]  /*b9e0*/  HMMA.16816.F32.BF16 R224, R4.reuse, R52, R224 ;  /* 0x0000003404e0723c */ /* 0x060ff000000418e0 */
        /* <DEDUP_REMOVED lines=10> */
[----:B------:R-:W-:Y:S01]  /*ba90*/  HMMA.16816.F32.BF16 R28, R8, R20, R200 ;  /* 0x00000014081c723c */ /* 0x000fe200000418c8 */
[----:B------:R-:W-:-:S07]  /*baa0*/  MOV R200, R24 ;  /* 0x0000001800c87202 */ /* 0x000fce0000000f00 */
[C---:B------:R-:W-:Y:S01]  /*bab0*/  HMMA.16816.F32.BF16 R60, R8.reuse, R22, R60 ;  /* 0x00000016083c723c */ /* 0x040fe2000004183c */
[----:B------:R-:W2:Y:S07]  /*bac0*/  LDSM.16.M88.4 R20, [R41+0x7400] ;  /* 0x007400002914783b */ /* 0x000eae0000000200 */
[----:B------:R-:W-:Y:S01]  /*bad0*/  HMMA.16816.F32.BF16 R196, R8, R26, R172 ;  /* 0x0000001a08c4723c */ /* 0x000fe200000418ac */
[----:B------:R-:W3:Y:S01]  /*bae0*/  LDSM.16.M88.4 R24, [R41+0x7000] ;  /* 0x007000002918783b */ /* 0x000ee20000000200 */
[----:B------:R-:W-:Y:S01]  /*baf0*/  MOV R3, R185 ;  /* 0x000000b900037202 */ /* 0x000fe20000000f00 */
[----:B------:R-:W-:-:S02]  /*bb00*/  IMAD.MOV.U32 R0, RZ, RZ, R187 ;  /* 0x000000ffff007224 */ /* 0x000fc400078e00bb */
[----:B------:R-:W-:Y:S02]  /*bb10*/  IMAD.MOV.U32 R2, RZ, RZ, R186 ;  /* 0x000000ffff027224 */ /* 0x000fe400078e00ba */
[----:B------:R-:W-:Y:S01]  /*bb20*/  IMAD.MOV.U32 R201, RZ, RZ, R3 ;  /* 0x000000ffffc97224 */ /* 0x000fe200078e0003 */
[----:B------:R-:W-:Y:S01]  /*bb30*/  MOV R203, R0 ;  /* 0x0000000000cb7202 */ /* 0x000fe20000000f00 */
[----:B------:R-:W-:Y:S01]  /*bb40*/  IMAD.MOV.U32 R202, RZ, RZ, R2 ;  /* 0x000000ffffca7224 */ /* 0x000fe200078e0002 */
        /* <DEDUP_REMOVED lines=24> */
[----:B------:R-:W-:Y:S06]  /*bcd0*/  LDSM.16.M88.4 R28, [R40+0x8c00] ;  /* 0x008c0000281c783b */ /* 0x000fec0000000200 */
[C---:B------:R-:W-:Y:S01]  /*bce0*/  HMMA.16816.F32.BF16 R192, R12.reuse, R18, R60 ;  /* 0x000000120cc0723c */ /* 0x040fe2000004183c */
[----:B------:R-:W3:Y:S07]  /*bcf0*/  LDSM.16.M88.4 R16, [R40+0x8800] ;  /* 0x008800002810783b */ /* 0x000eee0000000200 */
[C---:B------:R-:W-:Y:S08]  /*bd00*/  HMMA.16816.F32.BF16 R52, R12.reuse, R48, R56 ;  /* 0x000000300c34723c */ /* 0x040ff00000041838 */
[----:B------:R-:W-:Y:S08]  /*bd10*/  HMMA.16816.F32.BF16 R12, R12, R50, R188 ;  /* 0x000000320c0c723c */ /* 0x000ff000000418bc */
[C---:B-1----:R-:W-:Y:S08]  /*bd20*/  HMMA.16816.F32.BF16 R184, R4.reuse, R24, R184 ;  /* 0x0000001804b8723c */ /* 0x042ff000000418b8 */
[----:B------:R-:W-:Y:S01]  /*bd30*/  HMMA.16816.F32.BF16 R48, R4, R26, R180 ;  /* 0x0000001a0430723c */ /* 0x000fe200000418b4 */
[----:B------:R-:W-:Y:S01]  /*bd40*/  MOV R65, R3 ;  /* 0x0000000300417202 */ /* 0x000fe20000000f00 */
[----:B------:R-:W-:-:S02]  /*bd50*/  IMAD.MOV.U32 R66, RZ, RZ, R2 ;  /* 0x000000ffff427224 */ /* 0x000fc400078e0002 */
[----:B------:R-:W-:-:S04]  /*bd60*/  IMAD.MOV.U32 R67, RZ, RZ, R0 ;  /* 0x000000ffff437224 */ /* 0x000fc800078e0000 */
[C---:B--2---:R-:W-:Y:S03]  /*bd70*/  HMMA.16816.F32.BF16 R248, R4.reuse, R20, R176 ;  /* 0x0000001404f8723c */ /* 0x044fe600000418b0 */
[----:B------:R-:W-:Y:S01]  /*bd80*/  MOV R36, R184 ;  /* 0x000000b800247202 */ /* 0x000fe20000000f00 */
[----:B------:R-:W-:Y:S01]  /*bd90*/  IMAD.MOV.U32 R3, RZ, RZ, R185 ;  /* 0x000000ffff037224 */ /* 0x000fe200078e00b9 */
[----:B------:R-:W-:Y:S01]  /*bda0*/  MOV R0, R187 ;  /* 0x000000bb00007202 */ /* 0x000fe20000000f00 */
[----:B------:R-:W-:Y:S02]  /*bdb0*/  IMAD.MOV.U32 R2, RZ, RZ, R186 ;  /* 0x000000ffff027224 */ /* 0x000fe400078e00ba */
[----:B------:R-:W-:Y:S03]  /*bdc0*/  HMMA.16816.F32.BF16 R200, R4, R22, R172 ;  /* 0x0000001604c8723c */ /* 0x000fe600000418ac */
[----:B------:R-:W-:Y:S01]  /*bdd0*/  IMAD.MOV.U32 R43, RZ, RZ, R48 ;  /* 0x000000ffff2b7224 */ /* 0x000fe200078e0030 */
[----:B------:R-:W-:Y:S01]  /*bde0*/  MOV R38, R50 ;  /* 0x0000003200267202 */ /* 0x000fe20000000f00 */
[----:B------:R-:W-:-:S02]  /*bdf0*/  IMAD.MOV.U32 R42, RZ, RZ, R49 ;  /* 0x000000ffff2a7224 */ /* 0x000fc400078e0031 */
[----:B------:R-:W-:Y:S01]  /*be00*/  IMAD.MOV.U32 R37, RZ, RZ, R51 ;  /* 0x000000ffff257224 */ /* 0x000fe200078e0033 */
[C---:B---3--:R-:W-:Y:S08]  /*be10*/  HMMA.16816.F32.BF16 R188, R4.reuse, R16, R104 ;  /* 0x0000001004bc723c */ /* 0x048ff00000041868 */
[C---:B------:R-:W-:Y:S08]  /*be20*/  HMMA.16816.F32.BF16 R180, R4.reuse, R28, R64 ;  /* 0x0000001c04b4723c */ /* 0x040ff00000041840 */
[----:B------:R-:W-:Y:S08]  /*be30*/  HMMA.16816.F32.BF16 R176, R4, R30, R236 ;  /* 0x0000001e04b0723c */ /* 0x000ff000000418ec */
[----:B------:R-:W-:Y:S08]  /*be40*/  HMMA.16816.F32.BF16 R52, R8, R28, R52 ;  /* 0x0000001c0834723c */ /* 0x000ff00000041834 */
[----:B------:R-:W-:Y:S01]  /*be50*/  HMMA.16816.F32.BF16 R184, R4, R18, R204 ;  /* 0x0000001204b8723c */ /* 0x000fe200000418cc */
[----:B------:R-:W-:Y:S07]  /*be60*/  LDSM.16.M88.4 R4, [R229+0x5000] ;  /* 0x00500000e504783b */ /* 0x000fee0000000200 */
[C---:B------:R-:W-:Y:S08]  /*be70*/  HMMA.16816.F32.BF16 R172, R8.reuse, R24, R244 ;  /* 0x0000001808ac723c */ /* 0x040ff000000418f4 */
[C---:B------:R-:W-:Y:S01]  /*be80*/  HMMA.16816.F32.BF16 R104, R8.reuse, R26, R240 ;  /* 0x0000001a0868723c */ /* 0x040fe200000418f0 */
[----:B------:R-:W-:Y:S07]  /*be90*/  LDSM.16.M88.4 R24, [R41+0x8000] ;  /* 0x008000002918783b */ /* 0x000fee0000000200 */
[C---:B------:R-:W-:Y:S08]  /*bea0*/  HMMA.16816.F32.BF16 R64, R8.reuse, R20, R224 ;  /* 0x000000140840723c */ /* 0x040ff000000418e0 */
[C---:B------:R-:W-:Y:S01]  /*beb0*/  HMMA.16816.F32.BF16 R60, R8.reuse, R22, R220 ;  /* 0x00000016083c723c */ /* 0x040fe200000418dc */
[----:B------:R-:W1:Y:S07]  /*bec0*/  LDSM.16.M88.4 R20, [R41+0x8400] ;  /* 0x008400002914783b */ /* 0x000e6e0000000200 */
[C---:B------:R-:W-:Y:S08]  /*bed0*/  HMMA.16816.F32.BF16 R56, R8.reuse, R16, R196 ;  /* 0x000000100838723c */ /* 0x040ff000000418c4 */
[C---:B------:R-:W-:Y:S01]  /*bee0*/  HMMA.16816.F32.BF16 R48, R8.reuse, R18, R192 ;  /* 0x000000120830723c */ /* 0x040fe200000418c0 */
[----:B------:R-:W-:Y:S07]  /*bef0*/  LDSM.16.M88.4 R16, [R41+0x8800] ;  /* 0x008800002910783b */ /* 0x000fee0000000200 */
[----:B------:R-:W-:Y:S01]  /*bf00*/  HMMA.16816.F32.BF16 R28, R8, R30, R12 ;  /* 0x0000001e081c723c */ /* 0x000fe2000004180c */
[----:B------:R-:W2:Y:S04]  /*bf10*/  LDSM.16.M88.4 R8, [R229+0x4000] ;  /* 0x00400000e508783b */ /* 0x000ea80000000200 */
[----:B------:R-:W3:Y:S01]  /*bf20*/  LDSM.16.M88.4 R12, [R41+0x8c00] ;  /* 0x008c0000290c783b */ /* 0x000ee20000000200 */
[----:B------:R-:W-:Y:S01]  /*bf30*/  IMAD.MOV.U32 R204, RZ, RZ, R43 ;  /* 0x000000ffffcc7224 */ /* 0x000fe200078e002b */
[----:B------:R-:W-:Y:S01]  /*bf40*/  MOV R205, R42 ;  /* 0x0000002a00cd7202 */ /* 0x000fe20000000f00 */
[----:B------:R-:W-:Y:S01]  /*bf50*/  IMAD.MOV.U32 R206, RZ, RZ, R38 ;  /* 0x000000ffffce7224 */ /* 0x000fe200078e0026 */
[----:B------:R-:W-:Y:S01]  /*bf60*/  MOV R236, R36 ;  /* 0x0000002400ec7202 */ /* 0x000fe20000000f00 */
[----:B------:R-:W-:Y:S01]  /*bf70*/  IMAD.MOV.U32 R207, RZ, RZ, R37 ;  /* 0x000000ffffcf7224 */ /* 0x000fe200078e0025 */
[----:B------:R-:W-:Y:S01]  /*bf80*/  MOV R239, R0 ;  /* 0x0000000000ef7202 */ /* 0x000fe20000000f00 */
[----:B------:R-:W-:Y:S01]  /*bf90*/  IMAD.MOV.U32 R237, RZ, RZ, R3 ;  /* 0x000000ffffed7224 */ /* 0x000fe200078e0003 */
[----:B------:R-:W-:-:S04]  /*bfa0*/  DEPBAR.LE SB0, 0x0 ;  /* 0x000080000000791a */ /* 0x000fc80000000000 */
[----:B------:R-:W-:Y:S01]  /*bfb0*/  IMAD.MOV.U32 R238, RZ, RZ, R2 ;  /* 0x000000ffffee7224 */ /* 0x000fe200078e0002 */
[C---:B-1----:R-:W-:Y:S08]  /*bfc0*/  HMMA.16816.F32.BF16 R248, R4.reuse, R20, R248 ;  /* 0x0000001404f8723c */ /* 0x042ff000000418f8 */
[C---:B------:R-:W-:Y:S08]  /*bfd0*/  HMMA.16816.F32.BF16 R200, R4.reuse, R22, R200 ;  /* 0x0000001604c8723c */ /* 0x040ff000000418c8 */
[----:B------:R-:W-:Y:S08]  /*bfe0*/  HMMA.16816.F32.BF16 R192, R4, R24, R236 ;  /* 0x0000001804c0723c */ /* 0x000ff000000418ec */
[----:B--2---:R-:W-:Y:S08]  /*bff0*/  HMMA.16816.F32.BF16 R64, R8, R20, R64 ;  /* 0x000000140840723c */ /* 0x004ff00000041840 */
[C---:B------:R-:W-:Y:S08]  /*c000*/  HMMA.16816.F32.BF16 R196, R4.reuse, R26, R204 ;  /* 0x0000001a04c4723c */ /* 0x040ff000000418cc */
[----:B---3--:R-:W-:Y:S08]  /*c010*/  HMMA.16816.F32.BF16 R240, R4, R14, R176 ;  /* 0x0000000e04f0723c */ /* 0x008ff000000418b0 */
[----:B------:R-:W-:Y:S01]  /*c020*/  HMMA.16816.F32.BF16 R20, R8, R22, R60 ;  /* 0x000000160814723c */ /* 0x000fe2000004183c */
[----:B------:R-:W-:-:S07]  /*c030*/  UISETP.GT.U32.AND UP0, UPT, UR30, UR18, UPT ;  /* 0x000000121e00728c */ /* 0x000fce000bf04070 */
        /* <DEDUP_REMOVED lines=62> */
.L_x_1252:
[----:B------:R2:W-:Y:S02]  /*c420*/  STS.128 [R219+0x8800], RZ ;  /* 0x008800ffdb007388 */ /* 0x0005e40000000c00 */
.L_x_1253:
[----:B------:R-:W-:Y:S05]  /*c430*/  BSYNC.RECONVERGENT B0 ;  /* 0x0000000000007941 */ /* 0x000fea0003800200 */
.L_x_1251:
[----:B------:R-:W0:Y:S02]  /*c440*/  LDGDEPBAR ;  /* 0x00000000000079af */ /* 0x000e240000000000 */
.L_x_1250:
[----:B-1-3--:R-:W3:Y:S01]  /*c450*/  LDL R2, [R1+0x178] ;  /* 0x0001780001027983 */ /* 0x00aee20000100800 */
[----:B------:R-:W-:Y:S02]  /*c460*/  IMAD.U32 R0, RZ, RZ, UR23 ;  /* 0x00000017ff007e24 */ /* 0x000fe4000f8e00ff */
[----:B------:R-:W-:Y:S01]  /*c470*/  IMAD.MOV.U32 R216, RZ, RZ, R32 ;  /* 0x000000ffffd87224 */ /* 0x000fe200078e0020 */
[----:B------:R1:W-:Y:S04]  /*c480*/  STL.64 [R1+0x1c8], R46 ;  /* 0x0001c82e01007387 */ /* 0x0003e80000100a00 */
[----:B------:R-:W-:Y:S04]  /*c490*/  STL [R1+0x1a8], R229 ;  /* 0x0001a8e501007387 */ /* 0x000fe80000100800 */
[----:B------:R-:W-:Y:S04]  /*c4a0*/  STL [R1+0x1a4], R219 ;  /* 0x0001a4db01007387 */ /* 0x000fe80000100800 */
[----:B------:R-:W-:Y:S04]  /*c4b0*/  STL [R1+0x1a0], R213 ;  /* 0x0001a0d501007387 */ /* 0x000fe80000100800 */
[----:B------:R-:W-:Y:S04]  /*c4c0*/  STL [R1+0x19c], R212 ;  /* 0x00019cd401007387 */ /* 0x000fe80000100800 */
[----:B------:R4:W-:Y:S04]  /*c4d0*/  STL.64 [R1+0x1d0], R212 ;  /* 0x0001d0d401007387 */ /* 0x0009e80000100a00 */
[----:B------:R-:W-:Y:S01]  /*c4e0*/  STL [R1+0x198], R211 ;  /* 0x000198d301007387 */ /* 0x000fe20000100800 */
[----:B-1----:R-:W-:-:S03]  /*c4f0*/  IMAD.MOV.U32 R47, RZ, RZ, R35 ;  /* 0x000000ffff2f7224 */ /* 0x002fc600078e0023 */
[----:B------:R-:W-:Y:S01]  /*c500*/  STL [R1+0x194], R210 ;  /* 0x000194d201007387 */ /* 0x000fe20000100800 */
[----:B------:R-:W-:-:S03]  /*c510*/  IMAD.MOV.U32 R46, RZ, RZ, R34 ;  /* 0x000000ffff2e7224 */ /* 0x000fc600078e0022 */
[----:B------:R1:W-:Y:S04]  /*c520*/  STL.64 [R1+0x1d8], R210 ;  /* 0x0001d8d201007387 */ /* 0x0003e80000100a00 */
[----:B------:R-:W-:Y:S04]  /*c530*/  STL [R1+0x190], R41 ;  /* 0x0001902901007387 */ /* 0x000fe80000100800 */
[----:B------:R2:W-:Y:S04]  /*c540*/  STL [R1+0x18c], R40 ;  /* 0x00018c2801007387 */ /* 0x0005e80000100800 */
[----:B----4-:R-:W4:Y:S04]  /*c550*/  LDL.64 R212, [R1+0x138] ;  /* 0x0001380001d47983 */ /* 0x010f280000100a00 */
[----:B-1----:R-:W4:Y:S04]  /*c560*/  LDL.64 R210, [R1+0x168] ;  /* 0x0001680001d27983 */ /* 0x002f280000100a00 */
[----:B--2---:R-:W2:Y:S01]  /*c570*/  LDL.64 R40, [R1+0xe8] ;  /* 0x0000e80001287983 */ /* 0x004ea20000100a00 */
[----:B---3--:R-:W-:-:S04]  /*c580*/  IMAD R0, R0, 0x40, R2 ;  /* 0x0000004000007824 */ /* 0x008fc800078e0202 */
[----:B------:R-:W-:-:S04]  /*c590*/  VIADD R2, R0, UR20 ;  /* 0x0000001400027c36 */ /* 0x000fc80008000000 */
[----:B------:R-:W-:-:S04]  /*c5a0*/  VIADD R27, R2, 0xffffffb8 ;  /* 0xffffffb8021b7836 */ /* 0x000fc80000000000 */
[--C-:B------:R-:W-:Y:S02]  /*c5b0*/  IMAD.IADD R4, R228, 0x1, -R27.reuse ;  /* 0x00000001e4047824 */ /* 0x100fe400078e0a1b */
[--C-:B------:R-:W-:Y:S02]  /*c5c0*/  IMAD.IADD R3, R44, 0x1, -R27.reuse ;  /* 0x000000012c037824 */ /* 0x100fe400078e0a1b */
[----:B------:R-:W-:Y:S01]  /*c5d0*/  IMAD.IADD R6, R39, 0x1, -R27 ;  /* 0x0000000127067824 */ /* 0x000fe200078e0a1b */
[----:B------:R-:W-:Y:S02]  /*c5e0*/  IABS R5, R4 ;  /* 0x0000000400057213 */ /* 0x000fe40000000000 */
[----:B------:R-:W-:Y:S02]  /*c5f0*/  IABS R4, R3 ;  /* 0x0000000300047213 */ /* 0x000fe40000000000 */
[----:B------:R-:W-:-:S04]  /*c600*/  IABS R3, R6 ;  /* 0x0000000600037213 */ /* 0x000fc80000000000 */
[----:B------:R-:W-:Y:S02]  /*c610*/  I2FP.F32.S32 R3, R3 ;  /* 0x0000000300037245 */ /* 0x000fe40000201400 */
[----:B------:R-:W-:Y:S02]  /*c620*/  I2FP.F32.S32 R5, R5 ;  /* 0x0000000500057245 */ /* 0x000fe40000201400 */
[----:B------:R-:W-:Y:S01]  /*c630*/  I2FP.F32.S32 R4, R4 ;  /* 0x0000000400047245 */ /* 0x000fe20000201400 */
[----:B------:R-:W-:Y:S01]  /*c640*/  FFMA.FTZ R218, R3, -UR5, R240 ;  /* 0x8000000503da7c23 */ /* 0x000fe200080100f0 */
[----:B------:R-:W-:Y:S02]  /*c650*/  VIADD R3, R2, 0xffffff80 ;  /* 0xffffff8002037836 */ /* 0x000fe40000000000 */
[----:B------:R-:W-:Y:S01]  /*c660*/  FFMA.FTZ R230, R5, -UR5, R60 ;  /* 0x8000000505e67c23 */ /* 0x000fe2000801003c */
[----:B------:R-:W-:Y:S01]  /*c670*/  FFMA.FTZ R187, R4, -UR5, R62 ;  /* 0x8000000504bb7c23 */ /* 0x000fe2000801003e */
[----:B------:R-:W-:-:S02]  /*c680*/  IMAD.IADD R5, R228, 0x1, -R3 ;  /* 0x00000001e4057824 */ /* 0x000fc400078e0a03 */
[--C-:B------:R-:W-:Y:S02]  /*c690*/  IMAD.IADD R4, R44, 0x1, -R3.reuse ;  /* 0x000000012c047824 */ /* 0x100fe400078e0a03 */
[----:B------:R-:W-:Y:S01]  /*c6a0*/  IMAD.IADD R7, R39, 0x1, -R3 ;  /* 0x0000000127077824 */ /* 0x000fe200078e0a03 */
[----:B------:R-:W-:Y:S02]  /*c6b0*/  IABS R6, R5 ;  /* 0x0000000500067213 */ /* 0x000fe40000000000 */
[----:B------:R-:W-:Y:S02]  /*c6c0*/  IABS R5, R4 ;  /* 0x0000000400057213 */ /* 0x000fe40000000000 */
[----:B------:R-:W-:-:S04]  /*c6d0*/  IABS R4, R7 ;  /* 0x0000000700047213 */ /* 0x000fc80000000000 */
[----:B------:R-:W-:Y:S02]  /*c6e0*/  I2FP.F32.S32 R4, R4 ;  /* 0x0000000400047245 */ /* 0x000fe40000201400 */
[----:B------:R-:W-:Y:S01]  /*c6f0*/  I2FP.F32.S32 R6, R6 ;  /* 0x0000000600067245 */ /* 0x000fe20000201400 */
[----:B------:R-:W-:Y:S02]  /*c700*/  IMAD.IADD R3, R33, 0x1, -R3 ;  /* 0x0000000121037824 */ /* 0x000fe400078e0a03 */
[----:B------:R-:W-:Y:S01]  /*c710*/  FFMA.FTZ R183, R4, -UR5, R192 ;  /* 0x8000000504b77c23 */ /* 0x000fe200080100c0 */
[----:B------:R-:W-:Y:S02]  /*c720*/  VIADD R4, R2, 0xffffff81 ;  /* 0xffffff8102047836 */ /* 0x000fe40000000000 */
[----:B------:R-:W-:Y:S01]  /*c730*/  FFMA.FTZ R215, R6, -UR5, R172 ;  /* 0x8000000506d77c23 */ /* 0x000fe200080100ac */
[----:B------:R-:W-:Y:S01]  /*c740*/  I2FP.F32.S32 R5, R5 ;  /* 0x0000000500057245 */ /* 0x000fe20000201400 */
[----:B------:R-:W-:Y:S01]  /*c750*/  IMAD.IADD R6, R44, 0x1, -R4 ;  /* 0x000000012c067824 */ /* 0x000fe200078e0a04 */
[----:B------:R-:W-:-:S03]  /*c760*/  IABS R7, R3 ;  /* 0x0000000300077213 */ /* 0x000fc60000000000 */
[----:B------:R-:W-:Y:S01]  /*c770*/  FFMA.FTZ R37, R5, -UR5, R174 ;  /* 0x8000000505257c23 */ /* 0x000fe200080100ae */
[----:B------:R-:W-:Y:S01]  /*c780*/  IABS R3, R6 ;  /* 0x0000000600037213 */ /* 0x000fe20000000000 */
[----:B------:R-:W-:Y:S02]  /*c790*/  IMAD.MOV.U32 R6, RZ, RZ, R7 ;  /* 0x000000ffff067224 */ /* 0x000fe400078e0007 */
[----:B------:R-:W-:Y:S01]  /*c7a0*/  IMAD.IADD R5, R228, 0x1, -R4 ;  /* 0x00000001e4057824 */ /* 0x000fe200078e0a04 */
[----:B------:R-:W-:Y:S02]  /*c7b0*/  I2FP.F32.S32 R3, R3 ;  /* 0x0000000300037245 */ /* 0x000fe40000201400 */
[----:B------:R-:W-:Y:S02]  /*c7c0*/  I2FP.F32.S32 R6, R6 ;  /* 0x0000000600067245 */ /* 0x000fe40000201400 */
[----:B------:R-:W-:Y:S01]  /*c7d0*/  IABS R5, R5 ;  /* 0x0000000500057213 */ /* 0x000fe20000000000 */
[----:B------:R-:W-:-:S02]  /*c7e0*/  FFMA.FTZ R45, R3, -UR5, R175 ;  /* 0x80000005032d7c23 */ /* 0x000fc400080100af */
[----:B------:R-:W-:Y:S01]  /*c7f0*/  FFMA.FTZ R217, R6, -UR5, R194 ;  /* 0x8000000506d97c23 */ /* 0x000fe200080100c2 */
[----:B------:R-:W-:Y:S01]  /*c800*/  I2FP.F32.S32 R5, R5 ;  /* 0x0000000500057245 */ /* 0x000fe20000201400 */
[--C-:B------:R-:W-:Y:S02]  /*c810*/  IMAD.IADD R6, R39, 0x1, -R4.reuse ;  /* 0x0000000127067824 */ /* 0x100fe400078e0a04 */
[----:B------:R-:W-:Y:S02]  /*c820*/  VIADD R3, R2, 0xffffff88 ;  /* 0xffffff8802037836 */ /* 0x000fe40000000000 */
[----:B------:R-:W-:Y:S02]  /*c830*/  IMAD.IADD R4, R33, 0x1, -R4 ;  /* 0x0000000121047824 */ /* 0x000fe400078e0a04 */
[----:B------:R-:W-:Y:S01]  /*c840*/  FFMA.FTZ R190, R5, -UR5, R173 ;  /* 0x8000000505be7c23 */ /* 0x000fe200080100ad */
[----:B------:R-:W-:Y:S02]  /*c850*/  IMAD.IADD R5, R228, 0x1, -R3 ;  /* 0x00000001e4057824 */ /* 0x000fe400078e0a03 */
[----:B------:R-:W-:-:S03]  /*c860*/  IABS R7, R4 ;  /* 0x0000000400077213 */ /* 0x000fc60000000000 */
[----:B------:R-:W-:Y:S02]  /*c870*/  IABS R4, R5 ;  /* 0x0000000500047213 */ /* 0x000fe40000000000 */
[----:B------:R-:W-:Y:S02]  /*c880*/  IMAD.MOV.U32 R5, RZ, RZ, R7 ;  /* 0x000000ffff057224 */ /* 0x000fe400078e0007 */
[----:B------:R-:W-:-:S03]  /*c890*/  I2FP.F32.S32 R4, R4 ;  /* 0x0000000400047245 */ /* 0x000fc60000201400 */
[----:B------:R-:W-:Y:S02]  /*c8a0*/  I2FP.F32.S32 R5, R5 ;  /* 0x0000000500057245 */ /* 0x000fe40000201400 */
[----:B------:R-:W-:-:S03]  /*c8b0*/  IABS R6, R6 ;  /* 0x0000000600067213 */ /* 0x000fc60000000000 */
[----:B------:R-:W-:Y:S01]  /*c8c0*/  FFMA.FTZ R214, R5, -UR5, R195 ;  /* 0x8000000505d67c23 */ /* 0x000fe200080100c3 */
[--C-:B------:R-:W-:Y:S02]  /*c8d0*/  IMAD.IADD R5, R44, 0x1, -R3.reuse ;  /* 0x000000012c057824 */ /* 0x100fe400078e0a03 */
[----:B------:R-:W-:Y:S01]  /*c8e0*/  FFMA.FTZ R189, R4, -UR5, R104 ;  /* 0x8000000504bd7c23 */ /* 0x000fe20008010068 */
[----:B------:R-:W-:Y:S01]  /*c8f0*/  I2FP.F32.S32 R6, R6 ;  /* 0x0000000600067245 */ /* 0x000fe20000201400 */
[--C-:B------:R-:W-:Y:S02]  /*c900*/  IMAD.IADD R4, R39, 0x1, -R3.reuse ;  /* 0x0000000127047824 */ /* 0x100fe400078e0a03 */
[----:B------:R-:W-:Y:S01]  /*c910*/  IMAD.IADD R3, R33, 0x1, -R3 ;  /* 0x0000000121037824 */ /* 0x000fe200078e0a03 */
[----:B------:R-:W-:Y:S01]  /*c920*/  IABS R5, R5 ;  /* 0x0000000500057213 */ /* 0x000fe20000000000 */
[----:B------:R-:W-:-:S03]  /*c930*/  FFMA.FTZ R181, R6, -UR5, R193 ;  /* 0x8000000506b57c23 */ /* 0x000fc600080100c1 */
[----:B------:R-:W-:Y:S01]  /*c940*/  IABS R6, R3 ;  /* 0x0000000300067213 */ /* 0x000fe20000000000 */
[----:B------:R-:W-:Y:S01]  /*c950*/  IMAD.MOV.U32 R3, RZ, RZ, R5 ;  /* 0x000000ffff037224 */ /* 0x000fe200078e0005 */
[----:B------:R-:W-:-:S04]  /*c960*/  IABS R4, R4 ;  /* 0x0000000400047213 */ /* 0x000fc80000000000 */
[----:B------:R-:W-:Y:S02]  /*c970*/  I2FP.F32.S32 R5, R3 ;  /* 0x0000000300057245 */ /* 0x000fe40000201400 */
[----:B------:R-:W-:Y:S02]  /*c980*/  I2FP.F32.S32 R3, R6 ;  /* 0x0000000600037245 */ /* 0x000fe40000201400 */
[----:B------:R-:W-:-:S03]  /*c990*/  I2FP.F32.S32 R4, R4 ;  /* 0x0000000400047245 */ /* 0x000fc60000201400 */
[----:B------:R-:W-:Y:S01]  /*c9a0*/  FFMA.FTZ R194, R3, -UR5, R198 ;  /* 0x8000000503c27c23 */ /* 0x000fe200080100c6 */
[----:B------:R-:W-:Y:S02]  /*c9b0*/  VIADD R3, R2, 0xffffff89 ;  /* 0xffffff8902037836 */ /* 0x000fe40000000000 */
[----:B------:R-:W-:Y:S01]  /*c9c0*/  FFMA.FTZ R48, R5, -UR5, R106 ;  /* 0x8000000505307c23 */ /* 0x000fe2000801006a */
[----:B------:R-:W-:Y:S01]  /*c9d0*/  FFMA.FTZ R173, R4, -UR5, R196 ;  /* 0x8000000504ad7c23 */ /* 0x000fe200080100c4 */
[--C-:B------:R-:W-:Y:S02]  /*c9e0*/  IMAD.IADD R5, R228, 0x1, -R3.reuse ;  /* 0x00000001e4057824 */ /* 0x100fe400078e0a03 */
[--C-:B------:R-:W-:Y:S02]  /*c9f0*/  IMAD.IADD R4, R44, 0x1, -R3.reuse ;  /* 0x000000012c047824 */ /* 0x100fe400078e0a03 */
[----:B------:R-:W-:Y:S01]  /*ca00*/  IMAD.IADD R7, R39, 0x1, -R3 ;  /* 0x0000000127077824 */ /* 0x000fe200078e0a03 */
[----:B------:R-:W-:-:S02]  /*ca10*/  IABS R6, R5 ;  /* 0x0000000500067213 */ /* 0x000fc40000000000 */
[----:B------:R-:W-:Y:S02]  /*ca20*/  IABS R5, R4 ;  /* 0x0000000400057213 */ /* 0x000fe40000000000 */
[----:B------:R-:W-:Y:S02]  /*ca30*/  IABS R4, R7 ;  /* 0x0000000700047213 */ /* 0x000fe40000000000 */
[----:B------:R-:W-:Y:S02]  /*ca40*/  I2FP.F32.S32 R6, R6 ;  /* 0x0000000600067245 */ /* 0x000fe40000201400 */
[----:B------:R-:W-:Y:S01]  /*ca50*/  I2FP.F32.S32 R4, R4 ;  /* 0x0000000400047245 */ /* 0x000fe20000201400 */
[----:B------:R-:W-:Y:S02]  /*ca60*/  IMAD.IADD R3, R33, 0x1, -R3 ;  /* 0x0000000121037824 */ /* 0x000fe400078e0a03 */
[----:B------:R-:W-:Y:S02]  /*ca70*/  FFMA.FTZ R175, R6, -UR5, R105 ;  /* 0x8000000506af7c23 */ /* 0x000fe40008010069 */
[----:B------:R-:W-:Y:S01]  /*ca80*/  FFMA.FTZ R105, R4, -UR5, R197 ;  /* 0x8000000504697c23 */ /* 0x000fe200080100c5 */
[----:B------:R-:W-:Y:S01]  /*ca90*/  VIADD R4, R2, 0xffffff90 ;  /* 0xffffff9002047836 */ /* 0x000fe20000000000 */
[----:B------:R-:W-:-:S02]  /*caa0*/  I2FP.F32.S32 R5, R5 ;  /* 0x0000000500057245 */ /* 0x000fc40000201400 */
[----:B------:R-:W-:Y:S01]  /*cab0*/  IABS R7, R3 ;  /* 0x0000000300077213 */ /* 0x000fe20000000000 */
[--C-:B------:R-:W-:Y:S02]  /*cac0*/  IMAD.IADD R6, R44, 0x1, -R4.reuse ;  /* 0x000000012c067824 */ /* 0x100fe400078e0a04 */
[----:B------:R-:W-:Y:S01]  /*cad0*/  FFMA.FTZ R49, R5, -UR5, R107 ;  /* 0x8000000505317c23 */ /* 0x000fe2000801006b */
[----:B------:R-:W-:Y:S02]  /*cae0*/  IMAD.IADD R5, R228, 0x1, -R4 ;  /* 0x00000001e4057824 */ /* 0x000fe400078e0a04 */
[----:B------:R-:W-:Y:S01]  /*caf0*/  IABS R3, R6 ;  /* 0x0000000600037213 */ /* 0x000fe20000000000 */
[----:B------:R-:W-:Y:S02]  /*cb00*/  IMAD.MOV.U32 R6, RZ, RZ, R7 ;  /* 0x000000ffff067224 */ /* 0x000fe400078e0007 */
[----:B------:R-:W-:Y:S02]  /*cb10*/  IABS R5, R5 ;  /* 0x0000000500057213 */ /* 0x000fe40000000000 */
[----:B------:R-:W-:-:S02]  /*cb20*/  I2FP.F32.S32 R3, R3 ;  /* 0x0000000300037245 */ /* 0x000fc40000201400 */
[----:B------:R-:W-:Y:S02]  /*cb30*/  I2FP.F32.S32 R6, R6 ;  /* 0x0000000600067245 */ /* 0x000fe40000201400 */
[----:B------:R-:W-:Y:S01]  /*cb40*/  I2FP.F32.S32 R5, R5 ;  /* 0x0000000500057245 */ /* 0x000fe20000201400 */
[----:B------:R-:W-:Y:S02]  /*cb50*/  FFMA.FTZ R43, R3, -UR5, R66 ;  /* 0x80000005032b7c23 */ /* 0x000fe40008010042 */
[----:B------:R-:W-:Y:S01]  /*cb60*/  FFMA.FTZ R192, R6, -UR5, R199 ;  /* 0x8000000506c07c23 */ /* 0x000fe200080100c7 */
[--C-:B------:R-:W-:Y:S02]  /*cb70*/  IMAD.IADD R6, R39, 0x1, -R4.reuse ;  /* 0x0000000127067824 */ /* 0x100fe400078e0a04 */
[----:B------:R-:W-:Y:S02]  /*cb80*/  VIADD R3, R2, 0xffffff91 ;  /* 0xffffff9102037836 */ /* 0x000fe40000000000 */
[----:B------:R-:W-:-:S02]  /*cb90*/  IMAD.IADD R4, R33, 0x1, -R4 ;  /* 0x0000000121047824 */ /* 0x000fc400078e0a04 */
        /* <DEDUP_REMOVED lines=9> */
[----:B------:R-:W-:Y:S02]  /*cc30*/  IMAD.IADD R5, R44, 0x1, -R3 ;  /* 0x000000012c057824 */ /* 0x000fe400078e0a03 */
        /* <DEDUP_REMOVED lines=16> */
[--C-:B------:R-:W-:Y:S01]  /*cd40*/  IMAD.IADD R5, R228, 0x1, -R3.reuse ;  /* 0x00000001e4057824 */ /* 0x100fe200078e0a03 */
[----:B------:R-:W3:Y:S01]  /*cd50*/  LDL.64 R248, [R1+0x160] ;  /* 0x0001600001f87983 */ /* 0x000ee20000100a00 */
[--C-:B------:R-:W-:Y:S02]  /*cd60*/  IMAD.IADD R4, R44, 0x1, -R3.reuse ;  /* 0x000000012c047824 */ /* 0x100fe400078e0a03 */
[----:B------:R-:W-:Y:S01]  /*cd70*/  IMAD.IADD R7, R39, 0x1, -R3 ;  /* 0x0000000127077824 */ /* 0x000fe200078e0a03 */
[----:B------:R-:W-:-:S02]  /*cd80*/  IABS R6, R5 ;  /* 0x0000000500067213 */ /* 0x000fc40000000000 */
        /* <DEDUP_REMOVED lines=31> */
[----:B------:R-:W-:Y:S01]  /*cf80*/  IABS R6, R6 ;  /* 0x0000000600067213 */ /* 0x000fe20000000000 */
[----:B------:R-:W-:Y:S02]  /*cf90*/  FFMA.FTZ R58, R4, -UR5, R176 ;  /* 0x80000005043a7c23 */ /* 0x000fe400080100b0 */
[----:B------:R-:W-:Y:S01]  /*cfa0*/  FFMA.FTZ R184, R5, -UR5, R203 ;  /* 0x8000000505b87c23 */ /* 0x000fe200080100cb */
[--C-:B------:R-:W-:Y:S01]  /*cfb0*/  IMAD.IADD R5, R44, 0x1, -R3.reuse ;  /* 0x000000012c057824 */ /* 0x100fe200078e0a03 */
[----:B------:R-:W-:Y:S01]  /*cfc0*/  I2FP.F32.S32 R6, R6 ;  /* 0x0000000600067245 */ /* 0x000fe20000201400 */
[--C-:B------:R-:W-:Y:S02]  /*cfd0*/  IMAD.IADD R4, R39, 0x1, -R3.reuse ;  /* 0x0000000127047824 */ /* 0x100fe400078e0a03 */
[----:B------:R-:W-:Y:S01]  /*cfe0*/  IMAD.IADD R3, R33, 0x1, -R3 ;  /* 0x0000000121037824 */ /* 0x000fe200078e0a03 */
[----:B------:R-:W-:Y:S01]  /*cff0*/  IABS R5, R5 ;  /* 0x0000000500057213 */ /* 0x000fe20000000000 */
[----:B------:R-:W-:Y:S01]  /*d000*/  FFMA.FTZ R59, R6, -UR5, R201 ;  /* 0x80000005063b7c23 */ /* 0x000fe200080100c9 */
[----:B------:R-:W-:-:S02]  /*d010*/  IABS R4, R4 ;  /* 0x0000000400047213 */ /* 0x000fc40000000000 */
[----:B------:R-:W-:Y:S01]  /*d020*/  IABS R6, R3 ;  /* 0x0000000300067213 */ /* 0x000fe20000000000 */
[----:B------:R-:W-:Y:S01]  /*d030*/  IMAD.MOV.U32 R3, RZ, RZ, R5 ;  /* 0x000000ffff037224 */ /* 0x000fe200078e0005 */
[----:B------:R-:W-:-:S04]  /*d040*/  I2FP.F32.S32 R4, R4 ;  /* 0x0000000400047245 */ /* 0x000fc80000201400 */
[----:B------:R-:W-:Y:S01]  /*d050*/  I2FP.F32.S32 R5, R3 ;  /* 0x0000000300057245 */ /* 0x000fe20000201400 */
[----:B------:R-:W-:Y:S01]  /*d060*/  FFMA.FTZ R36, R4, -UR5, R220 ;  /* 0x8000000504247c23 */ /* 0x000fe200080100dc */
[----:B------:R-:W-:Y:S01]  /*d070*/  I2FP.F32.S32 R3, R6 ;  /* 0x0000000600037245 */ /* 0x000fe20000201400 */
[----:B------:R-:W-:Y:S02]  /*d080*/  VIADD R4, R2, 0xffffffa1 ;  /* 0xffffffa102047836 */ /* 0x000fe40000000000 */
[----:B------:R-:W-:Y:S02]  /*d090*/  FFMA.FTZ R34, R5, -UR5, R178 ;  /* 0x8000000505227c23 */ /* 0x000fe400080100b2 */
[----:B------:R-:W-:Y:S01]  /*d0a0*/  FFMA.FTZ R182, R3, -UR5, R222 ;  /* 0x8000000503b67c23 */ /* 0x000fe200080100de */
[--C-:B------:R-:W-:Y:S02]  /*d0b0*/  IMAD.IADD R5, R228, 0x1, -R4.reuse ;  /* 0x00000001e4057824 */ /* 0x100fe400078e0a04 */
[----:B------:R-:W-:-:S02]  /*d0c0*/  IMAD.IADD R3, R44, 0x1, -R4 ;  /* 0x000000012c037824 */ /* 0x000fc400078e0a04 */
        /* <DEDUP_REMOVED lines=18> */
[----:B------:R-:W-:Y:S02]  /*d1f0*/  I2FP.F32.S32 R5, R5 ;  /* 0x0000000500057245 */ /* 0x000fe40000201400 */
[----:B------:R-:W-:Y:S01]  /*d200*/  I2FP.F32.S32 R4, R4 ;  /* 0x0000000400047245 */ /* 0x000fe20000201400 */
[----:B------:R-:W-:Y:S01]  /*d210*/  VIADD R20, R2, 0xffffffa9 ;  /* 0xffffffa902147836 */ /* 0x000fe20000000000 */
[----:B------:R-:W-:Y:S01]  /*d220*/  I2FP.F32.S32 R6, R6 ;  /* 0x0000000600067245 */ /* 0x000fe20000201400 */
[----:B------:R-:W-:Y:S01]  /*d230*/  FFMA.FTZ R56, R5, -UR5, R204 ;  /* 0x8000000505387c23 */ /* 0x000fe200080100cc */
[----:B------:R-:W-:-:S02]  /*d240*/  IMAD.IADD R5, R39, 0x1, -R3 ;  /* 0x0000000127057824 */ /* 0x000fc400078e0a03 */
[----:B------:R-:W-:Y:S01]  /*d250*/  FFMA.FTZ R29, R4, -UR5, R206 ;  /* 0x80000005041d7c23 */ /* 0x000fe200080100ce */
[----:B------:R-:W-:Y:S02]  /*d260*/  IMAD.IADD R3, R33, 0x1, -R3 ;  /* 0x0000000121037824 */ /* 0x000fe400078e0a03 */
[----:B------:R-:W-:Y:S02]  /*d270*/  IMAD.IADD R4, R228, 0x1, -R20 ;  /* 0x00000001e4047824 */ /* 0x000fe400078e0a14 */
[----:B------:R-:W-:Y:S01]  /*d280*/  FFMA.FTZ R179, R6, -UR5, R223 ;  /* 0x8000000506b37c23 */ /* 0x000fe200080100df */
[----:B------:R-:W-:Y:S02]  /*d290*/  IABS R6, R3 ;  /* 0x0000000300067213 */ /* 0x000fe40000000000 */
[----:B------:R-:W-:Y:S02]  /*d2a0*/  IABS R3, R4 ;  /* 0x0000000400037213 */ /* 0x000fe40000000000 */
[----:B------:R-:W-:Y:S01]  /*d2b0*/  IABS R5, R5 ;  /* 0x0000000500057213 */ /* 0x000fe20000000000 */
[----:B------:R-:W-:Y:S01]  /*d2c0*/  IMAD.MOV.U32 R4, RZ, RZ, R6 ;  /* 0x000000ffff047224 */ /* 0x000fe200078e0006 */
[----:B------:R-:W-:-:S02]  /*d2d0*/  I2FP.F32.S32 R3, R3 ;  /* 0x0000000300037245 */ /* 0x000fc40000201400 */
[----:B------:R-:W-:Y:S01]  /*d2e0*/  I2FP.F32.S32 R5, R5 ;  /* 0x0000000500057245 */ /* 0x000fe20000201400 */
[----:B------:R-:W-:Y:S01]  /*d2f0*/  VIADD R19, R2, 0xffffffb0 ;  /* 0xffffffb002137836 */ /* 0x000fe20000000000 */
[----:B------:R-:W-:Y:S01]  /*d300*/  I2FP.F32.S32 R4, R4 ;  /* 0x0000000400047245 */ /* 0x000fe20000201400 */
[----:B------:R-:W-:Y:S01]  /*d310*/  FFMA.FTZ R54, R3, -UR5, R205 ;  /* 0x8000000503367c23 */ /* 0x000fe200080100cd */
[----:B------:R-:W-:Y:S02]  /*d320*/  IMAD.IADD R3, R44, 0x1, -R20 ;  /* 0x000000012c037824 */ /* 0x000fe400078e0a14 */
[----:B------:R-:W-:Y:S01]  /*d330*/  FFMA.FTZ R30, R5, -UR5, R236 ;  /* 0x80000005051e7c23 */ /* 0x000fe200080100ec */
[----:B------:R-:W-:Y:S02]  /*d340*/  IMAD.IADD R5, R39, 0x1, -R20 ;  /* 0x0000000127057824 */ /* 0x000fe400078e0a14 */
[----:B------:R-:W-:Y:S02]  /*d350*/  IMAD.IADD R6, R228, 0x1, -R19 ;  /* 0x00000001e4067824 */ /* 0x000fe400078e0a13 */
[----:B------:R-:W-:Y:S01]  /*d360*/  FFMA.FTZ R202, R4, -UR5, R238 ;  /* 0x8000000504ca7c23 */ /* 0x000fe200080100ee */
[----:B------:R-:W-:-:S02]  /*d370*/  IABS R4, R3 ;  /* 0x0000000300047213 */ /* 0x000fc40000000000 */
[----:B------:R-:W-:Y:S02]  /*d380*/  IABS R3, R5 ;  /* 0x0000000500037213 */ /* 0x000fe40000000000 */
[----:B------:R-:W-:Y:S01]  /*d390*/  IABS R5, R6 ;  /* 0x0000000600057213 */ /* 0x000fe20000000000 */
[----:B------:R-:W-:-:S04]  /*d3a0*/  IMAD.MOV.U32 R6, RZ, RZ, R4 ;  /* 0x000000ffff067224 */ /* 0x000fc800078e0004 */
[----:B------:R-:W-:Y:S01]  /*d3b0*/  IMAD.MOV.U32 R4, RZ, RZ, R5 ;  /* 0x000000ffff047224 */ /* 0x000fe200078e0005 */
[----:B------:R-:W-:Y:S02]  /*d3c0*/  I2FP.F32.S32 R5, R3 ;  /* 0x0000000300057245 */ /* 0x000fe40000201400 */
[----:B------:R-:W-:Y:S02]  /*d3d0*/  I2FP.F32.S32 R6, R6 ;  /* 0x0000000600067245 */ /* 0x000fe40000201400 */
[----:B------:R-:W-:Y:S01]  /*d3e0*/  I2FP.F32.S32 R3, R4 ;  /* 0x0000000400037245 */ /* 0x000fe20000201400 */
[----:B------:R-:W-:Y:S02]  /*d3f0*/  VIADD R18, R2, 0xffffffb1 ;  /* 0xffffffb102127836 */ /* 0x000fe40000000000 */
[----:B------:R-:W-:Y:S01]  /*d400*/  FFMA.FTZ R28, R5, -UR5, R237 ;  /* 0x80000005051c7c23 */ /* 0x000fe200080100ed */
[----:B------:R-:W-:Y:S01]  /*d410*/  FFMA.FTZ R26, R6, -UR5, R207 ;  /* 0x80000005061a7c23 */ /* 0x000fe200080100cf */
[----:B------:R-:W-:Y:S01]  /*d420*/  FFMA.FTZ R52, R3, -UR5, R224 ;  /* 0x8000000503347c23 */ /* 0x000fe200080100e0 */
[----:B------:R-:W-:-:S02]  /*d430*/  IMAD.IADD R3, R44, 0x1, -R19 ;  /* 0x000000012c037824 */ /* 0x000fc400078e0a13 */
[----:B------:R-:W-:Y:S02]  /*d440*/  IMAD.IADD R5, R39, 0x1, -R19 ;  /* 0x0000000127057824 */ /* 0x000fe400078e0a13 */
[----:B------:R-:W-:Y:S01]  /*d450*/  IMAD.IADD R6, R228, 0x1, -R18 ;  /* 0x00000001e4067824 */ /* 0x000fe200078e0a12 */
[----:B------:R-:W-:Y:S02]  /*d460*/  IABS R4, R3 ;  /* 0x0000000300047213 */ /* 0x000fe40000000000 */
[----:B------:R-:W-:Y:S02]  /*d470*/  IABS R3, R5 ;  /* 0x0000000500037213 */ /* 0x000fe40000000000 */
[----:B------:R-:W-:Y:S01]  /*d480*/  IABS R5, R6 ;  /* 0x0000000600057213 */ /* 0x000fe20000000000 */
[----:B------:R-:W-:-:S04]  /*d490*/  IMAD.MOV.U32 R6, RZ, RZ, R4 ;  /* 0x000000ffff067224 */ /* 0x000fc800078e0004 */
[----:B------:R-:W-:Y:S01]  /*d4a0*/  IMAD.MOV.U32 R4, RZ, RZ, R5 ;  /* 0x000000ffff047224 */ /* 0x000fe200078e0005 */
[----:B------:R-:W-:Y:S01]  /*d4b0*/  I2FP.F32.S32 R5, R3 ;  /* 0x0000000300057245 */ /* 0x000fe20000201400 */
[----:B------:R-:W-:-:S03]  /*d4c0*/  VIADD R17, R2, 0xffffffb9 ;  /* 0xffffffb902117836 */ /* 0x000fc60000000000 */
[----:B------:R-:W-:Y:S01]  /*d4d0*/  I2FP.F32.S32 R3, R4 ;  /* 0x0000000400037245 */ /* 0x000fe20000201400 */
[----:B------:R-:W-:Y:S01]  /*d4e0*/  FFMA.FTZ R25, R5, -UR5, R244 ;  /* 0x8000000505197c23 */ /* 0x000fe200080100f4 */
[----:B------:R-:W-:-:S03]  /*d4f0*/  IMAD.IADD R5, R44, 0x1, -R17 ;  /* 0x000000012c057824 */ /* 0x000fc600078e0a11 */
[----:B------:R-:W-:Y:S01]  /*d500*/  FFMA.FTZ R51, R3, -UR5, R225 ;  /* 0x8000000503337c23 */ /* 0x000fe200080100e1 */
[C-C-:B------:R-:W-:Y:S02]  /*d510*/  IMAD.IADD R3, R44.reuse, 0x1, -R18.reuse ;  /* 0x000000012c037824 */ /* 0x140fe400078e0a12 */
[----:B------:R-:W-:Y:S02]  /*d520*/  VIADD R44, R44, -UR24 ;  /* 0x800000182c2c7c36 */ /* 0x000fe40008000000 */
[C---:B------:R-:W-:Y:S01]  /*d530*/  VIADD R16, R0.reuse, 0xffffff80 ;  /* 0xffffff8000107836 */ /* 0x040fe20000000000 */
[----:B------:R-:W-:Y:S01]  /*d540*/  IABS R4, R3 ;  /* 0x0000000300047213 */ /* 0x000fe20000000000 */
[----:B------:R-:W-:Y:S02]  /*d550*/  IMAD.IADD R2, R39, 0x1, -R18 ;  /* 0x0000000127027824 */ /* 0x000fe400078e0a12 */
[----:B------:R-:W-:Y:S01]  /*d560*/  VIADD R14, R0, 0xffffff81 ;  /* 0xffffff81000e7836 */ /* 0x000fe20000000000 */
[----:B------:R-:W-:Y:S01]  /*d570*/  ISETP.GT.AND P5, PT, R44, R16, PT ;  /* 0x000000102c00720c */ /* 0x000fe20003fa4270 */
[C---:B------:R-:W-:Y:S01]  /*d580*/  VIADD R12, R0.reuse, 0xffffff89 ;  /* 0xffffff89000c7836 */ /* 0x040fe20000000000 */
[----:B------:R-:W-:Y:S01]  /*d590*/  IABS R3, R5 ;  /* 0x0000000500037213 */ /* 0x000fe20000000000 */
[----:B------:R-:W-:Y:S01]  /*d5a0*/  IMAD.MOV.U32 R5, RZ, RZ, R4 ;  /* 0x000000ffff057224 */ /* 0x000fe200078e0004 */
[----:B------:R-:W-:Y:S01]  /*d5b0*/  I2FP.F32.S32 R6, R6 ;  /* 0x0000000600067245 */ /* 0x000fe20000201400 */
[C---:B------:R-:W-:Y:S01]  /*d5c0*/  VIADD R13, R0.reuse, 0xffffff88 ;  /* 0xffffff88000d7836 */ /* 0x040fe20000000000 */
[----:B------:R-:W-:Y:S01]  /*d5d0*/  IABS R2, R2 ;  /* 0x0000000200027213 */ /* 0x000fe20000000000 */
[C---:B------:R-:W-:Y:S01]  /*d5e0*/  VIADD R11, R0.reuse, 0xffffff90 ;  /* 0xffffff90000b7836 */ /* 0x040fe20000000000 */
[----:B------:R-:W-:Y:S01]  /*d5f0*/  FSEL R37, R37, -INF , !P5 ;  /* 0xff80000025257808 */ /* 0x000fe20006800000 */
[----:B------:R-:W-:Y:S01]  /*d600*/  VIADD R9, R0, 0xffffff98 ;  /* 0xffffff9800097836 */ /* 0x000fe20000000000 */
[----:B------:R-:W-:-:S02]  /*d610*/  ISETP.GT.AND P4, PT, R44, R14, PT ;  /* 0x0000000e2c00720c */ /* 0x000fc40003f84270 */
[----:B------:R-:W-:Y:S01]  /*d620*/  ISETP.GT.AND P5, PT, R44, R12, PT ;  /* 0x0000000c2c00720c */ /* 0x000fe20003fa4270 */
[----:B------:R-:W-:Y:S01]  /*d630*/  FFMA.FTZ R21, R6, -UR5, R226 ;  /* 0x8000000506157c23 */ /* 0x000fe200080100e2 */
[----:B------:R-:W-:Y:S01]  /*d640*/  IMAD.MOV.U32 R4, RZ, RZ, R2 ;  /* 0x000000ffff047224 */ /* 0x000fe200078e0002 */
[----:B------:R-:W-:Y:S01]  /*d650*/  I2FP.F32.S32 R5, R5 ;  /* 0x0000000500057245 */ /* 0x000fe20000201400 */
[C---:B------:R-:W-:Y:S01]  /*d660*/  VIADD R10, R0.reuse, 0xffffff91 ;  /* 0xffffff91000a7836 */ /* 0x040fe20000000000 */
[----:B------:R-:W-:Y:S01]  /*d670*/  FSEL R45, R45, -INF , !P4 ;  /* 0xff8000002d2d7808 */ /* 0x000fe20006000000 */
[C---:B------:R-:W-:Y:S01]  /*d680*/  VIADD R8, R0.reuse, 0xffffff99 ;  /* 0xffffff9900087836 */ /* 0x040fe20000000000 */
[----:B------:R-:W-:Y:S01]  /*d690*/  FSEL R49, R49, -INF , !P5 ;  /* 0xff80000031317808 */ /* 0x000fe20006800000 */
[----:B------:R-:W-:Y:S01]  /*d6a0*/  VIADD R6, R0, 0xffffffa1 ;  /* 0xffffffa100067836 */ /* 0x000fe20000000000 */
[C---:B------:R-:W-:Y:S02]  /*d6b0*/  ISETP.GT.AND P3, PT, R44.reuse, R13, PT ;  /* 0x0000000d2c00720c */ /* 0x040fe40003f64270 */
[----:B------:R-:W-:-:S02]  /*d6c0*/  ISETP.GT.AND P4, PT, R44, R11, PT ;  /* 0x0000000b2c00720c */ /* 0x000fc40003f84270 */
[----:B------:R-:W-:Y:S01]  /*d6d0*/  ISETP.GT.AND P5, PT, R44, R9, PT ;  /* 0x000000092c00720c */ /* 0x000fe20003fa4270 */
[----:B------:R-:W-:Y:S01]  /*d6e0*/  IMAD.MOV.U32 R2, RZ, RZ, R3 ;  /* 0x000000ffff027224 */ /* 0x000fe200078e0003 */
[----:B------:R-:W-:Y:S01]  /*d6f0*/  I2FP.F32.S32 R4, R4 ;  /* 0x0000000400047245 */ /* 0x000fe20000201400 */
[----:B------:R-:W-:Y:S01]  /*d700*/  FFMA.FTZ R23, R5, -UR5, R227 ;  /* 0x8000000505177c23 */ /* 0x000fe200080100e3 */
[----:B------:R-:W-:Y:S01]  /*d710*/  FSEL R48, R48, -INF , !P3 ;  /* 0xff80000030307808 */ /* 0x000fe20005800000 */
[C---:B------:R-:W-:Y:S01]  /*d720*/  VIADD R7, R0.reuse, 0xffffffa0 ;  /* 0xffffffa000077836 */ /* 0x040fe20000000000 */
[----:B------:R-:W-:Y:S01]  /*d730*/  FSEL R50, R43, -INF , !P4 ;  /* 0xff8000002b327808 */ /* 0x000fe20006000000 */
[----:B------:R-:W-:Y:S01]  /*d740*/  VIADD R5, R0, 0xffffffa8 ;  /* 0xffffffa800057836 */ /* 0x000fe20000000000 */
[----:B------:R-:W-:Y:S01]  /*d750*/  FSEL R57, R38, -INF , !P5 ;  /* 0xff80000026397808 */ /* 0x000fe20006800000 */
[----:B------:R-:W-:Y:S01]  /*d760*/  VIADD R3, R0, 0xffffffb0 ;  /* 0xffffffb000037836 */ /* 0x000fe20000000000 */
[----:B------:R-:W-:-:S02]  /*d770*/  ISETP.GT.AND P3, PT, R44, R10, PT ;  /* 0x0000000a2c00720c */ /* 0x000fc40003f64270 */
[C---:B------:R-:W-:Y:S02]  /*d780*/  ISETP.GT.AND P4, PT, R44.reuse, R8, PT ;  /* 0x000000082c00720c */ /* 0x040fe40003f84270 */
[----:B------:R-:W-:Y:S01]  /*d790*/  ISETP.GT.AND P5, PT, R44, R6, PT ;  /* 0x000000062c00720c */ /* 0x000fe20003fa4270 */
[----:B------:R-:W-:Y:S01]  /*d7a0*/  FFMA.FTZ R24, R4, -UR5, R245 ;  /* 0x8000000504187c23 */ /* 0x000fe200080100f5 */
[----:B------:R-:W-:Y:S01]  /*d7b0*/  I2FP.F32.S32 R2, R2 ;  /* 0x0000000200027245 */ /* 0x000fe20000201400 */
[----:B------:R-:W-:Y:S01]  /*d7c0*/  VIADD R4, R0, 0xffffffa9 ;  /* 0xffffffa900047836 */ /* 0x000fe20000000000 */
[----:B------:R-:W-:Y:S01]  /*d7d0*/  FSEL R55, R42, -INF , !P3 ;  /* 0xff8000002a377808 */ /* 0x000fe20005800000 */
[----:B------:R-:W-:Y:S01]  /*d7e0*/  VIADD R15, R0, 0xffffffb8 ;  /* 0xffffffb8000f7836 */ /* 0x000fe20000000000 */
[----:B------:R-:W-:Y:S02]  /*d7f0*/  FSEL R106, R35, -INF , !P4 ;  /* 0xff800000236a7808 */ /* 0x000fe40006000000 */
[----:B------:R-:W-:-:S02]  /*d800*/  FSEL R176, R31, -INF , !P5 ;  /* 0xff8000001fb07808 */ /* 0x000fc40006800000 */
[C---:B------:R-:W-:Y:S02]  /*d810*/  ISETP.GT.AND P3, PT, R44.reuse, R7, PT ;  /* 0x000000072c00720c */ /* 0x040fe40003f64270 */
[C---:B------:R-:W-:Y:S02]  /*d820*/  ISETP.GT.AND P4, PT, R44.reuse, R5, PT ;  /* 0x000000052c00720c */ /* 0x040fe40003f84270 */
[----:B------:R-:W-:Y:S01]  /*d830*/  ISETP.GT.AND P5, PT, R44, R3, PT ;  /* 0x000000032c00720c */ /* 0x000fe20003fa4270 */
[----:B------:R-:W-:Y:S01]  /*d840*/  FFMA.FTZ R22, R2, -UR5, R63 ;  /* 0x8000000502167c23 */ /* 0x000fe2000801003f */
[----:B------:R-:W-:Y:S01]  /*d850*/  VIADD R2, R0, 0xffffffb1 ;  /* 0xffffffb100027836 */ /* 0x000fe20000000000 */
[----:B------:R-:W-:Y:S01]  /*d860*/  FSEL R174, R34, -INF , !P3 ;  /* 0xff80000022ae7808 */ /* 0x000fe20005800000 */
[----:B------:R-:W-:Y:S01]  /*d870*/  VIADD R0, R0, 0xffffffb9 ;  /* 0xffffffb900007836 */ /* 0x000fe20000000000 */
[----:B------:R-:W-:Y:S02]  /*d880*/  FSEL R180, R29, -INF , !P4 ;  /* 0xff8000001db47808 */ /* 0x000fe40006000000 */
[----:B------:R-:W-:Y:S01]  /*d890*/  FSEL R195, R21, -INF , !P5 ;  /* 0xff80000015c37808 */ /* 0x000fe20006800000 */
[----:B------:R-:W-:Y:S01]  /*d8a0*/  VIADD R21, R39, -UR24 ;  /* 0x8000001827157c36 */ /* 0x000fe20008000000 */
[----:B------:R-:W-:-:S02]  /*d8b0*/  ISETP.GT.AND P3, PT, R44, R4, PT ;  /* 0x000000042c00720c */ /* 0x000fc40003f64270 */
[----:B------:R-:W-:Y:S02]  /*d8c0*/  ISETP.GT.AND P4, PT, R44, R15, PT ;  /* 0x0000000f2c00720c */ /* 0x000fe40003f84270 */
[----:B------:R-:W-:Y:S02]  /*d8d0*/  FSEL R185, R26, -INF , !P3 ;  /* 0xff8000001ab97808 */ /* 0x000fe40005800000 */
[----:B------:R-:W-:Y:S02]  /*d8e0*/  FSEL R200, R187, -INF , !P4 ;  /* 0xff800000bbc87808 */ /* 0x000fe40006000000 */
[C---:B------:R-:W-:Y:S02]  /*d8f0*/  ISETP.GT.AND P3, PT, R44.reuse, R2, PT ;  /* 0x000000022c00720c */ /* 0x040fe40003f64270 */
[----:B------:R-:W-:Y:S02]  /*d900*/  ISETP.GT.AND P5, PT, R44, R0, PT ;  /* 0x000000002c00720c */ /* 0x000fe40003fa4270 */
        /* <DEDUP_REMOVED lines=21> */
[----:B------:R-:W-:Y:S01]  /*da60*/  FSEL R107, R32, -INF , !P4 ;  /* 0xff800000206b7808 */ /* 0x000fe20006000000 */
[----:B------:R-:W-:Y:S01]  /*da70*/  IMAD.IADD R39, R39, 0x1, -R17 ;  /* 0x0000000127277824 */ /* 0x000fe200078e0a11 */
        /* <DEDUP_REMOVED lines=8> */
[----:B------:R-:W-:Y:S01]  /*db00*/  ISETP.GT.AND P4, PT, R21, R0, PT ;  /* 0x000000001500720c */ /* 0x000fe20003f84270 */
[----:B------:R-:W-:Y:S01]  /*db10*/  VIADD R21, R228, -UR24 ;  /* 0x80000018e4157c36 */ /* 0x000fe20008000000 */
[----:B------:R-:W-:-:S02]  /*db20*/  IABS R22, R39 ;  /* 0x0000002700167213 */ /* 0x000fc40000000000 */
[----:B------:R-:W-:Y:S02]  /*db30*/  FSEL R193, R24, -INF , !P3 ;  /* 0xff80000018c17808 */ /* 0x000fe40005800000 */
[----:B------:R-:W-:Y:S02]  /*db40*/  I2FP.F32.S32 R22, R22 ;  /* 0x0000001600167245 */ /* 0x000fe40000201400 */
[C---:B------:R-:W-:Y:S02]  /*db50*/  ISETP.GT.AND P3, PT, R21.reuse, R16, PT ;  /* 0x000000101500720c */ /* 0x040fe40003f64270 */
[----:B------:R-:W-:Y:S02]  /*db60*/  FSEL R199, R218, -INF , !P5 ;  /* 0xff800000dac77808 */ /* 0x000fe40006800000 */
[----:B------:R-:W-:Y:S01]  /*db70*/  ISETP.GT.AND P5, PT, R21, R14, PT ;  /* 0x0000000e1500720c */ /* 0x000fe20003fa4270 */
[----:B------:R-:W-:Y:S01]  /*db80*/  FFMA.FTZ R22, R22, -UR5, R241 ;  /* 0x8000000516167c23 */ /* 0x000fe200080100f1 */
[----:B------:R-:W-:-:S02]  /*db90*/  FSEL R23, R215, -INF , !P3 ;  /* 0xff800000d7177808 */ /* 0x000fc40005800000 */
[C---:B------:R-:W-:Y:S02]  /*dba0*/  ISETP.GT.AND P3, PT, R21.reuse, R12, PT ;  /* 0x0000000c1500720c */ /* 0x040fe40003f64270 */
[----:B------:R-:W-:Y:S02]  /*dbb0*/  FSEL R25, R190, -INF , !P5 ;  /* 0xff800000be197808 */ /* 0x000fe40006800000 */
[----:B------:R-:W-:Y:S02]  /*dbc0*/  ISETP.GT.AND P5, PT, R21, R11, PT ;  /* 0x0000000b1500720c */ /* 0x000fe40003fa4270 */
[----:B------:R-:W-:Y:S01]  /*dbd0*/  FSEL R203, R22, -INF , !P4 ;  /* 0xff80000016cb7808 */ /* 0x000fe20006000000 */
[----:B------:R-:W-:Y:S01]  /*dbe0*/  IMAD.IADD R22, R228, 0x1, -R17 ;  /* 0x00000001e4167824 */ /* 0x000fe200078e0a11 */
[----:B------:R-:W-:Y:S02]  /*dbf0*/  FSEL R26, R175, -INF , !P3 ;  /* 0xff800000af1a7808 */ /* 0x000fe40005800000 */
[----:B------:R-:W-:-:S02]  /*dc00*/  ISETP.GT.AND P3, PT, R21, R9, PT ;  /* 0x000000091500720c */ /* 0x000fc40003f64270 */
[----:B------:R-:W-:Y:S02]  /*dc10*/  FSEL R28, R172, -INF , !P5 ;  /* 0xff800000ac1c7808 */ /* 0x000fe40006800000 */
[C---:B------:R-:W-:Y:S02]  /*dc20*/  ISETP.GT.AND P5, PT, R21.reuse, R8, PT ;  /* 0x000000081500720c */ /* 0x040fe40003fa4270 */
[----:B------:R-:W-:Y:S02]  /*dc30*/  ISETP.GT.AND P4, PT, R21, R13, PT ;  /* 0x0000000d1500720c */ /* 0x000fe40003f84270 */
[----:B------:R-:W-:Y:S02]  /*dc40*/  FSEL R32, R65, -INF , !P3 ;  /* 0xff80000041207808 */ /* 0x000fe40005800000 */
[----:B------:R-:W-:Y:S02]  /*dc50*/  ISETP.GT.AND P3, PT, R21, R6, PT ;  /* 0x000000061500720c */ /* 0x000fe40003f64270 */
[----:B------:R-:W-:-:S02]  /*dc60*/  IABS R22, R22 ;  /* 0x0000001600167213 */ /* 0x000fc40000000000 */
[----:B------:R-:W-:Y:S02]  /*dc70*/  FSEL R31, R62, -INF , !P5 ;  /* 0xff8000003e1f7808 */ /* 0x000fe40006800000 */
[----:B------:R-:W-:Y:S02]  /*dc80*/  ISETP.GT.AND P5, PT, R21, R5, PT ;  /* 0x000000051500720c */ /* 0x000fe40003fa4270 */
[----:B------:R-:W-:Y:S02]  /*dc90*/  FSEL R24, R189, -INF , !P4 ;  /* 0xff800000bd187808 */ /* 0x000fe40006000000 */
[----:B------:R-:W-:Y:S02]  /*dca0*/  ISETP.GT.AND P4, PT, R21, R10, PT ;  /* 0x0000000a1500720c */ /* 0x000fe40003f84270 */
[----:B------:R-:W-:Y:S02]  /*dcb0*/  FSEL R53, R53, -INF , !P3 ;  /* 0xff80000035357808 */ /* 0x000fe40005800000 */
[----:B------:R-:W-:-:S02]  /*dcc0*/  I2FP.F32.S32 R22, R22 ;  /* 0x0000001600167245 */ /* 0x000fc40000201400 */
[C---:B------:R-:W-:Y:S02]  /*dcd0*/  ISETP.GT.AND P3, PT, R21.reuse, R3, PT ;  /* 0x000000031500720c */ /* 0x040fe40003f64270 */
[----:B------:R-:W-:Y:S02]  /*dce0*/  FSEL R65, R56, -INF , !P5 ;  /* 0xff80000038417808 */ /* 0x000fe40006800000 */
[C---:B------:R-:W-:Y:S01]  /*dcf0*/  ISETP.GT.AND P5, PT, R21.reuse, R2, PT ;  /* 0x000000021500720c */ /* 0x040fe20003fa4270 */
[----:B------:R-:W-:Y:S01]  /*dd00*/  FFMA.FTZ R22, R22, -UR5, R61 ;  /* 0x8000000516167c23 */ /* 0x000fe2000801003d */
[----:B------:R-:W-:Y:S02]  /*dd10*/  FSEL R30, R104, -INF , !P4 ;  /* 0xff800000681e7808 */ /* 0x000fe40006000000 */
[----:B------:R-:W-:Y:S02]  /*dd20*/  ISETP.GT.AND P4, PT, R21, R7, PT ;  /* 0x000000071500720c */ /* 0x000fe40003f84270 */
[----:B------:R-:W-:-:S02]  /*dd30*/  FSEL R175, R52, -INF , !P3 ;  /* 0xff80000034af7808 */ /* 0x000fc40005800000 */
[----:B------:R-:W-:Y:S02]  /*dd40*/  ISETP.GT.AND P3, PT, R21, R0, PT ;  /* 0x000000001500720c */ /* 0x000fe40003f64270 */
[----:B------:R-:W-:Y:S02]  /*dd50*/  FSEL R181, R51, -INF , !P5 ;  /* 0xff80000033b57808 */ /* 0x000fe40006800000 */
[----:B------:R-:W-:Y:S02]  /*dd60*/  ISETP.GE.AND P5, PT, R16, R233, PT ;  /* 0x000000e91000720c */ /* 0x000fe40003fa6270 */
[----:B------:R-:W-:Y:S02]  /*dd70*/  FSEL R36, R58, -INF , !P4 ;  /* 0xff8000003a247808 */ /* 0x000fe40006000000 */
[----:B------:R-:W-:Y:S02]  /*dd80*/  ISETP.GT.AND P4, PT, R21, R4, PT ;  /* 0x000000041500720c */ /* 0x000fe40003f84270 */
[----:B------:R-:W-:-:S02]  /*dd90*/  FSEL R189, R22, -INF , !P3 ;  /* 0xff80000016bd7808 */ /* 0x000fc40005800000 */
[----:B------:R-:W-:Y:S02]  /*dda0*/  FSEL R22, R23, -INF , !P5 ;  /* 0xff80000017167808 */ /* 0x000fe40006800000 */
[----:B------:R-:W-:Y:S02]  /*ddb0*/  ISETP.GE.AND P5, PT, R16, R208, PT ;  /* 0x000000d01000720c */ /* 0x000fe40003fa6270 */
[----:B------:R-:W-:Y:S02]  /*ddc0*/  FSEL R104, R54, -INF , !P4 ;  /* 0xff80000036687808 */ /* 0x000fe40006000000 */
[----:B------:R-:W-:Y:S01]  /*ddd0*/  ISETP.GT.AND P4, PT, R21, R15, PT ;  /* 0x0000000f1500720c */ /* 0x000fe20003f84270 */
[----:B------:R-:W-:Y:S01]  /*dde0*/  VIADD R21, R33, -UR24 ;  /* 0x8000001821157c36 */ /* 0x000fe20008000000 */
[----:B------:R-:W-:Y:S02]  /*ddf0*/  FSEL R178, R29, -INF , !P5 ;  /* 0xff8000001db27808 */ /* 0x000fe40006800000 */
[----:B------:R-:W-:-:S02]  /*de00*/  ISETP.GE.AND P5, PT, R14, R233, PT ;  /* 0x000000e90e00720c */ /* 0x000fc40003fa6270 */
        /* <DEDUP_REMOVED lines=9> */
[----:B------:R-:W-:Y:S02]  /*dea0*/  ISETP.GE.AND P5, PT, R13, R233, PT ;  /* 0x000000e90d00720c */ /* 0x000fe40003fa6270 */
[----:B------:R-:W-:Y:S02]  /*deb0*/  ISETP.GE.AND P3, PT, R14, R234, PT ;  /* 0x000000ea0e00720c */ /* 0x000fe40003f66270 */
        /* <DEDUP_REMOVED lines=11> */
[----:B------:R-:W-:Y:S02]  /*df70*/  ISETP.GT.AND P3, PT, R21, R13, PT ;  /* 0x0000000d1500720c */ /* 0x000fe40003f64270 */
[----:B------:R-:W-:-:S02]  /*df80*/  FSEL R58, R26, -INF , !P5 ;  /* 0xff8000001a3a7808 */ /* 0x000fc40006800000 */
[----:B------:R-:W-:Y:S02]  /*df90*/  FSEL R64, R48, -INF , !P4 ;  /* 0xff80000030407808 */ /* 0x000fe40006000000 */
[----:B------:R-:W-:Y:S02]  /*dfa0*/  ISETP.GE.AND P5, PT, R12, R208, PT ;  /* 0x000000d00c00720c */ /* 0x000fe40003fa6270 */
        /* <DEDUP_REMOVED lines=10> */
[C---:B------:R-:W-:Y:S02]  /*e050*/  ISETP.GE.AND P5, PT, R11.reuse, R208, PT ;  /* 0x000000d00b00720c */ /* 0x040fe40003fa6270 */
        /* <DEDUP_REMOVED lines=49> */
[C---:B------:R-:W-:Y:S02]  /*e370*/  ISETP.GE.AND P3, PT, R6.reuse, R234, PT ;  /* 0x000000ea0600720c */ /* 0x040fe40003f66270 */
        /* <DEDUP_REMOVED lines=18> */
[----:B------:R-:W-:Y:S01]  /*e4a0*/  IMAD.IADD R20, R33, 0x1, -R20 ;  /* 0x0000000121147824 */ /* 0x000fe200078e0a14 */
[C---:B------:R-:W-:Y:S02]  /*e4b0*/  ISETP.GE.AND P3, PT, R4.reuse, R233, PT ;  /* 0x000000e90400720c */ /* 0x040fe40003f66270 */
[----:B------:R-:W-:Y:S02]  /*e4c0*/  ISETP.GE.AND P5, PT, R4, R234, PT ;  /* 0x000000ea0400720c */ /* 0x000fe40003fa6270 */
[----:B------:R-:W-:-:S02]  /*e4d0*/  FSEL R176, R5, -INF , !P4 ;  /* 0xff80000005b07808 */ /* 0x000fc40006000000 */
[----:B------:R-:W-:Y:S02]  /*e4e0*/  FSEL R29, R104, -INF , !P3 ;  /* 0xff800000681d7808 */ /* 0x000fe40005800000 */
[----:B------:R-:W-:Y:S02]  /*e4f0*/  FSEL R31, R185, -INF , !P5 ;  /* 0xff800000b91f7808 */ /* 0x000fe40006800000 */
[C---:B------:R-:W-:Y:S02]  /*e500*/  ISETP.GE.AND P4, PT, R4.reuse, R208, PT ;  /* 0x000000d00400720c */ /* 0x040fe40003f86270 */
[----:B------:R-:W-:Y:S02]  /*e510*/  ISETP.GT.AND P3, PT, R21, R4, PT ;  /* 0x000000041500720c */ /* 0x000fe40003f64270 */
[----:B------:R-:W-:Y:S02]  /*e520*/  ISETP.GE.AND P5, PT, R4, R209, PT ;  /* 0x000000d10400720c */ /* 0x000fe40003fa6270 */
[----:B------:R-:W-:Y:S01]  /*e530*/  IABS R4, R20 ;  /* 0x0000001400047213 */ /* 0x000fe20000000000 */
[----:B------:R-:W-:-:S03]  /*e540*/  IMAD.IADD R19, R33, 0x1, -R19 ;  /* 0x0000000121137824 */ /* 0x000fc600078e0a13 */
[----:B------:R-:W-:Y:S02]  /*e550*/  I2FP.F32.S32 R4, R4 ;  /* 0x0000000400047245 */ /* 0x000fe40000201400 */
[----:B------:R-:W-:-:S03]  /*e560*/  IABS R5, R19 ;  /* 0x0000001300057213 */ /* 0x000fc60000000000 */
[----:B------:R-:W-:Y:S01]  /*e570*/  FFMA.FTZ R4, R4, -UR5, R239 ;  /* 0x8000000504047c23 */ /* 0x000fe200080100ef */
[----:B------:R-:W-:Y:S01]  /*e580*/  I2FP.F32.S32 R5, R5 ;  /* 0x0000000500057245 */ /* 0x000fe20000201400 */
[----:B------:R-:W-:Y:S01]  /*e590*/  IMAD.IADD R18, R33, 0x1, -R18 ;  /* 0x0000000121127824 */ /* 0x000fe200078e0a12 */
[----:B------:R-:W-:Y:S02]  /*e5a0*/  FSEL R43, R183, -INF , !P4 ;  /* 0xff800000b72b7808 */ /* 0x000fe40006000000 */
[----:B------:R-:W-:Y:S02]  /*e5b0*/  FSEL R4, R4, -INF , !P3 ;  /* 0xff80000004047808 */ /* 0x000fe40005800000 */
[C---:B------:R-:W-:Y:S02]  /*e5c0*/  ISETP.GE.AND P3, PT, R3.reuse, R233, PT ;  /* 0x000000e90300720c */ /* 0x040fe40003f66270 */
[----:B------:R-:W-:Y:S01]  /*e5d0*/  ISETP.GE.AND P4, PT, R3, R234, PT ;  /* 0x000000ea0300720c */ /* 0x000fe20003f86270 */
[----:B------:R-:W-:Y:S01]  /*e5e0*/  FFMA.FTZ R5, R5, -UR5, R246 ;  /* 0x8000000505057c23 */ /* 0x000fe200080100f6 */
[----:B------:R-:W-:-:S02]  /*e5f0*/  FSEL R104, R4, -INF , !P5 ;  /* 0xff80000004687808 */ /* 0x000fc40006800000 */
[----:B------:R-:W-:Y:S02]  /*e600*/  FSEL R26, R175, -INF , !P3 ;  /* 0xff800000af1a7808 */ /* 0x000fe40005800000 */
[----:B------:R-:W-:Y:S02]  /*e610*/  FSEL R28, R195, -INF , !P4 ;  /* 0xff800000c31c7808 */ /* 0x000fe40006000000 */
[----:B------:R-:W-:Y:S02]  /*e620*/  IABS R6, R18 ;  /* 0x0000001200067213 */ /* 0x000fe40000000000 */
[----:B------:R-:W-:Y:S02]  /*e630*/  ISETP.GE.AND P5, PT, R3, R208, PT ;  /* 0x000000d00300720c */ /* 0x000fe40003fa6270 */
[----:B------:R-:W-:Y:S02]  /*e640*/  ISETP.GT.AND P3, PT, R21, R3, PT ;  /* 0x000000031500720c */ /* 0x000fe40003f64270 */
[----:B------:R-:W-:-:S02]  /*e650*/  ISETP.GE.AND P4, PT, R3, R209, PT ;  /* 0x000000d10300720c */ /* 0x000fc40003f86270 */
[----:B------:R-:W-:Y:S02]  /*e660*/  FMNMX3.FTZ R3, R103, R22, R25, !PT ;  /* 0x0000001667037276 */ /* 0x000fe40007810019 */
[----:B------:R-:W-:Y:S02]  /*e670*/  I2FP.F32.S32 R6, R6 ;  /* 0x0000000600067245 */ /* 0x000fe40000201400 */
[----:B------:R-:W-:Y:S02]  /*e680*/  FSEL R4, R5, -INF , !P3 ;  /* 0xff80000005047808 */ /* 0x000fe40005800000 */
[----:B------:R-:W-:Y:S02]  /*e690*/  ISETP.GE.AND P3, PT, R2, R233, PT ;  /* 0x000000e90200720c */ /* 0x000fe40003f66270 */
[----:B------:R-:W-:Y:S02]  /*e6a0*/  FMNMX3.FTZ R3, R3, R62, R58, !PT ;  /* 0x0000003e03037276 */ /* 0x000fe4000781003a */
[----:B------:R-:W-:-:S02]  /*e6b0*/  FSEL R38, R187, -INF , !P5 ;  /* 0xff800000bb267808 */ /* 0x000fc40006800000 */
[----:B------:R-:W-:Y:S01]  /*e6c0*/  ISETP.GE.AND P5, PT, R2, R234, PT ;  /* 0x000000ea0200720c */ /* 0x000fe20003fa6270 */
[----:B------:R-:W-:Y:S01]  /*e6d0*/  FFMA.FTZ R6, R6, -UR5, R247 ;  /* 0x8000000506067c23 */ /* 0x000fe200080100f7 */
[----:B------:R-:W-:Y:S02]  /*e6e0*/  FSEL R23, R181, -INF , !P3 ;  /* 0xff800000b5177808 */ /* 0x000fe40005800000 */
[----:B------:R-:W-:Y:S02]  /*e6f0*/  FMNMX3.FTZ R3, R3, R52, R49, !PT ;  /* 0x0000003403037276 */ /* 0x000fe40007810031 */
[----:B------:R-:W-:Y:S02]  /*e700*/  ISETP.GT.AND P3, PT, R21, R2, PT ;  /* 0x000000021500720c */ /* 0x000fe40003f64270 */
[----:B------:R-:W-:Y:S02]  /*e710*/  FSEL R67, R4, -INF , !P4 ;  /* 0xff80000004437808 */ /* 0x000fe40006000000 */
[----:B------:R-:W-:-:S02]  /*e720*/  FSEL R24, R198, -INF , !P5 ;  /* 0xff800000c6187808 */ /* 0x000fc40006800000 */
[C---:B------:R-:W-:Y:S02]  /*e730*/  ISETP.GE.AND P4, PT, R2.reuse, R208, PT ;  /* 0x000000d00200720c */ /* 0x040fe40003f86270 */
[----:B------:R-:W-:Y:S02]  /*e740*/  ISETP.GE.AND P5, PT, R2, R209, PT ;  /* 0x000000d10200720c */ /* 0x000fe40003fa6270 */
[----:B------:R-:W-:Y:S02]  /*e750*/  FMNMX3.FTZ R2, R3, R45, R42, !PT ;  /* 0x0000002d03027276 */ /* 0x000fe4000781002a */
[----:B------:R-:W-:Y:S02]  /*e760*/  FSEL R3, R6, -INF , !P3 ;  /* 0xff80000006037808 */ /* 0x000fe40005800000 */
[----:B------:R-:W-:Y:S02]  /*e770*/  FMNMX3.FTZ R2, R2, R36, R34, !PT ;  /* 0x0000002402027276 */ /* 0x000fe40007810022 */
[----:B------:R-:W-:Y:S01]  /*e780*/  FSEL R65, R3, -INF , !P5 ;  /* 0xff80000003417808 */ /* 0x000fe20006800000 */
[----:B------:R-:W-:Y:S01]  /*e790*/  IMAD.IADD R3, R33, 0x1, -R27 ;  /* 0x0000000121037824 */ /* 0x000fe200078e0a1b */
[----:B------:R-:W-:-:S02]  /*e7a0*/  ISETP.GE.AND P3, PT, R15, R233, PT ;  /* 0x000000e90f00720c */ /* 0x000fc40003f66270 */
[----:B------:R-:W-:Y:S02]  /*e7b0*/  ISETP.GE.AND P5, PT, R0, R233, PT ;  /* 0x000000e90000720c */ /* 0x000fe40003fa6270 */
[----:B------:R-:W-:Y:S02]  /*e7c0*/  FMNMX3.FTZ R2, R2, R30, R29, !PT ;  /* 0x0000001e02027276 */ /* 0x000fe4000781001d */
[----:B------:R-:W-:Y:S02]  /*e7d0*/  IABS R3, R3 ;  /* 0x0000000300037213 */ /* 0x000fe40000000000 */
[----:B------:R-:W-:Y:S02]  /*e7e0*/  FSEL R18, R190, -INF , !P3 ;  /* 0xff800000be127808 */ /* 0x000fe40005800000 */
[----:B------:R-:W-:Y:S02]  /*e7f0*/  FSEL R16, R189, -INF , !P5 ;  /* 0xff800000bd107808 */ /* 0x000fe40006800000 */
[----:B------:R-:W-:Y:S01]  /*e800*/  FMNMX3.FTZ R2, R2, R26, R23, !PT ;  /* 0x0000001a02027276 */ /* 0x000fe20007810017 */
[----:B------:R-:W-:Y:S01]  /*e810*/  ULEA UR6, UR23, 0xfffffffc, 0x1 ;  /* 0xfffffffc17067891 */ /* 0x000fe2000f8e08ff */
[----:B------:R-:W-:Y:S01]  /*e820*/  IMAD.MOV.U32 R13, RZ, RZ, R3 ;  /* 0x000000ffff0d7224 */ /* 0x000fe200078e0003 */
[----:B------:R-:W-:Y:S01]  /*e830*/  FMNMX3.FTZ R4, R100, R54, R51, !PT ;  /* 0x0000003664047276 */ /* 0x000fe20007810033 */
[----:B------:R-:W-:Y:S01]  /*e840*/  IMAD.U32 R3, RZ, RZ, UR37 ;  /* 0x00000025ff037e24 */ /* 0x000fe2000f8e00ff */
[----:B------:R-:W-:-:S02]  /*e850*/  FMNMX3.FTZ R2, R2, R18, R16, !PT ;  /* 0x0000001202027276 */ /* 0x000fc40007810010 */
[----:B------:R-:W-:Y:S02]  /*e860*/  FMNMX3.FTZ R4, R4, R64, R60, !PT ;  /* 0x0000004004047276 */ /* 0x000fe4000781003c */
[----:B---3--:R-:W-:Y:S01]  /*e870*/  LOP3.LUT R3, R3, UR6, R249, 0x96, !PT ;  /* 0x0000000603037c12 */ /* 0x008fe2000f8e96f9 */
[----:B------:R-:W1:Y:S01]  /*e880*/  SHFL.BFLY PT, R8, R2, 0x2, 0x1f ;  /* 0x0c401f0002087f89 */ /* 0x000e6200000e0000 */
[----:B------:R-:W-:-:S03]  /*e890*/  FMNMX3.FTZ R4, R4, R56, R50, !PT ;  /* 0x0000003804047276 */ /* 0x000fc60007810032 */
[----:B------:R-:W-:Y:S01]  /*e8a0*/  IMAD.WIDE.U32 R6, R3, -0x326172a9, RZ ;  /* 0xcd9e8d5703067825 */ /* 0x000fe200078e00ff */
[----:B------:R-:W-:Y:S02]  /*e8b0*/  FMNMX3.FTZ R3, R4, R48, R44, !PT ;  /* 0x0000003004037276 */ /* 0x000fe4000781002c */
[----:B------:R-:W-:Y:S02]  /*e8c0*/  ISETP.GE.AND P3, PT, R15, R208, PT ;  /* 0x000000d00f00720c */ /* 0x000fe40003f66270 */
[----:B------:R-:W-:Y:S02]  /*e8d0*/  FMNMX3.FTZ R3, R3, R39, R37, !PT ;  /* 0x0000002703037276 */ /* 0x000fe40007810025 */
[----:B------:R-:W-:Y:S02]  /*e8e0*/  FSEL R32, R193, -INF , !P4 ;  /* 0xff800000c1207808 */ /* 0x000fe40006000000 */
[----:B------:R-:W-:Y:S02]  /*e8f0*/  FSEL R27, R199, -INF , !P3 ;  /* 0xff800000c71b7808 */ /* 0x000fe40005800000 */
[----:B------:R-:W-:-:S02]  /*e900*/  ISETP.GE.AND P4, PT, R15, R234, PT ;  /* 0x000000ea0f00720c */ /* 0x000fc40003f86270 */
[----:B------:R-:W-:Y:S02]  /*e910*/  ISETP.GE.AND P3, PT, R0, R234, PT ;  /* 0x000000ea0000720c */ /* 0x000fe40003f66270 */
[----:B------:R-:W-:Y:S02]  /*e920*/  FMNMX3.FTZ R9, R3, R35, R31, !PT ;  /* 0x0000002303097276 */ /* 0x000fe4000781001f */
[----:B------:R-:W-:Y:S02]  /*e930*/  FSEL R19, R200, -INF , !P4 ;  /* 0xff800000c8137808 */ /* 0x000fe40006000000 */
[----:B------:R-:W-:Y:S02]  /*e940*/  FSEL R14, R201, -INF , !P3 ;  /* 0xff800000c90e7808 */ /* 0x000fe40005800000 */
[----:B------:R-:W-:Y:S02]  /*e950*/  FMNMX3.FTZ R9, R9, R28, R24, !PT ;  /* 0x0000001c09097276 */ /* 0x000fe40007810018 */
[----:B-1----:R-:W-:-:S02]  /*e960*/  FMNMX.FTZ R8, R2, R8, !PT ;  /* 0x0000000802087209 */ /* 0x002fc40007810000 */
[----:B------:R-:W-:Y:S02]  /*e970*/  FMNMX3.FTZ R9, R9, R19, R14, !PT ;  /* 0x0000001309097276 */ /* 0x000fe4000781000e */
[----:B--2---:R-:W-:Y:S02]  /*e980*/  LOP3.LUT R2, R40, UR33, R7, 0x96, !PT ;  /* 0x0000002128027c12 */ /* 0x004fe4000f8e9607 */
[----:B----4-:R-:W-:Y:S01]  /*e990*/  LOP3.LUT R4, R6, UR32, R213, 0x96, !PT ;  /* 0x0000002006047c12 */ /* 0x010fe2000f8e96d5 */
[----:B------:R-:W1:Y:S02]  /*e9a0*/  SHFL.BFLY PT, R12, R9, 0x2, 0x1f ;  /* 0x0c401f00090c7f89 */ /* 0x000e6400000e0000 */
[----:B------:R-:W-:Y:S02]  /*e9b0*/  IMAD.WIDE.U32 R2, R2, -0x2daee0ad, RZ ;  /* 0xd2511f5302027825 */ /* 0x000fe400078e00ff */
[----:B------:R-:W2:Y:S02]  /*e9c0*/  SHFL.BFLY PT, R11, R8, 0x1, 0x1f ;  /* 0x0c201f00080b7f89 */ /* 0x000ea400000e0000 */
[----:B------:R-:W-:Y:S01]  /*e9d0*/  IMAD.WIDE.U32 R4, R4, -0x2daee0ad, RZ ;  /* 0xd2511f5304047825 */ /* 0x000fe200078e00ff */
[----:B------:R-:W-:-:S04]  /*e9e0*/  LOP3.LUT R3, R210, UR31, R3, 0x96, !PT ;  /* 0x0000001fd2037c12 */ /* 0x000fc8000f8e9603 */
[----:B------:R-:W-:Y:S02]  /*e9f0*/  LOP3.LUT R2, R2, UR22, R5, 0x96, !PT ;  /* 0x0000001602027c12 */ /* 0x000fe4000f8e9605 */
[C---:B------:R-:W-:Y:S02]  /*ea00*/  ISETP.GT.AND P5, PT, R21.reuse, R15, PT ;  /* 0x0000000f1500720c */ /* 0x040fe40003fa4270 */
[----:B------:R-:W-:Y:S01]  /*ea10*/  ISETP.GT.AND P3, PT, R21, R0, PT ;  /* 0x000000001500720c */ /* 0x000fe20003f64270 */
[----:B------:R-:W-:-:S04]  /*ea20*/  IMAD.WIDE.U32 R20, R3, -0x326172a9, RZ ;  /* 0xcd9e8d5703147825 */ /* 0x000fc800078e00ff */
[----:B------:R-:W-:Y:S01]  /*ea30*/  IMAD.WIDE.U32 R2, R2, -0x326172a9, RZ ;  /* 0xcd9e8d5702027825 */ /* 0x000fe200078e00ff */
[----:B------:R-:W-:-:S04]  /*ea40*/  LOP3.LUT R5, R212, UR26, R21, 0x96, !PT ;  /* 0x0000001ad4057c12 */ /* 0x000fc8000f8e9615 */
[----:B------:R-:W-:Y:S01]  /*ea50*/  LOP3.LUT R3, R20, UR21, R3, 0x96, !PT ;  /* 0x0000001514037c12 */ /* 0x000fe2000f8e9603 */
[----:B------:R-:W-:-:S04]  /*ea60*/  IMAD.WIDE.U32 R20, R5, -0x2daee0ad, RZ ;  /* 0xd2511f5305147825 */ /* 0x000fc800078e00ff */
[----:B------:R-:W-:Y:S01]  /*ea70*/  IMAD.WIDE.U32 R180, R3, -0x2daee0ad, RZ ;  /* 0xd2511f5303b47825 */ /* 0x000fe200078e00ff */
[----:B-1----:R-:W-:Y:S02]  /*ea80*/  FMNMX.FTZ R3, R9, R12, !PT ;  /* 0x0000000c09037209 */ /* 0x002fe40007810000 */
[----:B--2---:R-:W-:Y:S01]  /*ea90*/  FMNMX.FTZ R41, R8, R11, !PT ;  /* 0x0000000b08297209 */ /* 0x004fe20007810000 */
[----:B------:R-:W-:Y:S02]  /*eaa0*/  IMAD.IADD R17, R33, 0x1, -R17 ;  /* 0x0000000121117824 */ /* 0x000fe400078e0a11 */
[----:B------:R-:W1:Y:S01]  /*eab0*/  SHFL.BFLY PT, R8, R3, 0x1, 0x1f ;  /* 0x0c201f0003087f89 */ /* 0x000e6200000e0000 */
[----:B------:R-:W-:Y:S02]  /*eac0*/  LOP3.LUT R4, R4, UR17, R21, 0x96, !PT ;  /* 0x0000001104047c12 */ /* 0x000fe4000f8e9615 */
[----:B------:R-:W-:Y:S02]  /*ead0*/  ISETP.GE.AND P4, PT, R15, R209, PT ;  /* 0x000000d10f00720c */ /* 0x000fe40003f86270 */
[----:B------:R-:W-:-:S02]  /*eae0*/  I2FP.F32.S32 R13, R13 ;  /* 0x0000000d000d7245 */ /* 0x000fc40000201400 */
[----:B------:R-:W-:Y:S01]  /*eaf0*/  IABS R15, R17 ;  /* 0x00000011000f7213 */ /* 0x000fe20000000000 */
[----:B------:R-:W-:Y:S01]  /*eb00*/  IMAD.WIDE.U32 R4, R4, -0x326172a9, RZ ;  /* 0xcd9e8d5704047825 */ /* 0x000fe200078e00ff */
[----:B------:R-:W-:-:S03]  /*eb10*/  LOP3.LUT R10, R20, UR15, R181, 0x96, !PT ;  /* 0x0000000f140a7c12 */ /* 0x000fc6000f8e96b5 */
[----:B------:R-:W-:Y:S01]  /*eb20*/  FFMA.FTZ R13, R13, -UR5, R242 ;  /* 0x800000050d0d7c23 */ /* 0x000fe200080100f2 */
[----:B------:R-:W-:Y:S02]  /*eb30*/  I2FP.F32.S32 R15, R15 ;  /* 0x0000000f000f7245 */ /* 0x000fe40000201400 */
[----:B------:R-:W-:Y:S01]  /*eb40*/  LOP3.LUT R33, R2, UR16, R5, 0x96, !PT ;  /* 0x0000001002217c12 */ /* 0x000fe2000f8e9605 */
[----:B------:R-:W-:Y:S01]  /*eb50*/  IMAD.WIDE.U32 R198, R10, -0x326172a9, RZ ;  /* 0xcd9e8d570ac67825 */ /* 0x000fe200078e00ff */
[----:B------:R-:W-:-:S03]  /*eb60*/  FSEL R5, R13, -INF , !P5 ;  /* 0xff8000000d057808 */ /* 0x000fc60006800000 */
[----:B------:R-:W-:Y:S01]  /*eb70*/  FFMA.FTZ R15, R15, -UR5, R243 ;  /* 0x800000050f0f7c23 */ /* 0x000fe200080100f3 */
[C---:B------:R-:W-:Y:S01]  /*eb80*/  FMUL.FTZ R2, R41.reuse, UR34 ;  /* 0x0000002229027c20 */ /* 0x040fe20008410000 */
[----:B------:R-:W-:Y:S02]  /*eb90*/  FSETP.NEU.FTZ.AND P5, PT, R41, -INF , PT ;  /* 0xff8000002900780b */ /* 0x000fe40003fbd000 */
[----:B------:R-:W-:Y:S02]  /*eba0*/  LOP3.LUT R17, R4, UR13, R199, 0x96, !PT ;  /* 0x0000000d04117c12 */ /* 0x000fe4000f8e96c7 */
[----:B------:R-:W-:Y:S02]  /*ebb0*/  FSEL R2, R2, RZ, P5 ;  /* 0x000000ff02027208 */ /* 0x000fe40002800000 */
[----:B------:R-:W-:Y:S02]  /*ebc0*/  FSEL R20, R5, -INF , !P4 ;  /* 0xff80000005147808 */ /* 0x000fe40006000000 */
[----:B------:R-:W-:-:S02]  /*ebd0*/  FSEL R11, R15, -INF , !P3 ;  /* 0xff8000000f0b7808 */ /* 0x000fc40005800000 */
[C---:B------:R-:W-:Y:S02]  /*ebe0*/  ISETP.GE.AND P4, PT, R0.reuse, R208, PT ;  /* 0x000000d00000720c */ /* 0x040fe40003f86270 */
[----:B------:R-:W-:Y:S02]  /*ebf0*/  ISETP.GE.AND P3, PT, R0, R209, PT ;  /* 0x000000d10000720c */ /* 0x000fe40003f66270 */
[----:B------:R-:W-:Y:S01]  /*ec00*/  LOP3.LUT R0, R17, 0xff, RZ, 0xc0, !PT ;  /* 0x000000ff11007812 */ /* 0x000fe200078ec0ff */
[----:B------:R-:W-:Y:S02]  /*ec10*/  IMAD.MOV.U32 R213, RZ, RZ, R216 ;  /* 0x000000ffffd57224 */ /* 0x000fe400078e00d8 */
[--C-:B------:R-:W-:Y:S01]  /*ec20*/  FFMA.FTZ R13, R22, UR34, -R2.reuse ;  /* 0x00000022160d7c23 */ /* 0x100fe20008010802 */
[----:B------:R-:W-:Y:S01]  /*ec30*/  FFMA.FTZ R12, R25, UR34, -R2 ;  /* 0x00000022190c7c23 */ /* 0x000fe20008010802 */
[----:B------:R-:W-:Y:S02]  /*ec40*/  FSEL R9, R203, -INF , !P4 ;  /* 0xff800000cb097808 */ /* 0x000fe40006000000 */
[----:B------:R-:W-:-:S02]  /*ec50*/  ISETP.LE.U32.AND P4, PT, R0, UR4, PT ;  /* 0x0000000400007c0c */ /* 0x000fc4000bf83070 */
[----:B-1----:R-:W-:Y:S02]  /*ec60*/  FMNMX.FTZ R216, R3, R8, !PT ;  /* 0x0000000803d87209 */ /* 0x002fe40007810000 */
[----:B------:R-:W-:Y:S01]  /*ec70*/  LOP3.LUT R0, R17, 0xffff, RZ, 0xc0, !PT ;  /* 0x0000ffff11007812 */ /* 0x000fe200078ec0ff */
[----:B------:R-:W-:Y:S01]  /*ec80*/  MUFU.EX2 R13, R13 ;  /* 0x0000000d000d7308 */ /* 0x000fe20000000800 */
[----:B------:R-:W-:Y:S01]  /*ec90*/  FSEL R11, R11, -INF , !P3 ;  /* 0xff8000000b0b7808 */ /* 0x000fe20005800000 */
[C---:B------:R-:W-:Y:S01]  /*eca0*/  FMUL.FTZ R4, R216.reuse, UR34 ;  /* 0x00000022d8047c20 */ /* 0x040fe20008410000 */
[----:B------:R-:W-:Y:S02]  /*ecb0*/  SHF.R.U32.HI R0, RZ, 0x8, R0 ;  /* 0x00000008ff007819 */ /* 0x000fe40000011600 */
[----:B------:R-:W-:-:S03]  /*ecc0*/  FSETP.NEU.FTZ.AND P3, PT, R216, -INF , PT ;  /* 0xff800000d800780b */ /* 0x000fc60003f7d000 */
[----:B------:R-:W1:Y:S01]  /*ecd0*/  MUFU.EX2 R12, R12 ;  /* 0x0000000c000c7308 */ /* 0x000e620000000800 */
[----:B------:R-:W-:Y:S02]  /*ece0*/  LOP3.LUT R3, R0, 0xffff, RZ, 0xc0, !PT ;  /* 0x0000ffff00037812 */ /* 0x000fe400078ec0ff */
[----:B------:R-:W-:Y:S02]  /*ecf0*/  FSEL R0, R4, RZ, P3 ;  /* 0x000000ff04007208 */ /* 0x000fe40001800000 */
[----:B------:R-:W-:-:S03]  /*ed00*/  FSEL R21, R216, RZ, P3 ;  /* 0x000000ffd8157208 */ /* 0x000fc60001800000 */
[--C-:B------:R-:W-:Y:S01]  /*ed10*/  FFMA.FTZ R8, R54, UR34, -R0.reuse ;  /* 0x0000002236087c23 */ /* 0x100fe20008010800 */
[----:B------:R-:W-:Y:S01]  /*ed20*/  FFMA.FTZ R10, R51, UR34, -R0 ;  /* 0x00000022330a7c23 */ /* 0x000fe20008010800 */
[----:B------:R-:W-:-:S04]  /*ed30*/  ISETP.LE.U32.AND P3, PT, R3, UR4, PT ;  /* 0x0000000403007c0c */ /* 0x000fc8000bf63070 */
[----:B------:R-:W-:Y:S01]  /*ed40*/  MUFU.EX2 R8, R8 ;  /* 0x0000000800087308 */ /* 0x000fe20000000800 */
[----:B-1----:R-:W-:-:S07]  /*ed50*/  F2FP.BF16.F32.PACK_AB R3, R12, R13 ;  /* 0x0000000d0c03723e */ /* 0x002fce00000010ff */
[----:B------:R-:W1:Y:S01]  /*ed60*/  MUFU.EX2 R10, R10 ;  /* 0x0000000a000a7308 */ /* 0x000e620000000800 */
[C---:B------:R-:W-:Y:S01]  /*ed70*/  PRMT R173, R3.reuse, 0x7632, R173 ;  /* 0x0000763203ad7816 */ /* 0x040fe200000000ad */
[----:B------:R-:W-:Y:S01]  /*ed80*/  IMAD.MOV.U32 R4, RZ, RZ, R198 ;  /* 0x000000ffff047224 */ /* 0x000fe200078e00c6 */
[----:B------:R-:W-:-:S03]  /*ed90*/  PRMT R174, R3, 0x7610, R174 ;  /* 0x0000761003ae7816 */ /* 0x000fc600000000ae */
[----:B------:R-:W-:Y:S01]  /*eda0*/  @!P3 HFMA2.BF16_V2 R205, -RZ.H0_H0, RZ.H0_H0, -R173.H0_H0 ;  /* 0x200000ffffcdb231 */ /* 0x000fe200003409ad */
[----:B------:R-:W-:Y:S01]  /*edb0*/  LOP3.LUT R4, R4, 0xff, RZ, 0xc0, !PT ;  /* 0x000000ff04047812 */ /* 0x000fe200078ec0ff */
[----:B------:R2:W-:Y:S01]  /*edc0*/  STL [R1+0x1f8], R215 ;  /* 0x0001f8d701007387 */ /* 0x0005e20000100800 */
[----:B------:R-:W-:-:S03]  /*edd0*/  @!P4 HFMA2.BF16_V2 R204, -RZ.H0_H0, RZ.H0_H0, -R174.H0_H0 ;  /* 0x200000ffffccc231 */ /* 0x000fc600003409ae */
[----:B------:R-:W-:Y:S04]  /*ede0*/  STL [R1+0x1ac], R228 ;  /* 0x0001ace401007387 */ /* 0x000fe80000100800 */
[----:B------:R-:W-:Y:S04]  /*edf0*/  STL [R1+0x1ec], R214 ;  /* 0x0001ecd601007387 */ /* 0x000fe80000100800 */
[----:B------:R-:W-:Y:S04]  /*ee00*/  STL [R1+0x1b0], R233 ;  /* 0x0001b0e901007387 */ /* 0x000fe80000100800 */
[----:B------:R-:W-:Y:S01]  /*ee10*/  STL [R1+0x1b4], R234 ;  /* 0x0001b4ea01007387 */ /* 0x000fe20000100800 */
[----:B--2---:R-:W-:-:S02]  /*ee20*/  PRMT R215, R174, 0x5410, R173 ;  /* 0x00005410aed77816 */ /* 0x004fc400000000ad */
[----:B------:R-:W-:Y:S02]  /*ee30*/  @!P3 PRMT R173, R205, 0x5410, RZ ;  /* 0x00005410cdadb816 */ /* 0x000fe400000000ff */
[----:B------:R-:W-:Y:S02]  /*ee40*/  ISETP.LE.U32.AND P3, PT, R4, UR4, PT ;  /* 0x0000000404007c0c */ /* 0x000fe4000bf63070 */
[----:B-1----:R-:W-:Y:S01]  /*ee50*/  F2FP.BF16.F32.PACK_AB R4, R10, R8 ;  /* 0x000000080a04723e */ /* 0x002fe200000010ff */
[----:B------:R-:W-:Y:S01]  /*ee60*/  STL [R1+0x24], R41 ;  /* 0x0000242901007387 */ /* 0x000fe20000100800 */
[----:B------:R-:W-:Y:S02]  /*ee70*/  @!P4 PRMT R174, R204, 0x5410, RZ ;  /* 0x00005410ccaec816 */ /* 0x000fe400000000ff */
[C---:B------:R-:W-:Y:S01]  /*ee80*/  PRMT R107, R4.reuse, 0x7610, R107 ;  /* 0x00007610046b7816 */ /* 0x040fe2000000006b */
[----:B------:R-:W-:Y:S01]  /*ee90*/  STL [R1+0x1b8], R208 ;  /* 0x0001b8d001007387 */ /* 0x000fe20000100800 */
[----:B------:R-:W-:-:S03]  /*eea0*/  PRMT R106, R4, 0x7632, R106 ;  /* 0x00007632046a7816 */ /* 0x000fc6000000006a */
[----:B------:R-:W-:Y:S01]  /*eeb0*/  STL [R1+0x1bc], R209 ;  /* 0x0001bcd101007387 */ /* 0x000fe20000100800 */
[----:B------:R-:W-:-:S03]  /*eec0*/  PRMT R5, R107, 0x5410, R106 ;  /* 0x000054106b057816 */ /* 0x000fc6000000006a */
[----:B------:R-:W-:Y:S04]  /*eed0*/  STL [R1+0x1e0], R203 ;  /* 0x0001e0cb01007387 */ /* 0x000fe80000100800 */
[----:B------:R-:W-:Y:S04]  /*eee0*/  STL [R1+0x28], R216 ;  /* 0x000028d801007387 */ /* 0x000fe80000100800 */
[----:B------:R-:W-:Y:S04]  /*eef0*/  STL [R1+0x1c0], R216 ;  /* 0x0001c0d801007387 */ /* 0x000fe80000100800 */
[----:B------:R-:W-:Y:S04]  /*ef00*/  STL [R1+0x1e8], R174 ;  /* 0x0001e8ae01007387 */ /* 0x000fe80000100800 */
[----:B------:R-:W-:Y:S04]  /*ef10*/  STL [R1+0x1e4], R204 ;  /* 0x0001e4cc01007387 */ /* 0x000fe80000100800 */
[----:B------:R-:W-:Y:S04]  /*ef20*/  STL [R1+0x1f4], R173 ;  /* 0x0001f4ad01007387 */ /* 0x000fe80000100800 */
[----:B------:R-:W-:Y:S04]  /*ef30*/  STL [R1+0x1f0], R205 ;  /* 0x0001f0cd01007387 */ /* 0x000fe80000100800 */
[----:B------:R1:W-:Y:S04]  /*ef40*/  STL [R1+0x78], R5 ;  /* 0x0000780501007387 */ /* 0x0003e80000100800 */
[----:B------:R-:W2:Y:S01]  /*ef50*/  LDL.LU R212, [R1+0x148] ;  /* 0x0001480001d47983 */ /* 0x000ea20000300800 */
[----:B------:R-:W-:-:S04]  /*ef60*/  PRMT R3, R17, 0x7632, R3 ;  /* 0x0000763211037816 */ /* 0x000fc80000000003 */
[----:B------:R-:W-:-:S04]  /*ef70*/  LOP3.LUT R3, R3, 0xff, RZ, 0xc0, !PT ;  /* 0x000000ff03037812 */ /* 0x000fc800078ec0ff */
[----:B------:R-:W-:Y:S02]  /*ef80*/  ISETP.LE.U32.AND P4, PT, R3, UR4, PT ;  /* 0x0000000403007c0c */ /* 0x000fe4000bf83070 */
[----:B------:R-:W-:-:S04]  /*ef90*/  FMNMX3.FTZ R3, R102, R178, R177, !PT ;  /* 0x000000b266037276 */ /* 0x000fc800078100b1 */
[----:B------:R-:W-:-:S04]  /*efa0*/  FMNMX3.FTZ R3, R3, R172, R105, !PT ;  /* 0x000000ac03037276 */ /* 0x000fc80007810069 */
[----:B------:R-:W-:-:S04]  /*efb0*/  FMNMX3.FTZ R3, R3, R66, R63, !PT ;  /* 0x0000004203037276 */ /* 0x000fc8000781003f */
[----:B------:R-:W-:-:S04]  /*efc0*/  FMNMX3.FTZ R3, R3, R61, R59, !PT ;  /* 0x0000003d03037276 */ /* 0x000fc8000781003b */
[----:B------:R-:W-:-:S04]  /*efd0*/  FMNMX3.FTZ R3, R3, R57, R55, !PT ;  /* 0x0000003903037276 */ /* 0x000fc80007810037 */
[----:B------:R-:W-:-:S04]  /*efe0*/  FMNMX3.FTZ R3, R3, R53, R43, !PT ;  /* 0x0000003503037276 */ /* 0x000fc8000781002b */
[----:B------:R-:W-:-:S04]  /*eff0*/  FMNMX3.FTZ R3, R3, R38, R32, !PT ;  /* 0x0000002603037276 */ /* 0x000fc80007810020 */
[----:B------:R-:W-:-:S05]  /*f000*/  FMNMX3.FTZ R3, R3, R27, R9, !PT ;  /* 0x0000001b03037276 */ /* 0x000fca0007810009 */
[----:B------:R-:W3:Y:S01]  /*f010*/  SHFL.BFLY PT, R15, R3, 0x2, 0x1f ;  /* 0x0c401f00030f7f89 */ /* 0x000ee200000e0000 */
[----:B------:R-:W-:Y:S01]  /*f020*/  @!P4 HFMA2.BF16_V2 R206, -RZ.H0_H0, RZ.H0_H0, -R107.H0_H0 ;  /* 0x200000ffffcec231 */ /* 0x000fe2000034096b */
[----:B------:R-:W-:Y:S01]  /*f030*/  SHF.R.U32.HI R4, RZ, 0x18, R17 ;  /* 0x00000018ff047819 */ /* 0x000fe20000011611 */
[----:B-1----:R-:W-:-:S03]  /*f040*/  FFMA.FTZ R5, R62, UR34, -R2 ;  /* 0x000000223e057c23 */ /* 0x002fc60008010802 */
[----:B------:R-:W-:Y:S02]  /*f050*/  @!P4 PRMT R107, R206, 0x5410, RZ ;  /* 0x00005410ce6bc816 */ /* 0x000fe400000000ff */
[----:B------:R-:W-:Y:S01]  /*f060*/  ISETP.LE.U32.AND P4, PT, R4, UR4, PT ;  /* 0x0000000404007c0c */ /* 0x000fe2000bf83070 */
        /* <DEDUP_REMOVED lines=13> */
[----:B------:R-:W-:Y:S01]  /*f140*/  FFMA.FTZ R190, R39, UR34, -R0 ;  /* 0x0000002227be7c23 */ /* 0x000fe20008010800 */
[----:B------:R-:W-:Y:S01]  /*f150*/  MUFU.EX2 R45, R5 ;  /* 0x00000005002d7308 */ /* 0x000fe20000000800 */
[----:B---3--:R-:W-:-:S07]  /*f160*/  FMNMX.FTZ R2, R3, R15, !PT ;  /* 0x0000000f03027209 */ /* 0x008fce0007810000 */
[----:B------:R1:W3:Y:S01]  /*f170*/  MUFU.EX2 R39, R4 ;  /* 0x0000000400277308 */ /* 0x0002e20000000800 */
[----:B------:R-:W-:Y:S01]  /*f180*/  FFMA.FTZ R23, R56, UR34, -R0 ;  /* 0x0000002238177c23 */ /* 0x000fe20008010800 */
[----:B-1----:R-:W1:Y:S01]  /*f190*/  SHFL.BFLY PT, R4, R2, 0x1, 0x1f ;  /* 0x0c201f0002047f89 */ /* 0x002e6200000e0000 */
[----:B---3--:R-:W-:-:S04]  /*f1a0*/  F2FP.BF16.F32.PACK_AB R3, R39, R45 ;  /* 0x0000002d2703723e */ /* 0x008fc800000010ff */
[C---:B------:R-:W-:Y:S02]  /*f1b0*/  PRMT R58, R3.reuse, 0x7610, R58 ;  /* 0x00007610033a7816 */ /* 0x040fe4000000003a */
[----:B------:R-:W-:Y:S01]  /*f1c0*/  PRMT R56, R3, 0x7632, R56 ;  /* 0x0000763203387816 */ /* 0x000fe20000000038 */
[----:B------:R-:W-:-:S04]  /*f1d0*/  FADD.FTZ R3, R100, -R21 ;  /* 0x8000001564037221 */ /* 0x000fc80000010000 */
[----:B------:R-:W-:Y:S01]  /*f1e0*/  FMUL.FTZ R3, R3, UR34 ;  /* 0x0000002203037c20 */ /* 0x000fe20008410000 */
[----:B-1----:R-:W-:-:S03]  /*f1f0*/  FMNMX.FTZ R40, R2, R4, !PT ;  /* 0x0000000402287209 */ /* 0x002fc60007810000 */
[----:B------:R-:W2:Y:S01]  /*f200*/  MUFU.EX2 R4, R3 ;  /* 0x0000000300047308 */ /* 0x000ea20000000800 */
[--C-:B------:R-:W-:Y:S01]  /*f210*/  FFMA.FTZ R200, R35, UR34, -R0.reuse ;  /* 0x0000002223c87c23 */ /* 0x100fe20008010800 */
[----:B------:R-:W-:Y:S01]  /*f220*/  FFMA.FTZ R15, R64, UR34, -R0 ;  /* 0x00000022400f7c23 */ /* 0x000fe20008010800 */
[----:B------:R-:W-:Y:S04]  /*f230*/  STL.64 [R1+0x200], R248 ;  /* 0x000200f801007387 */ /* 0x000fe80000100a00 */
[----:B------:R-:W-:Y:S01]  /*f240*/  STL.64 [R1+0x208], R200 ;  /* 0x000208c801007387 */ /* 0x000fe20000100a00 */
[----:B------:R2:W-:Y:S03]  /*f250*/  MUFU.EX2 R5, R15 ;  /* 0x0000000f00057308 */ /* 0x0005e60000000800 */
[----:B------:R-:W-:Y:S01]  /*f260*/  STL [R1+0x2c], R40 ;  /* 0x00002c2801007387 */ /* 0x000fe20000100800 */
[----:B--2---:R-:W-:-:S03]  /*f270*/  FFMA.FTZ R15, R212, R4, R8 ;  /* 0x00000004d40f7223 */ /* 0x004fc60000010008 */
[----:B------:R-:W2:Y:S01]  /*f280*/  LDL.LU R212, [R1+0x134] ;  /* 0x0001340001d47983 */ /* 0x000ea20000300800 */
[----:B------:R-:W-:Y:S02]  /*f290*/  @!P4 HFMA2.BF16_V2 R207, -RZ.H0_H0, RZ.H0_H0, -R106.H0_H0 ;  /* 0x200000ffffcfc231 */ /* 0x000fe4000034096a */
        /* <DEDUP_REMOVED lines=10> */
[----:B------:R-:W-:Y:S01]  /*f340*/  PRMT R0, R198, 0x7771, RZ ;  /* 0x00007771c6007816 */ /* 0x000fe200000000ff */
[----:B------:R-:W-:Y:S01]  /*f350*/  @!P3 HFMA2.BF16_V2 R220, -RZ.H0_H0, RZ.H0_H0, -R58.H0_H0 ;  /* 0x200000ffffdcb231 */ /* 0x000fe2000034093a */
[----:B------:R-:W-:Y:S01]  /*f360*/  @!P4 PRMT R106, R207, 0x5410, RZ ;  /* 0x00005410cf6ac816 */ /* 0x000fe200000000ff */
[----:B------:R-:W3:Y:S01]  /*f370*/  LDL.64 R210, [R1+0xd8] ;  /* 0x0000d80001d27983 */ /* 0x000ee20000100a00 */
[----:B------:R-:W-:-:S02]  /*f380*/  ISETP.GT.U32.AND P4, PT, R0, UR4, PT ;  /* 0x0000000400007c0c */ /* 0x000fc4000bf84070 */
        /* <DEDUP_REMOVED lines=8> */
[----:B------:R-:W1:Y:S01]  /*f410*/  SHFL.BFLY PT, R3, R2, 0x2, 0x1f ;  /* 0x0c401f0002037f89 */ /* 0x000e6200000e0000 */
[----:B------:R-:W-:Y:S01]  /*f420*/  PRMT R173, R58, 0x5410, R56 ;  /* 0x000054103aad7816 */ /* 0x000fe20000000038 */
[----:B------:R-:W-:Y:S01]  /*f430*/  FMUL.FTZ R0, R40, UR34 ;  /* 0x0000002228007c20 */ /* 0x000fe20008410000 */
[----:B------:R-:W-:Y:S02]  /*f440*/  @!P3 PRMT R58, R220, 0x5410, RZ ;  /* 0x00005410dc3ab816 */ /* 0x000fe400000000ff */
[----:B------:R-:W-:Y:S01]  /*f450*/  FSETP.NEU.FTZ.AND P3, PT, R40, -INF , PT ;  /* 0xff8000002800780b */ /* 0x000fe20003f7d000 */
[----:B------:R-:W4:Y:S03]  /*f460*/  MUFU.EX2 R14, R16 ;  /* 0x00000010000e7308 */ /* 0x000f260000000800 */
[----:B------:R-:W-:Y:S01]  /*f470*/  FSEL R0, R0, RZ, P3 ;  /* 0x000000ff00007208 */ /* 0x000fe20001800000 */
[----:B------:R-:W-:-:S04]  /*f480*/  @P4 HFMA2.BF16_V2 R221, -RZ.H0_H0, RZ.H0_H0, -R56.H0_H0 ;  /* 0x200000ffffdd4231 */ /* 0x000fc80000340938 */
        /* <DEDUP_REMOVED lines=16> */
[----:B------:R-:W-:-:S02]  /*f590*/  PRMT R0, R198, 0x7772, RZ ;  /* 0x00007772c6007816 */ /* 0x000fc400000000ff */
[----:B------:R-:W-:Y:S02]  /*f5a0*/  FSEL R9, R41, RZ, P5 ;  /* 0x000000ff29097208 */ /* 0x000fe40002800000 */
[----:B------:R-:W-:Y:S02]  /*f5b0*/  ISETP.GT.U32.AND P5, PT, R0, UR4, PT ;  /* 0x0000000400007c0c */ /* 0x000fe4000bfa4070 */
[----:B-1----:R-:W-:Y:S02]  /*f5c0*/  FMNMX.FTZ R2, R2, R3, !PT ;  /* 0x0000000302027209 */ /* 0x002fe40007810000 */
[----:B------:R-:W-:Y:S02]  /*f5d0*/  PRMT R0, R198, 0x7773, RZ ;  /* 0x00007773c6007816 */ /* 0x000fe400000000ff */
[----:B------:R-:W-:Y:S01]  /*f5e0*/  @P4 PRMT R56, R221, 0x5410, RZ ;  /* 0x00005410dd384816 */ /* 0x000fe200000000ff */
[----:B------:R-:W1:Y:S01]  /*f5f0*/  SHFL.BFLY PT, R8, R2, 0x1, 0x1f ;  /* 0x0c201f0002087f89 */ /* 0x000e6200000e0000 */
[----:B------:R-:W-:-:S02]  /*f600*/  ISETP.GT.U32.AND P4, PT, R0, UR4, PT ;  /* 0x0000000400007c0c */ /* 0x000fc4000bf84070 */
[----:B----4-:R-:W-:-:S04]  /*f610*/  F2FP.BF16.F32.PACK_AB R0, R14, R5 ;  /* 0x000000050e00723e */ /* 0x010fc800000010ff */
[C---:B------:R-:W-:Y:S02]  /*f620*/  PRMT R42, R0.reuse, 0x7610, R42 ;  /* 0x00007610002a7816 */ /* 0x040fe4000000002a */
[----:B------:R-:W-:Y:S01]  /*f630*/  PRMT R235, R0, 0x7632, R235 ;  /* 0x0000763200eb7816 */ /* 0x000fe200000000eb */
[----:B------:R-:W-:-:S04]  /*f640*/  FADD.FTZ R0, R103, -R9 ;  /* 0x8000000967007221 */ /* 0x000fc80000010000 */
[----:B------:R-:W-:-:S04]  /*f650*/  FMUL.FTZ R0, R0, UR34 ;  /* 0x0000002200007c20 */ /* 0x000fc80008410000 */
[----:B------:R-:W2:Y:S01]  /*f660*/  MUFU.EX2 R3, R0 ;  /* 0x0000000000037308 */ /* 0x000ea20000000800 */
[----:B------:R-:W-:Y:S01]  /*f670*/  @P4 HFMA2.BF16_V2 R103, -RZ.H0_H0, RZ.H0_H0, -R235.H0_H0 ;  /* 0x200000ffff674231 */ /* 0x000fe200003409eb */
[----:B------:R-:W-:Y:S01]  /*f680*/  PRMT R174, R42, 0x5410, R235 ;  /* 0x000054102aae7816 */ /* 0x000fe200000000eb */
[----:B------:R-:W-:-:S03]  /*f690*/  IMAD.MOV.U32 R204, RZ, RZ, R46 ;  /* 0x000000ffffcc7224 */ /* 0x000fc600078e002e */
[----:B------:R-:W-:Y:S01]  /*f6a0*/  @P4 PRMT R235, R103, 0x5410, RZ ;  /* 0x0000541067eb4816 */ /* 0x000fe200000000ff */
[----:B------:R-:W-:Y:S01]  /*f6b0*/  IMAD.MOV.U32 R205, RZ, RZ, R47 ;  /* 0x000000ffffcd7224 */ /* 0x000fe200078e002f */
[----:B-1----:R-:W-:Y:S01]  /*f6c0*/  FMNMX.FTZ R41, R2, R8, !PT ;  /* 0x0000000802297209 */ /* 0x002fe20007810000 */
[----:B------:R-:W4:Y:S01]  /*f6d0*/  LDL.64 R46, [R1+0x140] ;  /* 0x00014000012e7983 */ /* 0x000f220000100a00 */
[----:B------:R-:W-:-:S03]  /*f6e0*/  IMAD.MOV.U32 R203, RZ, RZ, R213 ;  /* 0x000000ffffcb7224 */ /* 0x000fc600078e00d5 */
[----:B------:R-:W-:Y:S04]  /*f6f0*/  STL [R1+0x1c4], R235 ;  /* 0x0001c4eb01007387 */ /* 0x000fe80000100800 */
[----:B------:R-:W-:Y:S04]  /*f700*/  STL [R1+0x18], R41 ;  /* 0x0000182901007387 */ /* 0x000fe80000100800 */
[----:B------:R-:W4:Y:S04]  /*f710*/  LDL.LU R36, [R1+0x14c] ;  /* 0x00014c0001247983 */ /* 0x000f280000300800 */
[----:B------:R-:W4:Y:S01]  /*f720*/  LDL.LU R216, [R1+0x150] ;  /* 0x0001500001d87983 */ /* 0x000f220000300800 */
[----:B--2---:R-:W-:-:S03]  /*f730*/  FFMA.FTZ R13, R212, R3, R13 ;  /* 0x00000003d40d7223 */ /* 0x004fc6000001000d */
[----:B------:R-:W2:Y:S04]  /*f740*/  LDL.64 R212, [R1+0x170] ;  /* 0x0001700001d47983 */ /* 0x000ea80000100a00 */
[----:B------:R1:W2:Y:S01]  /*f750*/  LDL.LU.S16 R103, [R1] ;  /* 0x0000000001677983 */ /* 0x0002a20000300600 */
[----:B------:R-:W-:-:S05]  /*f760*/  IMAD.WIDE.U32 R18, R33, -0x2daee0ad, RZ ;  /* 0xd2511f5321127825 */ /* 0x000fca00078e00ff */
[----:B------:R-:W-:Y:S01]  /*f770*/  LOP3.LUT R26, R180, UR12, R19, 0x96, !PT ;  /* 0x0000000cb41a7c12 */ /* 0x000fe2000f8e9613 */
[----:B------:R-:W-:Y:S03]  /*f780*/  MUFU.EX2 R27, R52 ;  /* 0x00000034001b7308 */ /* 0x000fe60000000800 */
[----:B------:R-:W-:-:S05]  /*f790*/  LOP3.LUT R0, R26, 0xff, RZ, 0xc0, !PT ;  /* 0x000000ff1a007812 */ /* 0x000fca00078ec0ff */
[----:B------:R-:W3:Y:S01]  /*f7a0*/  MUFU.EX2 R35, R49 ;  /* 0x0000003100237308 */ /* 0x000ee20000000800 */
[----:B------:R-:W-:Y:S02]  /*f7b0*/  ISETP.LE.U32.AND P4, PT, R0, UR4, PT ;  /* 0x0000000400007c0c */ /* 0x000fe4000bf83070 */
[----:B------:R-:W-:Y:S01]  /*f7c0*/  LOP3.LUT R0, R26, 0xffff, RZ, 0xc0, !PT ;  /* 0x0000ffff1a007812 */ /* 0x000fe200078ec0ff */
[C---:B------:R-:W-:Y:S01]  /*f7d0*/  FMUL.FTZ R9, R41.reuse, UR34 ;  /* 0x0000002229097c20 */ /* 0x040fe20008410000 */
[----:B------:R-:W-:Y:S02]  /*f7e0*/  FSEL R22, R40, RZ, P3 ;  /* 0x000000ff28167208 */ /* 0x000fe40001800000 */
[--C-:B------:R-:W-:Y:S02]  /*f7f0*/  SHF.R.U32.HI R2, RZ, 0x8, R0.reuse ;  /* 0x00000008ff027819 */ /* 0x100fe40000011600 */
[----:B------:R-:W-:Y:S02]  /*f800*/  PRMT R0, R26, 0x7632, R0 ;  /* 0x000076321a007816 */ /* 0x000fe40000000000 */
[----:B------:R-:W-:-:S02]  /*f810*/  FSETP.NEU.FTZ.AND P3, PT, R41, -INF , PT ;  /* 0xff8000002900780b */ /* 0x000fc40003f7d000 */
[----:B------:R-:W-:Y:S02]  /*f820*/  LOP3.LUT R2, R2, 0xffff, RZ, 0xc0, !PT ;  /* 0x0000ffff02027812 */ /* 0x000fe400078ec0ff */
[----:B------:R-:W-:Y:S02]  /*f830*/  LOP3.LUT R8, R0, 0xff, RZ, 0xc0, !PT ;  /* 0x000000ff00087812 */ /* 0x000fe400078ec0ff */
[----:B------:R-:W-:Y:S02]  /*f840*/  FSEL R0, R9, RZ, P3 ;  /* 0x000000ff09007208 */ /* 0x000fe40001800000 */
[----:B------:R-:W-:Y:S02]  /*f850*/  FSEL R16, R41, RZ, P3 ;  /* 0x000000ff29107208 */ /* 0x000fe40001800000 */
[----:B------:R-:W-:Y:S02]  /*f860*/  ISETP.LE.U32.AND P3, PT, R2, UR4, PT ;  /* 0x0000000402007c0c */ /* 0x000fe4000bf63070 */
[----:B---3--:R-:W-:Y:S01]  /*f870*/  F2FP.BF16.F32.PACK_AB R2, R35, R27 ;  /* 0x0000001b2302723e */ /* 0x008fe200000010ff */
[----:B------:R-:W-:-:S03]  /*f880*/  @P5 HFMA2.BF16_V2 R224, -RZ.H0_H0, RZ.H0_H0, -R42.H0_H0 ;  /* 0x200000ffffe05231 */ /* 0x000fc6000034092a */
[C---:B------:R-:W-:Y:S02]  /*f890*/  PRMT R232, R2.reuse, 0x7610, R232 ;  /* 0x0000761002e87816 */ /* 0x040fe400000000e8 */
[----:B------:R-:W-:Y:S01]  /*f8a0*/  PRMT R231, R2, 0x7632, R231 ;  /* 0x0000763202e77816 */ /* 0x000fe200000000e7 */
[----:B------:R-:W-:Y:S01]  /*f8b0*/  IMAD.MOV.U32 R2, RZ, RZ, R18 ;  /* 0x000000ffff027224 */ /* 0x000fe200078e0012 */
[----:B------:R-:W-:Y:S01]  /*f8c0*/  LOP3.LUT R7, R210, UR33, R7, 0x96, !PT ;  /* 0x00000021d2077c12 */ /* 0x000fe2000f8e9607 */
[----:B------:R-:W-:Y:S01]  /*f8d0*/  @!P4 HFMA2.BF16_V2 R225, -RZ.H0_H0, RZ.H0_H0, -R232.H0_H0 ;  /* 0x200000ffffe1c231 */ /* 0x000fe200003409e8 */
[----:B------:R-:W-:Y:S02]  /*f8e0*/  @P5 PRMT R42, R224, 0x5410, RZ ;  /* 0x00005410e02a5816 */ /* 0x000fe400000000ff */
[----:B------:R-:W-:Y:S02]  /*f8f0*/  ISETP.LE.U32.AND P5, PT, R8, UR4, PT ;  /* 0x0000000408007c0c */ /* 0x000fe4000bfa3070 */
[----:B------:R-:W-:-:S02]  /*f900*/  LOP3.LUT R2, R2, 0xff, RZ, 0xc0, !PT ;  /* 0x000000ff02027812 */ /* 0x000fc400078ec0ff */
[----:B------:R-:W-:Y:S01]  /*f910*/  PRMT R52, R232, 0x5410, R231 ;  /* 0x00005410e8347816 */ /* 0x000fe200000000e7 */
[----:B------:R-:W-:Y:S01]  /*f920*/  FADD.FTZ R10, R10, R15 ;  /* 0x0000000f0a0a7221 */ /* 0x000fe20000010000 */
[----:B------:R-:W-:Y:S01]  /*f930*/  @!P4 PRMT R232, R225, 0x5410, RZ ;  /* 0x00005410e1e8c816 */ /* 0x000fe200000000ff */
[--C-:B------:R-:W-:Y:S01]  /*f940*/  FFMA.FTZ R15, R196, UR34, -R0.reuse ;  /* 0x00000022c40f7c23 */ /* 0x100fe20008010800 */
        /* <DEDUP_REMOVED lines=16> */
[----:B------:R-:W-:Y:S01]  /*fa50*/  FADD.FTZ R49, R12, R13 ;  /* 0x0000000d0c317221 */ /* 0x000fe20000010000 */
[----:B------:R-:W-:-:S02]  /*fa60*/  FADD.FTZ R11, R5, R10 ;  /* 0x0000000a050b7221 */ /* 0x000fc40000010000 */
[----:B------:R3:W-:Y:S01]  /*fa70*/  MUFU.EX2 R5, R2 ;  /* 0x0000000200057308 */ /* 0x0007e20000000800 */
[----:B------:R-:W-:Y:S01]  /*fa80*/  FADD.FTZ R10, R101, -R16 ;  /* 0x80000010650a7221 */ /* 0x000fe20000010000 */
[----:B----4-:R-:W-:Y:S01]  /*fa90*/  LOP3.LUT R8, R6, UR32, R47, 0x96, !PT ;  /* 0x0000002006087c12 */ /* 0x010fe2000f8e962f */
[----:B------:R-:W-:-:S04]  /*faa0*/  IMAD.WIDE.U32 R6, R7, -0x2daee0ad, RZ ;  /* 0xd2511f5307067825 */ /* 0x000fc800078e00ff */
[----:B------:R-:W-:-:S05]  /*fab0*/  IMAD.WIDE.U32 R8, R8, -0x2daee0ad, RZ ;  /* 0xd2511f5308087825 */ /* 0x000fca00078e00ff */
[----:B------:R-:W-:Y:S01]  /*fac0*/  LOP3.LUT R9, R6, UR22, R9, 0x96, !PT ;  /* 0x0000001606097c12 */ /* 0x000fe2000f8e9609 */
[----:B------:R-:W-:Y:S08]  /*fad0*/  MUFU.EX2 R23, R23 ;  /* 0x0000001700177308 */ /* 0x000ff00000000800 */
[----:B------:R-:W-:Y:S01]  /*fae0*/  MUFU.EX2 R16, R50 ;  /* 0x0000003200107308 */ /* 0x000fe20000000800 */
[----:B------:R-:W-:-:S05]  /*faf0*/  @!P3 HFMA2.BF16_V2 R101, -RZ.H0_H0, RZ.H0_H0, -R231.H0_H0 ;  /* 0x200000ffff65b231 */ /* 0x000fca00003409e7 */
[----:B------:R-:W-:Y:S02]  /*fb00*/  @!P3 PRMT R231, R101, 0x5410, RZ ;  /* 0x0000541065e7b816 */ /* 0x000fe400000000ff */
[----:B------:R-:W-:Y:S08]  /*fb10*/  MUFU.EX2 R33, R51 ;  /* 0x0000003300217308 */ /* 0x000ff00000000800 */
[----:B------:R-:W-:Y:S01]  /*fb20*/  MUFU.EX2 R34, R54 ;  /* 0x0000003600227308 */ /* 0x000fe20000000800 */
[----:B--2---:R-:W-:-:S05]  /*fb30*/  LOP3.LUT R0, R212, UR31, R7, 0x96, !PT ;  /* 0x0000001fd4007c12 */ /* 0x004fca000f8e9607 */
[----:B------:R-:W-:-:S05]  /*fb40*/  IMAD.WIDE.U32 R12, R0, -0x326172a9, RZ ;  /* 0xcd9e8d57000c7825 */ /* 0x000fca00078e00ff */
[----:B------:R-:W-:-:S05]  /*fb50*/  LOP3.LUT R6, R46, UR26, R13, 0x96, !PT ;  /* 0x0000001a2e067c12 */ /* 0x000fca000f8e960d */
[----:B------:R-:W-:-:S05]  /*fb60*/  IMAD.WIDE.U32 R6, R6, -0x2daee0ad, RZ ;  /* 0xd2511f5306067825 */ /* 0x000fca00078e00ff */
[----:B------:R-:W-:Y:S01]  /*fb70*/  LOP3.LUT R7, R8, UR17, R7, 0x96, !PT ;  /* 0x0000001108077c12 */ /* 0x000fe2000f8e9607 */
[----:B------:R-:W-:-:S05]  /*fb80*/  IMAD.WIDE.U32 R8, R9, -0x326172a9, RZ ;  /* 0xcd9e8d5709087825 */ /* 0x000fca00078e00ff */
[----:B---3--:R-:W-:-:S05]  /*fb90*/  LOP3.LUT R2, R12, UR21, R9, 0x96, !PT ;  /* 0x000000150c027c12 */ /* 0x008fca000f8e9609 */
[----:B------:R-:W-:-:S04]  /*fba0*/  IMAD.WIDE.U32 R12, R2, -0x2daee0ad, RZ ;  /* 0xd2511f53020c7825 */ /* 0x000fc800078e00ff */
[----:B------:R-:W-:Y:S01]  /*fbb0*/  FMUL.FTZ R2, R10, UR34 ;  /* 0x000000220a027c20 */ /* 0x000fe20008410000 */
[----:B------:R-:W2:Y:S08]  /*fbc0*/  MUFU.EX2 R0, R15 ;  /* 0x0000000f00007308 */ /* 0x000eb00000000800 */
[----:B------:R-:W3:Y:S01]  /*fbd0*/  MUFU.EX2 R2, R2 ;  /* 0x0000000200027308 */ /* 0x000ee20000000800 */
[----:B------:R-:W-:Y:S01]  /*fbe0*/  LOP3.LUT R20, R6, UR15, R13, 0x96, !PT ;  /* 0x0000000f06147c12 */ /* 0x000fe2000f8e960d */
[----:B------:R-:W-:-:S04]  /*fbf0*/  IMAD.WIDE.U32 R6, R7, -0x326172a9, RZ ;  /* 0xcd9e8d5707067825 */ /* 0x000fc800078e00ff */
[----:B------:R-:W-:Y:S01]  /*fc00*/  IMAD.WIDE.U32 R20, R20, -0x326172a9, RZ ;  /* 0xcd9e8d5714147825 */ /* 0x000fe200078e00ff */
[----:B--2---:R-:W-:-:S04]  /*fc10*/  F2FP.BF16.F32.PACK_AB R61, R0, R5 ;  /* 0x00000005003d723e */ /* 0x004fc800000010ff */
[----:B------:R-:W-:Y:S01]  /*fc20*/  LOP3.LUT R19, R6, UR13, R21, 0x96, !PT ;  /* 0x0000000d06137c12 */ /* 0x000fe2000f8e9615 */
[----:B---3--:R-:W-:Y:S01]  /*fc30*/  FFMA.FTZ R9, R36, R2, R5 ;  /* 0x0000000224097223 */ /* 0x008fe20000010005 */
[----:B------:R-:W-:Y:S02]  /*fc40*/  FADD.FTZ R5, R102, -R22 ;  /* 0x8000001666057221 */ /* 0x000fe40000010000 */
[----:B------:R-:W-:Y:S01]  /*fc50*/  SHF.R.U32.HI R6, RZ, 0x18, R19 ;  /* 0x00000018ff067819 */ /* 0x000fe20000011613 */
[----:B------:R-:W-:Y:S01]  /*fc60*/  FADD.FTZ R10, R0, R9 ;  /* 0x00000009000a7221 */ /* 0x000fe20000010000 */
[----:B------:R-:W-:Y:S01]  /*fc70*/  F2FP.BF16.F32.PACK_AB R0, R16, R23 ;  /* 0x000000171000723e */ /* 0x000fe200000010ff */
[----:B------:R-:W-:Y:S01]  /*fc80*/  FMUL.FTZ R5, R5, UR34 ;  /* 0x0000002205057c20 */ /* 0x000fe20008410000 */
[----:B------:R-:W-:Y:S02]  /*fc90*/  ISETP.LE.U32.AND P3, PT, R6, UR4, PT ;  /* 0x0000000406007c0c */ /* 0x000fe4000bf63070 */
[----:B------:R-:W-:-:S02]  /*fca0*/  LOP3.LUT R24, R8, UR16, R7, 0x96, !PT ;  /* 0x0000001008187c12 */ /* 0x000fc4000f8e9607 */
[C---:B------:R-:W-:Y:S01]  /*fcb0*/  PRMT R230, R0.reuse, 0x7610, R230 ;  /* 0x0000761000e67816 */ /* 0x040fe200000000e6 */
[----:B------:R-:W-:Y:S01]  /*fcc0*/  MUFU.EX2 R8, R30 ;  /* 0x0000001e00087308 */ /* 0x000fe20000000800 */
[----:B------:R-:W-:-:S07]  /*fcd0*/  PRMT R227, R0, 0x7632, R227 ;  /* 0x0000763200e37816 */ /* 0x000fce00000000e3 */
[----:B------:R-:W2:Y:S01]  /*fce0*/  MUFU.EX2 R0, R5 ;  /* 0x0000000500007308 */ /* 0x000ea20000000800 */
[----:B------:R-:W-:Y:S02]  /*fcf0*/  IMAD.MOV.U32 R9, RZ, RZ, R20 ;  /* 0x000000ffff097224 */ /* 0x000fe400078e0014 */
[----:B------:R-:W-:-:S05]  /*fd00*/  @!P3 HFMA2.BF16_V2 R102, -RZ.H0_H0, RZ.H0_H0, -R61.H1_H1 ;  /* 0x200000ffff66b231 */ /* 0x000fca000036093d */
[----:B------:R-:W3:Y:S01]  /*fd10*/  MUFU.EX2 R7, R177 ;  /* 0x000000b100077308 */ /* 0x000ee20000000800 */
[----:B------:R-:W-:-:S07]  /*fd20*/  LOP3.LUT R9, R9, 0xff, RZ, 0xc0, !PT ;  /* 0x000000ff09097812 */ /* 0x000fce00078ec0ff */
[----:B------:R-:W4:Y:S01]  /*fd30*/  MUFU.EX2 R6, R172 ;  /* 0x000000ac00067308 */ /* 0x000f220000000800 */
[----:B------:R-:W-:-:S07]  /*fd40*/  PRMT R60, R61, 0x7632, R60 ;  /* 0x000076323d3c7816 */ /* 0x000fce000000003c */
[----:B------:R-:W1:Y:S01]  /*fd50*/  MUFU.EX2 R5, R105 ;  /* 0x0000006900057308 */ /* 0x000e620000000800 */
[----:B------:R-:W-:Y:S02]  /*fd60*/  @!P3 PRMT R60, R102, 0x5410, RZ ;  /* 0x00005410663cb816 */ /* 0x000fe400000000ff */
[----:B------:R-:W-:Y:S01]  /*fd70*/  ISETP.LE.U32.AND P3, PT, R9, UR4, PT ;  /* 0x0000000409007c0c */ /* 0x000fe2000bf63070 */
[----:B--2---:R-:W-:Y:S01]  /*fd80*/  FFMA.FTZ R9, R216, R0, R8 ;  /* 0x00000000d8097223 */ /* 0x004fe20000010008 */
[----:B------:R-:W-:Y:S01]  /*fd90*/  @!P5 HFMA2.BF16_V2 R226, -RZ.H0_H0, RZ.H0_H0, -R230.H0_H0 ;  /* 0x200000ffffe2d231 */ /* 0x000fe200003409e6 */
[----:B------:R-:W-:Y:S01]  /*fda0*/  PRMT R191, R230, 0x5410, R227 ;  /* 0x00005410e6bf7816 */ /* 0x000fe200000000e3 */
[----:B------:R-:W-:Y:S01]  /*fdb0*/  FADD.FTZ R36, R14, R11 ;  /* 0x0000000b0e247221 */ /* 0x000fe20000010000 */
[----:B---3--:R-:W-:Y:S01]  /*fdc0*/  FADD.FTZ R9, R7, R9 ;  /* 0x0000000907097221 */ /* 0x008fe20000010000 */
[----:B------:R-:W-:Y:S01]  /*fdd0*/  MUFU.EX2 R30, R63 ;  /* 0x0000003f001e7308 */ /* 0x000fe20000000800 */
[----:B------:R3:W2:Y:S02]  /*fde0*/  LDL.LU.S16 R102, [R1+0x4] ;  /* 0x0000040001667983 */ /* 0x0006a40000300600 */
[----:B----4-:R-:W-:Y:S01]  /*fdf0*/  FADD.FTZ R9, R6, R9 ;  /* 0x0000000906097221 */ /* 0x010fe20000010000 */
[----:B-1----:R-:W-:-:S02]  /*fe00*/  F2FP.BF16.F32.PACK_AB R59, R5, R6 ;  /* 0x00000006053b723e */ /* 0x002fc400000010ff */
[----:B------:R-:W-:Y:S02]  /*fe10*/  @!P5 PRMT R230, R226, 0x5410, RZ ;  /* 0x00005410e2e6d816 */ /* 0x000fe400000000ff */
[----:B------:R-:W-:Y:S01]  /*fe20*/  F2FP.BF16.F32.PACK_AB R14, R7, R8 ;  /* 0x00000008070e723e */ /* 0x000fe200000010ff */
[----:B------:R-:W-:Y:S01]  /*fe30*/  MUFU.EX2 R11, R66 ;  /* 0x00000042000b7308 */ /* 0x000fe20000000800 */
[----:B------:R-:W-:Y:S01]  /*fe40*/  SHF.R.U32.HI R6, RZ, 0x18, R26 ;  /* 0x00000018ff067819 */ /* 0x000fe2000001161a */
[----:B------:R-:W-:Y:S02]  /*fe50*/  @!P3 HFMA2.BF16_V2 R236, -RZ.H0_H0, RZ.H0_H0, -R59.H0_H0 ;  /* 0x200000ffffecb231 */ /* 0x000fe4000034093b */
[----:B------:R-:W-:Y:S01]  /*fe60*/  FADD.FTZ R15, R5, R9 ;  /* 0x00000009050f7221 */ /* 0x000fe20000010000 */
[----:B------:R3:W4:Y:S01]  /*fe70*/  LDL.LU.S16 R101, [R1+0x8] ;  /* 0x0000080001657983 */ /* 0x0007220000300600 */
[----:B------:R-:W-:Y:S02]  /*fe80*/  ISETP.LE.U32.AND P5, PT, R6, UR4, PT ;  /* 0x0000000406007c0c */ /* 0x000fe4000bfa3070 */
[----:B------:R-:W-:-:S02]  /*fe90*/  PRMT R6, R20, 0x7771, RZ ;  /* 0x0000777114067816 */ /* 0x000fc400000000ff */
[----:B------:R-:W-:Y:S02]  /*fea0*/  F2FP.BF16.F32.PACK_AB R5, R34, R33 ;  /* 0x000000212205723e */ /* 0x000fe400000010ff */
[----:B------:R-:W-:Y:S02]  /*feb0*/  PRMT R51, R59, 0x7610, R51 ;  /* 0x000076103b337816 */ /* 0x000fe40000000033 */
[----:B------:R-:W-:Y:S02]  /*fec0*/  @!P3 PRMT R51, R236, 0x5410, RZ ;  /* 0x00005410ec33b816 */ /* 0x000fe400000000ff */
[----:B------:R-:W-:Y:S02]  /*fed0*/  ISETP.GT.U32.AND P3, PT, R6, UR4, PT ;  /* 0x0000000406007c0c */ /* 0x000fe4000bf64070 */
[C---:B------:R-:W-:Y:S02]  /*fee0*/  PRMT R226, R5.reuse, 0x7610, R226 ;  /* 0x0000761005e27816 */ /* 0x040fe400000000e2 */
[----:B------:R-:W-:-:S02]  /*fef0*/  PRMT R225, R5, 0x7632, R225 ;  /* 0x0000763205e17816 */ /* 0x000fc400000000e1 */
[----:B------:R-:W-:Y:S01]  /*ff00*/  LOP3.LUT R5, R19, 0xffff, RZ, 0xc0, !PT ;  /* 0x0000ffff13057812 */ /* 0x000fe200078ec0ff */
[----:B------:R-:W1:Y:S01]  /*ff10*/  MUFU.EX2 R6, R25 ;  /* 0x0000001900067308 */ /* 0x000e620000000800 */
[----:B------:R-:W-:Y:S02]  /*ff20*/  @!P4 HFMA2.BF16_V2 R240, -RZ.H0_H0, RZ.H0_H0, -R226.H0_H0 ;  /* 0x200000fffff0c231 */ /* 0x000fe400003409e2 */
[----:B------:R-:W-:Y:S02]  /*ff30*/  SHF.R.U32.HI R7, RZ, 0x8, R5 ;  /* 0x00000008ff077819 */ /* 0x000fe40000011605 */
[----:B------:R-:W-:Y:S02]  /*ff40*/  PRMT R200, R226, 0x5410, R225 ;  /* 0x00005410e2c87816 */ /* 0x000fe400000000e1 */
[----:B------:R-:W-:Y:S01]  /*ff50*/  LOP3.LUT R7, R7, 0xffff, RZ, 0xc0, !PT ;  /* 0x0000ffff07077812 */ /* 0x000fe200078ec0ff */
[----:B------:R-:W3:Y:S01]  /*ff60*/  MUFU.EX2 R5, R28 ;  /* 0x0000001c00057308 */ /* 0x000ee20000000800 */
[----:B------:R-:W-:Y:S01]  /*ff70*/  @P3 HFMA2.BF16_V2 R237, -RZ.H0_H0, RZ.H0_H0, -R59.H1_H1 ;  /* 0x200000ffffed3231 */ /* 0x000fe2000036093b */
[----:B------:R-:W-:-:S02]  /*ff80*/  @!P4 PRMT R226, R240, 0x5410, RZ ;  /* 0x00005410f0e2c816 */ /* 0x000fc400000000ff */
[----:B------:R-:W-:Y:S02]  /*ff90*/  ISETP.LE.U32.AND P4, PT, R7, UR4, PT ;  /* 0x0000000407007c0c */ /* 0x000fe4000bf83070 */
[----:B------:R-:W-:Y:S02]  /*ffa0*/  PRMT R7, R20, 0x7772, RZ ;  /* 0x0000777214077816 */ /* 0x000fe400000000ff */
[----:B------:R-:W-:Y:S02]  /*ffb0*/  PRMT R214, R59, 0x7632, R214 ;  /* 0x000076323bd67816 */ /* 0x000fe400000000d6 */
[----:B------:R-:W-:Y:S02]  /*ffc0*/  @P3 PRMT R214, R237, 0x5410, RZ ;  /* 0x00005410edd63816 */ /* 0x000fe400000000ff */
[----:B------:R-:W-:Y:S01]  /*ffd0*/  ISETP.GT.U32.AND P3, PT, R7, UR4, PT ;  /* 0x0000000407007c0c */ /* 0x000fe2000bf64070 */
[----:B-1----:R-:W-:Y:S01]  /*ffe0*/  FADD.FTZ R7, R6, R10 ;  /* 0x0000000a06077221 */ /* 0x002fe20000010000 */
[----:B------:R-:W-:Y:S01]  /*fff0*/  @!P5 HFMA2.BF16_V2 R241, -RZ.H0_H0, RZ.H0_H0, -R227.H0_H0 ;  /* 0x200000fffff1d231 */ /* 0x000fe200003409e3 */
[----:B---3--:R-:W-:-:S02]  /*10000*/  F2FP.BF16.F32.PACK_AB R57, R5, R6 ;  /* 0x000000060539723e */ /* 0x008fc400000010ff */
[----:B------:R-:W-:Y:S01]  /*10010*/  FADD.FTZ R8, R5, R7 ;  /* 0x0000000705087221 */ /* 0x000fe20000010000 */
[----:B------:R-:W-:Y:S02]  /*10020*/  PRMT R5, R18, 0x7771, RZ ;  /* 0x0000777112057816 */ /* 0x000fe400000000ff */
[----:B------:R-:W-:Y:S02]  /*10030*/  @!P5 PRMT R227, R241, 0x5410, RZ ;  /* 0x00005410f1e3d816 */ /* 0x000fe400000000ff */
[----:B------:R-:W-:-:S03]  /*10040*/  ISETP.GT.U32.AND P5, PT, R5, UR4, PT ;  /* 0x0000000405007c0c */ /* 0x000fc6000bfa4070 */
[----:B------:R-:W-:Y:S01]  /*10050*/  @P3 HFMA2.BF16_V2 R242, -RZ.H0_H0, RZ.H0_H0, -R57.H0_H0 ;  /* 0x200000fffff23231 */ /* 0x000fe20000340939 */
[----:B------:R-:W-:Y:S02]  /*10060*/  PRMT R5, R20, 0x7773, RZ ;  /* 0x0000777314057816 */ /* 0x000fe400000000ff */
[----:B------:R-:W-:Y:S02]  /*10070*/  PRMT R50, R57, 0x7610, R50 ;  /* 0x0000761039327816 */ /* 0x000fe40000000032 */
[----:B------:R-:W-:Y:S02]  /*10080*/  @P3 PRMT R50, R242, 0x5410, RZ ;  /* 0x00005410f2323816 */ /* 0x000fe400000000ff */
[----:B------:R-:W-:Y:S01]  /*10090*/  ISETP.GT.U32.AND P3, PT, R5, UR4, PT ;  /* 0x0000000405007c0c */ /* 0x000fe2000bf64070 */
[----:B------:R-:W1:Y:S01]  /*100a0*/  MUFU.EX2 R6, R29 ;  /* 0x0000001d00067308 */ /* 0x000e620000000800 */
[----:B------:R-:W-:-:S07]  /*100b0*/  IMAD.WIDE.U32 R24, R24, -0x2daee0ad, RZ ;  /* 0xd2511f5318187825 */ /* 0x000fce00078e00ff */
[----:B------:R-:W3:Y:S01]  /*100c0*/  MUFU.EX2 R5, R31 ;  /* 0x0000001f00057308 */ /* 0x000ee20000000800 */
[----:B------:R-:W-:-:S03]  /*100d0*/  LOP3.LUT R25, R12, UR12, R25, 0x96, !PT ;  /* 0x0000000c0c197c12 */ /* 0x000fc6000f8e9619 */
[----:B------:R-:W-:Y:S01]  /*100e0*/  @P3 HFMA2.BF16_V2 R243, -RZ.H0_H0, RZ.H0_H0, -R57.H1_H1 ;  /* 0x200000fffff33231 */ /* 0x000fe20000360939 */
[----:B------:R-:W-:Y:S02]  /*100f0*/  LOP3.LUT R7, R25, 0xff, RZ, 0xc0, !PT ;  /* 0x000000ff19077812 */ /* 0x000fe400078ec0ff */
[----:B------:R-:W-:Y:S01]  /*10100*/  PRMT R209, R57, 0x7632, R209 ;  /* 0x0000763239d17816 */ /* 0x000fe200000000d1 */
[----:B------:R-:W3:Y:S01]  /*10110*/  MUFU.EX2 R10, R37 ;  /* 0x00000025000a7308 */ /* 0x000ee20000000800 */
[----:B------:R-:W-:Y:S02]  /*10120*/  @P3 PRMT R209, R243, 0x5410, RZ ;  /* 0x00005410f3d13816 */ /* 0x000fe400000000ff */
[----:B------:R-:W-:Y:S01]  /*10130*/  ISETP.LE.U32.AND P3, PT, R7, UR4, PT ;  /* 0x0000000407007c0c */ /* 0x000fe2000bf63070 */
[----:B-1----:R-:W-:-:S04]  /*10140*/  FADD.FTZ R7, R6, R8 ;  /* 0x0000000806077221 */ /* 0x002fc80000010000 */
[----:B------:R-:W1:Y:S01]  /*10150*/  MUFU.EX2 R9, R38 ;  /* 0x0000002600097308 */ /* 0x000e620000000800 */
[C---:B---3--:R-:W-:Y:S01]  /*10160*/  FADD.FTZ R13, R5.reuse, R7 ;  /* 0x00000007050d7221 */ /* 0x048fe20000010000 */
[----:B------:R-:W-:Y:S02]  /*10170*/  F2FP.BF16.F32.PACK_AB R178, R5, R6 ;  /* 0x0000000605b2723e */ /* 0x000fe400000010ff */
[----:B------:R-:W-:Y:S02]  /*10180*/  LOP3.LUT R5, R25, 0xffff, RZ, 0xc0, !PT ;  /* 0x0000ffff19057812 */ /* 0x000fe400078ec0ff */
[----:B------:R-:W-:Y:S02]  /*10190*/  F2FP.BF16.F32.PACK_AB R177, R30, R11 ;  /* 0x0000000b1eb1723e */ /* 0x000fe400000010ff */
[----:B------:R-:W3:Y:S01]  /*101a0*/  MUFU.EX2 R8, R43 ;  /* 0x0000002b00087308 */ /* 0x000ee20000000800 */
[----:B------:R-:W-:Y:S02]  /*101b0*/  SHF.R.U32.HI R12, RZ, 0x8, R5 ;  /* 0x00000008ff0c7819 */ /* 0x000fe40000011605 */
[----:B------:R-:W-:-:S05]  /*101c0*/  @!P3 HFMA2.BF16_V2 R250, -RZ.H0_H0, RZ.H0_H0, -R177.H0_H0 ;  /* 0x200000fffffab231 */ /* 0x000fca00003409b1 */
[----:B------:R-:W3:Y:S01]  /*101d0*/  MUFU.EX2 R7, R179 ;  /* 0x000000b300077308 */ /* 0x000ee20000000800 */
[----:B------:R-:W-:Y:S01]  /*101e0*/  LOP3.LUT R12, R12, 0xffff, RZ, 0xc0, !PT ;  /* 0x0000ffff0c0c7812 */ /* 0x000fe200078ec0ff */
[----:B------:R-:W-:Y:S01]  /*101f0*/  FADD.FTZ R13, R10, R13 ;  /* 0x0000000d0a0d7221 */ /* 0x000fe20000010000 */
[----:B------:R-:W-:Y:S02]  /*10200*/  PRMT R208, R177, 0x7610, R208 ;  /* 0x00007610b1d07816 */ /* 0x000fe400000000d0 */
[----:B------:R-:W-:-:S03]  /*10210*/  @!P3 PRMT R208, R250, 0x5410, RZ ;  /* 0x00005410fad0b816 */ /* 0x000fc600000000ff */
[----:B------:R-:W3:Y:S01]  /*10220*/  MUFU.EX2 R6, R176 ;  /* 0x000000b000067308 */ /* 0x000ee20000000800 */
[----:B------:R-:W-:Y:S01]  /*10230*/  ISETP.LE.U32.AND P3, PT, R12, UR4, PT ;  /* 0x000000040c007c0c */ /* 0x000fe2000bf63070 */
[----:B-1----:R-:W-:-:S06]  /*10240*/  FADD.FTZ R12, R9, R13 ;  /* 0x0000000d090c7221 */ /* 0x002fcc0000010000 */
[----:B------:R-:W1:Y:S01]  /*10250*/  MUFU.EX2 R5, R104 ;  /* 0x0000006800057308 */ /* 0x000e620000000800 */
[----:B---3--:R-:W-:-:S07]  /*10260*/  FADD.FTZ R12, R8, R12 ;  /* 0x0000000c080c7221 */ /* 0x008fce0000010000 */
[----:B------:R-:W-:Y:S01]  /*10270*/  MUFU.EX2 R32, R62 ;  /* 0x0000003e00207308 */ /* 0x000fe20000000800 */
[----:B------:R-:W-:-:S07]  /*10280*/  @P5 HFMA2.BF16_V2 R251, -RZ.H0_H0, RZ.H0_H0, -R225.H0_H0 ;  /* 0x200000fffffb5231 */ /* 0x000fce00003409e1 */
[----:B------:R-:W3:Y:S01]  /*10290*/  MUFU.EX2 R31, R175 ;  /* 0x000000af001f7308 */ /* 0x000ee20000000800 */
[----:B------:R-:W-:Y:S01]  /*102a0*/  F2FP.BF16.F32.PACK_AB R105, R9, R10 ;  /* 0x0000000a0969723e */ /* 0x000fe200000010ff */
[----:B------:R-:W-:Y:S01]  /*102b0*/  FADD.FTZ R9, R7, R12 ;  /* 0x0000000c07097221 */ /* 0x000fe20000010000 */
[----:B------:R-:W-:Y:S01]  /*102c0*/  PRMT R10, R18, 0x7772, RZ ;  /* 0x00007772120a7816 */ /* 0x000fe200000000ff */
[----:B------:R2:W4:Y:S01]  /*102d0*/  LDL.LU.S16 R12, [R1+0xc] ;  /* 0x00000c00010c7983 */ /* 0x0005220000300600 */
[----:B------:R-:W-:Y:S01]  /*102e0*/  @P5 PRMT R225, R251, 0x5410, RZ ;  /* 0x00005410fbe15816 */ /* 0x000fe200000000ff */
[----:B------:R-:W-:Y:S01]  /*102f0*/  FADD.FTZ R9, R6, R9 ;  /* 0x0000000906097221 */ /* 0x000fe20000010000 */
[----:B------:R-:W-:Y:S02]  /*10300*/  ISETP.GT.U32.AND P5, PT, R10, UR4, PT ;  /* 0x000000040a007c0c */ /* 0x000fe4000bfa4070 */
[C---:B-1----:R-:W-:Y:S01]  /*10310*/  F2FP.BF16.F32.PACK_AB R221, R5.reuse, R6 ;  /* 0x0000000605dd723e */ /* 0x042fe200000010ff */
[----:B------:R-:W-:Y:S01]  /*10320*/  FADD.FTZ R9, R5, R9 ;  /* 0x0000000905097221 */ /* 0x000fe20000010000 */
[----:B---3--:R-:W-:-:S04]  /*10330*/  F2FP.BF16.F32.PACK_AB R5, R31, R32 ;  /* 0x000000201f05723e */ /* 0x008fc800000010ff */
[----:B------:R-:W-:-:S05]  /*10340*/  PRMT R218, R5, 0x7610, R218 ;  /* 0x0000761005da7816 */ /* 0x000fca00000000da */
[----:B------:R-:W-:Y:S01]  /*10350*/  @P5 HFMA2.BF16_V2 R103, -RZ.H0_H0, RZ.H0_H0, -R218.H0_H0 ;  /* 0x200000ffff675231 */ /* 0x000fe200003409da */
[----:B------:R-:W-:-:S04]  /*10360*/  PRMT R224, R5, 0x7632, R224 ;  /* 0x0000763205e07816 */ /* 0x000fc800000000e0 */
[----:B------:R-:W-:Y:S02]  /*10370*/  PRMT R10, R103, 0x7610, R10 ;  /* 0x00007610670a7816 */ /* 0x000fe4000000000a */
[----:B------:R-:W-:Y:S02]  /*10380*/  PRMT R188, R218, 0x5410, R224 ;  /* 0x00005410dabc7816 */ /* 0x000fe400000000e0 */
[----:B------:R-:W-:Y:S02]  /*10390*/  @P5 PRMT R218, R10, 0x5410, RZ ;  /* 0x000054100ada5816 */ /* 0x000fe400000000ff */
[----:B------:R1:W3:Y:S01]  /*103a0*/  LDL.LU.S16 R10, [R1+0x10] ;  /* 0x00001000010a7983 */ /* 0x0002e20000300600 */
[----:B------:R-:W-:Y:S01]  /*103b0*/  F2FP.BF16.F32.PACK_AB R220, R7, R8 ;  /* 0x0000000807dc723e */ /* 0x000fe200000010ff */
[----:B------:R-:W1:Y:S01]  /*103c0*/  MUFU.EX2 R6, R67 ;  /* 0x0000004300067308 */ /* 0x000e620000000800 */
[----:B------:R-:W-:Y:S01]  /*103d0*/  PRMT R7, R25, 0x7632, R7 ;  /* 0x0000763219077816 */ /* 0x000fe20000000007 */
[----:B------:R-:W-:Y:S01]  /*103e0*/  @!P3 HFMA2.BF16_V2 R252, -RZ.H0_H0, RZ.H0_H0, -R177.H1_H1 ;  /* 0x200000fffffcb231 */ /* 0x000fe200003609b1 */
[----:B------:R-:W-:-:S02]  /*103f0*/  PRMT R233, R177, 0x7632, R233 ;  /* 0x00007632b1e97816 */ /* 0x000fc400000000e9 */
[----:B------:R-:W-:-:S03]  /*10400*/  LOP3.LUT R7, R7, 0xff, RZ, 0xc0, !PT ;  /* 0x000000ff07077812 */ /* 0x000fc600078ec0ff */
[----:B------:R-:W1:Y:S01]  /*10410*/  MUFU.EX2 R5, R65 ;  /* 0x0000004100057308 */ /* 0x000e620000000800 */
[----:B------:R-:W-:Y:S02]  /*10420*/  @!P3 PRMT R233, R252, 0x5410, RZ ;  /* 0x00005410fce9b816 */ /* 0x000fe400000000ff */
[----:B------:R-:W-:Y:S01]  /*10430*/  ISETP.LE.U32.AND P3, PT, R7, UR4, PT ;  /* 0x0000000407007c0c */ /* 0x000fe2000bf63070 */
[----:B-1----:R-:W-:-:S04]  /*10440*/  FADD.FTZ R7, R6, R9 ;  /* 0x0000000906077221 */ /* 0x002fc80000010000 */
[C---:B------:R-:W-:Y:S01]  /*10450*/  FADD.FTZ R7, R5.reuse, R7 ;  /* 0x0000000705077221 */ /* 0x040fe20000010000 */
[----:B------:R-:W-:Y:S02]  /*10460*/  F2FP.BF16.F32.PACK_AB R236, R5, R6 ;  /* 0x0000000605ec723e */ /* 0x000fe400000010ff */
[----:B------:R-:W-:-:S04]  /*10470*/  PRMT R5, R18, 0x7773, RZ ;  /* 0x0000777312057816 */ /* 0x000fc800000000ff */
[----:B------:R-:W-:Y:S02]  /*10480*/  ISETP.GT.U32.AND P5, PT, R5, UR4, PT ;  /* 0x0000000405007c0c */ /* 0x000fe4000bfa4070 */
[----:B------:R-:W-:Y:S02]  /*10490*/  SHF.R.U32.HI R5, RZ, 0x18, R25 ;  /* 0x00000018ff057819 */ /* 0x000fe40000011619 */
[C---:B------:R-:W-:Y:S02]  /*104a0*/  PRMT R234, R178.reuse, 0x7610, R234 ;  /* 0x00007610b2ea7816 */ /* 0x040fe400000000ea */
[----:B------:R-:W-:Y:S01]  /*104b0*/  PRMT R228, R178, 0x7632, R228 ;  /* 0x00007632b2e47816 */ /* 0x000fe200000000e4 */
[----:B------:R-:W-:Y:S08]  /*104c0*/  MUFU.EX2 R28, R64 ;  /* 0x00000040001c7308 */ /* 0x000ff00000000800 */
[----:B------:R-:W1:Y:S02]  /*104d0*/  MUFU.EX2 R29, R100 ;  /* 0x00000064001d7308 */ /* 0x000e640000000800 */
[----:B-1----:R-:W-:Y:S01]  /*104e0*/  F2FP.BF16.F32.PACK_AB R104, R29, R28 ;  /* 0x0000001c1d68723e */ /* 0x002fe200000010ff */
[----:B--2---:R-:W-:-:S05]  /*104f0*/  @!P3 HFMA2.BF16_V2 R102, -RZ.H0_H0, RZ.H0_H0, -R178.H0_H0 ;  /* 0x200000ffff66b231 */ /* 0x004fca00003409b2 */
[----:B------:R-:W-:-:S04]  /*10500*/  PRMT R6, R102, 0x7610, R6 ;  /* 0x0000761066067816 */ /* 0x000fc80000000006 */
[----:B------:R-:W-:Y:S02]  /*10510*/  @!P3 PRMT R234, R6, 0x5410, RZ ;  /* 0x0000541006eab816 */ /* 0x000fe400000000ff */
[----:B------:R-:W-:Y:S01]  /*10520*/  ISETP.LE.U32.AND P3, PT, R5, UR4, PT ;  /* 0x0000000405007c0c */ /* 0x000fe2000bf63070 */
[----:B------:R-:W1:-:S12]  /*10530*/  MUFU.EX2 R6, R48 ;  /* 0x0000003000067308 */ /* 0x000e580000000800 */
[----:B----4-:R-:W-:-:S05]  /*10540*/  @!P3 HFMA2.BF16_V2 R101, -RZ.H0_H0, RZ.H0_H0, -R178.H1_H1 ;  /* 0x200000ffff65b231 */ /* 0x010fca00003609b2 */
[----:B------:R-:W-:-:S04]  /*10550*/  PRMT R8, R101, 0x7610, R8 ;  /* 0x0000761065087816 */ /* 0x000fc80000000008 */
[----:B------:R-:W-:Y:S01]  /*10560*/  @!P3 PRMT R228, R8, 0x5410, RZ ;  /* 0x0000541008e4b816 */ /* 0x000fe200000000ff */
[----:B------:R-:W-:Y:S01]  /*10570*/  IMAD.MOV.U32 R8, RZ, RZ, R24 ;  /* 0x000000ffff087224 */ /* 0x000fe200078e0018 */
[----:B------:R-:W2:Y:S04]  /*10580*/  MUFU.EX2 R5, R44 ;  /* 0x0000002c00057308 */ /* 0x000ea80000000800 */
[----:B------:R-:W-:-:S04]  /*10590*/  LOP3.LUT R8, R8, 0xff, RZ, 0xc0, !PT ;  /* 0x000000ff08087812 */ /* 0x000fc800078ec0ff */
[----:B------:R-:W-:Y:S01]  /*105a0*/  ISETP.LE.U32.AND P3, PT, R8, UR4, PT ;  /* 0x0000000408007c0c */ /* 0x000fe2000bf63070 */
[----:B-1----:R-:W-:-:S04]  /*105b0*/  FADD.FTZ R7, R6, R7 ;  /* 0x0000000706077221 */ /* 0x002fc80000010000 */
[C---:B--2---:R-:W-:Y:S01]  /*105c0*/  FADD.FTZ R7, R5.reuse, R7 ;  /* 0x0000000705077221 */ /* 0x044fe20000010000 */
[----:B------:R-:W-:Y:S02]  /*105d0*/  F2FP.BF16.F32.PACK_AB R237, R5, R6 ;  /* 0x0000000605ed723e */ /* 0x000fe400000010ff */
[----:B------:R-:W-:Y:S01]  /*105e0*/  PRMT R176, R104, 0x7610, R176 ;  /* 0x0000761068b07816 */ /* 0x000fe200000000b0 */
        /* <DEDUP_REMOVED lines=26> */
[----:B------:R-:W-:Y:S01]  /*10790*/  PRMT R229, R104, 0x7632, R229 ;  /* 0x0000763268e57816 */ /* 0x000fe200000000e5 */
[----:B------:R-:W-:Y:S01]  /*107a0*/  IMAD.MOV.U32 R201, RZ, RZ, R215 ;  /* 0x000000ffffc97224 */ /* 0x000fe200078e00d7 */
[----:B------:R-:W-:Y:S01]  /*107b0*/  PRMT R38, R105, 0x7610, R38 ;  /* 0x0000761069267816 */ /* 0x000fe20000000026 */
[----:B------:R-:W-:Y:S01]  /*107c0*/  FMUL.FTZ R37, R87, R4 ;  /* 0x0000000457257220 */ /* 0x000fe20000410000 */
[----:B------:R1:W-:Y:S01]  /*107d0*/  STL [R1+0x14c], R7 ;  /* 0x00014c0701007387 */ /* 0x0003e20000100800 */
[----:B------:R-:W-:Y:S01]  /*107e0*/  IMAD.MOV.U32 R179, RZ, RZ, R200 ;  /* 0x000000ffffb37224 */ /* 0x000fe200078e00c8 */
[----:B------:R-:W-:Y:S01]  /*107f0*/  PRMT R22, R14, 0x7610, R22 ;  /* 0x000076100e167816 */ /* 0x000fe20000000016 */
[----:B------:R-:W-:-:S02]  /*10800*/  IMAD.MOV.U32 R13, RZ, RZ, R50 ;  /* 0x000000ffff0d7224 */ /* 0x000fc400078e0032 */
[----:B------:R-:W-:Y:S01]  /*10810*/  FMUL.FTZ R102, R162, R4 ;  /* 0x00000004a2667220 */ /* 0x000fe20000410000 */
[----:B------:R-:W-:Y:S02]  /*10820*/  IMAD.MOV.U32 R66, RZ, RZ, R174 ;  /* 0x000000ffff427224 */ /* 0x000fe400078e00ae */
[----:B------:R-:W-:Y:S02]  /*10830*/  @!P3 HFMA2.BF16_V2 R12, -RZ.H0_H0, RZ.H0_H0, -R104.H0_H0 ;  /* 0x200000ffff0cb231 */ /* 0x000fe40000340968 */
[----:B---3--:R-:W-:-:S03]  /*10840*/  @P5 HFMA2.BF16_V2 R10, -RZ.H0_H0, RZ.H0_H0, -R224.H0_H0 ;  /* 0x200000ffff0a5231 */ /* 0x008fc600003409e0 */
[----:B------:R-:W-:Y:S01]  /*10850*/  PRMT R6, R12, 0x7610, R6 ;  /* 0x000076100c067816 */ /* 0x000fe20000000006 */
[----:B-1----:R-:W-:Y:S02]  /*10860*/  IMAD.MOV.U32 R7, RZ, RZ, R203 ;  /* 0x000000ffff077224 */ /* 0x002fe400078e00cb */
[-C--:B------:R-:W-:Y:S01]  /*10870*/  FMUL.FTZ R103, R163, R4.reuse ;  /* 0x00000004a3677220 */ /* 0x080fe20000410000 */
[-C--:B------:R-:W-:Y:S01]  /*10880*/  FMUL.FTZ R170, R170, R4.reuse ;  /* 0x00000004aaaa7220 */ /* 0x080fe20000410000 */
[----:B------:R-:W-:Y:S01]  /*10890*/  PRMT R5, R10, 0x7610, R5 ;  /* 0x000076100a057816 */ /* 0x000fe20000000005 */
[-C--:B------:R-:W-:Y:S01]  /*108a0*/  FMUL.FTZ R171, R171, R4.reuse ;  /* 0x00000004abab7220 */ /* 0x080fe20000410000 */
[-C--:B------:R-:W-:Y:S01]  /*108b0*/  FMUL.FTZ R166, R166, R4.reuse ;  /* 0x00000004a6a67220 */ /* 0x080fe20000410000 */
[-C--:B------:R-:W-:Y:S01]  /*108c0*/  FMUL.FTZ R167, R167, R4.reuse ;  /* 0x00000004a7a77220 */ /* 0x080fe20000410000 */
[----:B------:R-:W-:Y:S01]  /*108d0*/  @P5 PRMT R224, R5, 0x5410, RZ ;  /* 0x0000541005e05816 */ /* 0x000fe200000000ff */
[-C--:B------:R-:W-:Y:S01]  /*108e0*/  FMUL.FTZ R158, R158, R4.reuse ;  /* 0x000000049e9e7220 */ /* 0x080fe20000410000 */
[----:B------:R-:W-:Y:S01]  /*108f0*/  PRMT R5, R24, 0x7771, RZ ;  /* 0x0000777118057816 */ /* 0x000fe200000000ff */
[-C--:B------:R-:W-:Y:S01]  /*10900*/  FMUL.FTZ R159, R159, R4.reuse ;  /* 0x000000049f9f7220 */ /* 0x080fe20000410000 */
[----:B------:R-:W-:Y:S01]  /*10910*/  @!P3 PRMT R176, R6, 0x5410, RZ ;  /* 0x0000541006b0b816 */ /* 0x000fe200000000ff */
[-C--:B------:R-:W-:Y:S01]  /*10920*/  FMUL.FTZ R242, R150, R4.reuse ;  /* 0x0000000496f27220 */ /* 0x080fe20000410000 */
[----:B------:R-:W-:Y:S01]  /*10930*/  ISETP.GT.U32.AND P3, PT, R5, UR4, PT ;  /* 0x0000000405007c0c */ /* 0x000fe2000bf64070 */
[-C--:B------:R-:W-:Y:S01]  /*10940*/  FMUL.FTZ R6, R141, R3.reuse ;  /* 0x000000038d067220 */ /* 0x080fe20000410000 */
[----:B------:R-:W-:Y:S01]  /*10950*/  FMUL.FTZ R10, R81, R3 ;  /* 0x00000003510a7220 */ /* 0x000fe20000410000 */
[----:B------:R-:W-:Y:S01]  /*10960*/  LOP3.LUT R3, R19, 0xff, RZ, 0xc0, !PT ;  /* 0x000000ff13037812 */ /* 0x000fe200078ec0ff */
[-C--:B------:R-:W-:Y:S01]  /*10970*/  FMUL.FTZ R243, R151, R4.reuse ;  /* 0x0000000497f37220 */ /* 0x080fe20000410000 */
[-C--:B------:R-:W-:Y:S01]  /*10980*/  FMUL.FTZ R186, R146, R4.reuse ;  /* 0x0000000492ba7220 */ /* 0x080fe20000410000 */
[-C--:B------:R-:W-:Y:S01]  /*10990*/  FMUL.FTZ R63, R71, R4.reuse ;  /* 0x00000004473f7220 */ /* 0x080fe20000410000 */
[----:B------:R-:W-:Y:S01]  /*109a0*/  ISETP.LE.U32.AND P5, PT, R3, UR4, PT ;  /* 0x0000000403007c0c */ /* 0x000fe2000bfa3070 */
[-C--:B------:R-:W-:Y:S01]  /*109b0*/  FMUL.FTZ R48, R82, R4.reuse ;  /* 0x0000000452307220 */ /* 0x080fe20000410000 */
[----:B------:R-:W-:Y:S01]  /*109c0*/  PRMT R3, R24, 0x7772, RZ ;  /* 0x0000777218037816 */ /* 0x000fe200000000ff */
[-C--:B------:R-:W-:Y:S01]  /*109d0*/  FMUL.FTZ R215, R83, R4.reuse ;  /* 0x0000000453d77220 */ /* 0x080fe20000410000 */
[-C--:B------:R-:W-:Y:S01]  /*109e0*/  FMUL.FTZ R194, R86, R4.reuse ;  /* 0x0000000456c27220 */ /* 0x080fe20000410000 */
[----:B------:R-:W-:Y:S01]  /*109f0*/  FMUL.FTZ R235, R98, R4 ;  /* 0x0000000462eb7220 */ /* 0x000fe20000410000 */
[----:B------:R-:W-:-:S02]  /*10a00*/  @P3 HFMA2.BF16_V2 R68, -RZ.H0_H0, RZ.H0_H0, -R104.H1_H1 ;  /* 0x200000ffff443231 */ /* 0x000fc40000360968 */
[----:B------:R-:W-:Y:S01]  /*10a10*/  FMUL.FTZ R216, R99, R4 ;  /* 0x0000000463d87220 */ /* 0x000fe20000410000 */
[----:B------:R-:W-:Y:S02]  /*10a20*/  PRMT R21, R14, 0x7632, R21 ;  /* 0x000076320e157816 */ /* 0x000fe40000000015 */
[----:B------:R-:W-:Y:S01]  /*10a30*/  PRMT R219, R105, 0x7632, R219 ;  /* 0x0000763269db7816 */ /* 0x000fe200000000db */
[-C--:B------:R-:W-:Y:S01]  /*10a40*/  FMUL.FTZ R134, R134, R2.reuse ;  /* 0x0000000286867220 */ /* 0x080fe20000410000 */
[----:B------:R-:W-:Y:S01]  /*10a50*/  @P3 PRMT R229, R68, 0x5410, RZ ;  /* 0x0000541044e53816 */ /* 0x000fe200000000ff */
[-C--:B------:R-:W-:Y:S01]  /*10a60*/  FMUL.FTZ R135, R135, R2.reuse ;  /* 0x0000000287877220 */ /* 0x080fe20000410000 */
[----:B------:R-:W-:Y:S01]  /*10a70*/  ISETP.GT.U32.AND P3, PT, R3, UR4, PT ;  /* 0x0000000403007c0c */ /* 0x000fe2000bf64070 */
[-C--:B------:R-:W-:Y:S01]  /*10a80*/  FMUL.FTZ R67, R131, R2.reuse ;  /* 0x0000000283437220 */ /* 0x080fe20000410000 */
[----:B------:R-:W-:Y:S01]  /*10a90*/  PRMT R3, R24, 0x7773, RZ ;  /* 0x0000777318037816 */ /* 0x000fe200000000ff */
[-C--:B------:R-:W-:Y:S01]  /*10aa0*/  FMUL.FTZ R87, R127, R2.reuse ;  /* 0x000000027f577220 */ /* 0x080fe20000410000 */
[-C--:B------:R-:W-:Y:S01]  /*10ab0*/  FMUL.FTZ R118, R118, R2.reuse ;  /* 0x0000000276767220 */ /* 0x080fe20000410000 */
[-C--:B------:R-:W-:Y:S01]  /*10ac0*/  FMUL.FTZ R119, R119, R2.reuse ;  /* 0x0000000277777220 */ /* 0x080fe20000410000 */
[-C--:B------:R-:W-:Y:S01]  /*10ad0*/  FMUL.FTZ R74, R74, R2.reuse ;  /* 0x000000024a4a7220 */ /* 0x080fe20000410000 */
[----:B------:R-:W-:Y:S01]  /*10ae0*/  FMUL.FTZ R75, R75, R2 ;  /* 0x000000024b4b7220 */ /* 0x000fe20000410000 */
[----:B------:R-:W2:Y:S05]  /*10af0*/  LDL.64 R248, [R1+0x138] ;  /* 0x0001380001f87983 */ /* 0x000eaa0000100a00 */
[----:B------:R-:W-:-:S05]  /*10b00*/  @P3 HFMA2.BF16_V2 R69, -RZ.H0_H0, RZ.H0_H0, -R105.H0_H0 ;  /* 0x200000ffff453231 */ /* 0x000fca0000340969 */
[----:B------:R-:W-:Y:S02]  /*10b10*/  @P3 PRMT R38, R69, 0x5410, RZ ;  /* 0x0000541045263816 */ /* 0x000fe400000000ff */
[----:B------:R-:W-:Y:S01]  /*10b20*/  ISETP.GT.U32.AND P3, PT, R3, UR4, PT ;  /* 0x0000000403007c0c */ /* 0x000fe2000bf64070 */
[----:B------:R-:W-:Y:S01]  /*10b30*/  FADD.FTZ R3, R45, R49 ;  /* 0x000000312d037221 */ /* 0x000fe20000010000 */
[----:B------:R-:W-:Y:S02]  /*10b40*/  IMAD.MOV.U32 R45, RZ, RZ, R37 ;  /* 0x000000ffff2d7224 */ /* 0x000fe400078e0025 */
[----:B------:R-:W-:Y:S02]  /*10b50*/  IMAD.MOV.U32 R37, RZ, RZ, R201 ;  /* 0x000000ffff257224 */ /* 0x000fe400078e00c9 */
[----:B------:R-:W3:Y:S01]  /*10b60*/  LDL.64 R200, [R1+0x160] ;  /* 0x0001600001c87983 */ /* 0x000ee20000100a00 */
[-C--:B------:R-:W-:Y:S01]  /*10b70*/  FMUL.FTZ R162, R154, R4.reuse ;  /* 0x000000049aa27220 */ /* 0x080fe20000410000 */
[-C--:B------:R-:W-:Y:S01]  /*10b80*/  FMUL.FTZ R163, R155, R4.reuse ;  /* 0x000000049ba37220 */ /* 0x080fe20000410000 */
[-C--:B------:R-:W-:Y:S01]  /*10b90*/  FMUL.FTZ R50, R147, R4.reuse ;  /* 0x0000000493327220 */ /* 0x080fe20000410000 */
[-C--:B------:R-:W-:Y:S01]  /*10ba0*/  FMUL.FTZ R174, R142, R4.reuse ;  /* 0x000000048eae7220 */ /* 0x080fe20000410000 */
[-C--:B------:R-:W-:Y:S01]  /*10bb0*/  FMUL.FTZ R203, R143, R4.reuse ;  /* 0x000000048fcb7220 */ /* 0x080fe20000410000 */
[----:B------:R-:W-:Y:S01]  /*10bc0*/  FMUL.FTZ R12, R70, R4 ;  /* 0x00000004460c7220 */ /* 0x000fe20000410000 */
[----:B------:R-:W-:Y:S01]  /*10bd0*/  @P3 HFMA2.BF16_V2 R70, -RZ.H0_H0, RZ.H0_H0, -R105.H1_H1 ;  /* 0x200000ffff463231 */ /* 0x000fe20000360969 */
[----:B------:R-:W4:Y:S01]  /*10be0*/  LDL.64 R4, [R1+0xe8] ;  /* 0x0000e80001047983 */ /* 0x000f220000100a00 */
[----:B------:R-:W-:Y:S01]  /*10bf0*/  @!P5 HFMA2.BF16_V2 R71, -RZ.H0_H0, RZ.H0_H0, -R22.H0_H0 ;  /* 0x200000ffff47d231 */ /* 0x000fe20000340916 */
[----:B------:R-:W-:Y:S01]  /*10c00*/  PRMT R62, R22, 0x5410, R21 ;  /* 0x00005410163e7816 */ /* 0x000fe20000000015 */
[----:B------:R-:W-:Y:S01]  /*10c10*/  IMAD.MOV.U32 R43, RZ, RZ, R66 ;  /* 0x000000ffff2b7224 */ /* 0x000fe200078e0042 */
[----:B------:R-:W-:Y:S01]  /*10c20*/  @P3 PRMT R219, R70, 0x5410, RZ ;  /* 0x0000541046db3816 */ /* 0x000fe200000000ff */
[-C--:B------:R-:W-:Y:S01]  /*10c30*/  FMUL.FTZ R70, R114, R2.reuse ;  /* 0x0000000272467220 */ /* 0x080fe20000410000 */
[----:B------:R-:W-:Y:S01]  /*10c40*/  @!P5 PRMT R22, R71, 0x5410, RZ ;  /* 0x000054104716d816 */ /* 0x000fe200000000ff */
        /* <DEDUP_REMOVED lines=16> */
[----:B------:R-:W-:-:S02]  /*10d50*/  IMAD.MOV.U32 R23, RZ, RZ, R10 ;  /* 0x000000ffff177224 */ /* 0x000fc400078e000a */
[----:B------:R-:W-:Y:S02]  /*10d60*/  FADD.FTZ R14, R11, R15 ;  /* 0x0000000f0b0e7221 */ /* 0x000fe40000010000 */
[----:B------:R-:W2:Y:S01]  /*10d70*/  LDL.64 R10, [R1+0x168] ;  /* 0x00016800010a7983 */ /* 0x000ea20000100a00 */
[----:B------:R-:W-:Y:S02]  /*10d80*/  IMAD.MOV.U32 R49, RZ, RZ, R38 ;  /* 0x000000ffff317224 */ /* 0x000fe400078e0026 */
[----:B------:R-:W-:Y:S01]  /*10d90*/  FADD.FTZ R3, R39, R3 ;  /* 0x0000000327037221 */ /* 0x000fe20000010000 */
        /* <DEDUP_REMOVED lines=26> */
[----:B------:R-:W-:Y:S01]  /*10f40*/  ULEA UR6, UR23, 0xfffffffd, 0x1 ;  /* 0xfffffffd17067891 */ /* 0x000fe2000f8e08ff */
[----:B------:R-:W-:-:S02]  /*10f50*/  IMAD.U32 R0, RZ, RZ, UR37 ;  /* 0x00000025ff007e24 */ /* 0x000fc4000f8e00ff */
[----:B------:R-:W-:Y:S01]  /*10f60*/  FADD.FTZ R3, R27, R3 ;  /* 0x000000031b037221 */ /* 0x000fe20000010000 */
[----:B------:R-:W-:-:S03]  /*10f70*/  IMAD.MOV.U32 R27, RZ, RZ, R12 ;  /* 0x000000ffff1b7224 */ /* 0x000fc600078e000c */
[----:B------:R-:W-:Y:S01]  /*10f80*/  FADD.FTZ R15, R35, R3 ;  /* 0x00000003230f7221 */ /* 0x000fe20000010000 */
[----:B------:R-:W-:Y:S02]  /*10f90*/  IMAD.MOV.U32 R35, RZ, RZ, R13 ;  /* 0x000000ffff237224 */ /* 0x000fe400078e000d */
[----:B------:R-:W-:Y:S01]  /*10fa0*/  FADD.FTZ R16, R16, R2 ;  /* 0x0000000210107221 */ /* 0x000fe20000010000 */
[----:B------:R-:W-:Y:S02]  /*10fb0*/  IMAD.MOV.U32 R36, RZ, RZ, R49 ;  /* 0x000000ffff247224 */ /* 0x000fe400078e0031 */
[----:B------:R-:W-:Y:S01]  /*10fc0*/  IMAD.MOV.U32 R49, RZ, RZ, R8 ;  /* 0x000000ffff317224 */ /* 0x000fe200078e0008 */
[----:B---3--:R-:W-:Y:S02]  /*10fd0*/  LOP3.LUT R0, R0, UR6, R201, 0x96, !PT ;  /* 0x0000000600007c12 */ /* 0x008fe4000f8e96c9 */
[----:B------:R-:W3:Y:S03]  /*10fe0*/  LDL.LU.64 R200, [R1+0x208] ;  /* 0x0002080001c87983 */ /* 0x000ee60000300a00 */
[----:B------:R-:W-:-:S05]  /*10ff0*/  IMAD.WIDE.U32 R12, R0, -0x326172a9, RZ ;  /* 0xcd9e8d57000c7825 */ /* 0x000fca00078e00ff */
[----:B----4-:R-:W-:-:S05]  /*11000*/  LOP3.LUT R0, R4, UR33, R13, 0x96, !PT ;  /* 0x0000002104007c12 */ /* 0x010fca000f8e960d */
[----:B------:R-:W-:Y:S01]  /*11010*/  IMAD.WIDE.U32 R4, R0, -0x2daee0ad, RZ ;  /* 0xd2511f5300047825 */ /* 0x000fe200078e00ff */
[----:B--2---:R-:W-:-:S05]  /*11020*/  LOP3.LUT R2, R12, UR32, R249, 0x96, !PT ;  /* 0x000000200c027c12 */ /* 0x004fca000f8e96f9 */
[----:B------:R-:W-:Y:S01]  /*11030*/  IMAD.WIDE.U32 R2, R2, -0x2daee0ad, RZ ;  /* 0xd2511f5302027825 */ /* 0x000fe200078e00ff */
[----:B------:R-:W-:-:S05]  /*11040*/  LOP3.LUT R0, R10, UR31, R5, 0x96, !PT ;  /* 0x0000001f0a007c12 */ /* 0x000fca000f8e9605 */
[----:B------:R-:W-:Y:S01]  /*11050*/  IMAD.WIDE.U32 R10, R0, -0x326172a9, RZ ;  /* 0xcd9e8d57000a7825 */ /* 0x000fe200078e00ff */
[----:B------:R-:W-:-:S04]  /*11060*/  LOP3.LUT R0, R4, UR22, R3, 0x96, !PT ;  /* 0x0000001604007c12 */ /* 0x000fc8000f8e9603 */
[----:B------:R-:W-:Y:S01]  /*11070*/  LOP3.LUT R5, R248, UR26, R11, 0x96, !PT ;  /* 0x0000001af8057c12 */ /* 0x000fe2000f8e960b */
[----:B------:R-:W-:Y:S01]  /*11080*/  IMAD.MOV.U32 R4, RZ, RZ, R9 ;  /* 0x000000ffff047224 */ /* 0x000fe200078e0009 */
[----:B------:R-:W2:Y:S03]  /*11090*/  LDL.LU.64 R248, [R1+0x200] ;  /* 0x0002000001f87983 */ /* 0x000ea60000300a00 */
[----:B------:R-:W-:-:S04]  /*110a0*/  IMAD.WIDE.U32 R8, R5, -0x2daee0ad, RZ ;  /* 0xd2511f5305087825 */ /* 0x000fc800078e00ff */
[----:B------:R-:W-:Y:S02]  /*110b0*/  IMAD.MOV.U32 R5, RZ, RZ, R6 ;  /* 0x000000ffff057224 */ /* 0x000fe400078e0006 */
[----:B------:R-:W-:Y:S01]  /*110c0*/  IMAD.MOV.U32 R3, RZ, RZ, R7 ;  /* 0x000000ffff037224 */ /* 0x000fe200078e0007 */
[----:B------:R-:W-:Y:S01]  /*110d0*/  LOP3.LUT R2, R2, UR17, R9, 0x96, !PT ;  /* 0x0000001102027c12 */ /* 0x000fe2000f8e9609 */
[----:B------:R-:W-:-:S04]  /*110e0*/  IMAD.WIDE.U32 R6, R0, -0x326172a9, RZ ;  /* 0xcd9e8d5700067825 */ /* 0x000fc800078e00ff */
[----:B------:R-:W-:Y:S01]  /*110f0*/  IMAD.MOV.U32 R9, RZ, RZ, R3 ;  /* 0x000000ffff097224 */ /* 0x000fe200078e0003 */
[----:B------:R-:W-:Y:S01]  /*11100*/  LOP3.LUT R0, R10, UR21, R7, 0x96, !PT ;  /* 0x000000150a007c12 */ /* 0x000fe2000f8e9607 */
[----:B------:R-:W-:-:S04]  /*11110*/  IMAD.WIDE.U32 R2, R2, -0x326172a9, RZ ;  /* 0xcd9e8d5702027825 */ /* 0x000fc800078e00ff */
[----:B------:R-:W-:Y:S02]  /*11120*/  IMAD.MOV.U32 R11, RZ, RZ, R5 ;  /* 0x000000ffff0b7224 */ /* 0x000fe400078e0005 */
[----:B------:R-:W-:Y:S02]  /*11130*/  IMAD.MOV.U32 R10, RZ, RZ, R4 ;  /* 0x000000ffff0a7224 */ /* 0x000fe400078e0004 */
[----:B------:R-:W-:Y:S01]  /*11140*/  IMAD.WIDE.U32 R4, R0, -0x2daee0ad, RZ ;  /* 0xd2511f5300047825 */ /* 0x000fe200078e00ff */
[----:B------:R-:W-:-:S03]  /*11150*/  LOP3.LUT R0, R6, UR16, R3, 0x96, !PT ;  /* 0x0000001006007c12 */ /* 0x000fc6000f8e9603 */
[----:B------:R-:W-:Y:S02]  /*11160*/  IMAD.MOV.U32 R3, RZ, RZ, R215 ;  /* 0x000000ffff037224 */ /* 0x000fe400078e00d7 */
[----:B------:R-:W4:Y:S01]  /*11170*/  LDL.LU R215, [R1+0x1f8] ;  /* 0x0001f80001d77983 */ /* 0x000f220000300800 */
[----:B------:R-:W-:Y:S02]  /*11180*/  IMAD.MOV.U32 R7, RZ, RZ, R11 ;  /* 0x000000ffff077224 */ /* 0x000fe400078e000b */
[----:B------:R-:W-:Y:S02]  /*11190*/  IMAD.MOV.U32 R11, RZ, RZ, R35 ;  /* 0x000000ffff0b7224 */ /* 0x000fe400078e0023 */
[----:B------:R-:W-:Y:S01]  /*111a0*/  IMAD.MOV.U32 R35, RZ, RZ, R36 ;  /* 0x000000ffff237224 */ /* 0x000fe200078e0024 */
[----:B------:R-:W-:Y:S01]  /*111b0*/  LOP3.LUT R5, R8, UR15, R5, 0x96, !PT ;  /* 0x0000000f08057c12 */ /* 0x000fe2000f8e9605 */
[----:B------:R-:W-:Y:S02]  /*111c0*/  IMAD.MOV.U32 R36, RZ, RZ, R27 ;  /* 0x000000ffff247224 */ /* 0x000fe400078e001b */
[----:B------:R-:W-:Y:S01]  /*111d0*/  IMAD.MOV.U32 R6, RZ, RZ, R9 ;  /* 0x000000ffff067224 */ /* 0x000fe200078e0009 */
[----:B------:R1:W-:Y:S01]  /*111e0*/  MUFU.EX2 R27, R187 ;  /* 0x000000bb001b7308 */ /* 0x0003e20000000800 */
[----:B------:R-:W-:-:S02]  /*111f0*/  IMAD.MOV.U32 R8, RZ, RZ, R23 ;  /* 0x000000ffff087224 */ /* 0x000fc400078e0017 */
[----:B------:R-:W-:-:S05]  /*11200*/  IMAD.MOV.U32 R9, RZ, RZ, R51 ;  /* 0x000000ffff097224 */ /* 0x000fca00078e0033 */
[----:B------:R-:W1:Y:S02]  /*11210*/  MUFU.EX2 R23, R181 ;  /* 0x000000b500177308 */ /* 0x000e640000000800 */
[----:B-1----:R-:W-:Y:S02]  /*11220*/  IMAD.MOV.U32 R187, RZ, RZ, R50 ;  /* 0x000000ffffbb7224 */ /* 0x002fe400078e0032 */
[----:B------:R-:W-:-:S04]  /*11230*/  IMAD.WIDE.U32 R50, R0, -0x2daee0ad, RZ ;  /* 0xd2511f5300327825 */ /* 0x000fc800078e00ff */
[----:B------:R-:W-:-:S05]  /*11240*/  IMAD.MOV.U32 R0, RZ, RZ, R50 ;  /* 0x000000ffff007224 */ /* 0x000fca00078e0032 */
[----:B------:R-:W-:-:S04]  /*11250*/  LOP3.LUT R0, R0, 0xff, RZ, 0xc0, !PT ;  /* 0x000000ff00007812 */ /* 0x000fc800078ec0ff */
[----:B------:R-:W-:Y:S02]  /*11260*/  ISETP.LE.U32.AND P3, PT, R0, UR4, PT ;  /* 0x0000000400007c0c */ /* 0x000fe4000bf63070 */
[----:B------:R-:W-:Y:S01]  /*11270*/  F2FP.BF16.F32.PACK_AB R0, R27, R23 ;  /* 0x000000171b00723e */ /* 0x000fe200000010ff */
[----:B------:R-:W-:-:S03]  /*11280*/  @!P4 HFMA2.BF16_V2 R76, -RZ.H0_H0, RZ.H0_H0, -R21.H0_H0 ;  /* 0x200000ffff4cc231 */ /* 0x000fc60000340915 */
[----:B------:R-:W-:Y:S02]  /*11290*/  PRMT R217, R0, 0x7632, R217 ;  /* 0x0000763200d97816 */ /* 0x000fe400000000d9 */
[----:B------:R-:W-:Y:S01]  /*112a0*/  @!P4 PRMT R21, R76, 0x5410, RZ ;  /* 0x000054104c15c816 */ /* 0x000fe200000000ff */
[----:B------:R-:W-:Y:S01]  /*112b0*/  IMAD.MOV.U32 R76, RZ, RZ, R49 ;  /* 0x000000ffff4c7224 */ /* 0x000fe200078e0031 */
[----:B------:R-:W-:Y:S01]  /*112c0*/  LOP3.LUT R51, R4, UR12, R51, 0x96, !PT ;  /* 0x0000000c04337c12 */ /* 0x000fe2000f8e9633 */
[----:B------:R-:W-:Y:S02]  /*112d0*/  IMAD.MOV.U32 R4, RZ, RZ, R3 ;  /* 0x000000ffff047224 */ /* 0x000fe400078e0003 */
[----:B------:R-:W-:Y:S01]  /*112e0*/  FADD.FTZ R3, R30, R14 ;  /* 0x0000000e1e037221 */ /* 0x000fe20000010000 */
[----:B------:R-:W-:Y:S02]  /*112f0*/  IMAD.MOV.U32 R14, RZ, RZ, R173 ;  /* 0x000000ffff0e7224 */ /* 0x000fe400078e00ad */
[----:B------:R-:W2:Y:S04]  /*11300*/  LDL.LU R173, [R1+0x1f4] ;  /* 0x0001f40001ad7983 */ /* 0x000ea80000300800 */
[----:B------:R-:W2:Y:S01]  /*11310*/  LDL.LU R30, [R1+0x94] ;  /* 0x00009400011e7983 */ /* 0x000ea20000300800 */
[----:B----4-:R-:W-:Y:S01]  /*11320*/  PRMT R215, R0, 0x7610, R215 ;  /* 0x0000761000d77816 */ /* 0x010fe200000000d7 */
[----:B------:R-:W-:-:S02]  /*11330*/  IMAD.MOV.U32 R0, RZ, RZ, R6 ;  /* 0x000000ffff007224 */ /* 0x000fc400078e0006 */
[----:B------:R-:W-:Y:S02]  /*11340*/  FADD.FTZ R6, R33, R15 ;  /* 0x0000000f21067221 */ /* 0x000fe40000010000 */
[----:B------:R-:W-:Y:S02]  /*11350*/  @!P3 HFMA2.BF16_V2 R77, -RZ.H0_H0, RZ.H0_H0, -R215.H0_H0 ;  /* 0x200000ffff4db231 */ /* 0x000fe400003409d7 */
[----:B------:R-:W-:Y:S01]  /*11360*/  IMAD.MOV.U32 R33, RZ, RZ, R10 ;  /* 0x000000ffff217224 */ /* 0x000fe200078e000a */
[----:B------:R-:W-:Y:S02]  /*11370*/  PRMT R10, R215, 0x5410, R217 ;  /* 0x00005410d70a7816 */ /* 0x000fe400000000d9 */
[----:B------:R-:W-:Y:S01]  /*11380*/  @!P3 PRMT R215, R77, 0x5410, RZ ;  /* 0x000054104dd7b816 */ /* 0x000fe200000000ff */
[----:B------:R-:W-:Y:S02]  /*11390*/  IMAD.MOV.U32 R77, RZ, RZ, R48 ;  /* 0x000000ffff4d7224 */ /* 0x000fe400078e0030 */
[----:B------:R-:W-:-:S04]  /*113a0*/  IMAD.WIDE.U32 R48, R5, -0x326172a9, RZ ;  /* 0xcd9e8d5705307825 */ /* 0x000fc800078e00ff */
[----:B------:R-:W-:Y:S01]  /*113b0*/  IMAD.MOV.U32 R15, RZ, RZ, R0 ;  /* 0x000000ffff0f7224 */ /* 0x000fe200078e0000 */
[----:B------:R-:W-:Y:S02]  /*113c0*/  PRMT R0, R50, 0x7771, RZ ;  /* 0x0000777132007816 */ /* 0x000fe400000000ff */
[----:B------:R-:W-:Y:S02]  /*113d0*/  LOP3.LUT R49, R2, UR13, R49, 0x96, !PT ;  /* 0x0000000d02317c12 */ /* 0x000fe4000f8e9631 */
[----:B------:R-:W-:Y:S02]  /*113e0*/  ISETP.GT.U32.AND P3, PT, R0, UR4, PT ;  /* 0x0000000400007c0c */ /* 0x000fe4000bf64070 */
[----:B------:R-:W-:-:S04]  /*113f0*/  LOP3.LUT R0, R49, 0xffff, RZ, 0xc0, !PT ;  /* 0x0000ffff31007812 */ /* 0x000fc800078ec0ff */
[----:B------:R-:W-:Y:S01]  /*11400*/  SHF.R.U32.HI R0, RZ, 0x8, R0 ;  /* 0x00000008ff007819 */ /* 0x000fe20000011600 */
[----:B------:R-:W-:-:S03]  /*11410*/  IMAD.MOV.U32 R2, RZ, RZ, R14 ;  /* 0x000000ffff027224 */ /* 0x000fc600078e000e */
[----:B------:R-:W-:Y:S01]  /*11420*/  LOP3.LUT R0, R0, 0xffff, RZ, 0xc0, !PT ;  /* 0x0000ffff00007812 */ /* 0x000fe200078ec0ff */
[----:B------:R-:W-:Y:S02]  /*11430*/  IMAD.MOV.U32 R5, RZ, RZ, R15 ;  /* 0x000000ffff057224 */ /* 0x000fe400078e000f */
[----:B------:R1:W-:Y:S01]  /*11440*/  MUFU.EX2 R15, R185 ;  /* 0x000000b9000f7308 */ /* 0x0003e20000000800 */
[----:B------:R-:W-:Y:S01]  /*11450*/  ISETP.LE.U32.AND P5, PT, R0, UR4, PT ;  /* 0x0000000400007c0c */ /* 0x000fe2000bfa3070 */
[----:B------:R-:W-:Y:S02]  /*11460*/  IMAD.MOV.U32 R0, RZ, RZ, R2 ;  /* 0x000000ffff007224 */ /* 0x000fe400078e0002 */
[----:B------:R-:W-:Y:S01]  /*11470*/  FADD.FTZ R2, R32, R16 ;  /* 0x0000001020027221 */ /* 0x000fe20000010000 */
[----:B------:R-:W-:Y:S02]  /*11480*/  IMAD.MOV.U32 R32, RZ, RZ, R214 ;  /* 0x000000ffff207224 */ /* 0x000fe400078e00d6 */
[----:B-1----:R-:W-:-:S02]  /*11490*/  IMAD.MOV.U32 R185, RZ, RZ, R205 ;  /* 0x000000ffffb97224 */ /* 0x002fc400078e00cd */
[----:B------:R-:W4:Y:S04]  /*114a0*/  LDL.LU R205, [R1+0x1f0] ;  /* 0x0001f00001cd7983 */ /* 0x000f280000300800 */
[----:B------:R-:W3:Y:S01]  /*114b0*/  LDL.LU R214, [R1+0x1ec] ;  /* 0x0001ec0001d67983 */ /* 0x000ee20000300800 */
[----:B------:R-:W1:Y:S01]  /*114c0*/  MUFU.EX2 R14, R183 ;  /* 0x000000b7000e7308 */ /* 0x000e620000000800 */
[----:B------:R-:W-:Y:S02]  /*114d0*/  IMAD.MOV.U32 R16, RZ, RZ, R5 ;  /* 0x000000ffff107224 */ /* 0x000fe400078e0005 */
[----:B------:R-:W-:Y:S02]  /*114e0*/  FADD.FTZ R5, R28, R3 ;  /* 0x000000031c057221 */ /* 0x000fe40000010000 */
[----:B------:R-:W-:-:S02]  /*114f0*/  IMAD.MOV.U32 R28, RZ, RZ, R16 ;  /* 0x000000ffff1c7224 */ /* 0x000fc400078e0010 */
[----:B------:R-:W-:Y:S01]  /*11500*/  IMAD.MOV.U32 R16, RZ, RZ, R0 ;  /* 0x000000ffff107224 */ /* 0x000fe200078e0000 */
[----:B------:R-:W-:Y:S01]  /*11510*/  PRMT R0, R50, 0x7772, RZ ;  /* 0x0000777232007816 */ /* 0x000fe200000000ff */
[----:B------:R-:W-:-:S03]  /*11520*/  @P3 HFMA2.BF16_V2 R78, -RZ.H0_H0, RZ.H0_H0, -R217.H0_H0 ;  /* 0x200000ffff4e3231 */ /* 0x000fc600003409d9 */
[----:B------:R-:W-:Y:S02]  /*11530*/  ISETP.GT.U32.AND P4, PT, R0, UR4, PT ;  /* 0x0000000400007c0c */ /* 0x000fe4000bf84070 */
[----:B------:R-:W-:Y:S02]  /*11540*/  PRMT R0, R50, 0x7773, RZ ;  /* 0x0000777332007816 */ /* 0x000fe400000000ff */
[----:B------:R-:W-:Y:S02]  /*11550*/  @P3 PRMT R217, R78, 0x5410, RZ ;  /* 0x000054104ed93816 */ /* 0x000fe400000000ff */
[----:B------:R-:W-:Y:S02]  /*11560*/  ISETP.GT.U32.AND P3, PT, R0, UR4, PT ;  /* 0x0000000400007c0c */ /* 0x000fe4000bf64070 */
[----:B-1----:R-:W-:Y:S01]  /*11570*/  F2FP.BF16.F32.PACK_AB R0, R15, R14 ;  /* 0x0000000e0f00723e */ /* 0x002fe200000010ff */
[----:B------:R-:W-:Y:S02]  /*11580*/  IMAD.MOV.U32 R78, RZ, RZ, R8 ;  /* 0x000000ffff4e7224 */ /* 0x000fe400078e0008 */
[----:B------:R-:W-:Y:S01]  /*11590*/  FADD.FTZ R8, R34, R6 ;  /* 0x0000000622087221 */ /* 0x000fe20000010000 */
[----:B------:R-:W-:-:S02]  /*115a0*/  IMAD.MOV.U32 R3, RZ, RZ, R32 ;  /* 0x000000ffff037224 */ /* 0x000fc400078e0020 */
[----:B------:R-:W-:Y:S02]  /*115b0*/  IMAD.MOV.U32 R34, RZ, RZ, R9 ;  /* 0x000000ffff227224 */ /* 0x000fe400078e0009 */
[----:B------:R-:W-:Y:S01]  /*115c0*/  FADD.FTZ R9, R31, R2 ;  /* 0x000000021f097221 */ /* 0x000fe20000010000 */
[----:B------:R-:W-:Y:S01]  /*115d0*/  IMAD.MOV.U32 R31, RZ, RZ, R204 ;  /* 0x000000ffff1f7224 */ /* 0x000fe200078e00cc */
[----:B------:R-:W-:Y:S01]  /*115e0*/  PRMT R207, R0, 0x7632, R207 ;  /* 0x0000763200cf7816 */ /* 0x000fe200000000cf */
[----:B------:R-:W-:Y:S02]  /*115f0*/  IMAD.MOV.U32 R6, RZ, RZ, R174 ;  /* 0x000000ffff067224 */ /* 0x000fe400078e00ae */
[----:B------:R-:W2:Y:S04]  /*11600*/  LDL.LU R174, [R1+0x1e8] ;  /* 0x0001e80001ae7983 */ /* 0x000ea80000300800 */
[----:B------:R-:W2:Y:S01]  /*11610*/  LDL.LU R204, [R1+0x1e4] ;  /* 0x0001e40001cc7983 */ /* 0x000ea20000300800 */
[----:B------:R-:W-:-:S02]  /*11620*/  IMAD.MOV.U32 R32, RZ, RZ, R77 ;  /* 0x000000ffff207224 */ /* 0x000fc400078e004d */
[----:B------:R-:W-:Y:S02]  /*11630*/  IMAD.MOV.U32 R77, RZ, RZ, R4 ;  /* 0x000000ffff4d7224 */ /* 0x000fe400078e0004 */
[----:B------:R1:W-:Y:S02]  /*11640*/  MUFU.EX2 R4, R195 ;  /* 0x000000c300047308 */ /* 0x0003e40000000800 */
[----:B-1----:R-:W-:-:S06]  /*11650*/  IMAD.MOV.U32 R195, RZ, RZ, R7 ;  /* 0x000000ffffc37224 */ /* 0x002fcc00078e0007 */
[----:B------:R-:W1:Y:S01]  /*11660*/  MUFU.EX2 R7, R199 ;  /* 0x000000c700077308 */ /* 0x000e620000000800 */
[----:B------:R-:W-:Y:S01]  /*11670*/  @P3 HFMA2.BF16_V2 R88, -RZ.H0_H0, RZ.H0_H0, -R207.H0_H0 ;  /* 0x200000ffff583231 */ /* 0x000fe200003409cf */
[----:B-1----:R-:W-:-:S04]  /*11680*/  F2FP.BF16.F32.PACK_AB R2, R7, R4 ;  /* 0x000000040702723e */ /* 0x002fc800000010ff */
[----:B------:R-:W-:-:S05]  /*11690*/  PRMT R206, R2, 0x7632, R206 ;  /* 0x0000763202ce7816 */ /* 0x000fca00000000ce */
[----:B------:R-:W-:Y:S01]  /*116a0*/  @!P5 HFMA2.BF16_V2 R89, -RZ.H0_H0, RZ.H0_H0, -R206.H0_H0 ;  /* 0x200000ffff59d231 */ /* 0x000fe200003409ce */
[----:B---3--:R-:W-:Y:S01]  /*116b0*/  PRMT R214, R0, 0x7610, R214 ;  /* 0x0000761000d67816 */ /* 0x008fe200000000d6 */
[----:B------:R-:W-:Y:S02]  /*116c0*/  IMAD.MOV.U32 R0, RZ, RZ, R3 ;  /* 0x000000ffff007224 */ /* 0x000fe400078e0003 */
[----:B------:R1:W-:Y:S02]  /*116d0*/  MUFU.EX2 R3, R190 ;  /* 0x000000be00037308 */ /* 0x0003e40000000800 */
[----:B------:R-:W-:Y:S02]  /*116e0*/  @P4 HFMA2.BF16_V2 R79, -RZ.H0_H0, RZ.H0_H0, -R214.H0_H0 ;  /* 0x200000ffff4f4231 */ /* 0x000fe400003409d6 */
[----:B-1----:R-:W-:Y:S01]  /*116f0*/  IMAD.MOV.U32 R190, RZ, RZ, R31 ;  /* 0x000000ffffbe7224 */ /* 0x002fe200078e001f */
[----:B------:R-:W-:Y:S02]  /*11700*/  PRMT R31, R214, 0x5410, R207 ;  /* 0x00005410d61f7816 */ /* 0x000fe400000000cf */
[----:B------:R-:W-:Y:S01]  /*11710*/  @P4 PRMT R214, R79, 0x5410, RZ ;  /* 0x000054104fd64816 */ /* 0x000fe200000000ff */
[----:B------:R-:W-:-:S02]  /*11720*/  IMAD.MOV.U32 R79, RZ, RZ, R203 ;  /* 0x000000ffff4f7224 */ /* 0x000fc400078e00cb */
[----:B------:R-:W3:Y:S01]  /*11730*/  LDL.LU R203, [R1+0x1e0] ;  /* 0x0001e00001cb7983 */ /* 0x000ee20000300800 */
[----:B----4-:R-:W-:Y:S02]  /*11740*/  PRMT R205, R2, 0x7610, R205 ;  /* 0x0000761002cd7816 */ /* 0x010fe400000000cd */
[----:B------:R-:W-:Y:S01]  /*11750*/  @P3 PRMT R207, R88, 0x5410, RZ ;  /* 0x0000541058cf3816 */ /* 0x000fe200000000ff */
[----:B------:R-:W-:Y:S01]  /*11760*/  IMAD.MOV.U32 R88, RZ, RZ, R195 ;  /* 0x000000ffff587224 */ /* 0x000fe200078e00c3 */
[----:B------:R-:W-:Y:S02]  /*11770*/  PRMT R195, R205, 0x5410, R206 ;  /* 0x00005410cdc37816 */ /* 0x000fe400000000ce */
[----:B------:R-:W-:Y:S01]  /*11780*/  @!P5 PRMT R206, R89, 0x5410, RZ ;  /* 0x0000541059ced816 */ /* 0x000fe200000000ff */
[----:B------:R-:W-:Y:S02]  /*11790*/  IMAD.MOV.U32 R89, RZ, RZ, R11 ;  /* 0x000000ffff597224 */ /* 0x000fe400078e000b */
[----:B------:R-:W-:Y:S01]  /*117a0*/  FADD.FTZ R11, R29, R5 ;  /* 0x000000051d0b7221 */ /* 0x000fe20000010000 */
[----:B------:R-:W-:-:S02]  /*117b0*/  IMAD.MOV.U32 R2, RZ, RZ, R6 ;  /* 0x000000ffff027224 */ /* 0x000fc400078e0006 */
[----:B------:R-:W-:Y:S02]  /*117c0*/  IMAD.MOV.U32 R29, RZ, RZ, R89 ;  /* 0x000000ffff1d7224 */ /* 0x000fe400078e0059 */
[----:B------:R-:W-:Y:S02]  /*117d0*/  IMAD.MOV.U32 R89, RZ, RZ, R88 ;  /* 0x000000ffff597224 */ /* 0x000fe400078e0058 */
[----:B------:R-:W-:Y:S02]  /*117e0*/  IMAD.MOV.U32 R88, RZ, RZ, R2 ;  /* 0x000000ffff587224 */ /* 0x000fe400078e0002 */
[----:B------:R-:W-:Y:S02]  /*117f0*/  FADD.FTZ R2, R4, R8 ;  /* 0x0000000804027221 */ /* 0x000fe40000010000 */
[----:B------:R-:W4:Y:S01]  /*11800*/  LDL.LU R8, [R1+0x78] ;  /* 0x0000780001087983 */ /* 0x000f220000300800 */
[----:B------:R1:W2:Y:S02]  /*11810*/  MUFU.EX2 R6, R193 ;  /* 0x000000c100067308 */ /* 0x0002a40000000800 */
[----:B-1----:R-:W-:Y:S01]  /*11820*/  IMAD.MOV.U32 R193, RZ, RZ, R0 ;  /* 0x000000ffffc17224 */ /* 0x002fe200078e0000 */
[----:B------:R-:W-:-:S04]  /*11830*/  LOP3.LUT R0, R49, 0xff, RZ, 0xc0, !PT ;  /* 0x000000ff31007812 */ /* 0x000fc800078ec0ff */
[----:B------:R-:W-:Y:S02]  /*11840*/  ISETP.LE.U32.AND P4, PT, R0, UR4, PT ;  /* 0x0000000400007c0c */ /* 0x000fe4000bf83070 */
[----:B------:R-:W-:-:S04]  /*11850*/  SHF.R.U32.HI R0, RZ, 0x18, R49 ;  /* 0x00000018ff007819 */ /* 0x000fc80000011631 */
[----:B------:R-:W-:Y:S02]  /*11860*/  ISETP.LE.U32.AND P3, PT, R0, UR4, PT ;  /* 0x0000000400007c0c */ /* 0x000fe4000bf63070 */
[----:B--2---:R-:W-:-:S04]  /*11870*/  F2FP.BF16.F32.PACK_AB R0, R6, R3 ;  /* 0x000000030600723e */ /* 0x004fc800000010ff */
[----:B------:R-:W-:Y:S01]  /*11880*/  PRMT R204, R0, 0x7632, R204 ;  /* 0x0000763200cc7816 */ /* 0x000fe200000000cc */
[----:B------:R-:W-:-:S06]  /*11890*/  @!P4 HFMA2.BF16_V2 R90, -RZ.H0_H0, RZ.H0_H0, -R205.H0_H0 ;  /* 0x200000ffff5ac231 */ /* 0x000fcc00003409cd */
[----:B------:R-:W-:Y:S01]  /*118a0*/  @!P3 HFMA2.BF16_V2 R91, -RZ.H0_H0, RZ.H0_H0, -R204.H0_H0 ;  /* 0x200000ffff5bb231 */ /* 0x000fe200003409cc */
[----:B------:R-:W-:Y:S01]  /*118b0*/  @!P4 PRMT R205, R90, 0x5410, RZ ;  /* 0x000054105acdc816 */ /* 0x000fe200000000ff */
[----:B------:R-:W-:Y:S01]  /*118c0*/  IMAD.MOV.U32 R90, RZ, RZ, R190 ;  /* 0x000000ffff5a7224 */ /* 0x000fe200078e00be */
[----:B------:R-:W-:Y:S01]  /*118d0*/  MUFU.EX2 R5, R201 ;  /* 0x000000c900057308 */ /* 0x000fe20000000800 */
[----:B------:R-:W-:-:S07]  /*118e0*/  FADD.FTZ R2, R7, R2 ;  /* 0x0000000207027221 */ /* 0x000fce0000010000 */
[----:B------:R-:W-:Y:S08]  /*118f0*/  MUFU.EX2 R4, R200 ;  /* 0x000000c800047308 */ /* 0x000ff00000000800 */
[----:B------:R-:W-:Y:S01]  /*11900*/  MUFU.EX2 R7, R222 ;  /* 0x000000de00077308 */ /* 0x000fe20000000800 */
[----:B------:R-:W-:-:S04]  /*11910*/  FADD.FTZ R3, R3, R9 ;  /* 0x0000000903037221 */ /* 0x000fc80000010000 */
[--C-:B------:R-:W-:Y:S01]  /*11920*/  FADD.FTZ R9, R6, R3.reuse ;  /* 0x0000000306097221 */ /* 0x100fe20000010000 */
[----:B------:R-:W-:-:S04]  /*11930*/  PRMT R3, R51, 0x7632, R3 ;  /* 0x0000763233037816 */ /* 0x000fc80000000003 */
[----:B------:R-:W-:-:S04]  /*11940*/  LOP3.LUT R3, R3, 0xff, RZ, 0xc0, !PT ;  /* 0x000000ff03037812 */ /* 0x000fc800078ec0ff */
[----:B------:R-:W-:Y:S02]  /*11950*/  ISETP.LE.U32.AND P5, PT, R3, UR4, PT ;  /* 0x0000000403007c0c */ /* 0x000fe4000bfa3070 */
[----:B------:R-:W-:Y:S02]  /*11960*/  LOP3.LUT R3, R210, UR33, R13, 0x96, !PT ;  /* 0x00000021d2037c12 */ /* 0x000fe4000f8e960d */
[----:B------:R-:W2:Y:S01]  /*11970*/  LDL.LU.64 R210, [R1+0x1d8] ;  /* 0x0001d80001d27983 */ /* 0x000ea20000300a00 */
[----:B---3--:R-:W-:-:S04]  /*11980*/  PRMT R203, R0, 0x7610, R203 ;  /* 0x0000761000cb7816 */ /* 0x008fc800000000cb */
[----:B------:R-:W-:Y:S02]  /*11990*/  PRMT R190, R203, 0x5410, R204 ;  /* 0x00005410cbbe7816 */ /* 0x000fe400000000cc */
[----:B------:R-:W-:Y:S01]  /*119a0*/  @!P3 PRMT R204, R91, 0x5410, RZ ;  /* 0x000054105bccb816 */ /* 0x000fe200000000ff */
[----:B------:R-:W-:Y:S02]  /*119b0*/  IMAD.MOV.U32 R91, RZ, RZ, R10 ;  /* 0x000000ffff5b7224 */ /* 0x000fe400078e000a */
[----:B------:R-:W1:Y:S01]  /*119c0*/  MUFU.EX2 R10, R202 ;  /* 0x000000ca000a7308 */ /* 0x000e620000000800 */
[----:B------:R-:W-:-:S04]  /*119d0*/  PRMT R0, R49, 0x7632, R0 ;  /* 0x0000763231007816 */ /* 0x000fc80000000000 */
[----:B------:R-:W-:-:S04]  /*119e0*/  LOP3.LUT R0, R0, 0xff, RZ, 0xc0, !PT ;  /* 0x000000ff00007812 */ /* 0x000fc800078ec0ff */
[----:B------:R-:W-:Y:S02]  /*119f0*/  ISETP.LE.U32.AND P4, PT, R0, UR4, PT ;  /* 0x0000000400007c0c */ /* 0x000fe4000bf83070 */
[----:B------:R-:W-:-:S04]  /*11a00*/  PRMT R0, R48, 0x7771, RZ ;  /* 0x0000777130007816 */ /* 0x000fc800000000ff */
[----:B------:R-:W-:Y:S02]  /*11a10*/  ISETP.GT.U32.AND P3, PT, R0, UR4, PT ;  /* 0x0000000400007c0c */ /* 0x000fe4000bf64070 */
[----:B-1----:R-:W-:-:S04]  /*11a20*/  F2FP.BF16.F32.PACK_AB R0, R10, R5 ;  /* 0x000000050a00723e */ /* 0x002fc800000010ff */
[C---:B------:R-:W-:Y:S02]  /*11a30*/  PRMT R202, R0.reuse, 0x7632, R202 ;  /* 0x0000763200ca7816 */ /* 0x040fe400000000ca */
[----:B------:R-:W-:Y:S01]  /*11a40*/  PRMT R201, R0, 0x7610, R201 ;  /* 0x0000761000c97816 */ /* 0x000fe200000000c9 */
[----:B------:R-:W-:Y:S02]  /*11a50*/  IMAD.MOV.U32 R0, RZ, RZ, R48 ;  /* 0x000000ffff007224 */ /* 0x000fe400078e0030 */
[----:B------:R-:W-:-:S03]  /*11a60*/  @!P4 HFMA2.BF16_V2 R92, -RZ.H0_H0, RZ.H0_H0, -R203.H0_H0 ;  /* 0x200000ffff5cc231 */ /* 0x000fc600003409cb */
[----:B------:R-:W-:Y:S01]  /*11a70*/  LOP3.LUT R0, R0, 0xff, RZ, 0xc0, !PT ;  /* 0x000000ff00007812 */ /* 0x000fe200078ec0ff */
[----:B------:R-:W-:Y:S01]  /*11a80*/  @P3 HFMA2.BF16_V2 R93, -RZ.H0_H0, RZ.H0_H0, -R202.H0_H0 ;  /* 0x200000ffff5d3231 */ /* 0x000fe200003409ca */
[----:B------:R-:W-:Y:S02]  /*11a90*/  @!P4 PRMT R203, R92, 0x5410, RZ ;  /* 0x000054105ccbc816 */ /* 0x000fe400000000ff */
[----:B------:R-:W-:Y:S02]  /*11aa0*/  ISETP.LE.U32.AND P4, PT, R0, UR4, PT ;  /* 0x0000000400007c0c */ /* 0x000fe4000bf83070 */
[----:B------:R-:W-:Y:S02]  /*11ab0*/  PRMT R0, R48, 0x7773, RZ ;  /* 0x0000777330007816 */ /* 0x000fe400000000ff */
[----:B------:R-:W-:Y:S02]  /*11ac0*/  PRMT R92, R201, 0x5410, R202 ;  /* 0x00005410c95c7816 */ /* 0x000fe400000000ca */
[----:B------:R-:W-:-:S02]  /*11ad0*/  @P3 PRMT R202, R93, 0x5410, RZ ;  /* 0x000054105dca3816 */ /* 0x000fc400000000ff */
[----:B------:R-:W-:Y:S02]  /*11ae0*/  ISETP.GT.U32.AND P3, PT, R0, UR4, PT ;  /* 0x0000000400007c0c */ /* 0x000fe4000bf64070 */
[----:B------:R-:W-:-:S04]  /*11af0*/  F2FP.BF16.F32.PACK_AB R0, R7, R4 ;  /* 0x000000040700723e */ /* 0x000fc800000010ff */
[C---:B------:R-:W-:Y:S02]  /*11b00*/  PRMT R200, R0.reuse, 0x7632, R200 ;  /* 0x0000763200c87816 */ /* 0x040fe400000000c8 */
[----:B------:R-:W-:Y:S02]  /*11b10*/  PRMT R183, R0, 0x7610, R183 ;  /* 0x0000761000b77816 */ /* 0x000fe400000000b7 */
[----:B------:R-:W-:Y:S01]  /*11b20*/  LOP3.LUT R0, R51, 0xffff, RZ, 0xc0, !PT ;  /* 0x0000ffff33007812 */ /* 0x000fe200078ec0ff */
[----:B------:R-:W-:-:S03]  /*11b30*/  @!P4 HFMA2.BF16_V2 R94, -RZ.H0_H0, RZ.H0_H0, -R201.H0_H0 ;  /* 0x200000ffff5ec231 */ /* 0x000fc600003409c9 */
[----:B------:R-:W-:-:S04]  /*11b40*/  SHF.R.U32.HI R0, RZ, 0x8, R0 ;  /* 0x00000008ff007819 */ /* 0x000fc80000011600 */
[----:B------:R-:W-:Y:S01]  /*11b50*/  LOP3.LUT R0, R0, 0xffff, RZ, 0xc0, !PT ;  /* 0x0000ffff00007812 */ /* 0x000fe200078ec0ff */
[----:B----4-:R-:W-:Y:S01]  /*11b60*/  IMAD.MOV.U32 R222, RZ, RZ, R8 ;  /* 0x000000ffffde7224 */ /* 0x010fe200078e0008 */
[----:B------:R-:W-:Y:S01]  /*11b70*/  @!P4 PRMT R201, R94, 0x5410, RZ ;  /* 0x000054105ec9c816 */ /* 0x000fe200000000ff */
[----:B------:R-:W-:Y:S01]  /*11b80*/  FADD.FTZ R8, R5, R2 ;  /* 0x0000000205087221 */ /* 0x000fe20000010000 */
[----:B------:R-:W-:Y:S01]  /*11b90*/  ISETP.LE.U32.AND P4, PT, R0, UR4, PT ;  /* 0x0000000400007c0c */ /* 0x000fe2000bf83070 */
[----:B------:R-:W1:Y:S08]  /*11ba0*/  MUFU.EX2 R2, R189 ;  /* 0x000000bd00027308 */ /* 0x000e700000000800 */
[----:B------:R-:W3:Y:S01]  /*11bb0*/  MUFU.EX2 R0, R55 ;  /* 0x0000003700007308 */ /* 0x000ee20000000800 */
[----:B------:R-:W-:Y:S01]  /*11bc0*/  FADD.FTZ R5, R4, R9 ;  /* 0x0000000904057221 */ /* 0x000fe20000010000 */
[----:B-1----:R-:W-:Y:S01]  /*11bd0*/  FADD.FTZ R4, R2, R11 ;  /* 0x0000000b02047221 */ /* 0x002fe20000010000 */
[----:B---3--:R-:W-:Y:S01]  /*11be0*/  F2FP.BF16.F32.PACK_AB R122, R0, R2 ;  /* 0x00000002007a723e */ /* 0x008fe200000010ff */
[----:B------:R-:W-:-:S04]  /*11bf0*/  IMAD.WIDE.U32 R2, R3, -0x2daee0ad, RZ ;  /* 0xd2511f5303027825 */ /* 0x000fc800078e00ff */
[----:B------:R-:W-:Y:S01]  /*11c00*/  FADD.FTZ R11, R0, R4 ;  /* 0x00000004000b7221 */ /* 0x000fe20000010000 */
[----:B------:R-:W-:Y:S02]  /*11c10*/  LOP3.LUT R0, R212, UR31, R3, 0x96, !PT ;  /* 0x0000001fd4007c12 */ /* 0x000fe4000f8e9603 */
[----:B------:R-:W3:Y:S01]  /*11c20*/  LDL.LU.64 R212, [R1+0x1d0] ;  /* 0x0001d00001d47983 */ /* 0x000ee20000300a00 */
[----:B------:R-:W-:Y:S01]  /*11c30*/  LOP3.LUT R6, R12, UR32, R47, 0x96, !PT ;  /* 0x000000200c067c12 */ /* 0x000fe2000f8e962f */
[----:B------:R-:W-:Y:S01]  /*11c40*/  FADD.FTZ R13, R7, R5 ;  /* 0x00000005070d7221 */ /* 0x000fe20000010000 */
[----:B------:R-:W-:-:S04]  /*11c50*/  IMAD.WIDE.U32 R4, R0, -0x326172a9, RZ ;  /* 0xcd9e8d5700047825 */ /* 0x000fc800078e00ff */
[----:B------:R-:W-:-:S05]  /*11c60*/  IMAD.WIDE.U32 R6, R6, -0x2daee0ad, RZ ;  /* 0xd2511f5306067825 */ /* 0x000fca00078e00ff */
[----:B------:R-:W-:Y:S02]  /*11c70*/  LOP3.LUT R7, R2, UR22, R7, 0x96, !PT ;  /* 0x0000001602077c12 */ /* 0x000fe4000f8e9607 */
[----:B------:R-:W-:Y:S01]  /*11c80*/  LOP3.LUT R2, R46, UR26, R5, 0x96, !PT ;  /* 0x0000001a2e027c12 */ /* 0x000fe2000f8e9605 */
[----:B------:R-:W-:Y:S01]  /*11c90*/  @P3 HFMA2.BF16_V2 R95, -RZ.H0_H0, RZ.H0_H0, -R200.H0_H0 ;  /* 0x200000ffff5f3231 */ /* 0x000fe200003409c8 */
[----:B------:R-:W-:Y:S01]  /*11ca0*/  PRMT R0, R48, 0x7772, RZ ;  /* 0x0000777230007816 */ /* 0x000fe200000000ff */
[----:B------:R-:W-:Y:S02]  /*11cb0*/  IMAD.MOV.U32 R93, RZ, RZ, R91 ;  /* 0x000000ffff5d7224 */ /* 0x000fe400078e005b */
[----:B------:R-:W-:Y:S01]  /*11cc0*/  FADD.FTZ R12, R10, R8 ;  /* 0x000000080a0c7221 */ /* 0x000fe20000010000 */
[----:B------:R-:W-:Y:S01]  /*11cd0*/  IMAD.WIDE.U32 R2, R2, -0x2daee0ad, RZ ;  /* 0xd2511f5302027825 */ /* 0x000fe200078e00ff */
[----:B------:R-:W-:Y:S01]  /*11ce0*/  PRMT R91, R183, 0x5410, R200 ;  /* 0x00005410b75b7816 */ /* 0x000fe200000000c8 */
[----:B------:R-:W4:Y:S03]  /*11cf0*/  LDL.LU.64 R46, [R1+0x1c8] ;  /* 0x0001c800012e7983 */ /* 0x000f260000300a00 */
[----:B------:R-:W-:Y:S01]  /*11d00*/  LOP3.LUT R3, R6, UR17, R3, 0x96, !PT ;  /* 0x0000001106037c12 */ /* 0x000fe2000f8e9603 */
[----:B------:R-:W-:Y:S01]  /*11d10*/  IMAD.WIDE.U32 R6, R7, -0x326172a9, RZ ;  /* 0xcd9e8d5707067825 */ /* 0x000fe200078e00ff */
[----:B------:R-:W-:-:S02]  /*11d20*/  @P3 PRMT R200, R95, 0x5410, RZ ;  /* 0x000054105fc83816 */ /* 0x000fc400000000ff */
[----:B------:R-:W-:Y:S02]  /*11d30*/  ISETP.GT.U32.AND P3, PT, R0, UR4, PT ;  /* 0x0000000400007c0c */ /* 0x000fe4000bf64070 */
[----:B------:R-:W-:-:S05]  /*11d40*/  LOP3.LUT R0, R4, UR21, R7, 0x96, !PT ;  /* 0x0000001504007c12 */ /* 0x000fca000f8e9607 */
[----:B------:R-:W-:-:S05]  /*11d50*/  IMAD.WIDE.U32 R8, R0, -0x2daee0ad, RZ ;  /* 0xd2511f5300087825 */ /* 0x000fca00078e00ff */
[----:B------:R-:W-:Y:S01]  /*11d60*/  LOP3.LUT R0, R2, UR15, R9, 0x96, !PT ;  /* 0x0000000f02007c12 */ /* 0x000fe2000f8e9609 */
[----:B------:R-:W-:Y:S02]  /*11d70*/  IMAD.MOV.U32 R4, RZ, RZ, R38 ;  /* 0x000000ffff047224 */ /* 0x000fe400078e0026 */
[----:B------:R-:W-:Y:S02]  /*11d80*/  IMAD.MOV.U32 R5, RZ, RZ, R39 ;  /* 0x000000ffff057224 */ /* 0x000fe400078e0027 */
[----:B------:R-:W-:-:S04]  /*11d90*/  IMAD.WIDE.U32 R2, R3, -0x326172a9, RZ ;  /* 0xcd9e8d5703027825 */ /* 0x000fc800078e00ff */
[----:B------:R-:W-:-:S04]  /*11da0*/  IMAD.WIDE.U32 R38, R0, -0x326172a9, RZ ;  /* 0xcd9e8d5700267825 */ /* 0x000fc800078e00ff */
[----:B------:R-:W-:Y:S01]  /*11db0*/  @P3 HFMA2.BF16_V2 R108, -RZ.H0_H0, RZ.H0_H0, -R183.H0_H0 ;  /* 0x200000ffff6c3231 */ /* 0x000fe200003409b7 */
[----:B------:R-:W-:-:S04]  /*11dc0*/  LOP3.LUT R39, R2, UR13, R39, 0x96, !PT ;  /* 0x0000000d02277c12 */ /* 0x000fc8000f8e9627 */
[C---:B------:R-:W-:Y:S02]  /*11dd0*/  LOP3.LUT R0, R39.reuse, 0xff, RZ, 0xc0, !PT ;  /* 0x000000ff27007812 */ /* 0x040fe400078ec0ff */
[----:B------:R-:W-:Y:S02]  /*11de0*/  @P3 PRMT R183, R108, 0x5410, RZ ;  /* 0x000054106cb73816 */ /* 0x000fe400000000ff */
[----:B------:R-:W-:Y:S02]  /*11df0*/  ISETP.LE.U32.AND P3, PT, R0, UR4, PT ;  /* 0x0000000400007c0c */ /* 0x000fe4000bf63070 */
[----:B------:R-:W-:Y:S01]  /*11e00*/  LOP3.LUT R0, R39, 0xffff, RZ, 0xc0, !PT ;  /* 0x0000ffff27007812 */ /* 0x000fe200078ec0ff */
[----:B------:R-:W-:Y:S01]  /*11e10*/  MUFU.EX2 R2, R53 ;  /* 0x0000003500027308 */ /* 0x000fe20000000800 */
[----:B------:R-:W-:Y:S02]  /*11e20*/  LOP3.LUT R10, R6, UR16, R3, 0x96, !PT ;  /* 0x00000010060a7c12 */ /* 0x000fe4000f8e9603 */
[----:B------:R-:W-:-:S05]  /*11e30*/  SHF.R.U32.HI R3, RZ, 0x8, R0 ;  /* 0x00000008ff037819 */ /* 0x000fca0000011600 */
[----:B------:R-:W1:Y:S02]  /*11e40*/  MUFU.EX2 R0, R223 ;  /* 0x000000df00007308 */ /* 0x000e640000000800 */
[----:B------:R-:W-:Y:S01]  /*11e50*/  @!P3 HFMA2.BF16_V2 R109, -RZ.H0_H0, RZ.H0_H0, -R122.H0_H0 ;  /* 0x200000ffff6db231 */ /* 0x000fe2000034097a */
[----:B------:R-:W-:Y:S02]  /*11e60*/  LOP3.LUT R3, R3, 0xffff, RZ, 0xc0, !PT ;  /* 0x0000ffff03037812 */ /* 0x000fe400078ec0ff */
[----:B-1----:R-:W-:Y:S02]  /*11e70*/  F2FP.BF16.F32.PACK_AB R121, R0, R2 ;  /* 0x000000020079723e */ /* 0x002fe400000010ff */
[C---:B--2---:R-:W-:Y:S02]  /*11e80*/  PRMT R211, R220.reuse, 0x7610, R211 ;  /* 0x00007610dcd37816 */ /* 0x044fe400000000d3 */
[----:B------:R-:W-:Y:S02]  /*11e90*/  PRMT R251, R220, 0x7632, R251 ;  /* 0x00007632dcfb7816 */ /* 0x000fe400000000fb */
[C---:B------:R-:W-:Y:S01]  /*11ea0*/  PRMT R210, R121.reuse, 0x7610, R210 ;  /* 0x0000761079d27816 */ /* 0x040fe200000000d2 */
[----:B------:R-:W-:Y:S01]  /*11eb0*/  IMAD.MOV.U32 R108, RZ, RZ, R4 ;  /* 0x000000ffff6c7224 */ /* 0x000fe200078e0004 */
[----:B------:R-:W-:-:S02]  /*11ec0*/  PRMT R252, R121, 0x7632, R252 ;  /* 0x0000763279fc7816 */ /* 0x000fc400000000fc */
[----:B------:R-:W-:Y:S01]  /*11ed0*/  PRMT R250, R221, 0x7610, R250 ;  /* 0x00007610ddfa7816 */ /* 0x000fe200000000fa */
[----:B------:R-:W-:Y:S02]  /*11ee0*/  IMAD.MOV.U32 R95, RZ, RZ, R28 ;  /* 0x000000ffff5f7224 */ /* 0x000fe400078e001c */
[----:B------:R-:W-:Y:S02]  /*11ef0*/  IMAD.MOV.U32 R189, RZ, RZ, R16 ;  /* 0x000000ffffbd7224 */ /* 0x000fe400078e0010 */
[----:B------:R-:W-:Y:S02]  /*11f00*/  IMAD.MOV.U32 R16, RZ, RZ, R45 ;  /* 0x000000ffff107224 */ /* 0x000fe400078e002d */
[----:B------:R-:W-:Y:S02]  /*11f10*/  IMAD.MOV.U32 R28, RZ, RZ, R44 ;  /* 0x000000ffff1c7224 */ /* 0x000fe400078e002c */
[----:B------:R-:W-:-:S04]  /*11f20*/  IMAD.WIDE.U32 R44, R10, -0x2daee0ad, RZ ;  /* 0xd2511f530a2c7825 */ /* 0x000fc800078e00ff */
[----:B------:R-:W-:Y:S01]  /*11f30*/  IMAD.MOV.U32 R55, RZ, RZ, R43 ;  /* 0x000000ffff377224 */ /* 0x000fe200078e002b */
[----:B------:R-:W-:Y:S02]  /*11f40*/  LOP3.LUT R43, R8, UR12, R45, 0x96, !PT ;  /* 0x0000000c082b7c12 */ /* 0x000fe4000f8e962d */
[----:B---3--:R-:W-:Y:S02]  /*11f50*/  PRMT R213, R122, 0x7610, R213 ;  /* 0x000076107ad57816 */ /* 0x008fe400000000d5 */
[----:B------:R-:W-:Y:S02]  /*11f60*/  @!P3 PRMT R213, R109, 0x5410, RZ ;  /* 0x000054106dd5b816 */ /* 0x000fe400000000ff */
[----:B------:R-:W-:Y:S01]  /*11f70*/  ISETP.LE.U32.AND P3, PT, R3, UR4, PT ;  /* 0x0000000403007c0c */ /* 0x000fe2000bf63070 */
[----:B------:R-:W-:-:S04]  /*11f80*/  FADD.FTZ R3, R2, R11 ;  /* 0x0000000b02037221 */ /* 0x000fc80000010000 */
[----:B------:R-:W-:Y:S01]  /*11f90*/  FADD.FTZ R7, R0, R3 ;  /* 0x0000000300077221 */ /* 0x000fe20000010000 */
[----:B------:R-:W-:Y:S02]  /*11fa0*/  PRMT R0, R39, 0x7632, R0 ;  /* 0x0000763227007816 */ /* 0x000fe40000000000 */
[----:B------:R-:W-:Y:S02]  /*11fb0*/  PRMT R212, R122, 0x7632, R212 ;  /* 0x000076327ad47816 */ /* 0x000fe400000000d4 */
[----:B------:R-:W-:-:S03]  /*11fc0*/  LOP3.LUT R0, R0, 0xff, RZ, 0xc0, !PT ;  /* 0x000000ff00007812 */ /* 0x000fc600078ec0ff */
[----:B------:R-:W-:-:S05]  /*11fd0*/  @!P3 HFMA2.BF16_V2 R110, -RZ.H0_H0, RZ.H0_H0, -R122.H1_H1 ;  /* 0x200000ffff6eb231 */ /* 0x000fca000036097a */
[----:B------:R-:W-:Y:S02]  /*11fe0*/  @!P3 PRMT R212, R110, 0x5410, RZ ;  /* 0x000054106ed4b816 */ /* 0x000fe400000000ff */
[----:B------:R-:W-:Y:S01]  /*11ff0*/  ISETP.LE.U32.AND P3, PT, R0, UR4, PT ;  /* 0x0000000400007c0c */ /* 0x000fe2000bf63070 */
[----:B------:R-:W1:Y:S01]  /*12000*/  MUFU.EX2 R2, R248 ;  /* 0x000000f800027308 */ /* 0x000e620000000800 */
[----:B------:R-:W-:-:S07]  /*12010*/  SHF.R.U32.HI R3, RZ, 0x18, R39 ;  /* 0x00000018ff037819 */ /* 0x000fce0000011627 */
[----:B------:R-:W2:Y:S04]  /*12020*/  MUFU.EX2 R0, R249 ;  /* 0x000000f900007308 */ /* 0x000ea80000000800 */
[----:B------:R-:W-:-:S05]  /*12030*/  @!P3 HFMA2.BF16_V2 R111, -RZ.H0_H0, RZ.H0_H0, -R220.H0_H0 ;  /* 0x200000ffff6fb231 */ /* 0x000fca00003409dc */
[----:B------:R-:W-:Y:S02]  /*12040*/  @!P3 PRMT R211, R111, 0x5410, RZ ;  /* 0x000054106fd3b816 */ /* 0x000fe400000000ff */
[----:B------:R-:W-:Y:S01]  /*12050*/  ISETP.LE.U32.AND P3, PT, R3, UR4, PT ;  /* 0x0000000403007c0c */ /* 0x000fe2000bf63070 */
[----:B-1----:R-:W-:Y:S01]  /*12060*/  FADD.FTZ R3, R2, R12 ;  /* 0x0000000c02037221 */ /* 0x002fe20000010000 */
[----:B------:R-:W-:Y:S01]  /*12070*/  IMAD.MOV.U32 R109, RZ, RZ, R5 ;  /* 0x000000ffff6d7224 */ /* 0x000fe200078e0005 */
[----:B------:R-:W-:Y:S01]  /*12080*/  PRMT R248, R236, 0x7610, R248 ;  /* 0x00007610ecf87816 */ /* 0x000fe200000000f8 */
[----:B----4-:R-:W-:Y:S01]  /*12090*/  STG.E.U16 desc[UR28][R46.64+-0x80], R174 ;  /* 0xffff80ae2e007986 */ /* 0x010fe2000c10151c */
[----:B------:R-:W-:Y:S01]  /*120a0*/  IMAD.MOV.U32 R11, RZ, RZ, R189 ;  /* 0x000000ffff0b7224 */ /* 0x000fe200078e00bd */
[C---:B--2---:R-:W-:Y:S01]  /*120b0*/  F2FP.BF16.F32.PACK_AB R6, R0.reuse, R2 ;  /* 0x000000020006723e */ /* 0x044fe200000010ff */
[----:B------:R-:W-:Y:S01]  /*120c0*/  FADD.FTZ R5, R0, R3 ;  /* 0x0000000300057221 */ /* 0x000fe20000010000 */
[----:B------:R-:W-:Y:S01]  /*120d0*/  IMAD.MOV.U32 R0, RZ, RZ, R38 ;  /* 0x000000ffff007224 */ /* 0x000fe200078e0026 */
[----:B------:R-:W-:Y:S01]  /*120e0*/  PRMT R249, R221, 0x7632, R249 ;  /* 0x00007632ddf97816 */ /* 0x000fe200000000f9 */
[----:B------:R-:W-:Y:S01]  /*120f0*/  IMAD.MOV.U32 R223, RZ, RZ, R55 ;  /* 0x000000ffffdf7224 */ /* 0x000fe200078e0037 */
[----:B------:R-:W-:Y:S01]  /*12100*/  STG.E.U16 desc[UR28][R46.64+-0x7e], R173 ;  /* 0xffff82ad2e007986 */ /* 0x000fe2000c10151c */
[----:B------:R-:W1:Y:S01]  /*12110*/  LDC R12, c[0x0][0x4f8] ;  /* 0x00013e00ff0c7b82 */ /* 0x000e620000000800 */
[----:B------:R-:W-:Y:S01]  /*12120*/  @!P3 HFMA2.BF16_V2 R120, -RZ.H0_H0, RZ.H0_H0, -R220.H1_H1 ;  /* 0x200000ffff78b231 */ /* 0x000fe200003609dc */
[----:B------:R-:W-:-:S04]  /*12130*/  LOP3.LUT R0, R0, 0xff, RZ, 0xc0, !PT ;  /* 0x000000ff00007812 */ /* 0x000fc800078ec0ff */
[----:B------:R-:W-:Y:S02]  /*12140*/  @!P3 PRMT R251, R120, 0x5410, RZ ;  /* 0x0000541078fbb816 */ /* 0x000fe400000000ff */
[----:B------:R-:W-:Y:S01]  /*12150*/  ISETP.LE.U32.AND P3, PT, R0, UR4, PT ;  /* 0x0000000400007c0c */ /* 0x000fe2000bf63070 */
[----:B------:R-:W2:Y:S01]  /*12160*/  MUFU.EX2 R2, R246 ;  /* 0x000000f600027308 */ /* 0x000ea20000000800 */
[----:B------:R-:W-:-:S07]  /*12170*/  PRMT R3, R38, 0x7771, RZ ;  /* 0x0000777126037816 */ /* 0x000fce00000000ff */
[----:B------:R-:W3:Y:S04]  /*12180*/  MUFU.EX2 R0, R247 ;  /* 0x000000f700007308 */ /* 0x000ee80000000800 */
[----:B------:R-:W-:-:S05]  /*12190*/  @!P3 HFMA2.BF16_V2 R123, -RZ.H0_H0, RZ.H0_H0, -R121.H0_H0 ;  /* 0x200000ffff7bb231 */ /* 0x000fca0000340979 */
[----:B------:R-:W-:Y:S02]  /*121a0*/  @!P3 PRMT R210, R123, 0x5410, RZ ;  /* 0x000054107bd2b816 */ /* 0x000fe400000000ff */
[----:B------:R-:W-:Y:S01]  /*121b0*/  ISETP.GT.U32.AND P3, PT, R3, UR4, PT ;  /* 0x0000000403007c0c */ /* 0x000fe2000bf64070 */
[----:B--2---:R-:W-:Y:S01]  /*121c0*/  FADD.FTZ R3, R2, R13 ;  /* 0x0000000d02037221 */ /* 0x004fe20000010000 */
[----:B---3--:R-:W-:-:S03]  /*121d0*/  F2FP.BF16.F32.PACK_AB R9, R0, R2 ;  /* 0x000000020009723e */ /* 0x008fc600000010ff */
[----:B------:R-:W-:Y:S01]  /*121e0*/  FADD.FTZ R4, R0, R3 ;  /* 0x0000000300047221 */ /* 0x000fe20000010000 */
[----:B------:R-:W-:-:S07]  /*121f0*/  PRMT R0, R38, 0x7772, RZ ;  /* 0x0000777226007816 */ /* 0x000fce00000000ff */
[----:B------:R-:W-:-:S05]  /*12200*/  @P3 HFMA2.BF16_V2 R124, -RZ.H0_H0, RZ.H0_H0, -R121.H1_H1 ;  /* 0x200000ffff7c3231 */ /* 0x000fca0000360979 */
[----:B------:R-:W-:Y:S02]  /*12210*/  @P3 PRMT R252, R124, 0x5410, RZ ;  /* 0x000054107cfc3816 */ /* 0x000fe400000000ff */
[----:B------:R-:W-:Y:S01]  /*12220*/  ISETP.GT.U32.AND P3, PT, R0, UR4, PT ;  /* 0x0000000400007c0c */ /* 0x000fe2000bf64070 */
[----:B------:R-:W2:Y:S01]  /*12230*/  MUFU.EX2 R2, R239 ;  /* 0x000000ef00027308 */ /* 0x000ea20000000800 */
[----:B------:R-:W-:-:S07]  /*12240*/  PRMT R3, R38, 0x7773, RZ ;  /* 0x0000777326037816 */ /* 0x000fce00000000ff */
[----:B------:R-:W3:Y:S04]  /*12250*/  MUFU.EX2 R0, R238 ;  /* 0x000000ee00007308 */ /* 0x000ee80000000800 */
[----:B------:R-:W-:-:S05]  /*12260*/  @P3 HFMA2.BF16_V2 R125, -RZ.H0_H0, RZ.H0_H0, -R221.H0_H0 ;  /* 0x200000ffff7d3231 */ /* 0x000fca00003409dd */
[----:B------:R-:W-:Y:S02]  /*12270*/  @P3 PRMT R250, R125, 0x5410, RZ ;  /* 0x000054107dfa3816 */ /* 0x000fe400000000ff */
[----:B------:R-:W-:Y:S01]  /*12280*/  ISETP.GT.U32.AND P3, PT, R3, UR4, PT ;  /* 0x0000000403007c0c */ /* 0x000fe2000bf64070 */
[----:B--2---:R-:W-:Y:S01]  /*12290*/  FADD.FTZ R3, R2, R7 ;  /* 0x0000000702037221 */ /* 0x004fe20000010000 */
[----:B------:R-:W-:Y:S02]  /*122a0*/  PRMT R181, R6, 0x7632, R181 ;  /* 0x0000763206b57816 */ /* 0x000fe400000000b5 */
[C---:B---3--:R-:W-:Y:S01]  /*122b0*/  F2FP.BF16.F32.PACK_AB R182, R0.reuse, R2 ;  /* 0x0000000200b6723e */ /* 0x048fe200000010ff */
[----:B------:R-:W-:Y:S01]  /*122c0*/  FADD.FTZ R7, R0, R3 ;  /* 0x0000000300077221 */ /* 0x000fe20000010000 */
[----:B------:R-:W-:-:S07]  /*122d0*/  LOP3.LUT R0, R43, 0xff, RZ, 0xc0, !PT ;  /* 0x000000ff2b007812 */ /* 0x000fce00078ec0ff */
[----:B------:R-:W-:Y:S01]  /*122e0*/  @P3 HFMA2.BF16_V2 R126, -RZ.H0_H0, RZ.H0_H0, -R221.H1_H1 ;  /* 0x200000ffff7e3231 */ /* 0x000fe200003609dd */
[----:B------:R-:W-:Y:S01]  /*122f0*/  PRMT R180, R6, 0x7610, R180 ;  /* 0x0000761006b47816 */ /* 0x000fe200000000b4 */
[----:B------:R-:W-:-:S03]  /*12300*/  @!P4 HFMA2.BF16_V2 R127, -RZ.H0_H0, RZ.H0_H0, -R181.H0_H0 ;  /* 0x200000ffff7fc231 */ /* 0x000fc600003409b5 */
[----:B------:R-:W-:Y:S02]  /*12310*/  @P3 PRMT R249, R126, 0x5410, RZ ;  /* 0x000054107ef93816 */ /* 0x000fe400000000ff */
[----:B------:R-:W-:Y:S02]  /*12320*/  ISETP.LE.U32.AND P3, PT, R0, UR4, PT ;  /* 0x0000000400007c0c */ /* 0x000fe4000bf63070 */
[----:B------:R-:W-:Y:S02]  /*12330*/  LOP3.LUT R0, R51, 0xff, RZ, 0xc0, !PT ;  /* 0x000000ff33007812 */ /* 0x000fe400078ec0ff */
[----:B------:R-:W-:Y:S02]  /*12340*/  PRMT R94, R180, 0x5410, R181 ;  /* 0x00005410b45e7816 */ /* 0x000fe400000000b5 */
[----:B------:R-:W-:Y:S02]  /*12350*/  @!P4 PRMT R181, R127, 0x5410, RZ ;  /* 0x000054107fb5c816 */ /* 0x000fe400000000ff */
[----:B------:R-:W-:-:S02]  /*12360*/  ISETP.LE.U32.AND P4, PT, R0, UR4, PT ;  /* 0x0000000400007c0c */ /* 0x000fc4000bf83070 */
[----:B------:R-:W-:-:S04]  /*12370*/  LOP3.LUT R0, R43, 0xffff, RZ, 0xc0, !PT ;  /* 0x0000ffff2b007812 */ /* 0x000fc800078ec0ff */
[----:B------:R-:W-:Y:S01]  /*12380*/  SHF.R.U32.HI R0, RZ, 0x8, R0 ;  /* 0x00000008ff007819 */ /* 0x000fe20000011600 */
[----:B------:R-:W-:Y:S01]  /*12390*/  @!P3 HFMA2.BF16_V2 R128, -RZ.H0_H0, RZ.H0_H0, -R182.H0_H0 ;  /* 0x200000ffff80b231 */ /* 0x000fe200003409b6 */
[----:B------:R-:W-:Y:S02]  /*123a0*/  PRMT R247, R182, 0x7610, R247 ;  /* 0x00007610b6f77816 */ /* 0x000fe400000000f7 */
[----:B------:R-:W-:Y:S02]  /*123b0*/  LOP3.LUT R0, R0, 0xffff, RZ, 0xc0, !PT ;  /* 0x0000ffff00007812 */ /* 0x000fe400078ec0ff */
[----:B------:R-:W-:Y:S02]  /*123c0*/  @!P3 PRMT R247, R128, 0x5410, RZ ;  /* 0x0000541080f7b816 */ /* 0x000fe400000000ff */
[----:B------:R-:W-:Y:S02]  /*123d0*/  ISETP.LE.U32.AND P3, PT, R0, UR4, PT ;  /* 0x0000000400007c0c */ /* 0x000fe4000bf63070 */
[----:B------:R-:W-:-:S02]  /*123e0*/  PRMT R0, R43, 0x7632, R0 ;  /* 0x000076322b007816 */ /* 0x000fc40000000000 */
[----:B------:R-:W-:Y:S02]  /*123f0*/  PRMT R246, R182, 0x7632, R246 ;  /* 0x00007632b6f67816 */ /* 0x000fe400000000f6 */
[----:B------:R-:W-:-:S07]  /*12400*/  LOP3.LUT R0, R0, 0xff, RZ, 0xc0, !PT ;  /* 0x000000ff00007812 */ /* 0x000fce00078ec0ff */
[----:B------:R-:W-:-:S05]  /*12410*/  @!P3 HFMA2.BF16_V2 R129, -RZ.H0_H0, RZ.H0_H0, -R182.H1_H1 ;  /* 0x200000ffff81b231 */ /* 0x000fca00003609b6 */
[----:B------:R-:W-:Y:S02]  /*12420*/  @!P3 PRMT R246, R129, 0x5410, RZ ;  /* 0x0000541081f6b816 */ /* 0x000fe400000000ff */
[----:B------:R-:W-:Y:S01]  /*12430*/  ISETP.LE.U32.AND P3, PT, R0, UR4, PT ;  /* 0x0000000400007c0c */ /* 0x000fe2000bf63070 */
[----:B------:R-:W-:Y:S01]  /*12440*/  FADD.FTZ R2, R23, R5 ;  /* 0x0000000517027221 */ /* 0x000fe20000010000 */
[----:B------:R-:W-:-:S11]  /*12450*/  SHF.R.U32.HI R0, RZ, 0x18, R43 ;  /* 0x00000018ff007819 */ /* 0x000fd6000001162b */
[----:B------:R-:W-:-:S05]  /*12460*/  @!P3 HFMA2.BF16_V2 R130, -RZ.H0_H0, RZ.H0_H0, -R236.H0_H0 ;  /* 0x200000ffff82b231 */ /* 0x000fca00003409ec */
[----:B------:R-:W-:Y:S02]  /*12470*/  @!P3 PRMT R248, R130, 0x5410, RZ ;  /* 0x0000541082f8b816 */ /* 0x000fe400000000ff */
[----:B------:R-:W-:Y:S01]  /*12480*/  ISETP.LE.U32.AND P3, PT, R0, UR4, PT ;  /* 0x0000000400007c0c */ /* 0x000fe2000bf63070 */
[----:B------:R-:W-:Y:S01]  /*12490*/  FADD.FTZ R0, R27, R2 ;  /* 0x000000021b007221 */ /* 0x000fe20000010000 */
[----:B------:R-:W-:-:S04]  /*124a0*/  @!P4 HFMA2.BF16_V2 R131, -RZ.H0_H0, RZ.H0_H0, -R180.H0_H0 ;  /* 0x200000ffff83c231 */ /* 0x000fc800003409b4 */
[----:B------:R2:W-:Y:S01]  /*124b0*/  STL [R1+0x134], R0 ;  /* 0x0001340001007387 */ /* 0x0005e20000100800 */
[----:B------:R-:W-:Y:S01]  /*124c0*/  @!P4 PRMT R180, R131, 0x5410, RZ ;  /* 0x0000541083b4c816 */ /* 0x000fe200000000ff */
[----:B------:R-:W-:Y:S01]  /*124d0*/  MUFU.EX2 R2, R245 ;  /* 0x000000f500027308 */ /* 0x000fe20000000800 */
[----:B------:R-:W-:-:S04]  /*124e0*/  IMAD.MOV.U32 R3, RZ, RZ, R44 ;  /* 0x000000ffff037224 */ /* 0x000fc800078e002c */
[----:B------:R-:W-:Y:S01]  /*124f0*/  @!P3 HFMA2.BF16_V2 R136, -RZ.H0_H0, RZ.H0_H0, -R236.H1_H1 ;  /* 0x200000ffff88b231 */ /* 0x000fe200003609ec */
[----:B------:R-:W-:Y:S02]  /*12500*/  LOP3.LUT R3, R3, 0xff, RZ, 0xc0, !PT ;  /* 0x000000ff03037812 */ /* 0x000fe400078ec0ff */
[----:B--2---:R-:W-:-:S04]  /*12510*/  SHF.R.U32.HI R0, RZ, 0x18, R51 ;  /* 0x00000018ff007819 */ /* 0x004fc80000011633 */
[----:B------:R-:W-:Y:S02]  /*12520*/  ISETP.LE.U32.AND P4, PT, R0, UR4, PT ;  /* 0x0000000400007c0c */ /* 0x000fe4000bf83070 */
[----:B------:R2:W3:Y:S02]  /*12530*/  MUFU.EX2 R0, R244 ;  /* 0x000000f400007308 */ /* 0x0004e40000000800 */
[----:B--2---:R-:W-:Y:S02]  /*12540*/  PRMT R244, R236, 0x7632, R244 ;  /* 0x00007632ecf47816 */ /* 0x004fe400000000f4 */
[----:B------:R-:W-:Y:S02]  /*12550*/  @!P3 PRMT R244, R136, 0x5410, RZ ;  /* 0x0000541088f4b816 */ /* 0x000fe400000000ff */
[----:B------:R-:W-:Y:S02]  /*12560*/  ISETP.LE.U32.AND P3, PT, R3, UR4, PT ;  /* 0x0000000403007c0c */ /* 0x000fe4000bf63070 */
[----:B---3--:R-:W-:Y:S01]  /*12570*/  F2FP.BF16.F32.PACK_AB R123, R0, R2 ;  /* 0x00000002007b723e */ /* 0x008fe200000010ff */
[----:B------:R-:W-:Y:S01]  /*12580*/  FADD.FTZ R3, R2, R7 ;  /* 0x0000000702037221 */ /* 0x000fe20000010000 */
[----:B------:R-:W-:-:S02]  /*12590*/  PRMT R2, R44, 0x7771, RZ ;  /* 0x000077712c027816 */ /* 0x000fc400000000ff */
[----:B------:R-:W-:-:S07]  /*125a0*/  PRMT R245, R123, 0x7610, R245 ;  /* 0x000076107bf57816 */ /* 0x000fce00000000f5 */
[----:B------:R-:W-:-:S05]  /*125b0*/  @!P3 HFMA2.BF16_V2 R137, -RZ.H0_H0, RZ.H0_H0, -R123.H0_H0 ;  /* 0x200000ffff89b231 */ /* 0x000fca000034097b */
[----:B------:R-:W-:Y:S02]  /*125c0*/  @!P3 PRMT R245, R137, 0x5410, RZ ;  /* 0x0000541089f5b816 */ /* 0x000fe400000000ff */
[----:B------:R-:W-:Y:S01]  /*125d0*/  ISETP.GT.U32.AND P3, PT, R2, UR4, PT ;  /* 0x0000000402007c0c */ /* 0x000fe2000bf64070 */
[----:B------:R-:W-:Y:S01]  /*125e0*/  FADD.FTZ R4, R14, R4 ;  /* 0x000000040e047221 */ /* 0x000fe20000010000 */
[----:B------:R-:W-:-:S03]  /*125f0*/  FADD.FTZ R0, R0, R3 ;  /* 0x0000000300007221 */ /* 0x000fc60000010000 */
[----:B------:R-:W-:Y:S01]  /*12600*/  FADD.FTZ R2, R15, R4 ;  /* 0x000000040f027221 */ /* 0x000fe20000010000 */
[----:B------:R-:W-:Y:S01]  /*12610*/  PRMT R239, R123, 0x7632, R239 ;  /* 0x000076327bef7816 */ /* 0x000fe200000000ef */
[----:B------:R-:W2:Y:S03]  /*12620*/  LDC R4, c[0x0][0x448] ;  /* 0x00011200ff047b82 */ /* 0x000ea60000000800 */
[----:B------:R-:W-:Y:S03]  /*12630*/  STL [R1+0x148], R2 ;  /* 0x0001480201007387 */ /* 0x000fe60000100800 */
[----:B------:R-:W-:Y:S01]  /*12640*/  @P3 HFMA2.BF16_V2 R138, -RZ.H0_H0, RZ.H0_H0, -R123.H1_H1 ;  /* 0x200000ffff8a3231 */ /* 0x000fe2000036097b */
[----:B------:R3:W-:Y:S04]  /*12650*/  STL [R1+0x150], R0 ;  /* 0x0001500001007387 */ /* 0x0007e80000100800 */
[----:B------:R-:W-:-:S02]  /*12660*/  @P3 PRMT R239, R138, 0x5410, RZ ;  /* 0x000054108aef3816 */ /* 0x000fc400000000ff */
[----:B---3--:R-:W-:-:S04]  /*12670*/  PRMT R0, R44, 0x7772, RZ ;  /* 0x000077722c007816 */ /* 0x008fc800000000ff */
[----:B------:R-:W-:Y:S02]  /*12680*/  ISETP.GT.U32.AND P3, PT, R0, UR4, PT ;  /* 0x0000000400007c0c */ /* 0x000fe4000bf64070 */
[----:B------:R-:W-:Y:S02]  /*12690*/  PRMT R0, R44, 0x7773, RZ ;  /* 0x000077732c007816 */ /* 0x000fe400000000ff */
[----:B------:R-:W-:-:S09]  /*126a0*/  PRMT R238, R237, 0x7610, R238 ;  /* 0x00007610edee7816 */ /* 0x000fd200000000ee */
[----:B------:R-:W-:-:S05]  /*126b0*/  @P3 HFMA2.BF16_V2 R144, -RZ.H0_H0, RZ.H0_H0, -R237.H0_H0 ;  /* 0x200000ffff903231 */ /* 0x000fca00003409ed */
[----:B------:R-:W-:Y:S02]  /*126c0*/  @P3 PRMT R238, R144, 0x5410, RZ ;  /* 0x0000541090ee3816 */ /* 0x000fe400000000ff */
[----:B------:R-:W-:Y:S02]  /*126d0*/  ISETP.GT.U32.AND P3, PT, R0, UR4, PT ;  /* 0x0000000400007c0c */ /* 0x000fe4000bf64070 */
[----:B------:R-:W-:Y:S01]  /*126e0*/  PRMT R0, R19, 0x7632, R0 ;  /* 0x0000763213007816 */ /* 0x000fe20000000000 */
[----:B--2---:R-:W-:Y:S01]  /*126f0*/  IMAD.WIDE R2, R4, -0x70, R108 ;  /* 0xffffff9004027825 */ /* 0x004fe200078e026c */
[----:B------:R-:W-:Y:S02]  /*12700*/  PRMT R174, R237, 0x7632, R174 ;  /* 0x00007632edae7816 */ /* 0x000fe400000000ae */
[----:B------:R-:W-:Y:S01]  /*12710*/  LOP3.LUT R0, R0, 0xff, RZ, 0xc0, !PT ;  /* 0x000000ff00007812 */ /* 0x000fe200078ec0ff */
[----:B------:R-:W-:Y:S02]  /*12720*/  IMAD.MOV.U32 R109, RZ, RZ, R95 ;  /* 0x000000ffff6d7224 */ /* 0x000fe400078e005f */
[----:B------:R-:W-:-:S04]  /*12730*/  IMAD.MOV.U32 R95, RZ, RZ, R193 ;  /* 0x000000ffff5f7224 */ /* 0x000fc800078e00c1 */
[----:B------:R-:W-:Y:S02]  /*12740*/  @P3 HFMA2.BF16_V2 R145, -RZ.H0_H0, RZ.H0_H0, -R237.H1_H1 ;  /* 0x200000ffff913231 */ /* 0x000fe400003609ed */
[----:B------:R-:W-:Y:S02]  /*12750*/  IMAD.MOV.U32 R193, RZ, RZ, R30 ;  /* 0x000000ffffc17224 */ /* 0x000fe400078e001e */
[----:B------:R-:W-:Y:S01]  /*12760*/  IMAD.MOV.U32 R30, RZ, RZ, R35 ;  /* 0x000000ffff1e7224 */ /* 0x000fe200078e0023 */
[----:B------:R-:W-:Y:S01]  /*12770*/  @P3 PRMT R174, R145, 0x5410, RZ ;  /* 0x0000541091ae3816 */ /* 0x000fe200000000ff */
[----:B------:R-:W-:Y:S01]  /*12780*/  IMAD.MOV.U32 R35, RZ, RZ, R36 ;  /* 0x000000ffff237224 */ /* 0x000fe200078e0024 */
[----:B------:R-:W-:Y:S01]  /*12790*/  ISETP.LE.U32.AND P3, PT, R0, UR4, PT ;  /* 0x0000000400007c0c */ /* 0x000fe2000bf63070 */
[----:B------:R-:W-:Y:S02]  /*127a0*/  IMAD.SHL.U32 R36, R4, 0x8, RZ ;  /* 0x0000000804247824 */ /* 0x000fe400078e00ff */
[----:B------:R-:W-:-:S02]  /*127b0*/  IMAD.MOV.U32 R189, RZ, RZ, R76 ;  /* 0x000000ffffbd7224 */ /* 0x000fc400078e004c */
[----:B------:R-:W-:Y:S02]  /*127c0*/  IMAD.MOV.U32 R76, RZ, RZ, R54 ;  /* 0x000000ffff4c7224 */ /* 0x000fe400078e0036 */
[----:B------:R-:W-:Y:S01]  /*127d0*/  IMAD.WIDE R54, R4, 0x70, R2 ;  /* 0x0000007004367825 */ /* 0x000fe200078e0202 */
[----:B------:R-:W-:-:S03]  /*127e0*/  PRMT R0, R61, 0x7610, R0 ;  /* 0x000076103d007816 */ /* 0x000fc60000000000 */
[----:B------:R-:W-:-:S04]  /*127f0*/  IMAD.WIDE R2, R36, 0x2, R46 ;  /* 0x0000000224027825 */ /* 0x000fc800078e022e */
[----:B------:R-:W-:Y:S02]  /*12800*/  IMAD.MOV.U32 R108, RZ, RZ, R222 ;  /* 0x000000ffff6c7224 */ /* 0x000fe400078e00de */
[----:B------:R-:W-:Y:S02]  /*12810*/  IMAD.MOV.U32 R222, RZ, RZ, R29 ;  /* 0x000000ffffde7224 */ /* 0x000fe400078e001d */
[----:B------:R-:W-:Y:S02]  /*12820*/  IMAD.MOV.U32 R29, RZ, RZ, R33 ;  /* 0x000000ffff1d7224 */ /* 0x000fe400078e0021 */
[----:B------:R-:W-:Y:S02]  /*12830*/  @!P3 HFMA2.BF16_V2 R147, -RZ.H0_H0, RZ.H0_H0, -R0.H0_H0 ;  /* 0x200000ffff93b231 */ /* 0x000fe40000340900 */
[----:B------:R-:W-:-:S04]  /*12840*/  IMAD.WIDE R2, R4, 0x70, R2 ;  /* 0x0000007004027825 */ /* 0x000fc800078e0202 */
[----:B------:R-:W-:Y:S02]  /*12850*/  IMAD.MOV.U32 R13, RZ, RZ, R108 ;  /* 0x000000ffff0d7224 */ /* 0x000fe400078e006c */
[----:B------:R-:W-:Y:S02]  /*12860*/  IMAD.MOV.U32 R108, RZ, RZ, R29 ;  /* 0x000000ffff6c7224 */ /* 0x000fe400078e001d */
[----:B------:R-:W-:Y:S02]  /*12870*/  IMAD.MOV.U32 R33, RZ, RZ, R52 ;  /* 0x000000ffff217224 */ /* 0x000fe400078e0034 */
[----:B------:R-:W-:Y:S02]  /*12880*/  IMAD.MOV.U32 R29, RZ, RZ, R195 ;  /* 0x000000ffff1d7224 */ /* 0x000fe400078e00c3 */
[----:B------:R-:W-:-:S04]  /*12890*/  IMAD.WIDE R52, R4, -0x70, R54 ;  /* 0xffffff9004347825 */ /* 0x000fc800078e0236 */
[----:B------:R-:W-:Y:S01]  /*128a0*/  IMAD.MOV.U32 R195, RZ, RZ, R16 ;  /* 0x000000ffffc37224 */ /* 0x000fe200078e0010 */
[----:B------:R-:W-:Y:S01]  /*128b0*/  PRMT R16, R0, 0x7610, R61 ;  /* 0x0000761000107816 */ /* 0x000fe2000000003d */
[----:B------:R-:W-:Y:S01]  /*128c0*/  IMAD.MOV.U32 R120, RZ, RZ, R37 ;  /* 0x000000ffff787224 */ /* 0x000fe200078e0025 */
[----:B------:R-:W-:Y:S01]  /*128d0*/  @!P3 PRMT R0, R147, 0x5410, RZ ;  /* 0x000054109300b816 */ /* 0x000fe200000000ff */
[----:B------:R-:W-:Y:S01]  /*128e0*/  IMAD.WIDE R36, R36, 0x2, R2 ;  /* 0x0000000224247825 */ /* 0x000fe200078e0202 */
[----:B------:R-:W-:Y:S01]  /*128f0*/  STG.E.U16 desc[UR28][R52.64+-0x80], R107 ;  /* 0xffff806b34007986 */ /* 0x000fe2000c10151c */
[----:B------:R-:W-:-:S03]  /*12900*/  PRMT R2, R198, 0x7773, RZ ;  /* 0x00007773c6027816 */ /* 0x000fc600000000ff */
[----:B------:R-:W-:Y:S04]  /*12910*/  STG.E.U16 desc[UR28][R52.64+-0x7e], R106 ;  /* 0xffff826a34007986 */ /* 0x000fe8000c10151c */
[----:B------:R-:W-:Y:S04]  /*12920*/  STG.E.U16 desc[UR28][R54.64+-0x80], R22 ;  /* 0xffff801636007986 */ /* 0x000fe8000c10151c */
[----:B------:R-:W-:Y:S04]  /*12930*/  STG.E.U16 desc[UR28][R54.64+-0x7e], R21 ;  /* 0xffff821536007986 */ /* 0x000fe8000c10151c */
[----:B------:R2:W-:Y:S01]  /*12940*/  STG.E.U16 desc[UR28][R36.64+-0x80], R0 ;  /* 0xffff800024007986 */ /* 0x0005e2000c10151c */
[----:B------:R-:W-:-:S02]  /*12950*/  PRMT R175, R9, 0x7632, R175 ;  /* 0x0000763209af7816 */ /* 0x000fc400000000af */
[----:B------:R-:W-:Y:S02]  /*12960*/  PRMT R172, R9, 0x7610, R172 ;  /* 0x0000761009ac7816 */ /* 0x000fe400000000ac */
[----:B--2---:R-:W-:-:S04]  /*12970*/  PRMT R0, R198, 0x7772, RZ ;  /* 0x00007772c6007816 */ /* 0x004fc800000000ff */
        /* <DEDUP_REMOVED lines=15> */
[C---:B------:R-:W-:Y:S01]  /*12a70*/  LOP3.LUT R0, R19.reuse, 0xffff, RZ, 0xc0, !PT ;  /* 0x0000ffff13007812 */ /* 0x040fe200078ec0ff */
[----:B------:R-:W-:Y:S01]  /*12a80*/  IMAD.MOV.U32 R3, RZ, RZ, R198 ;  /* 0x000000ffff037224 */ /* 0x000fe200078e00c6 */
[----:B------:R-:W-:Y:S01]  /*12a90*/  LOP3.LUT R2, R19, 0xff, RZ, 0xc0, !PT ;  /* 0x000000ff13027812 */ /* 0x000fe200078ec0ff */
[----:B------:R-:W-:Y:S01]  /*12aa0*/  IMAD.MOV.U32 R5, RZ, RZ, R20 ;  /* 0x000000ffff057224 */ /* 0x000fe200078e0014 */
[----:B------:R-:W-:Y:S01]  /*12ab0*/  SHF.R.U32.HI R0, RZ, 0x8, R0 ;  /* 0x00000008ff007819 */ /* 0x000fe20000011600 */
[----:B------:R-:W-:Y:S01]  /*12ac0*/  IMAD.MOV.U32 R110, RZ, RZ, R11 ;  /* 0x000000ffff6e7224 */ /* 0x000fe200078e000b */
[----:B------:R-:W-:Y:S02]  /*12ad0*/  PRMT R4, R198, 0x7771, RZ ;  /* 0x00007771c6047816 */ /* 0x000fe400000000ff */
[----:B------:R-:W-:-:S02]  /*12ae0*/  LOP3.LUT R3, R3, 0xff, RZ, 0xc0, !PT ;  /* 0x000000ff03037812 */ /* 0x000fc400078ec0ff */
[--C-:B------:R-:W-:Y:S02]  /*12af0*/  PRMT R11, R2, 0x5410, R0.reuse ;  /* 0x00005410020b7816 */ /* 0x100fe40000000000 */
[----:B------:R-:W-:Y:S02]  /*12b00*/  PRMT R0, R19, 0x7632, R0 ;  /* 0x0000763213007816 */ /* 0x000fe40000000000 */
[----:B-1----:R-:W-:Y:S02]  /*12b10*/  LOP3.LUT R12, R12, 0xff, RZ, 0xc0, !PT ;  /* 0x000000ff0c0c7812 */ /* 0x002fe400078ec0ff */
[----:B------:R-:W-:Y:S02]  /*12b20*/  PRMT R6, R20, 0x7771, RZ ;  /* 0x0000777114067816 */ /* 0x000fe400000000ff */
[----:B------:R-:W-:Y:S02]  /*12b30*/  LOP3.LUT R2, R5, 0xff, RZ, 0xc0, !PT ;  /* 0x000000ff05027812 */ /* 0x000fe400078ec0ff */
[----:B------:R-:W-:-:S02]  /*12b40*/  PRMT R10, R3, 0x5410, R4 ;  /* 0x00005410030a7816 */ /* 0x000fc40000000004 */
[----:B------:R-:W-:Y:S01]  /*12b50*/  LOP3.LUT R3, R0, 0xff, RZ, 0xc0, !PT ;  /* 0x000000ff00037812 */ /* 0x000fe200078ec0ff */
[----:B------:R-:W-:Y:S01]  /*12b60*/  IMAD R0, R12, 0x10000, R12 ;  /* 0x000100000c007824 */ /* 0x000fe200078e020c */
[----:B------:R-:W-:Y:S02]  /*12b70*/  PRMT R2, R2, 0x5410, R6 ;  /* 0x0000541002027816 */ /* 0x000fe40000000006 */
[----:B------:R-:W-:Y:S01]  /*12b80*/  SHF.R.U32.HI R4, RZ, 0x18, R19 ;  /* 0x00000018ff047819 */ /* 0x000fe20000011613 */
[----:B------:R-:W-:Y:S02]  /*12b90*/  IMAD.MOV.U32 R6, RZ, RZ, R59 ;  /* 0x000000ffff067224 */ /* 0x000fe400078e003b */
[----:B------:R-:W-:Y:S02]  /*12ba0*/  HSET2.LE.AND R2, R2, R0, PT ;  /* 0x0000000002027233 */ /* 0x000fe40003803000 */
[----:B------:R-:W-:Y:S02]  /*12bb0*/  PRMT R5, R3, 0x5410, R4 ;  /* 0x0000541003057816 */ /* 0x000fe40000000004 */
[----:B------:R-:W-:-:S02]  /*12bc0*/  LOP3.LUT R3, R7, 0xff00ff, RZ, 0xc0, !PT ;  /* 0x00ff00ff07037812 */ /* 0x000fc400078ec0ff */
[----:B------:R-:W-:-:S03]  /*12bd0*/  LOP3.LUT R6, R6, R2, RZ, 0xc0, !PT ;  /* 0x0000000206067212 */ /* 0x000fc600078ec0ff */
[--C-:B------:R-:W-:Y:S02]  /*12be0*/  HSET2.LE.AND R2, R3, R0.reuse, PT ;  /* 0x0000000003027233 */ /* 0x100fe40003803000 */
[--C-:B------:R-:W-:Y:S02]  /*12bf0*/  HSET2.LE.AND R3, R9, R0.reuse, PT ;  /* 0x0000000009037233 */ /* 0x100fe40003803000 */
[----:B------:R-:W-:-:S03]  /*12c00*/  HSET2.LE.AND R4, R8, R0, PT ;  /* 0x0000000008047233 */ /* 0x000fc60003803000 */
[----:B------:R-:W-:Y:S02]  /*12c10*/  LOP3.LUT R8, R120, R3, RZ, 0xc0, !PT ;  /* 0x0000000378087212 */ /* 0x000fe400078ec0ff */
[----:B------:R-:W1:Y:S01]  /*12c20*/  S2R R120, SR_TID.X ;  /* 0x0000000000787919 */ /* 0x000e620000002100 */
[----:B------:R-:W-:Y:S01]  /*12c30*/  IMAD.MOV.U32 R111, RZ, RZ, R109 ;  /* 0x000000ffff6f7224 */ /* 0x000fe200078e006d */
[----:B------:R-:W-:Y:S01]  /*12c40*/  ULEA UR6, UR27, UR14, 0x18 ;  /* 0x0000000e1b067291 */ /* 0x000fe2000f8ec0ff */
[----:B------:R-:W-:Y:S01]  /*12c50*/  LOP3.LUT R9, R13, R4, RZ, 0xc0, !PT ;  /* 0x000000040d097212 */ /* 0x000fe200078ec0ff */
[----:B------:R-:W-:Y:S02]  /*12c60*/  IMAD.MOV.U32 R7, RZ, RZ, R57 ;  /* 0x000000ffff077224 */ /* 0x000fe400078e0039 */
[----:B-1----:R-:W-:-:S05]  /*12c70*/  IMAD.SHL.U32 R120, R120, 0x20, RZ ;  /* 0x0000002078787824 */ /* 0x002fca00078e00ff */
[----:B------:R-:W-:-:S04]  /*12c80*/  LOP3.LUT R3, R111, 0x120, R120, 0xf8, !PT ;  /* 0x000001206f037812 */ /* 0x000fc800078ef878 */
[----:B------:R-:W-:-:S05]  /*12c90*/  LEA R120, R3, UR6, 0x1 ;  /* 0x0000000603787c11 */ /* 0x000fca000f8e08ff */
[----:B------:R-:W1:Y:S01]  /*12ca0*/  LDSM.16.MT88.4 R12, [R120+0x9000] ;  /* 0x00900000780c783b */ /* 0x000e620000004200 */
[----:B------:R-:W-:Y:S02]  /*12cb0*/  LOP3.LUT R7, R7, R2, RZ, 0xc0, !PT ;  /* 0x0000000207077212 */ /* 0x000fe400078ec0ff */
[----:B------:R-:W-:-:S05]  /*12cc0*/  HSET2.LE.AND R2, R10, R0, PT ;  /* 0x000000000a027233 */ /* 0x000fca0003803000 */
[----:B------:R-:W-:Y:S02]  /*12cd0*/  LOP3.LUT R10, R110, R2, RZ, 0xc0, !PT ;  /* 0x000000026e0a7212 */ /* 0x000fe400078ec0ff */
[----:B------:R-:W-:Y:S01]  /*12ce0*/  LOP3.LUT R2, R21, 0xff00ff, RZ, 0xc0, !PT ;  /* 0x00ff00ff15027812 */ /* 0x000fe200078ec0ff */
[----:B------:R2:W-:Y:S01]  /*12cf0*/  STL [R1+0xe0], R3 ;  /* 0x0000e00301007387 */ /* 0x0005e20000100800 */
[--C-:B------:R-:W-:Y:S01]  /*12d00*/  HSET2.LE.AND R5, R5, R0.reuse, PT ;  /* 0x0000000005057233 */ /* 0x100fe20003803000 */
[----:B------:R-:W-:Y:S02]  /*12d10*/  IMAD.MOV.U32 R109, RZ, RZ, R193 ;  /* 0x000000ffff6d7224 */ /* 0x000fe400078e00c1 */
[----:B------:R-:W-:Y:S01]  /*12d20*/  HSET2.LE.AND R2, R2, R0, PT ;  /* 0x0000000002027233 */ /* 0x000fe20003803000 */
[----:B------:R-:W-:Y:S01]  /*12d30*/  STG.E.U16 desc[UR28][R36.64+-0x7e], R60 ;  /* 0xffff823c24007986 */ /* 0x000fe2000c10151c */
[----:B------:R-:W-:-:S03]  /*12d40*/  LOP3.LUT R5, R16, R5, RZ, 0xc0, !PT ;  /* 0x0000000510057212 */ /* 0x000fc600078ec0ff */
[----:B------:R-:W-:Y:S04]  /*12d50*/  STG.E.U16 desc[UR28][R46.64+-0x70], R58 ;  /* 0xffff903a2e007986 */ /* 0x000fe8000c10151c */
[----:B------:R-:W-:Y:S04]  /*12d60*/  STG.E.U16 desc[UR28][R46.64+-0x6e], R56 ;  /* 0xffff92382e007986 */ /* 0x000fe8000c10151c */
[----:B------:R3:W-:Y:S01]  /*12d70*/  STG.E.U16 desc[UR28][R52.64+-0x70], R42 ;  /* 0xffff902a34007986 */ /* 0x0007e2000c10151c */
[----:B--2---:R-:W-:Y:S02]  /*12d80*/  HSET2.LE.AND R3, R11, R0, PT ;  /* 0x000000000b037233 */ /* 0x004fe40003803000 */
[----:B------:R-:W-:-:S03]  /*12d90*/  LOP3.LUT R11, R223, R2, RZ, 0xc0, !PT ;  /* 0x00000002df0b7212 */ /* 0x000fc600078ec0ff */
[----:B------:R-:W-:Y:S01]  /*12da0*/  LOP3.LUT R4, R62, R3, RZ, 0xc0, !PT ;  /* 0x000000033e047212 */ /* 0x000fe200078ec0ff */
[----:B------:R-:W-:Y:S01]  /*12db0*/  IMAD.MOV.U32 R193, RZ, RZ, R28 ;  /* 0x000000ffffc17224 */ /* 0x000fe200078e001c */
[----:B------:R-:W-:Y:S01]  /*12dc0*/  PRMT R28, R18, 0x7771, RZ ;  /* 0x00007771121c7816 */ /* 0x000fe200000000ff */
[----:B------:R-:W-:Y:S02]  /*12dd0*/  IMAD.MOV.U32 R27, RZ, RZ, R18 ;  /* 0x000000ffff1b7224 */ /* 0x000fe400078e0012 */
[----:B------:R-:W-:Y:S01]  /*12de0*/  IMAD.MOV.U32 R223, RZ, RZ, R189 ;  /* 0x000000ffffdf7224 */ /* 0x000fe200078e00bd */
[----:B-1----:R-:W-:Y:S01]  /*12df0*/  HMMA.16816.F32.BF16 R128, R8, R12, R168 ;  /* 0x0000000c0880723c */ /* 0x002fe200000418a8 */
[----:B------:R-:W-:Y:S02]  /*12e00*/  IMAD.MOV.U32 R45, RZ, RZ, R108 ;  /* 0x000000ffff2d7224 */ /* 0x000fe400078e006c */
[----:B------:R-:W-:Y:S02]  /*12e10*/  IMAD.MOV.U32 R189, RZ, RZ, R95 ;  /* 0x000000ffffbd7224 */ /* 0x000fe400078e005f */
[----:B---3--:R-:W-:-:S03]  /*12e20*/  IMAD.IADD R42, R109, 0x1, R120 ;  /* 0x000000016d2a7824 */ /* 0x008fc600078e0278 */
[----:B------:R-:W-:Y:S01]  /*12e30*/  HMMA.16816.F32.BF16 R96, R4, R12, R96 ;  /* 0x0000000c0460723c */ /* 0x000fe20000041860 */
[----:B------:R-:W-:Y:S02]  /*12e40*/  IMAD.MOV.U32 R107, RZ, RZ, R94 ;  /* 0x000000ffff6b7224 */ /* 0x000fe400078e005e */
[----:B------:R-:W-:Y:S01]  /*12e50*/  IMAD.MOV.U32 R2, RZ, RZ, R93 ;  /* 0x000000ffff027224 */ /* 0x000fe200078e005d */
[----:B------:R-:W1:Y:S01]  /*12e60*/  LDSM.16.MT88.4 R16, [R42+0x9000] ;  /* 0x009000002a10783b */ /* 0x000e620000004200 */
[----:B------:R-:W-:-:S03]  /*12e70*/  IMAD.MOV.U32 R3, RZ, RZ, R92 ;  /* 0x000000ffff037224 */ /* 0x000fc600078e005c */
[-C--:B------:R-:W-:Y:S08]  /*12e80*/  HMMA.16816.F32.BF16 R92, R4, R14.reuse, R132 ;  /* 0x0000000e045c723c */ /* 0x080ff00000041884 */
[----:B------:R-:W-:Y:S01]  /*12e90*/  HMMA.16816.F32.BF16 R108, R8, R14, R164 ;  /* 0x0000000e086c723c */ /* 0x000fe200000418a4 */
[----:B------:R-:W2:Y:S01]  /*12ea0*/  LDSM.16.MT88.4 R12, [R120+0xa000] ;  /* 0x00a00000780c783b */ /* 0x000ea20000004200 */
[----:B------:R-:W-:Y:S01]  /*12eb0*/  @!P4 HFMA2.BF16_V2 R139, -RZ.H0_H0, RZ.H0_H0, -R175.H0_H0 ;  /* 0x200000ffff8bc231 */ /* 0x000fe200003409af */
[----:B------:R-:W-:Y:S01]  /*12ec0*/  PRMT R23, R172, 0x5410, R175 ;  /* 0x00005410ac177816 */ /* 0x000fe200000000af */
[----:B------:R-:W-:-:S02]  /*12ed0*/  @!P5 HFMA2.BF16_V2 R146, -RZ.H0_H0, RZ.H0_H0, -R172.H0_H0 ;  /* 0x200000ffff92d231 */ /* 0x000fc400003409ac */
[----:B------:R-:W-:Y:S02]  /*12ee0*/  IMAD.MOV.U32 R171, RZ, RZ, R91 ;  /* 0x000000ffffab7224 */ /* 0x000fe400078e005b */
[----:B------:R-:W-:Y:S01]  /*12ef0*/  IMAD.MOV.U32 R132, RZ, RZ, R90 ;  /* 0x000000ffff847224 */ /* 0x000fe200078e005a */
[----:B------:R-:W-:Y:S01]  /*12f00*/  @!P4 PRMT R175, R139, 0x5410, RZ ;  /* 0x000054108bafc816 */ /* 0x000fe200000000ff */
[----:B------:R-:W-:Y:S01]  /*12f10*/  IMAD.MOV.U32 R133, RZ, RZ, R89 ;  /* 0x000000ffff857224 */ /* 0x000fe200078e0059 */
[----:B------:R-:W-:Y:S01]  /*12f20*/  @!P5 PRMT R172, R146, 0x5410, RZ ;  /* 0x0000541092acd816 */ /* 0x000fe200000000ff */
[----:B------:R-:W-:Y:S02]  /*12f30*/  IMAD.MOV.U32 R134, RZ, RZ, R88 ;  /* 0x000000ffff867224 */ /* 0x000fe400078e0058 */
[----:B------:R-:W-:Y:S02]  /*12f40*/  IMAD.MOV.U32 R135, RZ, RZ, R79 ;  /* 0x000000ffff877224 */ /* 0x000fe400078e004f */
[----:B------:R-:W-:-:S02]  /*12f50*/  IMAD.MOV.U32 R165, RZ, RZ, R78 ;  /* 0x000000ffffa57224 */ /* 0x000fc400078e004e */
[----:B------:R-:W-:Y:S02]  /*12f60*/  IMAD.MOV.U32 R167, RZ, RZ, R77 ;  /* 0x000000ffffa77224 */ /* 0x000fe400078e004d */
[----:B------:R-:W-:Y:S02]  /*12f70*/  IMAD.MOV.U32 R106, RZ, RZ, R23 ;  /* 0x000000ffff6a7224 */ /* 0x000fe400078e0017 */
[----:B------:R-:W-:Y:S01]  /*12f80*/  LDSM.16.MT88.4 R20, [R42+0xa000] ;  /* 0x00a000002a14783b */ /* 0x000fe20000004200 */
[----:B-1----:R-:W-:Y:S01]  /*12f90*/  HMMA.16816.F32.BF16 R124, R8, R18, R156 ;  /* 0x00000012087c723c */ /* 0x002fe2000004189c */
[----:B------:R-:W-:-:S07]  /*12fa0*/  IMAD.MOV.U32 R156, RZ, RZ, R76 ;  /* 0x000000ffff9c7224 */ /* 0x000fce00078e004c */
[-C--:B------:R-:W-:Y:S08]  /*12fb0*/  HMMA.16816.F32.BF16 R100, R8, R16.reuse, R100 ;  /* 0x000000100864723c */ /* 0x080ff00000041864 */
[C---:B------:R-:W-:Y:S08]  /*12fc0*/  HMMA.16816.F32.BF16 R88, R4.reuse, R16, R64 ;  /* 0x000000100458723c */ /* 0x040ff00000041840 */
[----:B------:R-:W-:Y:S01]  /*12fd0*/  HMMA.16816.F32.BF16 R84, R4, R18, R84 ;  /* 0x000000120454723c */ /* 0x000fe20000041854 */
[----:B------:R-:W1:Y:S07]  /*12fe0*/  LDSM.16.MT88.4 R16, [R120+0xb000] ;  /* 0x00b000007810783b */ /* 0x000e6e0000004200 */
[-C--:B--2---:R-:W-:Y:S08]  /*12ff0*/  HMMA.16816.F32.BF16 R144, R8, R12.reuse, R160 ;  /* 0x0000000c0890723c */ /* 0x084ff000000418a0 */
[C---:B------:R-:W-:Y:S08]  /*13000*/  HMMA.16816.F32.BF16 R80, R4.reuse, R12, R80 ;  /* 0x0000000c0450723c */ /* 0x040ff00000041850 */
[-C--:B------:R-:W-:Y:S08]  /*13010*/  HMMA.16816.F32.BF16 R76, R4, R14.reuse, R116 ;  /* 0x0000000e044c723c */ /* 0x080ff00000041874 */
[----:B------:R-:W-:Y:S01]  /*13020*/  HMMA.16816.F32.BF16 R136, R8, R14, R240 ;  /* 0x0000000e0888723c */ /* 0x000fe200000418f0 */
[----:B------:R-:W2:Y:S01]  /*13030*/  LDSM.16.MT88.4 R12, [R42+0xb000] ;  /* 0x00b000002a0c783b */ /* 0x000ea20000004200 */
        /* <DEDUP_REMOVED lines=9> */
[----:B------:R-:W-:Y:S01]  /*130d0*/  IMAD.MOV.U32 R166, RZ, RZ, R32 ;  /* 0x000000ffffa67224 */ /* 0x000fe200078e0020 */
[----:B-1----:R-:W-:Y:S01]  /*130e0*/  HMMA.16816.F32.BF16 R60, R4, R16, R72 ;  /* 0x00000010043c723c */ /* 0x002fe20000041848 */
[----:B------:R-:W-:Y:S01]  /*130f0*/  LOP3.LUT R2, R2, 0xff, RZ, 0xc0, !PT ;  /* 0x000000ff02027812 */ /* 0x000fe200078ec0ff */
[----:B------:R-:W-:Y:S01]  /*13100*/  IMAD.MOV.U32 R169, RZ, RZ, R208 ;  /* 0x000000ffffa97224 */ /* 0x000fe200078e00d0 */
[----:B------:R-:W3:Y:S01]  /*13110*/  LDL.LU R235, [R1+0x1c4] ;  /* 0x0001c40001eb7983 */ /* 0x000ee20000300800 */
[----:B------:R-:W-:-:S04]  /*13120*/  IMAD.MOV.U32 R119, RZ, RZ, R3 ;  /* 0x000000ffff777224 */ /* 0x000fc800078e0003 */
[C---:B------:R-:W-:Y:S01]  /*13130*/  HMMA.16816.F32.BF16 R68, R4.reuse, R20, R68 ;  /* 0x000000140444723c */ /* 0x040fe20000041844 */
[----:B------:R-:W-:Y:S01]  /*13140*/  LOP3.LUT R3, R27, 0xff, RZ, 0xc0, !PT ;  /* 0x000000ff1b037812 */ /* 0x000fe200078ec0ff */
[----:B------:R-:W-:Y:S01]  /*13150*/  IMAD.MOV.U32 R162, RZ, RZ, R169 ;  /* 0x000000ffffa27224 */ /* 0x000fe200078e00a9 */
[----:B------:R-:W4:Y:S05]  /*13160*/  LDL.LU R216, [R1+0x1c0] ;  /* 0x0001c00001d87983 */ /* 0x000f2a0000300800 */
[----:B------:R-:W-:Y:S01]  /*13170*/  HMMA.16816.F32.BF16 R64, R4, R22, R112 ;  /* 0x000000160440723c */ /* 0x000fe20000041870 */
[----:B------:R-:W-:-:S07]  /*13180*/  IMAD.MOV.U32 R169, RZ, RZ, R107 ;  /* 0x000000ffffa97224 */ /* 0x000fce00078e006b */
[C---:B------:R-:W-:Y:S08]  /*13190*/  HMMA.16816.F32.BF16 R32, R4.reuse, R18, R140 ;  /* 0x000000120420723c */ /* 0x040ff0000004188c */
[C---:B--2---:R-:W-:Y:S08]  /*131a0*/  HMMA.16816.F32.BF16 R72, R4.reuse, R12, R148 ;  /* 0x0000000c0448723c */ /* 0x044ff00000041894 */
[----:B------:R-:W-:Y:S01]  /*131b0*/  HMMA.16816.F32.BF16 R56, R4, R14, R152 ;  /* 0x0000000e0438723c */ /* 0x000fe20000041898 */
[----:B------:R-:W-:Y:S01]  /*131c0*/  PRMT R6, R24, 0x7771, RZ ;  /* 0x0000777118067816 */ /* 0x000fe200000000ff */
[----:B------:R-:W-:-:S06]  /*131d0*/  IMAD.MOV.U32 R107, RZ, RZ, R45 ;  /* 0x000000ffff6b7224 */ /* 0x000fcc00078e002d */
[----:B------:R-:W-:Y:S01]  /*131e0*/  HMMA.16816.F32.BF16 R148, R8, R16, R156 ;  /* 0x000000100894723c */ /* 0x000fe2000004189c */
[----:B------:R-:W-:-:S07]  /*131f0*/  PRMT R45, R3, 0x5410, R28 ;  /* 0x00005410032d7816 */ /* 0x000fce000000001c */
[----:B------:R-:W-:Y:S01]  /*13200*/  HMMA.16816.F32.BF16 R184, R8, R20, R184 ;  /* 0x0000001408b8723c */ /* 0x000fe200000418b8 */
[----:B------:R-:W-:-:S07]  /*13210*/  LOP3.LUT R3, R26, 0xff, RZ, 0xc0, !PT ;  /* 0x000000ff1a037812 */ /* 0x000fce00078ec0ff */
[C---:B------:R-:W-:Y:S08]  /*13220*/  HMMA.16816.F32.BF16 R132, R8.reuse, R22, R132 ;  /* 0x000000160884723c */ /* 0x040ff00000041884 */
[C---:B------:R-:W-:Y:S08]  /*13230*/  HMMA.16816.F32.BF16 R192, R8.reuse, R12, R192 ;  /* 0x0000000c08c0723c */ /* 0x040ff000000418c0 */
[C---:B------:R-:W-:Y:S01]  /*13240*/  HMMA.16816.F32.BF16 R196, R8.reuse, R14, R196 ;  /* 0x0000000e08c4723c */ /* 0x040fe200000418c4 */
[C---:B------:R-:W-:Y:S01]  /*13250*/  PRMT R5, R24.reuse, 0x7773, RZ ;  /* 0x0000777318057816 */ /* 0x040fe200000000ff */
[----:B------:R-:W-:Y:S01]  /*13260*/  IMAD.MOV.U32 R243, RZ, RZ, R31 ;  /* 0x000000fffff37224 */ /* 0x000fe200078e001f */
[----:B------:R-:W-:Y:S01]  /*13270*/  PRMT R4, R24, 0x7772, RZ ;  /* 0x0000777218047816 */ /* 0x000fe200000000ff */
[----:B------:R-:W-:Y:S01]  /*13280*/  IMAD.MOV.U32 R242, RZ, RZ, R30 ;  /* 0x000000fffff27224 */ /* 0x000fe200078e001e */
[----:B------:R-:W-:Y:S01]  /*13290*/  SHF.R.U32.HI R7, RZ, 0x18, R26 ;  /* 0x00000018ff077819 */ /* 0x000fe2000001161a */
[----:B------:R-:W-:Y:S02]  /*132a0*/  LDSM.16.MT88.4 R12, [R120+0xb400] ;  /* 0x00b40000780c783b */ /* 0x000fe40000004200 */
[----:B------:R-:W-:Y:S01]  /*132b0*/  HMMA.16816.F32.BF16 R156, R8, R18, R164 ;  /* 0x00000012089c723c */ /* 0x000fe200000418a4 */
[----:B------:R-:W-:Y:S01]  /*132c0*/  PRMT R9, R2, 0x5410, R6 ;  /* 0x0000541002097816 */ /* 0x000fe20000000006 */
[----:B------:R-:W-:Y:S01]  /*132d0*/  IMAD.MOV.U32 R170, RZ, RZ, R234 ;  /* 0x000000ffffaa7224 */ /* 0x000fe200078e00ea */
[----:B------:R-:W-:Y:S01]  /*132e0*/  LOP3.LUT R2, R26, 0xffff, RZ, 0xc0, !PT ;  /* 0x0000ffff1a027812 */ /* 0x000fe200078ec0ff */
[----:B------:R-:W-:Y:S01]  /*132f0*/  IMAD.MOV.U32 R168, RZ, RZ, R209 ;  /* 0x000000ffffa87224 */ /* 0x000fe200078e00d1 */
[----:B------:R-:W-:Y:S01]  /*13300*/  PRMT R11, R4, 0x5410, R5 ;  /* 0x00005410040b7816 */ /* 0x000fe20000000005 */
[----:B------:R-:W-:Y:S01]  /*13310*/  IMAD.MOV.U32 R241, RZ, RZ, R176 ;  /* 0x000000fffff17224 */ /* 0x000fe200078e00b0 */
[----:B------:R-:W-:Y:S01]  /*13320*/  SHF.R.U32.HI R2, RZ, 0x8, R2 ;  /* 0x00000008ff027819 */ /* 0x000fe20000011602 */
[----:B------:R-:W-:Y:S03]  /*13330*/  LDSM.16.MT88.4 R16, [R42+0xa400] ;  /* 0x00a400002a10783b */ /* 0x000fe60000004200 */
[----:B------:R-:W-:Y:S01]  /*13340*/  PRMT R10, R3, 0x5410, R2 ;  /* 0x00005410030a7816 */ /* 0x000fe20000000002 */
[----:B------:R-:W-:Y:S01]  /*13350*/  LDSM.16.MT88.4 R20, [R120+0xa400] ;  /* 0x00a400007814783b */ /* 0x000fe20000004200 */
[----:B------:R-:W-:-:S02]  /*13360*/  PRMT R3, R26, 0x7632, R3 ;  /* 0x000076321a037816 */ /* 0x000fc40000000003 */
[C---:B------:R-:W-:Y:S02]  /*13370*/  LOP3.LUT R2, R25.reuse, 0xffff, RZ, 0xc0, !PT ;  /* 0x0000ffff19027812 */ /* 0x040fe400078ec0ff */
[C---:B------:R-:W-:Y:S02]  /*13380*/  LOP3.LUT R6, R25.reuse, 0xff, RZ, 0xc0, !PT ;  /* 0x000000ff19067812 */ /* 0x040fe400078ec0ff */
[----:B------:R-:W-:Y:S01]  /*13390*/  SHF.R.U32.HI R8, RZ, 0x18, R25 ;  /* 0x00000018ff087819 */ /* 0x000fe20000011619 */
[----:B------:R-:W-:Y:S01]  /*133a0*/  IMAD.MOV.U32 R161, RZ, RZ, R170 ;  /* 0x000000ffffa17224 */ /* 0x000fe200078e00aa */
[----:B------:R-:W-:Y:S01]  /*133b0*/  PRMT R4, R25, 0x7632, R4 ;  /* 0x0000763219047816 */ /* 0x000fe20000000004 */
[----:B------:R1:W5:Y:S01]  /*133c0*/  LDL.LU R209, [R1+0x1bc] ;  /* 0x0001bc0001d17983 */ /* 0x0003620000300800 */
[----:B------:R-:W-:Y:S02]  /*133d0*/  LOP3.LUT R5, R3, 0xff, RZ, 0xc0, !PT ;  /* 0x000000ff03057812 */ /* 0x000fe400078ec0ff */
[----:B------:R-:W-:Y:S01]  /*133e0*/  SHF.R.U32.HI R3, RZ, 0x8, R2 ;  /* 0x00000008ff037819 */ /* 0x000fe20000011602 */
[----:B------:R-:W-:Y:S01]  /*133f0*/  IMAD.MOV.U32 R170, RZ, RZ, R106 ;  /* 0x000000ffffaa7224 */ /* 0x000fe200078e006a */
[----:B------:R-:W-:Y:S01]  /*13400*/  LOP3.LUT R2, R4, 0xff, RZ, 0xc0, !PT ;  /* 0x000000ff04027812 */ /* 0x000fe200078ec0ff */
[----:B------:R-:W-:Y:S01]  /*13410*/  IMAD.MOV.U32 R163, RZ, RZ, R168 ;  /* 0x000000ffffa37224 */ /* 0x000fe200078e00a8 */
[----:B------:R-:W-:Y:S01]  /*13420*/  PRMT R4, R6, 0x5410, R3 ;  /* 0x0000541006047816 */ /* 0x000fe20000000003 */
[----:B------:R-:W-:Y:S01]  /*13430*/  LDSM.16.MT88.4 R24, [R42+0x9400] ;  /* 0x009400002a18783b */ /* 0x000fe20000004200 */
[----:B------:R-:W-:-:S03]  /*13440*/  PRMT R3, R2, 0x5410, R8 ;  /* 0x0000541002037816 */ /* 0x000fc60000000008 */
[--C-:B------:R-:W-:Y:S01]  /*13450*/  HSET2.LE.AND R2, R4, R0.reuse, PT ;  /* 0x0000000004027233 */ /* 0x100fe20003803000 */
[----:B------:R-:W-:Y:S01]  /*13460*/  IMAD.MOV.U32 R4, RZ, RZ, R177 ;  /* 0x000000ffff047224 */ /* 0x000fe200078e00b1 */
[----:B------:R-:W-:Y:S01]  /*13470*/  HSET2.LE.AND R3, R3, R0, PT ;  /* 0x0000000003037233 */ /* 0x000fe20003803000 */
[----:B------:R-:W-:Y:S01]  /*13480*/  IMAD.MOV.U32 R240, RZ, RZ, R161 ;  /* 0x000000fffff07224 */ /* 0x000fe200078e00a1 */
[----:B------:R1:W5:Y:S02]  /*13490*/  LDL.LU R208, [R1+0x1b8] ;  /* 0x0001b80001d07983 */ /* 0x0003640000300800 */
[----:B------:R-:W-:Y:S01]  /*134a0*/  LOP3.LUT R4, R4, R2, RZ, 0xc0, !PT ;  /* 0x0000000204047212 */ /* 0x000fe200078ec0ff */
[----:B------:R-:W-:Y:S01]  /*134b0*/  IMAD.MOV.U32 R2, RZ, RZ, R178 ;  /* 0x000000ffff027224 */ /* 0x000fe200078e00b2 */
[----:B------:R-:W-:Y:S01]  /*134c0*/  PRMT R7, R5, 0x5410, R7 ;  /* 0x0000541005077816 */ /* 0x000fe20000000007 */
[----:B------:R-:W-:Y:S01]  /*134d0*/  IMAD.MOV.U32 R6, RZ, RZ, R104 ;  /* 0x000000ffff067224 */ /* 0x000fe200078e0068 */
[----:B------:R1:W5:Y:S02]  /*134e0*/  LDL.LU R234, [R1+0x1b4] ;  /* 0x0001b40001ea7983 */ /* 0x0003640000300800 */
[----:B------:R-:W-:-:S02]  /*134f0*/  LOP3.LUT R5, R2, R3, RZ, 0xc0, !PT ;  /* 0x0000000302057212 */ /* 0x000fc400078ec0ff */
[----:B------:R-:W-:Y:S02]  /*13500*/  HSET2.LE.AND R2, R9, R0, PT ;  /* 0x0000000009027233 */ /* 0x000fe40003803000 */
[----:B------:R-:W-:-:S03]  /*13510*/  LOP3.LUT R3, R11, 0xff00ff, RZ, 0xc0, !PT ;  /* 0x00ff00ff0b037812 */ /* 0x000fc600078ec0ff */
[----:B------:R-:W-:Y:S02]  /*13520*/  LOP3.LUT R6, R6, R2, RZ, 0xc0, !PT ;  /* 0x0000000206067212 */ /* 0x000fe400078ec0ff */
[--C-:B------:R-:W-:Y:S02]  /*13530*/  HSET2.LE.AND R2, R3, R0.reuse, PT ;  /* 0x0000000003027233 */ /* 0x100fe40003803000 */
[----:B------:R-:W-:-:S05]  /*13540*/  HSET2.LE.AND R3, R10, R0, PT ;  /* 0x000000000a037233 */ /* 0x000fca0003803000 */
[----:B------:R-:W-:Y:S01]  /*13550*/  LOP3.LUT R8, R107, R3, RZ, 0xc0, !PT ;  /* 0x000000036b087212 */ /* 0x000fe200078ec0ff */
[----:B------:R-:W-:Y:S02]  /*13560*/  IMAD.MOV.U32 R107, RZ, RZ, R189 ;  /* 0x000000ffff6b7224 */ /* 0x000fe400078e00bd */
[----:B------:R-:W-:Y:S02]  /*13570*/  IMAD.MOV.U32 R189, RZ, RZ, R222 ;  /* 0x000000ffffbd7224 */ /* 0x000fe400078e00de */
[----:B------:R-:W-:Y:S02]  /*13580*/  IMAD.MOV.U32 R222, RZ, RZ, R29 ;  /* 0x000000ffffde7224 */ /* 0x000fe400078e001d */
[----:B------:R-:W2:Y:S01]  /*13590*/  LDSM.16.MT88.4 R28, [R120+0x9400] ;  /* 0x00940000781c783b */ /* 0x000ea20000004200 */
[----:B------:R-:W-:Y:S01]  /*135a0*/  HSET2.LE.AND R9, R7, R0, PT ;  /* 0x0000000007097233 */ /* 0x000fe20003803000 */
[----:B------:R-:W-:-:S05]  /*135b0*/  IMAD.MOV.U32 R7, RZ, RZ, R105 ;  /* 0x000000ffff077224 */ /* 0x000fca00078e0069 */
[----:B------:R-:W-:Y:S01]  /*135c0*/  LOP3.LUT R7, R7, R2, RZ, 0xc0, !PT ;  /* 0x0000000207077212 */ /* 0x000fe200078ec0ff */
[----:B------:R-:W-:Y:S02]  /*135d0*/  IMAD.MOV.U32 R106, RZ, RZ, R223 ;  /* 0x000000ffff6a7224 */ /* 0x000fe400078e00df */
[----:B------:R-:W-:Y:S02]  /*135e0*/  IMAD.MOV.U32 R223, RZ, RZ, R190 ;  /* 0x000000ffffdf7224 */ /* 0x000fe400078e00be */
[----:B------:R-:W-:Y:S02]  /*135f0*/  IMAD.MOV.U32 R190, RZ, RZ, R179 ;  /* 0x000000ffffbe7224 */ /* 0x000fe400078e00b3 */
[----:B--2---:R-:W-:Y:S01]  /*13600*/  HMMA.16816.F32.BF16 R176, R4, R28, R96 ;  /* 0x0000001c04b0723c */ /* 0x004fe20000041860 */
[----:B------:R-:W-:Y:S02]  /*13610*/  IMAD.MOV.U32 R97, RZ, RZ, R169 ;  /* 0x000000ffff617224 */ /* 0x000fe400078e00a9 */
[----:B------:R-:W-:-:S02]  /*13620*/  IMAD.MOV.U32 R98, RZ, RZ, R170 ;  /* 0x000000ffff627224 */ /* 0x000fc400078e00aa */
[----:B------:R-:W-:-:S03]  /*13630*/  IMAD.MOV.U32 R99, RZ, RZ, R171 ;  /* 0x000000ffff637224 */ /* 0x000fc600078e00ab */
[C---:B------:R-:W-:Y:S08]  /*13640*/  HMMA.16816.F32.BF16 R168, R4.reuse, R30, R92 ;  /* 0x0000001e04a8723c */ /* 0x040ff0000004185c */
[----:B------:R-:W-:Y:S01]  /*13650*/  HMMA.16816.F32.BF16 R92, R4, R14, R32 ;  /* 0x0000000e045c723c */ /* 0x000fe20000041820 */
[----:B------:R-:W2:Y:S01]  /*13660*/  LDSM.16.MT88.4 R32, [R42+0xb400] ;  /* 0x00b400002a20783b */ /* 0x000ea20000004200 */
[----:B------:R-:W-:-:S02]  /*13670*/  LOP3.LUT R3, R173, 0xff00ff, RZ, 0xc0, !PT ;  /* 0x00ff00ffad037812 */ /* 0x000fc400078ec0ff */
[----:B------:R-:W-:-:S03]  /*13680*/  HSET2.LE.AND R2, R45, R0, PT ;  /* 0x000000002d027233 */ /* 0x000fc60003803000 */
[----:B------:R-:W-:Y:S02]  /*13690*/  HSET2.LE.AND R3, R3, R0, PT ;  /* 0x0000000003037233 */ /* 0x000fe40003803000 */
[----:B------:R-:W-:Y:S01]  /*136a0*/  LOP3.LUT R10, R190, R2, RZ, 0xc0, !PT ;  /* 0x00000002be0a7212 */ /* 0x000fe200078ec0ff */
[----:B------:R-:W-:Y:S01]  /*136b0*/  IMAD.MOV.U32 R2, RZ, RZ, R38 ;  /* 0x000000ffff027224 */ /* 0x000fe200078e0026 */
[----:B------:R-:W-:Y:S01]  /*136c0*/  LOP3.LUT R9, R191, R9, RZ, 0xc0, !PT ;  /* 0x00000009bf097212 */ /* 0x000fe200078ec0ff */
[----:B------:R-:W-:Y:S01]  /*136d0*/  HMMA.16816.F32.BF16 R164, R4, R24, R88 ;  /* 0x0000001804a4723c */ /* 0x000fe20000041858 */
[----:B------:R-:W-:Y:S01]  /*136e0*/  LOP3.LUT R11, R188, R3, RZ, 0xc0, !PT ;  /* 0x00000003bc0b7212 */ /* 0x000fe200078ec0ff */
[----:B------:R-:W-:Y:S02]  /*136f0*/  IMAD.MOV.U32 R91, RZ, RZ, R119 ;  /* 0x000000ffff5b7224 */ /* 0x000fe400078e0077 */
[----:B------:R-:W-:Y:S02]  /*13700*/  IMAD.MOV.U32 R90, RZ, RZ, R160 ;  /* 0x000000ffff5a7224 */ /* 0x000fe400078e00a0 */
[----:B------:R-:W-:-:S02]  /*13710*/  IMAD.MOV.U32 R89, RZ, RZ, R162 ;  /* 0x000000ffff597224 */ /* 0x000fc400078e00a2 */
[C---:B------:R-:W-:Y:S01]  /*13720*/  HMMA.16816.F32.BF16 R112, R4.reuse, R18, R64 ;  /* 0x000000120470723c */ /* 0x040fe20000041840 */
[----:B------:R-:W-:Y:S02]  /*13730*/  IMAD.MOV.U32 R88, RZ, RZ, R163 ;  /* 0x000000ffff587224 */ /* 0x000fe400078e00a3 */
[----:B------:R-:W-:Y:S02]  /*13740*/  IMAD.MOV.U32 R65, RZ, RZ, R106 ;  /* 0x000000ffff417224 */ /* 0x000fe400078e006a */
[----:B------:R-:W-:Y:S01]  /*13750*/  IMAD.MOV.U32 R66, RZ, RZ, R107 ;  /* 0x000000ffff427224 */ /* 0x000fe200078e006b */
[----:B------:R-:W-:Y:S02]  /*13760*/  LOP3.LUT R3, R39, 0xffff, RZ, 0xc0, !PT ;  /* 0x0000ffff27037812 */ /* 0x000fe400078ec0ff */
[----:B------:R-:W-:Y:S01]  /*13770*/  HMMA.16816.F32.BF16 R140, R4, R22, R76 ;  /* 0x00000016048c723c */ /* 0x000fe2000004184c */
[----:B------:R-:W-:Y:S01]  /*13780*/  IMAD.MOV.U32 R67, RZ, RZ, R189 ;  /* 0x000000ffff437224 */ /* 0x000fe200078e00bd */
[----:B------:R-:W-:-:S06]  /*13790*/  SHF.R.U32.HI R3, RZ, 0x8, R3 ;  /* 0x00000008ff037819 */ /* 0x000fcc0000011603 */
[C---:B------:R-:W-:Y:S08]  /*137a0*/  HMMA.16816.F32.BF16 R160, R4.reuse, R26, R84 ;  /* 0x0000001a04a0723c */ /* 0x040ff00000041854 */
[C---:B------:R-:W-:Y:S08]  /*137b0*/  HMMA.16816.F32.BF16 R152, R4.reuse, R20, R80 ;  /* 0x000000140498723c */ /* 0x040ff00000041850 */
[C---:B------:R-:W-:Y:S08]  /*137c0*/  HMMA.16816.F32.BF16 R116, R4.reuse, R16, R68 ;  /* 0x000000100474723c */ /* 0x040ff00000041844 */
[C---:B------:R-:W-:Y:S08]  /*137d0*/  HMMA.16816.F32.BF16 R104, R4.reuse, R12, R60 ;  /* 0x0000000c0468723c */ /* 0x040ff0000004183c */
[C---:B--2---:R-:W-:Y:S08]  /*137e0*/  HMMA.16816.F32.BF16 R76, R4.reuse, R32, R72 ;  /* 0x00000020044c723c */ /* 0x044ff00000041848 */
[----:B------:R-:W-:Y:S01]  /*137f0*/  HMMA.16816.F32.BF16 R56, R4, R34, R56 ;  /* 0x000000220438723c */ /* 0x000fe20000041838 */
[----:B------:R-:W-:-:S02]  /*13800*/  LOP3.LUT R4, R2, 0xff, RZ, 0xc0, !PT ;  /* 0x000000ff02047812 */ /* 0x000fc400078ec0ff */
[C---:B------:R-:W-:Y:S02]  /*13810*/  PRMT R2, R39.reuse, 0x7632, R2 ;  /* 0x0000763227027816 */ /* 0x040fe40000000002 */
[C---:B------:R-:W-:Y:S02]  /*13820*/  PRMT R7, R38.reuse, 0x7773, RZ ;  /* 0x0000777326077816 */ /* 0x040fe400000000ff */
[C---:B------:R-:W-:Y:S01]  /*13830*/  PRMT R6, R38.reuse, 0x7772, RZ ;  /* 0x0000777226067816 */ /* 0x040fe200000000ff */
[C---:B------:R-:W-:Y:S01]  /*13840*/  HMMA.16816.F32.BF16 R60, R8.reuse, R12, R148 ;  /* 0x0000000c083c723c */ /* 0x040fe20000041894 */
[----:B------:R-:W-:Y:S02]  /*13850*/  PRMT R12, R38, 0x7771, RZ ;  /* 0x00007771260c7816 */ /* 0x000fe400000000ff */
[----:B------:R-:W-:Y:S02]  /*13860*/  LOP3.LUT R5, R39, 0xff, RZ, 0xc0, !PT ;  /* 0x000000ff27057812 */ /* 0x000fe400078ec0ff */
[----:B------:R-:W-:Y:S01]  /*13870*/  SHF.R.U32.HI R13, RZ, 0x18, R39 ;  /* 0x00000018ff0d7819 */ /* 0x000fe20000011627 */
[----:B------:R-:W-:Y:S01]  /*13880*/  IMAD.MOV.U32 R151, RZ, RZ, R65 ;  /* 0x000000ffff977224 */ /* 0x000fe200078e0041 */
[----:B------:R-:W-:Y:S01]  /*13890*/  LOP3.LUT R2, R2, 0xff, RZ, 0xc0, !PT ;  /* 0x000000ff02027812 */ /* 0x000fe200078ec0ff */
[----:B------:R-:W-:Y:S01]  /*138a0*/  HMMA.16816.F32.BF16 R188, R8, R28, R128 ;  /* 0x0000001c08bc723c */ /* 0x000fe20000041880 */
[----:B------:R-:W-:-:S02]  /*138b0*/  IMAD.MOV.U32 R150, RZ, RZ, R66 ;  /* 0x000000ffff967224 */ /* 0x000fc400078e0042 */
[----:B------:R-:W-:Y:S01]  /*138c0*/  IMAD.MOV.U32 R149, RZ, RZ, R67 ;  /* 0x000000ffff957224 */ /* 0x000fe200078e0043 */
[----:B------:R-:W-:Y:S01]  /*138d0*/  PRMT R7, R6, 0x5410, R7 ;  /* 0x0000541006077816 */ /* 0x000fe20000000007 */
[----:B------:R-:W-:Y:S01]  /*138e0*/  IMAD.MOV.U32 R29, RZ, RZ, R97 ;  /* 0x000000ffff1d7224 */ /* 0x000fe200078e0061 */
[----:B------:R-:W-:Y:S02]  /*138f0*/  PRMT R3, R5, 0x5410, R3 ;  /* 0x0000541005037816 */ /* 0x000fe40000000003 */
[C---:B------:R-:W-:Y:S01]  /*13900*/  HMMA.16816.F32.BF16 R108, R8.reuse, R30, R108 ;  /* 0x0000001e086c723c */ /* 0x040fe2000004186c */
[----:B------:R-:W-:Y:S02]  /*13910*/  IMAD.MOV.U32 R31, RZ, RZ, R98 ;  /* 0x000000ffff1f7224 */ /* 0x000fe400078e0062 */
[----:B------:R-:W-:Y:S01]  /*13920*/  IMAD.MOV.U32 R30, RZ, RZ, R99 ;  /* 0x000000ffff1e7224 */ /* 0x000fe200078e0063 */
[----:B------:R-:W-:Y:S01]  /*13930*/  PRMT R6, R4, 0x5410, R12 ;  /* 0x0000541004067816 */ /* 0x000fe2000000000c */
[----:B------:R-:W-:Y:S01]  /*13940*/  IMAD.MOV.U32 R148, RZ, RZ, R88 ;  /* 0x000000ffff947224 */ /* 0x000fe200078e0058 */
[----:B------:R-:W-:Y:S01]  /*13950*/  PRMT R5, R2, 0x5410, R13 ;  /* 0x0000541002057816 */ /* 0x000fe2000000000d */
[----:B------:R-:W-:Y:S01]  /*13960*/  IMAD.MOV.U32 R173, RZ, RZ, R89 ;  /* 0x000000ffffad7224 */ /* 0x000fe200078e0059 */
[----:B------:R-:W-:Y:S01]  /*13970*/  HMMA.16816.F32.BF16 R64, R8, R14, R156 ;  /* 0x0000000e0840723c */ /* 0x000fe2000004189c */
[----:B------:R-:W-:Y:S01]  /*13980*/  IMAD.MOV.U32 R159, RZ, RZ, R90 ;  /* 0x000000ffff9f7224 */ /* 0x000fe200078e005a */
[----:B------:R-:W-:Y:S01]  /*13990*/  LDSM.16.MT88.4 R12, [R120+0xa800] ;  /* 0x00a80000780c783b */ /* 0x000fe20000004200 */
[----:B------:R-:W-:-:S05]  /*139a0*/  IMAD.MOV.U32 R158, RZ, RZ, R91 ;  /* 0x000000ffff9e7224 */ /* 0x000fca00078e005b */
[----:B------:R-:W-:Y:S01]  /*139b0*/  HMMA.16816.F32.BF16 R100, R8, R24, R100 ;  /* 0x000000180864723c */ /* 0x000fe20000041864 */
[----:B------:R-:W-:Y:S01]  /*139c0*/  HSET2.LE.AND R2, R3, R0, PT ;  /* 0x0000000003027233 */ /* 0x000fe20003803000 */
[----:B------:R-:W-:-:S06]  /*139d0*/  IMAD.MOV.U32 R3, RZ, RZ, R122 ;  /* 0x000000ffff037224 */ /* 0x000fcc00078e007a */
[C---:B------:R-:W-:Y:S01]  /*139e0*/  HMMA.16816.F32.BF16 R96, R8.reuse, R26, R124 ;  /* 0x0000001a0860723c */ /* 0x040fe2000004187c */
[----:B------:R-:W2:Y:S07]  /*139f0*/  LDSM.16.MT88.4 R24, [R120+0x9800] ;  /* 0x009800007818783b */ /* 0x000eae0000004200 */
[C---:B------:R-:W-:Y:S08]  /*13a00*/  HMMA.16816.F32.BF16 R84, R8.reuse, R20, R144 ;  /* 0x000000140854723c */ /* 0x040ff00000041890 */
[C---:B------:R-:W-:Y:S01]  /*13a10*/  HMMA.16816.F32.BF16 R80, R8.reuse, R22, R136 ;  /* 0x000000160850723c */ /* 0x040fe20000041888 */
[----:B------:R-:W1:Y:S07]  /*13a20*/  LDSM.16.MT88.4 R20, [R42+0x9800] ;  /* 0x009800002a14783b */ /* 0x000e6e0000004200 */
[C---:B------:R-:W-:Y:S08]  /*13a30*/  HMMA.16816.F32.BF16 R88, R8.reuse, R32, R192 ;  /* 0x000000200858723c */ /* 0x040ff000000418c0 */
[C---:B------:R-:W-:Y:S08]  /*13a40*/  HMMA.16816.F32.BF16 R72, R8.reuse, R16, R184 ;  /* 0x000000100848723c */ /* 0x040ff000000418b8 */
[C---:B------:R-:W-:Y:S01]  /*13a50*/  HMMA.16816.F32.BF16 R68, R8.reuse, R18, R132 ;  /* 0x000000120844723c */ /* 0x040fe20000041884 */
[----:B------:R-:W-:Y:S07]  /*13a60*/  LDSM.16.MT88.4 R16, [R120+0xb800] ;  /* 0x00b800007810783b */ /* 0x000fee0000004200 */
[----:B------:R-:W-:Y:S01]  /*13a70*/  HMMA.16816.F32.BF16 R192, R8, R34, R196 ;  /* 0x0000002208c0723c */ /* 0x000fe200000418c4 */
[----:B------:R-:W4:Y:S04]  /*13a80*/  LDSM.16.MT88.4 R8, [R42+0xa800] ;  /* 0x00a800002a08783b */ /* 0x000f280000004200 */
        /* <DEDUP_REMOVED lines=16> */
[C---:B--2---:R-:W-:Y:S01]  /*13b90*/  HMMA.16816.F32.BF16 R136, R4.reuse, R24, R176 ;  /* 0x000000180488723c */ /* 0x044fe200000418b0 */
[----:B------:R-:W-:Y:S02]  /*13ba0*/  LOP3.LUT R3, R49, 0xff, RZ, 0xc0, !PT ;  /* 0x000000ff31037812 */ /* 0x000fe400078ec0ff */
[----:B------:R-:W-:Y:S01]  /*13bb0*/  SHF.R.U32.HI R2, RZ, 0x8, R2 ;  /* 0x00000008ff027819 */ /* 0x000fe20000011602 */
[----:B------:R-:W-:Y:S02]  /*13bc0*/  IMAD.MOV.U32 R157, RZ, RZ, R223 ;  /* 0x000000ffff9d7224 */ /* 0x000fe400078e00df */
[----:B------:R-:W-:Y:S02]  /*13bd0*/  IMAD.MOV.U32 R156, RZ, RZ, R222 ;  /* 0x000000ffff9c7224 */ /* 0x000fe400078e00de */
[C---:B-1----:R-:W-:Y:S08]  /*13be0*/  HMMA.16816.F32.BF16 R124, R4.reuse, R22, R160 ;  /* 0x00000016047c723c */ /* 0x042ff000000418a0 */
[C---:B------:R-:W-:Y:S08]  /*13bf0*/  HMMA.16816.F32.BF16 R176, R4.reuse, R12, R152 ;  /* 0x0000000c04b0723c */ /* 0x040ff00000041898 */
[C---:B------:R-:W-:Y:S08]  /*13c00*/  HMMA.16816.F32.BF16 R132, R4.reuse, R26, R168 ;  /* 0x0000001a0484723c */ /* 0x040ff000000418a8 */
[----:B------:R-:W-:Y:S01]  /*13c10*/  HMMA.16816.F32.BF16 R128, R4, R20, R164 ;  /* 0x000000140480723c */ /* 0x000fe200000418a4 */
[----:B------:R-:W-:Y:S01]  /*13c20*/  IMAD.MOV.U32 R38, RZ, RZ, R148 ;  /* 0x000000ffff267224 */ /* 0x000fe200078e0094 */
[----:B---3--:R-:W-:Y:S01]  /*13c30*/  STG.E.U16 desc[UR28][R52.64+-0x6e], R235 ;  /* 0xffff92eb34007986 */ /* 0x008fe2000c10151c */
[----:B------:R-:W-:-:S03]  /*13c40*/  IMAD.MOV.U32 R39, RZ, RZ, R149 ;  /* 0x000000ffff277224 */ /* 0x000fc600078e0095 */
[----:B------:R-:W-:Y:S02]  /*13c50*/  LDSM.16.MT88.4 R164, [R120+0x9c00] ;  /* 0x009c000078a4783b */ /* 0x000fe40000004200 */
[C---:B------:R-:W-:Y:S02]  /*13c60*/  HMMA.16816.F32.BF16 R160, R4.reuse, R14, R140 ;  /* 0x0000000e04a0723c */ /* 0x040fe4000004188c */
[----:B------:R-:W-:Y:S06]  /*13c70*/  LDSM.16.MT88.4 R140, [R42+0xac00] ;  /* 0x00ac00002a8c783b */ /* 0x000fec0000004200 */
[C---:B----4-:R-:W-:Y:S08]  /*13c80*/  HMMA.16816.F32.BF16 R152, R4.reuse, R8, R116 ;  /* 0x000000080498723c */ /* 0x050ff00000041874 */
[C---:B------:R-:W-:Y:S08]  /*13c90*/  HMMA.16816.F32.BF16 R144, R4.reuse, R10, R112 ;  /* 0x0000000a0490723c */ /* 0x040ff00000041870 */
[C---:B------:R-:W-:Y:S08]  /*13ca0*/  HMMA.16816.F32.BF16 R104, R4.reuse, R16, R104 ;  /* 0x000000100468723c */ /* 0x040ff00000041868 */
[C---:B------:R-:W-:Y:S08]  /*13cb0*/  HMMA.16816.F32.BF16 R184, R4.reuse, R18, R92 ;  /* 0x0000001204b8723c */ /* 0x040ff0000004185c */
[C---:B------:R-:W-:Y:S08]  /*13cc0*/  HMMA.16816.F32.BF16 R196, R4.reuse, R32, R76 ;  /* 0x0000002004c4723c */ /* 0x040ff0000004184c */
[----:B------:R-:W-:Y:S01]  /*13cd0*/  HMMA.16816.F32.BF16 R220, R4, R34, R56 ;  /* 0x0000002204dc723c */ /* 0x000fe20000041838 */
[----:B------:R-:W-:Y:S01]  /*13ce0*/  IMAD.MOV.U32 R5, RZ, RZ, R48 ;  /* 0x000000ffff057224 */ /* 0x000fe200078e0030 */
[----:B------:R-:W-:-:S02]  /*13cf0*/  PRMT R4, R3, 0x5410, R2 ;  /* 0x0000541003047816 */ /* 0x000fc40000000002 */
[----:B------:R-:W-:Y:S02]  /*13d00*/  PRMT R2, R49, 0x7632, R2 ;  /* 0x0000763231027816 */ /* 0x000fe40000000002 */
[----:B------:R-:W-:Y:S02]  /*13d10*/  PRMT R7, R48, 0x7771, RZ ;  /* 0x0000777130077816 */ /* 0x000fe400000000ff */
[----:B------:R-:W-:Y:S02]  /*13d20*/  LOP3.LUT R5, R5, 0xff, RZ, 0xc0, !PT ;  /* 0x000000ff05057812 */ /* 0x000fe400078ec0ff */
[----:B------:R-:W-:Y:S02]  /*13d30*/  SHF.R.U32.HI R6, RZ, 0x18, R49 ;  /* 0x00000018ff067819 */ /* 0x000fe40000011631 */
[----:B------:R-:W-:Y:S02]  /*13d40*/  LOP3.LUT R3, R2, 0xff, RZ, 0xc0, !PT ;  /* 0x000000ff02037812 */ /* 0x000fe400078ec0ff */
[----:B------:R-:W-:-:S02]  /*13d50*/  HSET2.LE.AND R2, R4, R0, PT ;  /* 0x0000000004027233 */ /* 0x000fc40003803000 */
[----:B------:R-:W-:Y:S02]  /*13d60*/  PRMT R5, R5, 0x5410, R7 ;  /* 0x0000541005057816 */ /* 0x000fe40000000007 */
[----:B------:R-:W-:Y:S02]  /*13d70*/  PRMT R3, R3, 0x5410, R6 ;  /* 0x0000541003037816 */ /* 0x000fe40000000006 */
[----:B------:R-:W-:Y:S02]  /*13d80*/  LOP3.LUT R7, R28, 0xff00ff, RZ, 0xc0, !PT ;  /* 0x00ff00ff1c077812 */ /* 0x000fe400078ec0ff */
[----:B------:R-:W-:Y:S02]  /*13d90*/  LOP3.LUT R4, R156, R2, RZ, 0xc0, !PT ;  /* 0x000000029c047212 */ /* 0x000fe400078ec0ff */
[--C-:B------:R-:W-:Y:S02]  /*13da0*/  HSET2.LE.AND R2, R3, R0.reuse, PT ;  /* 0x0000000003027233 */ /* 0x100fe40003803000 */
[----:B------:R-:W-:-:S02]  /*13db0*/  HSET2.LE.AND R3, R5, R0, PT ;  /* 0x0000000005037233 */ /* 0x000fc40003803000 */
[----:B------:R-:W-:Y:S02]  /*13dc0*/  HSET2.LE.AND R7, R7, R0, PT ;  /* 0x0000000007077233 */ /* 0x000fe40003803000 */
[----:B------:R-:W-:Y:S02]  /*13dd0*/  LOP3.LUT R5, R157, R2, RZ, 0xc0, !PT ;  /* 0x000000029d057212 */ /* 0x000fe400078ec0ff */
[----:B------:R-:W-:Y:S02]  /*13de0*/  LOP3.LUT R6, R158, R3, RZ, 0xc0, !PT ;  /* 0x000000039e067212 */ /* 0x000fe400078ec0ff */
[----:B------:R-:W-:Y:S01]  /*13df0*/  LOP3.LUT R7, R159, R7, RZ, 0xc0, !PT ;  /* 0x000000079f077212 */ /* 0x000fe200078ec0ff */
[----:B------:R-:W-:Y:S01]  /*13e00*/  IMAD.MOV.U32 R2, RZ, RZ, R44 ;  /* 0x000000ffff027224 */ /* 0x000fe200078e002c */
[----:B------:R-:W-:Y:S01]  /*13e10*/  PRMT R3, R44, 0x7772, RZ ;  /* 0x000077722c037816 */ /* 0x000fe200000000ff */
[----:B------:R-:W-:Y:S01]  /*13e20*/  IMAD.MOV.U32 R48, RZ, RZ, R150 ;  /* 0x000000ffff307224 */ /* 0x000fe200078e0096 */
[----:B------:R-:W1:Y:S03]  /*13e30*/  LDSM.16.MT88.4 R156, [R42+0x9c00] ;  /* 0x009c00002a9c783b */ /* 0x000e660000004200 */
[----:B------:R-:W-:Y:S01]  /*13e40*/  HMMA.16816.F32.BF16 R168, R4, R24, R188 ;  /* 0x0000001804a8723c */ /* 0x000fe200000418bc */
[----:B------:R-:W-:-:S07]  /*13e50*/  LOP3.LUT R2, R2, 0xff, RZ, 0xc0, !PT ;  /* 0x000000ff02027812 */ /* 0x000fce00078ec0ff */
[C---:B------:R-:W-:Y:S08]  /*13e60*/  HMMA.16816.F32.BF16 R188, R4.reuse, R20, R100 ;  /* 0x0000001404bc723c */ /* 0x040ff00000041864 */
[----:B------:R-:W-:Y:S01]  /*13e70*/  HMMA.16816.F32.BF16 R100, R4, R22, R96 ;  /* 0x000000160464723c */ /* 0x000fe20000041860 */
[----:B------:R-:W-:Y:S02]  /*13e80*/  IMAD.MOV.U32 R99, RZ, RZ, R30 ;  /* 0x000000ffff637224 */ /* 0x000fe400078e001e */
[----:B------:R-:W-:-:S02]  /*13e90*/  IMAD.MOV.U32 R98, RZ, RZ, R31 ;  /* 0x000000ffff627224 */ /* 0x000fc400078e001f */
[----:B------:R-:W-:-:S03]  /*13ea0*/  IMAD.MOV.U32 R97, RZ, RZ, R29 ;  /* 0x000000ffff617224 */ /* 0x000fc600078e001d */
[----:B------:R-:W-:Y:S01]  /*13eb0*/  HMMA.16816.F32.BF16 R28, R4, R8, R72 ;  /* 0x00000008041c723c */ /* 0x000fe20000041848 */
[C---:B------:R-:W-:Y:S02]  /*13ec0*/  PRMT R8, R44.reuse, 0x7773, RZ ;  /* 0x000077732c087816 */ /* 0x040fe400000000ff */
[----:B------:R-:W-:-:S05]  /*13ed0*/  PRMT R9, R44, 0x7771, RZ ;  /* 0x000077712c097816 */ /* 0x000fca00000000ff */
        /* <DEDUP_REMOVED lines=8> */
[----:B------:R-:W-:Y:S02]  /*13f60*/  LOP3.LUT R2, R2, 0xff, RZ, 0xc0, !PT ;  /* 0x000000ff02027812 */ /* 0x000fe400078ec0ff */
[----:B------:R-:W-:Y:S02]  /*13f70*/  PRMT R8, R8, 0x5410, R3 ;  /* 0x0000541008087816 */ /* 0x000fe40000000003 */
[----:B------:R-:W-:Y:S01]  /*13f80*/  PRMT R3, R2, 0x5410, R9 ;  /* 0x0000541002037816 */ /* 0x000fe20000000009 */
[----:B------:R-:W-:Y:S01]  /*13f90*/  HMMA.16816.F32.BF16 R84, R4, R12, R84 ;  /* 0x0000000c0454723c */ /* 0x000fe20000041854 */
[----:B------:R-:W-:Y:S01]  /*13fa0*/  IMAD.MOV.U32 R12, RZ, RZ, R236 ;  /* 0x000000ffff0c7224 */ /* 0x000fe200078e00ec */
[--C-:B------:R-:W-:Y:S01]  /*13fb0*/  HSET2.LE.AND R2, R8, R0.reuse, PT ;  /* 0x0000000008027233 */ /* 0x100fe20003803000 */
[----:B------:R-:W-:Y:S01]  /*13fc0*/  IMAD.MOV.U32 R8, RZ, RZ, R182 ;  /* 0x000000ffff087224 */ /* 0x000fe200078e00b6 */
[----:B------:R-:W-:-:S02]  /*13fd0*/  HSET2.LE.AND R3, R3, R0, PT ;  /* 0x0000000003037233 */ /* 0x000fc40003803000 */
[----:B------:R-:W-:Y:S02]  /*13fe0*/  LOP3.LUT R9, R11, 0xff00ff, RZ, 0xc0, !PT ;  /* 0x00ff00ff0b097812 */ /* 0x000fe400078ec0ff */
[----:B------:R-:W-:Y:S02]  /*13ff0*/  LOP3.LUT R92, R8, R2, RZ, 0xc0, !PT ;  /* 0x00000002085c7212 */ /* 0x000fe400078ec0ff */
[----:B------:R-:W-:Y:S01]  /*14000*/  LOP3.LUT R93, R12, R3, RZ, 0xc0, !PT ;  /* 0x000000030c5d7212 */ /* 0x000fe200078ec0ff */
[----:B------:R-:W-:Y:S01]  /*14010*/  IMAD.MOV.U32 R3, RZ, RZ, R123 ;  /* 0x000000ffff037224 */ /* 0x000fe200078e007b */
[--C-:B------:R-:W-:Y:S02]  /*14020*/  HSET2.LE.AND R8, R10, R0.reuse, PT ;  /* 0x000000000a087233 */ /* 0x100fe40003803000 */
[----:B------:R-:W-:-:S03]  /*14030*/  HSET2.LE.AND R2, R9, R0, PT ;  /* 0x0000000009027233 */ /* 0x000fc60003803000 */
[----:B------:R-:W-:Y:S01]  /*14040*/  LOP3.LUT R94, R3, R8, RZ, 0xc0, !PT ;  /* 0x00000008035e7212 */ /* 0x000fe200078ec0ff */
[----:B------:R-:W-:Y:S01]  /*14050*/  IMAD.MOV.U32 R3, RZ, RZ, R237 ;  /* 0x000000ffff037224 */ /* 0x000fe200078e00ed */
[----:B------:R-:W-:Y:S04]  /*14060*/  HMMA.16816.F32.BF16 R60, R4, R16, R60 ;  /* 0x00000010043c723c */ /* 0x000fe8000004183c */
[----:B------:R-:W-:Y:S01]  /*14070*/  LOP3.LUT R95, R3, R2, RZ, 0xc0, !PT ;  /* 0x00000002035f7212 */ /* 0x000fe200078ec0ff */
[----:B------:R-:W-:-:S03]  /*14080*/  IMAD.MOV.U32 R2, RZ, RZ, R50 ;  /* 0x000000ffff027224 */ /* 0x000fc600078e0032 */
[----:B------:R-:W-:Y:S01]  /*14090*/  HMMA.16816.F32.BF16 R64, R4, R18, R64 ;  /* 0x000000120440723c */ /* 0x000fe20000041840 */
[----:B------:R-:W-:-:S07]  /*140a0*/  LOP3.LUT R3, R51, 0xffff, RZ, 0xc0, !PT ;  /* 0x0000ffff33037812 */ /* 0x000fce00078ec0ff */
[----:B------:R-:W-:Y:S01]  /*140b0*/  HMMA.16816.F32.BF16 R16, R4, R32, R88 ;  /* 0x000000200410723c */ /* 0x000fe20000041858 */
[----:B------:R-:W-:-:S07]  /*140c0*/  SHF.R.U32.HI R3, RZ, 0x8, R3 ;  /* 0x00000008ff037819 */ /* 0x000fce0000011603 */
[----:B------:R-:W-:Y:S01]  /*140d0*/  HMMA.16816.F32.BF16 R24, R4, R26, R108 ;  /* 0x0000001a0418723c */ /* 0x000fe2000004186c */
[----:B------:R-:W-:-:S07]  /*140e0*/  SHF.R.U32.HI R9, RZ, 0x18, R51 ;  /* 0x00000018ff097819 */ /* 0x000fce0000011633 */
[C---:B------:R-:W-:Y:S01]  /*140f0*/  HMMA.16816.F32.BF16 R20, R4.reuse, R14, R80 ;  /* 0x0000000e0414723c */ /* 0x040fe20000041850 */
[----:B------:R-:W-:Y:S01]  /*14100*/  PRMT R8, R50, 0x7771, RZ ;  /* 0x0000777132087816 */ /* 0x000fe200000000ff */
[----:B------:R-:W-:Y:S01]  /*14110*/  IMAD.MOV.U32 R49, RZ, RZ, R151 ;  /* 0x000000ffff317224 */ /* 0x000fe200078e0097 */
[----:B------:R-:W-:Y:S05]  /*14120*/  STG.E.U16 desc[UR28][R54.64+-0x6e], R48 ;  /* 0xffff923036007986 */ /* 0x000fea000c10151c */
[----:B------:R-:W-:Y:S01]  /*14130*/  HMMA.16816.F32.BF16 R32, R4, R34, R192 ;  /* 0x000000220420723c */ /* 0x000fe200000418c0 */
[----:B------:R-:W-:Y:S01]  /*14140*/  LOP3.LUT R6, R2, 0xff, RZ, 0xc0, !PT ;  /* 0x000000ff02067812 */ /* 0x000fe200078ec0ff */
[----:B------:R-:W2:Y:S01]  /*14150*/  LDSM.16.MT88.4 R148, [R120+0xac00] ;  /* 0x00ac00007894783b */ /* 0x000ea20000004200 */
[----:B------:R-:W-:-:S02]  /*14160*/  PRMT R2, R51, 0x7632, R2 ;  /* 0x0000763233027816 */ /* 0x000fc40000000002 */
[C---:B------:R-:W-:Y:S01]  /*14170*/  PRMT R5, R50.reuse, 0x7773, RZ ;  /* 0x0000777332057816 */ /* 0x040fe200000000ff */
[----:B------:R-:W3:Y:S01]  /*14180*/  LDSM.16.MT88.4 R80, [R120+0xbc00] ;  /* 0x00bc00007850783b */ /* 0x000ee20000004200 */
[----:B------:R-:W-:Y:S02]  /*14190*/  PRMT R4, R50, 0x7772, RZ ;  /* 0x0000777232047816 */ /* 0x000fe400000000ff */
[----:B------:R-:W-:Y:S01]  /*141a0*/  LOP3.LUT R7, R51, 0xff, RZ, 0xc0, !PT ;  /* 0x000000ff33077812 */ /* 0x000fe200078ec0ff */
[----:B-1----:R-:W-:Y:S01]  /*141b0*/  HMMA.16816.F32.BF16 R128, R92, R156, R128 ;  /* 0x0000009c5c80723c */ /* 0x002fe20000041880 */
[----:B------:R-:W-:Y:S01]  /*141c0*/  LOP3.LUT R2, R2, 0xff, RZ, 0xc0, !PT ;  /* 0x000000ff02027812 */ /* 0x000fe200078ec0ff */
[----:B------:R-:W1:Y:S01]  /*141d0*/  LDSM.16.MT88.4 R12, [R42+0xbc00] ;  /* 0x00bc00002a0c783b */ /* 0x000e620000004200 */
        /* <DEDUP_REMOVED lines=8> */
[----:B------:R-:W-:Y:S02]  /*14260*/  HSET2.LE.AND R0, R6, R0, PT ;  /* 0x0000000006007233 */ /* 0x000fe40003803000 */
[----:B------:R-:W-:Y:S02]  /*14270*/  LOP3.LUT R96, R97, R2, RZ, 0xc0, !PT ;  /* 0x0000000261607212 */ /* 0x000fe400078ec0ff */
[----:B------:R-:W-:Y:S02]  /*14280*/  LOP3.LUT R97, R98, R3, RZ, 0xc0, !PT ;  /* 0x0000000362617212 */ /* 0x000fe400078ec0ff */
[----:B------:R-:W-:Y:S02]  /*14290*/  LOP3.LUT R98, R99, R4, RZ, 0xc0, !PT ;  /* 0x0000000463627212 */ /* 0x000fe400078ec0ff */
[----:B------:R-:W-:Y:S02]  /*142a0*/  LOP3.LUT R99, R243, R0, RZ, 0xc0, !PT ;  /* 0x00000000f3637212 */ /* 0x000fe400078ec0ff */
[----:B------:R-:W4:Y:S01]  /*142b0*/  LDC R243, c[0x0][0x448] ;  /* 0x00011200fff37b82 */ /* 0x000f220000000800 */
[----:B------:R-:W-:Y:S04]  /*142c0*/  STG.E.U16 desc[UR28][R54.64+-0x70], R49 ;  /* 0xffff903136007986 */ /* 0x000fe8000c10151c */
[----:B------:R-:W-:Y:S04]  /*142d0*/  STG.E.U16 desc[UR28][R36.64+-0x70], R39 ;  /* 0xffff902724007986 */ /* 0x000fe8000c10151c */
[----:B------:R-:W-:Y:S04]  /*142e0*/  STG.E.U16 desc[UR28][R36.64+-0x6e], R38 ;  /* 0xffff922624007986 */ /* 0x000fe8000c10151c */
[----:B------:R-:W-:Y:S01]  /*142f0*/  STG.E.U16 desc[UR28][R46.64+-0x60], R232 ;  /* 0xffffa0e82e007986 */ /* 0x000fe2000c10151c */
[----:B----4-:R-:W-:-:S03]  /*14300*/  IMAD.WIDE R2, R243, 0x70, R52 ;  /* 0x00000070f3027825 */ /* 0x010fc600078e0234 */
[----:B------:R-:W-:Y:S01]  /*14310*/  STG.E.U16 desc[UR28][R46.64+-0x5e], R231 ;  /* 0xffffa2e72e007986 */ /* 0x000fe2000c10151c */
[----:B------:R-:W-:-:S03]  /*14320*/  IMAD.WIDE R4, R243, -0x70, R2 ;  /* 0xffffff90f3047825 */ /* 0x000fc600078e0202 */
[----:B------:R-:W-:Y:S04]  /*14330*/  STG.E.U16 desc[UR28][R52.64+-0x60], R230 ;  /* 0xffffa0e634007986 */ /* 0x000fe8000c10151c */
[----:B------:R-:W-:Y:S04]  /*14340*/  STG.E.U16 desc[UR28][R52.64+-0x5e], R227 ;  /* 0xffffa2e334007986 */ /* 0x000fe8000c10151c */
[----:B------:R-:W-:Y:S04]  /*14350*/  STG.E.U16 desc[UR28][R2.64+-0x60], R173 ;  /* 0xffffa0ad02007986 */ /* 0x000fe8000c10151c */
[----:B------:R4:W-:Y:S04]  /*14360*/  STG.E.U16 desc[UR28][R2.64+-0x5e], R233 ;  /* 0xffffa2e902007986 */ /* 0x0009e8000c10151c */
[----:B------:R-:W-:Y:S04]  /*14370*/  STG.E.U16 desc[UR28][R36.64+-0x60], R240 ;  /* 0xffffa0f024007986 */ /* 0x000fe8000c10151c */
[----:B------:R2:W-:Y:S04]  /*14380*/  STG.E.U16 desc[UR28][R36.64+-0x5e], R228 ;  /* 0xffffa2e424007986 */ /* 0x0005e8000c10151c */
[----:B------:R-:W-:Y:S04]  /*14390*/  STG.E.U16 desc[UR28][R46.64+-0x50], R226 ;  /* 0xffffb0e22e007986 */ /* 0x000fe8000c10151c */
[----:B------:R-:W-:Y:S01]  /*143a0*/  STG.E.U16 desc[UR28][R46.64+-0x4e], R225 ;  /* 0xffffb2e12e007986 */ /* 0x000fe2000c10151c */
[----:B----4-:R-:W-:-:S03]  /*143b0*/  IMAD.WIDE R2, R243, 0x70, R4 ;  /* 0x00000070f3027825 */ /* 0x010fc600078e0204 */
        /* <DEDUP_REMOVED lines=8> */
[----:B------:R-:W-:Y:S04]  /*14440*/  STG.E.U16 desc[UR28][R46.64+-0x40], R205 ;  /* 0xffffc0cd2e007986 */ /* 0x000fe8000c10151c */
[----:B------:R-:W-:Y:S04]  /*14450*/  STG.E.U16 desc[UR28][R46.64+-0x3e], R206 ;  /* 0xffffc2ce2e007986 */ /* 0x000fe8000c10151c */
[----:B--2---:R4:W5:Y:S01]  /*14460*/  LDL.LU R228, [R1+0x1ac] ;  /* 0x0001ac0001e47983 */ /* 0x0049620000300800 */
[----:B---3--:R-:W-:-:S03]  /*14470*/  IMAD.WIDE R2, R243, 0x70, R6 ;  /* 0x00000070f3027825 */ /* 0x008fc600078e0206 */
[----:B------:R-:W-:Y:S04]  /*14480*/  STG.E.U16 desc[UR28][R6.64+-0x40], R203 ;  /* 0xffffc0cb06007986 */ /* 0x000fe8000c10151c */
[----:B------:R-:W-:Y:S01]  /*14490*/  STG.E.U16 desc[UR28][R6.64+-0x3e], R204 ;  /* 0xffffc2cc06007986 */ /* 0x000fe2000c10151c */
[----:B------:R-:W-:-:S03]  /*144a0*/  IMAD.WIDE R4, R243, -0x70, R2 ;  /* 0xffffff90f3047825 */ /* 0x000fc600078e0202 */
[----:B------:R-:W-:Y:S04]  /*144b0*/  STG.E.U16 desc[UR28][R2.64+-0x40], R213 ;  /* 0xffffc0d502007986 */ /* 0x000fe8000c10151c */
[----:B------:R2:W-:Y:S04]  /*144c0*/  STG.E.U16 desc[UR28][R2.64+-0x3e], R212 ;  /* 0xffffc2d402007986 */ /* 0x0005e8000c10151c */
[----:B------:R-:W-:Y:S04]  /*144d0*/  STG.E.U16 desc[UR28][R36.64+-0x40], R211 ;  /* 0xffffc0d324007986 */ /* 0x000fe8000c10151c */
[----:B------:R-:W-:Y:S04]  /*144e0*/  STG.E.U16 desc[UR28][R36.64+-0x3e], R251 ;  /* 0xffffc2fb24007986 */ /* 0x000fe8000c10151c */
[----:B------:R-:W-:Y:S04]  /*144f0*/  STG.E.U16 desc[UR28][R46.64+-0x30], R201 ;  /* 0xffffd0c92e007986 */ /* 0x000fe8000c10151c */
[----:B------:R-:W-:Y:S04]  /*14500*/  STG.E.U16 desc[UR28][R46.64+-0x2e], R202 ;  /* 0xffffd2ca2e007986 */ /* 0x000fe8000c10151c */
[----:B------:R-:W-:Y:S04]  /*14510*/  STG.E.U16 desc[UR28][R4.64+-0x30], R183 ;  /* 0xffffd0b704007986 */ /* 0x000fe8000c10151c */
[----:B------:R4:W5:Y:S01]  /*14520*/  LDL.LU R229, [R1+0x1a8] ;  /* 0x0001a80001e57983 */ /* 0x0009620000300800 */
[----:B--2---:R-:W-:-:S03]  /*14530*/  IMAD.WIDE R2, R243, 0x70, R4 ;  /* 0x00000070f3027825 */ /* 0x004fc600078e0204 */
[----:B------:R2:W-:Y:S04]  /*14540*/  STG.E.U16 desc[UR28][R4.64+-0x2e], R200 ;  /* 0xffffd2c804007986 */ /* 0x0005e8000c10151c */
[----:B------:R-:W-:Y:S04]  /*14550*/  STG.E.U16 desc[UR28][R2.64+-0x30], R210 ;  /* 0xffffd0d202007986 */ /* 0x000fe8000c10151c */
[----:B------:R3:W-:Y:S04]  /*14560*/  STG.E.U16 desc[UR28][R2.64+-0x2e], R252 ;  /* 0xffffd2fc02007986 */ /* 0x0007e8000c10151c */
[----:B------:R-:W-:Y:S04]  /*14570*/  STG.E.U16 desc[UR28][R36.64+-0x30], R250 ;  /* 0xffffd0fa24007986 */ /* 0x000fe8000c10151c */
[----:B------:R-:W-:Y:S01]  /*14580*/  STG.E.U16 desc[UR28][R36.64+-0x2e], R249 ;  /* 0xffffd2f924007986 */ /* 0x000fe2000c10151c */
[----:B------:R-:W-:Y:S03]  /*14590*/  HMMA.16816.F32.BF16 R116, R92, R150, R160 ;  /* 0x000000965c74723c */ /* 0x000fe600000418a0 */
[----:B------:R4:W5:Y:S01]  /*145a0*/  LDL.LU R219, [R1+0x1a4] ;  /* 0x0001a40001db7983 */ /* 0x0009620000300800 */
[----:B--2---:R-:W-:-:S03]  /*145b0*/  IMAD.WIDE R4, R243, -0x70, R2 ;  /* 0xffffff90f3047825 */ /* 0x004fc600078e0202 */
[----:B------:R-:W-:Y:S04]  /*145c0*/  STG.E.U16 desc[UR28][R46.64+-0x20], R180 ;  /* 0xffffe0b42e007986 */ /* 0x000fe8000c10151c */
[----:B------:R-:W-:Y:S01]  /*145d0*/  STG.E.U16 desc[UR28][R46.64+-0x1e], R181 ;  /* 0xffffe2b52e007986 */ /* 0x000fe2000c10151c */
[----:B---3--:R-:W-:-:S03]  /*145e0*/  IMAD.WIDE R2, R243, 0x70, R4 ;  /* 0x00000070f3027825 */ /* 0x008fc600078e0204 */
[----:B------:R-:W-:Y:S04]  /*145f0*/  STG.E.U16 desc[UR28][R4.64+-0x20], R172 ;  /* 0xffffe0ac04007986 */ /* 0x000fe8000c10151c */
        /* <DEDUP_REMOVED lines=12> */
[----:B------:R-:W-:Y:S04]  /*146c0*/  STG.E.U16 desc[UR28][R4.64+-0xe], R207 ;  /* 0xfffff2cf04007986 */ /* 0x000fe8000c10151c */
[----:B------:R-:W-:Y:S04]  /*146d0*/  STG.E.U16 desc[UR28][R2.64+-0x10], R245 ;  /* 0xfffff0f502007986 */ /* 0x000fe8000c10151c */
[----:B------:R2:W-:Y:S01]  /*146e0*/  STG.E.U16 desc[UR28][R2.64+-0xe], R239 ;  /* 0xfffff2ef02007986 */ /* 0x0005e2000c10151c */
[C---:B------:R-:W-:Y:S03]  /*146f0*/  HMMA.16816.F32.BF16 R160, R96.reuse, R156, R188 ;  /* 0x0000009c60a0723c */ /* 0x040fe600000418bc */
[----:B------:R4:W5:Y:S04]  /*14700*/  LDL.LU R212, [R1+0x19c] ;  /* 0x00019c0001d47983 */ /* 0x0009680000300800 */
[----:B------:R4:W5:Y:S01]  /*14710*/  LDL.LU R211, [R1+0x198] ;  /* 0x0001980001d37983 */ /* 0x0009620000300800 */
[----:B------:R-:W-:Y:S01]  /*14720*/  HMMA.16816.F32.BF16 R156, R96, R158, R100 ;  /* 0x0000009e609c723c */ /* 0x000fe20000041864 */
[----:B------:R-:W-:-:S02]  /*14730*/  IMAD.MOV.U32 R101, RZ, RZ, R41 ;  /* 0x000000ffff657224 */ /* 0x000fc400078e0029 */
[----:B------:R4:W5:Y:S01]  /*14740*/  LDL.LU R210, [R1+0x194] ;  /* 0x0001940001d27983 */ /* 0x0009620000300800 */
[----:B------:R-:W-:-:S03]  /*14750*/  IMAD.MOV.U32 R102, RZ, RZ, R40 ;  /* 0x000000ffff667224 */ /* 0x000fc600078e0028 */
[----:B------:R-:W3:Y:S01]  /*14760*/  LDL R231, [R1+0x24] ;  /* 0x0000240001e77983 */ /* 0x000ee20000100800 */
[----:B--2---:R-:W-:-:S04]  /*14770*/  IADD3 R2, P3, PT, R46, -0x100, RZ ;  /* 0xffffff002e027810 */ /* 0x004fc80007f7e0ff */
[----:B------:R-:W-:Y:S01]  /*14780*/  IADD3.X R0, PT, PT, R47, -0x1, RZ, P3, !PT ;  /* 0xffffffff2f007810 */ /* 0x000fe20001ffe4ff */
[----:B------:R4:W-:Y:S04]  /*14790*/  STL [R1+0x20], R2 ;  /* 0x0000200201007387 */ /* 0x0009e80000100800 */
[----:B------:R4:W5:Y:S04]  /*147a0*/  LDL.LU R41, [R1+0x190] ;  /* 0x0001900001297983 */ /* 0x0009680000300800 */
[----:B------:R4:W-:Y:S04]  /*147b0*/  STL [R1+0x1c], R0 ;  /* 0x00001c0001007387 */ /* 0x0009e80000100800 */
[----:B------:R4:W5:Y:S01]  /*147c0*/  LDL.LU R40, [R1+0x18c] ;  /* 0x00018c0001287983 */ /* 0x0009620000300800 */
[----:B------:R-:W-:Y:S01]  /*147d0*/  HMMA.16816.F32.BF16 R112, R92, R140, R152 ;  /* 0x0000008c5c70723c */ /* 0x000fe20000041898 */
[----:B------:R-:W-:-:S02]  /*147e0*/  IMAD.MOV.U32 R100, RZ, RZ, R216 ;  /* 0x000000ffff647224 */ /* 0x000fc400078e00d8 */
[----:B------:R4:W-:Y:S04]  /*147f0*/  STG.E.U16 desc[UR28][R36.64+-0x10], R238 ;  /* 0xfffff0ee24007986 */ /* 0x0009e8000c10151c */
[----:B------:R4:W-:Y:S01]  /*14800*/  STG.E.U16 desc[UR28][R36.64+-0xe], R174 ;  /* 0xfffff2ae24007986 */ /* 0x0009e2000c10151c */
[C---:B------:R-:W-:Y:S01]  /*14810*/  HMMA.16816.F32.BF16 R108, R92.reuse, R142, R144 ;  /* 0x0000008e5c6c723c */ /* 0x040fe20000041890 */
[----:B------:R-:W2:Y:S07]  /*14820*/  S2R R216, SR_TID.X ;  /* 0x0000000000d87919 */ /* 0x000eae0000002100 */
        /* <DEDUP_REMOVED lines=18> */
[----:B---3--:R-:W-:Y:S01]  /*14950*/  IMAD.MOV.U32 R103, RZ, RZ, R231 ;  /* 0x000000ffff677224 */ /* 0x008fe200078e00e7 */
[----:B------:R-:W-:-:S03]  /*14960*/  NOP ;  /* 0x0000000000007918 */ /* 0x000fc60000000000 */
[----:B--2-4-:R-:W-:-:S15]  /*14970*/  BRA.U !UP0, `(.L_x_1249) ;  /* 0x000000a108a47547 */ /* 0x014fde000b800000 */
[----:B------:R-:W2:Y:S04]  /*14980*/  LDL R242, [R1+0x188] ;  /* 0x0001880001f27983 */ /* 0x000ea80000100800 */
[----:B------:R-:W3:Y:S01]  /*14990*/  LDL R243, [R1+0x184] ;  /* 0x0001840001f37983 */ /* 0x000ee20000100800 */
[----:B------:R-:W-:Y:S01]  /*149a0*/  UIADD3 UR30, UPT, UPT, UR23, -0x3, URZ ;  /* 0xfffffffd171e7890 */ /* 0x000fe2000fffe0ff */
[----:B------:R-:W-:-:S04]  /*149b0*/  DEPBAR.LE SB0, 0x0 ;  /* 0x000080000000791a */ /* 0x000fc80000000000 */
[----:B------:R-:W-:Y:S01]  /*149c0*/  UIMAD.WIDE.U32 UR38, UR30, UR8, URZ ;  /* 0x000000081e2672a5 */ /* 0x000fe2000f8e00ff */
[----:B------:R-:W-:Y:S02]  /*149d0*/  IMAD.SHL.U32 R45, R216, 0x2, RZ ;  /* 0x00000002d82d7824 */ /* 0x000fe400078e00ff */
[----:B-----5:R-:W-:Y:S01]  /*149e0*/  VIADD R44, R228, 0x8 ;  /* 0x00000008e42c7836 */ /* 0x020fe20000000000 */
        /* <DEDUP_REMOVED lines=9> */
[----:B------:R-:W1:Y:S01]  /*14a80*/  LDCU UR8, c[0x0][0x504] ;  /* 0x0000a080ff0877ac */ /* 0x000e620008000800 */
[----:B------:R-:W-:Y:S02]  /*14a90*/  UISETP.GT.U32.AND UP0, UPT, UR30, UR18, UPT ;  /* 0x000000121e00728c */ /* 0x000fe4000bf04070 */
[----:B-1----:R-:W-:Y:S01]  /*14aa0*/  UIADD3 UR8, UPT, UPT, UR20, UR8, URZ ;  /* 0x0000000814087290 */ /* 0x002fe2000fffe0ff */
        /* <DEDUP_REMOVED lines=39> */
[----:B------:R-:W2:Y:S04]  /*14d20*/  LDSM.16.M88.4 R24, [R40+0x6800] ;  /* 0x006800002818783b */ /* 0x000ea80000000200 */
[----:B------:R-:W2:Y:S04]  /*14d30*/  LDSM.16.M88.4 R20, [R40+0x6c00] ;  /* 0x006c00002814783b */ /* 0x000ea80000000200 */
[----:B------:R-:W-:Y:S04]  /*14d40*/  LDSM.16.M88.4 R60, [R41+0x6000] ;  /* 0x00600000293c783b */ /* 0x000fe80000000200 */
[----:B-1----:R-:W1:Y:S04]  /*14d50*/  LDSM.16.M88.4 R4, [R229+0x1000] ;  /* 0x00100000e504783b */ /* 0x002e680000000200 */
[----:B------:R-:W1:Y:S04]  /*14d60*/  LDSM.16.M88.4 R48, [R41+0x6800] ;  /* 0x006800002930783b */ /* 0x000e680000000200 */
[----:B------:R-:W1:Y:S04]  /*14d70*/  LDSM.16.M88.4 R12, [R210] ;  /* 0x00000000d20c783b */ /* 0x000e680000000200 */
[----:B------:R-:W1:Y:S04]  /*14d80*/  LDSM.16.M88.4 R52, [R41+0x6400] ;  /* 0x006400002934783b */ /* 0x000e680000000200 */
[----:B------:R-:W1:Y:S01]  /*14d90*/  LDSM.16.M88.4 R36, [R41+0x6c00] ;  /* 0x006c00002924783b */ /* 0x000e620000000200 */
[C---:B---3--:R-:W-:Y:S03]  /*14da0*/  HMMA.16816.F32.BF16 R180, R8.reuse, R32, RZ ;  /* 0x0000002008b4723c */ /* 0x048fe600000418ff */
[----:B------:R-:W3:Y:S04]  /*14db0*/  LDSM.16.M88.4 R16, [R229] ;  /* 0x00000000e510783b */ /* 0x000ee80000000200 */
        /* <DEDUP_REMOVED lines=26> */
[C---:B------:R-:W-:Y:S08]  /*14f60*/  HMMA.16816.F32.BF16 R28, R12.reuse, R30, RZ ;  /* 0x0000001e0c1c723c */ /* 0x040ff000000418ff */
[----:B------:R-:W-:Y:S01]  /*14f70*/  HMMA.16816.F32.BF16 R24, R12, R22, RZ ;  /* 0x000000160c18723c */ /* 0x000fe200000418ff */
[----:B------:R-:W2:Y:S04]  /*14f80*/  LDSM.16.M88.4 R12, [R40+0x7400] ;  /* 0x00740000280c783b */ /* 0x000ea80000000200 */
[----:B------:R-:W4:Y:S03]  /*14f90*/  LDSM.16.M88.4 R20, [R40+0x7000] ;  /* 0x007000002814783b */ /* 0x000f260000000200 */
[C---:B---3--:R-:W-:Y:S08]  /*14fa0*/  HMMA.16816.F32.BF16 R244, R16.reuse, R36, R184 ;  /* 0x0000002410f4723c */ /* 0x048ff000000418b8 */
[C---:B------:R-:W-:Y:S08]  /*14fb0*/  HMMA.16816.F32.BF16 R196, R16.reuse, R60, R196 ;  /* 0x0000003c10c4723c */ /* 0x040ff000000418c4 */
[----:B------:R-:W-:Y:S03]  /*14fc0*/  HMMA.16816.F32.BF16 R192, R16, R52, R192 ;  /* 0x0000003410c0723c */ /* 0x000fe600000418c0 */
[----:B------:R-:W-:-:S02]  /*14fd0*/  IMAD.MOV.U32 R36, RZ, RZ, R244 ;  /* 0x000000ffff247224 */ /* 0x000fc400078e00f4 */
[----:B------:R-:W-:Y:S02]  /*14fe0*/  IMAD.MOV.U32 R3, RZ, RZ, R245 ;  /* 0x000000ffff037224 */ /* 0x000fe400078e00f5 */
[----:B------:R-:W-:Y:S01]  /*14ff0*/  IMAD.MOV.U32 R2, RZ, RZ, R246 ;  /* 0x000000ffff027224 */ /* 0x000fe200078e00f6 */
[C---:B------:R-:W-:Y:S01]  /*15000*/  HMMA.16816.F32.BF16 R52, R16.reuse, R54, R28 ;  /* 0x000000361034723c */ /* 0x040fe2000004181c */
[----:B------:R-:W-:Y:S01]  /*15010*/  IMAD.MOV.U32 R0, RZ, RZ, R247 ;  /* 0x000000ffff007224 */ /* 0x000fe200078e00f7 */
[----:B------:R-:W-:Y:S06]  /*15020*/  LDSM.16.M88.4 R28, [R41+0x7800] ;  /* 0x00780000291c783b */ /* 0x000fec0000000200 */
[----:B------:R-:W-:Y:S08]  /*15030*/  HMMA.16816.F32.BF16 R104, R16, R38, R24 ;  /* 0x000000261068723c */ /* 0x000ff00000041818 */
[----:B-1----:R-:W-:Y:S08]  /*15040*/  HMMA.16816.F32.BF16 R24, R4, R32, R204 ;  /* 0x000000200418723c */ /* 0x002ff000000418cc */
[C---:B------:R-:W-:Y:S08]  /*15050*/  HMMA.16816.F32.BF16 R60, R16.reuse, R62, R64 ;  /* 0x0000003e103c723c */ /* 0x040ff00000041840 */
[C---:B------:R-:W-:Y:S08]  /*15060*/  HMMA.16816.F32.BF16 R188, R16.reuse, R48, R188 ;  /* 0x0000003010bc723c */ /* 0x040ff000000418bc */
[----:B------:R-:W-:Y:S01]  /*15070*/  HMMA.16816.F32.BF16 R172, R16, R50, R100 ;  /* 0x0000003210ac723c */ /* 0x000fe20000041864 */
[----:B------:R-:W-:-:S07]  /*15080*/  IMAD.MOV.U32 R16, RZ, RZ, R24 ;  /* 0x000000ffff107224 */ /* 0x000fce00078e0018 */
[C---:B--2---:R-:W-:Y:S01]  /*15090*/  HMMA.16816.F32.BF16 R48, R4.reuse, R12, R236 ;  /* 0x0000000c0430723c */ /* 0x044fe200000418ec */
        /* <DEDUP_REMOVED lines=8> */
[----:B------:R-:W-:Y:S01]  /*15120*/  LDSM.16.M88.4 R24, [R41+0x7c00] ;  /* 0x007c00002918783b */ /* 0x000fe20000000200 */
[-C--:B----4-:R-:W-:Y:S08]  /*15130*/  HMMA.16816.F32.BF16 R220, R8, R20.reuse, R196 ;  /* 0x0000001408dc723c */ /* 0x090ff000000418c4 */
        /* <DEDUP_REMOVED lines=9> */
[----:B------:R-:W-:Y:S01]  /*151d0*/  HMMA.16816.F32.BF16 R204, R8, R22, R60 ;  /* 0x0000001608cc723c */ /* 0x000fe2000004183c */
[----:B------:R-:W2:Y:S01]  /*151e0*/  LDSM.16.M88.4 R20, [R41+0x7400] ;  /* 0x007400002914783b */ /* 0x000ea20000000200 */
[----:B------:R-:W-:-:S02]  /*151f0*/  IMAD.MOV.U32 R60, RZ, RZ, R16 ;  /* 0x000000ffff3c7224 */ /* 0x000fc400078e0010 */
[----:B------:R-:W-:Y:S01]  /*15200*/  IMAD.MOV.U32 R61, RZ, RZ, R3 ;  /* 0x000000ffff3d7224 */ /* 0x000fe200078e0003 */
[----:B------:R-:W3:Y:S01]  /*15210*/  LDSM.16.M88.4 R16, [R229+0x2000] ;  /* 0x00200000e510783b */ /* 0x000ee20000000200 */
[----:B------:R-:W-:Y:S01]  /*15220*/  IMAD.MOV.U32 R62, RZ, RZ, R2 ;  /* 0x000000ffff3e7224 */ /* 0x000fe200078e0002 */
[----:B------:R-:W-:Y:S01]  /*15230*/  LOP3.LUT R2, R45, 0x6, RZ, 0xc0, !PT ;  /* 0x000000062d027812 */ /* 0x000fe200078ec0ff */
[----:B------:R-:W-:Y:S01]  /*15240*/  IMAD.MOV.U32 R63, RZ, RZ, R0 ;  /* 0x000000ffff3f7224 */ /* 0x000fe200078e0000 */
[----:B------:R-:W-:Y:S01]  /*15250*/  HMMA.16816.F32.BF16 R244, R8, R56, R188 ;  /* 0x0000003808f4723c */ /* 0x000fe200000418bc */
[----:B------:R-:W-:Y:S02]  /*15260*/  IMAD.U32 R0, RZ, RZ, UR23 ;  /* 0x00000017ff007e24 */ /* 0x000fe4000f8e00ff */
[----:B------:R4:W-:Y:S02]  /*15270*/  STL [R1+0x178], R2 ;  /* 0x0001780201007387 */ /* 0x0009e40000100800 */
[----:B------:R-:W-:-:S03]  /*15280*/  IMAD R0, R0, 0x40, R2 ;  /* 0x0000004000007824 */ /* 0x000fc600078e0202 */
[C---:B------:R-:W-:Y:S08]  /*15290*/  HMMA.16816.F32.BF16 R240, R8.reuse, R58, R172 ;  /* 0x0000003a08f0723c */ /* 0x040ff000000418ac */
[----:B------:R-:W-:Y:S08]  /*152a0*/  HMMA.16816.F32.BF16 R192, R8, R34, R104 ;  /* 0x0000002208c0723c */ /* 0x000ff00000041868 */
[----:B-1----:R-:W-:Y:S01]  /*152b0*/  HMMA.16816.F32.BF16 R180, R4, R14, R64 ;  /* 0x0000000e04b4723c */ /* 0x002fe20000041840 */
[----:B----4-:R-:W-:-:S07]  /*152c0*/  VIADD R2, R0, UR20 ;  /* 0x0000001400027c36 */ /* 0x010fce0008000000 */
[C---:B------:R-:W-:Y:S08]  /*152d0*/  HMMA.16816.F32.BF16 R188, R4.reuse, R12, R100 ;  /* 0x0000000c04bc723c */ /* 0x040ff00000041864 */
[----:B------:R-:W-:Y:S08]  /*152e0*/  HMMA.16816.F32.BF16 R64, R4, R24, R60 ;  /* 0x000000180440723c */ /* 0x000ff0000004183c */
[----:B------:R-:W-:Y:S01]  /*152f0*/  HMMA.16816.F32.BF16 R236, R8, R32, R236 ;  /* 0x0000002008ec723c */ /* 0x000fe200000418ec */
[----:B------:R-:W-:Y:S04]  /*15300*/  LDSM.16.M88.4 R8, [R40+0x8000] ;  /* 0x008000002808783b */ /* 0x000fe80000000200 */
[----:B------:R-:W-:Y:S03]  /*15310*/  LDSM.16.M88.4 R32, [R40+0x8c00] ;  /* 0x008c00002820783b */ /* 0x000fe60000000200 */
        /* <DEDUP_REMOVED lines=27> */
[----:B------:R-:W-:Y:S01]  /*154d0*/  HMMA.16816.F32.BF16 R56, R12, R10, R52 ;  /* 0x0000000a0c38723c */ /* 0x000fe20000041834 */
[----:B------:R-:W2:Y:S07]  /*154e0*/  LDSM.16.M88.4 R8, [R229+0x4000] ;  /* 0x00400000e508783b */ /* 0x000eae0000000200 */
[C---:B------:R-:W-:Y:S08]  /*154f0*/  HMMA.16816.F32.BF16 R244, R16.reuse, R28, R244 ;  /* 0x0000001c10f4723c */ /* 0x040ff000000418f4 */
[----:B------:R-:W-:Y:S01]  /*15500*/  HMMA.16816.F32.BF16 R240, R16, R30, R240 ;  /* 0x0000001e10f0723c */ /* 0x000fe200000418f0 */
[----:B------:R-:W3:Y:S04]  /*15510*/  LDSM.16.M88.4 R16, [R41+0x8400] ;  /* 0x008400002910783b */ /* 0x000ee80000000200 */
[----:B------:R-:W4:Y:S01]  /*15520*/  LDSM.16.M88.4 R40, [R41+0x8c00] ;  /* 0x008c00002928783b */ /* 0x000f220000000200 */
[----:B------:R-:W-:-:S04]  /*15530*/  DEPBAR.LE SB0, 0x0 ;  /* 0x000080000000791a */ /* 0x000fc80000000000 */
[C---:B------:R-:W-:Y:S08]  /*15540*/  HMMA.16816.F32.BF16 R52, R12.reuse, R48, R200 ;  /* 0x000000300c34723c */ /* 0x040ff000000418c8 */
[C---:B------:R-:W-:Y:S08]  /*15550*/  HMMA.16816.F32.BF16 R28, R12.reuse, R36, R244 ;  /* 0x000000240c1c723c */ /* 0x040ff000000418f4 */
[----:B------:R-:W-:Y:S08]  /*15560*/  HMMA.16816.F32.BF16 R36, R12, R38, R240 ;  /* 0x000000260c24723c */ /* 0x000ff000000418f0 */
[C---:B-1----:R-:W-:Y:S08]  /*15570*/  HMMA.16816.F32.BF16 R200, R4.reuse, R20, R192 ;  /* 0x0000001404c8723c */ /* 0x042ff000000418c0 */
[----:B------:R-:W-:Y:S08]  /*15580*/  HMMA.16816.F32.BF16 R240, R4, R26, R172 ;  /* 0x0000001a04f0723c */ /* 0x000ff000000418ac */
[----:B--2---:R-:W-:Y:S01]  /*15590*/  HMMA.16816.F32.BF16 R64, R8, R20, R64 ;  /* 0x000000140840723c */ /* 0x004fe20000041840 */
[----:B------:R-:W-:-:S04]  /*155a0*/  VIADD R21, R2, 0xffffff40 ;  /* 0xffffff4002157836 */ /* 0x000fc80000000000 */
[----:B------:R-:W-:-:S03]  /*155b0*/  IMAD.IADD R3, R44, 0x1, -R21 ;  /* 0x000000012c037824 */ /* 0x000fc600078e0a15 */
[----:B------:R-:W-:Y:S01]  /*155c0*/  HMMA.16816.F32.BF16 R172, R8, R24, R28 ;  /* 0x0000001808ac723c */ /* 0x000fe2000004181c */
[C---:B------:R-:W-:Y:S01]  /*155d0*/  VIADD R29, R2.reuse, 0xffffff41 ;  /* 0xffffff41021d7836 */ /* 0x040fe20000000000 */
[----:B------:R-:W-:Y:S01]  /*155e0*/  IABS R3, R3 ;  /* 0x0000000300037213 */ /* 0x000fe20000000000 */
[C---:B------:R-:W-:Y:S02]  /*155f0*/  VIADD R30, R2.reuse, 0xffffff51 ;  /* 0xffffff51021e7836 */ /* 0x040fe40000000000 */
[C---:B------:R-:W-:Y:S02]  /*15600*/  VIADD R28, R2.reuse, 0xffffff60 ;  /* 0xffffff60021c7836 */ /* 0x040fe40000000000 */
[C---:B------:R-:W-:Y:S01]  /*15610*/  VIADD R31, R2.reuse, 0xffffff61 ;  /* 0xffffff61021f7836 */ /* 0x040fe20000000000 */
[----:B------:R-:W-:Y:S01]  /*15620*/  HMMA.16816.F32.BF16 R60, R12, R32, R236 ;  /* 0x000000200c3c723c */ /* 0x000fe200000418ec */
[C---:B------:R-:W-:Y:S02]  /*15630*/  VIADD R32, R2.reuse, 0xffffff48 ;  /* 0xffffff4802207836 */ /* 0x040fe40000000000 */
[----:B------:R-:W-:-:S05]  /*15640*/  VIADD R33, R2, 0xffffff58 ;  /* 0xffffff5802217836 */ /* 0x000fca0000000000 */
[----:B------:R-:W-:Y:S08]  /*15650*/  HMMA.16816.F32.BF16 R48, R12, R50, R248 ;  /* 0x000000320c30723c */ /* 0x000ff000000418f8 */
[C---:B------:R-:W-:Y:S08]  /*15660*/  HMMA.16816.F32.BF16 R204, R4.reuse, R22, R188 ;  /* 0x0000001604cc723c */ /* 0x040ff000000418bc */
[C---:B---3--:R-:W-:Y:S08]  /*15670*/  HMMA.16816.F32.BF16 R220, R4.reuse, R16, R184 ;  /* 0x0000001004dc723c */ /* 0x048ff000000418b8 */
[C---:B------:R-:W-:Y:S08]  /*15680*/  HMMA.16816.F32.BF16 R224, R4.reuse, R18, R180 ;  /* 0x0000001204e0723c */ /* 0x040ff000000418b4 */
[----:B------:R-:W-:Y:S01]  /*15690*/  HMMA.16816.F32.BF16 R236, R4, R24, R176 ;  /* 0x0000001804ec723c */ /* 0x000fe200000418b0 */
[----:B------:R-:W-:-:S07]  /*156a0*/  VIADD R25, R2, 0xffffff49 ;  /* 0xffffff4902197836 */ /* 0x000fce0000000000 */
[C---:B----4-:R-:W-:Y:S08]  /*156b0*/  HMMA.16816.F32.BF16 R244, R4.reuse, R40, R104 ;  /* 0x0000002804f4723c */ /* 0x050ff00000041868 */
[----:B------:R-:W-:Y:S01]  /*156c0*/  HMMA.16816.F32.BF16 R248, R4, R42, R100 ;  /* 0x0000002a04f8723c */ /* 0x000fe20000041864 */
[C---:B------:R-:W-:Y:S02]  /*156d0*/  IMAD.IADD R5, R44.reuse, 0x1, -R29 ;  /* 0x000000012c057824 */ /* 0x040fe400078e0a1d */
[----:B------:R-:W-:-:S02]  /*156e0*/  IMAD.IADD R6, R44, 0x1, -R32 ;  /* 0x000000012c067824 */ /* 0x000fc400078e0a20 */
[----:B------:R-:W-:Y:S01]  /*156f0*/  IMAD.MOV.U32 R4, RZ, RZ, R3 ;  /* 0x000000ffff047224 */ /* 0x000fe200078e0003 */
[----:B------:R-:W-:Y:S01]  /*15700*/  IABS R5, R5 ;  /* 0x0000000500057213 */ /* 0x000fe20000000000 */
[----:B------:R-:W-:Y:S01]  /*15710*/  IMAD.IADD R7, R44, 0x1, -R33 ;  /* 0x000000012c077824 */ /* 0x000fe200078e0a21 */
[----:B------:R-:W-:Y:S01]  /*15720*/  HMMA.16816.F32.BF16 R12, R12, R34, R196 ;  /* 0x000000220c0c723c */ /* 0x000fe200000418c4 */
[----:B------:R-:W-:Y:S01]  /*15730*/  IABS R6, R6 ;  /* 0x0000000600067213 */ /* 0x000fe20000000000 */
[C---:B------:R-:W-:Y:S02]  /*15740*/  VIADD R35, R2.reuse, 0xffffff59 ;  /* 0xffffff5902237836 */ /* 0x040fe40000000000 */
[----:B------:R-:W-:Y:S02]  /*15750*/  IMAD.MOV.U32 R3, RZ, RZ, R5 ;  /* 0x000000ffff037224 */ /* 0x000fe400078e0005 */
[----:B------:R-:W-:Y:S01]  /*15760*/  IMAD.MOV.U32 R5, RZ, RZ, R6 ;  /* 0x000000ffff057224 */ /* 0x000fe200078e0006 */
[----:B------:R-:W-:Y:S01]  /*15770*/  I2FP.F32.S32 R6, R4 ;  /* 0x0000000400067245 */ /* 0x000fe20000201400 */
[----:B------:R-:W-:Y:S01]  /*15780*/  HMMA.16816.F32.BF16 R56, R8, R22, R56 ;  /* 0x000000160838723c */ /* 0x000fe20000041838 */
[----:B------:R-:W-:Y:S01]  /*15790*/  I2FP.F32.S32 R4, R3 ;  /* 0x0000000300047245 */ /* 0x000fe20000201400 */
[----:B------:R-:W-:Y:S01]  /*157a0*/  VIADD R34, R2, 0xffffff68 ;  /* 0xffffff6802227836 */ /* 0x000fe20000000000 */
[----:B------:R-:W-:-:S03]  /*157b0*/  I2FP.F32.S32 R3, R5 ;  /* 0x0000000500037245 */ /* 0x000fc60000201400 */
[----:B------:R-:W-:Y:S01]  /*157c0*/  FFMA.FTZ R45, R4, -UR5, R67 ;  /* 0x80000005042d7c23 */ /* 0x000fe20008010043 */
[----:B------:R-:W-:Y:S01]  /*157d0*/  IMAD.IADD R4, R44, 0x1, -R25 ;  /* 0x000000012c047824 */ /* 0x000fe200078e0a19 */
[----:B------:R-:W-:Y:S01]  /*157e0*/  HMMA.16816.F32.BF16 R176, R8, R26, R36 ;  /* 0x0000001a08b0723c */ /* 0x000fe20000041824 */
[C---:B------:R-:W-:Y:S02]  /*157f0*/  VIADD R26, R2.reuse, 0xffffff50 ;  /* 0xffffff50021a7836 */ /* 0x040fe40000000000 */
[C---:B------:R-:W-:Y:S02]  /*15800*/  VIADD R36, R2.reuse, 0xffffff69 ;  /* 0xffffff6902247836 */ /* 0x040fe40000000000 */
[----:B------:R-:W-:-:S03]  /*15810*/  VIADD R37, R2, 0xffffff70 ;  /* 0xffffff7002257836 */ /* 0x000fc60000000000 */
[C---:B------:R-:W-:Y:S01]  /*15820*/  HMMA.16816.F32.BF16 R188, R8.reuse, R42, R12 ;  /* 0x0000002a08bc723c */ /* 0x040fe2000004180c */
[----:B------:R-:W-:Y:S02]  /*15830*/  VIADD R14, R0, 0xffffff50 ;  /* 0xffffff50000e7836 */ /* 0x000fe40000000000 */
[----:B------:R-:W-:Y:S01]  /*15840*/  FFMA.FTZ R43, R3, -UR5, R58 ;  /* 0x80000005032b7c23 */ /* 0x000fe2000801003a */
[----:B------:R-:W-:Y:S02]  /*15850*/  IMAD.IADD R3, R44, 0x1, -R26 ;  /* 0x000000012c037824 */ /* 0x000fe400078e0a1a */
[----:B------:R-:W-:Y:S02]  /*15860*/  VIADD R15, R0, 0xffffff49 ;  /* 0xffffff49000f7836 */ /* 0x000fe40000000000 */
        /* <DEDUP_REMOVED lines=10> */
[C---:B------:R-:W-:Y:S01]  /*15910*/  VIADD R16, R0.reuse, 0xffffff48 ;  /* 0xffffff4800107836 */ /* 0x040fe20000000000 */
[----:B------:R-:W-:Y:S01]  /*15920*/  I2FP.F32.S32 R7, R7 ;  /* 0x0000000700077245 */ /* 0x000fe20000201400 */
[----:B------:R-:W-:Y:S01]  /*15930*/  VIADD R12, R0, 0xffffff58 ;  /* 0xffffff58000c7836 */ /* 0x000fe20000000000 */
[----:B------:R-:W-:Y:S01]  /*15940*/  HMMA.16816.F32.BF16 R60, R8, R40, R60 ;  /* 0x00000028083c723c */ /* 0x000fe2000004183c */
[----:B------:R-:W-:Y:S01]  /*15950*/  IMAD.IADD R9, R44, 0x1, -R35 ;  /* 0x000000012c097824 */ /* 0x000fe200078e0a23 */
[----:B------:R-:W-:Y:S01]  /*15960*/  IABS R8, R4 ;  /* 0x0000000400087213 */ /* 0x000fe20000000000 */
[C---:B------:R-:W-:Y:S01]  /*15970*/  VIADD R11, R0.reuse, 0xffffff59 ;  /* 0xffffff59000b7836 */ /* 0x040fe20000000000 */
        /* <DEDUP_REMOVED lines=9> */
[----:B------:R-:W-:Y:S01]  /*15a10*/  IMAD.IADD R7, R44, 0x1, -R36 ;  /* 0x000000012c077824 */ /* 0x000fe200078e0a24 */
        /* <DEDUP_REMOVED lines=71> */
[----:B------:R-:W-:Y:S01]  /*15e90*/  IMAD.IADD R22, R40, 0x1, -R25 ;  /* 0x0000000128167824 */ /* 0x000fe200078e0a19 */
[----:B------:R-:W-:-:S02]  /*15ea0*/  ISETP.GT.AND P4, PT, R3, R5, PT ;  /* 0x000000050300720c */ /* 0x000fc40003f84270 */
[----:B------:R-:W-:Y:S01]  /*15eb0*/  ISETP.GT.AND P5, PT, R3, R4, PT ;  /* 0x000000040300720c */ /* 0x000fe20003fa4270 */
[----:B------:R-:W-:-:S05]  /*15ec0*/  IMAD.IADD R3, R40, 0x1, -R29 ;  /* 0x0000000128037824 */ /* 0x000fca00078e0a1d */
[----:B------:R-:W-:Y:S02]  /*15ed0*/  IABS R20, R3 ;  /* 0x0000000300147213 */ /* 0x000fe40000000000 */
        /* <DEDUP_REMOVED lines=46> */
[----:B------:R-:W-:-:S02]  /*161c0*/  VIADD R2, R2, 0xffffff79 ;  /* 0xffffff7902027836 */ /* 0x000fc40000000000 */
[C---:B------:R-:W-:Y:S02]  /*161d0*/  IMAD.IADD R22, R44.reuse, 0x1, -R3 ;  /* 0x000000012c167824 */ /* 0x040fe400078e0a03 */
[C---:B------:R-:W-:Y:S02]  /*161e0*/  IMAD.IADD R0, R44.reuse, 0x1, -R20 ;  /* 0x000000012c007824 */ /* 0x040fe400078e0a14 */
[----:B------:R-:W-:Y:S01]  /*161f0*/  IMAD.IADD R24, R44, 0x1, -R2 ;  /* 0x000000012c187824 */ /* 0x000fe200078e0a02 */
[----:B------:R-:W-:Y:S02]  /*16200*/  IABS R23, R22 ;  /* 0x0000001600177213 */ /* 0x000fe40000000000 */
[----:B------:R-:W-:Y:S02]  /*16210*/  IABS R22, R0 ;  /* 0x0000000000167213 */ /* 0x000fe40000000000 */
[----:B------:R-:W-:Y:S02]  /*16220*/  IABS R0, R24 ;  /* 0x0000001800007213 */ /* 0x000fe40000000000 */
        /* <DEDUP_REMOVED lines=8> */
[----:B------:R-:W-:Y:S01]  /*162b0*/  IMAD.IADD R24, R228, 0x1, -R25 ;  /* 0x00000001e4187824 */ /* 0x000fe200078e0a19 */
[----:B------:R-:W-:-:S02]  /*162c0*/  FSEL R199, R23, -INF , !P3 ;  /* 0xff80000017c77808 */ /* 0x000fc40005800000 */
[----:B------:R-:W-:Y:S02]  /*162d0*/  ISETP.GT.AND P3, PT, R0, R19, PT ;  /* 0x000000130000720c */ /* 0x000fe40003f64270 */
[----:B------:R-:W-:Y:S01]  /*162e0*/  FSEL R200, R22, -INF , !P5 ;  /* 0xff80000016c87808 */ /* 0x000fe20006800000 */
[----:B------:R-:W-:Y:S01]  /*162f0*/  IMAD.IADD R22, R228, 0x1, -R21 ;  /* 0x00000001e4167824 */ /* 0x000fe200078e0a15 */
        /* <DEDUP_REMOVED lines=20> */
[----:B------:R-:W-:Y:S02]  /*16440*/  I2FP.F32.S32 R22, R22 ;  /* 0x0000001600167245 */ /* 0x000fe40000201400 */
[----:B------:R-:W-:-:S02]  /*16450*/  ISETP.GT.AND P4, PT, R0, R8, PT ;  /* 0x000000080000720c */ /* 0x000fc40003f84270 */
[----:B------:R-:W-:Y:S01]  /*16460*/  ISETP.GT.AND P5, PT, R0, R7, PT ;  /* 0x000000070000720c */ /* 0x000fe20003fa4270 */
[----:B------:R-:W-:Y:S01]  /*16470*/  FFMA.FTZ R52, R22, -UR5, R64 ;  /* 0x8000000516347c23 */ /* 0x000fe20008010040 */
[----:B------:R-:W-:Y:S01]  /*16480*/  ISETP.GT.AND P3, PT, R0, R6, PT ;  /* 0x000000060000720c */ /* 0x000fe20003f64270 */
[----:B------:R-:W-:Y:S01]  /*16490*/  IMAD.IADD R22, R228, 0x1, -R29 ;  /* 0x00000001e4167824 */ /* 0x000fe200078e0a1d */
[----:B------:R-:W-:Y:S02]  /*164a0*/  FSEL R192, R39, -INF , !P4 ;  /* 0xff80000027c07808 */ /* 0x000fe40006000000 */
[----:B------:R-:W-:Y:S02]  /*164b0*/  FSEL R193, R38, -INF , !P5 ;  /* 0xff80000026c17808 */ /* 0x000fe40006800000 */
[----:B------:R-:W-:Y:S02]  /*164c0*/  FSEL R195, R27, -INF , !P3 ;  /* 0xff8000001bc37808 */ /* 0x000fe40005800000 */
[----:B------:R-:W-:-:S02]  /*164d0*/  ISETP.GT.AND P4, PT, R0, R5, PT ;  /* 0x000000050000720c */ /* 0x000fc40003f84270 */
[C---:B------:R-:W-:Y:S02]  /*164e0*/  ISETP.GT.AND P5, PT, R0.reuse, R18, PT ;  /* 0x000000120000720c */ /* 0x040fe40003fa4270 */
[----:B------:R-:W-:Y:S01]  /*164f0*/  ISETP.GT.AND P3, PT, R0, R4, PT ;  /* 0x000000040000720c */ /* 0x000fe20003f64270 */
[----:B------:R-:W-:Y:S01]  /*16500*/  IMAD.IADD R0, R228, 0x1, -R32 ;  /* 0x00000001e4007824 */ /* 0x000fe200078e0a20 */
[----:B------:R-:W-:-:S04]  /*16510*/  IABS R23, R22 ;  /* 0x0000001600177213 */ /* 0x000fc80000000000 */
        /* <DEDUP_REMOVED lines=9> */
[C---:B------:R-:W-:Y:S02]  /*165b0*/  IMAD.IADD R0, R228.reuse, 0x1, -R30 ;  /* 0x00000001e4007824 */ /* 0x040fe400078e0a1e */
        /* <DEDUP_REMOVED lines=46> */
[----:B------:R-:W-:Y:S01]  /*168a0*/  VIADD R0, R228, -UR8 ;  /* 0x80000008e4007c36 */ /* 0x000fe20008000000 */
[----:B------:R-:W-:Y:S01]  /*168b0*/  FSEL R181, R24, -INF , !P4 ;  /* 0xff80000018b57808 */ /* 0x000fe20006000000 */
[C---:B------:R-:W-:Y:S01]  /*168c0*/  VIADD R24, R228.reuse, 0x48 ;  /* 0x00000048e4187836 */ /* 0x040fe20000000000 */
[----:B------:R-:W-:Y:S01]  /*168d0*/  FSEL R183, R23, -INF , !P5 ;  /* 0xff80000017b77808 */ /* 0x000fe20006800000 */
[----:B------:R-:W-:Y:S01]  /*168e0*/  IMAD.IADD R23, R228, 0x1, -R2 ;  /* 0x00000001e4177824 */ /* 0x000fe200078e0a02 */
[----:B------:R-:W-:Y:S01]  /*168f0*/  ISETP.GT.AND P4, PT, R0, R19, PT ;  /* 0x000000130000720c */ /* 0x000fe20003f84270 */
[----:B------:R-:W-:Y:S01]  /*16900*/  IMAD.IADD R21, R24, 0x1, -R21 ;  /* 0x0000000118157824 */ /* 0x000fe200078e0a15 */
        /* <DEDUP_REMOVED lines=20> */
[----:B------:R-:W-:Y:S02]  /*16a50*/  FSEL R59, R42, -INF , !P3 ;  /* 0xff8000002a3b7808 */ /* 0x000fe40005800000 */
[C---:B------:R-:W-:Y:S02]  /*16a60*/  ISETP.GT.AND P4, PT, R0.reuse, R6, PT ;  /* 0x000000060000720c */ /* 0x040fe40003f84270 */
[----:B------:R-:W-:Y:S02]  /*16a70*/  I2FP.F32.S32 R21, R21 ;  /* 0x0000001500157245 */ /* 0x000fe40000201400 */
[C---:B------:R-:W-:Y:S02]  /*16a80*/  ISETP.GT.AND P5, PT, R0.reuse, R8, PT ;  /* 0x000000080000720c */ /* 0x040fe40003fa4270 */
[----:B------:R-:W-:Y:S02]  /*16a90*/  ISETP.GT.AND P3, PT, R0, R7, PT ;  /* 0x000000070000720c */ /* 0x000fe40003f64270 */
[----:B------:R-:W-:Y:S01]  /*16aa0*/  FSEL R179, R27, -INF , !P4 ;  /* 0xff8000001bb37808 */ /* 0x000fe20006000000 */
[----:B------:R-:W-:Y:S01]  /*16ab0*/  FFMA.FTZ R27, R21, -UR5, R202 ;  /* 0x80000005151b7c23 */ /* 0x000fe200080100ca */
[----:B------:R-:W-:Y:S01]  /*16ac0*/  FSEL R100, R39, -INF , !P5 ;  /* 0xff80000027647808 */ /* 0x000fe20006800000 */
[--C-:B------:R-:W-:Y:S01]  /*16ad0*/  IMAD.IADD R21, R228, 0x1, -R3.reuse ;  /* 0x00000001e4157824 */ /* 0x100fe200078e0a03 */
[----:B------:R-:W-:Y:S01]  /*16ae0*/  FSEL R102, R38, -INF , !P3 ;  /* 0xff80000026667808 */ /* 0x000fe20005800000 */
[----:B------:R-:W-:Y:S01]  /*16af0*/  IMAD.IADD R3, R24, 0x1, -R3 ;  /* 0x0000000118037824 */ /* 0x000fe200078e0a03 */
[----:B------:R-:W-:-:S02]  /*16b00*/  ISETP.GT.AND P5, PT, R0, R5, PT ;  /* 0x000000050000720c */ /* 0x000fc40003fa4270 */
[C---:B------:R-:W-:Y:S02]  /*16b10*/  ISETP.GT.AND P3, PT, R0.reuse, R18, PT ;  /* 0x000000120000720c */ /* 0x040fe40003f64270 */
[----:B------:R-:W-:Y:S01]  /*16b20*/  ISETP.GT.AND P4, PT, R0, R4, PT ;  /* 0x000000040000720c */ /* 0x000fe20003f84270 */
[--C-:B------:R-:W-:Y:S01]  /*16b30*/  IMAD.IADD R0, R228, 0x1, -R20.reuse ;  /* 0x00000001e4007824 */ /* 0x100fe200078e0a14 */
[----:B------:R-:W-:Y:S01]  /*16b40*/  IABS R22, R21 ;  /* 0x0000001500167213 */ /* 0x000fe20000000000 */
        /* <DEDUP_REMOVED lines=8> */
[----:B------:R-:W-:Y:S01]  /*16bd0*/  I2FP.F32.S32 R3, R3 ;  /* 0x0000000300037245 */ /* 0x000fe20000201400 */
[----:B------:R-:W-:Y:S02]  /*16be0*/  FFMA.FTZ R22, R21, -UR5, R188 ;  /* 0x8000000515167c23 */ /* 0x000fe400080100bc */
[----:B------:R-:W-:Y:S01]  /*16bf0*/  FFMA.FTZ R21, R0, -UR5, R189 ;  /* 0x8000000500157c23 */ /* 0x000fe200080100bd */
[----:B------:R-:W-:Y:S01]  /*16c00*/  IMAD.IADD R0, R24, 0x1, -R29 ;  /* 0x0000000118007824 */ /* 0x000fe200078e0a1d */
[----:B------:R-:W-:-:S02]  /*16c10*/  FSEL R101, R23, -INF , !P5 ;  /* 0xff80000017657808 */ /* 0x000fc40006800000 */
[----:B------:R-:W-:Y:S02]  /*16c20*/  FSEL R103, R22, -INF , !P3 ;  /* 0xff80000016677808 */ /* 0x000fe40005800000 */
[----:B------:R-:W-:Y:S02]  /*16c30*/  IABS R0, R0 ;  /* 0x0000000000007213 */ /* 0x000fe40000000000 */
[----:B------:R-:W-:Y:S02]  /*16c40*/  FSEL R180, R21, -INF , !P4 ;  /* 0xff80000015b47808 */ /* 0x000fe40006000000 */
[C---:B------:R-:W-:Y:S01]  /*16c50*/  ISETP.GE.AND P5, PT, R19.reuse, R233, PT ;  /* 0x000000e91300720c */ /* 0x040fe20003fa6270 */
[----:B------:R-:W-:Y:S01]  /*16c60*/  IMAD.MOV.U32 R21, RZ, RZ, R0 ;  /* 0x000000ffff157224 */ /* 0x000fe200078e0000 */
[----:B------:R-:W-:Y:S01]  /*16c70*/  ISETP.GE.AND P3, PT, R19, R234, PT ;  /* 0x000000ea1300720c */ /* 0x000fe20003f66270 */
[----:B------:R-:W-:Y:S01]  /*16c80*/  VIADD R0, R24, -UR8 ;  /* 0x8000000818007c36 */ /* 0x000fe20008000000 */
[----:B------:R-:W-:-:S02]  /*16c90*/  FSEL R172, R40, -INF , !P5 ;  /* 0xff80000028ac7808 */ /* 0x000fc40006800000 */
[----:B------:R-:W-:Y:S02]  /*16ca0*/  FSEL R65, R62, -INF , !P3 ;  /* 0xff8000003e417808 */ /* 0x000fe40005800000 */
[C---:B------:R-:W-:Y:S02]  /*16cb0*/  ISETP.GE.AND P4, PT, R19.reuse, R208, PT ;  /* 0x000000d01300720c */ /* 0x040fe40003f86270 */
[----:B------:R-:W-:Y:S02]  /*16cc0*/  ISETP.GE.AND P5, PT, R19, R209, PT ;  /* 0x000000d11300720c */ /* 0x000fe40003fa6270 */
[----:B------:R-:W-:Y:S01]  /*16cd0*/  ISETP.GT.AND P3, PT, R0, R19, PT ;  /* 0x000000130000720c */ /* 0x000fe20003f64270 */
[----:B------:R-:W-:Y:S01]  /*16ce0*/  IMAD.IADD R19, R24, 0x1, -R32 ;  /* 0x0000000118137824 */ /* 0x000fe200078e0a20 */
[----:B------:R-:W-:Y:S02]  /*16cf0*/  I2FP.F32.S32 R21, R21 ;  /* 0x0000001500157245 */ /* 0x000fe40000201400 */
[----:B------:R-:W-:-:S02]  /*16d00*/  FSEL R66, R53, -INF , !P4 ;  /* 0xff80000035427808 */ /* 0x000fc40006000000 */
[----:B------:R-:W-:Y:S01]  /*16d10*/  IABS R19, R19 ;  /* 0x0000001300137213 */ /* 0x000fe20000000000 */
[----:B------:R-:W-:Y:S01]  /*16d20*/  FFMA.FTZ R22, R21, -UR5, R203 ;  /* 0x8000000515167c23 */ /* 0x000fe200080100cb */
[----:B------:R-:W-:Y:S02]  /*16d30*/  ISETP.GE.AND P4, PT, R17, R233, PT ;  /* 0x000000e91100720c */ /* 0x000fe40003f86270 */
[----:B------:R-:W-:Y:S02]  /*16d40*/  FSEL R21, R27, -INF , !P3 ;  /* 0xff8000001b157808 */ /* 0x000fe40005800000 */
[----:B------:R-:W-:Y:S02]  /*16d50*/  ISETP.GE.AND P3, PT, R17, R234, PT ;  /* 0x000000ea1100720c */ /* 0x000fe40003f66270 */
[----:B------:R-:W-:Y:S02]  /*16d60*/  I2FP.F32.S32 R19, R19 ;  /* 0x0000001300137245 */ /* 0x000fe40000201400 */
[----:B------:R-:W-:-:S02]  /*16d70*/  FSEL R105, R43, -INF , !P4 ;  /* 0xff8000002b697808 */ /* 0x000fc40006000000 */
[----:B------:R-:W-:Y:S02]  /*16d80*/  ISETP.GT.AND P4, PT, R0, R17, PT ;  /* 0x000000110000720c */ /* 0x000fe40003f84270 */
[----:B------:R-:W-:Y:S02]  /*16d90*/  FSEL R106, R21, -INF , !P5 ;  /* 0xff800000156a7808 */ /* 0x000fe40006800000 */
[----:B------:R-:W-:Y:S02]  /*16da0*/  FSEL R60, R174, -INF , !P3 ;  /* 0xff800000ae3c7808 */ /* 0x000fe40005800000 */
[C---:B------:R-:W-:Y:S02]  /*16db0*/  ISETP.GE.AND P5, PT, R17.reuse, R208, PT ;  /* 0x000000d01100720c */ /* 0x040fe40003fa6270 */
[----:B------:R-:W-:Y:S01]  /*16dc0*/  ISETP.GE.AND P3, PT, R17, R209, PT ;  /* 0x000000d11100720c */ /* 0x000fe20003f66270 */
[----:B------:R-:W-:Y:S01]  /*16dd0*/  FFMA.FTZ R17, R19, -UR5, R206 ;  /* 0x8000000513117c23 */ /* 0x000fe200080100ce */
        /* <DEDUP_REMOVED lines=10> */
[----:B------:R-:W-:Y:S01]  /*16e80*/  FSEL R16, R17, -INF , !P3 ;  /* 0xff80000011107808 */ /* 0x000fe20005800000 */
[----:B------:R-:W-:Y:S01]  /*16e90*/  IMAD.IADD R17, R24, 0x1, -R26 ;  /* 0x0000000118117824 */ /* 0x000fe200078e0a1a */
[----:B------:R-:W-:Y:S02]  /*16ea0*/  FSEL R63, R58, -INF , !P5 ;  /* 0xff8000003a3f7808 */ /* 0x000fe40006800000 */
[----:B------:R-:W-:-:S02]  /*16eb0*/  ISETP.GE.AND P5, PT, R15, R233, PT ;  /* 0x000000e90f00720c */ /* 0x000fc40003fa6270 */
[C---:B------:R-:W-:Y:S02]  /*16ec0*/  ISETP.GE.AND P3, PT, R15.reuse, R234, PT ;  /* 0x000000ea0f00720c */ /* 0x040fe40003f66270 */
[----:B------:R-:W-:Y:S01]  /*16ed0*/  FSEL R104, R16, -INF , !P4 ;  /* 0xff80000010687808 */ /* 0x000fe20006000000 */
[----:B------:R-:W-:Y:S01]  /*16ee0*/  IMAD.IADD R16, R24, 0x1, -R25 ;  /* 0x0000000118107824 */ /* 0x000fe200078e0a19 */
[----:B------:R-:W-:Y:S02]  /*16ef0*/  FSEL R174, R48, -INF , !P5 ;  /* 0xff80000030ae7808 */ /* 0x000fe40006800000 */
[----:B------:R-:W-:Y:S02]  /*16f00*/  FSEL R58, R194, -INF , !P3 ;  /* 0xff800000c23a7808 */ /* 0x000fe40005800000 */
[C---:B------:R-:W-:Y:S02]  /*16f10*/  ISETP.GE.AND P4, PT, R15.reuse, R208, PT ;  /* 0x000000d00f00720c */ /* 0x040fe40003f86270 */
[----:B------:R-:W-:-:S02]  /*16f20*/  ISETP.GE.AND P5, PT, R15, R209, PT ;  /* 0x000000d10f00720c */ /* 0x000fc40003fa6270 */
[----:B------:R-:W-:Y:S02]  /*16f30*/  ISETP.GT.AND P3, PT, R0, R15, PT ;  /* 0x0000000f0000720c */ /* 0x000fe40003f64270 */
[----:B------:R-:W-:Y:S02]  /*16f40*/  IABS R15, R16 ;  /* 0x00000010000f7213 */ /* 0x000fe40000000000 */
[----:B------:R-:W-:Y:S02]  /*16f50*/  FSEL R55, R107, -INF , !P4 ;  /* 0xff8000006b377808 */ /* 0x000fe40006000000 */
[----:B------:R-:W-:Y:S01]  /*16f60*/  ISETP.GE.AND P4, PT, R14, R234, PT ;  /* 0x000000ea0e00720c */ /* 0x000fe20003f86270 */
[----:B------:R-:W-:Y:S01]  /*16f70*/  IMAD.MOV.U32 R16, RZ, RZ, R15 ;  /* 0x000000ffff107224 */ /* 0x000fe200078e000f */
[----:B------:R-:W-:-:S04]  /*16f80*/  IABS R15, R17 ;  /* 0x00000011000f7213 */ /* 0x000fc80000000000 */
[----:B------:R-:W-:-:S05]  /*16f90*/  I2FP.F32.S32 R16, R16 ;  /* 0x0000001000107245 */ /* 0x000fca0000201400 */
[----:B------:R-:W-:Y:S01]  /*16fa0*/  FFMA.FTZ R17, R16, -UR5, R207 ;  /* 0x8000000510117c23 */ /* 0x000fe200080100cf */
[----:B------:R-:W-:Y:S01]  /*16fb0*/  I2FP.F32.S32 R16, R15 ;  /* 0x0000000f00107245 */ /* 0x000fe20000201400 */
[----:B------:R-:W-:-:S04]  /*16fc0*/  IMAD.IADD R15, R24, 0x1, -R30 ;  /* 0x00000001180f7824 */ /* 0x000fc800078e0a1e */
[----:B------:R-:W-:Y:S01]  /*16fd0*/  FFMA.FTZ R19, R16, -UR5, R222 ;  /* 0x8000000510137c23 */ /* 0x000fe200080100de */
[----:B------:R-:W-:Y:S02]  /*16fe0*/  FSEL R16, R17, -INF , !P3 ;  /* 0xff80000011107808 */ /* 0x000fe40005800000 */
[----:B------:R-:W-:Y:S02]  /*16ff0*/  IABS R15, R15 ;  /* 0x0000000f000f7213 */ /* 0x000fe40000000000 */
[----:B------:R-:W-:Y:S02]  /*17000*/  ISETP.GE.AND P3, PT, R14, R233, PT ;  /* 0x000000e90e00720c */ /* 0x000fe40003f66270 */
[----:B------:R-:W-:Y:S02]  /*17010*/  FSEL R57, R16, -INF , !P5 ;  /* 0xff80000010397808 */ /* 0x000fe40006800000 */
[----:B------:R-:W-:Y:S01]  /*17020*/  I2FP.F32.S32 R16, R15 ;  /* 0x0000000f00107245 */ /* 0x000fe20000201400 */
[----:B------:R-:W-:Y:S01]  /*17030*/  IMAD.IADD R15, R24, 0x1, -R33 ;  /* 0x00000001180f7824 */ /* 0x000fe200078e0a21 */
[----:B------:R-:W-:-:S02]  /*17040*/  FSEL R178, R51, -INF , !P3 ;  /* 0xff80000033b27808 */ /* 0x000fc40005800000 */
[----:B------:R-:W-:Y:S01]  /*17050*/  ISETP.GT.AND P3, PT, R0, R14, PT ;  /* 0x0000000e0000720c */ /* 0x000fe20003f64270 */
[----:B------:R-:W-:Y:S01]  /*17060*/  FFMA.FTZ R16, R16, -UR5, R223 ;  /* 0x8000000510107c23 */ /* 0x000fe200080100df */
[----:B------:R-:W-:Y:S02]  /*17070*/  FSEL R51, R196, -INF , !P4 ;  /* 0xff800000c4337808 */ /* 0x000fe40006000000 */
[C---:B------:R-:W-:Y:S02]  /*17080*/  ISETP.GE.AND P5, PT, R14.reuse, R208, PT ;  /* 0x000000d00e00720c */ /* 0x040fe40003fa6270 */
[----:B------:R-:W-:Y:S02]  /*17090*/  ISETP.GE.AND P4, PT, R14, R209, PT ;  /* 0x000000d10e00720c */ /* 0x000fe40003f86270 */
[----:B------:R-:W-:Y:S02]  /*170a0*/  IABS R14, R15 ;  /* 0x0000000f000e7213 */ /* 0x000fe40000000000 */
[----:B------:R-:W-:-:S02]  /*170b0*/  FSEL R15, R19, -INF , !P3 ;  /* 0xff800000130f7808 */ /* 0x000fc40005800000 */
[----:B------:R-:W-:Y:S02]  /*170c0*/  ISETP.GE.AND P3, PT, R13, R233, PT ;  /* 0x000000e90d00720c */ /* 0x000fe40003f66270 */
[----:B------:R-:W-:Y:S02]  /*170d0*/  FSEL R50, R182, -INF , !P5 ;  /* 0xff800000b6327808 */ /* 0x000fe40006800000 */
[----:B------:R-:W-:Y:S02]  /*170e0*/  FSEL R53, R15, -INF , !P4 ;  /* 0xff8000000f357808 */ /* 0x000fe40006000000 */
[----:B------:R-:W-:Y:S02]  /*170f0*/  ISETP.GE.AND P5, PT, R13, R234, PT ;  /* 0x000000ea0d00720c */ /* 0x000fe40003fa6270 */
        /* <DEDUP_REMOVED lines=80> */
[C---:B------:R-:W-:Y:S02]  /*17600*/  ISETP.GE.AND P3, PT, R7.reuse, R233, PT ;  /* 0x000000e90700720c */ /* 0x040fe40003f66270 */
[----:B------:R-:W-:Y:S02]  /*17610*/  FSEL R28, R192, -INF , !P5 ;  /* 0xff800000c01c7808 */ /* 0x000fe40006800000 */
[----:B------:R-:W-:Y:S02]  /*17620*/  ISETP.GE.AND P5, PT, R7, R234, PT ;  /* 0x000000ea0700720c */ /* 0x000fe40003fa6270 */
[----:B------:R-:W-:Y:S02]  /*17630*/  FSEL R56, R102, -INF , !P3 ;  /* 0xff80000066387808 */ /* 0x000fe40005800000 */
[----:B------:R-:W-:Y:S02]  /*17640*/  ISETP.GT.AND P3, PT, R0, R7, PT ;  /* 0x000000070000720c */ /* 0x000fe40003f64270 */
[----:B------:R-:W-:-:S02]  /*17650*/  FSEL R30, R9, -INF , !P4 ;  /* 0xff800000091e7808 */ /* 0x000fc40006000000 */
[----:B------:R-:W-:Y:S02]  /*17660*/  ISETP.GE.AND P4, PT, R7, R208, PT ;  /* 0x000000d00700720c */ /* 0x000fe40003f86270 */
[----:B------:R-:W-:Y:S02]  /*17670*/  FSEL R26, R229, -INF , !P5 ;  /* 0xff800000e51a7808 */ /* 0x000fe40006800000 */
[----:B------:R-:W-:Y:S02]  /*17680*/  ISETP.GE.AND P5, PT, R7, R209, PT ;  /* 0x000000d10700720c */ /* 0x000fe40003fa6270 */
[----:B------:R-:W-:Y:S02]  /*17690*/  I2FP.F32.S32 R8, R8 ;  /* 0x0000000800087245 */ /* 0x000fe40000201400 */
[----:B------:R-:W-:Y:S02]  /*176a0*/  FSEL R7, R10, -INF , !P3 ;  /* 0xff8000000a077808 */ /* 0x000fe40005800000 */
[----:B------:R-:W-:Y:S01]  /*176b0*/  ISETP.GE.AND P3, PT, R6, R233, PT ;  /* 0x000000e90600720c */ /* 0x000fe20003f66270 */
[----:B------:R-:W-:Y:S01]  /*176c0*/  FFMA.FTZ R8, R8, -UR5, R246 ;  /* 0x8000000508087c23 */ /* 0x000fe200080100f6 */
[----:B------:R-:W-:-:S02]  /*176d0*/  FSEL R25, R193, -INF , !P4 ;  /* 0xff800000c1197808 */ /* 0x000fc40006000000 */
[----:B------:R-:W-:Y:S02]  /*176e0*/  ISETP.GE.AND P4, PT, R6, R234, PT ;  /* 0x000000ea0600720c */ /* 0x000fe40003f86270 */
[----:B------:R-:W-:Y:S02]  /*176f0*/  FSEL R54, R179, -INF , !P3 ;  /* 0xff800000b3367808 */ /* 0x000fe40005800000 */
[----:B------:R-:W-:Y:S02]  /*17700*/  ISETP.GT.AND P3, PT, R0, R6, PT ;  /* 0x000000060000720c */ /* 0x000fe40003f64270 */
[----:B------:R-:W-:Y:S01]  /*17710*/  FSEL R27, R7, -INF , !P5 ;  /* 0xff800000071b7808 */ /* 0x000fe20006800000 */
[----:B------:R-:W-:Y:S01]  /*17720*/  FFMA.FTZ R7, R3, -UR5, R247 ;  /* 0x8000000503077c23 */ /* 0x000fe200080100f7 */
[----:B------:R-:W-:Y:S02]  /*17730*/  FSEL R22, R230, -INF , !P4 ;  /* 0xff800000e6167808 */ /* 0x000fe40006000000 */
[----:B------:R-:W-:-:S02]  /*17740*/  ISETP.GE.AND P5, PT, R6, R208, PT ;  /* 0x000000d00600720c */ /* 0x000fc40003fa6270 */
[----:B------:R-:W-:Y:S01]  /*17750*/  ISETP.GE.AND P4, PT, R6, R209, PT ;  /* 0x000000d10600720c */ /* 0x000fe20003f86270 */
[----:B------:R-:W-:Y:S01]  /*17760*/  IMAD.IADD R6, R24, 0x1, -R2 ;  /* 0x0000000118067824 */ /* 0x000fe200078e0a02 */
[----:B------:R-:W-:Y:S02]  /*17770*/  FSEL R3, R8, -INF , !P3 ;  /* 0xff80000008037808 */ /* 0x000fe40005800000 */
[----:B------:R-:W-:Y:S02]  /*17780*/  IABS R2, R20 ;  /* 0x0000001400027213 */ /* 0x000fe40000000000 */
[----:B------:R-:W-:Y:S02]  /*17790*/  ISETP.GE.AND P3, PT, R5, R233, PT ;  /* 0x000000e90500720c */ /* 0x000fe40003f66270 */
[----:B------:R-:W-:Y:S02]  /*177a0*/  FSEL R21, R195, -INF , !P5 ;  /* 0xff800000c3157808 */ /* 0x000fe40006800000 */
[----:B------:R-:W-:-:S02]  /*177b0*/  ISETP.GE.AND P5, PT, R5, R234, PT ;  /* 0x000000ea0500720c */ /* 0x000fc40003fa6270 */
[----:B------:R-:W-:Y:S01]  /*177c0*/  FSEL R23, R3, -INF , !P4 ;  /* 0xff80000003177808 */ /* 0x000fe20006000000 */
[----:B------:R-:W-:Y:S01]  /*177d0*/  IMAD.MOV.U32 R3, RZ, RZ, R2 ;  /* 0x000000ffff037224 */ /* 0x000fe200078e0002 */
[----:B------:R-:W-:Y:S02]  /*177e0*/  FSEL R52, R101, -INF , !P3 ;  /* 0xff80000065347808 */ /* 0x000fe40005800000 */
[----:B------:R-:W-:Y:S02]  /*177f0*/  ISETP.GT.AND P3, PT, R0, R5, PT ;  /* 0x000000050000720c */ /* 0x000fe40003f64270 */
[----:B------:R-:W-:Y:S02]  /*17800*/  FSEL R17, R197, -INF , !P5 ;  /* 0xff800000c5117808 */ /* 0x000fe40006800000 */
[C---:B------:R-:W-:Y:S02]  /*17810*/  ISETP.GE.AND P4, PT, R5.reuse, R208, PT ;  /* 0x000000d00500720c */ /* 0x040fe40003f86270 */
[----:B------:R-:W-:-:S02]  /*17820*/  ISETP.GE.AND P5, PT, R5, R209, PT ;  /* 0x000000d10500720c */ /* 0x000fc40003fa6270 */
[----:B------:R-:W-:Y:S02]  /*17830*/  FSEL R5, R7, -INF , !P3 ;  /* 0xff80000007057808 */ /* 0x000fe40005800000 */
[----:B------:R-:W-:Y:S02]  /*17840*/  I2FP.F32.S32 R3, R3 ;  /* 0x0000000300037245 */ /* 0x000fe40000201400 */
[C---:B------:R-:W-:Y:S02]  /*17850*/  ISETP.GE.AND P3, PT, R18.reuse, R234, PT ;  /* 0x000000ea1200720c */ /* 0x040fe40003f66270 */
[----:B------:R-:W-:Y:S01]  /*17860*/  FSEL R16, R181, -INF , !P4 ;  /* 0xff800000b5107808 */ /* 0x000fe20006000000 */
[----:B------:R-:W-:Y:S01]  /*17870*/  FFMA.FTZ R3, R3, -UR5, R250 ;  /* 0x8000000503037c23 */ /* 0x000fe200080100fa */
[----:B------:R-:W-:Y:S02]  /*17880*/  ISETP.GE.AND P4, PT, R18, R233, PT ;  /* 0x000000e91200720c */ /* 0x000fe40003f86270 */
[----:B------:R-:W-:-:S02]  /*17890*/  FSEL R14, R199, -INF , !P3 ;  /* 0xff800000c70e7808 */ /* 0x000fc40005800000 */
[----:B------:R-:W-:Y:S02]  /*178a0*/  IABS R2, R6 ;  /* 0x0000000600027213 */ /* 0x000fe40000000000 */
[----:B------:R-:W-:Y:S02]  /*178b0*/  ISETP.GT.AND P3, PT, R0, R18, PT ;  /* 0x000000120000720c */ /* 0x000fe40003f64270 */
[----:B------:R-:W-:Y:S02]  /*178c0*/  FSEL R20, R5, -INF , !P5 ;  /* 0xff80000005147808 */ /* 0x000fe40006800000 */
[----:B------:R-:W-:Y:S02]  /*178d0*/  FSEL R37, R103, -INF , !P4 ;  /* 0xff80000067257808 */ /* 0x000fe40006000000 */
[C---:B------:R-:W-:Y:S02]  /*178e0*/  ISETP.GE.AND P5, PT, R18.reuse, R208, PT ;  /* 0x000000d01200720c */ /* 0x040fe40003fa6270 */
[----:B------:R-:W-:-:S02]  /*178f0*/  ISETP.GE.AND P4, PT, R18, R209, PT ;  /* 0x000000d11200720c */ /* 0x000fc40003f86270 */
[----:B------:R-:W-:Y:S02]  /*17900*/  I2FP.F32.S32 R2, R2 ;  /* 0x0000000200027245 */ /* 0x000fe40000201400 */
[----:B------:R-:W-:Y:S02]  /*17910*/  FSEL R3, R3, -INF , !P3 ;  /* 0xff80000003037808 */ /* 0x000fe40005800000 */
[----:B------:R-:W-:Y:S02]  /*17920*/  FSEL R12, R183, -INF , !P5 ;  /* 0xff800000b70c7808 */ /* 0x000fe40006800000 */
[----:B------:R-:W-:Y:S01]  /*17930*/  ISETP.GT.AND P3, PT, R0, R4, PT ;  /* 0x000000040000720c */ /* 0x000fe20003f64270 */
[----:B------:R-:W-:Y:S01]  /*17940*/  FFMA.FTZ R0, R2, -UR5, R251 ;  /* 0x8000000502007c23 */ /* 0x000fe200080100fb */
[----:B------:R-:W-:Y:S02]  /*17950*/  FSEL R15, R3, -INF , !P4 ;  /* 0xff800000030f7808 */ /* 0x000fe40006000000 */
[----:B------:R-:W-:-:S02]  /*17960*/  ISETP.GE.AND P5, PT, R4, R233, PT ;  /* 0x000000e90400720c */ /* 0x000fc40003fa6270 */
[----:B------:R-:W-:Y:S02]  /*17970*/  ISETP.GE.AND P4, PT, R4, R234, PT ;  /* 0x000000ea0400720c */ /* 0x000fe40003f86270 */
[----:B------:R-:W-:Y:S02]  /*17980*/  FSEL R24, R180, -INF , !P5 ;  /* 0xff800000b4187808 */ /* 0x000fe40006800000 */
[----:B------:R-:W-:Y:S02]  /*17990*/  FSEL R9, R200, -INF , !P4 ;  /* 0xff800000c8097808 */ /* 0x000fe40006000000 */
[C---:B------:R-:W-:Y:S02]  /*179a0*/  ISETP.GE.AND P5, PT, R4.reuse, R208, PT ;  /* 0x000000d00400720c */ /* 0x040fe40003fa6270 */
[----:B------:R-:W-:Y:S02]  /*179b0*/  ISETP.GE.AND P4, PT, R4, R209, PT ;  /* 0x000000d10400720c */ /* 0x000fe40003f86270 */
[----:B------:R-:W-:-:S02]  /*179c0*/  FSEL R0, R0, -INF , !P3 ;  /* 0xff80000000007808 */ /* 0x000fc40005800000 */
        /* <DEDUP_REMOVED lines=54> */
.L_x_1256:
[----:B------:R3:W-:Y:S02]  /*17d30*/  STS.128 [R219+0x8800], RZ ;  /* 0x008800ffdb007388 */ /* 0x0007e40000000c00 */
.L_x_1257:
[----:B------:R-:W-:Y:S05]  /*17d40*/  BSYNC.RECONVERGENT B0 ;  /* 0x0000000000007941 */ /* 0x000fea0003800200 */
.L_x_1255:
[----:B------:R-:W0:Y:S02]  /*17d50*/  LDGDEPBAR ;  /* 0x00000000000079af */ /* 0x000e240000000000 */
.L_x_1254:
[----:B------:R-:W4:Y:S04]  /*17d60*/  LDL.LU.64 R102, [R1+0xc8] ;  /* 0x0000c80001667983 */ /* 0x000f280000300a00 */
[----:B-1----:R-:W3:Y:S04]  /*17d70*/  LDL.64 R4, [R1+0x160] ;  /* 0x0001600001047983 */ /* 0x002ee80000100a00 */
[----:B------:R-:W3:Y:S04]  /*17d80*/  LDL.64 R184, [R1+0x168] ;  /* 0x0001680001b87983 */ /* 0x000ee80000100a00 */
[----:B------:R-:W3:Y:S04]  /*17d90*/  LDL.64 R180, [R1+0xd8] ;  /* 0x0000d80001b47983 */ /* 0x000ee80000100a00 */
[----:B------:R-:W3:Y:S04]  /*17da0*/  LDL.64 R18, [R1+0x140] ;  /* 0x0001400001127983 */ /* 0x000ee80000100a00 */
[----:B------:R-:W3:Y:S04]  /*17db0*/  LDL.64 R182, [R1+0x138] ;  /* 0x0001380001b67983 */ /* 0x000ee80000100a00 */
[----:B------:R-:W2:Y:S04]  /*17dc0*/  LDL.LU R204, [R1+0x28] ;  /* 0x0000280001cc7983 */ /* 0x000ea80000300800 */
[----:B------:R-:W3:Y:S04]  /*17dd0*/  LDL.LU R203, [R1+0x18] ;  /* 0x0000180001cb7983 */ /* 0x000ee80000300800 */
[----:B------:R-:W3:Y:S01]  /*17de0*/  LDL.LU R202, [R1+0x2c] ;  /* 0x00002c0001ca7983 */ /* 0x000ee20000300800 */
[----:B------:R-:W-:Y:S01]  /*17df0*/  ULEA UR8, UR23, 0xfffffffa, 0x1 ;  /* 0xfffffffa17087891 */ /* 0x000fe2000f8e08ff */
[----:B------:R-:W1:Y:S02]  /*17e00*/  S2R R6, SR_CTAID.X ;  /* 0x0000000000067919 */ /* 0x000e640000002500 */
        /* <DEDUP_REMOVED lines=18> */
[----:B------:R-:W-:Y:S01]  /*17f30*/  STL [R1+0x1f4], R208 ;  /* 0x0001f4d001007387 */ /* 0x000fe20000100800 */
[----:B----4-:R-:W-:Y:S01]  /*17f40*/  IMAD.MOV.U32 R201, RZ, RZ, R103 ;  /* 0x000000ffffc97224 */ /* 0x010fe200078e0067 */
[----:B------:R-:W-:Y:S01]  /*17f50*/  FMNMX3.FTZ R103, R231, R172, R105, !PT ;  /* 0x000000ace7677276 */ /* 0x000fe20007810069 */
[----:B------:R-:W-:-:S03]  /*17f60*/  IMAD.MOV.U32 R200, RZ, RZ, R102 ;  /* 0x000000ffffc87224 */ /* 0x000fc600078e0066 */
[----:B------:R-:W-:-:S04]  /*17f70*/  FMNMX3.FTZ R103, R103, R175, R174, !PT ;  /* 0x000000af67677276 */ /* 0x000fc800078100ae */
[----:B------:R-:W-:-:S04]  /*17f80*/  FMNMX3.FTZ R103, R103, R178, R176, !PT ;  /* 0x000000b267677276 */ /* 0x000fc800078100b0 */
[----:B------:R-:W-:-:S04]  /*17f90*/  FMNMX3.FTZ R103, R103, R177, R173, !PT ;  /* 0x000000b167677276 */ /* 0x000fc800078100ad */
[----:B------:R-:W-:-:S04]  /*17fa0*/  FMNMX3.FTZ R103, R103, R107, R67, !PT ;  /* 0x0000006b67677276 */ /* 0x000fc80007810043 */
[----:B------:R-:W-:Y:S02]  /*17fb0*/  FMNMX3.FTZ R103, R103, R59, R56, !PT ;  /* 0x0000003b67677276 */ /* 0x000fe40007810038 */
[----:B--2---:R-:W-:Y:S02]  /*17fc0*/  FMNMX3.FTZ R2, R204, R65, R60, !PT ;  /* 0x00000041cc027276 */ /* 0x004fe4000781003c */
[----:B------:R-:W-:Y:S02]  /*17fd0*/  FMNMX3.FTZ R103, R103, R54, R52, !PT ;  /* 0x0000003667677276 */ /* 0x000fe40007810034 */
[----:B------:R-:W-:Y:S02]  /*17fe0*/  FMNMX3.FTZ R2, R2, R61, R58, !PT ;  /* 0x0000003d02027276 */ /* 0x000fe4000781003a */
[----:B---3--:R-:W-:Y:S02]  /*17ff0*/  FMNMX3.FTZ R101, R203, R106, R64, !PT ;  /* 0x0000006acb657276 */ /* 0x008fe40007810040 */
[----:B------:R-:W-:-:S02]  /*18000*/  FMNMX3.FTZ R0, R202, R66, R62, !PT ;  /* 0x00000042ca007276 */ /* 0x000fc4000781003e */
[----:B------:R-:W-:Y:S02]  /*18010*/  FMNMX3.FTZ R3, R2, R51, R48, !PT ;  /* 0x0000003302037276 */ /* 0x000fe40007810030 */
[----:B------:R-:W-:Y:S02]  /*18020*/  FMNMX3.FTZ R0, R0, R63, R55, !PT ;  /* 0x0000003f00007276 */ /* 0x000fe40007810037 */
[----:B------:R-:W-:Y:S02]  /*18030*/  FMNMX3.FTZ R3, R3, R43, R40, !PT ;  /* 0x0000002b03037276 */ /* 0x000fe40007810028 */
[----:B------:R-:W-:Y:S02]  /*18040*/  FMNMX3.FTZ R0, R0, R50, R45, !PT ;  /* 0x0000003200007276 */ /* 0x000fe4000781002d */
[----:B------:R-:W-:Y:S02]  /*18050*/  FMNMX3.FTZ R3, R3, R35, R32, !PT ;  /* 0x0000002303037276 */ /* 0x000fe40007810020 */
[----:B------:R-:W-:Y:S01]  /*18060*/  FMNMX3.FTZ R2, R0, R42, R39, !PT ;  /* 0x0000002a00027276 */ /* 0x000fe20007810027 */
[----:B------:R-:W-:Y:S01]  /*18070*/  IMAD.U32 R0, RZ, RZ, UR37 ;  /* 0x00000025ff007e24 */ /* 0x000fe2000f8e00ff */
[----:B------:R-:W-:-:S02]  /*18080*/  FMNMX3.FTZ R3, R3, R29, R26, !PT ;  /* 0x0000001d03037276 */ /* 0x000fc4000781001a */
[----:B------:R-:W-:Y:S02]  /*18090*/  FMNMX3.FTZ R2, R2, R34, R31, !PT ;  /* 0x0000002202027276 */ /* 0x000fe4000781001f */
[----:B------:R-:W-:Y:S02]  /*180a0*/  LOP3.LUT R0, R0, UR8, R5, 0x96, !PT ;  /* 0x0000000800007c12 */ /* 0x000fe4000f8e9605 */
[----:B------:R-:W2:Y:S01]  /*180b0*/  S2R R5, SR_TID.X ;  /* 0x0000000000057919 */ /* 0x000ea20000002100 */
[----:B------:R-:W-:Y:S02]  /*180c0*/  FMNMX3.FTZ R4, R2, R28, R25, !PT ;  /* 0x0000001c02047276 */ /* 0x000fe40007810019 */
[----:B------:R-:W-:Y:S01]  /*180d0*/  FMNMX3.FTZ R100, R3, R22, R17, !PT ;  /* 0x0000001603647276 */ /* 0x000fe20007810011 */
[----:B------:R-:W-:Y:S01]  /*180e0*/  IMAD.WIDE.U32 R2, R0, -0x326172a9, RZ ;  /* 0xcd9e8d5700027825 */ /* 0x000fe200078e00ff */
[----:B------:R-:W-:Y:S02]  /*180f0*/  FMNMX3.FTZ R0, R4, R21, R16, !PT ;  /* 0x0000001504007276 */ /* 0x000fe40007810010 */
[----:B------:R-:W-:-:S02]  /*18100*/  FMNMX3.FTZ R100, R100, R14, R9, !PT ;  /* 0x0000000e64647276 */ /* 0x000fc40007810009 */
[----:B------:R-:W-:Y:S02]  /*18110*/  FMNMX3.FTZ R101, R101, R104, R57, !PT ;  /* 0x0000006865657276 */ /* 0x000fe40007810039 */
[----:B------:R-:W-:Y:S01]  /*18120*/  LOP3.LUT R179, R2, UR32, R19, 0x96, !PT ;  /* 0x0000002002b37c12 */ /* 0x000fe2000f8e9613 */
[----:B------:R-:W3:Y:S01]  /*18130*/  SHFL.BFLY PT, R11, R100, 0x2, 0x1f ;  /* 0x0c401f00640b7f89 */ /* 0x000ee200000e0000 */
[----:B------:R-:W-:Y:S02]  /*18140*/  LOP3.LUT R180, R180, UR33, R3, 0x96, !PT ;  /* 0x00000021b4b47c12 */ /* 0x000fe4000f8e9603 */
[----:B------:R-:W-:Y:S02]  /*18150*/  FMNMX3.FTZ R101, R101, R53, R49, !PT ;  /* 0x0000003565657276 */ /* 0x000fe40007810031 */
[----:B------:R-:W-:Y:S02]  /*18160*/  FMNMX3.FTZ R0, R0, R12, R8, !PT ;  /* 0x0000000c00007276 */ /* 0x000fe40007810008 */
[----:B------:R-:W-:-:S02]  /*18170*/  FMNMX3.FTZ R101, R101, R44, R41, !PT ;  /* 0x0000002c65657276 */ /* 0x000fc40007810029 */
[----:B------:R-:W-:Y:S01]  /*18180*/  FMNMX3.FTZ R103, R103, R37, R24, !PT ;  /* 0x0000002567677276 */ /* 0x000fe20007810018 */
[----:B------:R-:W4:Y:S01]  /*18190*/  SHFL.BFLY PT, R10, R0, 0x2, 0x1f ;  /* 0x0c401f00000a7f89 */ /* 0x000f2200000e0000 */
[----:B------:R-:W-:-:S04]  /*181a0*/  FMNMX3.FTZ R101, R101, R38, R33, !PT ;  /* 0x0000002665657276 */ /* 0x000fc80007810021 */
[----:B------:R-:W-:-:S04]  /*181b0*/  FMNMX3.FTZ R101, R101, R30, R27, !PT ;  /* 0x0000001e65657276 */ /* 0x000fc8000781001b */
[----:B------:R-:W-:Y:S02]  /*181c0*/  FMNMX3.FTZ R101, R101, R23, R20, !PT ;  /* 0x0000001765657276 */ /* 0x000fe40007810014 */
[----:B--2---:R-:W-:Y:S02]  /*181d0*/  SHF.R.U32.HI R5, RZ, 0x5, R5 ;  /* 0x00000005ff057819 */ /* 0x004fe40000011605 */
[----:B------:R-:W-:Y:S02]  /*181e0*/  FMNMX3.FTZ R101, R101, R15, R13, !PT ;  /* 0x0000000f65657276 */ /* 0x000fe4000781000d */
[----:B---3--:R-:W-:Y:S01]  /*181f0*/  FMNMX.FTZ R100, R100, R11, !PT ;  /* 0x0000000b64647209 */ /* 0x008fe20007810000 */
[----:B-1----:R-:W-:-:S04]  /*18200*/  IMAD R6, R6, 0x8, R5 ;  /* 0x0000000806067824 */ /* 0x002fc800078e0205 */
[----:B------:R-:W-:Y:S01]  /*18210*/  IMAD.WIDE.U32 R6, R6, -0x326172a9, RZ ;  /* 0xcd9e8d5706067825 */ /* 0x000fe200078e00ff */
[----:B----4-:R-:W-:Y:S02]  /*18220*/  FMNMX.FTZ R0, R0, R10, !PT ;  /* 0x0000000a00007209 */ /* 0x010fe40007810000 */
[----:B------:R-:W-:Y:S02]  /*18230*/  LOP3.LUT R4, R6, UR33, R3, 0x96, !PT ;  /* 0x0000002106047c12 */ /* 0x000fe4000f8e9603 */
[----:B------:R-:W-:Y:S01]  /*18240*/  LOP3.LUT R6, R2, UR32, R183, 0x96, !PT ;  /* 0x0000002002067c12 */ /* 0x000fe2000f8e96b7 */
[----:B------:R-:W1:Y:S02]  /*18250*/  SHFL.BFLY PT, R102, R0, 0x1, 0x1f ;  /* 0x0c201f0000667f89 */ /* 0x000e6400000e0000 */
        /* <DEDUP_REMOVED lines=9> */
[----:B-1----:R-:W-:-:S03]  /*182f0*/  FMNMX.FTZ R102, R0, R102, !PT ;  /* 0x0000006600667209 */ /* 0x002fc60007810000 */
[----:B------:R-:W-:Y:S01]  /*18300*/  IMAD.WIDE.U32 R182, R3, -0x2daee0ad, RZ ;  /* 0xd2511f5303b67825 */ /* 0x000fe200078e00ff */
[----:B------:R-:W-:Y:S01]  /*18310*/  LOP3.LUT R18, R6, UR17, R5, 0x96, !PT ;  /* 0x0000001106127c12 */ /* 0x000fe2000f8e9605 */
[----:B------:R-:W1:Y:S01]  /*18320*/  SHFL.BFLY PT, R3, R100, 0x1, 0x1f ;  /* 0x0c201f0064037f89 */ /* 0x000e6200000e0000 */
[----:B------:R-:W-:Y:S02]  /*18330*/  FSETP.NEU.FTZ.AND P5, PT, R102, -INF , PT ;  /* 0xff8000006600780b */ /* 0x000fe40003fbd000 */
[----:B------:R-:W-:Y:S01]  /*18340*/  LOP3.LUT R5, R4, UR15, R183, 0x96, !PT ;  /* 0x0000000f04057c12 */ /* 0x000fe2000f8e96b7 */
[----:B------:R-:W-:Y:S01]  /*18350*/  IMAD.WIDE.U32 R18, R18, -0x326172a9, RZ ;  /* 0xcd9e8d5712127825 */ /* 0x000fe200078e00ff */
[----:B------:R-:W2:Y:S03]  /*18360*/  SHFL.BFLY PT, R4, R101, 0x2, 0x1f ;  /* 0x0c401f0065047f89 */ /* 0x000ea600000e0000 */
[----:B------:R-:W-:Y:S01]  /*18370*/  IMAD.WIDE.U32 R184, R5, -0x326172a9, RZ ;  /* 0xcd9e8d5705b87825 */ /* 0x000fe200078e00ff */
[----:B------:R-:W-:Y:S01]  /*18380*/  LOP3.LUT R7, R2, UR16, R19, 0x96, !PT ;  /* 0x0000001002077c12 */ /* 0x000fe2000f8e9613 */
[----:B------:R-:W3:Y:S02]  /*18390*/  SHFL.BFLY PT, R5, R103, 0x2, 0x1f ;  /* 0x0c401f0067057f89 */ /* 0x000ee400000e0000 */
[----:B------:R-:W-:Y:S01]  /*183a0*/  IMAD.MOV.U32 R2, RZ, RZ, R184 ;  /* 0x000000ffff027224 */ /* 0x000fe200078e00b8 */
[----:B------:R-:W-:-:S04]  /*183b0*/  LOP3.LUT R18, R18, UR13, R185, 0x96, !PT ;  /* 0x0000000d12127c12 */ /* 0x000fc8000f8e96b9 */
[----:B------:R-:W-:-:S04]  /*183c0*/  LOP3.LUT R2, R2, 0xff, RZ, 0xc0, !PT ;  /* 0x000000ff02027812 */ /* 0x000fc800078ec0ff */
[----:B------:R-:W-:Y:S01]  /*183d0*/  ISETP.LE.U32.AND P1, PT, R2, UR4, PT ;  /* 0x0000000402007c0c */ /* 0x000fe2000bf23070 */
[----:B------:R-:W-:Y:S01]  /*183e0*/  FMUL.FTZ R2, R102, UR34 ;  /* 0x0000002266027c20 */ /* 0x000fe20008410000 */
[----:B-1----:R-:W-:-:S04]  /*183f0*/  FMNMX.FTZ R100, R100, R3, !PT ;  /* 0x0000000364647209 */ /* 0x002fc80007810000 */
[----:B------:R-:W-:Y:S02]  /*18400*/  FSEL R2, R2, RZ, P5 ;  /* 0x000000ff02027208 */ /* 0x000fe40002800000 */
[----:B--2---:R-:W-:Y:S01]  /*18410*/  FMNMX.FTZ R101, R101, R4, !PT ;  /* 0x0000000465657209 */ /* 0x004fe20007810000 */
[C---:B------:R-:W-:Y:S01]  /*18420*/  FMUL.FTZ R0, R100.reuse, UR34 ;  /* 0x0000002264007c20 */ /* 0x040fe20008410000 */
[----:B------:R-:W-:Y:S01]  /*18430*/  FSETP.NEU.FTZ.AND P4, PT, R100, -INF , PT ;  /* 0xff8000006400780b */ /* 0x000fe20003f9d000 */
[--C-:B------:R-:W-:Y:S01]  /*18440*/  FFMA.FTZ R186, R66, UR34, -R2.reuse ;  /* 0x0000002242ba7c23 */ /* 0x100fe20008010802 */
[--C-:B------:R-:W-:Y:S01]  /*18450*/  FFMA.FTZ R189, R62, UR34, -R2.reuse ;  /* 0x000000223ebd7c23 */ /* 0x100fe20008010802 */
[----:B---3--:R-:W-:Y:S01]  /*18460*/  FMNMX.FTZ R103, R103, R5, !PT ;  /* 0x0000000567677209 */ /* 0x008fe20007810000 */
[----:B------:R-:W1:Y:S01]  /*18470*/  SHFL.BFLY PT, R4, R101, 0x1, 0x1f ;  /* 0x0c201f0065047f89 */ /* 0x000e6200000e0000 */
[----:B------:R-:W-:Y:S01]  /*18480*/  FSEL R0, R0, RZ, P4 ;  /* 0x000000ff00007208 */ /* 0x000fe20002000000 */
[--C-:B------:R-:W-:Y:S01]  /*18490*/  FFMA.FTZ R63, R63, UR34, -R2.reuse ;  /* 0x000000223f3f7c23 */ /* 0x100fe20008010802 */
[--C-:B------:R-:W-:Y:S01]  /*184a0*/  FFMA.FTZ R55, R55, UR34, -R2.reuse ;  /* 0x0000002237377c23 */ /* 0x100fe20008010802 */
[----:B------:R-:W2:Y:S01]  /*184b0*/  SHFL.BFLY PT, R3, R103, 0x1, 0x1f ;  /* 0x0c201f0067037f89 */ /* 0x000ea200000e0000 */
        /* <DEDUP_REMOVED lines=19> */
[----:B-1----:R-:W-:Y:S01]  /*185f0*/  FMNMX.FTZ R101, R101, R4, !PT ;  /* 0x0000000465657209 */ /* 0x002fe20007810000 */
[--C-:B------:R-:W-:Y:S01]  /*18600*/  FFMA.FTZ R61, R40, UR34, -R0.reuse ;  /* 0x00000022283d7c23 */ /* 0x100fe20008010800 */
[--C-:B------:R-:W-:Y:S01]  /*18610*/  FFMA.FTZ R195, R35, UR34, -R0.reuse ;  /* 0x0000002223c37c23 */ /* 0x100fe20008010800 */
[--C-:B------:R-:W-:Y:S01]  /*18620*/  FFMA.FTZ R199, R32, UR34, -R0.reuse ;  /* 0x0000002220c77c23 */ /* 0x100fe20008010800 */
[----:B--2---:R-:W-:Y:S01]  /*18630*/  FMNMX.FTZ R103, R103, R3, !PT ;  /* 0x0000000367677209 */ /* 0x004fe20007810000 */
[--C-:B------:R-:W-:Y:S01]  /*18640*/  FFMA.FTZ R222, R29, UR34, -R0.reuse ;  /* 0x000000221dde7c23 */ /* 0x100fe20008010800 */
[--C-:B------:R-:W-:Y:S01]  /*18650*/  FFMA.FTZ R219, R26, UR34, -R0.reuse ;  /* 0x000000221adb7c23 */ /* 0x100fe20008010800 */
[--C-:B------:R-:W-:Y:S01]  /*18660*/  FFMA.FTZ R225, R22, UR34, -R0.reuse ;  /* 0x0000002216e17c23 */ /* 0x100fe20008010800 */
[C---:B------:R-:W-:Y:S01]  /*18670*/  FSETP.NEU.FTZ.AND P2, PT, R103.reuse, -INF , PT ;  /* 0xff8000006700780b */ /* 0x040fe20003f5d000 */
[----:B------:R-:W-:Y:S01]  /*18680*/  FMUL.FTZ R2, R103, UR34 ;  /* 0x0000002267027c20 */ /* 0x000fe20008410000 */
[--C-:B------:R-:W-:Y:S01]  /*18690*/  FFMA.FTZ R207, R17, UR34, -R0.reuse ;  /* 0x0000002211cf7c23 */ /* 0x100fe20008010800 */
[--C-:B------:R-:W-:Y:S01]  /*186a0*/  FFMA.FTZ R192, R14, UR34, -R0.reuse ;  /* 0x000000220ec07c23 */ /* 0x100fe20008010800 */
[----:B------:R-:W-:Y:S01]  /*186b0*/  FFMA.FTZ R193, R9, UR34, -R0 ;  /* 0x0000002209c17c23 */ /* 0x000fe20008010800 */
[C---:B------:R-:W-:Y:S01]  /*186c0*/  FMUL.FTZ R0, R101.reuse, UR34 ;  /* 0x0000002265007c20 */ /* 0x040fe20008410000 */
[----:B------:R-:W-:Y:S01]  /*186d0*/  FSETP.NEU.FTZ.AND P3, PT, R101, -INF , PT ;  /* 0xff8000006500780b */ /* 0x000fe20003f7d000 */
[----:B------:R-:W-:Y:S01]  /*186e0*/  STL [R1+0x20c], R219 ;  /* 0x00020cdb01007387 */ /* 0x000fe20000100800 */
[----:B------:R-:W-:Y:S01]  /*186f0*/  FSEL R2, R2, RZ, P2 ;  /* 0x000000ff02027208 */ /* 0x000fe20001000000 */
[----:B------:R-:W-:Y:S01]  /*18700*/  MUFU.EX2 R190, R6 ;  /* 0x0000000600be7308 */ /* 0x000fe20000000800 */
[----:B------:R-:W-:Y:S01]  /*18710*/  FSEL R0, R0, RZ, P3 ;  /* 0x000000ff00007208 */ /* 0x000fe20001800000 */
[----:B------:R1:W-:Y:S01]  /*18720*/  STL.64 [R1+0x220], R194 ;  /* 0x000220c201007387 */ /* 0x0003e20000100a00 */
[----:B------:R-:W-:Y:S01]  /*18730*/  FSEL R4, R103, RZ, P2 ;  /* 0x000000ff67047208 */ /* 0x000fe20001000000 */
[----:B------:R-:W-:-:S02]  /*18740*/  FFMA.FTZ R3, R172, UR34, -R2 ;  /* 0x00000022ac037c23 */ /* 0x000fc40008010802 */
        /* <DEDUP_REMOVED lines=17> */
[----:B------:R-:W-:Y:S01]  /*18860*/  LOP3.LUT R0, R18, 0xffff, RZ, 0xc0, !PT ;  /* 0x0000ffff12007812 */ /* 0x000fe200078ec0ff */
[----:B------:R-:W-:Y:S01]  /*18870*/  STL.64 [R1+0x218], R198 ;  /* 0x000218c601007387 */ /* 0x000fe20000100a00 */
[----:B--2---:R-:W-:-:S02]  /*18880*/  FFMA.FTZ R3, R105, UR34, -R2 ;  /* 0x0000002269037c23 */ /* 0x004fc40008010802 */
[----:B------:R-:W-:Y:S01]  /*18890*/  SHF.R.U32.HI R0, RZ, 0x8, R0 ;  /* 0x00000008ff007819 */ /* 0x000fe20000011600 */
[----:B------:R-:W-:Y:S01]  /*188a0*/  STL [R1+0x1f8], R209 ;  /* 0x0001f8d101007387 */ /* 0x000fe20000100800 */
[----:B------:R2:W3:Y:S02]  /*188b0*/  MUFU.EX2 R38, R3 ;  /* 0x0000000300267308 */ /* 0x0004e40000000800 */
[----:B------:R-:W-:Y:S01]  /*188c0*/  LOP3.LUT R0, R0, 0xffff, RZ, 0xc0, !PT ;  /* 0x0000ffff00007812 */ /* 0x000fe200078ec0ff */
[----:B------:R-:W-:Y:S03]  /*188d0*/  STL [R1+0x204], R213 ;  /* 0x000204d501007387 */ /* 0x000fe60000100800 */
[----:B------:R-:W-:Y:S01]  /*188e0*/  ISETP.LE.U32.AND P2, PT, R0, UR4, PT ;  /* 0x0000000400007c0c */ /* 0x000fe2000bf43070 */
[----:B------:R-:W-:Y:S04]  /*188f0*/  STL [R1+0x1b0], R103 ;  /* 0x0001b06701007387 */ /* 0x000fe80000100800 */
[----:B------:R-:W4:Y:S01]  /*18900*/  LDL.LU R205, [R1+0x134] ;  /* 0x0001340001cd7983 */ /* 0x000f220000300800 */
[----:B--2---:R-:W-:-:S02]  /*18910*/  LOP3.LUT R3, R18, 0xff, RZ, 0xc0, !PT ;  /* 0x000000ff12037812 */ /* 0x004fc400078ec0ff */
[----:B---3--:R-:W-:Y:S02]  /*18920*/  F2FP.BF16.F32.PACK_AB R0, R38, R33 ;  /* 0x000000212600723e */ /* 0x008fe400000010ff */
[----:B------:R-:W-:Y:S02]  /*18930*/  ISETP.LE.U32.AND P0, PT, R3, UR4, PT ;  /* 0x0000000403007c0c */ /* 0x000fe4000bf03070 */
[C---:B------:R-:W-:Y:S02]  /*18940*/  PRMT R31, R0.reuse, 0x7610, R31 ;  /* 0x00007610001f7816 */ /* 0x040fe4000000001f */
[----:B------:R-:W-:Y:S02]  /*18950*/  PRMT R28, R0, 0x7632, R28 ;  /* 0x00007632001c7816 */ /* 0x000fe4000000001c */
[----:B------:R-:W-:Y:S01]  /*18960*/  PRMT R0, R18, 0x7632, R0 ;  /* 0x0000763212007816 */ /* 0x000fe20000000000 */
[----:B------:R-:W2:Y:S01]  /*18970*/  MUFU.EX2 R191, R5 ;  /* 0x0000000500bf7308 */ /* 0x000ea20000000800 */
[----:B------:R-:W-:-:S02]  /*18980*/  PRMT R3, R31, 0x5410, R28 ;  /* 0x000054101f037816 */ /* 0x000fc4000000001c */
[----:B------:R-:W-:-:S03]  /*18990*/  LOP3.LUT R0, R0, 0xff, RZ, 0xc0, !PT ;  /* 0x000000ff00007812 */ /* 0x000fc600078ec0ff */
[----:B------:R-:W-:Y:S02]  /*189a0*/  @!P0 HFMA2.BF16_V2 R9, -RZ.H0_H0, RZ.H0_H0, -R31.H0_H0 ;  /* 0x200000ffff098231 */ /* 0x000fe4000034091f */
[----:B------:R-:W-:-:S03]  /*189b0*/  @!P2 HFMA2.BF16_V2 R8, -RZ.H0_H0, RZ.H0_H0, -R28.H0_H0 ;  /* 0x200000ffff08a231 */ /* 0x000fc6000034091c */
[----:B------:R-:W-:Y:S02]  /*189c0*/  @!P0 PRMT R31, R9, 0x5410, RZ ;  /* 0x00005410091f8816 */ /* 0x000fe400000000ff */
[----:B------:R-:W-:Y:S02]  /*189d0*/  ISETP.LE.U32.AND P0, PT, R0, UR4, PT ;  /* 0x0000000400007c0c */ /* 0x000fe4000bf03070 */
[----:B------:R-:W-:Y:S02]  /*189e0*/  SHF.R.U32.HI R0, RZ, 0x18, R18 ;  /* 0x00000018ff007819 */ /* 0x000fe40000011612 */
[----:B------:R-:W-:Y:S02]  /*189f0*/  @!P2 PRMT R28, R8, 0x5410, RZ ;  /* 0x00005410081ca816 */ /* 0x000fe400000000ff */
[----:B------:R-:W-:Y:S01]  /*18a00*/  ISETP.LE.U32.AND P2, PT, R0, UR4, PT ;  /* 0x0000000400007c0c */ /* 0x000fe2000bf43070 */
[----:B------:R-:W-:Y:S01]  /*18a10*/  FFMA.FTZ R0, R175, UR34, -R2 ;  /* 0x00000022af007c23 */ /* 0x000fe20008010802 */
[----:B------:R-:W-:-:S03]  /*18a20*/  IMAD.WIDE.U32 R14, R7, -0x2daee0ad, RZ ;  /* 0xd2511f53070e7825 */ /* 0x000fc600078e00ff */
[----:B------:R2:W-:Y:S01]  /*18a30*/  MUFU.EX2 R7, R0 ;  /* 0x0000000000077308 */ /* 0x0005e20000000800 */
[----:B------:R3:W-:Y:S01]  /*18a40*/  STL [R1+0xb4], R3 ;  /* 0x0000b40301007387 */ /* 0x0007e20000100800 */
[----:B--2---:R-:W-:-:S04]  /*18a50*/  F2FP.BF16.F32.PACK_AB R0, R191, R190 ;  /* 0x000000bebf00723e */ /* 0x004fc800000010ff */
[C---:B------:R-:W-:Y:S02]  /*18a60*/  PRMT R30, R0.reuse, 0x7610, R30 ;  /* 0x00007610001e7816 */ /* 0x040fe4000000001e */
[----:B------:R-:W-:-:S04]  /*18a70*/  PRMT R27, R0, 0x7632, R27 ;  /* 0x00007632001b7816 */ /* 0x000fc8000000001b */
[----:B------:R-:W-:-:S05]  /*18a80*/  PRMT R5, R30, 0x5410, R27 ;  /* 0x000054101e057816 */ /* 0x000fca000000001b */
[----:B------:R4:W-:Y:S04]  /*18a90*/  STL [R1+0xac], R5 ;  /* 0x0000ac0501007387 */ /* 0x0009e80000100800 */
[----:B-1----:R-:W2:Y:S01]  /*18aa0*/  LDL.64 R194, [R1+0x170] ;  /* 0x0001700001c27983 */ /* 0x002ea20000100a00 */
[----:B---3--:R-:W-:Y:S01]  /*18ab0*/  FFMA.FTZ R3, R174, UR34, -R2 ;  /* 0x00000022ae037c23 */ /* 0x008fe20008010802 */
[----:B------:R-:W-:Y:S01]  /*18ac0*/  LOP3.LUT R34, R182, UR12, R15, 0x96, !PT ;  /* 0x0000000cb6227c12 */ /* 0x000fe2000f8e960f */
[----:B------:R-:W-:Y:S01]  /*18ad0*/  @!P2 HFMA2.BF16_V2 R12, -RZ.H0_H0, RZ.H0_H0, -R27.H0_H0 ;  /* 0x200000ffff0ca231 */ /* 0x000fe2000034091b */
[----:B------:R-:W-:Y:S01]  /*18ae0*/  MUFU.EX2 R210, R11 ;  /* 0x0000000b00d27308 */ /* 0x000fe20000000800 */
[----:B------:R-:W-:Y:S01]  /*18af0*/  @!P0 HFMA2.BF16_V2 R13, -RZ.H0_H0, RZ.H0_H0, -R30.H0_H0 ;  /* 0x200000ffff0d8231 */ /* 0x000fe2000034091e */
[----:B------:R-:W3:Y:S06]  /*18b00*/  LDL.64 R198, [R1+0x140] ;  /* 0x0001400001c67983 */ /* 0x000eec0000100a00 */
[----:B------:R1:W1:Y:S01]  /*18b10*/  MUFU.EX2 R8, R3 ;  /* 0x0000000300087308 */ /* 0x0002620000000800 */
[----:B------:R-:W-:-:S04]  /*18b20*/  PRMT R0, R34, 0x7632, R0 ;  /* 0x0000763222007816 */ /* 0x000fc80000000000 */
[----:B------:R-:W-:Y:S02]  /*18b30*/  LOP3.LUT R0, R0, 0xff, RZ, 0xc0, !PT ;  /* 0x000000ff00007812 */ /* 0x000fe400078ec0ff */
[----:B------:R-:W-:Y:S02]  /*18b40*/  @!P2 PRMT R27, R12, 0x5410, RZ ;  /* 0x000054100c1ba816 */ /* 0x000fe400000000ff */
[----:B------:R-:W-:Y:S02]  /*18b50*/  ISETP.LE.U32.AND P2, PT, R0, UR4, PT ;  /* 0x0000000400007c0c */ /* 0x000fe4000bf43070 */
[----:B------:R-:W-:Y:S02]  /*18b60*/  @!P0 PRMT R30, R13, 0x5410, RZ ;  /* 0x000054100d1e8816 */ /* 0x000fe400000000ff */
[----:B-1----:R-:W-:Y:S02]  /*18b70*/  PRMT R3, R184, 0x7771, RZ ;  /* 0x00007771b8037816 */ /* 0x002fe400000000ff */
[----:B------:R-:W-:-:S02]  /*18b80*/  F2FP.BF16.F32.PACK_AB R0, R8, R7 ;  /* 0x000000070800723e */ /* 0x000fc400000010ff */
[----:B------:R-:W-:Y:S01]  /*18b90*/  ISETP.GT.U32.AND P0, PT, R3, UR4, PT ;  /* 0x0000000403007c0c */ /* 0x000fe2000bf04070 */
[----:B------:R-:W1:Y:S01]  /*18ba0*/  MUFU.EX2 R182, R10 ;  /* 0x0000000a00b67308 */ /* 0x000e620000000800 */
[C---:B------:R-:W-:Y:S02]  /*18bb0*/  PRMT R35, R0.reuse, 0x7610, R35 ;  /* 0x0000761000237816 */ /* 0x040fe40000000023 */
[----:B------:R-:W-:-:S03]  /*18bc0*/  PRMT R26, R0, 0x7632, R26 ;  /* 0x00007632001a7816 */ /* 0x000fc6000000001a */
[----:B------:R-:W-:Y:S01]  /*18bd0*/  @!P1 HFMA2.BF16_V2 R17, -RZ.H0_H0, RZ.H0_H0, -R35.H0_H0 ;  /* 0x200000ffff119231 */ /* 0x000fe20000340923 */
[----:B------:R-:W-:Y:S02]  /*18be0*/  PRMT R0, R184, 0x7772, RZ ;  /* 0x00007772b8007816 */ /* 0x000fe400000000ff */
[----:B------:R-:W-:Y:S02]  /*18bf0*/  PRMT R237, R35, 0x5410, R26 ;  /* 0x0000541023ed7816 */ /* 0x000fe4000000001a */
[----:B------:R-:W-:Y:S01]  /*18c00*/  @!P1 PRMT R35, R17, 0x5410, RZ ;  /* 0x0000541011239816 */ /* 0x000fe200000000ff */
[----:B------:R-:W-:Y:S01]  /*18c10*/  @P0 HFMA2.BF16_V2 R16, -RZ.H0_H0, RZ.H0_H0, -R26.H0_H0 ;  /* 0x200000ffff100231 */ /* 0x000fe2000034091a */
[----:B------:R-:W-:Y:S02]  /*18c20*/  ISETP.GT.U32.AND P1, PT, R0, UR4, PT ;  /* 0x0000000400007c0c */ /* 0x000fe4000bf24070 */
[----:B------:R-:W-:Y:S02]  /*18c30*/  PRMT R0, R184, 0x7773, RZ ;  /* 0x00007773b8007816 */ /* 0x000fe400000000ff */
[----:B------:R-:W-:-:S02]  /*18c40*/  @P0 PRMT R26, R16, 0x5410, RZ ;  /* 0x00005410101a0816 */ /* 0x000fc400000000ff */
[----:B------:R-:W-:Y:S01]  /*18c50*/  ISETP.GT.U32.AND P0, PT, R0, UR4, PT ;  /* 0x0000000400007c0c */ /* 0x000fe2000bf04070 */
[----:B------:R-:W-:Y:S01]  /*18c60*/  FFMA.FTZ R0, R178, UR34, -R2 ;  /* 0x00000022b2007c23 */ /* 0x000fe20008010802 */
[----:B-1----:R-:W-:-:S03]  /*18c70*/  F2FP.BF16.F32.PACK_AB R3, R210, R182 ;  /* 0x000000b6d203723e */ /* 0x002fc600000010ff */
[----:B------:R1:W-:Y:S01]  /*18c80*/  MUFU.EX2 R178, R0 ;  /* 0x0000000000b27308 */ /* 0x0003e20000000800 */
[C---:B------:R-:W-:Y:S02]  /*18c90*/  PRMT R36, R3.reuse, 0x7610, R36 ;  /* 0x0000761003247816 */ /* 0x040fe40000000024 */
[----:B------:R-:W-:-:S03]  /*18ca0*/  PRMT R249, R3, 0x7632, R249 ;  /* 0x0000763203f97816 */ /* 0x000fc600000000f9 */
[----:B------:R-:W-:Y:S01]  /*18cb0*/  @P1 HFMA2.BF16_V2 R20, -RZ.H0_H0, RZ.H0_H0, -R36.H0_H0 ;  /* 0x200000ffff141231 */ /* 0x000fe20000340924 */
[----:B------:R-:W-:Y:S01]  /*18cc0*/  PRMT R47, R36, 0x5410, R249 ;  /* 0x00005410242f7816 */ /* 0x000fe200000000f9 */
[----:B------:R-:W-:Y:S01]  /*18cd0*/  FADD.FTZ R4, R231, -R4 ;  /* 0x80000004e7047221 */ /* 0x000fe20000010000 */
[----:B-1----:R-:W-:-:S04]  /*18ce0*/  FFMA.FTZ R0, R176, UR34, -R2 ;  /* 0x00000022b0007c23 */ /* 0x002fc80008010802 */
[----:B------:R1:W1:Y:S01]  /*18cf0*/  MUFU.EX2 R39, R0 ;  /* 0x0000000000277308 */ /* 0x0002620000000800 */
[----:B------:R-:W-:Y:S01]  /*18d00*/  @P1 PRMT R36, R20, 0x5410, RZ ;  /* 0x0000541014241816 */ /* 0x000fe200000000ff */
[----:B------:R-:W-:Y:S01]  /*18d10*/  FMUL.FTZ R4, R4, UR34 ;  /* 0x0000002204047c20 */ /* 0x000fe20008410000 */
[----:B------:R-:W-:Y:S01]  /*18d20*/  @P0 HFMA2.BF16_V2 R21, -RZ.H0_H0, RZ.H0_H0, -R249.H0_H0 ;  /* 0x200000ffff150231 */ /* 0x000fe200003409f9 */
[----:B-1----:R-:W-:-:S04]  /*18d30*/  LOP3.LUT R0, R34, 0xff, RZ, 0xc0, !PT ;  /* 0x000000ff22007812 */ /* 0x002fc800078ec0ff */
[----:B------:R-:W-:Y:S02]  /*18d40*/  ISETP.LE.U32.AND P1, PT, R0, UR4, PT ;  /* 0x0000000400007c0c */ /* 0x000fe4000bf23070 */
[----:B------:R-:W-:-:S04]  /*18d50*/  LOP3.LUT R0, R34, 0xffff, RZ, 0xc0, !PT ;  /* 0x0000ffff22007812 */ /* 0x000fc800078ec0ff */
[----:B------:R-:W-:Y:S01]  /*18d60*/  SHF.R.U32.HI R0, RZ, 0x8, R0 ;  /* 0x00000008ff007819 */ /* 0x000fe20000011600 */
[----:B------:R-:W4:Y:S03]  /*18d70*/  MUFU.EX2 R4, R4 ;  /* 0x0000000400047308 */ /* 0x000f260000000800 */
[----:B------:R-:W-:Y:S02]  /*18d80*/  LOP3.LUT R0, R0, 0xffff, RZ, 0xc0, !PT ;  /* 0x0000ffff00007812 */ /* 0x000fe400078ec0ff */
[----:B------:R-:W-:Y:S02]  /*18d90*/  @P0 PRMT R249, R21, 0x5410, RZ ;  /* 0x0000541015f90816 */ /* 0x000fe400000000ff */
[----:B------:R-:W-:Y:S01]  /*18da0*/  ISETP.LE.U32.AND P0, PT, R0, UR4, PT ;  /* 0x0000000400007c0c */ /* 0x000fe2000bf03070 */
[----:B------:R-:W-:Y:S01]  /*18db0*/  MUFU.EX2 R214, R19 ;  /* 0x0000001300d67308 */ /* 0x000fe20000000800 */
[----:B------:R-:W-:-:S07]  /*18dc0*/  F2FP.BF16.F32.PACK_AB R0, R39, R178 ;  /* 0x000000b22700723e */ /* 0x000fce00000010ff */
[----:B------:R-:W1:Y:S01]  /*18dd0*/  MUFU.EX2 R215, R48 ;  /* 0x0000003000d77308 */ /* 0x000e620000000800 */
[C---:B------:R-:W-:Y:S02]  /*18de0*/  PRMT R248, R0.reuse, 0x7610, R248 ;  /* 0x0000761000f87816 */ /* 0x040fe400000000f8 */
[----:B------:R-:W-:Y:S02]  /*18df0*/  PRMT R247, R0, 0x7632, R247 ;  /* 0x0000763200f77816 */ /* 0x000fe400000000f7 */
[----:B------:R-:W-:Y:S01]  /*18e00*/  MOV R0, R14 ;  /* 0x0000000e00007202 */ /* 0x000fe20000000f00 */
[----:B------:R-:W-:Y:S01]  /*18e10*/  @!P1 HFMA2.BF16_V2 R23, -RZ.H0_H0, RZ.H0_H0, -R248.H0_H0 ;  /* 0x200000ffff179231 */ /* 0x000fe200003409f8 */
[----:B------:R-:W-:Y:S02]  /*18e20*/  PRMT R213, R248, 0x5410, R247 ;  /* 0x00005410f8d57816 */ /* 0x000fe400000000f7 */
[----:B------:R-:W-:Y:S02]  /*18e30*/  LOP3.LUT R0, R0, 0xff, RZ, 0xc0, !PT ;  /* 0x000000ff00007812 */ /* 0x000fe400078ec0ff */
[----:B------:R-:W-:Y:S01]  /*18e40*/  @!P1 PRMT R248, R23, 0x5410, RZ ;  /* 0x0000541017f89816 */ /* 0x000fe200000000ff */
[--C-:B------:R-:W-:Y:S01]  /*18e50*/  FFMA.FTZ R3, R173, UR34, -R2.reuse ;  /* 0x00000022ad037c23 */ /* 0x100fe20008010802 */
[----:B------:R-:W-:Y:S01]  /*18e60*/  ISETP.LE.U32.AND P1, PT, R0, UR4, PT ;  /* 0x0000000400007c0c */ /* 0x000fe2000bf23070 */
[--C-:B------:R-:W-:Y:S01]  /*18e70*/  FFMA.FTZ R0, R177, UR34, -R2.reuse ;  /* 0x00000022b1007c23 */ /* 0x100fe20008010802 */
[----:B------:R-:W-:Y:S01]  /*18e80*/  @!P0 HFMA2.BF16_V2 R32, -RZ.H0_H0, RZ.H0_H0, -R247.H0_H0 ;  /* 0x200000ffff208231 */ /* 0x000fe200003409f7 */
[----:B------:R-:W-:Y:S08]  /*18e90*/  MUFU.EX2 R48, R3 ;  /* 0x0000000300307308 */ /* 0x000ff00000000800 */
[----:B------:R1:W4:Y:S01]  /*18ea0*/  MUFU.EX2 R23, R0 ;  /* 0x0000000000177308 */ /* 0x0003220000000800 */
[----:B------:R-:W-:Y:S01]  /*18eb0*/  @!P0 PRMT R247, R32, 0x5410, RZ ;  /* 0x0000541020f78816 */ /* 0x000fe200000000ff */
[----:B------:R-:W-:Y:S01]  /*18ec0*/  FFMA.FTZ R9, R107, UR34, -R2 ;  /* 0x000000226b097c23 */ /* 0x000fe20008010802 */
[----:B-1----:R-:W-:-:S04]  /*18ed0*/  PRMT R0, R14, 0x7771, RZ ;  /* 0x000077710e007816 */ /* 0x002fc800000000ff */
[----:B------:R-:W-:Y:S02]  /*18ee0*/  ISETP.GT.U32.AND P0, PT, R0, UR4, PT ;  /* 0x0000000400007c0c */ /* 0x000fe4000bf04070 */
[----:B------:R-:W-:Y:S01]  /*18ef0*/  SHF.R.U32.HI R0, RZ, 0x18, R34 ;  /* 0x00000018ff007819 */ /* 0x000fe20000011622 */
[--C-:B------:R-:W-:Y:S01]  /*18f00*/  FFMA.FTZ R10, R67, UR34, -R2.reuse ;  /* 0x00000022430a7c23 */ /* 0x100fe20008010802 */
[--C-:B------:R-:W-:Y:S01]  /*18f10*/  FFMA.FTZ R11, R59, UR34, -R2.reuse ;  /* 0x000000223b0b7c23 */ /* 0x100fe20008010802 */
[--C-:B------:R-:W-:Y:S01]  /*18f20*/  FFMA.FTZ R12, R56, UR34, -R2.reuse ;  /* 0x00000022380c7c23 */ /* 0x100fe20008010802 */
[--C-:B------:R-:W-:Y:S01]  /*18f30*/  FFMA.FTZ R15, R54, UR34, -R2.reuse ;  /* 0x00000022360f7c23 */ /* 0x100fe20008010802 */
[--C-:B------:R-:W-:Y:S01]  /*18f40*/  FFMA.FTZ R13, R52, UR34, -R2.reuse ;  /* 0x00000022340d7c23 */ /* 0x100fe20008010802 */
[--C-:B------:R-:W-:Y:S01]  /*18f50*/  FFMA.FTZ R230, R37, UR34, -R2.reuse ;  /* 0x0000002225e67c23 */ /* 0x100fe20008010802 */
[----:B------:R-:W-:Y:S01]  /*18f60*/  FFMA.FTZ R231, R24, UR34, -R2 ;  /* 0x0000002218e77c23 */ /* 0x000fe20008010802 */
[----:B------:R-:W-:Y:S04]  /*18f70*/  STL [R1+0x1b4], R249 ;  /* 0x0001b4f901007387 */ /* 0x000fe80000100800 */
[----:B------:R-:W-:Y:S01]  /*18f80*/  STL [R1+0x1b8], R248 ;  /* 0x0001b8f801007387 */ /* 0x000fe20000100800 */
[----:B----4-:R-:W-:-:S04]  /*18f90*/  FFMA.FTZ R5, R205, R4, R33 ;  /* 0x00000004cd057223 */ /* 0x010fc80000010021 */
[----:B------:R-:W-:Y:S01]  /*18fa0*/  FADD.FTZ R6, R38, R5 ;  /* 0x0000000526067221 */ /* 0x000fe20000010000 */
[----:B------:R-:W-:-:S04]  /*18fb0*/  F2FP.BF16.F32.PACK_AB R5, R215, R214 ;  /* 0x000000d6d705723e */ /* 0x000fc800000010ff */
[C---:B------:R-:W-:Y:S02]  /*18fc0*/  PRMT R246, R5.reuse, 0x7610, R246 ;  /* 0x0000761005f67816 */ /* 0x040fe400000000f6 */
[----:B------:R-:W-:-:S03]  /*18fd0*/  PRMT R245, R5, 0x7632, R245 ;  /* 0x0000763205f57816 */ /* 0x000fc600000000f5 */
[----:B------:R-:W-:Y:S01]  /*18fe0*/  @!P2 HFMA2.BF16_V2 R29, -RZ.H0_H0, RZ.H0_H0, -R246.H0_H0 ;  /* 0x200000ffff1da231 */ /* 0x000fe200003409f6 */
[----:B------:R-:W-:-:S04]  /*18ff0*/  PRMT R238, R246, 0x5410, R245 ;  /* 0x00005410f6ee7816 */ /* 0x000fc800000000f5 */
[----:B------:R-:W-:Y:S02]  /*19000*/  @!P2 PRMT R246, R29, 0x5410, RZ ;  /* 0x000054101df6a816 */ /* 0x000fe400000000ff */
[----:B------:R-:W-:Y:S02]  /*19010*/  ISETP.LE.U32.AND P2, PT, R0, UR4, PT ;  /* 0x0000000400007c0c */ /* 0x000fe4000bf43070 */
[----:B------:R-:W-:Y:S01]  /*19020*/  F2FP.BF16.F32.PACK_AB R0, R48, R23 ;  /* 0x000000173000723e */ /* 0x000fe200000010ff */
[----:B------:R-:W-:-:S03]  /*19030*/  FADD.FTZ R2, R7, R6 ;  /* 0x0000000607027221 */ /* 0x000fc60000010000 */
[----:B------:R-:W-:Y:S01]  /*19040*/  PRMT R244, R0, 0x7610, R244 ;  /* 0x0000761000f47816 */ /* 0x000fe200000000f4 */
[----:B------:R-:W-:Y:S01]  /*19050*/  FADD.FTZ R19, R8, R2 ;  /* 0x0000000208137221 */ /* 0x000fe20000010000 */
[----:B------:R-:W-:Y:S01]  /*19060*/  PRMT R235, R0, 0x7632, R235 ;  /* 0x0000763200eb7816 */ /* 0x000fe200000000eb */
[----:B------:R-:W-:-:S04]  /*19070*/  IMAD.WIDE.U32 R2, R180, -0x2daee0ad, RZ ;  /* 0xd2511f53b4027825 */ /* 0x000fc800078e00ff */
[----:B------:R-:W-:Y:S02]  /*19080*/  @!P1 HFMA2.BF16_V2 R24, -RZ.H0_H0, RZ.H0_H0, -R244.H0_H0 ;  /* 0x200000ffff189231 */ /* 0x000fe400003409f4 */
[----:B------:R-:W-:Y:S02]  /*19090*/  @!P2 HFMA2.BF16_V2 R25, -RZ.H0_H0, RZ.H0_H0, -R245.H0_H0 ;  /* 0x200000ffff19a231 */ /* 0x000fe400003409f5 */
[----:B------:R-:W-:Y:S01]  /*190a0*/  @P0 HFMA2.BF16_V2 R22, -RZ.H0_H0, RZ.H0_H0, -R235.H0_H0 ;  /* 0x200000ffff160231 */ /* 0x000fe200003409eb */
[----:B------:R-:W-:Y:S02]  /*190b0*/  PRMT R103, R244, 0x5410, R235 ;  /* 0x00005410f4677816 */ /* 0x000fe400000000eb */
[----:B------:R-:W-:Y:S01]  /*190c0*/  @!P2 PRMT R245, R25, 0x5410, RZ ;  /* 0x0000541019f5a816 */ /* 0x000fe200000000ff */
[----:B------:R-:W-:Y:S01]  /*190d0*/  STL [R1+0x1bc], R247 ;  /* 0x0001bcf701007387 */ /* 0x000fe20000100800 */
[----:B------:R-:W-:Y:S02]  /*190e0*/  @!P1 PRMT R244, R24, 0x5410, RZ ;  /* 0x0000541018f49816 */ /* 0x000fe400000000ff */
[----:B------:R-:W-:Y:S01]  /*190f0*/  @P0 PRMT R235, R22, 0x5410, RZ ;  /* 0x0000541016eb0816 */ /* 0x000fe200000000ff */
[----:B------:R-:W-:Y:S01]  /*19100*/  STL [R1+0x1c0], R34 ;  /* 0x0001c02201007387 */ /* 0x000fe20000100800 */
[----:B------:R-:W-:-:S03]  /*19110*/  FSEL R5, R100, RZ, P4 ;  /* 0x000000ff64057208 */ /* 0x000fc60002000000 */
[----:B------:R-:W-:Y:S04]  /*19120*/  STL [R1+0x1c4], R246 ;  /* 0x0001c4f601007387 */ /* 0x000fe80000100800 */
[----:B------:R-:W-:Y:S01]  /*19130*/  STL [R1+0x1c8], R245 ;  /* 0x0001c8f501007387 */ /* 0x000fe20000100800 */
[----:B------:R-:W-:-:S03]  /*19140*/  FADD.FTZ R5, R204, -R5 ;  /* 0x80000005cc057221 */ /* 0x000fc60000010000 */
[----:B------:R-:W-:Y:S04]  /*19150*/  STL [R1+0x1cc], R244 ;  /* 0x0001ccf401007387 */ /* 0x000fe80000100800 */
[----:B------:R-:W-:Y:S04]  /*19160*/  STL [R1+0x1d0], R235 ;  /* 0x0001d0eb01007387 */ /* 0x000fe80000100800 */
[----:B------:R1:W-:Y:S01]  /*19170*/  STL [R1+0x1d4], R100 ;  /* 0x0001d46401007387 */ /* 0x0003e20000100800 */
[----:B--2---:R-:W-:-:S05]  /*19180*/  LOP3.LUT R0, R194, UR31, R3, 0x96, !PT ;  /* 0x0000001fc2007c12 */ /* 0x004fca000f8e9603 */
[----:B------:R-:W-:Y:S01]  /*19190*/  IMAD.WIDE.U32 R16, R0, -0x326172a9, RZ ;  /* 0xcd9e8d5700107825 */ /* 0x000fe200078e00ff */
[----:B------:R-:W-:Y:S01]  /*191a0*/  FSEL R0, R101, RZ, P3 ;  /* 0x000000ff65007208 */ /* 0x000fe20001800000 */
[----:B------:R-:W-:Y:S04]  /*191b0*/  STL [R1+0x1d8], R101 ;  /* 0x0001d86501007387 */ /* 0x000fe80000100800 */
[----:B------:R-:W-:Y:S01]  /*191c0*/  FADD.FTZ R8, R203, -R0 ;  /* 0x80000000cb087221 */ /* 0x000fe20000010000 */
[----:B------:R-:W2:Y:S04]  /*191d0*/  LDL.LU R204, [R1+0x148] ;  /* 0x0001480001cc7983 */ /* 0x000ea80000300800 */
[----:B------:R-:W4:Y:S01]  /*191e0*/  LDL.LU R203, [R1+0x14c] ;  /* 0x00014c0001cb7983 */ /* 0x000f220000300800 */
[----:B------:R-:W-:-:S05]  /*191f0*/  IMAD.WIDE.U32 R6, R179, -0x2daee0ad, RZ ;  /* 0xd2511f53b3067825 */ /* 0x000fca00078e00ff */
[----:B------:R-:W-:Y:S02]  /*19200*/  LOP3.LUT R7, R2, UR22, R7, 0x96, !PT ;  /* 0x0000001602077c12 */ /* 0x000fe4000f8e9607 */
[----:B---3--:R-:W-:-:S05]  /*19210*/  LOP3.LUT R2, R198, UR26, R17, 0x96, !PT ;  /* 0x0000001ac6027c12 */ /* 0x008fca000f8e9611 */
[----:B------:R-:W-:-:S05]  /*19220*/  IMAD.WIDE.U32 R2, R2, -0x2daee0ad, RZ ;  /* 0xd2511f5302027825 */ /* 0x000fca00078e00ff */
[----:B------:R-:W-:Y:S01]  /*19230*/  LOP3.LUT R3, R6, UR17, R3, 0x96, !PT ;  /* 0x0000001106037c12 */ /* 0x000fe2000f8e9603 */
[----:B------:R-:W-:-:S05]  /*19240*/  IMAD.WIDE.U32 R6, R7, -0x326172a9, RZ ;  /* 0xcd9e8d5707067825 */ /* 0x000fca00078e00ff */
[----:B------:R-:W-:-:S05]  /*19250*/  LOP3.LUT R0, R16, UR21, R7, 0x96, !PT ;  /* 0x0000001510007c12 */ /* 0x000fca000f8e9607 */
[----:B------:R-:W-:-:S05]  /*19260*/  IMAD.WIDE.U32 R20, R0, -0x2daee0ad, RZ ;  /* 0xd2511f5300147825 */ /* 0x000fca00078e00ff */
[----:B------:R-:W-:Y:S01]  /*19270*/  LOP3.LUT R16, R2, UR15, R21, 0x96, !PT ;  /* 0x0000000f02107c12 */ /* 0x000fe2000f8e9615 */
[----:B------:R-:W-:-:S04]  /*19280*/  IMAD.WIDE.U32 R2, R3, -0x326172a9, RZ ;  /* 0xcd9e8d5703027825 */ /* 0x000fc800078e00ff */
[----:B------:R-:W-:-:S05]  /*19290*/  IMAD.WIDE.U32 R16, R16, -0x326172a9, RZ ;  /* 0xcd9e8d5710107825 */ /* 0x000fca00078e00ff */
[----:B------:R-:W-:-:S04]  /*192a0*/  LOP3.LUT R17, R2, UR13, R17, 0x96, !PT ;  /* 0x0000000d02117c12 */ /* 0x000fc8000f8e9611 */
[----:B------:R-:W-:-:S04]  /*192b0*/  SHF.R.U32.HI R0, RZ, 0x18, R17 ;  /* 0x00000018ff007819 */ /* 0x000fc80000011611 */
[----:B------:R-:W-:Y:S01]  /*192c0*/  ISETP.LE.U32.AND P2, PT, R0, UR4, PT ;  /* 0x0000000400007c0c */ /* 0x000fe2000bf43070 */
[----:B------:R-:W-:-:S05]  /*192d0*/  IMAD.MOV.U32 R0, RZ, RZ, R16 ;  /* 0x000000ffff007224 */ /* 0x000fca00078e0010 */
[----:B------:R-:W-:-:S04]  /*192e0*/  LOP3.LUT R0, R0, 0xff, RZ, 0xc0, !PT ;  /* 0x000000ff00007812 */ /* 0x000fc800078ec0ff */
[----:B------:R-:W-:Y:S02]  /*192f0*/  ISETP.LE.U32.AND P1, PT, R0, UR4, PT ;  /* 0x0000000400007c0c */ /* 0x000fe4000bf23070 */
[----:B------:R-:W-:-:S04]  /*19300*/  LOP3.LUT R0, R17, 0xffff, RZ, 0xc0, !PT ;  /* 0x0000ffff11007812 */ /* 0x000fc800078ec0ff */
[----:B------:R-:W-:-:S04]  /*19310*/  SHF.R.U32.HI R0, RZ, 0x8, R0 ;  /* 0x00000008ff007819 */ /* 0x000fc80000011600 */
[----:B------:R-:W-:-:S04]  /*19320*/  LOP3.LUT R0, R0, 0xffff, RZ, 0xc0, !PT ;  /* 0x0000ffff00007812 */ /* 0x000fc800078ec0ff */
[----:B------:R-:W-:Y:S02]  /*19330*/  ISETP.LE.U32.AND P4, PT, R0, UR4, PT ;  /* 0x0000000400007c0c */ /* 0x000fe4000bf83070 */
[----:B------:R-:W-:-:S04]  /*19340*/  PRMT R0, R17, 0x7632, R0 ;  /* 0x0000763211007816 */ /* 0x000fc80000000000 */
[----:B------:R-:W-:-:S04]  /*19350*/  LOP3.LUT R0, R0, 0xff, RZ, 0xc0, !PT ;  /* 0x000000ff00007812 */ /* 0x000fc800078ec0ff */
[----:B------:R-:W-:Y:S01]  /*19360*/  ISETP.LE.U32.AND P3, PT, R0, UR4, PT ;  /* 0x0000000400007c0c */ /* 0x000fe2000bf63070 */
[----:B------:R-:W-:Y:S01]  /*19370*/  FMUL.FTZ R0, R8, UR34 ;  /* 0x0000002208007c20 */ /* 0x000fe20008410000 */
[----:B------:R-:W-:Y:S01]  /*19380*/  MUFU.EX2 R7, R106 ;  /* 0x0000006a00077308 */ /* 0x000fe20000000800 */
[----:B------:R-:W-:-:S07]  /*19390*/  LOP3.LUT R32, R6, UR16, R3, 0x96, !PT ;  /* 0x0000001006207c12 */ /* 0x000fce000f8e9603 */
[----:B------:R-:W3:Y:S01]  /*193a0*/  MUFU.EX2 R64, R64 ;  /* 0x0000004000407308 */ /* 0x000ee20000000800 */
[----:B------:R-:W-:-:S07]  /*193b0*/  FADD.FTZ R6, R178, R19 ;  /* 0x00000013b2067221 */ /* 0x000fce0000010000 */
[----:B------:R-:W4:Y:S01]  /*193c0*/  MUFU.EX2 R0, R0 ;  /* 0x0000000000007308 */ /* 0x000f220000000800 */
[----:B------:R-:W-:-:S07]  /*193d0*/  FMUL.FTZ R3, R5, UR34 ;  /* 0x0000002205037c20 */ /* 0x000fce0008410000 */
[----:B------:R-:W1:Y:S01]  /*193e0*/  MUFU.EX2 R19, R104 ;  /* 0x0000006800137308 */ /* 0x000e620000000800 */
[----:B---3--:R-:W-:Y:S01]  /*193f0*/  F2FP.BF16.F32.PACK_AB R5, R64, R7 ;  /* 0x000000074005723e */ /* 0x008fe200000010ff */
[----:B------:R-:W-:-:S05]  /*19400*/  IMAD.WIDE.U32 R32, R32, -0x2daee0ad, RZ ;  /* 0xd2511f5320207825 */ /* 0x000fca00078e00ff */
[----:B------:R-:W-:Y:S02]  /*19410*/  LOP3.LUT R33, R20, UR12, R33, 0x96, !PT ;  /* 0x0000000c14217c12 */ /* 0x000fe4000f8e9621 */
[----:B------:R1:W-:Y:S01]  /*19420*/  MUFU.EX2 R20, R11 ;  /* 0x0000000b00147308 */ /* 0x0003e20000000800 */
[----:B------:R3:W-:Y:S01]  /*19430*/  STL [R1+0x1dc], R102 ;  /* 0x0001dc6601007387 */ /* 0x0007e20000100800 */
[----:B----4-:R-:W-:-:S04]  /*19440*/  FFMA.FTZ R7, R203, R0, R7 ;  /* 0x00000000cb077223 */ /* 0x010fc80000010007 */
[----:B------:R-:W-:-:S04]  /*19450*/  FADD.FTZ R7, R64, R7 ;  /* 0x0000000740077221 */ /* 0x000fc80000010000 */
[----:B-1----:R-:W-:Y:S01]  /*19460*/  FADD.FTZ R11, R19, R7 ;  /* 0x00000007130b7221 */ /* 0x002fe20000010000 */
[----:B------:R-:W-:-:S05]  /*19470*/  FSEL R7, R102, RZ, P5 ;  /* 0x000000ff66077208 */ /* 0x000fca0002800000 */
[----:B------:R-:W-:Y:S01]  /*19480*/  FADD.FTZ R7, R202, -R7 ;  /* 0x80000007ca077221 */ /* 0x000fe20000010000 */
[----:B------:R-:W-:Y:S02]  /*19490*/  IMAD.MOV.U32 R202, RZ, RZ, R200 ;  /* 0x000000ffffca7224 */ /* 0x000fe400078e00c8 */
[----:B------:R-:W4:Y:S01]  /*194a0*/  LDL.LU R200, [R1+0x150] ;  /* 0x0001500001c87983 */ /* 0x000f220000300800 */
[----:B------:R-:W-:Y:S08]  /*194b0*/  MUFU.EX2 R63, R63 ;  /* 0x0000003f003f7308 */ /* 0x000ff00000000800 */
[----:B------:R-:W1:Y:S01]  /*194c0*/  MUFU.EX2 R179, R55 ;  /* 0x0000003700b37308 */ /* 0x000e620000000800 */
[----:B------:R-:W-:Y:S01]  /*194d0*/  PRMT R2, R33, 0x7632, R2 ;  /* 0x0000763221027816 */ /* 0x000fe20000000002 */
[----:B------:R-:W-:-:S03]  /*194e0*/  @!P2 HFMA2.BF16_V2 R37, -RZ.H0_H0, RZ.H0_H0, -R5.H1_H1 ;  /* 0x200000ffff25a231 */ /* 0x000fc60000360905 */
[----:B------:R-:W-:Y:S01]  /*194f0*/  LOP3.LUT R2, R2, 0xff, RZ, 0xc0, !PT ;  /* 0x000000ff02027812 */ /* 0x000fe200078ec0ff */
[----:B------:R-:W-:-:S03]  /*19500*/  FADD.FTZ R6, R39, R6 ;  /* 0x0000000627067221 */ /* 0x000fc60000010000 */
[----:B------:R-:W-:Y:S02]  /*19510*/  ISETP.LE.U32.AND P0, PT, R2, UR4, PT ;  /* 0x0000000402007c0c */ /* 0x000fe4000bf03070 */
[----:B------:R-:W-:Y:S02]  /*19520*/  PRMT R2, R16, 0x7771, RZ ;  /* 0x0000777110027816 */ /* 0x000fe400000000ff */
[----:B------:R-:W-:Y:S02]  /*19530*/  PRMT R39, R5, 0x7632, R39 ;  /* 0x0000763205277816 */ /* 0x000fe40000000027 */
[----:B-1----:R-:W-:Y:S02]  /*19540*/  F2FP.BF16.F32.PACK_AB R38, R179, R63 ;  /* 0x0000003fb326723e */ /* 0x002fe400000010ff */
[----:B------:R-:W-:Y:S02]  /*19550*/  @!P2 PRMT R39, R37, 0x5410, RZ ;  /* 0x000054102527a816 */ /* 0x000fe400000000ff */
[----:B------:R-:W-:Y:S01]  /*19560*/  ISETP.GT.U32.AND P2, PT, R2, UR4, PT ;  /* 0x0000000402007c0c */ /* 0x000fe2000bf44070 */
[----:B------:R-:W-:Y:S01]  /*19570*/  @!P1 HFMA2.BF16_V2 R59, -RZ.H0_H0, RZ.H0_H0, -R38.H0_H0 ;  /* 0x200000ffff3b9231 */ /* 0x000fe20000340926 */
[----:B------:R-:W-:-:S02]  /*19580*/  PRMT R2, R16, 0x7772, RZ ;  /* 0x0000777210027816 */ /* 0x000fc400000000ff */
[----:B------:R-:W-:Y:S02]  /*19590*/  PRMT R209, R38, 0x7610, R209 ;  /* 0x0000761026d17816 */ /* 0x000fe400000000d1 */
[----:B------:R-:W-:Y:S01]  /*195a0*/  @!P1 PRMT R209, R59, 0x5410, RZ ;  /* 0x000054103bd19816 */ /* 0x000fe200000000ff */
[----:B------:R-:W1:Y:S01]  /*195b0*/  MUFU.EX2 R9, R9 ;  /* 0x0000000900097308 */ /* 0x000e620000000800 */
[----:B------:R-:W-:Y:S02]  /*195c0*/  ISETP.GT.U32.AND P1, PT, R2, UR4, PT ;  /* 0x0000000402007c0c */ /* 0x000fe4000bf24070 */
[----:B------:R-:W-:-:S04]  /*195d0*/  LOP3.LUT R2, R33, 0xffff, RZ, 0xc0, !PT ;  /* 0x0000ffff21027812 */ /* 0x000fc800078ec0ff */
[----:B------:R-:W-:Y:S01]  /*195e0*/  SHF.R.U32.HI R2, RZ, 0x8, R2 ;  /* 0x00000008ff027819 */ /* 0x000fe20000011602 */
[----:B------:R-:W-:Y:S01]  /*195f0*/  MUFU.EX2 R180, R43 ;  /* 0x0000002b00b47308 */ /* 0x000fe20000000800 */
[----:B------:R-:W-:Y:S02]  /*19600*/  @P2 HFMA2.BF16_V2 R65, -RZ.H0_H0, RZ.H0_H0, -R38.H1_H1 ;  /* 0x200000ffff412231 */ /* 0x000fe40000360926 */
[----:B------:R-:W-:Y:S01]  /*19610*/  FADD.FTZ R6, R23, R6 ;  /* 0x0000000617067221 */ /* 0x000fe20000010000 */
[----:B------:R-:W-:-:S04]  /*19620*/  LOP3.LUT R2, R2, 0xffff, RZ, 0xc0, !PT ;  /* 0x0000ffff02027812 */ /* 0x000fc800078ec0ff */
[----:B------:R-:W3:Y:S01]  /*19630*/  MUFU.EX2 R10, R10 ;  /* 0x0000000a000a7308 */ /* 0x000ee20000000800 */
[----:B------:R-:W-:-:S07]  /*19640*/  PRMT R25, R38, 0x7632, R25 ;  /* 0x0000763226197816 */ /* 0x000fce0000000019 */
[----:B------:R-:W2:Y:S01]  /*19650*/  MUFU.EX2 R43, R57 ;  /* 0x00000039002b7308 */ /* 0x000ea20000000800 */
[----:B------:R-:W-:Y:S02]  /*19660*/  @P2 PRMT R25, R65, 0x5410, RZ ;  /* 0x0000541041192816 */ /* 0x000fe400000000ff */
[----:B------:R-:W-:Y:S01]  /*19670*/  ISETP.LE.U32.AND P2, PT, R2, UR4, PT ;  /* 0x0000000402007c0c */ /* 0x000fe2000bf43070 */
[----:B------:R-:W-:-:S04]  /*19680*/  FADD.FTZ R2, R48, R6 ;  /* 0x0000000630027221 */ /* 0x000fc80000010000 */
[----:B------:R-:W2:Y:S01]  /*19690*/  MUFU.EX2 R12, R12 ;  /* 0x0000000c000c7308 */ /* 0x000ea20000000800 */
[----:B-1----:R-:W-:-:S07]  /*196a0*/  FADD.FTZ R2, R9, R2 ;  /* 0x0000000209027221 */ /* 0x002fce0000010000 */
[----:B------:R-:W1:Y:S01]  /*196b0*/  MUFU.EX2 R15, R15 ;  /* 0x0000000f000f7308 */ /* 0x000e620000000800 */
[----:B---3--:R-:W-:Y:S01]  /*196c0*/  FADD.FTZ R2, R10, R2 ;  /* 0x000000020a027221 */ /* 0x008fe20000010000 */
[----:B--2---:R-:W-:-:S06]  /*196d0*/  F2FP.BF16.F32.PACK_AB R37, R43, R19 ;  /* 0x000000132b25723e */ /* 0x004fcc00000010ff */
[----:B------:R-:W2:Y:S01]  /*196e0*/  MUFU.EX2 R13, R13 ;  /* 0x0000000d000d7308 */ /* 0x000ea20000000800 */
[----:B------:R-:W-:Y:S01]  /*196f0*/  FADD.FTZ R2, R20, R2 ;  /* 0x0000000214027221 */ /* 0x000fe20000010000 */
[----:B------:R-:W-:Y:S01]  /*19700*/  @P1 HFMA2.BF16_V2 R67, -RZ.H0_H0, RZ.H0_H0, -R37.H0_H0 ;  /* 0x200000ffff431231 */ /* 0x000fe20000340925 */
[----:B------:R-:W-:Y:S02]  /*19710*/  PRMT R6, R16, 0x7773, RZ ;  /* 0x0000777310067816 */ /* 0x000fe400000000ff */
[----:B------:R-:W-:Y:S01]  /*19720*/  FADD.FTZ R2, R12, R2 ;  /* 0x000000020c027221 */ /* 0x000fe20000010000 */
[----:B------:R-:W-:Y:S02]  /*19730*/  PRMT R216, R37, 0x7610, R216 ;  /* 0x0000761025d87816 */ /* 0x000fe400000000d8 */
[----:B------:R-:W-:Y:S01]  /*19740*/  @P1 PRMT R216, R67, 0x5410, RZ ;  /* 0x0000541043d81816 */ /* 0x000fe200000000ff */
[----:B------:R-:W-:Y:S01]  /*19750*/  MUFU.EX2 R29, R181 ;  /* 0x000000b5001d7308 */ /* 0x000fe20000000800 */
[----:B------:R-:W-:Y:S01]  /*19760*/  ISETP.GT.U32.AND P5, PT, R6, UR4, PT ;  /* 0x0000000406007c0c */ /* 0x000fe2000bfa4070 */
[----:B-1----:R-:W-:Y:S01]  /*19770*/  FADD.FTZ R2, R15, R2 ;  /* 0x000000020f027221 */ /* 0x002fe20000010000 */
[----:B------:R-:W-:-:S05]  /*19780*/  F2FP.BF16.F32.PACK_AB R24, R10, R9 ;  /* 0x000000090a18723e */ /* 0x000fca00000010ff */
[----:B------:R-:W1:Y:S08]  /*19790*/  MUFU.EX2 R67, R183 ;  /* 0x000000b700437308 */ /* 0x000e700000000800 */
[----:B------:R2:W3:Y:S01]  /*197a0*/  MUFU.EX2 R178, R61 ;  /* 0x0000003d00b27308 */ /* 0x0004e20000000800 */
[----:B------:R-:W-:-:S07]  /*197b0*/  @P5 HFMA2.BF16_V2 R105, -RZ.H0_H0, RZ.H0_H0, -R37.H1_H1 ;  /* 0x200000ffff695231 */ /* 0x000fce0000360925 */
[----:B------:R-:W-:Y:S08]  /*197c0*/  MUFU.EX2 R10, R58 ;  /* 0x0000003a000a7308 */ /* 0x000ff00000000800 */
[----:B------:R-:W3:Y:S01]  /*197d0*/  MUFU.EX2 R65, R60 ;  /* 0x0000003c00417308 */ /* 0x000ee20000000800 */
[----:B--2---:R-:W-:Y:S01]  /*197e0*/  FADD.FTZ R61, R13, R2 ;  /* 0x000000020d3d7221 */ /* 0x004fe20000010000 */
[----:B------:R-:W-:-:S04]  /*197f0*/  LOP3.LUT R2, R33, 0xff, RZ, 0xc0, !PT ;  /* 0x000000ff21027812 */ /* 0x000fc800078ec0ff */
[----:B------:R-:W-:Y:S02]  /*19800*/  ISETP.LE.U32.AND P1, PT, R2, UR4, PT ;  /* 0x0000000402007c0c */ /* 0x000fe4000bf23070 */
[----:B------:R-:W-:Y:S02]  /*19810*/  PRMT R2, R14, 0x7772, RZ ;  /* 0x000077720e027816 */ /* 0x000fe400000000ff */
[----:B------:R-:W-:Y:S02]  /*19820*/  F2FP.BF16.F32.PACK_AB R57, R12, R20 ;  /* 0x000000140c39723e */ /* 0x000fe400000010ff */
[----:B------:R-:W-:Y:S02]  /*19830*/  PRMT R12, R37, 0x7632, R12 ;  /* 0x00007632250c7816 */ /* 0x000fe4000000000c */
[----:B------:R-:W-:Y:S02]  /*19840*/  @P5 PRMT R12, R105, 0x5410, RZ ;  /* 0x00005410690c5816 */ /* 0x000fe400000000ff */
[----:B-1----:R-:W-:-:S02]  /*19850*/  F2FP.BF16.F32.PACK_AB R106, R67, R29 ;  /* 0x0000001d436a723e */ /* 0x002fc400000010ff */
[----:B------:R-:W-:Y:S02]  /*19860*/  ISETP.GT.U32.AND P5, PT, R2, UR4, PT ;  /* 0x0000000402007c0c */ /* 0x000fe4000bfa4070 */
[----:B---3--:R-:W-:Y:S01]  /*19870*/  F2FP.BF16.F32.PACK_AB R2, R178, R180 ;  /* 0x000000b4b202723e */ /* 0x008fe200000010ff */
[----:B------:R-:W-:Y:S01]  /*19880*/  @!P1 HFMA2.BF16_V2 R173, -RZ.H0_H0, RZ.H0_H0, -R106.H0_H0 ;  /* 0x200000ffffad9231 */ /* 0x000fe2000034096a */
[----:B------:R-:W-:Y:S02]  /*19890*/  F2FP.BF16.F32.PACK_AB R107, R65, R10 ;  /* 0x0000000a416b723e */ /* 0x000fe400000010ff */
[C---:B------:R-:W-:Y:S02]  /*198a0*/  PRMT R229, R2.reuse, 0x7610, R229 ;  /* 0x0000761002e57816 */ /* 0x040fe400000000e5 */
[----:B------:R-:W-:Y:S02]  /*198b0*/  PRMT R232, R2, 0x7632, R232 ;  /* 0x0000763202e87816 */ /* 0x000fe400000000e8 */
[----:B------:R-:W-:Y:S01]  /*198c0*/  PRMT R2, R14, 0x7773, RZ ;  /* 0x000077730e027816 */ /* 0x000fe200000000ff */
[----:B------:R-:W-:Y:S01]  /*198d0*/  @!P0 HFMA2.BF16_V2 R174, -RZ.H0_H0, RZ.H0_H0, -R107.H0_H0 ;  /* 0x200000ffffae8231 */ /* 0x000fe2000034096b */
[----:B------:R-:W-:-:S02]  /*198e0*/  PRMT R208, R106, 0x7610, R208 ;  /* 0x000076106ad07816 */ /* 0x000fc400000000d0 */
[----:B------:R-:W-:Y:S02]  /*198f0*/  @!P1 PRMT R208, R173, 0x5410, RZ ;  /* 0x00005410add09816 */ /* 0x000fe400000000ff */
[----:B------:R-:W-:Y:S02]  /*19900*/  ISETP.GT.U32.AND P1, PT, R2, UR4, PT ;  /* 0x0000000402007c0c */ /* 0x000fe4000bf24070 */
[----:B------:R-:W-:Y:S02]  /*19910*/  SHF.R.U32.HI R2, RZ, 0x18, R33 ;  /* 0x00000018ff027819 */ /* 0x000fe40000011621 */
[----:B------:R-:W-:Y:S02]  /*19920*/  PRMT R19, R107, 0x7610, R19 ;  /* 0x000076106b137816 */ /* 0x000fe40000000013 */
[----:B------:R-:W-:Y:S02]  /*19930*/  @!P0 PRMT R19, R174, 0x5410, RZ ;  /* 0x00005410ae138816 */ /* 0x000fe400000000ff */
[----:B------:R-:W-:Y:S01]  /*19940*/  ISETP.LE.U32.AND P0, PT, R2, UR4, PT ;  /* 0x0000000402007c0c */ /* 0x000fe2000bf03070 */
[----:B------:R-:W-:Y:S01]  /*19950*/  FMUL.FTZ R2, R7, UR34 ;  /* 0x0000002207027c20 */ /* 0x000fe20008410000 */
[----:B------:R-:W1:Y:S01]  /*19960*/  MUFU.EX2 R3, R3 ;  /* 0x0000000300037308 */ /* 0x000e620000000800 */
[----:B------:R-:W-:-:S07]  /*19970*/  IMAD.MOV.U32 R6, RZ, RZ, R32 ;  /* 0x000000ffff067224 */ /* 0x000fce00078e0020 */
[----:B------:R-:W-:Y:S08]  /*19980*/  MUFU.EX2 R9, R186 ;  /* 0x000000ba00097308 */ /* 0x000ff00000000800 */
[----:B------:R-:W2:Y:S01]  /*19990*/  MUFU.EX2 R2, R2 ;  /* 0x0000000200027308 */ /* 0x000ea20000000800 */
[----:B------:R-:W-:Y:S01]  /*199a0*/  @!P0 HFMA2.BF16_V2 R176, -RZ.H0_H0, RZ.H0_H0, -R107.H1_H1 ;  /* 0x200000ffffb08231 */ /* 0x000fe2000036096b */
[----:B------:R-:W-:Y:S01]  /*199b0*/  LOP3.LUT R6, R6, 0xff, RZ, 0xc0, !PT ;  /* 0x000000ff06067812 */ /* 0x000fe200078ec0ff */
[--C-:B-1----:R-:W-:Y:S01]  /*199c0*/  FFMA.FTZ R8, R204, R3, R190.reuse ;  /* 0x00000003cc087223 */ /* 0x102fe200000100be */
[----:B------:R-:W-:Y:S01]  /*199d0*/  PRMT R190, R107, 0x7632, R190 ;  /* 0x000076326bbe7816 */ /* 0x000fe200000000be */
[----:B------:R-:W-:Y:S01]  /*199e0*/  IMAD.MOV.U32 R203, RZ, RZ, R201 ;  /* 0x000000ffffcb7224 */ /* 0x000fe200078e00c9 */
[----:B------:R-:W-:-:S02]  /*199f0*/  @!P0 PRMT R190, R176, 0x5410, RZ ;  /* 0x00005410b0be8816 */ /* 0x000fc400000000ff */
[----:B------:R1:W-:Y:S01]  /*19a00*/  MUFU.EX2 R64, R188 ;  /* 0x000000bc00407308 */ /* 0x0003e20000000800 */
[----:B------:R-:W-:Y:S01]  /*19a10*/  ISETP.LE.U32.AND P0, PT, R6, UR4, PT ;  /* 0x0000000406007c0c */ /* 0x000fe2000bf03070 */
[----:B------:R-:W-:Y:S01]  /*19a20*/  @P1 HFMA2.BF16_V2 R177, -RZ.H0_H0, RZ.H0_H0, -R232.H0_H0 ;  /* 0x200000ffffb11231 */ /* 0x000fe200003409e8 */
[----:B------:R-:W-:-:S05]  /*19a30*/  F2FP.BF16.F32.PACK_AB R59, R13, R15 ;  /* 0x0000000f0d3b723e */ /* 0x000fca00000010ff */
[----:B------:R-:W3:Y:S01]  /*19a40*/  MUFU.EX2 R60, R187 ;  /* 0x000000bb003c7308 */ /* 0x000ee20000000800 */
[-C--:B--2---:R-:W-:Y:S01]  /*19a50*/  FMUL.FTZ R201, R137, R2.reuse ;  /* 0x0000000289c97220 */ /* 0x084fe20000410000 */
[-C--:B------:R-:W-:Y:S01]  /*19a60*/  FMUL.FTZ R220, R124, R2.reuse ;  /* 0x000000027cdc7220 */ /* 0x080fe20000410000 */
[----:B------:R-:W-:-:S05]  /*19a70*/  FMUL.FTZ R221, R125, R2 ;  /* 0x000000027ddd7220 */ /* 0x000fca0000410000 */
[----:B------:R-:W2:Y:S01]  /*19a80*/  MUFU.EX2 R7, R189 ;  /* 0x000000bd00077308 */ /* 0x000ea20000000800 */
        /* <DEDUP_REMOVED lines=31> */
[----:B------:R-:W-:Y:S01]  /*19c80*/  @P5 HFMA2.BF16_V2 R175, -RZ.H0_H0, RZ.H0_H0, -R229.H0_H0 ;  /* 0x200000ffffaf5231 */ /* 0x000fe200003409e5 */
[----:B------:R-:W-:Y:S01]  /*19c90*/  @P1 PRMT R232, R177, 0x5410, RZ ;  /* 0x00005410b1e81816 */ /* 0x000fe200000000ff */
[----:B------:R-:W-:Y:S01]  /*19ca0*/  FMUL.FTZ R102, R113, R2 ;  /* 0x0000000271667220 */ /* 0x000fe20000410000 */
[----:B---3--:R-:W-:-:S02]  /*19cb0*/  F2FP.BF16.F32.PACK_AB R105, R60, R64 ;  /* 0x000000403c69723e */ /* 0x008fc400000010ff */
[----:B------:R-:W-:Y:S02]  /*19cc0*/  @P5 PRMT R229, R175, 0x5410, RZ ;  /* 0x00005410afe55816 */ /* 0x000fe400000000ff */
[----:B------:R-:W-:Y:S01]  /*19cd0*/  MOV R113, R25 ;  /* 0x0000001900717202 */ /* 0x000fe20000000f00 */
[-C--:B------:R-:W-:Y:S01]  /*19ce0*/  FMUL.FTZ R204, R128, R2.reuse ;  /* 0x0000000280cc7220 */ /* 0x080fe20000410000 */
[----:B------:R-:W-:Y:S01]  /*19cf0*/  MUFU.EX2 R25, R185 ;  /* 0x000000b900197308 */ /* 0x000fe20000000800 */
[-C--:B------:R-:W-:Y:S01]  /*19d00*/  FMUL.FTZ R205, R129, R2.reuse ;  /* 0x0000000281cd7220 */ /* 0x080fe20000410000 */
[----:B------:R-:W-:Y:S01]  /*19d10*/  IMAD.MOV.U32 R128, RZ, RZ, R12 ;  /* 0x000000ffff807224 */ /* 0x000fe200078e000c */
[----:B------:R-:W-:Y:S01]  /*19d20*/  MOV R186, R213 ;  /* 0x000000d500ba7202 */ /* 0x000fe20000000f00 */
[----:B------:R-:W-:Y:S02]  /*19d30*/  IMAD.MOV.U32 R129, RZ, RZ, R211 ;  /* 0x000000ffff817224 */ /* 0x000fe400078e00d3 */
[-C--:B------:R-:W-:Y:S01]  /*19d40*/  FMUL.FTZ R101, R116, R2.reuse ;  /* 0x0000000274657220 */ /* 0x080fe20000410000 */
        /* <DEDUP_REMOVED lines=16> */
[----:B------:R-:W-:-:S02]  /*19e50*/  PRMT R234, R105, 0x7610, R234 ;  /* 0x0000761069ea7816 */ /* 0x000fc400000000ea */
[----:B------:R-:W-:Y:S01]  /*19e60*/  @!P0 PRMT R234, R41, 0x5410, RZ ;  /* 0x0000541029ea8816 */ /* 0x000fe200000000ff */
[-C--:B----4-:R-:W-:Y:S01]  /*19e70*/  FFMA.FTZ R6, R200, R2.reuse, R9 ;  /* 0x00000002c8067223 */ /* 0x090fe20000010009 */
[----:B------:R-:W-:Y:S01]  /*19e80*/  FMUL.FTZ R200, R136, R2 ;  /* 0x0000000288c87220 */ /* 0x000fe20000410000 */
[----:B------:R-:W-:Y:S02]  /*19e90*/  IMAD.MOV.U32 R136, RZ, RZ, R206 ;  /* 0x000000ffff887224 */ /* 0x000fe400078e00ce */
[----:B------:R-:W-:Y:S01]  /*19ea0*/  FMUL.FTZ R206, R130, R0 ;  /* 0x0000000082ce7220 */ /* 0x000fe20000410000 */
[----:B------:R-:W-:-:S04]  /*19eb0*/  PRMT R0, R32, 0x7771, RZ ;  /* 0x0000777120007816 */ /* 0x000fc800000000ff */
[----:B------:R-:W-:Y:S02]  /*19ec0*/  ISETP.GT.U32.AND P1, PT, R0, UR4, PT ;  /* 0x0000000400007c0c */ /* 0x000fe4000bf24070 */
[----:B------:R-:W-:-:S04]  /*19ed0*/  LOP3.LUT R0, R17, 0xff, RZ, 0xc0, !PT ;  /* 0x000000ff11007812 */ /* 0x000fc800078ec0ff */
[----:B------:R-:W-:Y:S02]  /*19ee0*/  ISETP.LE.U32.AND P5, PT, R0, UR4, PT ;  /* 0x0000000400007c0c */ /* 0x000fe4000bfa3070 */
[----:B--2---:R-:W-:Y:S01]  /*19ef0*/  F2FP.BF16.F32.PACK_AB R0, R7, R9 ;  /* 0x000000090700723e */ /* 0x004fe200000010ff */
[----:B------:R-:W-:Y:S02]  /*19f00*/  IMAD.MOV.U32 R9, RZ, RZ, R55 ;  /* 0x000000ffff097224 */ /* 0x000fe400078e0037 */
[----:B------:R-:W1:Y:S01]  /*19f10*/  MUFU.EX2 R55, R172 ;  /* 0x000000ac00377308 */ /* 0x000e620000000800 */
[----:B------:R-:W-:-:S04]  /*19f20*/  PRMT R2, R32, 0x7772, RZ ;  /* 0x0000777220027816 */ /* 0x000fc800000000ff */
[----:B------:R-:W-:Y:S01]  /*19f30*/  ISETP.GT.U32.AND P0, PT, R2, UR4, PT ;  /* 0x0000000402007c0c */ /* 0x000fe2000bf04070 */
[----:B------:R-:W-:Y:S02]  /*19f40*/  IMAD.MOV.U32 R94, RZ, RZ, R48 ;  /* 0x000000ffff5e7224 */ /* 0x000fe400078e0030 */
[-C--:B------:R-:W-:Y:S01]  /*19f50*/  FMUL.FTZ R118, R146, R3.reuse ;  /* 0x0000000392767220 */ /* 0x080fe20000410000 */
[----:B------:R-:W-:Y:S02]  /*19f60*/  IMAD.MOV.U32 R48, RZ, RZ, R239 ;  /* 0x000000ffff307224 */ /* 0x000fe400078e00ef */
[-C--:B------:R-:W-:Y:S01]  /*19f70*/  FMUL.FTZ R239, R99, R3.reuse ;  /* 0x0000000363ef7220 */ /* 0x080fe20000410000 */
[----:B------:R-:W-:Y:S02]  /*19f80*/  IMAD.MOV.U32 R146, RZ, RZ, R238 ;  /* 0x000000ffff927224 */ /* 0x000fe400078e00ee */
[----:B------:R-:W-:Y:S02]  /*19f90*/  FMUL.FTZ R238, R98, R3 ;  /* 0x0000000362ee7220 */ /* 0x000fe40000410000 */
[----:B------:R-:W2:Y:S01]  /*19fa0*/  LDL.64 R98, [R1+0x160] ;  /* 0x0001600001627983 */ /* 0x000ea20000100a00 */
[----:B-1----:R-:W-:-:S05]  /*19fb0*/  F2FP.BF16.F32.PACK_AB R104, R55, R25 ;  /* 0x000000193768723e */ /* 0x002fca00000010ff */
[----:B------:R-:W-:Y:S01]  /*19fc0*/  @P0 HFMA2.BF16_V2 R51, -RZ.H0_H0, RZ.H0_H0, -R104.H0_H0 ;  /* 0x200000ffff330231 */ /* 0x000fe20000340968 */
[----:B------:R-:W-:Y:S01]  /*19fd0*/  PRMT R174, R104, 0x7610, R174 ;  /* 0x0000761068ae7816 */ /* 0x000fe200000000ae */
[----:B------:R-:W-:Y:S01]  /*19fe0*/  FMUL.FTZ R114, R150, R3 ;  /* 0x0000000396727220 */ /* 0x000fe20000410000 */
[----:B------:R-:W-:Y:S01]  /*19ff0*/  PRMT R21, R0, 0x7632, R21 ;  /* 0x0000763200157816 */ /* 0x000fe20000000015 */
[----:B------:R-:W-:Y:S01]  /*1a000*/  IMAD.MOV.U32 R150, RZ, RZ, R117 ;  /* 0x000000ffff967224 */ /* 0x000fe200078e0075 */
[----:B------:R-:W-:Y:S01]  /*1a010*/  @P0 PRMT R174, R51, 0x5410, RZ ;  /* 0x0000541033ae0816 */ /* 0x000fe200000000ff */
[----:B------:R-:W-:Y:S02]  /*1a020*/  IMAD.MOV.U32 R51, RZ, RZ, R116 ;  /* 0x000000ffff337224 */ /* 0x000fe400078e0074 */
[-C--:B------:R-:W-:Y:S01]  /*1a030*/  FMUL.FTZ R116, R144, R4.reuse ;  /* 0x0000000490747220 */ /* 0x080fe20000410000 */
[----:B------:R-:W-:Y:S01]  /*1a040*/  FMUL.FTZ R117, R145, R4 ;  /* 0x0000000491757220 */ /* 0x000fe20000410000 */
[----:B------:R-:W-:Y:S01]  /*1a050*/  FADD.FTZ R8, R191, R8 ;  /* 0x00000008bf087221 */ /* 0x000fe20000010000 */
[----:B------:R-:W-:Y:S01]  /*1a060*/  PRMT R23, R5, 0x7610, R23 ;  /* 0x0000761005177816 */ /* 0x000fe20000000017 */
[----:B------:R-:W3:Y:S01]  /*1a070*/  LDL.64 R144, [R1+0xe8] ;  /* 0x0000e80001907983 */ /* 0x000ee20000100a00 */
[----:B------:R-:W-:Y:S01]  /*1a080*/  PRMT R22, R0, 0x7610, R22 ;  /* 0x0000761000167816 */ /* 0x000fe20000000016 */
[----:B------:R-:W-:Y:S01]  /*1a090*/  FADD.FTZ R2, R7, R6 ;  /* 0x0000000607027221 */ /* 0x000fe20000010000 */
[----:B------:R-:W-:-:S02]  /*1a0a0*/  @!P4 HFMA2.BF16_V2 R56, -RZ.H0_H0, RZ.H0_H0, -R21.H0_H0 ;  /* 0x200000ffff38c231 */ /* 0x000fc40000340915 */
[----:B------:R-:W-:Y:S01]  /*1a0b0*/  FADD.FTZ R6, R182, R8 ;  /* 0x00000008b6067221 */ /* 0x000fe20000010000 */
[----:B------:R-:W-:Y:S01]  /*1a0c0*/  MOV R8, R112 ;  /* 0x0000007000087202 */ /* 0x000fe20000000f00 */
[----:B------:R-:W-:Y:S02]  /*1a0d0*/  @!P3 HFMA2.BF16_V2 R53, -RZ.H0_H0, RZ.H0_H0, -R23.H0_H0 ;  /* 0x200000ffff35b231 */ /* 0x000fe40000340917 */
[----:B------:R-:W-:Y:S01]  /*1a0e0*/  IMAD.MOV.U32 R112, RZ, RZ, R58 ;  /* 0x000000ffff707224 */ /* 0x000fe200078e003a */
[----:B------:R-:W-:Y:S02]  /*1a0f0*/  PRMT R58, R22, 0x5410, R21 ;  /* 0x00005410163a7816 */ /* 0x000fe40000000015 */
[----:B------:R-:W-:Y:S01]  /*1a100*/  @!P4 PRMT R21, R56, 0x5410, RZ ;  /* 0x000054103815c816 */ /* 0x000fe200000000ff */
[----:B------:R-:W-:Y:S01]  /*1a110*/  FADD.FTZ R2, R63, R2 ;  /* 0x000000023f027221 */ /* 0x000fe20000010000 */
[----:B------:R-:W-:Y:S02]  /*1a120*/  PRMT R56, R23, 0x7610, R5 ;  /* 0x0000761017387816 */ /* 0x000fe40000000005 */
[----:B------:R-:W-:Y:S01]  /*1a130*/  @!P3 PRMT R23, R53, 0x5410, RZ ;  /* 0x000054103517b816 */ /* 0x000fe200000000ff */
[----:B------:R-:W-:Y:S01]  /*1a140*/  IMAD.MOV.U32 R53, RZ, RZ, R236 ;  /* 0x000000ffff357224 */ /* 0x000fe200078e00ec */
[----:B------:R-:W-:Y:S01]  /*1a150*/  MOV R63, R237 ;  /* 0x000000ed003f7202 */ /* 0x000fe20000000f00 */
[-C--:B------:R-:W-:Y:S01]  /*1a160*/  FMUL.FTZ R236, R96, R4.reuse ;  /* 0x0000000460ec7220 */ /* 0x080fe20000410000 */
[----:B------:R-:W-:-:S02]  /*1a170*/  FMUL.FTZ R237, R97, R4 ;  /* 0x0000000461ed7220 */ /* 0x000fc40000410000 */
[----:B------:R-:W4:Y:S01]  /*1a180*/  LDL.64 R96, [R1+0x168] ;  /* 0x0001680001607983 */ /* 0x000f220000100a00 */
[----:B------:R-:W-:-:S04]  /*1a190*/  PRMT R0, R32, 0x7773, RZ ;  /* 0x0000777320007816 */ /* 0x000fc800000000ff */
[----:B------:R-:W-:Y:S01]  /*1a1a0*/  ISETP.GT.U32.AND P0, PT, R0, UR4, PT ;  /* 0x0000000400007c0c */ /* 0x000fe2000bf04070 */
[----:B------:R-:W-:Y:S01]  /*1a1b0*/  FADD.FTZ R0, R210, R6 ;  /* 0x00000006d2007221 */ /* 0x000fe20000010000 */
[----:B------:R-:W-:Y:S01]  /*1a1c0*/  PRMT R233, R104, 0x7632, R233 ;  /* 0x0000763268e97816 */ /* 0x000fe200000000e9 */
[----:B------:R-:W-:Y:S01]  /*1a1d0*/  @!P5 HFMA2.BF16_V2 R49, -RZ.H0_H0, RZ.H0_H0, -R22.H0_H0 ;  /* 0x200000ffff31d231 */ /* 0x000fe20000340916 */
[----:B------:R-:W-:Y:S01]  /*1a1e0*/  ULEA UR8, UR23, 0xfffffffb, 0x1 ;  /* 0xfffffffb17087891 */ /* 0x000fe2000f8e08ff */
[----:B------:R-:W-:-:S08]  /*1a1f0*/  FMUL.FTZ R115, R151, R3 ;  /* 0x0000000397737220 */ /* 0x000fd00000410000 */
[----:B------:R-:W-:Y:S02]  /*1a200*/  @P0 HFMA2.BF16_V2 R52, -RZ.H0_H0, RZ.H0_H0, -R104.H1_H1 ;  /* 0x200000ffff340231 */ /* 0x000fe40000360968 */
[----:B------:R-:W-:-:S03]  /*1a210*/  IMAD.MOV.U32 R151, RZ, RZ, R137 ;  /* 0x000000ffff977224 */ /* 0x000fc600078e0089 */
[----:B------:R-:W-:Y:S01]  /*1a220*/  @P0 PRMT R233, R52, 0x5410, RZ ;  /* 0x0000541034e90816 */ /* 0x000fe200000000ff */
[----:B------:R-:W-:Y:S02]  /*1a230*/  IMAD.MOV.U32 R52, RZ, RZ, R19 ;  /* 0x000000ffff347224 */ /* 0x000fe400078e0013 */
[----:B------:R-:W-:Y:S01]  /*1a240*/  FADD.FTZ R19, R214, R0 ;  /* 0x00000000d6137221 */ /* 0x000fe20000010000 */
[----:B------:R-:W-:Y:S01]  /*1a250*/  MOV R0, UR37 ;  /* 0x0000002500007c02 */ /* 0x000fe20008000f00 */
[----:B------:R-:W-:Y:S01]  /*1a260*/  @!P2 HFMA2.BF16_V2 R54, -RZ.H0_H0, RZ.H0_H0, -R106.H1_H1 ;  /* 0x200000ffff36a231 */ /* 0x000fe2000036096a */
[----:B------:R-:W-:Y:S01]  /*1a270*/  @!P5 PRMT R22, R49, 0x5410, RZ ;  /* 0x000054103116d816 */ /* 0x000fe200000000ff */
[----:B------:R-:W-:Y:S02]  /*1a280*/  IMAD.MOV.U32 R49, RZ, RZ, R113 ;  /* 0x000000ffff317224 */ /* 0x000fe400078e0071 */
[----:B------:R-:W-:Y:S01]  /*1a290*/  FMUL.FTZ R113, R149, R4 ;  /* 0x0000000495717220 */ /* 0x000fe20000410000 */
[----:B------:R-:W-:Y:S01]  /*1a2a0*/  IMAD.MOV.U32 R149, RZ, RZ, R151 ;  /* 0x000000ffff957224 */ /* 0x000fe200078e0097 */
[----:B------:R-:W-:Y:S01]  /*1a2b0*/  PRMT R5, R106, 0x7632, R5 ;  /* 0x000076326a057816 */ /* 0x000fe20000000005 */
[----:B------:R-:W-:Y:S01]  /*1a2c0*/  IMAD.MOV.U32 R151, RZ, RZ, R150 ;  /* 0x000000ffff977224 */ /* 0x000fe200078e0096 */
[----:B------:R-:W-:Y:S01]  /*1a2d0*/  @!P2 PRMT R5, R54, 0x5410, RZ ;  /* 0x000054103605a816 */ /* 0x000fe200000000ff */
[----:B------:R-:W-:-:S02]  /*1a2e0*/  IMAD.MOV.U32 R150, RZ, RZ, R9 ;  /* 0x000000ffff967224 */ /* 0x000fc400078e0009 */
[----:B------:R-:W-:Y:S02]  /*1a2f0*/  IMAD.MOV.U32 R6, RZ, RZ, R112 ;  /* 0x000000ffff067224 */ /* 0x000fe400078e0070 */
[----:B------:R-:W-:Y:S02]  /*1a300*/  IMAD.MOV.U32 R9, RZ, RZ, R13 ;  /* 0x000000ffff097224 */ /* 0x000fe400078e000d */
[----:B------:R-:W-:Y:S01]  /*1a310*/  FMUL.FTZ R112, R148, R4 ;  /* 0x0000000494707220 */ /* 0x000fe20000410000 */
[----:B------:R-:W-:Y:S02]  /*1a320*/  IMAD.MOV.U32 R148, RZ, RZ, R6 ;  /* 0x000000ffff947224 */ /* 0x000fe400078e0006 */
[----:B------:R-:W-:Y:S01]  /*1a330*/  FMUL.FTZ R119, R147, R3 ;  /* 0x0000000393777220 */ /* 0x000fe20000410000 */
[----:B------:R-:W-:Y:S02]  /*1a340*/  IMAD.MOV.U32 R7, RZ, RZ, R108 ;  /* 0x000000ffff077224 */ /* 0x000fe400078e006c */
[----:B------:R-:W-:-:S02]  /*1a350*/  @P1 HFMA2.BF16_V2 R42, -RZ.H0_H0, RZ.H0_H0, -R105.H1_H1 ;  /* 0x200000ffff2a1231 */ /* 0x000fc40000360969 */
[----:B------:R-:W-:Y:S01]  /*1a360*/  IMAD.MOV.U32 R147, RZ, RZ, R225 ;  /* 0x000000ffff937224 */ /* 0x000fe200078e00e1 */
[----:B------:R-:W-:Y:S01]  /*1a370*/  MOV R6, R8 ;  /* 0x0000000800067202 */ /* 0x000fe20000000f00 */
[-C--:B------:R-:W-:Y:S01]  /*1a380*/  FMUL.FTZ R110, R170, R3.reuse ;  /* 0x00000003aa6e7220 */ /* 0x080fe20000410000 */
[----:B------:R-:W-:Y:S01]  /*1a390*/  PRMT R175, R105, 0x7632, R175 ;  /* 0x0000763269af7816 */ /* 0x000fe200000000af */
[----:B------:R-:W-:Y:S01]  /*1a3a0*/  FMUL.FTZ R170, R154, R3 ;  /* 0x000000039aaa7220 */ /* 0x000fe20000410000 */
[----:B------:R-:W-:Y:S01]  /*1a3b0*/  @P1 PRMT R175, R42, 0x5410, RZ ;  /* 0x000054102aaf1816 */ /* 0x000fe200000000ff */
[----:B------:R-:W-:Y:S01]  /*1a3c0*/  IMAD.MOV.U32 R54, RZ, RZ, R136 ;  /* 0x000000ffff367224 */ /* 0x000fe200078e0088 */
[----:B------:R-:W-:Y:S01]  /*1a3d0*/  MOV R41, R125 ;  /* 0x0000007d00297202 */ /* 0x000fe20000000f00 */
        /* <DEDUP_REMOVED lines=23> */
[----:B--2---:R-:W-:Y:S01]  /*1a550*/  LOP3.LUT R0, R0, UR8, R99, 0x96, !PT ;  /* 0x0000000800007c12 */ /* 0x004fe2000f8e9663 */
[----:B------:R-:W-:Y:S01]  /*1a560*/  IMAD.MOV.U32 R98, RZ, RZ, R49 ;  /* 0x000000ffff627224 */ /* 0x000fe200078e0031 */
[----:B------:R-:W-:-:S03]  /*1a570*/  MOV R49, R12 ;  /* 0x0000000c00317202 */ /* 0x000fc60000000f00 */
[----:B------:R-:W-:-:S04]  /*1a580*/  IMAD.WIDE.U32 R12, R0, -0x326172a9, RZ ;  /* 0xcd9e8d57000c7825 */ /* 0x000fc800078e00ff */
[----:B------:R-:W-:Y:S02]  /*1a590*/  IMAD.MOV.U32 R99, RZ, RZ, R5 ;  /* 0x000000ffff637224 */ /* 0x000fe400078e0005 */
[----:B------:R-:W-:Y:S01]  /*1a5a0*/  IMAD.MOV.U32 R5, RZ, RZ, R7 ;  /* 0x000000ffff057224 */ /* 0x000fe200078e0007 */
[----:B---3--:R-:W-:Y:S01]  /*1a5b0*/  LOP3.LUT R0, R144, UR33, R13, 0x96, !PT ;  /* 0x0000002190007c12 */ /* 0x008fe2000f8e960d */
[----:B------:R-:W-:Y:S02]  /*1a5c0*/  IMAD.MOV.U32 R144, RZ, RZ, R149 ;  /* 0x000000ffff907224 */ /* 0x000fe400078e0095 */
[----:B------:R-:W-:Y:S02]  /*1a5d0*/  IMAD.MOV.U32 R149, RZ, RZ, R148 ;  /* 0x000000ffff957224 */ /* 0x000fe400078e0094 */
[----:B------:R-:W-:Y:S02]  /*1a5e0*/  IMAD.MOV.U32 R148, RZ, RZ, R99 ;  /* 0x000000ffff947224 */ /* 0x000fe400078e0063 */
[----:B------:R-:W-:-:S02]  /*1a5f0*/  IMAD.MOV.U32 R99, RZ, RZ, R147 ;  /* 0x000000ffff637224 */ /* 0x000fc400078e0093 */
[----:B------:R-:W-:Y:S01]  /*1a600*/  IMAD.MOV.U32 R147, RZ, RZ, R150 ;  /* 0x000000ffff937224 */ /* 0x000fe200078e0096 */
[----:B------:R-:W-:Y:S01]  /*1a610*/  MOV R150, R6 ;  /* 0x0000000600967202 */ /* 0x000fe20000000f00 */
[----:B------:R-:W-:Y:S02]  /*1a620*/  IMAD.MOV.U32 R6, RZ, RZ, R5 ;  /* 0x000000ffff067224 */ /* 0x000fe400078e0005 */
[----:B------:R-:W-:-:S05]  /*1a630*/  IMAD.WIDE.U32 R4, R0, -0x2daee0ad, RZ ;  /* 0xd2511f5300047825 */ /* 0x000fca00078e00ff */
[----:B----4-:R-:W-:Y:S02]  /*1a640*/  LOP3.LUT R0, R96, UR31, R5, 0x96, !PT ;  /* 0x0000001f60007c12 */ /* 0x010fe4000f8e9605 */
[----:B------:R-:W2:Y:S01]  /*1a650*/  LDL.64 R96, [R1+0x138] ;  /* 0x0001380001607983 */ /* 0x000ea20000100a00 */
[-C--:B------:R-:W-:Y:S01]  /*1a660*/  FMUL.FTZ R126, R142, R3.reuse ;  /* 0x000000038e7e7220 */ /* 0x080fe20000410000 */
[-C--:B------:R-:W-:Y:S01]  /*1a670*/  FMUL.FTZ R127, R143, R3.reuse ;  /* 0x000000038f7f7220 */ /* 0x080fe20000410000 */
[-C--:B------:R-:W-:Y:S01]  /*1a680*/  FMUL.FTZ R111, R171, R3.reuse ;  /* 0x00000003ab6f7220 */ /* 0x080fe20000410000 */
[----:B------:R-:W-:Y:S01]  /*1a690*/  MOV R137, R190 ;  /* 0x000000be00897202 */ /* 0x000fe20000000f00 */
        /* <DEDUP_REMOVED lines=16> */
[----:B------:R-:W-:Y:S01]  /*1a7a0*/  FADD.FTZ R2, R43, R11 ;  /* 0x0000000b2b027221 */ /* 0x000fe20000010000 */
[----:B------:R-:W-:-:S03]  /*1a7b0*/  IMAD.MOV.U32 R8, RZ, RZ, R20 ;  /* 0x000000ffff087224 */ /* 0x000fc600078e0014 */
[----:B------:R-:W-:Y:S01]  /*1a7c0*/  FADD.FTZ R20, R10, R2 ;  /* 0x000000020a147221 */ /* 0x000fe20000010000 */
[----:B------:R-:W-:-:S04]  /*1a7d0*/  IMAD.WIDE.U32 R10, R0, -0x326172a9, RZ ;  /* 0xcd9e8d57000a7825 */ /* 0x000fc800078e00ff */
[----:B------:R-:W-:Y:S02]  /*1a7e0*/  IMAD.MOV.U32 R7, RZ, RZ, R15 ;  /* 0x000000ffff077224 */ /* 0x000fe400078e000f */
[----:B------:R-:W-:Y:S01]  /*1a7f0*/  FADD.FTZ R15, R29, R3 ;  /* 0x000000031d0f7221 */ /* 0x000fe20000010000 */
[----:B------:R-:W-:Y:S01]  /*1a800*/  MOV R145, R147 ;  /* 0x0000009300917202 */ /* 0x000fe20000000f00 */
[----:B------:R-:W-:Y:S02]  /*1a810*/  IMAD.MOV.U32 R147, RZ, RZ, R63 ;  /* 0x000000ffff937224 */ /* 0x000fe400078e003f */
[----:B------:R-:W-:Y:S02]  /*1a820*/  IMAD.MOV.U32 R63, RZ, RZ, R49 ;  /* 0x000000ffff3f7224 */ /* 0x000fe400078e0031 */
[----:B------:R-:W-:Y:S02]  /*1a830*/  IMAD.MOV.U32 R49, RZ, RZ, R9 ;  /* 0x000000ffff317224 */ /* 0x000fe400078e0009 */
[----:B------:R-:W-:-:S02]  /*1a840*/  IMAD.MOV.U32 R140, RZ, RZ, R99 ;  /* 0x000000ffff8c7224 */ /* 0x000fc400078e0063 */
[----:B------:R-:W-:Y:S02]  /*1a850*/  IMAD.MOV.U32 R99, RZ, RZ, R52 ;  /* 0x000000ffff637224 */ /* 0x000fe400078e0034 */
[----:B------:R-:W-:Y:S01]  /*1a860*/  IMAD.MOV.U32 R52, RZ, RZ, R7 ;  /* 0x000000ffff347224 */ /* 0x000fe200078e0007 */
[----:B------:R-:W-:Y:S02]  /*1a870*/  PRMT R214, R24, 0x7610, R214 ;  /* 0x0000761018d67816 */ /* 0x000fe400000000d6 */
[----:B--2---:R-:W-:Y:S01]  /*1a880*/  LOP3.LUT R2, R12, UR32, R97, 0x96, !PT ;  /* 0x000000200c027c12 */ /* 0x004fe2000f8e9661 */
[----:B------:R-:W-:Y:S01]  /*1a890*/  IMAD.MOV.U32 R97, RZ, RZ, R144 ;  /* 0x000000ffff617224 */ /* 0x000fe200078e0090 */
[----:B------:R-:W-:Y:S01]  /*1a8a0*/  LOP3.LUT R5, R96, UR26, R11, 0x96, !PT ;  /* 0x0000001a60057c12 */ /* 0x000fe2000f8e960b */
[----:B------:R-:W-:Y:S02]  /*1a8b0*/  IMAD.MOV.U32 R144, RZ, RZ, R149 ;  /* 0x000000ffff907224 */ /* 0x000fe400078e0095 */
[----:B------:R-:W-:-:S04]  /*1a8c0*/  IMAD.WIDE.U32 R2, R2, -0x2daee0ad, RZ ;  /* 0xd2511f5302027825 */ /* 0x000fc800078e00ff */
[----:B------:R-:W-:Y:S01]  /*1a8d0*/  IMAD.MOV.U32 R149, RZ, RZ, R150 ;  /* 0x000000ffff957224 */ /* 0x000fe200078e0096 */
[----:B------:R-:W-:Y:S01]  /*1a8e0*/  MOV R150, R53 ;  /* 0x0000003500967202 */ /* 0x000fe20000000f00 */
[----:B------:R-:W-:Y:S01]  /*1a8f0*/  IMAD.MOV.U32 R53, RZ, RZ, R8 ;  /* 0x000000ffff357224 */ /* 0x000fe200078e0008 */
[----:B------:R-:W-:Y:S01]  /*1a900*/  LOP3.LUT R0, R4, UR22, R3, 0x96, !PT ;  /* 0x0000001604007c12 */ /* 0x000fe2000f8e9603 */
[----:B------:R-:W-:-:S04]  /*1a910*/  IMAD.WIDE.U32 R8, R5, -0x2daee0ad, RZ ;  /* 0xd2511f5305087825 */ /* 0x000fc800078e00ff */
[----:B------:R-:W-:Y:S02]  /*1a920*/  IMAD.MOV.U32 R96, RZ, RZ, R148 ;  /* 0x000000ffff607224 */ /* 0x000fe400078e0094 */
[----:B------:R-:W-:Y:S01]  /*1a930*/  IMAD.MOV.U32 R148, RZ, RZ, R6 ;  /* 0x000000ffff947224 */ /* 0x000fe200078e0006 */
[----:B------:R-:W-:Y:S01]  /*1a940*/  LOP3.LUT R2, R2, UR17, R9, 0x96, !PT ;  /* 0x0000001102027c12 */ /* 0x000fe2000f8e9609 */
[----:B------:R-:W-:-:S04]  /*1a950*/  IMAD.WIDE.U32 R6, R0, -0x326172a9, RZ ;  /* 0xcd9e8d5700067825 */ /* 0x000fc800078e00ff */
[----:B------:R-:W-:Y:S01]  /*1a960*/  IMAD.WIDE.U32 R2, R2, -0x326172a9, RZ ;  /* 0xcd9e8d5702027825 */ /* 0x000fe200078e00ff */
[----:B------:R-:W-:Y:S02]  /*1a970*/  LOP3.LUT R0, R10, UR21, R7, 0x96, !PT ;  /* 0x000000150a007c12 */ /* 0x000fe4000f8e9607 */
[----:B------:R-:W-:Y:S01]  /*1a980*/  MOV R9, R97 ;  /* 0x0000006100097202 */ /* 0x000fe20000000f00 */
[----:B------:R-:W-:Y:S02]  /*1a990*/  IMAD.MOV.U32 R97, RZ, RZ, R150 ;  /* 0x000000ffff617224 */ /* 0x000fe400078e0096 */
[----:B------:R-:W-:Y:S01]  /*1a9a0*/  IMAD.WIDE.U32 R4, R0, -0x2daee0ad, RZ ;  /* 0xd2511f5300047825 */ /* 0x000fe200078e00ff */
[----:B------:R-:W-:-:S03]  /*1a9b0*/  LOP3.LUT R0, R6, UR16, R3, 0x96, !PT ;  /* 0x0000001006007c12 */ /* 0x000fc6000f8e9603 */
[----:B------:R-:W-:Y:S02]  /*1a9c0*/  IMAD.MOV.U32 R29, RZ, RZ, R96 ;  /* 0x000000ffff1d7224 */ /* 0x000fe400078e0060 */
[----:B------:R-:W-:Y:S01]  /*1a9d0*/  IMAD.MOV.U32 R150, RZ, RZ, R54 ;  /* 0x000000ffff967224 */ /* 0x000fe200078e0036 */
[----:B------:R-:W-:Y:S01]  /*1a9e0*/  MOV R54, R52 ;  /* 0x0000003400367202 */ /* 0x000fe20000000f00 */
[----:B------:R-:W-:Y:S02]  /*1a9f0*/  IMAD.MOV.U32 R96, RZ, RZ, R140 ;  /* 0x000000ffff607224 */ /* 0x000fe400078e008c */
[----:B------:R-:W-:Y:S02]  /*1aa00*/  IMAD.MOV.U32 R52, RZ, RZ, R49 ;  /* 0x000000ffff347224 */ /* 0x000fe400078e0031 */
[----:B------:R-:W-:Y:S02]  /*1aa10*/  IMAD.MOV.U32 R140, RZ, RZ, R48 ;  /* 0x000000ffff8c7224 */ /* 0x000fe400078e0030 */
[----:B------:R-:W-:Y:S01]  /*1aa20*/  IMAD.WIDE.U32 R48, R0, -0x2daee0ad, RZ ;  /* 0xd2511f5300307825 */ /* 0x000fe200078e00ff */
[----:B------:R-:W-:-:S04]  /*1aa30*/  LOP3.LUT R5, R8, UR15, R5, 0x96, !PT ;  /* 0x0000000f08057c12 */ /* 0x000fc8000f8e9605 */
[----:B------:R-:W-:Y:S01]  /*1aa40*/  LOP3.LUT R49, R4, UR12, R49, 0x96, !PT ;  /* 0x0000000c04317c12 */ /* 0x000fe2000f8e9631 */
[----:B------:R-:W-:Y:S01]  /*1aa50*/  IMAD.MOV.U32 R4, RZ, RZ, R154 ;  /* 0x000000ffff047224 */ /* 0x000fe200078e009a */
[----:B------:R-:W-:Y:S01]  /*1aa60*/  PRMT R0, R48, 0x7772, RZ ;  /* 0x0000777230007816 */ /* 0x000fe200000000ff */
[----:B------:R-:W-:Y:S02]  /*1aa70*/  IMAD.MOV.U32 R154, RZ, RZ, R42 ;  /* 0x000000ffff9a7224 */ /* 0x000fe400078e002a */
[----:B------:R-:W-:Y:S01]  /*1aa80*/  IMAD.WIDE.U32 R42, R5, -0x326172a9, RZ ;  /* 0xcd9e8d57052a7825 */ /* 0x000fe200078e00ff */
[----:B------:R-:W-:Y:S02]  /*1aa90*/  ISETP.GT.U32.AND P4, PT, R0, UR4, PT ;  /* 0x0000000400007c0c */ /* 0x000fe4000bf84070 */
[----:B------:R-:W-:Y:S01]  /*1aaa0*/  PRMT R0, R48, 0x7773, RZ ;  /* 0x0000777330007816 */ /* 0x000fe200000000ff */
[----:B------:R-:W-:Y:S01]  /*1aab0*/  IMAD.MOV.U32 R11, RZ, RZ, R151 ;  /* 0x000000ffff0b7224 */ /* 0x000fe200078e0097 */
[----:B------:R-:W-:-:S02]  /*1aac0*/  MOV R151, R41 ;  /* 0x0000002900977202 */ /* 0x000fc40000000f00 */
[----:B------:R-:W-:Y:S02]  /*1aad0*/  LOP3.LUT R41, R2, UR13, R43, 0x96, !PT ;  /* 0x0000000d02297c12 */ /* 0x000fe4000f8e962b */
[----:B------:R-:W-:Y:S02]  /*1aae0*/  ISETP.GT.U32.AND P0, PT, R0, UR4, PT ;  /* 0x0000000400007c0c */ /* 0x000fe4000bf04070 */
[----:B------:R-:W-:-:S04]  /*1aaf0*/  LOP3.LUT R0, R41, 0xffff, RZ, 0xc0, !PT ;  /* 0x0000ffff29007812 */ /* 0x000fc800078ec0ff */
[----:B------:R-:W-:-:S04]  /*1ab00*/  SHF.R.U32.HI R0, RZ, 0x8, R0 ;  /* 0x00000008ff007819 */ /* 0x000fc80000011600 */
[----:B------:R-:W-:-:S04]  /*1ab10*/  LOP3.LUT R0, R0, 0xffff, RZ, 0xc0, !PT ;  /* 0x0000ffff00007812 */ /* 0x000fc800078ec0ff */
[----:B------:R-:W-:Y:S02]  /*1ab20*/  ISETP.LE.U32.AND P2, PT, R0, UR4, PT ;  /* 0x0000000400007c0c */ /* 0x000fe4000bf43070 */
[----:B------:R-:W-:-:S04]  /*1ab30*/  PRMT R0, R41, 0x7632, R0 ;  /* 0x0000763229007816 */ /* 0x000fc80000000000 */
[----:B------:R-:W-:-:S04]  /*1ab40*/  LOP3.LUT R0, R0, 0xff, RZ, 0xc0, !PT ;  /* 0x000000ff00007812 */ /* 0x000fc800078ec0ff */
[----:B------:R-:W-:Y:S01]  /*1ab50*/  ISETP.LE.U32.AND P1, PT, R0, UR4, PT ;  /* 0x0000000400007c0c */ /* 0x000fe2000bf23070 */
[----:B------:R-:W-:Y:S01]  /*1ab60*/  IMAD.MOV.U32 R0, RZ, RZ, R42 ;  /* 0x000000ffff007224 */ /* 0x000fe200078e002a */
[----:B------:R-:W-:Y:S01]  /*1ab70*/  MOV R5, R29 ;  /* 0x0000001d00057202 */ /* 0x000fe20000000f00 */
[----:B------:R-:W-:Y:S01]  /*1ab80*/  IMAD.MOV.U32 R29, RZ, RZ, R51 ;  /* 0x000000ffff1d7224 */ /* 0x000fe200078e0033 */
[----:B------:R-:W-:Y:S02]  /*1ab90*/  MUFU.EX2 R43, R192 ;  /* 0x000000c0002b7308 */ /* 0x000fe40000000800 */
[----:B------:R-:W-:-:S06]  /*1aba0*/  LOP3.LUT R0, R0, 0xff, RZ, 0xc0, !PT ;  /* 0x000000ff00007812 */ /* 0x000fcc00078ec0ff */
[----:B------:R-:W1:Y:S01]  /*1abb0*/  MUFU.EX2 R51, R193 ;  /* 0x000000c100337308 */ /* 0x000e620000000800 */
[----:B------:R-:W-:Y:S02]  /*1abc0*/  ISETP.LE.U32.AND P5, PT, R0, UR4, PT ;  /* 0x0000000400007c0c */ /* 0x000fe4000bfa3070 */
[----:B------:R-:W-:-:S04]  /*1abd0*/  LOP3.LUT R0, R49, 0xffff, RZ, 0xc0, !PT ;  /* 0x0000ffff31007812 */ /* 0x000fc800078ec0ff */
[----:B------:R-:W-:-:S04]  /*1abe0*/  SHF.R.U32.HI R0, RZ, 0x8, R0 ;  /* 0x00000008ff007819 */ /* 0x000fc80000011600 */
[----:B------:R-:W-:-:S04]  /*1abf0*/  LOP3.LUT R0, R0, 0xffff, RZ, 0xc0, !PT ;  /* 0x0000ffff00007812 */ /* 0x000fc800078ec0ff */
[----:B------:R-:W-:Y:S02]  /*1ac00*/  ISETP.LE.U32.AND P3, PT, R0, UR4, PT ;  /* 0x0000000400007c0c */ /* 0x000fe4000bf63070 */
[----:B-1----:R-:W-:Y:S01]  /*1ac10*/  F2FP.BF16.F32.PACK_AB R0, R51, R43 ;  /* 0x0000002b3300723e */ /* 0x002fe200000010ff */
[----:B------:R-:W-:Y:S01]  /*1ac20*/  FADD.FTZ R2, R215, R19 ;  /* 0x00000013d7027221 */ /* 0x000fe20000010000 */
[----:B------:R-:W-:Y:S02]  /*1ac30*/  PRMT R215, R24, 0x7632, R215 ;  /* 0x0000763218d77816 */ /* 0x000fe400000000d7 */
[C---:B------:R-:W-:Y:S02]  /*1ac40*/  PRMT R218, R0.reuse, 0x7610, R218 ;  /* 0x0000761000da7816 */ /* 0x040fe400000000da */
[----:B------:R-:W-:Y:S01]  /*1ac50*/  PRMT R217, R0, 0x7632, R217 ;  /* 0x0000763200d97816 */ /* 0x000fe200000000d9 */
[----:B------:R-:W-:Y:S02]  /*1ac60*/  @!P2 HFMA2.BF16_V2 R45, -RZ.H0_H0, RZ.H0_H0, -R215.H0_H0 ;  /* 0x200000ffff2da231 */ /* 0x000fe400003409d7 */
[----:B------:R-:W-:-:S02]  /*1ac70*/  @P4 HFMA2.BF16_V2 R44, -RZ.H0_H0, RZ.H0_H0, -R218.H0_H0 ;  /* 0x200000ffff2c4231 */ /* 0x000fc400003409da */
[----:B------:R-:W-:Y:S01]  /*1ac80*/  IMAD.MOV.U32 R8, RZ, RZ, R140 ;  /* 0x000000ffff087224 */ /* 0x000fe200078e008c */
[----:B------:R-:W-:Y:S01]  /*1ac90*/  PRMT R140, R214, 0x5410, R215 ;  /* 0x00005410d68c7816 */ /* 0x000fe200000000d7 */
[----:B------:R-:W-:Y:S01]  /*1aca0*/  IMAD.MOV.U32 R10, RZ, RZ, R144 ;  /* 0x000000ffff0a7224 */ /* 0x000fe200078e0090 */
[----:B------:R-:W-:Y:S02]  /*1acb0*/  PRMT R144, R218, 0x5410, R217 ;  /* 0x00005410da907816 */ /* 0x000fe400000000d9 */
[----:B------:R-:W-:Y:S02]  /*1acc0*/  @P4 PRMT R218, R44, 0x5410, RZ ;  /* 0x000054102cda4816 */ /* 0x000fe400000000ff */
[----:B------:R-:W-:Y:S02]  /*1acd0*/  @!P2 PRMT R215, R45, 0x5410, RZ ;  /* 0x000054102dd7a816 */ /* 0x000fe400000000ff */
[----:B------:R-:W2:Y:S01]  /*1ace0*/  LDL.64 R44, [R1+0xd8] ;  /* 0x0000d800012c7983 */ /* 0x000ea20000100a00 */
[----:B------:R-:W-:Y:S01]  /*1acf0*/  PRMT R0, R49, 0x7632, R0 ;  /* 0x0000763231007816 */ /* 0x000fe20000000000 */
[----:B------:R-:W-:-:S03]  /*1ad00*/  @P0 HFMA2.BF16_V2 R40, -RZ.H0_H0, RZ.H0_H0, -R217.H0_H0 ;  /* 0x200000ffff280231 */ /* 0x000fc600003409d9 */
[----:B------:R-:W-:-:S04]  /*1ad10*/  LOP3.LUT R0, R0, 0xff, RZ, 0xc0, !PT ;  /* 0x000000ff00007812 */ /* 0x000fc800078ec0ff */
[----:B------:R-:W-:Y:S02]  /*1ad20*/  ISETP.LE.U32.AND P4, PT, R0, UR4, PT ;  /* 0x0000000400007c0c */ /* 0x000fe4000bf83070 */
[----:B------:R-:W-:Y:S02]  /*1ad30*/  LOP3.LUT R0, R41, 0xff, RZ, 0xc0, !PT ;  /* 0x000000ff29007812 */ /* 0x000fe400078ec0ff */
[----:B------:R-:W-:Y:S02]  /*1ad40*/  @P0 PRMT R217, R40, 0x5410, RZ ;  /* 0x0000541028d90816 */ /* 0x000fe400000000ff */
[----:B------:R-:W-:Y:S01]  /*1ad50*/  ISETP.LE.U32.AND P0, PT, R0, UR4, PT ;  /* 0x0000000400007c0c */ /* 0x000fe2000bf03070 */
[----:B------:R-:W-:-:S05]  /*1ad60*/  IMAD.MOV.U32 R0, RZ, RZ, R48 ;  /* 0x000000ffff007224 */ /* 0x000fca00078e0030 */
[----:B------:R-:W-:-:S04]  /*1ad70*/  LOP3.LUT R0, R0, 0xff, RZ, 0xc0, !PT ;  /* 0x000000ff00007812 */ /* 0x000fc800078ec0ff */
[----:B------:R-:W-:Y:S01]  /*1ad80*/  ISETP.LE.U32.AND P2, PT, R0, UR4, PT ;  /* 0x0000000400007c0c */ /* 0x000fe2000bf43070 */
[----:B------:R-:W-:Y:S01]  /*1ad90*/  FADD.FTZ R3, R67, R15 ;  /* 0x0000000f43037221 */ /* 0x000fe20000010000 */
[----:B------:R-:W-:Y:S01]  /*1ada0*/  FADD.FTZ R7, R65, R20 ;  /* 0x0000001441077221 */ /* 0x000fe20000010000 */
[----:B------:R-:W-:Y:S02]  /*1adb0*/  IMAD.MOV.U32 R65, RZ, RZ, R5 ;  /* 0x000000ffff417224 */ /* 0x000fe400078e0005 */
[----:B------:R-:W-:Y:S02]  /*1adc0*/  IMAD.MOV.U32 R67, RZ, RZ, R4 ;  /* 0x000000ffff437224 */ /* 0x000fe400078e0004 */
[----:B------:R-:W-:Y:S01]  /*1add0*/  FADD.FTZ R6, R180, R2 ;  /* 0x00000002b4067221 */ /* 0x000fe20000010000 */
[----:B------:R-:W-:Y:S02]  /*1ade0*/  MOV R19, R9 ;  /* 0x0000000900137202 */ /* 0x000fe40000000f00 */
[----:B------:R-:W-:Y:S01]  /*1adf0*/  LOP3.LUT R2, R12, UR32, R199, 0x96, !PT ;  /* 0x000000200c027c12 */ /* 0x000fe2000f8e96c7 */
[----:B------:R-:W-:Y:S01]  /*1ae00*/  FADD.FTZ R9, R64, R3 ;  /* 0x0000000340097221 */ /* 0x000fe20000010000 */
[----:B------:R-:W-:Y:S01]  /*1ae10*/  IMAD.MOV.U32 R40, RZ, RZ, R67 ;  /* 0x000000ffff287224 */ /* 0x000fe200078e0043 */
[----:B------:R-:W-:-:S02]  /*1ae20*/  MOV R67, R10 ;  /* 0x0000000a00437202 */ /* 0x000fc40000000f00 */
[----:B------:R-:W-:Y:S01]  /*1ae30*/  IMAD.WIDE.U32 R2, R2, -0x2daee0ad, RZ ;  /* 0xd2511f5302027825 */ /* 0x000fe200078e00ff */
[----:B--2---:R-:W-:-:S05]  /*1ae40*/  LOP3.LUT R0, R44, UR33, R13, 0x96, !PT ;  /* 0x000000212c007c12 */ /* 0x004fca000f8e960d */
[----:B------:R-:W-:-:S05]  /*1ae50*/  IMAD.WIDE.U32 R4, R0, -0x2daee0ad, RZ ;  /* 0xd2511f5300047825 */ /* 0x000fca00078e00ff */
[----:B------:R-:W-:Y:S02]  /*1ae60*/  LOP3.LUT R5, R194, UR31, R5, 0x96, !PT ;  /* 0x0000001fc2057c12 */ /* 0x000fe4000f8e9605 */
[----:B------:R-:W2:Y:S01]  /*1ae70*/  LDL.LU.64 R194, [R1+0x220] ;  /* 0x0002200001c27983 */ /* 0x000ea20000300a00 */
[----:B------:R-:W-:Y:S02]  /*1ae80*/  IMAD.MOV.U32 R44, RZ, RZ, R19 ;  /* 0x000000ffff2c7224 */ /* 0x000fe400078e0013 */
[----:B------:R-:W-:Y:S02]  /*1ae90*/  IMAD.MOV.U32 R19, RZ, RZ, R11 ;  /* 0x000000ffff137224 */ /* 0x000fe400078e000b */
[----:B------:R-:W-:Y:S01]  /*1aea0*/  IMAD.WIDE.U32 R10, R5, -0x326172a9, RZ ;  /* 0xcd9e8d57050a7825 */ /* 0x000fe200078e00ff */
[----:B------:R-:W-:-:S04]  /*1aeb0*/  LOP3.LUT R0, R4, UR22, R3, 0x96, !PT ;  /* 0x0000001604007c12 */ /* 0x000fc8000f8e9603 */
[----:B------:R-:W-:Y:S02]  /*1aec0*/  LOP3.LUT R3, R198, UR26, R11, 0x96, !PT ;  /* 0x0000001ac6037c12 */ /* 0x000fe4000f8e960b */
[----:B------:R-:W3:Y:S01]  /*1aed0*/  LDL.LU.64 R198, [R1+0x218] ;  /* 0x0002180001c67983 */ /* 0x000ee20000300a00 */
[----:B------:R-:W-:Y:S02]  /*1aee0*/  IMAD.MOV.U32 R24, RZ, RZ, R65 ;  /* 0x000000ffff187224 */ /* 0x000fe400078e0041 */
[----:B------:R-:W-:Y:S01]  /*1aef0*/  FADD.FTZ R4, R25, R7 ;  /* 0x0000000719047221 */ /* 0x000fe20000010000 */
[----:B------:R-:W-:Y:S02]  /*1af00*/  IMAD.MOV.U32 R65, RZ, RZ, R8 ;  /* 0x000000ffff417224 */ /* 0x000fe400078e0008 */
[----:B------:R-:W-:Y:S01]  /*1af10*/  FADD.FTZ R8, R178, R6 ;  /* 0x00000006b2087221 */ /* 0x000fe20000010000 */
[----:B------:R-:W-:-:S05]  /*1af20*/  IMAD.WIDE.U32 R6, R0, -0x326172a9, RZ ;  /* 0xcd9e8d5700067825 */ /* 0x000fca00078e00ff */
[----:B------:R-:W-:Y:S01]  /*1af30*/  LOP3.LUT R0, R10, UR21, R7, 0x96, !PT ;  /* 0x000000150a007c12 */ /* 0x000fe2000f8e9607 */
[----:B------:R-:W-:Y:S01]  /*1af40*/  FADD.FTZ R7, R60, R9 ;  /* 0x000000093c077221 */ /* 0x000fe20000010000 */
[----:B------:R-:W-:Y:S01]  /*1af50*/  FADD.FTZ R9, R55, R4 ;  /* 0x0000000437097221 */ /* 0x000fe20000010000 */
[----:B------:R-:W-:-:S05]  /*1af60*/  IMAD.WIDE.U32 R4, R3, -0x2daee0ad, RZ ;  /* 0xd2511f5303047825 */ /* 0x000fca00078e00ff */
[----:B------:R-:W-:Y:S01]  /*1af70*/  LOP3.LUT R2, R2, UR17, R5, 0x96, !PT ;  /* 0x0000001102027c12 */ /* 0x000fe2000f8e9605 */
[----:B------:R-:W-:-:S04]  /*1af80*/  IMAD.MOV.U32 R55, RZ, RZ, R136 ;  /* 0x000000ffff377224 */ /* 0x000fc800078e0088 */
[----:B------:R-:W-:-:S04]  /*1af90*/  IMAD.WIDE.U32 R2, R2, -0x326172a9, RZ ;  /* 0xcd9e8d5702027825 */ /* 0x000fc800078e00ff */
[----:B------:R-:W-:Y:S01]  /*1afa0*/  IMAD.MOV.U32 R64, RZ, RZ, R151 ;  /* 0x000000ffff407224 */ /* 0x000fe200078e0097 */
[----:B------:R-:W-:Y:S02]  /*1afb0*/  LOP3.LUT R11, R6, UR16, R3, 0x96, !PT ;  /* 0x00000010060b7c12 */ /* 0x000fe4000f8e9603 */
[----:B------:R-:W-:Y:S01]  /*1afc0*/  MOV R151, R63 ;  /* 0x0000003f00977202 */ /* 0x000fe20000000f00 */
[----:B------:R-:W-:Y:S02]  /*1afd0*/  IMAD.MOV.U32 R63, RZ, RZ, R53 ;  /* 0x000000ffff3f7224 */ /* 0x000fe400078e0035 */
[----:B------:R-:W-:Y:S02]  /*1afe0*/  IMAD.MOV.U32 R53, RZ, RZ, R228 ;  /* 0x000000ffff357224 */ /* 0x000fe400078e00e4 */
[----:B------:R-:W4:Y:S01]  /*1aff0*/  LDL.LU R228, [R1+0x210] ;  /* 0x0002100001e47983 */ /* 0x000f220000300800 */
[----:B--2---:R-:W1:Y:S08]  /*1b000*/  MUFU.EX2 R12, R195 ;  /* 0x000000c3000c7308 */ /* 0x004e700000000800 */
[----:B------:R-:W2:Y:S01]  /*1b010*/  MUFU.EX2 R10, R194 ;  /* 0x000000c2000a7308 */ /* 0x000ea20000000800 */
[----:B-1----:R-:W-:-:S07]  /*1b020*/  FADD.FTZ R5, R12, R8 ;  /* 0x000000080c057221 */ /* 0x002fce0000010000 */
[----:B---3--:R-:W1:Y:S01]  /*1b030*/  MUFU.EX2 R8, R198 ;  /* 0x000000c600087308 */ /* 0x008e620000000800 */
[----:B--2---:R-:W-:Y:S01]  /*1b040*/  FADD.FTZ R3, R10, R7 ;  /* 0x000000070a037221 */ /* 0x004fe20000010000 */
[----:B-1----:R-:W-:-:S06]  /*1b050*/  F2FP.BF16.F32.PACK_AB R120, R8, R10 ;  /* 0x0000000a0878723e */ /* 0x002fcc00000010ff */
[----:B------:R1:W-:Y:S02]  /*1b060*/  MUFU.EX2 R10, R55 ;  /* 0x00000037000a7308 */ /* 0x0003e40000000800 */
[----:B-1----:R-:W-:Y:S02]  /*1b070*/  IMAD.MOV.U32 R55, RZ, RZ, R64 ;  /* 0x000000ffff377224 */ /* 0x002fe400078e0040 */
[----:B------:R-:W-:Y:S01]  /*1b080*/  IMAD.MOV.U32 R64, RZ, RZ, R96 ;  /* 0x000000ffff407224 */ /* 0x000fe200078e0060 */
[----:B------:R-:W-:Y:S01]  /*1b090*/  MOV R96, R145 ;  /* 0x0000009100607202 */ /* 0x000fe20000000f00 */
[----:B------:R-:W-:Y:S02]  /*1b0a0*/  IMAD.MOV.U32 R145, RZ, RZ, R219 ;  /* 0x000000ffff917224 */ /* 0x000fe400078e00db */
[----:B------:R-:W2:Y:S01]  /*1b0b0*/  LDL.LU R219, [R1+0x20c] ;  /* 0x00020c0001db7983 */ /* 0x000ea20000300800 */
[----:B------:R-:W-:Y:S01]  /*1b0c0*/  @!P0 HFMA2.BF16_V2 R50, -RZ.H0_H0, RZ.H0_H0, -R214.H0_H0 ;  /* 0x200000ffff328231 */ /* 0x000fe200003409d6 */
[----:B------:R-:W1:Y:S04]  /*1b0d0*/  MUFU.EX2 R13, R199 ;  /* 0x000000c7000d7308 */ /* 0x000e680000000800 */
[----:B------:R-:W-:Y:S01]  /*1b0e0*/  @!P0 PRMT R214, R50, 0x5410, RZ ;  /* 0x0000541032d68816 */ /* 0x000fe200000000ff */
[----:B------:R-:W-:-:S02]  /*1b0f0*/  IMAD.MOV.U32 R50, RZ, RZ, R24 ;  /* 0x000000ffff327224 */ /* 0x000fc400078e0018 */
[----:B------:R-:W-:Y:S01]  /*1b100*/  IMAD.WIDE.U32 R24, R0, -0x2daee0ad, RZ ;  /* 0xd2511f5300187825 */ /* 0x000fe200078e00ff */
[----:B------:R-:W3:Y:S03]  /*1b110*/  MUFU.EX2 R6, R196 ;  /* 0x000000c400067308 */ /* 0x000ee60000000800 */
[----:B------:R-:W-:Y:S01]  /*1b120*/  IMAD.MOV.U32 R60, RZ, RZ, R97 ;  /* 0x000000ffff3c7224 */ /* 0x000fe200078e0061 */
[----:B------:R-:W-:Y:S01]  /*1b130*/  LOP3.LUT R4, R4, UR15, R25, 0x96, !PT ;  /* 0x0000000f04047c12 */ /* 0x000fe2000f8e9619 */
[----:B------:R-:W-:Y:S01]  /*1b140*/  IMAD.MOV.U32 R97, RZ, RZ, R99 ;  /* 0x000000ffff617224 */ /* 0x000fe200078e0063 */
[----:B------:R-:W-:Y:S01]  /*1b150*/  MOV R99, R150 ;  /* 0x0000009600637202 */ /* 0x000fe20000000f00 */
[----:B------:R-:W-:Y:S02]  /*1b160*/  IMAD.MOV.U32 R150, RZ, RZ, R137 ;  /* 0x000000ffff967224 */ /* 0x000fe400078e0089 */
[----:B------:R-:W-:-:S04]  /*1b170*/  IMAD.WIDE.U32 R136, R4, -0x326172a9, RZ ;  /* 0xcd9e8d5704887825 */ /* 0x000fc800078e00ff */
[----:B-1----:R-:W-:Y:S02]  /*1b180*/  FADD.FTZ R4, R13, R5 ;  /* 0x000000050d047221 */ /* 0x002fe40000010000 */
[----:B------:R-:W1:Y:S01]  /*1b190*/  MUFU.EX2 R5, R197 ;  /* 0x000000c500057308 */ /* 0x000e620000000800 */
[----:B------:R-:W-:Y:S02]  /*1b1a0*/  IMAD.MOV.U32 R45, RZ, RZ, R40 ;  /* 0x000000ffff2d7224 */ /* 0x000fe400078e0028 */
[----:B------:R-:W-:Y:S01]  /*1b1b0*/  IMAD.MOV.U32 R40, RZ, RZ, R44 ;  /* 0x000000ffff287224 */ /* 0x000fe200078e002c */
[----:B------:R-:W-:Y:S01]  /*1b1c0*/  MOV R44, R65 ;  /* 0x00000041002c7202 */ /* 0x000fe20000000f00 */
[----:B------:R-:W-:Y:S02]  /*1b1d0*/  IMAD.MOV.U32 R65, RZ, RZ, R67 ;  /* 0x000000ffff417224 */ /* 0x000fe400078e0043 */
[----:B------:R-:W-:Y:S02]  /*1b1e0*/  IMAD.MOV.U32 R67, RZ, RZ, R19 ;  /* 0x000000ffff437224 */ /* 0x000fe400078e0013 */
[----:B------:R-:W-:Y:S01]  /*1b1f0*/  IMAD.MOV.U32 R19, RZ, RZ, R29 ;  /* 0x000000ffff137224 */ /* 0x000fe200078e001d */
[----:B------:R-:W-:Y:S01]  /*1b200*/  LOP3.LUT R29, R2, UR13, R137, 0x96, !PT ;  /* 0x0000000d021d7c12 */ /* 0x000fe2000f8e9689 */
[----:B---3--:R-:W-:Y:S01]  /*1b210*/  FADD.FTZ R2, R6, R9 ;  /* 0x0000000906027221 */ /* 0x008fe20000010000 */
[----:B-1----:R-:W-:-:S03]  /*1b220*/  F2FP.BF16.F32.PACK_AB R123, R5, R6 ;  /* 0x00000006057b723e */ /* 0x002fc600000010ff */
[----:B------:R-:W-:Y:S02]  /*1b230*/  FADD.FTZ R2, R5, R2 ;  /* 0x0000000205027221 */ /* 0x000fe40000010000 */
[----:B------:R1:W-:Y:S02]  /*1b240*/  MUFU.EX2 R5, R55 ;  /* 0x0000003700057308 */ /* 0x0003e40000000800 */
[----:B-1----:R-:W-:Y:S02]  /*1b250*/  IMAD.MOV.U32 R55, RZ, RZ, R99 ;  /* 0x000000ffff377224 */ /* 0x002fe400078e0063 */
[----:B------:R-:W-:Y:S01]  /*1b260*/  IMAD.MOV.U32 R99, RZ, RZ, R213 ;  /* 0x000000ffff637224 */ /* 0x000fe200078e00d5 */
[----:B------:R-:W-:-:S04]  /*1b270*/  SHF.R.U32.HI R0, RZ, 0x18, R41 ;  /* 0x00000018ff007819 */ /* 0x000fc80000011629 */
[----:B------:R-:W-:Y:S02]  /*1b280*/  ISETP.LE.U32.AND P0, PT, R0, UR4, PT ;  /* 0x0000000400007c0c */ /* 0x000fe4000bf03070 */
[----:B------:R-:W-:-:S04]  /*1b290*/  F2FP.BF16.F32.PACK_AB R0, R13, R12 ;  /* 0x0000000c0d00723e */ /* 0x000fc800000010ff */
[C---:B------:R-:W-:Y:S02]  /*1b2a0*/  PRMT R210, R0.reuse, 0x7632, R210 ;  /* 0x0000763200d27816 */ /* 0x040fe400000000d2 */
[----:B------:R-:W-:Y:S02]  /*1b2b0*/  PRMT R195, R0, 0x7610, R195 ;  /* 0x0000761000c37816 */ /* 0x000fe400000000c3 */
[----:B------:R-:W-:-:S03]  /*1b2c0*/  LOP3.LUT R0, R29, 0xff, RZ, 0xc0, !PT ;  /* 0x000000ff1d007812 */ /* 0x000fc600078ec0ff */
[----:B------:R-:W-:Y:S01]  /*1b2d0*/  @!P0 HFMA2.BF16_V2 R62, -RZ.H0_H0, RZ.H0_H0, -R210.H0_H0 ;  /* 0x200000ffff3e8231 */ /* 0x000fe200003409d2 */
[----:B------:R-:W-:-:S04]  /*1b2e0*/  PRMT R198, R195, 0x5410, R210 ;  /* 0x00005410c3c67816 */ /* 0x000fc800000000d2 */
[----:B------:R-:W-:Y:S02]  /*1b2f0*/  @!P0 PRMT R210, R62, 0x5410, RZ ;  /* 0x000054103ed28816 */ /* 0x000fe400000000ff */
[----:B------:R-:W-:Y:S02]  /*1b300*/  ISETP.LE.U32.AND P0, PT, R0, UR4, PT ;  /* 0x0000000400007c0c */ /* 0x000fe4000bf03070 */
[----:B------:R-:W-:-:S04]  /*1b310*/  LOP3.LUT R0, R29, 0xffff, RZ, 0xc0, !PT ;  /* 0x0000ffff1d007812 */ /* 0x000fc800078ec0ff */
[----:B------:R-:W-:Y:S02]  /*1b320*/  SHF.R.U32.HI R0, RZ, 0x8, R0 ;  /* 0x00000008ff007819 */ /* 0x000fe40000011600 */
[----:B------:R-:W-:Y:S02]  /*1b330*/  PRMT R172, R120, 0x7610, R172 ;  /* 0x0000761078ac7816 */ /* 0x000fe400000000ac */
[----:B------:R-:W-:Y:S01]  /*1b340*/  LOP3.LUT R0, R0, 0xffff, RZ, 0xc0, !PT ;  /* 0x0000ffff00007812 */ /* 0x000fe200078ec0ff */
[----:B--2---:R1:W-:Y:S02]  /*1b350*/  MUFU.EX2 R7, R219 ;  /* 0x000000db00077308 */ /* 0x0043e40000000800 */
[----:B-1----:R-:W2:Y:S04]  /*1b360*/  LDL.LU R219, [R1+0x208] ;  /* 0x0002080001db7983 */ /* 0x002ea80000300800 */
[----:B------:R-:W3:Y:S01]  /*1b370*/  LDL.LU R213, [R1+0x204] ;  /* 0x0002040001d57983 */ /* 0x000ee20000300800 */
[----:B------:R-:W-:-:S05]  /*1b380*/  @!P0 HFMA2.BF16_V2 R66, -RZ.H0_H0, RZ.H0_H0, -R120.H0_H0 ;  /* 0x200000ffff428231 */ /* 0x000fca0000340978 */
[----:B------:R-:W-:Y:S02]  /*1b390*/  @!P0 PRMT R172, R66, 0x5410, RZ ;  /* 0x0000541042ac8816 */ /* 0x000fe400000000ff */
[----:B------:R-:W-:Y:S02]  /*1b3a0*/  ISETP.LE.U32.AND P0, PT, R0, UR4, PT ;  /* 0x0000000400007c0c */ /* 0x000fe4000bf03070 */
[----:B------:R-:W-:Y:S02]  /*1b3b0*/  PRMT R0, R29, 0x7632, R0 ;  /* 0x000076321d007816 */ /* 0x000fe40000000000 */
[----:B----4-:R-:W-:Y:S02]  /*1b3c0*/  PRMT R228, R120, 0x7632, R228 ;  /* 0x0000763278e47816 */ /* 0x010fe400000000e4 */
[----:B------:R-:W-:-:S07]  /*1b3d0*/  LOP3.LUT R0, R0, 0xff, RZ, 0xc0, !PT ;  /* 0x000000ff00007812 */ /* 0x000fce00078ec0ff */
[----:B------:R-:W-:-:S05]  /*1b3e0*/  @!P0 HFMA2.BF16_V2 R68, -RZ.H0_H0, RZ.H0_H0, -R120.H1_H1 ;  /* 0x200000ffff448231 */ /* 0x000fca0000360978 */
[----:B------:R-:W-:Y:S02]  /*1b3f0*/  @!P0 PRMT R228, R68, 0x5410, RZ ;  /* 0x0000541044e48816 */ /* 0x000fe400000000ff */
[----:B------:R-:W-:Y:S02]  /*1b400*/  ISETP.LE.U32.AND P0, PT, R0, UR4, PT ;  /* 0x0000000400007c0c */ /* 0x000fe4000bf03070 */
[----:B------:R-:W-:Y:S02]  /*1b410*/  SHF.R.U32.HI R0, RZ, 0x18, R29 ;  /* 0x00000018ff007819 */ /* 0x000fe4000001161d */
[----:B------:R-:W-:-:S09]  /*1b420*/  PRMT R141, R123, 0x7610, R141 ;  /* 0x000076107b8d7816 */ /* 0x000fd2000000008d */
[----:B------:R-:W-:-:S05]  /*1b430*/  @!P0 HFMA2.BF16_V2 R69, -RZ.H0_H0, RZ.H0_H0, -R123.H0_H0 ;  /* 0x200000ffff458231 */ /* 0x000fca000034097b */
[----:B------:R-:W-:Y:S02]  /*1b440*/  @!P0 PRMT R141, R69, 0x5410, RZ ;  /* 0x00005410458d8816 */ /* 0x000fe400000000ff */
[----:B------:R-:W-:Y:S01]  /*1b450*/  ISETP.LE.U32.AND P0, PT, R0, UR4, PT ;  /* 0x0000000400007c0c */ /* 0x000fe2000bf03070 */
[----:B------:R-:W-:Y:S01]  /*1b460*/  FADD.FTZ R0, R8, R3 ;  /* 0x0000000308007221 */ /* 0x000fe20000010000 */
[----:B------:R-:W1:Y:S01]  /*1b470*/  MUFU.EX2 R6, R252 ;  /* 0x000000fc00067308 */ /* 0x000e620000000800 */
[----:B------:R-:W-:Y:S01]  /*1b480*/  IMAD.MOV.U32 R3, RZ, RZ, R136 ;  /* 0x000000ffff037224 */ /* 0x000fe200078e0088 */
[----:B------:R-:W-:-:S04]  /*1b490*/  PRMT R152, R123, 0x7632, R152 ;  /* 0x000076327b987816 */ /* 0x000fc80000000098 */
[----:B------:R-:W-:-:S05]  /*1b4a0*/  LOP3.LUT R3, R3, 0xff, RZ, 0xc0, !PT ;  /* 0x000000ff03037812 */ /* 0x000fca00078ec0ff */
[----:B------:R-:W-:-:S05]  /*1b4b0*/  @!P0 HFMA2.BF16_V2 R70, -RZ.H0_H0, RZ.H0_H0, -R123.H1_H1 ;  /* 0x200000ffff468231 */ /* 0x000fca000036097b */
[----:B------:R-:W-:Y:S02]  /*1b4c0*/  @!P0 PRMT R152, R70, 0x5410, RZ ;  /* 0x0000541046988816 */ /* 0x000fe400000000ff */
[----:B------:R-:W-:Y:S02]  /*1b4d0*/  ISETP.LE.U32.AND P0, PT, R3, UR4, PT ;  /* 0x0000000403007c0c */ /* 0x000fe4000bf03070 */
[----:B-1----:R-:W-:Y:S02]  /*1b4e0*/  F2FP.BF16.F32.PACK_AB R122, R10, R6 ;  /* 0x000000060a7a723e */ /* 0x002fe400000010ff */
[----:B------:R-:W-:Y:S02]  /*1b4f0*/  PRMT R3, R136, 0x7771, RZ ;  /* 0x0000777188037816 */ /* 0x000fe400000000ff */
[----:B------:R-:W-:-:S07]  /*1b500*/  PRMT R68, R122, 0x7610, R68 ;  /* 0x000076107a447816 */ /* 0x000fce0000000044 */
[----:B------:R-:W-:-:S05]  /*1b510*/  @!P0 HFMA2.BF16_V2 R71, -RZ.H0_H0, RZ.H0_H0, -R122.H0_H0 ;  /* 0x200000ffff478231 */ /* 0x000fca000034097a */
[----:B------:R-:W-:Y:S02]  /*1b520*/  @!P0 PRMT R68, R71, 0x5410, RZ ;  /* 0x0000541047448816 */ /* 0x000fe400000000ff */
[----:B------:R-:W-:Y:S01]  /*1b530*/  ISETP.GT.U32.AND P0, PT, R3, UR4, PT ;  /* 0x0000000403007c0c */ /* 0x000fe2000bf04070 */
[----:B------:R-:W-:Y:S01]  /*1b540*/  FADD.FTZ R3, R6, R0 ;  /* 0x0000000006037221 */ /* 0x000fe20000010000 */
[----:B------:R-:W-:Y:S01]  /*1b550*/  PRMT R0, R136, 0x7772, RZ ;  /* 0x0000777288007816 */ /* 0x000fe200000000ff */
[----:B------:R-:W-:-:S10]  /*1b560*/  @!P1 HFMA2.BF16_V2 R73, -RZ.H0_H0, RZ.H0_H0, -R195.H0_H0 ;  /* 0x200000ffff499231 */ /* 0x000fd400003409c3 */
[----:B------:R-:W-:Y:S01]  /*1b570*/  @P0 HFMA2.BF16_V2 R72, -RZ.H0_H0, RZ.H0_H0, -R122.H1_H1 ;  /* 0x200000ffff480231 */ /* 0x000fe2000036097a */
[----:B------:R-:W-:Y:S01]  /*1b580*/  @!P1 PRMT R195, R73, 0x5410, RZ ;  /* 0x0000541049c39816 */ /* 0x000fe200000000ff */
[----:B------:R-:W1:Y:S08]  /*1b590*/  MUFU.EX2 R8, R250 ;  /* 0x000000fa00087308 */ /* 0x000e700000000800 */
[----:B------:R-:W4:Y:S01]  /*1b5a0*/  MUFU.EX2 R9, R251 ;  /* 0x000000fb00097308 */ /* 0x000f220000000800 */
[----:B------:R-:W-:Y:S01]  /*1b5b0*/  MOV R62, R60 ;  /* 0x0000003c003e7202 */ /* 0x000fe20000000f00 */
[----:B------:R-:W-:Y:S01]  /*1b5c0*/  IMAD.MOV.U32 R12, RZ, RZ, R64 ;  /* 0x000000ffff0c7224 */ /* 0x000fe200078e0040 */
[----:B------:R-:W-:Y:S01]  /*1b5d0*/  MOV R60, R65 ;  /* 0x00000041003c7202 */ /* 0x000fe20000000f00 */
[----:B------:R-:W-:-:S02]  /*1b5e0*/  IMAD.MOV.U32 R199, RZ, RZ, R40 ;  /* 0x000000ffffc77224 */ /* 0x000fc400078e0028 */
[----:B------:R-:W-:Y:S01]  /*1b5f0*/  FADD.FTZ R3, R10, R3 ;  /* 0x000000030a037221 */ /* 0x000fe20000010000 */
[----:B------:R-:W-:Y:S02]  /*1b600*/  IMAD.MOV.U32 R65, RZ, RZ, R19 ;  /* 0x000000ffff417224 */ /* 0x000fe400078e0013 */
[----:B-1----:R-:W-:Y:S01]  /*1b610*/  FADD.FTZ R2, R8, R2 ;  /* 0x0000000208027221 */ /* 0x002fe20000010000 */
[----:B----4-:R-:W-:Y:S02]  /*1b620*/  F2FP.BF16.F32.PACK_AB R121, R9, R8 ;  /* 0x000000080979723e */ /* 0x010fe400000010ff */
[----:B------:R1:W-:Y:S02]  /*1b630*/  MUFU.EX2 R8, R62 ;  /* 0x0000003e00087308 */ /* 0x0003e40000000800 */
[----:B-1----:R-:W-:Y:S02]  /*1b640*/  IMAD.MOV.U32 R62, RZ, RZ, R12 ;  /* 0x000000ffff3e7224 */ /* 0x002fe400078e000c */
[----:B------:R-:W-:Y:S01]  /*1b650*/  IMAD.MOV.U32 R12, RZ, RZ, R199 ;  /* 0x000000ffff0c7224 */ /* 0x000fe200078e00c7 */
[----:B------:R-:W-:-:S02]  /*1b660*/  MOV R199, R60 ;  /* 0x0000003c00c77202 */ /* 0x000fc40000000f00 */
[----:B--2---:R-:W-:Y:S02]  /*1b670*/  PRMT R219, R122, 0x7632, R219 ;  /* 0x000076327adb7816 */ /* 0x004fe400000000db */
[----:B------:R-:W-:Y:S02]  /*1b680*/  @P0 PRMT R219, R72, 0x5410, RZ ;  /* 0x0000541048db0816 */ /* 0x000fe400000000ff */
[----:B------:R-:W-:Y:S02]  /*1b690*/  ISETP.GT.U32.AND P0, PT, R0, UR4, PT ;  /* 0x0000000400007c0c */ /* 0x000fe4000bf04070 */
[----:B------:R-:W-:-:S04]  /*1b6a0*/  PRMT R0, R42, 0x7771, RZ ;  /* 0x000077712a007816 */ /* 0x000fc800000000ff */
[----:B------:R-:W-:Y:S01]  /*1b6b0*/  ISETP.GT.U32.AND P1, PT, R0, UR4, PT ;  /* 0x0000000400007c0c */ /* 0x000fe2000bf24070 */
[----:B------:R-:W-:Y:S01]  /*1b6c0*/  FADD.FTZ R0, R5, R4 ;  /* 0x0000000405007221 */ /* 0x000fe20000010000 */
[----:B------:R-:W-:-:S03]  /*1b6d0*/  F2FP.BF16.F32.PACK_AB R4, R7, R5 ;  /* 0x000000050704723e */ /* 0x000fc600000010ff */
[----:B------:R-:W-:Y:S02]  /*1b6e0*/  FADD.FTZ R6, R7, R0 ;  /* 0x0000000007067221 */ /* 0x000fe40000010000 */
[----:B------:R-:W1:Y:S01]  /*1b6f0*/  MUFU.EX2 R7, R55 ;  /* 0x0000003700077308 */ /* 0x000e620000000800 */
[----:B---3--:R-:W-:Y:S02]  /*1b700*/  IMAD.MOV.U32 R19, RZ, RZ, R213 ;  /* 0x000000ffff137224 */ /* 0x008fe400078e00d5 */
[----:B------:R-:W2:Y:S02]  /*1b710*/  LDL.LU R213, [R1+0x200] ;  /* 0x0002000001d57983 */ /* 0x000ea40000300800 */
[----:B------:R-:W-:Y:S02]  /*1b720*/  IMAD.MOV.U32 R60, RZ, RZ, R19 ;  /* 0x000000ffff3c7224 */ /* 0x000fe400078e0013 */
[----:B------:R-:W-:Y:S02]  /*1b730*/  IMAD.MOV.U32 R19, RZ, RZ, R97 ;  /* 0x000000ffff137224 */ /* 0x000fe400078e0061 */
[----:B------:R-:W-:-:S02]  /*1b740*/  IMAD.MOV.U32 R97, RZ, RZ, R212 ;  /* 0x000000ffff617224 */ /* 0x000fc400078e00d4 */
[----:B------:R-:W3:Y:S01]  /*1b750*/  LDL.LU R212, [R1+0x1fc] ;  /* 0x0001fc0001d47983 */ /* 0x000ee20000300800 */
[----:B-1----:R-:W-:Y:S02]  /*1b760*/  FADD.FTZ R5, R7, R3 ;  /* 0x0000000307057221 */ /* 0x002fe40000010000 */
[----:B------:R1:W4:Y:S02]  /*1b770*/  MUFU.EX2 R3, R62 ;  /* 0x0000003e00037308 */ /* 0x0003240000000800 */
[----:B-1----:R-:W-:Y:S01]  /*1b780*/  IMAD.MOV.U32 R62, RZ, RZ, R12 ;  /* 0x000000ffff3e7224 */ /* 0x002fe200078e000c */
[----:B------:R-:W-:Y:S01]  /*1b790*/  MOV R12, R199 ;  /* 0x000000c7000c7202 */ /* 0x000fe20000000f00 */
[----:B------:R-:W-:Y:S02]  /*1b7a0*/  IMAD.MOV.U32 R199, RZ, RZ, R60 ;  /* 0x000000ffffc77224 */ /* 0x000fe400078e003c */
[----:B------:R-:W-:Y:S02]  /*1b7b0*/  IMAD.MOV.U32 R60, RZ, RZ, R97 ;  /* 0x000000ffff3c7224 */ /* 0x000fe400078e0061 */
[----:B------:R-:W-:-:S02]  /*1b7c0*/  IMAD.MOV.U32 R97, RZ, RZ, R149 ;  /* 0x000000ffff617224 */ /* 0x000fc400078e0095 */
[----:B------:R-:W-:Y:S01]  /*1b7d0*/  IMAD.MOV.U32 R149, RZ, RZ, R148 ;  /* 0x000000ffff957224 */ /* 0x000fe200078e0094 */
[----:B------:R-:W-:Y:S01]  /*1b7e0*/  MOV R148, R151 ;  /* 0x0000009700947202 */ /* 0x000fe20000000f00 */
[----:B------:R-:W-:Y:S02]  /*1b7f0*/  IMAD.MOV.U32 R151, RZ, RZ, R209 ;  /* 0x000000ffff977224 */ /* 0x000fe400078e00d1 */
[----:B------:R-:W4:Y:S01]  /*1b800*/  LDL.LU R209, [R1+0x1f8] ;  /* 0x0001f80001d17983 */ /* 0x000f220000300800 */
[----:B------:R-:W-:Y:S01]  /*1b810*/  IMAD.MOV.U32 R55, RZ, RZ, R45 ;  /* 0x000000ffff377224 */ /* 0x000fe200078e002d */
[C---:B------:R-:W-:Y:S02]  /*1b820*/  PRMT R182, R4.reuse, 0x7632, R182 ;  /* 0x0000763204b67816 */ /* 0x040fe400000000b6 */
[----:B------:R-:W-:Y:S02]  /*1b830*/  PRMT R181, R4, 0x7610, R181 ;  /* 0x0000761004b57816 */ /* 0x000fe400000000b5 */
[----:B------:R1:W3:Y:S01]  /*1b840*/  MUFU.EX2 R4, R62 ;  /* 0x0000003e00047308 */ /* 0x0002e20000000800 */
[----:B------:R-:W-:Y:S01]  /*1b850*/  F2FP.BF16.F32.PACK_AB R194, R8, R7 ;  /* 0x0000000708c2723e */ /* 0x000fe200000010ff */
[----:B------:R-:W-:-:S02]  /*1b860*/  IMAD.MOV.U32 R64, RZ, RZ, R44 ;  /* 0x000000ffff407224 */ /* 0x000fc400078e002c */
[----:B------:R-:W-:Y:S01]  /*1b870*/  FADD.FTZ R2, R9, R2 ;  /* 0x0000000209027221 */ /* 0x000fe20000010000 */
[----:B-1----:R-:W-:Y:S02]  /*1b880*/  IMAD.MOV.U32 R62, RZ, RZ, R12 ;  /* 0x000000ffff3e7224 */ /* 0x002fe400078e000c */
[----:B------:R-:W-:Y:S02]  /*1b890*/  IMAD.MOV.U32 R12, RZ, RZ, R199 ;  /* 0x000000ffff0c7224 */ /* 0x000fe400078e00c7 */
[----:B------:R-:W-:Y:S01]  /*1b8a0*/  IMAD.MOV.U32 R199, RZ, RZ, R55 ;  /* 0x000000ffffc77224 */ /* 0x000fe200078e0037 */
[----:B------:R1:W-:Y:S01]  /*1b8b0*/  MUFU.EX2 R7, R62 ;  /* 0x0000003e00077308 */ /* 0x0003e20000000800 */
[----:B------:R-:W-:Y:S02]  /*1b8c0*/  MOV R55, R208 ;  /* 0x000000d000377202 */ /* 0x000fe40000000f00 */
[----:B------:R-:W3:Y:S01]  /*1b8d0*/  LDL.LU R208, [R1+0x1f4] ;  /* 0x0001f40001d07983 */ /* 0x000ee20000300800 */
[----:B-1----:R-:W-:-:S02]  /*1b8e0*/  IMAD.MOV.U32 R62, RZ, RZ, R12 ;  /* 0x000000ffff3e7224 */ /* 0x002fc400078e000c */
[----:B------:R-:W-:Y:S02]  /*1b8f0*/  IMAD.MOV.U32 R12, RZ, RZ, R199 ;  /* 0x000000ffff0c7224 */ /* 0x000fe400078e00c7 */
[----:B------:R-:W-:Y:S01]  /*1b900*/  IMAD.MOV.U32 R199, RZ, RZ, R64 ;  /* 0x000000ffffc77224 */ /* 0x000fe200078e0040 */
[----:B------:R1:W3:Y:S02]  /*1b910*/  MUFU.EX2 R9, R62 ;  /* 0x0000003e00097308 */ /* 0x0002e40000000800 */
[----:B-1----:R-:W-:Y:S01]  /*1b920*/  MOV R62, R12 ;  /* 0x0000000c003e7202 */ /* 0x002fe20000000f00 */
[----:B------:R-:W-:Y:S02]  /*1b930*/  IMAD.MOV.U32 R12, RZ, RZ, R199 ;  /* 0x000000ffff0c7224 */ /* 0x000fe400078e00c7 */
[----:B----4-:R-:W-:Y:S02]  /*1b940*/  IMAD.MOV.U32 R64, RZ, RZ, R209 ;  /* 0x000000ffff407224 */ /* 0x010fe400078e00d1 */
[----:B------:R-:W4:Y:S02]  /*1b950*/  LDL.LU R209, [R1+0x1f0] ;  /* 0x0001f00001d17983 */ /* 0x000f240000300800 */
[----:B------:R-:W-:-:S02]  /*1b960*/  IMAD.MOV.U32 R199, RZ, RZ, R64 ;  /* 0x000000ffffc77224 */ /* 0x000fc400078e0040 */
[----:B------:R-:W-:Y:S02]  /*1b970*/  IMAD.MOV.U32 R64, RZ, RZ, R65 ;  /* 0x000000ffff407224 */ /* 0x000fe400078e0041 */
[----:B------:R-:W-:Y:S01]  /*1b980*/  IMAD.MOV.U32 R65, RZ, RZ, R67 ;  /* 0x000000ffff417224 */ /* 0x000fe200078e0043 */
[----:B------:R-:W-:Y:S02]  /*1b990*/  MOV R67, R211 ;  /* 0x000000d300437202 */ /* 0x000fe40000000f00 */
[----:B------:R-:W4:Y:S01]  /*1b9a0*/  LDL.LU R211, [R1+0x1ec] ;  /* 0x0001ec0001d37983 */ /* 0x000f220000300800 */
[----:B------:R-:W-:Y:S01]  /*1b9b0*/  @P0 HFMA2.BF16_V2 R74, -RZ.H0_H0, RZ.H0_H0, -R121.H0_H0 ;  /* 0x200000ffff4a0231 */ /* 0x000fe20000340979 */
[----:B------:R-:W-:Y:S02]  /*1b9c0*/  PRMT R0, R136, 0x7773, RZ ;  /* 0x0000777388007816 */ /* 0x000fe400000000ff */
[----:B------:R-:W-:Y:S02]  /*1b9d0*/  PRMT R20, R121, 0x7610, R20 ;  /* 0x0000761079147816 */ /* 0x000fe40000000014 */
[----:B------:R-:W-:-:S02]  /*1b9e0*/  @P0 PRMT R20, R74, 0x5410, RZ ;  /* 0x000054104a140816 */ /* 0x000fc400000000ff */
[----:B------:R-:W-:Y:S02]  /*1b9f0*/  ISETP.GT.U32.AND P0, PT, R0, UR4, PT ;  /* 0x0000000400007c0c */ /* 0x000fe4000bf04070 */
[----:B------:R-:W-:Y:S01]  /*1ba00*/  PRMT R192, R57, 0x7632, R192 ;  /* 0x0000763239c07816 */ /* 0x000fe200000000c0 */
[----:B------:R-:W-:Y:S01]  /*1ba10*/  IMAD.WIDE.U32 R44, R11, -0x2daee0ad, RZ ;  /* 0xd2511f530b2c7825 */ /* 0x000fe200078e00ff */
[----:B------:R-:W-:-:S03]  /*1ba20*/  PRMT R193, R57, 0x7610, R193 ;  /* 0x0000761039c17816 */ /* 0x000fc600000000c1 */
[----:B------:R-:W-:Y:S01]  /*1ba30*/  @P1 HFMA2.BF16_V2 R75, -RZ.H0_H0, RZ.H0_H0, -R192.H0_H0 ;  /* 0x200000ffff4b1231 */ /* 0x000fe200003409c0 */
[----:B------:R-:W-:Y:S02]  /*1ba40*/  PRMT R0, R42, 0x7773, RZ ;  /* 0x000077732a007816 */ /* 0x000fe400000000ff */
[----:B------:R-:W-:Y:S02]  /*1ba50*/  PRMT R197, R193, 0x5410, R192 ;  /* 0x00005410c1c57816 */ /* 0x000fe400000000c0 */
[----:B------:R-:W-:Y:S01]  /*1ba60*/  LOP3.LUT R40, R24, UR12, R45, 0x96, !PT ;  /* 0x0000000c18287c12 */ /* 0x000fe2000f8e962d */
[----:B------:R-:W-:Y:S01]  /*1ba70*/  @P0 HFMA2.BF16_V2 R76, -RZ.H0_H0, RZ.H0_H0, -R121.H1_H1 ;  /* 0x200000ffff4c0231 */ /* 0x000fe20000360979 */
[----:B------:R-:W-:Y:S02]  /*1ba80*/  @P1 PRMT R192, R75, 0x5410, RZ ;  /* 0x000054104bc01816 */ /* 0x000fe400000000ff */
[----:B------:R-:W-:Y:S02]  /*1ba90*/  ISETP.GT.U32.AND P1, PT, R0, UR4, PT ;  /* 0x0000000400007c0c */ /* 0x000fe4000bf24070 */
[----:B------:R-:W-:-:S02]  /*1baa0*/  LOP3.LUT R0, R40, 0xff, RZ, 0xc0, !PT ;  /* 0x000000ff28007812 */ /* 0x000fc400078ec0ff */
[----:B--2---:R-:W-:Y:S02]  /*1bab0*/  PRMT R213, R121, 0x7632, R213 ;  /* 0x0000763279d57816 */ /* 0x004fe400000000d5 */
[----:B------:R-:W-:Y:S02]  /*1bac0*/  @P0 PRMT R213, R76, 0x5410, RZ ;  /* 0x000054104cd50816 */ /* 0x000fe400000000ff */
[----:B------:R-:W-:Y:S02]  /*1bad0*/  ISETP.LE.U32.AND P0, PT, R0, UR4, PT ;  /* 0x0000000400007c0c */ /* 0x000fe4000bf03070 */
[----:B------:R-:W-:-:S04]  /*1bae0*/  LOP3.LUT R0, R40, 0xffff, RZ, 0xc0, !PT ;  /* 0x0000ffff28007812 */ /* 0x000fc800078ec0ff */
[----:B------:R-:W-:Y:S01]  /*1baf0*/  SHF.R.U32.HI R0, RZ, 0x8, R0 ;  /* 0x00000008ff007819 */ /* 0x000fe20000011600 */
[----:B------:R-:W-:Y:S01]  /*1bb00*/  @P1 HFMA2.BF16_V2 R78, -RZ.H0_H0, RZ.H0_H0, -R182.H0_H0 ;  /* 0x200000ffff4e1231 */ /* 0x000fe200003409b6 */
[----:B------:R-:W-:Y:S02]  /*1bb10*/  PRMT R24, R181, 0x5410, R182 ;  /* 0x00005410b5187816 */ /* 0x000fe400000000b6 */
[----:B------:R-:W-:Y:S02]  /*1bb20*/  LOP3.LUT R0, R0, 0xffff, RZ, 0xc0, !PT ;  /* 0x0000ffff00007812 */ /* 0x000fe400078ec0ff */
[----:B------:R-:W-:Y:S02]  /*1bb30*/  @P1 PRMT R182, R78, 0x5410, RZ ;  /* 0x000054104eb61816 */ /* 0x000fe400000000ff */
[----:B------:R-:W-:Y:S02]  /*1bb40*/  ISETP.LE.U32.AND P1, PT, R0, UR4, PT ;  /* 0x0000000400007c0c */ /* 0x000fe4000bf23070 */
[----:B------:R-:W-:Y:S01]  /*1bb50*/  PRMT R0, R40, 0x7632, R0 ;  /* 0x0000763228007816 */ /* 0x000fe20000000000 */
[----:B------:R-:W-:Y:S01]  /*1bb60*/  @!P0 HFMA2.BF16_V2 R77, -RZ.H0_H0, RZ.H0_H0, -R194.H0_H0 ;  /* 0x200000ffff4d8231 */ /* 0x000fe200003409c2 */
[----:B---3--:R-:W-:-:S02]  /*1bb70*/  PRMT R212, R194, 0x7610, R212 ;  /* 0x00007610c2d47816 */ /* 0x008fc400000000d4 */
[----:B------:R-:W-:Y:S02]  /*1bb80*/  LOP3.LUT R0, R0, 0xff, RZ, 0xc0, !PT ;  /* 0x000000ff00007812 */ /* 0x000fe400078ec0ff */
[----:B------:R-:W-:Y:S02]  /*1bb90*/  @!P0 PRMT R212, R77, 0x5410, RZ ;  /* 0x000054104dd48816 */ /* 0x000fe400000000ff */
[----:B------:R-:W-:Y:S01]  /*1bba0*/  ISETP.LE.U32.AND P0, PT, R0, UR4, PT ;  /* 0x0000000400007c0c */ /* 0x000fe2000bf03070 */
[----:B------:R-:W-:Y:S01]  /*1bbb0*/  FADD.FTZ R0, R3, R6 ;  /* 0x0000000603007221 */ /* 0x000fe20000010000 */
[----:B------:R-:W-:Y:S01]  /*1bbc0*/  @!P5 HFMA2.BF16_V2 R79, -RZ.H0_H0, RZ.H0_H0, -R193.H0_H0 ;  /* 0x200000ffff4fd231 */ /* 0x000fe200003409c1 */
[C---:B------:R-:W-:Y:S02]  /*1bbd0*/  F2FP.BF16.F32.PACK_AB R6, R4.reuse, R3 ;  /* 0x000000030406723e */ /* 0x040fe400000010ff */
[----:B------:R-:W-:Y:S01]  /*1bbe0*/  F2FP.BF16.F32.PACK_AB R183, R9, R7 ;  /* 0x0000000709b7723e */ /* 0x000fe200000010ff */
[----:B------:R-:W-:Y:S01]  /*1bbf0*/  FADD.FTZ R3, R4, R0 ;  /* 0x0000000004037221 */ /* 0x000fe20000010000 */
[----:B------:R-:W-:-:S02]  /*1bc00*/  PRMT R0, R42, 0x7772, RZ ;  /* 0x000077722a007816 */ /* 0x000fc400000000ff */
[----:B------:R-:W-:Y:S02]  /*1bc10*/  @!P5 PRMT R193, R79, 0x5410, RZ ;  /* 0x000054104fc1d816 */ /* 0x000fe400000000ff */
[----:B------:R-:W-:Y:S02]  /*1bc20*/  ISETP.GT.U32.AND P5, PT, R0, UR4, PT ;  /* 0x0000000400007c0c */ /* 0x000fe4000bfa4070 */
[----:B------:R-:W-:Y:S01]  /*1bc30*/  @!P0 HFMA2.BF16_V2 R80, -RZ.H0_H0, RZ.H0_H0, -R183.H0_H0 ;  /* 0x200000ffff508231 */ /* 0x000fe200003409b7 */
[----:B------:R-:W-:Y:S01]  /*1bc40*/  SHF.R.U32.HI R0, RZ, 0x18, R40 ;  /* 0x00000018ff007819 */ /* 0x000fe20000011628 */
[----:B------:R-:W-:Y:S02]  /*1bc50*/  FADD.FTZ R4, R8, R5 ;  /* 0x0000000508047221 */ /* 0x000fe40000010000 */
[----:B------:R1:W-:Y:S01]  /*1bc60*/  MUFU.EX2 R8, R62 ;  /* 0x0000003e00087308 */ /* 0x0003e20000000800 */
[----:B------:R-:W-:Y:S01]  /*1bc70*/  PRMT R179, R59, 0x7632, R179 ;  /* 0x000076323bb37816 */ /* 0x000fe200000000b3 */
[----:B-1----:R-:W-:-:S06]  /*1bc80*/  IMAD.MOV.U32 R62, RZ, RZ, R199 ;  /* 0x000000ffff3e7224 */ /* 0x002fcc00078e00c7 */
[----:B------:R-:W1:Y:S01]  /*1bc90*/  MUFU.EX2 R10, R62 ;  /* 0x0000003e000a7308 */ /* 0x000e620000000800 */
[----:B------:R-:W-:Y:S01]  /*1bca0*/  @P5 HFMA2.BF16_V2 R83, -RZ.H0_H0, RZ.H0_H0, -R181.H0_H0 ;  /* 0x200000ffff535231 */ /* 0x000fe200003409b5 */
[----:B------:R-:W-:Y:S01]  /*1bcb0*/  PRMT R180, R59, 0x7610, R180 ;  /* 0x000076103bb47816 */ /* 0x000fe200000000b4 */
[----:B------:R-:W-:-:S03]  /*1bcc0*/  @!P3 HFMA2.BF16_V2 R82, -RZ.H0_H0, RZ.H0_H0, -R179.H0_H0 ;  /* 0x200000ffff52b231 */ /* 0x000fc600003409b3 */
[----:B------:R-:W-:Y:S02]  /*1bcd0*/  @P5 PRMT R181, R83, 0x5410, RZ ;  /* 0x0000541053b55816 */ /* 0x000fe400000000ff */
[----:B------:R-:W-:Y:S02]  /*1bce0*/  PRMT R25, R180, 0x5410, R179 ;  /* 0x00005410b4197816 */ /* 0x000fe400000000b3 */
[----:B------:R-:W-:Y:S02]  /*1bcf0*/  @!P3 PRMT R179, R82, 0x5410, RZ ;  /* 0x0000541052b3b816 */ /* 0x000fe400000000ff */
[----:B-1----:R-:W-:Y:S01]  /*1bd00*/  F2FP.BF16.F32.PACK_AB R138, R10, R8 ;  /* 0x000000080a8a723e */ /* 0x002fe200000010ff */
[----:B------:R-:W-:-:S03]  /*1bd10*/  FADD.FTZ R2, R7, R2 ;  /* 0x0000000207027221 */ /* 0x000fc60000010000 */
[C---:B------:R-:W-:Y:S01]  /*1bd20*/  PRMT R153, R138.reuse, 0x7610, R153 ;  /* 0x000076108a997816 */ /* 0x040fe20000000099 */
[----:B------:R-:W-:Y:S01]  /*1bd30*/  FADD.FTZ R5, R9, R2 ;  /* 0x0000000209057221 */ /* 0x000fe20000010000 */
[----:B------:R-:W-:Y:S08]  /*1bd40*/  MUFU.EX2 R7, R230 ;  /* 0x000000e600077308 */ /* 0x000ff00000000800 */
[----:B------:R-:W-:Y:S01]  /*1bd50*/  MUFU.EX2 R9, R231 ;  /* 0x000000e700097308 */ /* 0x000fe20000000800 */
[----:B------:R-:W-:Y:S01]  /*1bd60*/  FADD.FTZ R2, R43, R3 ;  /* 0x000000032b027221 */ /* 0x000fe20000010000 */
[----:B------:R-:W-:Y:S01]  /*1bd70*/  IMAD.MOV.U32 R199, RZ, RZ, R147 ;  /* 0x000000ffffc77224 */ /* 0x000fe200078e0093 */
[----:B------:R-:W-:-:S02]  /*1bd80*/  PRMT R208, R138, 0x7632, R208 ;  /* 0x000076328ad07816 */ /* 0x000fc400000000d0 */
[----:B------:R-:W-:Y:S01]  /*1bd90*/  FADD.FTZ R2, R51, R2 ;  /* 0x0000000233027221 */ /* 0x000fe20000010000 */
[----:B------:R-:W-:Y:S01]  /*1bda0*/  MOV R62, R12 ;  /* 0x0000000c003e7202 */ /* 0x000fe20000000f00 */
[----:B------:R-:W-:Y:S02]  /*1bdb0*/  IMAD.MOV.U32 R12, RZ, RZ, R199 ;  /* 0x000000ffff0c7224 */ /* 0x000fe400078e00c7 */
[----:B------:R-:W-:Y:S02]  /*1bdc0*/  IMAD.MOV.U32 R147, RZ, RZ, R216 ;  /* 0x000000ffff937224 */ /* 0x000fe400078e00d8 */
[----:B------:R-:W-:Y:S01]  /*1bdd0*/  IMAD.MOV.U32 R199, RZ, RZ, R60 ;  /* 0x000000ffffc77224 */ /* 0x000fe200078e003c */
[----:B------:R-:W2:Y:S04]  /*1bde0*/  LDL.LU R216, [R1+0x1e8] ;  /* 0x0001e80001d87983 */ /* 0x000ea80000300800 */
[----:B------:R1:W-:Y:S01]  /*1bdf0*/  STL [R1+0x148], R2 ;  /* 0x0001480201007387 */ /* 0x0003e20000100800 */
[----:B------:R-:W-:-:S02]  /*1be00*/  PRMT R177, R6, 0x7632, R177 ;  /* 0x0000763206b17816 */ /* 0x000fc400000000b1 */
[----:B------:R-:W-:Y:S01]  /*1be10*/  PRMT R45, R6, 0x7610, R45 ;  /* 0x00007610062d7816 */ /* 0x000fe2000000002d */
[----:B-1----:R1:W-:Y:S02]  /*1be20*/  MUFU.EX2 R2, R62 ;  /* 0x0000003e00027308 */ /* 0x0023e40000000800 */
[----:B-1----:R-:W-:-:S06]  /*1be30*/  IMAD.MOV.U32 R62, RZ, RZ, R199 ;  /* 0x000000ffff3e7224 */ /* 0x002fcc00078e00c7 */
[----:B------:R-:W1:Y:S01]  /*1be40*/  MUFU.EX2 R6, R62 ;  /* 0x0000003e00067308 */ /* 0x000e620000000800 */
[----:B------:R-:W-:Y:S01]  /*1be50*/  FADD.FTZ R4, R8, R4 ;  /* 0x0000000408047221 */ /* 0x000fe20000010000 */
[----:B------:R-:W-:Y:S02]  /*1be60*/  IMAD.MOV.U32 R60, RZ, RZ, R64 ;  /* 0x000000ffff3c7224 */ /* 0x000fe400078e0040 */
[----:B------:R-:W-:Y:S01]  /*1be70*/  IMAD.MOV.U32 R64, RZ, RZ, R65 ;  /* 0x000000ffff407224 */ /* 0x000fe200078e0041 */
[----:B-1----:R-:W-:Y:S02]  /*1be80*/  F2FP.BF16.F32.PACK_AB R139, R6, R2 ;  /* 0x00000002068b723e */ /* 0x002fe400000010ff */
[C---:B----4-:R-:W-:Y:S02]  /*1be90*/  PRMT R211, R183.reuse, 0x7610, R211 ;  /* 0x00007610b7d37816 */ /* 0x050fe400000000d3 */
[----:B------:R-:W-:Y:S02]  /*1bea0*/  @!P0 PRMT R211, R80, 0x5410, RZ ;  /* 0x0000541050d38816 */ /* 0x000fe400000000ff */
[----:B------:R-:W-:Y:S01]  /*1beb0*/  ISETP.LE.U32.AND P0, PT, R0, UR4, PT ;  /* 0x0000000400007c0c */ /* 0x000fe2000bf03070 */
[----:B------:R-:W-:Y:S01]  /*1bec0*/  IMAD.MOV.U32 R0, RZ, RZ, R44 ;  /* 0x000000ffff007224 */ /* 0x000fe200078e002c */
[----:B------:R-:W-:-:S04]  /*1bed0*/  PRMT R209, R183, 0x7632, R209 ;  /* 0x00007632b7d17816 */ /* 0x000fc800000000d1 */
[----:B------:R-:W-:-:S07]  /*1bee0*/  LOP3.LUT R0, R0, 0xff, RZ, 0xc0, !PT ;  /* 0x000000ff00007812 */ /* 0x000fce00078ec0ff */
[----:B------:R-:W-:-:S05]  /*1bef0*/  @!P0 HFMA2.BF16_V2 R81, -RZ.H0_H0, RZ.H0_H0, -R183.H1_H1 ;  /* 0x200000ffff518231 */ /* 0x000fca00003609b7 */
[----:B------:R-:W-:Y:S02]  /*1bf00*/  @!P0 PRMT R209, R81, 0x5410, RZ ;  /* 0x0000541051d18816 */ /* 0x000fe400000000ff */
[----:B------:R-:W-:Y:S02]  /*1bf10*/  ISETP.LE.U32.AND P0, PT, R0, UR4, PT ;  /* 0x0000000400007c0c */ /* 0x000fe4000bf03070 */
[----:B------:R-:W-:-:S04]  /*1bf20*/  LOP3.LUT R0, R49, 0xff, RZ, 0xc0, !PT ;  /* 0x000000ff31007812 */ /* 0x000fc800078ec0ff */
[----:B------:R-:W-:Y:S02]  /*1bf30*/  ISETP.LE.U32.AND P5, PT, R0, UR4, PT ;  /* 0x0000000400007c0c */ /* 0x000fe4000bfa3070 */
[----:B------:R-:W-:-:S04]  /*1bf40*/  SHF.R.U32.HI R0, RZ, 0x18, R49 ;  /* 0x00000018ff007819 */ /* 0x000fc80000011631 */
[----:B------:R-:W-:Y:S01]  /*1bf50*/  ISETP.LE.U32.AND P3, PT, R0, UR4, PT ;  /* 0x0000000400007c0c */ /* 0x000fe2000bf63070 */
[----:B------:R-:W-:Y:S01]  /*1bf60*/  @!P0 HFMA2.BF16_V2 R84, -RZ.H0_H0, RZ.H0_H0, -R138.H0_H0 ;  /* 0x200000ffff548231 */ /* 0x000fe2000034098a */
[----:B------:R-:W-:-:S04]  /*1bf70*/  PRMT R0, R44, 0x7771, RZ ;  /* 0x000077712c007816 */ /* 0x000fc800000000ff */
[----:B------:R-:W-:Y:S02]  /*1bf80*/  @!P0 PRMT R153, R84, 0x5410, RZ ;  /* 0x0000541054998816 */ /* 0x000fe400000000ff */
[----:B------:R-:W-:Y:S02]  /*1bf90*/  ISETP.GT.U32.AND P0, PT, R0, UR4, PT ;  /* 0x0000000400007c0c */ /* 0x000fe4000bf04070 */
[----:B------:R-:W-:-:S11]  /*1bfa0*/  PRMT R0, R48, 0x7771, RZ ;  /* 0x0000777130007816 */ /* 0x000fd600000000ff */
[----:B------:R-:W-:-:S05]  /*1bfb0*/  @P0 HFMA2.BF16_V2 R85, -RZ.H0_H0, RZ.H0_H0, -R138.H1_H1 ;  /* 0x200000ffff550231 */ /* 0x000fca000036098a */
[----:B------:R-:W-:Y:S02]  /*1bfc0*/  @P0 PRMT R208, R85, 0x5410, RZ ;  /* 0x0000541055d00816 */ /* 0x000fe400000000ff */
[----:B------:R-:W-:Y:S02]  /*1bfd0*/  ISETP.GT.U32.AND P0, PT, R0, UR4, PT ;  /* 0x0000000400007c0c */ /* 0x000fe4000bf04070 */
[----:B------:R-:W-:-:S04]  /*1bfe0*/  F2FP.BF16.F32.PACK_AB R0, R9, R7 ;  /* 0x000000070900723e */ /* 0x000fc800000010ff */
[C---:B------:R-:W-:Y:S02]  /*1bff0*/  PRMT R178, R0.reuse, 0x7632, R178 ;  /* 0x0000763200b27816 */ /* 0x040fe400000000b2 */
[----:B------:R-:W-:Y:S02]  /*1c000*/  PRMT R176, R0, 0x7610, R176 ;  /* 0x0000761000b07816 */ /* 0x000fe400000000b0 */
[----:B------:R-:W-:-:S03]  /*1c010*/  PRMT R0, R44, 0x7772, RZ ;  /* 0x000077722c007816 */ /* 0x000fc600000000ff */
[----:B------:R-:W-:Y:S01]  /*1c020*/  @P0 HFMA2.BF16_V2 R88, -RZ.H0_H0, RZ.H0_H0, -R178.H0_H0 ;  /* 0x200000ffff580231 */ /* 0x000fe200003409b2 */
[----:B------:R-:W-:-:S04]  /*1c030*/  PRMT R57, R176, 0x5410, R178 ;  /* 0x00005410b0397816 */ /* 0x000fc800000000b2 */
[----:B------:R-:W-:Y:S02]  /*1c040*/  @P0 PRMT R178, R88, 0x5410, RZ ;  /* 0x0000541058b20816 */ /* 0x000fe400000000ff */
[----:B------:R-:W-:Y:S01]  /*1c050*/  ISETP.GT.U32.AND P0, PT, R0, UR4, PT ;  /* 0x0000000400007c0c */ /* 0x000fe2000bf04070 */
[----:B------:R-:W-:Y:S01]  /*1c060*/  FADD.FTZ R0, R2, R5 ;  /* 0x0000000502007221 */ /* 0x000fe20000010000 */
[----:B------:R-:W-:Y:S01]  /*1c070*/  PRMT R2, R44, 0x7773, RZ ;  /* 0x000077732c027816 */ /* 0x000fe200000000ff */
[----:B------:R-:W-:Y:S01]  /*1c080*/  IMAD.MOV.U32 R62, RZ, RZ, R47 ;  /* 0x000000ffff3e7224 */ /* 0x000fe200078e002f */
[----:B------:R-:W-:Y:S01]  /*1c090*/  PRMT R155, R139, 0x7610, R155 ;  /* 0x000076108b9b7816 */ /* 0x000fe2000000009b */
[----:B------:R-:W-:Y:S01]  /*1c0a0*/  FADD.FTZ R0, R6, R0 ;  /* 0x0000000006007221 */ /* 0x000fe20000010000 */
[----:B------:R-:W-:Y:S01]  /*1c0b0*/  MOV R65, R46 ;  /* 0x0000002e00417202 */ /* 0x000fe20000000f00 */
[----:B------:R-:W-:Y:S01]  /*1c0c0*/  FADD.FTZ R3, R7, R61 ;  /* 0x0000003d07037221 */ /* 0x000fe20000010000 */
[----:B------:R-:W3:Y:S01]  /*1c0d0*/  LDL.LU R46, [R1+0x1e4] ;  /* 0x0001e400012e7983 */ /* 0x000ee20000300800 */
[----:B------:R-:W1:Y:S03]  /*1c0e0*/  LDC R5, c[0x0][0x448] ;  /* 0x00011200ff057b82 */ /* 0x000e660000000800 */
[----:B------:R-:W3:Y:S01]  /*1c0f0*/  LDL.LU R47, [R1+0x1e0] ;  /* 0x0001e000012f7983 */ /* 0x000ee20000300800 */
[----:B------:R-:W-:-:S05]  /*1c100*/  @P0 HFMA2.BF16_V2 R90, -RZ.H0_H0, RZ.H0_H0, -R139.H0_H0 ;  /* 0x200000ffff5a0231 */ /* 0x000fca000034098b */
[----:B------:R-:W-:Y:S02]  /*1c110*/  @P0 PRMT R155, R90, 0x5410, RZ ;  /* 0x000054105a9b0816 */ /* 0x000fe400000000ff */
[----:B------:R-:W-:Y:S01]  /*1c120*/  ISETP.GT.U32.AND P0, PT, R2, UR4, PT ;  /* 0x0000000402007c0c */ /* 0x000fe2000bf04070 */
[----:B------:R-:W-:-:S05]  /*1c130*/  FADD.FTZ R2, R10, R4 ;  /* 0x000000040a027221 */ /* 0x000fca0000010000 */
[----:B------:R-:W-:Y:S04]  /*1c140*/  STL [R1+0x150], R2 ;  /* 0x0001500201007387 */ /* 0x000fe80000100800 */
[----:B------:R4:W-:Y:S04]  /*1c150*/  STL [R1+0x14c], R0 ;  /* 0x00014c0001007387 */ /* 0x0009e80000100800 */
[----:B------:R-:W2:Y:S01]  /*1c160*/  LDL.LU R66, [R1+0xe0] ;  /* 0x0000e00001427983 */ /* 0x000ea20000300800 */
[----:B----4-:R-:W-:-:S05]  /*1c170*/  FADD.FTZ R0, R9, R3 ;  /* 0x0000000309007221 */ /* 0x010fca0000010000 */
[----:B------:R4:W-:Y:S04]  /*1c180*/  STL [R1+0x134], R0 ;  /* 0x0001340001007387 */ /* 0x0009e80000100800 */
[----:B------:R-:W4:Y:S01]  /*1c190*/  LDL.LU R70, [R1+0xb4] ;  /* 0x0000b40001467983 */ /* 0x000f220000300800 */
[----:B-1----:R-:W-:-:S04]  /*1c1a0*/  IMAD.WIDE R250, R5, -0x70, R142 ;  /* 0xffffff9005fa7825 */ /* 0x002fc800078e028e */
[----:B------:R-:W-:Y:S01]  /*1c1b0*/  IMAD.WIDE R230, R5, 0x70, R250 ;  /* 0x0000007005e67825 */ /* 0x000fe200078e02fa */
[----:B------:R-:W-:-:S03]  /*1c1c0*/  MOV R13, R62 ;  /* 0x0000003e000d7202 */ /* 0x000fc60000000f00 */
[----:B------:R-:W-:Y:S02]  /*1c1d0*/  IMAD.MOV.U32 R62, RZ, RZ, R19 ;  /* 0x000000ffff3e7224 */ /* 0x000fe400078e0013 */
[----:B------:R-:W-:Y:S02]  /*1c1e0*/  IMAD.MOV.U32 R69, RZ, RZ, R12 ;  /* 0x000000ffff457224 */ /* 0x000fe400078e000c */
[----:B------:R-:W1:Y:S01]  /*1c1f0*/  LDC R12, c[0x0][0x4f8] ;  /* 0x00013e00ff0c7b82 */ /* 0x000e620000000800 */
[----:B------:R-:W-:Y:S02]  /*1c200*/  PRMT R4, R184, 0x7771, RZ ;  /* 0x00007771b8047816 */ /* 0x000fe400000000ff */
[----:B------:R-:W-:Y:S02]  /*1c210*/  PRMT R6, R16, 0x7771, RZ ;  /* 0x0000777110067816 */ /* 0x000fe400000000ff */
[----:B-1----:R-:W-:Y:S01]  /*1c220*/  LOP3.LUT R12, R12, 0xff, RZ, 0xc0, !PT ;  /* 0x000000ff0c0c7812 */ /* 0x002fe200078ec0ff */
[----:B---3--:R-:W-:Y:S04]  /*1c230*/  STG.E.U16 desc[UR28][R46.64+-0x100], R31 ;  /* 0xffff001f2e007986 */ /* 0x008fe8000c10151c */
[----:B------:R1:W-:Y:S01]  /*1c240*/  STG.E.U16 desc[UR28][R46.64+-0xfe], R28 ;  /* 0xffff021c2e007986 */ /* 0x0003e2000c10151c */
[----:B--2---:R-:W-:Y:S01]  /*1c250*/  LEA R137, R66, UR6, 0x1 ;  /* 0x0000000642897c11 */ /* 0x004fe2000f8e08ff */
[----:B------:R-:W-:Y:S01]  /*1c260*/  IMAD.MOV.U32 R66, RZ, RZ, R55 ;  /* 0x000000ffff427224 */ /* 0x000fe200078e0037 */
[----:B------:R-:W-:Y:S01]  /*1c270*/  MOV R55, R50 ;  /* 0x0000003200377202 */ /* 0x000fe20000000f00 */
[----:B------:R-:W-:-:S05]  /*1c280*/  IMAD.WIDE R50, R5, -0x70, R230 ;  /* 0xffffff9005327825 */ /* 0x000fca00078e02e6 */
[----:B------:R2:W-:Y:S01]  /*1c290*/  STG.E.U16 desc[UR28][R50.64+-0x100], R30 ;  /* 0xffff001e32007986 */ /* 0x0005e2000c10151c */
[C---:B----4-:R-:W-:Y:S02]  /*1c2a0*/  VIADD R0, R137.reuse, 0x9000 ;  /* 0x0000900089007836 */ /* 0x050fe40000000000 */
[----:B-1----:R-:W-:Y:S02]  /*1c2b0*/  VIADD R28, R137, 0x9020 ;  /* 0x00009020891c7836 */ /* 0x002fe40000000000 */
[----:B------:R-:W-:Y:S01]  /*1c2c0*/  @P6 VIADD R28, R0, 0xffffffe0 ;  /* 0xffffffe0001c6836 */ /* 0x000fe20000000000 */
[----:B------:R-:W-:Y:S01]  /*1c2d0*/  PRMT R0, R184, 0x7772, RZ ;  /* 0x00007772b8007816 */ /* 0x000fe200000000ff */
[----:B--2---:R-:W-:-:S04]  /*1c2e0*/  IMAD.SHL.U32 R30, R5, 0x8, RZ ;  /* 0x00000008051e7824 */ /* 0x004fc800078e00ff */
[----:B------:R-:W-:-:S04]  /*1c2f0*/  IMAD.WIDE R2, R30, 0x2, R46 ;  /* 0x000000021e027825 */ /* 0x000fc800078e022e */
[----:B------:R-:W-:-:S04]  /*1c300*/  IMAD.WIDE R2, R5, 0x70, R2 ;  /* 0x0000007005027825 */ /* 0x000fc800078e0202 */
[----:B------:R-:W-:Y:S01]  /*1c310*/  IMAD.WIDE R30, R30, 0x2, R2 ;  /* 0x000000021e1e7825 */ /* 0x000fe200078e0202 */
[----:B------:R-:W-:-:S04]  /*1c320*/  PRMT R2, R184, 0x7773, RZ ;  /* 0x00007773b8027816 */ /* 0x000fc800000000ff */
        /* <DEDUP_REMOVED lines=17> */
[----:B------:R-:W-:Y:S02]  /*1c440*/  LOP3.LUT R2, R17, 0xff, RZ, 0xc0, !PT ;  /* 0x000000ff11027812 */ /* 0x000fe400078ec0ff */
[----:B------:R-:W-:Y:S02]  /*1c450*/  SHF.R.U32.HI R0, RZ, 0x8, R0 ;  /* 0x00000008ff007819 */ /* 0x000fe40000011600 */
[----:B------:R-:W-:Y:S02]  /*1c460*/  MOV R5, R16 ;  /* 0x0000001000057202 */ /* 0x000fe40000000f00 */
[----:B------:R-:W-:-:S02]  /*1c470*/  LOP3.LUT R3, R3, 0xff, RZ, 0xc0, !PT ;  /* 0x000000ff03037812 */ /* 0x000fc400078ec0ff */
[--C-:B------:R-:W-:Y:S02]  /*1c480*/  PRMT R11, R2, 0x5410, R0.reuse ;  /* 0x00005410020b7816 */ /* 0x100fe40000000000 */
[----:B------:R-:W-:Y:S02]  /*1c490*/  PRMT R0, R17, 0x7632, R0 ;  /* 0x0000763211007816 */ /* 0x000fe40000000000 */
[----:B------:R-:W-:Y:S02]  /*1c4a0*/  LOP3.LUT R2, R5, 0xff, RZ, 0xc0, !PT ;  /* 0x000000ff05027812 */ /* 0x000fe400078ec0ff */
[----:B------:R-:W-:Y:S02]  /*1c4b0*/  PRMT R10, R3, 0x5410, R4 ;  /* 0x00005410030a7816 */ /* 0x000fe40000000004 */
[----:B------:R-:W-:Y:S01]  /*1c4c0*/  LOP3.LUT R3, R0, 0xff, RZ, 0xc0, !PT ;  /* 0x000000ff00037812 */ /* 0x000fe200078ec0ff */
[----:B------:R-:W-:Y:S01]  /*1c4d0*/  IMAD R0, R12, 0x10000, R12 ;  /* 0x000100000c007824 */ /* 0x000fe200078e020c */
[----:B------:R-:W-:-:S02]  /*1c4e0*/  PRMT R2, R2, 0x5410, R6 ;  /* 0x0000541002027816 */ /* 0x000fc40000000006 */
[----:B------:R-:W-:Y:S01]  /*1c4f0*/  SHF.R.U32.HI R4, RZ, 0x18, R17 ;  /* 0x00000018ff047819 */ /* 0x000fe20000011611 */
[----:B------:R-:W-:Y:S02]  /*1c500*/  IMAD.MOV.U32 R6, RZ, RZ, R38 ;  /* 0x000000ffff067224 */ /* 0x000fe400078e0026 */
[----:B------:R-:W-:Y:S02]  /*1c510*/  HSET2.LE.AND R2, R2, R0, PT ;  /* 0x0000000002027233 */ /* 0x000fe40003803000 */
[----:B------:R-:W-:Y:S02]  /*1c520*/  PRMT R5, R3, 0x5410, R4 ;  /* 0x0000541003057816 */ /* 0x000fe40000000004 */
[----:B------:R-:W-:Y:S02]  /*1c530*/  LOP3.LUT R3, R7, 0xff00ff, RZ, 0xc0, !PT ;  /* 0x00ff00ff07037812 */ /* 0x000fe400078ec0ff */
[----:B------:R-:W-:-:S03]  /*1c540*/  LOP3.LUT R6, R6, R2, RZ, 0xc0, !PT ;  /* 0x0000000206067212 */ /* 0x000fc600078ec0ff */
[--C-:B------:R-:W-:Y:S02]  /*1c550*/  HSET2.LE.AND R2, R3, R0.reuse, PT ;  /* 0x0000000003027233 */ /* 0x100fe40003803000 */
[--C-:B------:R-:W-:Y:S02]  /*1c560*/  HSET2.LE.AND R3, R9, R0.reuse, PT ;  /* 0x0000000009037233 */ /* 0x100fe40003803000 */
[----:B------:R-:W-:-:S03]  /*1c570*/  HSET2.LE.AND R4, R8, R0, PT ;  /* 0x0000000008047233 */ /* 0x000fc60003803000 */
[----:B------:R-:W-:Y:S02]  /*1c580*/  LOP3.LUT R8, R70, R3, RZ, 0xc0, !PT ;  /* 0x0000000346087212 */ /* 0x000fe400078ec0ff */
[----:B------:R-:W2:Y:S01]  /*1c590*/  LDL.LU R70, [R1+0xac] ;  /* 0x0000ac0001467983 */ /* 0x000ea20000300800 */
[----:B------:R-:W-:Y:S02]  /*1c5a0*/  IMAD.MOV.U32 R7, RZ, RZ, R37 ;  /* 0x000000ffff077224 */ /* 0x000fe400078e0025 */
[----:B------:R-:W-:Y:S01]  /*1c5b0*/  IMAD.MOV.U32 R71, RZ, RZ, R69 ;  /* 0x000000ffff477224 */ /* 0x000fe200078e0045 */
[----:B------:R-:W-:Y:S01]  /*1c5c0*/  LOP3.LUT R3, R19, 0xff00ff, RZ, 0xc0, !PT ;  /* 0x00ff00ff13037812 */ /* 0x000fe200078ec0ff */
[----:B------:R-:W-:Y:S01]  /*1c5d0*/  IMAD.MOV.U32 R69, RZ, RZ, R66 ;  /* 0x000000ffff457224 */ /* 0x000fe200078e0042 */
[----:B------:R-:W-:Y:S01]  /*1c5e0*/  LOP3.LUT R7, R7, R2, RZ, 0xc0, !PT ;  /* 0x0000000207077212 */ /* 0x000fe200078ec0ff */
[----:B------:R-:W-:Y:S01]  /*1c5f0*/  IMAD.MOV.U32 R66, RZ, RZ, R55 ;  /* 0x000000ffff427224 */ /* 0x000fe200078e0037 */
[--C-:B------:R-:W-:Y:S01]  /*1c600*/  HSET2.LE.AND R2, R10, R0.reuse, PT ;  /* 0x000000000a027233 */ /* 0x100fe20003803000 */
[----:B------:R-:W-:Y:S01]  /*1c610*/  IMAD.MOV.U32 R55, RZ, RZ, R67 ;  /* 0x000000ffff377224 */ /* 0x000fe200078e0043 */
[----:B------:R-:W-:Y:S01]  /*1c620*/  MOV R185, R57 ;  /* 0x0000003900b97202 */ /* 0x000fe20000000f00 */
[----:B------:R-:W-:Y:S01]  /*1c630*/  IMAD.MOV.U32 R67, RZ, RZ, R97 ;  /* 0x000000ffff437224 */ /* 0x000fe200078e0061 */
[----:B------:R-:W-:Y:S01]  /*1c640*/  MOV R97, R149 ;  /* 0x0000009500617202 */ /* 0x000fe20000000f00 */
[----:B------:R-:W-:Y:S01]  /*1c650*/  IMAD.MOV.U32 R149, RZ, RZ, R148 ;  /* 0x000000ffff957224 */ /* 0x000fe200078e0094 */
[----:B------:R-:W-:Y:S01]  /*1c660*/  LOP3.LUT R10, R71, R2, RZ, 0xc0, !PT ;  /* 0x00000002470a7212 */ /* 0x000fe200078ec0ff */
[----:B------:R-:W-:Y:S01]  /*1c670*/  IMAD.MOV.U32 R148, RZ, RZ, R63 ;  /* 0x000000ffff947224 */ /* 0x000fe200078e003f */
[----:B------:R-:W-:Y:S01]  /*1c680*/  HSET2.LE.AND R2, R3, R0, PT ;  /* 0x0000000003027233 */ /* 0x000fe20003803000 */
[----:B------:R-:W-:-:S02]  /*1c690*/  IMAD.MOV.U32 R63, RZ, RZ, R53 ;  /* 0x000000ffff3f7224 */ /* 0x000fc400078e0035 */
[----:B------:R-:W-:Y:S01]  /*1c6a0*/  IMAD.MOV.U32 R74, RZ, RZ, R62 ;  /* 0x000000ffff4a7224 */ /* 0x000fe200078e003e */
[----:B------:R-:W-:Y:S01]  /*1c6b0*/  MOV R73, R60 ;  /* 0x0000003c00497202 */ /* 0x000fe20000000f00 */
[----:B------:R-:W-:Y:S02]  /*1c6c0*/  IMAD.MOV.U32 R53, RZ, RZ, R102 ;  /* 0x000000ffff357224 */ /* 0x000fe400078e0066 */
[----:B------:R-:W-:Y:S01]  /*1c6d0*/  IMAD.MOV.U32 R72, RZ, RZ, R64 ;  /* 0x000000ffff487224 */ /* 0x000fe200078e0040 */
[----:B------:R1:W5:Y:S01]  /*1c6e0*/  LDL.LU R102, [R1+0x1dc] ;  /* 0x0001dc0001667983 */ /* 0x0003620000300800 */
[----:B------:R-:W-:Y:S02]  /*1c6f0*/  IMAD.MOV.U32 R57, RZ, RZ, R55 ;  /* 0x000000ffff397224 */ /* 0x000fe400078e0037 */
[----:B------:R-:W-:Y:S01]  /*1c700*/  IMAD.MOV.U32 R62, RZ, RZ, R145 ;  /* 0x000000ffff3e7224 */ /* 0x000fe200078e0091 */
[----:B------:R-:W-:Y:S01]  /*1c710*/  MOV R145, R101 ;  /* 0x0000006500917202 */ /* 0x000fe20000000f00 */
[----:B------:R-:W-:Y:S01]  /*1c720*/  IMAD.MOV.U32 R55, RZ, RZ, R149 ;  /* 0x000000ffff377224 */ /* 0x000fe200078e0095 */
[----:B------:R-:W-:Y:S01]  /*1c730*/  HSET2.LE.AND R3, R11, R0, PT ;  /* 0x000000000b037233 */ /* 0x000fe20003803000 */
[----:B------:R-:W-:Y:S01]  /*1c740*/  IMAD.MOV.U32 R60, RZ, RZ, R148 ;  /* 0x000000ffff3c7224 */ /* 0x000fe200078e0094 */
[----:B------:R1:W5:Y:S01]  /*1c750*/  LDL.LU R101, [R1+0x1d8] ;  /* 0x0001d80001657983 */ /* 0x0003620000300800 */
[----:B------:R-:W-:-:S02]  /*1c760*/  IMAD.MOV.U32 R149, RZ, RZ, R100 ;  /* 0x000000ffff957224 */ /* 0x000fc400078e0064 */
[----:B------:R-:W-:Y:S01]  /*1c770*/  IMAD.MOV.U32 R184, RZ, RZ, R69 ;  /* 0x000000ffffb87224 */ /* 0x000fe200078e0045 */
[----:B------:R1:W5:Y:S01]  /*1c780*/  LDL.LU R100, [R1+0x1d4] ;  /* 0x0001d40001647983 */ /* 0x0003620000300800 */
[----:B------:R-:W-:Y:S01]  /*1c790*/  IMAD.MOV.U32 R71, RZ, RZ, R65 ;  /* 0x000000ffff477224 */ /* 0x000fe200078e0041 */
[----:B------:R-:W-:Y:S01]  /*1c7a0*/  MOV R65, R52 ;  /* 0x0000003400417202 */ /* 0x000fe20000000f00 */
[----:B------:R-:W-:Y:S01]  /*1c7b0*/  IMAD.MOV.U32 R64, RZ, RZ, R54 ;  /* 0x000000ffff407224 */ /* 0x000fe200078e0036 */
[----:B------:R-:W-:Y:S01]  /*1c7c0*/  STG.E.U16 desc[UR28][R50.64+-0xfe], R27 ;  /* 0xffff021b32007986 */ /* 0x000fe2000c10151c */
[----:B------:R-:W-:Y:S02]  /*1c7d0*/  IMAD.MOV.U32 R148, RZ, RZ, R235 ;  /* 0x000000ffff947224 */ /* 0x000fe400078e00eb */
[----:B------:R-:W-:Y:S01]  /*1c7e0*/  IMAD.MOV.U32 R69, RZ, RZ, R97 ;  /* 0x000000ffff457224 */ /* 0x000fe200078e0061 */
[----:B------:R-:W3:Y:S01]  /*1c7f0*/  LDL.LU R235, [R1+0x1d0] ;  /* 0x0001d00001eb7983 */ /* 0x000ee20000300800 */
[----:B------:R-:W-:-:S02]  /*1c800*/  IMAD.MOV.U32 R54, RZ, RZ, R244 ;  /* 0x000000ffff367224 */ /* 0x000fc400078e00f4 */
[----:B------:R-:W-:Y:S01]  /*1c810*/  IMAD.MOV.U32 R97, RZ, RZ, R53 ;  /* 0x000000ffff617224 */ /* 0x000fe200078e0035 */
[----:B------:R-:W4:Y:S01]  /*1c820*/  LDL.LU R244, [R1+0x1cc] ;  /* 0x0001cc0001f47983 */ /* 0x000f220000300800 */
[----:B------:R-:W-:Y:S01]  /*1c830*/  IMAD.MOV.U32 R52, RZ, RZ, R245 ;  /* 0x000000ffff347224 */ /* 0x000fe200078e00f5 */
[----:B------:R-:W-:Y:S02]  /*1c840*/  MOV R53, R246 ;  /* 0x000000f600357202 */ /* 0x000fe40000000f00 */
[----:B------:R-:W3:Y:S04]  /*1c850*/  LDL.LU R245, [R1+0x1c8] ;  /* 0x0001c80001f57983 */ /* 0x000ee80000300800 */
[----:B------:R-:W4:Y:S04]  /*1c860*/  LDL.LU R246, [R1+0x1c4] ;  /* 0x0001c40001f67983 */ /* 0x000f280000300800 */
[----:B------:R-:W-:Y:S01]  /*1c870*/  STG.E.U16 desc[UR28][R230.64+-0x100], R22 ;  /* 0xffff0016e6007986 */ /* 0x000fe2000c10151c */
[----:B------:R-:W-:-:S03]  /*1c880*/  PRMT R43, R14, 0x7771, RZ ;  /* 0x000077710e2b7816 */ /* 0x000fc600000000ff */
[----:B------:R-:W-:Y:S04]  /*1c890*/  STG.E.U16 desc[UR28][R142.64+-0xfe], R21 ;  /* 0xffff02158e007986 */ /* 0x000fe8000c10151c */
[----:B------:R-:W-:Y:S04]  /*1c8a0*/  STG.E.U16 desc[UR28][R30.64+-0x100], R23 ;  /* 0xffff00171e007986 */ /* 0x000fe8000c10151c */
[----:B------:R-:W-:Y:S04]  /*1c8b0*/  STG.E.U16 desc[UR28][R30.64+-0xfe], R39 ;  /* 0xffff02271e007986 */ /* 0x000fe8000c10151c */
[----:B------:R1:W-:Y:S01]  /*1c8c0*/  STG.E.U16 desc[UR28][R46.64+-0xf0], R35 ;  /* 0xffff10232e007986 */ /* 0x0003e2000c10151c */
[----:B------:R-:W-:Y:S01]  /*1c8d0*/  HSET2.LE.AND R5, R5, R0, PT ;  /* 0x0000000005057233 */ /* 0x000fe20003803000 */
[----:B------:R-:W-:-:S02]  /*1c8e0*/  @!P4 HFMA2.BF16_V2 R89, -RZ.H0_H0, RZ.H0_H0, -R45.H0_H0 ;  /* 0x200000ffff59c231 */ /* 0x000fc4000034092d */
[----:B------:R-:W-:Y:S02]  /*1c8f0*/  @!P2 HFMA2.BF16_V2 R91, -RZ.H0_H0, RZ.H0_H0, -R176.H0_H0 ;  /* 0x200000ffff5ba231 */ /* 0x000fe400003409b0 */
[----:B------:R-:W-:Y:S02]  /*1c900*/  IMAD.MOV.U32 R199, RZ, RZ, R140 ;  /* 0x000000ffffc77224 */ /* 0x000fe400078e008c */
[----:B------:R-:W-:Y:S02]  /*1c910*/  @P0 HFMA2.BF16_V2 R92, -RZ.H0_H0, RZ.H0_H0, -R139.H1_H1 ;  /* 0x200000ffff5c0231 */ /* 0x000fe4000036098b */
[----:B------:R-:W-:Y:S01]  /*1c920*/  @!P1 HFMA2.BF16_V2 R93, -RZ.H0_H0, RZ.H0_H0, -R194.H1_H1 ;  /* 0x200000ffff5d9231 */ /* 0x000fe200003609c2 */
[----:B------:R-:W-:Y:S01]  /*1c930*/  PRMT R216, R139, 0x7632, R216 ;  /* 0x000076328bd87816 */ /* 0x000fe200000000d8 */
[----:B------:R-:W-:Y:S01]  /*1c940*/  IMAD.MOV.U32 R80, RZ, RZ, R99 ;  /* 0x000000ffff507224 */ /* 0x000fe200078e0063 */
[----:B------:R-:W-:Y:S01]  /*1c950*/  PRMT R252, R194, 0x7632, R252 ;  /* 0x00007632c2fc7816 */ /* 0x000fe200000000fc */
[----:B------:R-:W-:-:S02]  /*1c960*/  IMAD.MOV.U32 R81, RZ, RZ, R248 ;  /* 0x000000ffff517224 */ /* 0x000fc400078e00f8 */
[----:B------:R-:W-:Y:S02]  /*1c970*/  IMAD.MOV.U32 R82, RZ, RZ, R249 ;  /* 0x000000ffff527224 */ /* 0x000fe400078e00f9 */
[----:B------:R-:W-:Y:S01]  /*1c980*/  @!P5 HFMA2.BF16_V2 R86, -RZ.H0_H0, RZ.H0_H0, -R180.H0_H0 ;  /* 0x200000ffff56d231 */ /* 0x000fe200003409b4 */
[----:B------:R-:W-:Y:S01]  /*1c990*/  LDSM.16.MT88.4 R16, [R137+0xb000] ;  /* 0x00b000008910783b */ /* 0x000fe20000004200 */
[----:B-1----:R-:W-:Y:S01]  /*1c9a0*/  IMAD.MOV.U32 R35, RZ, RZ, R14 ;  /* 0x000000ffff237224 */ /* 0x002fe200078e000e */
[----:B--2---:R-:W-:Y:S02]  /*1c9b0*/  LOP3.LUT R9, R70, R4, RZ, 0xc0, !PT ;  /* 0x0000000446097212 */ /* 0x004fe400078ec0ff */
[----:B------:R-:W-:Y:S02]  /*1c9c0*/  MOV R70, R13 ;  /* 0x0000000d00467202 */ /* 0x000fe40000000f00 */
[----:B------:R-:W1:Y:S02]  /*1c9d0*/  LDSM.16.MT88.4 R12, [R137+0x9000] ;  /* 0x00900000890c783b */ /* 0x000e640000004200 */
[----:B------:R-:W-:Y:S01]  /*1c9e0*/  LOP3.LUT R11, R70, R2, RZ, 0xc0, !PT ;  /* 0x00000002460b7212 */ /* 0x000fe200078ec0ff */
[----:B------:R-:W-:Y:S01]  /*1c9f0*/  IMAD.MOV.U32 R2, RZ, RZ, R66 ;  /* 0x000000ffff027224 */ /* 0x000fe200078e0042 */
[----:B------:R-:W-:Y:S01]  /*1ca00*/  MOV R66, R96 ;  /* 0x0000006000427202 */ /* 0x000fe20000000f00 */
[----:B------:R-:W-:-:S02]  /*1ca10*/  IMAD.MOV.U32 R96, RZ, RZ, R95 ;  /* 0x000000ffff607224 */ /* 0x000fc400078e005f */
[----:B------:R-:W-:Y:S02]  /*1ca20*/  IMAD.MOV.U32 R95, RZ, RZ, R34 ;  /* 0x000000ffff5f7224 */ /* 0x000fe400078e0022 */
[----:B------:R-:W2:Y:S01]  /*1ca30*/  LDL.LU R34, [R1+0x1c0] ;  /* 0x0001c00001227983 */ /* 0x000ea20000300800 */
[----:B------:R-:W-:Y:S01]  /*1ca40*/  IMAD.MOV.U32 R70, RZ, RZ, R67 ;  /* 0x000000ffff467224 */ /* 0x000fe200078e0043 */
[----:B------:R-:W-:Y:S01]  /*1ca50*/  LOP3.LUT R4, R58, R3, RZ, 0xc0, !PT ;  /* 0x000000033a047212 */ /* 0x000fe200078ec0ff */
        /* <DEDUP_REMOVED lines=9> */
[----:B------:R-:W-:Y:S01]  /*1caf0*/  LOP3.LUT R5, R56, R5, RZ, 0xc0, !PT ;  /* 0x0000000538057212 */ /* 0x000fe200078ec0ff */
[----:B------:R-:W-:Y:S02]  /*1cb00*/  IMAD.MOV.U32 R69, RZ, RZ, R62 ;  /* 0x000000ffff457224 */ /* 0x000fe400078e003e */
[----:B------:R-:W-:Y:S02]  /*1cb10*/  IMAD.MOV.U32 R66, RZ, RZ, R55 ;  /* 0x000000ffff427224 */ /* 0x000fe400078e0037 */
[----:B------:R-:W-:Y:S01]  /*1cb20*/  IMAD.MOV.U32 R62, RZ, RZ, R60 ;  /* 0x000000ffff3e7224 */ /* 0x000fe200078e003c */
[----:B------:R-:W-:Y:S01]  /*1cb30*/  MOV R60, R65 ;  /* 0x00000041003c7202 */ /* 0x000fe20000000f00 */
[----:B------:R-:W-:-:S02]  /*1cb40*/  IMAD.MOV.U32 R55, RZ, RZ, R64 ;  /* 0x000000ffff377224 */ /* 0x000fc400078e0040 */
[----:B------:R-:W-:Y:S02]  /*1cb50*/  IMAD.MOV.U32 R64, RZ, RZ, R67 ;  /* 0x000000ffff407224 */ /* 0x000fe400078e0043 */
[----:B------:R-:W-:Y:S01]  /*1cb60*/  IMAD.MOV.U32 R67, RZ, RZ, R96 ;  /* 0x000000ffff437224 */ /* 0x000fe200078e0060 */
[----:B------:R-:W-:Y:S01]  /*1cb70*/  MOV R96, R149 ;  /* 0x0000009500607202 */ /* 0x000fe20000000f00 */
[----:B------:R-:W-:Y:S02]  /*1cb80*/  IMAD.MOV.U32 R63, RZ, RZ, R94 ;  /* 0x000000ffff3f7224 */ /* 0x000fe400078e005e */
[----:B------:R-:W-:Y:S01]  /*1cb90*/  IMAD.MOV.U32 R65, RZ, RZ, R97 ;  /* 0x000000ffff417224 */ /* 0x000fe200078e0061 */
[----:B------:R-:W-:Y:S01]  /*1cba0*/  PRMT R140, R45, 0x5410, R177 ;  /* 0x000054102d8c7816 */ /* 0x000fe200000000b1 */
[----:B------:R-:W-:Y:S02]  /*1cbb0*/  IMAD.MOV.U32 R94, RZ, RZ, R247 ;  /* 0x000000ffff5e7224 */ /* 0x000fe400078e00f7 */
[----:B------:R-:W-:Y:S01]  /*1cbc0*/  IMAD.MOV.U32 R97, RZ, RZ, R145 ;  /* 0x000000ffff617224 */ /* 0x000fe200078e0091 */
[----:B------:R-:W-:Y:S01]  /*1cbd0*/  @!P4 PRMT R45, R89, 0x5410, RZ ;  /* 0x00005410592dc816 */ /* 0x000fe200000000ff */
[----:B------:R-:W-:Y:S01]  /*1cbe0*/  IMAD.MOV.U32 R59, RZ, RZ, R60 ;  /* 0x000000ffff3b7224 */ /* 0x000fe200078e003c */
[----:B------:R-:W-:Y:S01]  /*1cbf0*/  @!P2 PRMT R176, R91, 0x5410, RZ ;  /* 0x000054105bb0a816 */ /* 0x000fe200000000ff */
[----:B------:R-:W-:Y:S01]  /*1cc00*/  IMAD.MOV.U32 R145, RZ, RZ, R148 ;  /* 0x000000ffff917224 */ /* 0x000fe200078e0094 */
[----:B-1----:R-:W-:Y:S01]  /*1cc10*/  HMMA.16816.F32.BF16 R88, R4, R14, R132 ;  /* 0x0000000e0458723c */ /* 0x002fe20000041884 */
[----:B------:R-:W-:Y:S01]  /*1cc20*/  IMAD.MOV.U32 R149, RZ, RZ, R54 ;  /* 0x000000ffff957224 */ /* 0x000fe200078e0036 */
[----:B------:R-:W-:Y:S01]  /*1cc30*/  @P0 PRMT R216, R92, 0x5410, RZ ;  /* 0x000054105cd80816 */ /* 0x000fe200000000ff */
[----:B------:R-:W-:Y:S01]  /*1cc40*/  IMAD.MOV.U32 R60, RZ, RZ, R64 ;  /* 0x000000ffff3c7224 */ /* 0x000fe200078e0040 */
[----:B------:R-:W-:Y:S01]  /*1cc50*/  @!P1 PRMT R252, R93, 0x5410, RZ ;  /* 0x000054105dfc9816 */ /* 0x000fe200000000ff */
[----:B------:R-:W-:Y:S01]  /*1cc60*/  IMAD.MOV.U32 R61, RZ, RZ, R65 ;  /* 0x000000ffff3d7224 */ /* 0x000fe200078e0041 */
[----:B------:R-:W3:Y:S01]  /*1cc70*/  LDL.LU R247, [R1+0x1bc] ;  /* 0x0001bc0001f77983 */ /* 0x000ee20000300800 */
[----:B------:R-:W-:Y:S01]  /*1cc80*/  IMAD.MOV.U32 R54, RZ, RZ, R95 ;  /* 0x000000ffff367224 */ /* 0x000fe200078e005f */
[----:B------:R-:W-:Y:S01]  /*1cc90*/  HMMA.16816.F32.BF16 R108, R8, R12, R108 ;  /* 0x0000000c086c723c */ /* 0x000fe2000004186c */
[----:B------:R-:W-:Y:S01]  /*1cca0*/  IMAD.MOV.U32 R148, RZ, RZ, R94 ;  /* 0x000000ffff947224 */ /* 0x000fe200078e005e */
[----:B------:R-:W4:Y:S01]  /*1ccb0*/  LDL.LU R248, [R1+0x1b8] ;  /* 0x0001b80001f87983 */ /* 0x000f220000300800 */
[----:B------:R-:W-:-:S02]  /*1ccc0*/  IMAD.MOV.U32 R64, RZ, RZ, R97 ;  /* 0x000000ffff407224 */ /* 0x000fc400078e0061 */
[----:B------:R-:W-:Y:S01]  /*1ccd0*/  IMAD.MOV.U32 R65, RZ, RZ, R96 ;  /* 0x000000ffff417224 */ /* 0x000fe200078e0060 */
[----:B------:R-:W3:Y:S01]  /*1cce0*/  LDL.LU R249, [R1+0x1b4] ;  /* 0x0001b40001f97983 */ /* 0x000ee20000300800 */
[----:B------:R-:W-:Y:S01]  /*1ccf0*/  IMAD.MOV.U32 R135, RZ, RZ, R98 ;  /* 0x000000ffff877224 */ /* 0x000fe200078e0062 */
[----:B------:R-:W-:Y:S08]  /*1cd00*/  HMMA.16816.F32.BF16 R92, R4, R12, R200 ;  /* 0x0000000c045c723c */ /* 0x000ff000000418c8 */
[----:B------:R-:W-:Y:S01]  /*1cd10*/  HMMA.16816.F32.BF16 R96, R8, R14, R164 ;  /* 0x0000000e0860723c */ /* 0x000fe200000418a4 */
[----:B------:R-:W1:Y:S01]  /*1cd20*/  LDSM.16.MT88.4 R12, [R28] ;  /* 0x000000001c0c783b */ /* 0x000e620000004200 */
[----:B------:R-:W-:Y:S01]  /*1cd30*/  @!P3 HFMA2.BF16_V2 R87, -RZ.H0_H0, RZ.H0_H0, -R177.H0_H0 ;  /* 0x200000ffff57b231 */ /* 0x000fe200003409b1 */
[----:B------:R-:W-:Y:S01]  /*1cd40*/  @!P5 PRMT R180, R86, 0x5410, RZ ;  /* 0x0000541056b4d816 */ /* 0x000fe200000000ff */
[----:B------:R-:W-:Y:S01]  /*1cd50*/  IMAD.MOV.U32 R86, RZ, RZ, R57 ;  /* 0x000000ffff567224 */ /* 0x000fe200078e0039 */
[----:B------:R-:W-:Y:S01]  /*1cd60*/  STG.E.U16 desc[UR28][R46.64+-0xee], R26 ;  /* 0xffff121a2e007986 */ /* 0x000fe2000c10151c */
[----:B------:R-:W-:Y:S01]  /*1cd70*/  MOV R57, R62 ;  /* 0x0000003e00397202 */ /* 0x000fe20000000f00 */
[----:B------:R-:W-:Y:S01]  /*1cd80*/  IMAD.MOV.U32 R56, RZ, RZ, R66 ;  /* 0x000000ffff387224 */ /* 0x000fe200078e0042 */
[----:B------:R-:W-:Y:S01]  /*1cd90*/  @!P3 PRMT R177, R87, 0x5410, RZ ;  /* 0x0000541057b1b816 */ /* 0x000fe200000000ff */
[----:B------:R1:W-:Y:S01]  /*1cda0*/  STG.E.U16 desc[UR28][R50.64+-0xf0], R36 ;  /* 0xffff102432007986 */ /* 0x0003e2000c10151c */
        /* <DEDUP_REMOVED lines=10> */
[----:B------:R-:W1:Y:S01]  /*1ce50*/  LDSM.16.MT88.4 R24, [R137+0xa000] ;  /* 0x00a000008918783b */ /* 0x000e620000004200 */
[----:B------:R-:W-:-:S02]  /*1ce60*/  IMAD.MOV.U32 R66, RZ, RZ, R145 ;  /* 0x000000ffff427224 */ /* 0x000fc400078e0091 */
[----:B------:R-:W-:Y:S02]  /*1ce70*/  IMAD.MOV.U32 R67, RZ, RZ, R149 ;  /* 0x000000ffff437224 */ /* 0x000fe400078e0095 */
[----:B------:R-:W-:Y:S02]  /*1ce80*/  IMAD.MOV.U32 R133, RZ, RZ, R146 ;  /* 0x000000ffff857224 */ /* 0x000fe400078e0092 */
[----:B------:R-:W-:Y:S02]  /*1ce90*/  IMAD.MOV.U32 R164, RZ, RZ, R151 ;  /* 0x000000ffffa47224 */ /* 0x000fe400078e0097 */
[----:B------:R-:W-:Y:S02]  /*1cea0*/  IMAD.MOV.U32 R165, RZ, RZ, R144 ;  /* 0x000000ffffa57224 */ /* 0x000fe400078e0090 */
[----:B------:R-:W-:Y:S02]  /*1ceb0*/  IMAD.MOV.U32 R166, RZ, RZ, R20 ;  /* 0x000000ffffa67224 */ /* 0x000fe400078e0014 */
[----:B------:R-:W1:Y:S02]  /*1cec0*/  LDSM.16.MT88.4 R20, [R28+0x1000] ;  /* 0x001000001c14783b */ /* 0x000e640000004200 */
[----:B-1----:R-:W-:Y:S01]  /*1ced0*/  MOV R36, R72 ;  /* 0x0000004800247202 */ /* 0x002fe20000000f00 */
[-C--:B------:R-:W-:Y:S08]  /*1cee0*/  HMMA.16816.F32.BF16 R148, R8, R12.reuse, R160 ;  /* 0x0000000c0894723c */ /* 0x080ff000000418a0 */
[C---:B------:R-:W-:Y:S08]  /*1cef0*/  HMMA.16816.F32.BF16 R76, R4.reuse, R12, R204 ;  /* 0x0000000c044c723c */ /* 0x040ff000000418cc */
[-C--:B------:R-:W-:Y:S08]  /*1cf00*/  HMMA.16816.F32.BF16 R72, R4, R14.reuse, R220 ;  /* 0x0000000e0448723c */ /* 0x080ff000000418dc */
[----:B------:R-:W-:Y:S01]  /*1cf10*/  HMMA.16816.F32.BF16 R144, R8, R14, R156 ;  /* 0x0000000e0890723c */ /* 0x000fe2000004189c */
[----:B------:R-:W1:Y:S01]  /*1cf20*/  LDSM.16.MT88.4 R12, [R28+0x2000] ;  /* 0x002000001c0c783b */ /* 0x000e620000004200 */
[----:B------:R-:W-:-:S02]  /*1cf30*/  IMAD.MOV.U32 R37, RZ, RZ, R71 ;  /* 0x000000ffff257224 */ /* 0x000fc400078e0047 */
[----:B------:R-:W-:Y:S02]  /*1cf40*/  IMAD.MOV.U32 R38, RZ, RZ, R70 ;  /* 0x000000ffff267224 */ /* 0x000fe400078e0046 */
[----:B------:R-:W-:Y:S02]  /*1cf50*/  IMAD.MOV.U32 R39, RZ, RZ, R69 ;  /* 0x000000ffff277224 */ /* 0x000fe400078e0045 */
[----:B------:R-:W-:Y:S02]  /*1cf60*/  IMAD.MOV.U32 R83, RZ, RZ, R103 ;  /* 0x000000ffff537224 */ /* 0x000fe400078e0067 */
[----:B------:R-:W-:Y:S02]  /*1cf70*/  IMAD.MOV.U32 R132, RZ, RZ, R68 ;  /* 0x000000ffff847224 */ /* 0x000fe400078e0044 */
[----:B------:R-:W-:Y:S01]  /*1cf80*/  IMAD.MOV.U32 R204, RZ, RZ, R2 ;  /* 0x000000ffffcc7224 */ /* 0x000fe200078e0002 */
[----:B------:R-:W-:Y:S01]  /*1cf90*/  LOP3.LUT R2, R35, 0xff, RZ, 0xc0, !PT ;  /* 0x000000ff23027812 */ /* 0x000fe200078ec0ff */
[----:B------:R-:W-:Y:S01]  /*1cfa0*/  HMMA.16816.F32.BF16 R68, R4, R24, R240 ;  /* 0x000000180444723c */ /* 0x000fe200000418f0 */
[----:B------:R-:W-:Y:S01]  /*1cfb0*/  MOV R222, R132 ;  /* 0x0000008400de7202 */ /* 0x000fe20000000f00 */
[----:B------:R-:W-:Y:S01]  /*1cfc0*/  IMAD.MOV.U32 R156, RZ, RZ, R164 ;  /* 0x000000ffff9c7224 */ /* 0x000fe200078e00a4 */
[----:B------:R-:W-:Y:S01]  /*1cfd0*/  MOV R158, R142 ;  /* 0x0000008e009e7202 */ /* 0x000fe20000000f00 */
[----:B------:R-:W-:Y:S01]  /*1cfe0*/  IMAD.MOV.U32 R243, RZ, RZ, R165 ;  /* 0x000000fffff37224 */ /* 0x000fe200078e00a5 */
[----:B------:R-:W-:Y:S01]  /*1cff0*/  MOV R242, R186 ;  /* 0x000000ba00f27202 */ /* 0x000fe20000000f00 */
[----:B------:R-:W-:-:S02]  /*1d000*/  IMAD.MOV.U32 R220, RZ, RZ, R166 ;  /* 0x000000ffffdc7224 */ /* 0x000fc400078e00a6 */
[C---:B------:R-:W-:Y:S01]  /*1d010*/  HMMA.16816.F32.BF16 R188, R8.reuse, R18, R188 ;  /* 0x0000001208bc723c */ /* 0x040fe200000418bc */
[----:B------:R-:W-:Y:S01]  /*1d020*/  IMAD.MOV.U32 R221, RZ, RZ, R167 ;  /* 0x000000ffffdd7224 */ /* 0x000fe200078e00a7 */
[----:B------:R-:W-:Y:S01]  /*1d030*/  MOV R202, R234 ;  /* 0x000000ea00ca7202 */ /* 0x000fe20000000f00 */
[----:B------:R-:W-:Y:S01]  /*1d040*/  IMAD.MOV.U32 R205, RZ, RZ, R184 ;  /* 0x000000ffffcd7224 */ /* 0x000fe200078e00b8 */
[----:B------:R1:W5:Y:S01]  /*1d050*/  LDL.LU R103, [R1+0x1b0] ;  /* 0x0001b00001677983 */ /* 0x0003620000300800 */
[----:B------:R-:W-:Y:S02]  /*1d060*/  IMAD.MOV.U32 R206, RZ, RZ, R185 ;  /* 0x000000ffffce7224 */ /* 0x000fe400078e00b9 */
[----:B------:R-:W-:Y:S01]  /*1d070*/  IMAD.MOV.U32 R159, RZ, RZ, R143 ;  /* 0x000000ffff9f7224 */ /* 0x000fe200078e008f */
[----:B------:R-:W-:Y:S01]  /*1d080*/  HMMA.16816.F32.BF16 R168, R8, R24, R168 ;  /* 0x0000001808a8723c */ /* 0x000fe200000418a8 */
[----:B------:R-:W-:Y:S01]  /*1d090*/  IMAD.MOV.U32 R132, RZ, RZ, R187 ;  /* 0x000000ffff847224 */ /* 0x000fe200078e00bb */
[----:B------:R1:W5:Y:S01]  /*1d0a0*/  LDL.LU R234, [R1+0x1ac] ;  /* 0x0001ac0001ea7983 */ /* 0x0003620000300800 */
[----:B------:R-:W-:-:S02]  /*1d0b0*/  IMAD.MOV.U32 R157, RZ, RZ, R141 ;  /* 0x000000ffff9d7224 */ /* 0x000fc400078e008d */
[----:B------:R-:W-:Y:S02]  /*1d0c0*/  IMAD.MOV.U32 R207, RZ, RZ, R140 ;  /* 0x000000ffffcf7224 */ /* 0x000fe400078e008c */
[----:B------:R-:W-:Y:S01]  /*1d0d0*/  IMAD.MOV.U32 R223, RZ, RZ, R3 ;  /* 0x000000ffffdf7224 */ /* 0x000fe200078e0003 */
[----:B------:R-:W-:Y:S01]  /*1d0e0*/  HMMA.16816.F32.BF16 R64, R4, R26, R64 ;  /* 0x0000001a0440723c */ /* 0x000fe20000041840 */
[----:B------:R-:W-:-:S07]  /*1d0f0*/  PRMT R3, R32, 0x7772, RZ ;  /* 0x0000777220037816 */ /* 0x000fce00000000ff */
[C---:B------:R-:W-:Y:S08]  /*1d100*/  HMMA.16816.F32.BF16 R60, R4.reuse, R20, R60 ;  /* 0x00000014043c723c */ /* 0x040ff0000004183c */
[C---:B------:R-:W-:Y:S08]  /*1d110*/  HMMA.16816.F32.BF16 R56, R4.reuse, R22, R56 ;  /* 0x000000160438723c */ /* 0x040ff00000041838 */
[C---:B------:R-:W-:Y:S08]  /*1d120*/  HMMA.16816.F32.BF16 R52, R4.reuse, R16, R52 ;  /* 0x000000100434723c */ /* 0x040ff00000041834 */
[C---:B------:R-:W-:Y:S08]  /*1d130*/  HMMA.16816.F32.BF16 R36, R4.reuse, R18, R36 ;  /* 0x000000120424723c */ /* 0x040ff00000041824 */
[C---:B-1----:R-:W-:Y:S08]  /*1d140*/  HMMA.16816.F32.BF16 R84, R4.reuse, R12, R84 ;  /* 0x0000000c0454723c */ /* 0x042ff00000041854 */
        /* <DEDUP_REMOVED lines=12> */
[----:B------:R-:W-:Y:S01]  /*1d210*/  PRMT R7, R32, 0x7771, RZ ;  /* 0x0000777120077816 */ /* 0x000fe200000000ff */
[----:B------:R-:W-:Y:S01]  /*1d220*/  LDSM.16.MT88.4 R24, [R137+0x9400] ;  /* 0x009400008918783b */ /* 0x000fe20000004200 */
[----:B------:R-:W-:-:S03]  /*1d230*/  LOP3.LUT R6, R6, 0xff, RZ, 0xc0, !PT ;  /* 0x000000ff06067812 */ /* 0x000fc600078ec0ff */
[----:B------:R-:W-:Y:S01]  /*1d240*/  LDSM.16.MT88.4 R20, [R28+0x400] ;  /* 0x000400001c14783b */ /* 0x000fe20000004200 */
[----:B------:R-:W-:-:S03]  /*1d250*/  PRMT R6, R6, 0x5410, R7 ;  /* 0x0000541006067816 */ /* 0x000fc60000000007 */
[----:B------:R-:W-:Y:S01]  /*1d260*/  LDSM.16.MT88.4 R12, [R28+0x1400] ;  /* 0x001400001c0c783b */ /* 0x000fe20000004200 */
[C---:B--2---:R-:W-:Y:S02]  /*1d270*/  PRMT R2, R34.reuse, 0x7632, R2 ;  /* 0x0000763222027816 */ /* 0x044fe40000000002 */
[----:B------:R-:W-:Y:S02]  /*1d280*/  LOP3.LUT R3, R34, 0xffff, RZ, 0xc0, !PT ;  /* 0x0000ffff22037812 */ /* 0x000fe400078ec0ff */
[----:B------:R-:W-:Y:S02]  /*1d290*/  SHF.R.U32.HI R4, RZ, 0x18, R34 ;  /* 0x00000018ff047819 */ /* 0x000fe40000011622 */
[----:B------:R-:W-:Y:S02]  /*1d2a0*/  LOP3.LUT R2, R2, 0xff, RZ, 0xc0, !PT ;  /* 0x000000ff02027812 */ /* 0x000fe400078ec0ff */
[----:B------:R-:W-:Y:S02]  /*1d2b0*/  LOP3.LUT R5, R34, 0xff, RZ, 0xc0, !PT ;  /* 0x000000ff22057812 */ /* 0x000fe400078ec0ff */
[----:B------:R-:W-:-:S02]  /*1d2c0*/  SHF.R.U32.HI R3, RZ, 0x8, R3 ;  /* 0x00000008ff037819 */ /* 0x000fc40000011603 */
[----:B------:R-:W-:Y:S02]  /*1d2d0*/  PRMT R9, R2, 0x5410, R4 ;  /* 0x0000541002097816 */ /* 0x000fe40000000004 */
[----:B------:R-:W-:Y:S02]  /*1d2e0*/  LOP3.LUT R2, R33, 0xffff, RZ, 0xc0, !PT ;  /* 0x0000ffff21027812 */ /* 0x000fe400078ec0ff */
[----:B------:R-:W-:Y:S02]  /*1d2f0*/  PRMT R7, R5, 0x5410, R3 ;  /* 0x0000541005077816 */ /* 0x000fe40000000003 */
[----:B------:R-:W-:Y:S02]  /*1d300*/  SHF.R.U32.HI R2, RZ, 0x8, R2 ;  /* 0x00000008ff027819 */ /* 0x000fe40000011602 */
[----:B------:R-:W-:Y:S02]  /*1d310*/  LOP3.LUT R3, R33, 0xff, RZ, 0xc0, !PT ;  /* 0x000000ff21037812 */ /* 0x000fe400078ec0ff */
[----:B------:R-:W-:-:S02]  /*1d320*/  SHF.R.U32.HI R5, RZ, 0x18, R33 ;  /* 0x00000018ff057819 */ /* 0x000fc40000011621 */
[--C-:B------:R-:W-:Y:S02]  /*1d330*/  PRMT R4, R3, 0x5410, R2.reuse ;  /* 0x0000541003047816 */ /* 0x100fe40000000002 */
[----:B------:R-:W-:Y:S02]  /*1d340*/  PRMT R2, R33, 0x7632, R2 ;  /* 0x0000763221027816 */ /* 0x000fe40000000002 */
[----:B------:R-:W2:Y:S02]  /*1d350*/  LDSM.16.MT88.4 R32, [R137+0xb400] ;  /* 0x00b400008920783b */ /* 0x000ea40000004200 */
[----:B------:R-:W-:Y:S02]  /*1d360*/  LOP3.LUT R3, R2, 0xff, RZ, 0xc0, !PT ;  /* 0x000000ff02037812 */ /* 0x000fe400078ec0ff */
[----:B------:R-:W-:Y:S01]  /*1d370*/  HSET2.LE.AND R2, R4, R0, PT ;  /* 0x0000000004027233 */ /* 0x000fe20003803000 */
[----:B------:R-:W-:Y:S01]  /*1d380*/  IMAD.MOV.U32 R4, RZ, RZ, R106 ;  /* 0x000000ffff047224 */ /* 0x000fe200078e006a */
[----:B------:R-:W-:Y:S01]  /*1d390*/  PRMT R3, R3, 0x5410, R5 ;  /* 0x0000541003037816 */ /* 0x000fe20000000005 */
[----:B------:R-:W-:-:S03]  /*1d3a0*/  IMAD.MOV.U32 R5, RZ, RZ, R107 ;  /* 0x000000ffff057224 */ /* 0x000fc600078e006b */
[----:B------:R-:W-:Y:S02]  /*1d3b0*/  LOP3.LUT R4, R4, R2, RZ, 0xc0, !PT ;  /* 0x0000000204047212 */ /* 0x000fe400078ec0ff */
[----:B------:R-:W-:Y:S02]  /*1d3c0*/  HSET2.LE.AND R2, R3, R0, PT ;  /* 0x0000000003027233 */ /* 0x000fe40003803000 */
[----:B------:R-:W-:-:S03]  /*1d3d0*/  LOP3.LUT R3, R8, 0xff00ff, RZ, 0xc0, !PT ;  /* 0x00ff00ff08037812 */ /* 0x000fc600078ec0ff */
[----:B------:R-:W-:Y:S02]  /*1d3e0*/  LOP3.LUT R5, R5, R2, RZ, 0xc0, !PT ;  /* 0x0000000205057212 */ /* 0x000fe400078ec0ff */
[--C-:B------:R-:W-:Y:S01]  /*1d3f0*/  HSET2.LE.AND R2, R6, R0.reuse, PT ;  /* 0x0000000006027233 */ /* 0x100fe20003803000 */
[----:B------:R-:W-:Y:S01]  /*1d400*/  IMAD.MOV.U32 R6, RZ, RZ, R105 ;  /* 0x000000ffff067224 */ /* 0x000fe200078e0069 */
[--C-:B------:R-:W-:Y:S02]  /*1d410*/  HSET2.LE.AND R3, R3, R0.reuse, PT ;  /* 0x0000000003037233 */ /* 0x100fe40003803000 */
[----:B------:R-:W-:Y:S02]  /*1d420*/  HSET2.LE.AND R8, R7, R0, PT ;  /* 0x0000000007087233 */ /* 0x000fe40003803000 */
[----:B------:R-:W-:Y:S02]  /*1d430*/  MOV R7, R104 ;  /* 0x0000006800077202 */ /* 0x000fe40000000f00 */
[----:B------:R-:W-:-:S02]  /*1d440*/  LOP3.LUT R6, R6, R2, RZ, 0xc0, !PT ;  /* 0x0000000206067212 */ /* 0x000fc400078ec0ff */
[----:B------:R-:W-:-:S07]  /*1d450*/  LOP3.LUT R7, R7, R3, RZ, 0xc0, !PT ;  /* 0x0000000307077212 */ /* 0x000fce00078ec0ff */
[C---:B-1----:R-:W-:Y:S08]  /*1d460*/  HMMA.16816.F32.BF16 R124, R4.reuse, R18, R64 ;  /* 0x00000012047c723c */ /* 0x042ff00000041840 */
[----:B--2---:R-:W-:Y:S01]  /*1d470*/  HMMA.16816.F32.BF16 R64, R4, R34, R36 ;  /* 0x000000220440723c */ /* 0x004fe20000041824 */
[----:B------:R-:W1:Y:S01]  /*1d480*/  LDSM.16.MT88.4 R36, [R28+0x2400] ;  /* 0x002400001c24783b */ /* 0x000e620000004200 */
[----:B------:R-:W-:Y:S01]  /*1d490*/  IMAD.MOV.U32 R241, RZ, RZ, R202 ;  /* 0x000000fffff17224 */ /* 0x000fe200078e00ca */
[----:B------:R-:W-:Y:S01]  /*1d4a0*/  MOV R11, R173 ;  /* 0x000000ad000b7202 */ /* 0x000fe20000000f00 */
[----:B------:R-:W-:Y:S01]  /*1d4b0*/  IMAD.MOV.U32 R240, RZ, RZ, R175 ;  /* 0x000000fffff07224 */ /* 0x000fe200078e00af */
[----:B------:R-:W-:Y:S01]  /*1d4c0*/  LOP3.LUT R8, R242, R8, RZ, 0xc0, !PT ;  /* 0x00000008f2087212 */ /* 0x000fe200078ec0ff */
[----:B------:R-:W-:-:S02]  /*1d4d0*/  IMAD.MOV.U32 R43, RZ, RZ, R174 ;  /* 0x000000ffff2b7224 */ /* 0x000fc400078e00ae */
[----:B------:R-:W-:Y:S02]  /*1d4e0*/  IMAD.MOV.U32 R202, RZ, RZ, R172 ;  /* 0x000000ffffca7224 */ /* 0x000fe400078e00ac */
[----:B------:R-:W-:Y:S01]  /*1d4f0*/  HMMA.16816.F32.BF16 R172, R4, R24, R92 ;  /* 0x0000001804ac723c */ /* 0x000fe2000004185c */
[----:B------:R-:W-:Y:S01]  /*1d500*/  IMAD.MOV.U32 R242, RZ, RZ, R156 ;  /* 0x000000fffff27224 */ /* 0x000fe200078e009c */
[----:B------:R-:W-:Y:S01]  /*1d510*/  MOV R95, R159 ;  /* 0x0000009f005f7202 */ /* 0x000fe20000000f00 */
[----:B------:R-:W-:Y:S02]  /*1d520*/  IMAD.MOV.U32 R92, RZ, RZ, R157 ;  /* 0x000000ffff5c7224 */ /* 0x000fe400078e009d */
[----:B------:R-:W-:-:S03]  /*1d530*/  IMAD.MOV.U32 R94, RZ, RZ, R158 ;  /* 0x000000ffff5e7224 */ /* 0x000fc600078e009e */
[C---:B------:R-:W-:Y:S01]  /*1d540*/  HMMA.16816.F32.BF16 R156, R4.reuse, R26, R88 ;  /* 0x0000001a049c723c */ /* 0x040fe20000041858 */
[----:B------:R-:W-:Y:S02]  /*1d550*/  IMAD.MOV.U32 R88, RZ, RZ, R155 ;  /* 0x000000ffff587224 */ /* 0x000fe400078e009b */
[----:B------:R-:W-:Y:S02]  /*1d560*/  IMAD.MOV.U32 R89, RZ, RZ, R153 ;  /* 0x000000ffff597224 */ /* 0x000fe400078e0099 */
[----:B------:R-:W-:Y:S02]  /*1d570*/  IMAD.MOV.U32 R90, RZ, RZ, R154 ;  /* 0x000000ffff5a7224 */ /* 0x000fe400078e009a */
[----:B------:R-:W-:Y:S01]  /*1d580*/  IMAD.MOV.U32 R91, RZ, RZ, R152 ;  /* 0x000000ffff5b7224 */ /* 0x000fe200078e0098 */
[----:B------:R-:W-:Y:S01]  /*1d590*/  HMMA.16816.F32.BF16 R116, R4, R12, R60 ;  /* 0x0000000c0474723c */ /* 0x000fe2000004183c */
[----:B------:R-:W-:-:S07]  /*1d5a0*/  IMAD.MOV.U32 R93, RZ, RZ, R132 ;  /* 0x000000ffff5d7224 */ /* 0x000fce00078e0084 */
[----:B------:R-:W-:Y:S01]  /*1d5b0*/  HMMA.16816.F32.BF16 R152, R4, R20, R76 ;  /* 0x000000140498723c */ /* 0x000fe2000004184c */
[----:B------:R-:W-:Y:S01]  /*1d5c0*/  MOV R77, R133 ;  /* 0x00000085004d7202 */ /* 0x000fe20000000f00 */
[----:B------:R-:W-:Y:S02]  /*1d5d0*/  IMAD.MOV.U32 R78, RZ, RZ, R134 ;  /* 0x000000ffff4e7224 */ /* 0x000fe400078e0086 */
[----:B------:R-:W-:-:S04]  /*1d5e0*/  IMAD.MOV.U32 R79, RZ, RZ, R135 ;  /* 0x000000ffff4f7224 */ /* 0x000fc800078e0087 */
[----:B------:R-:W-:Y:S01]  /*1d5f0*/  HMMA.16816.F32.BF16 R104, R4, R32, R52 ;  /* 0x000000200468723c */ /* 0x000fe20000041834 */
[----:B------:R-:W-:-:S07]  /*1d600*/  HSET2.LE.AND R2, R9, R0, PT ;  /* 0x0000000009027233 */ /* 0x000fce0003803000 */
[----:B------:R-:W-:Y:S01]  /*1d610*/  HMMA.16816.F32.BF16 R132, R4, R22, R72 ;  /* 0x000000160484723c */ /* 0x000fe20000041848 */
[----:B------:R-:W-:-:S07]  /*1d620*/  HSET2.LE.AND R3, R10, R0, PT ;  /* 0x000000000a037233 */ /* 0x000fce0003803000 */
[C---:B------:R-:W-:Y:S08]  /*1d630*/  HMMA.16816.F32.BF16 R128, R4.reuse, R16, R68 ;  /* 0x000000100480723c */ /* 0x040ff00000041844 */
[C---:B------:R-:W-:Y:S08]  /*1d640*/  HMMA.16816.F32.BF16 R112, R4.reuse, R14, R56 ;  /* 0x0000000e0470723c */ /* 0x040ff00000041838 */
[C---:B-1----:R-:W-:Y:S08]  /*1d650*/  HMMA.16816.F32.BF16 R60, R4.reuse, R36, R84 ;  /* 0x00000024043c723c */ /* 0x042ff00000041854 */
[----:B------:R-:W-:Y:S01]  /*1d660*/  HMMA.16816.F32.BF16 R52, R4, R38, R80 ;  /* 0x000000260434723c */ /* 0x000fe20000041850 */
[----:B------:R-:W-:-:S05]  /*1d670*/  LOP3.LUT R4, R196, 0xff00ff, RZ, 0xc0, !PT ;  /* 0x00ff00ffc4047812 */ /* 0x000fca00078ec0ff */
[----:B------:R-:W-:Y:S02]  /*1d680*/  HSET2.LE.AND R4, R4, R0, PT ;  /* 0x0000000004047233 */ /* 0x000fe40003803000 */
[----:B------:R-:W-:Y:S02]  /*1d690*/  LOP3.LUT R9, R77, R2, RZ, 0xc0, !PT ;  /* 0x000000024d097212 */ /* 0x000fe400078ec0ff */
[----:B------:R-:W-:Y:S02]  /*1d6a0*/  LOP3.LUT R10, R90, R3, RZ, 0xc0, !PT ;  /* 0x000000035a0a7212 */ /* 0x000fe400078ec0ff */
[----:B------:R-:W-:Y:S01]  /*1d6b0*/  LOP3.LUT R11, R11, R4, RZ, 0xc0, !PT ;  /* 0x000000040b0b7212 */ /* 0x000fe200078ec0ff */
[----:B------:R-:W-:Y:S01]  /*1d6c0*/  IMAD.MOV.U32 R75, RZ, RZ, R78 ;  /* 0x000000ffff4b7224 */ /* 0x000fe200078e004e */
[----:B------:R-:W-:Y:S01]  /*1d6d0*/  MOV R77, R88 ;  /* 0x00000058004d7202 */ /* 0x000fe20000000f00 */
[----:B------:R-:W-:Y:S01]  /*1d6e0*/  IMAD.MOV.U32 R76, RZ, RZ, R79 ;  /* 0x000000ffff4c7224 */ /* 0x000fe200078e004f */
[C---:B------:R-:W-:Y:S01]  /*1d6f0*/  PRMT R6, R136.reuse, 0x7773, RZ ;  /* 0x0000777388067816 */ /* 0x040fe200000000ff */
[----:B------:R-:W-:Y:S01]  /*1d700*/  IMAD.MOV.U32 R78, RZ, RZ, R89 ;  /* 0x000000ffff4e7224 */ /* 0x000fe200078e0059 */
[----:B------:R-:W-:Y:S01]  /*1d710*/  PRMT R5, R136, 0x7772, RZ ;  /* 0x0000777288057816 */ /* 0x000fe200000000ff */
[----:B------:R-:W-:Y:S01]  /*1d720*/  IMAD.MOV.U32 R79, RZ, RZ, R91 ;  /* 0x000000ffff4f7224 */ /* 0x000fe200078e005b */
[C---:B------:R-:W-:Y:S01]  /*1d730*/  LOP3.LUT R2, R29.reuse, 0xffff, RZ, 0xc0, !PT ;  /* 0x0000ffff1d027812 */ /* 0x040fe200078ec0ff */
[----:B------:R-:W-:Y:S01]  /*1d740*/  IMAD.MOV.U32 R7, RZ, RZ, R136 ;  /* 0x000000ffff077224 */ /* 0x000fe200078e0088 */
[----:B------:R-:W-:Y:S01]  /*1d750*/  HMMA.16816.F32.BF16 R88, R8, R20, R148 ;  /* 0x000000140858723c */ /* 0x000fe20000041894 */
[----:B------:R-:W-:Y:S01]  /*1d760*/  IMAD.MOV.U32 R151, RZ, RZ, R75 ;  /* 0x000000ffff977224 */ /* 0x000fe200078e004b */
[----:B------:R-:W-:-:S02]  /*1d770*/  LOP3.LUT R4, R29, 0xff, RZ, 0xc0, !PT ;  /* 0x000000ff1d047812 */ /* 0x000fc400078ec0ff */
[----:B------:R-:W-:-:S04]  /*1d780*/  SHF.R.U32.HI R2, RZ, 0x8, R2 ;  /* 0x00000008ff027819 */ /* 0x000fc80000011602 */
[C---:B------:R-:W-:Y:S01]  /*1d790*/  HMMA.16816.F32.BF16 R84, R8.reuse, R22, R144 ;  /* 0x000000160854723c */ /* 0x040fe20000041890 */
[----:B------:R-:W-:Y:S01]  /*1d7a0*/  IMAD.MOV.U32 R144, RZ, RZ, R43 ;  /* 0x000000ffff907224 */ /* 0x000fe200078e002b */
[----:B------:R-:W-:Y:S02]  /*1d7b0*/  PRMT R43, R5, 0x5410, R6 ;  /* 0x00005410052b7816 */ /* 0x000fe40000000006 */
[----:B------:R-:W-:Y:S01]  /*1d7c0*/  PRMT R3, R29, 0x7632, R3 ;  /* 0x000076321d037816 */ /* 0x000fe20000000003 */
[----:B------:R-:W-:Y:S01]  /*1d7d0*/  IMAD.MOV.U32 R150, RZ, RZ, R76 ;  /* 0x000000ffff967224 */ /* 0x000fe200078e004c */
[----:B------:R-:W-:Y:S02]  /*1d7e0*/  LOP3.LUT R6, R7, 0xff, RZ, 0xc0, !PT ;  /* 0x000000ff07067812 */ /* 0x000fe400078ec0ff */
[----:B------:R-:W-:Y:S01]  /*1d7f0*/  HMMA.16816.F32.BF16 R72, R8, R12, R160 ;  /* 0x0000000c0848723c */ /* 0x000fe200000418a0 */
[----:B------:R-:W-:Y:S01]  /*1d800*/  PRMT R12, R136, 0x7771, RZ ;  /* 0x00007771880c7816 */ /* 0x000fe200000000ff */
[----:B------:R-:W-:Y:S01]  /*1d810*/  IMAD.MOV.U32 R148, RZ, RZ, R78 ;  /* 0x000000ffff947224 */ /* 0x000fe200078e004e */
[----:B------:R-:W-:Y:S01]  /*1d820*/  MOV R149, R77 ;  /* 0x0000004d00957202 */ /* 0x000fe20000000f00 */
[----:B------:R-:W-:Y:S01]  /*1d830*/  IMAD.MOV.U32 R147, RZ, RZ, R79 ;  /* 0x000000ffff937224 */ /* 0x000fe200078e004f */
[----:B------:R-:W-:Y:S01]  /*1d840*/  PRMT R2, R4, 0x5410, R2 ;  /* 0x0000541004027816 */ /* 0x000fe20000000002 */
[----:B------:R-:W-:-:S02]  /*1d850*/  IMAD.MOV.U32 R146, RZ, RZ, R92 ;  /* 0x000000ffff927224 */ /* 0x000fc400078e005c */
[C---:B------:R-:W-:Y:S01]  /*1d860*/  HMMA.16816.F32.BF16 R80, R8.reuse, R16, R168 ;  /* 0x000000100850723c */ /* 0x040fe200000418a8 */
[----:B------:R-:W-:Y:S01]  /*1d870*/  IMAD.MOV.U32 R145, RZ, RZ, R93 ;  /* 0x000000ffff917224 */ /* 0x000fe200078e005d */
[----:B------:R-:W-:Y:S01]  /*1d880*/  MOV R170, R94 ;  /* 0x0000005e00aa7202 */ /* 0x000fe20000000f00 */
[----:B------:R-:W-:Y:S01]  /*1d890*/  IMAD.MOV.U32 R171, RZ, RZ, R95 ;  /* 0x000000ffffab7224 */ /* 0x000fe200078e005f */
[----:B------:R-:W-:Y:S01]  /*1d8a0*/  PRMT R6, R6, 0x5410, R12 ;  /* 0x0000541006067816 */ /* 0x000fe2000000000c */
[----:B------:R-:W-:Y:S01]  /*1d8b0*/  LDSM.16.MT88.4 R20, [R28+0x800] ;  /* 0x000800001c14783b */ /* 0x000fe20000004200 */
[----:B------:R-:W-:Y:S02]  /*1d8c0*/  SHF.R.U32.HI R5, RZ, 0x18, R29 ;  /* 0x00000018ff057819 */ /* 0x000fe4000001161d */
[----:B------:R-:W-:Y:S01]  /*1d8d0*/  HMMA.16816.F32.BF16 R108, R8, R24, R108 ;  /* 0x00000018086c723c */ /* 0x000fe2000004186c */
[----:B------:R-:W-:Y:S01]  /*1d8e0*/  LOP3.LUT R3, R3, 0xff, RZ, 0xc0, !PT ;  /* 0x000000ff03037812 */ /* 0x000fe200078ec0ff */
[----:B------:R-:W-:Y:S01]  /*1d8f0*/  IMAD.MOV.U32 R4, RZ, RZ, R120 ;  /* 0x000000ffff047224 */ /* 0x000fe200078e0078 */
[----:B------:R-:W-:-:S05]  /*1d900*/  HSET2.LE.AND R2, R2, R0, PT ;  /* 0x0000000002027233 */ /* 0x000fca0003803000 */
[----:B------:R-:W-:Y:S01]  /*1d910*/  HMMA.16816.F32.BF16 R96, R8, R26, R96 ;  /* 0x0000001a0860723c */ /* 0x000fe20000041860 */
[----:B------:R-:W1:Y:S01]  /*1d920*/  LDSM.16.MT88.4 R24, [R137+0x9800] ;  /* 0x009800008918783b */ /* 0x000e620000004200 */
[----:B------:R-:W-:-:S06]  /*1d930*/  PRMT R3, R3, 0x5410, R5 ;  /* 0x0000541003037816 */ /* 0x000fcc0000000005 */
[C---:B------:R-:W-:Y:S01]  /*1d940*/  HMMA.16816.F32.BF16 R76, R8.reuse, R18, R140 ;  /* 0x00000012084c723c */ /* 0x040fe2000004188c */
[----:B------:R-:W-:Y:S07]  /*1d950*/  LDSM.16.MT88.4 R16, [R137+0xb800] ;  /* 0x00b800008910783b */ /* 0x000fee0000004200 */
[C---:B------:R-:W-:Y:S01]  /*1d960*/  HMMA.16816.F32.BF16 R56, R8.reuse, R14, R164 ;  /* 0x0000000e0838723c */ /* 0x040fe200000418a4 */
[----:B------:R-:W2:Y:S07]  /*1d970*/  LDSM.16.MT88.4 R12, [R137+0xa800] ;  /* 0x00a80000890c783b */ /* 0x000eae0000004200 */
        /* <DEDUP_REMOVED lines=10> */
[----:B------:R-:W-:Y:S02]  /*1da20*/  HSET2.LE.AND R2, R6, R0, PT ;  /* 0x0000000006027233 */ /* 0x000fe40003803000 */
[----:B------:R-:W-:Y:S02]  /*1da30*/  LOP3.LUT R3, R43, 0xff00ff, RZ, 0xc0, !PT ;  /* 0x00ff00ff2b037812 */ /* 0x000fe400078ec0ff */
[----:B------:R-:W-:-:S03]  /*1da40*/  MOV R6, R122 ;  /* 0x0000007a00067202 */ /* 0x000fc60000000f00 */
[----:B------:R-:W-:Y:S02]  /*1da50*/  HSET2.LE.AND R3, R3, R0, PT ;  /* 0x0000000003037233 */ /* 0x000fe40003803000 */
[----:B------:R-:W-:Y:S01]  /*1da60*/  LOP3.LUT R6, R6, R2, RZ, 0xc0, !PT ;  /* 0x0000000206067212 */ /* 0x000fe200078ec0ff */
[----:B------:R-:W-:-:S05]  /*1da70*/  IMAD.MOV.U32 R2, RZ, RZ, R121 ;  /* 0x000000ffff027224 */ /* 0x000fca00078e0079 */
[----:B------:R-:W-:Y:S02]  /*1da80*/  LOP3.LUT R7, R2, R3, RZ, 0xc0, !PT ;  /* 0x0000000302077212 */ /* 0x000fe400078ec0ff */
[C---:B------:R-:W-:Y:S02]  /*1da90*/  PRMT R3, R42.reuse, 0x7773, RZ ;  /* 0x000077732a037816 */ /* 0x040fe400000000ff */
[----:B------:R-:W-:Y:S01]  /*1daa0*/  PRMT R2, R42, 0x7772, RZ ;  /* 0x000077722a027816 */ /* 0x000fe200000000ff */
[----:B------:R-:W-:Y:S01]  /*1dab0*/  IMAD.MOV.U32 R201, RZ, RZ, R233 ;  /* 0x000000ffffc97224 */ /* 0x000fe200078e00e9 */
[----:B------:R-:W-:Y:S01]  /*1dac0*/  MOV R162, R223 ;  /* 0x000000df00a27202 */ /* 0x000fe20000000f00 */
        /* <DEDUP_REMOVED lines=8> */
[----:B------:R-:W-:Y:S01]  /*1db50*/  IMAD.MOV.U32 R168, RZ, RZ, R241 ;  /* 0x000000ffffa87224 */ /* 0x000fe200078e00f1 */
        /* <DEDUP_REMOVED lines=8> */
[----:B---3--:R-:W-:Y:S01]  /*1dbe0*/  STG.E.U16 desc[UR28][R50.64+-0xee], R249 ;  /* 0xffff12f932007986 */ /* 0x008fe2000c10151c */
[----:B------:R-:W-:-:S02]  /*1dbf0*/  IMAD.MOV.U32 R166, RZ, RZ, R207 ;  /* 0x000000ffffa67224 */ /* 0x000fc400078e00cf */
[----:B------:R-:W-:Y:S01]  /*1dc00*/  IMAD.MOV.U32 R164, RZ, RZ, R201 ;  /* 0x000000ffffa47224 */ /* 0x000fe200078e00c9 */
[----:B------:R1:W5:Y:S01]  /*1dc10*/  LDL.LU R233, [R1+0x1a8] ;  /* 0x0001a80001e97983 */ /* 0x0003620000300800 */
[----:B------:R-:W-:Y:S01]  /*1dc20*/  IMAD.MOV.U32 R136, RZ, RZ, R202 ;  /* 0x000000ffff887224 */ /* 0x000fe200078e00ca */
[----:B------:R-:W-:Y:S01]  /*1dc30*/  HMMA.16816.F32.BF16 R204, R4, R26, R156 ;  /* 0x0000001a04cc723c */ /* 0x000fe2000004189c */
[----:B------:R-:W-:Y:S01]  /*1dc40*/  IMAD.MOV.U32 R37, RZ, RZ, R203 ;  /* 0x000000ffff257224 */ /* 0x000fe200078e00cb */
[----:B------:R-:W-:Y:S01]  /*1dc50*/  LDSM.16.MT88.4 R156, [R28+0xc00] ;  /* 0x000c00001c9c783b */ /* 0x000fe20000004200 */
[----:B------:R-:W-:Y:S02]  /*1dc60*/  IMAD.MOV.U32 R39, RZ, RZ, R198 ;  /* 0x000000ffff277224 */ /* 0x000fe400078e00c6 */
[----:B------:R-:W-:-:S03]  /*1dc70*/  IMAD.MOV.U32 R38, RZ, RZ, R199 ;  /* 0x000000ffff267224 */ /* 0x000fc600078e00c7 */
[C---:B------:R-:W-:Y:S08]  /*1dc80*/  HMMA.16816.F32.BF16 R200, R4.reuse, R20, R152 ;  /* 0x0000001404c8723c */ /* 0x040ff00000041898 */
[C---:B------:R-:W-:Y:S08]  /*1dc90*/  HMMA.16816.F32.BF16 R196, R4.reuse, R22, R132 ;  /* 0x0000001604c4723c */ /* 0x040ff00000041884 */
        /* <DEDUP_REMOVED lines=26> */
[----:B------:R-:W-:Y:S02]  /*1de40*/  IMAD.MOV.U32 R2, RZ, RZ, R44 ;  /* 0x000000ffff027224 */ /* 0x000fe400078e002c */
[----:B------:R-:W-:Y:S02]  /*1de50*/  IMAD.MOV.U32 R119, RZ, RZ, R144 ;  /* 0x000000ffff777224 */ /* 0x000fe400078e0090 */
[----:B------:R-:W-:-:S02]  /*1de60*/  IMAD.MOV.U32 R113, RZ, RZ, R145 ;  /* 0x000000ffff717224 */ /* 0x000fc400078e0091 */
[----:B------:R-:W-:Y:S02]  /*1de70*/  IMAD.MOV.U32 R29, RZ, RZ, R146 ;  /* 0x000000ffff1d7224 */ /* 0x000fe400078e0092 */
[----:B------:R-:W-:Y:S01]  /*1de80*/  IMAD.MOV.U32 R42, RZ, RZ, R147 ;  /* 0x000000ffff2a7224 */ /* 0x000fe200078e0093 */
[C---:B------:R-:W-:Y:S01]  /*1de90*/  PRMT R3, R44.reuse, 0x7772, RZ ;  /* 0x000077722c037816 */ /* 0x040fe200000000ff */
[----:B------:R-:W-:Y:S01]  /*1dea0*/  HMMA.16816.F32.BF16 R144, R4, R8, R72 ;  /* 0x000000080490723c */ /* 0x000fe20000041848 */
[C---:B------:R-:W-:Y:S02]  /*1deb0*/  PRMT R8, R44.reuse, 0x7773, RZ ;  /* 0x000077732c087816 */ /* 0x040fe400000000ff */
[----:B------:R-:W-:Y:S02]  /*1dec0*/  PRMT R9, R44, 0x7771, RZ ;  /* 0x000077712c097816 */ /* 0x000fe400000000ff */
[----:B------:R-:W-:-:S03]  /*1ded0*/  LOP3.LUT R2, R2, 0xff, RZ, 0xc0, !PT ;  /* 0x000000ff02027812 */ /* 0x000fc600078ec0ff */
[----:B------:R-:W-:Y:S01]  /*1dee0*/  HMMA.16816.F32.BF16 R56, R4, R10, R56 ;  /* 0x0000000a0438723c */ /* 0x000fe20000041838 */
[----:B------:R-:W-:Y:S02]  /*1def0*/  PRMT R11, R3, 0x5410, R8 ;  /* 0x00005410030b7816 */ /* 0x000fe40000000008 */
[----:B------:R-:W-:Y:S02]  /*1df00*/  LOP3.LUT R3, R40, 0xffff, RZ, 0xc0, !PT ;  /* 0x0000ffff28037812 */ /* 0x000fe400078ec0ff */
[----:B------:R-:W-:Y:S02]  /*1df10*/  PRMT R10, R2, 0x5410, R9 ;  /* 0x00005410020a7816 */ /* 0x000fe40000000009 */
[C---:B------:R-:W-:Y:S02]  /*1df20*/  PRMT R2, R40.reuse, 0x7632, R2 ;  /* 0x0000763228027816 */ /* 0x040fe40000000002 */
[----:B------:R-:W-:Y:S02]  /*1df30*/  LOP3.LUT R8, R40, 0xff, RZ, 0xc0, !PT ;  /* 0x000000ff28087812 */ /* 0x000fe400078ec0ff */
[----:B------:R-:W-:-:S02]  /*1df40*/  SHF.R.U32.HI R3, RZ, 0x8, R3 ;  /* 0x00000008ff037819 */ /* 0x000fc40000011603 */
[----:B------:R-:W-:Y:S02]  /*1df50*/  SHF.R.U32.HI R9, RZ, 0x18, R40 ;  /* 0x00000018ff097819 */ /* 0x000fe40000011628 */
[----:B------:R-:W-:Y:S02]  /*1df60*/  LOP3.LUT R2, R2, 0xff, RZ, 0xc0, !PT ;  /* 0x000000ff02027812 */ /* 0x000fe400078ec0ff */
[----:B------:R-:W-:Y:S01]  /*1df70*/  PRMT R8, R8, 0x5410, R3 ;  /* 0x0000541008087816 */ /* 0x000fe20000000003 */
[----:B------:R-:W-:Y:S01]  /*1df80*/  IMAD.MOV.U32 R125, RZ, RZ, R168 ;  /* 0x000000ffff7d7224 */ /* 0x000fe200078e00a8 */
[----:B------:R-:W-:Y:S01]  /*1df90*/  PRMT R3, R2, 0x5410, R9 ;  /* 0x0000541002037816 */ /* 0x000fe20000000009 */
[----:B------:R-:W-:Y:S01]  /*1dfa0*/  IMAD.MOV.U32 R124, RZ, RZ, R169 ;  /* 0x000000ffff7c7224 */ /* 0x000fe200078e00a9 */
[----:B------:R-:W-:Y:S01]  /*1dfb0*/  MOV R117, R171 ;  /* 0x000000ab00757202 */ /* 0x000fe20000000f00 */
[----:B------:R-:W-:Y:S01]  /*1dfc0*/  IMAD.MOV.U32 R116, RZ, RZ, R170 ;  /* 0x000000ffff747224 */ /* 0x000fe200078e00aa */
[----:B------:R-:W-:Y:S01]  /*1dfd0*/  MOV R131, R162 ;  /* 0x000000a200837202 */ /* 0x000fe20000000f00 */
[----:B------:R-:W-:Y:S01]  /*1dfe0*/  IMAD.MOV.U32 R133, RZ, RZ, R160 ;  /* 0x000000ffff857224 */ /* 0x000fe200078e00a0 */
[----:B------:R-:W-:Y:S01]  /*1dff0*/  HMMA.16816.F32.BF16 R168, R4, R24, R108 ;  /* 0x0000001804a8723c */ /* 0x000fe2000004186c */
[----:B------:R-:W-:Y:S01]  /*1e000*/  IMAD.MOV.U32 R132, RZ, RZ, R161 ;  /* 0x000000ffff847224 */ /* 0x000fe200078e00a1 */
[--C-:B------:R-:W-:Y:S01]  /*1e010*/  HSET2.LE.AND R2, R8, R0.reuse, PT ;  /* 0x0000000008027233 */ /* 0x100fe20003803000 */
[----:B------:R-:W-:Y:S01]  /*1e020*/  IMAD.MOV.U32 R130, RZ, RZ, R163 ;  /* 0x000000ffff827224 */ /* 0x000fe200078e00a3 */
[----:B------:R-:W-:-:S04]  /*1e030*/  HSET2.LE.AND R8, R10, R0, PT ;  /* 0x000000000a087233 */ /* 0x000fc80003803000 */
[----:B------:R-:W-:Y:S01]  /*1e040*/  HMMA.16816.F32.BF16 R52, R4, R26, R96 ;  /* 0x0000001a0434723c */ /* 0x000fe20000041860 */
[----:B------:R-:W-:Y:S01]  /*1e050*/  HSET2.LE.AND R3, R3, R0, PT ;  /* 0x0000000003037233 */ /* 0x000fe20003803000 */
[----:B------:R-:W-:Y:S01]  /*1e060*/  IMAD.MOV.U32 R118, RZ, RZ, R150 ;  /* 0x000000ffff767224 */ /* 0x000fe200078e0096 */
[----:B------:R-:W-:-:S05]  /*1e070*/  MOV R126, R143 ;  /* 0x0000008f007e7202 */ /* 0x000fca0000000f00 */
[----:B------:R-:W-:Y:S01]  /*1e080*/  HMMA.16816.F32.BF16 R160, R4, R20, R88 ;  /* 0x0000001404a0723c */ /* 0x000fe20000041858 */
[----:B------:R-:W-:-:S07]  /*1e090*/  LOP3.LUT R9, R11, 0xff00ff, RZ, 0xc0, !PT ;  /* 0x00ff00ff0b097812 */ /* 0x000fce00078ec0ff */
[C---:B------:R-:W-:Y:S08]  /*1e0a0*/  HMMA.16816.F32.BF16 R24, R4.reuse, R22, R84 ;  /* 0x000000160418723c */ /* 0x040ff00000041854 */
[----:B------:R-:W-:Y:S01]  /*1e0b0*/  HMMA.16816.F32.BF16 R152, R4, R12, R80 ;  /* 0x0000000c0498723c */ /* 0x000fe20000041850 */
[----:B------:R-:W-:Y:S01]  /*1e0c0*/  IMAD.MOV.U32 R13, RZ, RZ, R138 ;  /* 0x000000ffff0d7224 */ /* 0x000fe200078e008a */
[----:B------:R-:W-:-:S06]  /*1e0d0*/  MOV R12, R194 ;  /* 0x000000c2000c7202 */ /* 0x000fcc0000000f00 */
[----:B------:R-:W-:Y:S01]  /*1e0e0*/  HMMA.16816.F32.BF16 R20, R4, R14, R76 ;  /* 0x0000000e0414723c */ /* 0x000fe2000004184c */
[----:B------:R-:W-:Y:S02]  /*1e0f0*/  IMAD.MOV.U32 R14, RZ, RZ, R183 ;  /* 0x000000ffff0e7224 */ /* 0x000fe400078e00b7 */
[----:B------:R-:W-:-:S05]  /*1e100*/  IMAD.MOV.U32 R41, RZ, RZ, R136 ;  /* 0x000000ffff297224 */ /* 0x000fca00078e0088 */
[----:B------:R-:W-:Y:S01]  /*1e110*/  HMMA.16816.F32.BF16 R36, R4, R18, R92 ;  /* 0x000000120424723c */ /* 0x000fe2000004185c */
[----:B------:R-:W-:-:S07]  /*1e120*/  LOP3.LUT R94, R13, R8, RZ, 0xc0, !PT ;  /* 0x000000080d5e7212 */ /* 0x000fce00078ec0ff */
[C---:B------:R-:W-:Y:S01]  /*1e130*/  HMMA.16816.F32.BF16 R68, R4.reuse, R16, R68 ;  /* 0x000000100444723c */ /* 0x040fe20000041844 */
[----:B------:R-:W-:Y:S01]  /*1e140*/  LOP3.LUT R93, R14, R3, RZ, 0xc0, !PT ;  /* 0x000000030e5d7212 */ /* 0x000fe200078ec0ff */
[----:B------:R-:W-:Y:S01]  /*1e150*/  IMAD.MOV.U32 R14, RZ, RZ, R118 ;  /* 0x000000ffff0e7224 */ /* 0x000fe200078e0076 */
[----:B------:R-:W-:Y:S01]  /*1e160*/  MOV R13, R126 ;  /* 0x0000007e000d7202 */ /* 0x000fe20000000f00 */
[----:B------:R-:W-:Y:S01]  /*1e170*/  IMAD.MOV.U32 R3, RZ, RZ, R139 ;  /* 0x000000ffff037224 */ /* 0x000fe200078e008b */
[----:B------:R-:W-:Y:S01]  /*1e180*/  LOP3.LUT R92, R12, R2, RZ, 0xc0, !PT ;  /* 0x000000020c5c7212 */ /* 0x000fe200078ec0ff */
[----:B------:R-:W-:Y:S02]  /*1e190*/  IMAD.MOV.U32 R135, RZ, RZ, R166 ;  /* 0x000000ffff877224 */ /* 0x000fe400078e00a6 */
[C---:B------:R-:W-:Y:S01]  /*1e1a0*/  HMMA.16816.F32.BF16 R84, R4.reuse, R32, R224 ;  /* 0x000000200454723c */ /* 0x040fe200000418e0 */
[----:B------:R-:W-:Y:S01]  /*1e1b0*/  IMAD.MOV.U32 R227, RZ, RZ, R113 ;  /* 0x000000ffffe37224 */ /* 0x000fe200078e0071 */
[----:B------:R-:W-:Y:S01]  /*1e1c0*/  HSET2.LE.AND R2, R9, R0, PT ;  /* 0x0000000009027233 */ /* 0x000fe20003803000 */
[----:B------:R-:W-:Y:S01]  /*1e1d0*/  IMAD.MOV.U32 R115, RZ, RZ, R151 ;  /* 0x000000ffff737224 */ /* 0x000fe200078e0097 */
[----:B------:R-:W-:Y:S01]  /*1e1e0*/  MOV R136, R165 ;  /* 0x000000a500887202 */ /* 0x000fe20000000f00 */
[----:B------:R-:W-:Y:S01]  /*1e1f0*/  IMAD.MOV.U32 R134, RZ, RZ, R167 ;  /* 0x000000ffff867224 */ /* 0x000fe200078e00a7 */
[----:B------:R-:W-:Y:S01]  /*1e200*/  PRMT R8, R48, 0x7771, RZ ;  /* 0x0000777130087816 */ /* 0x000fe200000000ff */
[----:B------:R-:W-:Y:S01]  /*1e210*/  IMAD.MOV.U32 R129, RZ, RZ, R140 ;  /* 0x000000ffff817224 */ /* 0x000fe200078e008c */
[----:B------:R-:W-:Y:S01]  /*1e220*/  HMMA.16816.F32.BF16 R32, R4, R34, R236 ;  /* 0x000000220420723c */ /* 0x000fe200000418ec */
[----:B------:R-:W-:Y:S01]  /*1e230*/  MOV R238, R116 ;  /* 0x0000007400ee7202 */ /* 0x000fe20000000f00 */
[----:B------:R-:W-:Y:S01]  /*1e240*/  IMAD.MOV.U32 R239, RZ, RZ, R117 ;  /* 0x000000ffffef7224 */ /* 0x000fe200078e0075 */
[----:B------:R-:W-:Y:S01]  /*1e250*/  LOP3.LUT R95, R3, R2, RZ, 0xc0, !PT ;  /* 0x00000002035f7212 */ /* 0x000fe200078ec0ff */
[----:B------:R-:W-:Y:S01]  /*1e260*/  IMAD.MOV.U32 R2, RZ, RZ, R48 ;  /* 0x000000ffff027224 */ /* 0x000fe200078e0030 */
[----:B------:R-:W-:Y:S04]  /*1e270*/  LDSM.16.MT88.4 R16, [R28+0x2c00] ;  /* 0x002c00001c10783b */ /* 0x000fe80000004200 */
[----:B------:R-:W-:Y:S04]  /*1e280*/  STG.E.U16 desc[UR28][R238.64+-0xf0], R13 ;  /* 0xffff100dee007986 */ /* 0x000fe8000c10151c */
[----:B------:R-:W-:Y:S04]  /*1e290*/  STG.E.U16 desc[UR28][R238.64+-0xee], R14 ;  /* 0xffff120eee007986 */ /* 0x000fe8000c10151c */
[----:B------:R2:W-:Y:S01]  /*1e2a0*/  STG.E.U16 desc[UR28][R30.64+-0xee], R227 ;  /* 0xffff12e31e007986 */ /* 0x0005e2000c10151c */
[----:B------:R-:W-:-:S02]  /*1e2b0*/  LOP3.LUT R6, R2, 0xff, RZ, 0xc0, !PT ;  /* 0x000000ff02067812 */ /* 0x000fc400078ec0ff */
[C---:B------:R-:W-:Y:S01]  /*1e2c0*/  LOP3.LUT R3, R49.reuse, 0xffff, RZ, 0xc0, !PT ;  /* 0x0000ffff31037812 */ /* 0x040fe200078ec0ff */
[----:B------:R-:W-:Y:S01]  /*1e2d0*/  IMAD.MOV.U32 R128, RZ, RZ, R141 ;  /* 0x000000ffff807224 */ /* 0x000fe200078e008d */
[C---:B------:R-:W-:Y:S01]  /*1e2e0*/  PRMT R2, R49.reuse, 0x7632, R2 ;  /* 0x0000763231027816 */ /* 0x040fe20000000002 */
[----:B------:R-:W-:Y:S01]  /*1e2f0*/  IMAD.MOV.U32 R127, RZ, RZ, R142 ;  /* 0x000000ffff7f7224 */ /* 0x000fe200078e008e */
[C---:B------:R-:W-:Y:S01]  /*1e300*/  PRMT R5, R48.reuse, 0x7773, RZ ;  /* 0x0000777330057816 */ /* 0x040fe200000000ff */
[----:B------:R-:W-:Y:S01]  /*1e310*/  IMAD.MOV.U32 R97, RZ, RZ, R135 ;  /* 0x000000ffff617224 */ /* 0x000fe200078e0087 */
[----:B------:R-:W-:Y:S01]  /*1e320*/  PRMT R4, R48, 0x7772, RZ ;  /* 0x0000777230047816 */ /* 0x000fe200000000ff */
[----:B------:R3:W-:Y:S01]  /*1e330*/  LDSM.16.MT88.4 R140, [R28+0x1c00] ;  /* 0x001c00001c8c783b */ /* 0x0007e20000004200 */
[----:B------:R-:W-:Y:S02]  /*1e340*/  LOP3.LUT R7, R49, 0xff, RZ, 0xc0, !PT ;  /* 0x000000ff31077812 */ /* 0x000fe400078ec0ff */
[----:B------:R-:W-:Y:S01]  /*1e350*/  SHF.R.U32.HI R3, RZ, 0x8, R3 ;  /* 0x00000008ff037819 */ /* 0x000fe20000011603 */
[----:B------:R-:W-:Y:S01]  /*1e360*/  IMAD.MOV.U32 R10, RZ, RZ, R132 ;  /* 0x000000ffff0a7224 */ /* 0x000fe200078e0084 */
[----:B------:R-:W-:Y:S01]  /*1e370*/  SHF.R.U32.HI R9, RZ, 0x18, R49 ;  /* 0x00000018ff097819 */ /* 0x000fe20000011631 */
[----:B------:R-:W-:Y:S01]  /*1e380*/  IMAD.MOV.U32 R114, RZ, RZ, R164 ;  /* 0x000000ffff727224 */ /* 0x000fe200078e00a4 */
[----:B------:R-:W-:Y:S01]  /*1e390*/  LOP3.LUT R2, R2, 0xff, RZ, 0xc0, !PT ;  /* 0x000000ff02027812 */ /* 0x000fe200078ec0ff */
[----:B------:R-:W-:Y:S01]  /*1e3a0*/  IMAD.MOV.U32 R43, RZ, RZ, R148 ;  /* 0x000000ffff2b7224 */ /* 0x000fe200078e0094 */
[----:B------:R-:W-:Y:S01]  /*1e3b0*/  MOV R11, R131 ;  /* 0x00000083000b7202 */ /* 0x000fe20000000f00 */
[----:B------:R-:W-:Y:S01]  /*1e3c0*/  IMAD.MOV.U32 R40, RZ, RZ, R29 ;  /* 0x000000ffff287224 */ /* 0x000fe200078e001d */
[----:B------:R-:W-:Y:S01]  /*1e3d0*/  MOV R112, R149 ;  /* 0x0000009500707202 */ /* 0x000fe20000000f00 */
[----:B------:R-:W-:Y:S01]  /*1e3e0*/  LDSM.16.MT88.4 R80, [R137+0xbc00] ;  /* 0x00bc00008950783b */ /* 0x000fe20000004200 */
[----:B--2---:R-:W-:Y:S01]  /*1e3f0*/  IMAD.MOV.U32 R227, RZ, RZ, R41 ;  /* 0x000000ffffe37224 */ /* 0x004fe200078e0029 */
[----:B------:R-:W-:Y:S01]  /*1e400*/  PRMT R4, R4, 0x5410, R5 ;  /* 0x0000541004047816 */ /* 0x000fe20000000005 */
[----:B------:R-:W2:Y:S01]  /*1e410*/  LDC R41, c[0x0][0x448] ;  /* 0x00011200ff297b82 */ /* 0x000ea20000000800 */
[----:B------:R-:W-:-:S02]  /*1e420*/  PRMT R3, R7, 0x5410, R3 ;  /* 0x0000541007037816 */ /* 0x000fc40000000003 */
[----:B------:R-:W-:Y:S02]  /*1e430*/  MOV R96, R136 ;  /* 0x0000008800607202 */ /* 0x000fe40000000f00 */
[----:B------:R-:W-:Y:S01]  /*1e440*/  PRMT R8, R6, 0x5410, R8 ;  /* 0x0000541006087816 */ /* 0x000fe20000000008 */
[----:B---3--:R-:W-:Y:S01]  /*1e450*/  IMAD.MOV.U32 R28, RZ, RZ, R115 ;  /* 0x000000ffff1c7224 */ /* 0x008fe200078e0073 */
[----:B------:R-:W-:Y:S01]  /*1e460*/  PRMT R5, R2, 0x5410, R9 ;  /* 0x0000541002057816 */ /* 0x000fe20000000009 */
[----:B------:R-:W-:Y:S01]  /*1e470*/  IMAD.MOV.U32 R98, RZ, RZ, R134 ;  /* 0x000000ffff627224 */ /* 0x000fe200078e0086 */
[--C-:B------:R-:W-:Y:S01]  /*1e480*/  HSET2.LE.AND R2, R3, R0.reuse, PT ;  /* 0x0000000003027233 */ /* 0x100fe20003803000 */
[----:B------:R-:W-:Y:S01]  /*1e490*/  IMAD.MOV.U32 R12, RZ, RZ, R133 ;  /* 0x000000ffff0c7224 */ /* 0x000fe200078e0085 */
[----:B------:R-:W-:Y:S01]  /*1e4a0*/  MOV R44, R42 ;  /* 0x0000002a002c7202 */ /* 0x000fe20000000f00 */
[----:B------:R-:W-:Y:S01]  /*1e4b0*/  IMAD.MOV.U32 R183, RZ, RZ, R129 ;  /* 0x000000ffffb77224 */ /* 0x000fe200078e0081 */
[--C-:B------:R-:W-:Y:S01]  /*1e4c0*/  HSET2.LE.AND R3, R5, R0.reuse, PT ;  /* 0x0000000005037233 */ /* 0x100fe20003803000 */
[----:B------:R-:W-:Y:S01]  /*1e4d0*/  IMAD.MOV.U32 R224, RZ, RZ, R124 ;  /* 0x000000ffffe07224 */ /* 0x000fe200078e007c */
[----:B------:R-:W-:Y:S01]  /*1e4e0*/  LOP3.LUT R6, R4, 0xff00ff, RZ, 0xc0, !PT ;  /* 0x00ff00ff04067812 */ /* 0x000fe200078ec0ff */
[----:B------:R-:W-:Y:S01]  /*1e4f0*/  IMAD.MOV.U32 R194, RZ, RZ, R125 ;  /* 0x000000ffffc27224 */ /* 0x000fe200078e007d */
[----:B------:R-:W-:Y:S01]  /*1e500*/  LOP3.LUT R96, R96, R2, RZ, 0xc0, !PT ;  /* 0x0000000260607212 */ /* 0x000fe200078ec0ff */
[----:B------:R-:W-:Y:S01]  /*1e510*/  IMAD.MOV.U32 R226, RZ, RZ, R114 ;  /* 0x000000ffffe27224 */ /* 0x000fe200078e0072 */
[----:B------:R-:W-:Y:S01]  /*1e520*/  LOP3.LUT R97, R97, R3, RZ, 0xc0, !PT ;  /* 0x0000000361617212 */ /* 0x000fe200078ec0ff */
[----:B------:R-:W-:Y:S01]  /*1e530*/  IMAD.MOV.U32 R225, RZ, RZ, R119 ;  /* 0x000000ffffe17224 */ /* 0x000fe200078e0077 */
[----:B------:R-:W-:Y:S01]  /*1e540*/  HSET2.LE.AND R4, R8, R0, PT ;  /* 0x0000000008047233 */ /* 0x000fe20003803000 */
[----:B------:R-:W3:Y:S01]  /*1e550*/  LDSM.16.MT88.4 R164, [R137+0x9c00] ;  /* 0x009c000089a4783b */ /* 0x000ee20000004200 */
[----:B--2---:R-:W-:-:S03]  /*1e560*/  IMAD.WIDE R2, R41, 0x70, R50 ;  /* 0x0000007029027825 */ /* 0x004fc600078e0232 */
[----:B------:R-:W-:Y:S01]  /*1e570*/  STG.E.U16 desc[UR28][R30.64+-0xf0], R28 ;  /* 0xffff101c1e007986 */ /* 0x000fe2000c10151c */
[----:B------:R-:W-:-:S03]  /*1e580*/  LOP3.LUT R98, R98, R4, RZ, 0xc0, !PT ;  /* 0x0000000462627212 */ /* 0x000fc600078ec0ff */
[----:B------:R-:W-:Y:S01]  /*1e590*/  STG.E.U16 desc[UR28][R46.64+-0xe0], R248 ;  /* 0xffff20f82e007986 */ /* 0x000fe2000c10151c */
[----:B------:R-:W-:-:S03]  /*1e5a0*/  IMAD.WIDE R4, R41, -0x70, R2 ;  /* 0xffffff9029047825 */ /* 0x000fc600078e0202 */
        /* <DEDUP_REMOVED lines=18> */
[----:B------:R-:W4:Y:S01]  /*1e6d0*/  LDSM.16.MT88.4 R148, [R137+0xac00] ;  /* 0x00ac00008994783b */ /* 0x000f220000004200 */
[----:B--2---:R-:W-:-:S03]  /*1e6e0*/  IMAD.WIDE R2, R41, 0x70, R4 ;  /* 0x0000007029027825 */ /* 0x004fc600078e0204 */
        /* <DEDUP_REMOVED lines=8> */
[----:B-1----:R-:W-:-:S03]  /*1e770*/  IMAD.WIDE R2, R41, 0x70, R4 ;  /* 0x0000007029027825 */ /* 0x002fc600078e0204 */
[----:B------:R-:W-:Y:S04]  /*1e780*/  STG.E.U16 desc[UR28][R46.64+-0xae], R192 ;  /* 0xffff52c02e007986 */ /* 0x000fe8000c10151c */
[----:B------:R-:W-:Y:S04]  /*1e790*/  STG.E.U16 desc[UR28][R4.64+-0xb0], R181 ;  /* 0xffff50b504007986 */ /* 0x000fe8000c10151c */
[----:B------:R1:W-:Y:S01]  /*1e7a0*/  STG.E.U16 desc[UR28][R4.64+-0xae], R182 ;  /* 0xffff52b604007986 */ /* 0x0003e2000c10151c */
[----:B------:R-:W-:-:S03]  /*1e7b0*/  IMAD.MOV.U32 R29, RZ, RZ, R128 ;  /* 0x000000ffff1d7224 */ /* 0x000fc600078e0080 */
[----:B------:R-:W-:Y:S04]  /*1e7c0*/  STG.E.U16 desc[UR28][R2.64+-0xb0], R15 ;  /* 0xffff500f02007986 */ /* 0x000fe8000c10151c */
[----:B------:R2:W-:Y:S04]  /*1e7d0*/  STG.E.U16 desc[UR28][R2.64+-0xae], R219 ;  /* 0xffff52db02007986 */ /* 0x0005e8000c10151c */
[----:B------:R-:W-:Y:S04]  /*1e7e0*/  STG.E.U16 desc[UR28][R30.64+-0xb0], R29 ;  /* 0xffff501d1e007986 */ /* 0x000fe8000c10151c */
[----:B------:R-:W-:Y:S01]  /*1e7f0*/  STG.E.U16 desc[UR28][R30.64+-0xae], R213 ;  /* 0xffff52d51e007986 */ /* 0x000fe2000c10151c */
[----:B------:R-:W-:Y:S01]  /*1e800*/  IMAD.MOV.U32 R42, RZ, RZ, R43 ;  /* 0x000000ffff2a7224 */ /* 0x000fe200078e002b */
[----:B------:R-:W-:Y:S01]  /*1e810*/  HSET2.LE.AND R0, R6, R0, PT ;  /* 0x0000000006007233 */ /* 0x000fe20003803000 */
[----:B------:R-:W-:Y:S01]  /*1e820*/  IMAD.MOV.U32 R99, RZ, RZ, R127 ;  /* 0x000000ffff637224 */ /* 0x000fe200078e007f */
[----:B------:R3:W5:Y:S01]  /*1e830*/  LDL.LU R228, [R1+0x1a4] ;  /* 0x0001a40001e47983 */ /* 0x0007620000300800 */
        /* <DEDUP_REMOVED lines=13> */
[----:B-1----:R-:W-:-:S03]  /*1e910*/  IMAD.WIDE R4, R41, -0x70, R2 ;  /* 0xffffff9029047825 */ /* 0x002fc600078e0202 */
[----:B------:R-:W-:Y:S04]  /*1e920*/  STG.E.U16 desc[UR28][R46.64+-0x90], R176 ;  /* 0xffff70b02e007986 */ /* 0x000fe8000c10151c */
[----:B------:R-:W-:Y:S01]  /*1e930*/  STG.E.U16 desc[UR28][R46.64+-0x8e], R178 ;  /* 0xffff72b22e007986 */ /* 0x000fe2000c10151c */
[----:B--2---:R-:W-:-:S03]  /*1e940*/  IMAD.WIDE R2, R41, 0x70, R4 ;  /* 0x0000007029027825 */ /* 0x004fc600078e0204 */
[----:B------:R-:W-:Y:S04]  /*1e950*/  STG.E.U16 desc[UR28][R4.64+-0x90], R218 ;  /* 0xffff70da04007986 */ /* 0x000fe8000c10151c */
[----:B------:R-:W-:Y:S04]  /*1e960*/  STG.E.U16 desc[UR28][R4.64+-0x8e], R217 ;  /* 0xffff72d904007986 */ /* 0x000fe8000c10151c */
[----:B------:R-:W-:Y:S04]  /*1e970*/  STG.E.U16 desc[UR28][R2.64+-0x90], R42 ;  /* 0xffff702a02007986 */ /* 0x000fe8000c10151c */
[----:B------:R1:W-:Y:S04]  /*1e980*/  STG.E.U16 desc[UR28][R2.64+-0x8e], R208 ;  /* 0xffff72d002007986 */ /* 0x0003e8000c10151c */
[----:B------:R2:W5:Y:S04]  /*1e990*/  LDL.LU R213, [R1+0x19c] ;  /* 0x00019c0001d57983 */ /* 0x0005680000300800 */
[----:B------:R2:W5:Y:S04]  /*1e9a0*/  LDL.LU R212, [R1+0x198] ;  /* 0x0001980001d47983 */ /* 0x0005680000300800 */
[----:B----4-:R2:W5:Y:S01]  /*1e9b0*/  LDL.LU R211, [R1+0x194] ;  /* 0x0001940001d37983 */ /* 0x0105620000300800 */
[----:B---3--:R-:W-:Y:S03]  /*1e9c0*/  HMMA.16816.F32.BF16 R136, R92, R164, R220 ;  /* 0x000000a45c88723c */ /* 0x008fe600000418dc */
[----:B------:R2:W5:Y:S01]  /*1e9d0*/  LDL.LU R209, [R1+0x190] ;  /* 0x0001900001d17983 */ /* 0x0005620000300800 */
[----:B-1----:R-:W-:-:S03]  /*1e9e0*/  IADD3 R2, P0, PT, R46, -0x180, RZ ;  /* 0xfffffe802e027810 */ /* 0x002fc60007f1e0ff */
[----:B------:R2:W5:Y:S01]  /*1e9f0*/  LDL.LU R208, [R1+0x18c] ;  /* 0x00018c0001d07983 */ /* 0x0005620000300800 */
[----:B------:R-:W-:-:S03]  /*1ea00*/  IADD3.X R0, PT, PT, R47, -0x1, RZ, P0, !PT ;  /* 0xffffffff2f007810 */ /* 0x000fc600007fe4ff */
[----:B------:R1:W-:Y:S01]  /*1ea10*/  STG.E.U16 desc[UR28][R30.64+-0x8e], R216 ;  /* 0xffff72d81e007986 */ /* 0x0003e2000c10151c */
[C---:B------:R-:W-:Y:S03]  /*1ea20*/  HMMA.16816.F32.BF16 R132, R92.reuse, R166, R204 ;  /* 0x000000a65c84723c */ /* 0x040fe600000418cc */
[----:B------:R2:W-:Y:S04]  /*1ea30*/  STL [R1+0x20], R2 ;  /* 0x0000200201007387 */ /* 0x0005e80000100800 */
[----:B------:R2:W-:Y:S01]  /*1ea40*/  STG.E.U16 desc[UR28][R30.64+-0x90], R43 ;  /* 0xffff702b1e007986 */ /* 0x0005e2000c10151c */
[C---:B------:R-:W-:Y:S03]  /*1ea50*/  HMMA.16816.F32.BF16 R128, R92.reuse, R156, R200 ;  /* 0x0000009c5c80723c */ /* 0x040fe600000418c8 */
[----:B------:R2:W-:Y:S05]  /*1ea60*/  STL [R1+0x1c], R0 ;  /* 0x00001c0001007387 */ /* 0x0005ea0000100800 */
[C---:B------:R-:W-:Y:S08]  /*1ea70*/  HMMA.16816.F32.BF16 R124, R92.reuse, R158, R196 ;  /* 0x0000009e5c7c723c */ /* 0x040ff000000418c4 */
[C---:B------:R-:W-:Y:S01]  /*1ea80*/  HMMA.16816.F32.BF16 R120, R92.reuse, R148, R120 ;  /* 0x000000945c78723c */ /* 0x040fe20000041878 */
[----:B-1----:R-:W1:Y:S07]  /*1ea90*/  S2R R216, SR_TID.X ;  /* 0x0000000000d87919 */ /* 0x002e6e0000002100 */
        /* <DEDUP_REMOVED lines=22> */
[----:B-12---:R-:W-:-:S15]  /*1ec00*/  BRA.U UP0, `(.L_x_1258) ;  /* 0x0000000100047547 */ /* 0x006fde000b800000 */
.L_x_1249:
[----:B------:R-:W-:-:S12]  /*1ec10*/  UIADD3 UR23, UPT, UPT, UR30, -0x1, URZ ;  /* 0xffffffff1e177890 */ /* 0x000fd8000fffe0ff */
.L_x_1258:
[----:B------:R-:W-:-:S09]  /*1ec20*/  UISETP.GE.AND UP0, UPT, UR23, UR18, UPT ;  /* 0x000000121700728c */ /* 0x000fd2000bf06270 */
[----:B------:R-:W-:Y:S05]  /*1ec30*/  BRA.U !UP0, `(.L_x_1259) ;  /* 0x0000009508c87547 */ /* 0x000fea000b800000 */
[C---:B--2---:R-:W-:Y:S01]  /*1ec40*/  IMAD.SHL.U32 R0, R216.reuse, 0x20, RZ ;  /* 0x00000020d8007824 */ /* 0x044fe200078e00ff */
[C---:B------:R-:W-:Y:S01]  /*1ec50*/  LOP3.LUT P2, RZ, R216.reuse, 0x4, RZ, 0xc0, !PT ;  /* 0x00000004d8ff7812 */ /* 0x040fe2000784c0ff */
[----:B------:R-:W-:Y:S01]  /*1ec60*/  IMAD.SHL.U32 R217, R216, 0x20, RZ ;  /* 0x00000020d8d97824 */ /* 0x000fe200078e00ff */
[----:B-----5:R-:W-:Y:S01]  /*1ec70*/  SHF.R.U32.HI R210, RZ, 0x1, R216 ;  /* 0x00000001ffd27819 */ /* 0x020fe200000116d8 */
[----:B------:R-:W1:Y:S01]  /*1ec80*/  S2R R4, SR_CTAID.X ;  /* 0x0000000000047919 */ /* 0x000e620000002500 */
[----:B------:R-:W-:Y:S01]  /*1ec90*/  LOP3.LUT R2, R0, 0xc0, RZ, 0xc0, !PT ;  /* 0x000000c000027812 */ /* 0x000fe200078ec0ff */
[----:B------:R-:W-:Y:S01]  /*1eca0*/  IMAD.SHL.U32 R0, R216, 0x10, RZ ;  /* 0x00000010d8007824 */ /* 0x000fe200078e00ff */
[----:B------:R-:W2:Y:S01]  /*1ecb0*/  LDC R218, c[0x0][0x4f8] ;  /* 0x00013e00ffda7b82 */ /* 0x000ea20000000800 */
[----:B------:R-:W3:Y:S01]  /*1ecc0*/  S2R R216, SR_TID.X ;  /* 0x0000000000d87919 */ /* 0x000ee20000002100 */
[----:B------:R-:W-:Y:S01]  /*1ecd0*/  LOP3.LUT R212, R2, 0x18, R212, 0xf8, !PT ;  /* 0x0000001802d47812 */ /* 0x000fe200078ef8d4 */
[----:B------:R-:W4:Y:S01]  /*1ece0*/  LDCU UR9, c[0x0][0x440] ;  /* 0x00008800ff0977ac */ /* 0x000f220008000800 */
[----:B------:R-:W-:Y:S01]  /*1ecf0*/  LOP3.LUT R214, R0, 0x100, RZ, 0xc0, !PT ;  /* 0x0000010000d67812 */ /* 0x000fe200078ec0ff */
[----:B------:R-:W4:Y:S01]  /*1ed00*/  S2R R6, SR_CTAID.X ;  /* 0x0000000000067919 */ /* 0x000f220000002500 */
[----:B------:R-:W-:Y:S01]  /*1ed10*/  LOP3.LUT R210, R212, 0x8, R210, 0x78, !PT ;  /* 0x00000008d4d27812 */ /* 0x000fe200078e78d2 */
[----:B------:R-:W3:Y:S01]  /*1ed20*/  LDCU UR24, c[0x0][0x448] ;  /* 0x00008900ff1877ac */ /* 0x000ee20008000800 */
        /* <DEDUP_REMOVED lines=12> */
[----:B------:R-:W2:Y:S04]  /*1edf0*/  LDCU UR4, c[0x0][0x45c] ;  /* 0x00008b80ff0477ac */ /* 0x000ea80008000800 */
[----:B------:R-:W-:Y:S01]  /*1ee00*/  IMAD R218, R218, 0x10000, R218 ;  /* 0x00010000dada7824 */ /* 0x000fe200078e02da */
[----:B------:R-:W2:Y:S01]  /*1ee10*/  LDCU.U8 UR13, c[0x0][0x4f8] ;  /* 0x00009f00ff0d77ac */ /* 0x000ea20008000000 */
[--C-:B---3--:R-:W-:Y:S01]  /*1ee20*/  SHF.R.U32.HI R3, RZ, 0x5, R216.reuse ;  /* 0x00000005ff037819 */ /* 0x108fe200000116d8 */
[----:B------:R-:W-:Y:S01]  /*1ee30*/  USHF.L.U32 UR24, UR24, 0x3, URZ ;  /* 0x0000000318187899 */ /* 0x000fe200080006ff */
[----:B------:R-:W-:-:S02]  /*1ee40*/  SHF.R.U32.HI R8, RZ, 0x5, R216 ;  /* 0x00000005ff087819 */ /* 0x000fc400000116d8 */
[----:B------:R-:W-:Y:S01]  /*1ee50*/  SHF.L.U32 R2, R216, 0x5, RZ ;  /* 0x00000005d8027819 */ /* 0x000fe200000006ff */
[----:B-1----:R-:W-:Y:S02]  /*1ee60*/  IMAD R4, R4, 0x8, R3 ;  /* 0x0000000804047824 */ /* 0x002fe400078e0203 */
        /* <DEDUP_REMOVED lines=19> */
.L_x_1262:
        /* <DEDUP_REMOVED lines=46> */
.L_x_1260:
[----:B------:R-:W1:Y:S01]  /*1f280*/  LDL R9, [R1+0xe0] ;  /* 0x0000e00001097983 */ /* 0x000e620000100800 */
[----:B------:R-:W-:Y:S05]  /*1f290*/  DEPBAR.LE SB0, 0x0 ;  /* 0x000080000000791a */ /* 0x000fea0000000000 */
[----:B------:R-:W2:Y:S01]  /*1f2a0*/  LDL R12, [R1+0xe4] ;  /* 0x0000e400010c7983 */ /* 0x000ea20000100800 */
[C---:B------:R-:W-:Y:S01]  /*1f2b0*/  IMAD.SHL.U32 R11, R216.reuse, 0x8, RZ ;  /* 0x00000008d80b7824 */ /* 0x040fe200078e00ff */
[----:B-----5:R-:W-:Y:S01]  /*1f2c0*/  SHF.R.U32.HI R211, RZ, 0x1, R216 ;  /* 0x00000001ffd37819 */ /* 0x020fe200000116d8 */
[C---:B------:R-:W-:Y:S03]  /*1f2d0*/  IMAD.SHL.U32 R212, R216.reuse, 0x4, RZ ;  /* 0x00000004d8d47824 */ /* 0x040fe600078e00ff */
[----:B---3--:R-:W3:Y:S01]  /*1f2e0*/  LDL R8, [R1+0x188] ;  /* 0x0001880001087983 */ /* 0x008ee20000100800 */
[C---:B------:R-:W-:Y:S01]  /*1f2f0*/  IMAD.SHL.U32 R14, R216.reuse, 0x10, RZ ;  /* 0x00000010d80e7824 */ /* 0x040fe200078e00ff */
[----:B------:R-:W-:Y:S01]  /*1f300*/  LOP3.LUT R11, R11, 0x18, RZ, 0xc0, !PT ;  /* 0x000000180b0b7812 */ /* 0x000fe200078ec0ff */
[----:B------:R-:W-:Y:S03]  /*1f310*/  IMAD.SHL.U32 R220, R216, 0x2, RZ ;  /* 0x00000002d8dc7824 */ /* 0x000fe600078e00ff */
[----:B------:R-:W4:Y:S01]  /*1f320*/  LDL R10, [R1+0x184] ;  /* 0x00018400010a7983 */ /* 0x000f220000100800 */
[----:B------:R-:W-:Y:S01]  /*1f330*/  LOP3.LUT R107, R211, 0x8, RZ, 0xc0, !PT ;  /* 0x00000008d36b7812 */ /* 0x000fe200078ec0ff */
[----:B------:R-:W-:Y:S01]  /*1f340*/  UIADD3 UR9, UPT, UPT, UR20, UR22, URZ ;  /* 0x0000001614097290 */ /* 0x000fe2000fffe0ff */
[C---:B------:R-:W-:Y:S01]  /*1f350*/  LOP3.LUT R13, R11.reuse, 0x20, RZ, 0xfc, !PT ;  /* 0x000000200b0d7812 */ /* 0x040fe200078efcff */
[----:B------:R-:W-:Y:S01]  /*1f360*/  BAR.SYNC.DEFER_BLOCKING 0x0 ;  /* 0x0000000000007b1d */ /* 0x000fe20000010000 */
[----:B------:R-:W-:Y:S01]  /*1f370*/  LOP3.LUT R3, R11, 0x40, RZ, 0xfc, !PT ;  /* 0x000000400b037812 */ /* 0x000fe200078efcff */
[----:B------:R-:W-:Y:S01]  /*1f380*/  UISETP.GT.AND UP0, UPT, UR23, UR18, UPT ;  /* 0x000000121700728c */ /* 0x000fe2000bf04270 */
[----:B------:R-:W-:Y:S02]  /*1f390*/  ISETP.GE.AND P3, PT, R13, UR8, PT ;  /* 0x000000080d007c0c */ /* 0x000fe4000bf66270 */
[----:B------:R-:W-:Y:S02]  /*1f3a0*/  ISETP.GE.AND P1, PT, R3, UR8, PT ;  /* 0x0000000803007c0c */ /* 0x000fe4000bf26270 */
[----:B------:R-:W-:Y:S01]  /*1f3b0*/  LOP3.LUT R213, R14, 0x3e00, RZ, 0xc0, !PT ;  /* 0x00003e000ed57812 */ /* 0x000fe200078ec0ff */
[----:B------:R-:W-:Y:S01]  /*1f3c0*/  STL [R1+0x158], R13 ;  /* 0x0001580d01007387 */ /* 0x000fe20000100800 */
[----:B------:R-:W-:Y:S05]  /*1f3d0*/  LOP3.LUT R220, R220, 0x6, RZ, 0xc0, !PT ;  /* 0x00000006dcdc7812 */ /* 0x000fea00078ec0ff */
[----:B------:R5:W-:Y:S06]  /*1f3e0*/  STL [R1+0x15c], R3 ;  /* 0x00015c0301007387 */ /* 0x000bec0000100800 */
[----:B------:R-:W-:Y:S01]  /*1f3f0*/  STL [R1+0x178], R220 ;  /* 0x000178dc01007387 */ /* 0x000fe20000100800 */
[----:B-----5:R-:W-:Y:S01]  /*1f400*/  LOP3.LUT R3, R213, 0x120, R217, 0xf8, !PT ;  /* 0x00000120d5037812 */ /* 0x020fe200078ef8d9 */
[C---:B-1----:R-:W-:Y:S04]  /*1f410*/  IMAD.WIDE.U32 R4, R9.reuse, UR23, RZ ;  /* 0x0000001709047c25 */ /* 0x042fe8000f8e00ff */
[----:B--2---:R-:W-:Y:S02]  /*1f420*/  IMAD R0, R12, UR23, R5 ;  /* 0x000000170c007c24 */ /* 0x004fe4000f8e0205 */
[C---:B------:R-:W-:Y:S01]  /*1f430*/  IMAD.SHL.U32 R5, R4.reuse, 0x40, RZ ;  /* 0x0000004004057824 */ /* 0x040fe200078e00ff */
[C---:B---3--:R-:W-:Y:S04]  /*1f440*/  LEA R6, P0, R4.reuse, R8, 0x7 ;  /* 0x0000000804067211 */ /* 0x048fe800078038ff */
[C-C-:B----4-:R-:W-:Y:S02]  /*1f450*/  LEA.HI.X R7, R4.reuse, R10, R0.reuse, 0x7, P0 ;  /* 0x0000000a04077211 */ /* 0x150fe400000f3c00 */
[C---:B------:R-:W-:Y:S02]  /*1f460*/  LEA R5, P0, R9.reuse, R5, 0x5 ;  /* 0x0000000509057211 */ /* 0x040fe400078028ff */
        /* <DEDUP_REMOVED lines=62> */
[-C--:B---3--:R-:W-:Y:S05]  /*1f850*/  HMMA.16816.F32.BF16 R20, R64, R32.reuse, RZ ;  /* 0x000000204014723c */ /* 0x088fea00000418ff */
[----:B------:R-:W-:Y:S03]  /*1f860*/  LDSM.16.M88.4 R200, [R0+0x7400] ;  /* 0x0074000000c8783b */ /* 0x000fe60000000200 */
        /* <DEDUP_REMOVED lines=54> */
[----:B------:R-:W-:Y:S06]  /*1fbd0*/  LDSM.16.M88.4 R100, [R107+0x4000] ;  /* 0x004000006b64783b */ /* 0x000fec0000000200 */
[----:B------:R-:W3:Y:S01]  /*1fbe0*/  LDSM.16.M88.4 R176, [R0+0x8000] ;  /* 0x0080000000b0783b */ /* 0x000ee20000000200 */
[-C--:B----4-:R-:W-:Y:S08]  /*1fbf0*/  HMMA.16816.F32.BF16 R4, R172, R180.reuse, R4 ;  /* 0x000000b4ac04723c */ /* 0x090ff00000041804 */
[C---:B-----5:R-:W-:Y:S08]  /*1fc00*/  HMMA.16816.F32.BF16 R8, R188.reuse, R180, R8 ;  /* 0x000000b4bc08723c */ /* 0x060ff00000041808 */
[-C--:B------:R-:W-:Y:S08]  /*1fc10*/  HMMA.16816.F32.BF16 R12, R188, R182.reuse, R12 ;  /* 0x000000b6bc0c723c */ /* 0x080ff0000004180c */
[C---:B------:R-:W-:Y:S01]  /*1fc20*/  HMMA.16816.F32.BF16 R16, R172.reuse, R182, R16 ;  /* 0x000000b6ac10723c */ /* 0x040fe20000041810 */
[----:B------:R-:W4:Y:S07]  /*1fc30*/  LDSM.16.M88.4 R180, [R0+0x8400] ;  /* 0x0084000000b4783b */ /* 0x000f2e0000000200 */
[-C--:B-1----:R-:W-:Y:S08]  /*1fc40*/  HMMA.16816.F32.BF16 R20, R172, R192.reuse, R20 ;  /* 0x000000c0ac14723c */ /* 0x082ff00000041814 */
        /* <DEDUP_REMOVED lines=12> */
[----:B------:R-:W1:Y:S07]  /*1fd10*/  LDSM.16.M88.4 R188, [R0+0x8800] ;  /* 0x0088000000bc783b */ /* 0x000e6e0000000200 */
[----:B------:R-:W-:Y:S01]  /*1fd20*/  HMMA.16816.F32.BF16 R64, R172, R186, R64 ;  /* 0x000000baac40723c */ /* 0x000fe20000041840 */
[----:B------:R2:W5:Y:S06]  /*1fd30*/  LDSM.16.M88.4 R172, [R0+0x8c00] ;  /* 0x008c000000ac783b */ /* 0x00056c0000000200 */
[----:B------:R-:W5:Y:S01]  /*1fd40*/  LDSM.16.M88.4 R184, [R204+0x4000] ;  /* 0x00400000ccb8783b */ /* 0x000f620000000200 */
[-C--:B---3--:R-:W-:Y:S05]  /*1fd50*/  HMMA.16816.F32.BF16 R4, R100, R176.reuse, R4 ;  /* 0x000000b06404723c */ /* 0x088fea0000041804 */
[----:B------:R-:W3:Y:S03]  /*1fd60*/  LDSM.16.M88.4 R204, [R3+0x8400] ;  /* 0x0084000003cc783b */ /* 0x000ee60000000200 */
[C---:B------:R-:W-:Y:S08]  /*1fd70*/  HMMA.16816.F32.BF16 R8, R196.reuse, R176, R8 ;  /* 0x000000b0c408723c */ /* 0x040ff00000041808 */
[-C--:B------:R-:W-:Y:S01]  /*1fd80*/  HMMA.16816.F32.BF16 R12, R196, R178.reuse, R12 ;  /* 0x000000b2c40c723c */ /* 0x080fe2000004180c */
[----:B--2---:R-:W-:Y:S04]  /*1fd90*/  IMAD.U32 R0, RZ, RZ, UR23 ;  /* 0x00000017ff007e24 */ /* 0x004fe8000f8e00ff */
[----:B------:R-:W-:Y:S03]  /*1fda0*/  IMAD R0, R0, 0x40, R220 ;  /* 0x0000004000007824 */ /* 0x000fe600078e02dc */
[C---:B------:R-:W-:Y:S01]  /*1fdb0*/  HMMA.16816.F32.BF16 R16, R100.reuse, R178, R16 ;  /* 0x000000b26410723c */ /* 0x040fe20000041810 */
[----:B------:R-:W2:Y:S03]  /*1fdc0*/  LDSM.16.M88.4 R176, [R3+0x8800] ;  /* 0x0088000003b0783b */ /* 0x000ea60000000200 */
[----:B------:R-:W-:Y:S04]  /*1fdd0*/  VIADD R107, R0, 0x38 ;  /* 0x00000038006b7836 */ /* 0x000fe80000000000 */
[-C--:B----4-:R-:W-:Y:S08]  /*1fde0*/  HMMA.16816.F32.BF16 R20, R100, R180.reuse, R20 ;  /* 0x000000b46414723c */ /* 0x090ff00000041814 */
[C---:B------:R-:W-:Y:S08]  /*1fdf0*/  HMMA.16816.F32.BF16 R24, R196.reuse, R180, R24 ;  /* 0x000000b4c418723c */ /* 0x040ff00000041818 */
[-C--:B------:R-:W-:Y:S08]  /*1fe00*/  HMMA.16816.F32.BF16 R28, R196, R182.reuse, R28 ;  /* 0x000000b6c41c723c */ /* 0x080ff0000004181c */
[C---:B------:R-:W-:Y:S08]  /*1fe10*/  HMMA.16816.F32.BF16 R32, R100.reuse, R182, R32 ;  /* 0x000000b66420723c */ /* 0x040ff00000041820 */
[-C--:B-1----:R-:W-:Y:S08]  /*1fe20*/  HMMA.16816.F32.BF16 R36, R100, R188.reuse, R36 ;  /* 0x000000bc6424723c */ /* 0x082ff00000041824 */
[C---:B------:R-:W-:Y:S08]  /*1fe30*/  HMMA.16816.F32.BF16 R40, R196.reuse, R188, R40 ;  /* 0x000000bcc428723c */ /* 0x040ff00000041828 */
[-C--:B------:R-:W-:Y:S08]  /*1fe40*/  HMMA.16816.F32.BF16 R44, R196, R190.reuse, R44 ;  /* 0x000000bec42c723c */ /* 0x080ff0000004182c */
[C---:B------:R-:W-:Y:S08]  /*1fe50*/  HMMA.16816.F32.BF16 R48, R100.reuse, R190, R48 ;  /* 0x000000be6430723c */ /* 0x040ff00000041830 */
[-C--:B-----5:R-:W-:Y:S08]  /*1fe60*/  HMMA.16816.F32.BF16 R52, R100, R172.reuse, R52 ;  /* 0x000000ac6434723c */ /* 0x0a0ff00000041834 */
[C---:B------:R-:W-:Y:S08]  /*1fe70*/  HMMA.16816.F32.BF16 R56, R196.reuse, R172, R56 ;  /* 0x000000acc438723c */ /* 0x040ff00000041838 */
[-C--:B------:R-:W-:Y:S08]  /*1fe80*/  HMMA.16816.F32.BF16 R60, R196, R174.reuse, R60 ;  /* 0x000000aec43c723c */ /* 0x080ff0000004183c */
[----:B------:R-:W-:Y:S01]  /*1fe90*/  HMMA.16816.F32.BF16 R64, R100, R174, R64 ;  /* 0x000000ae6440723c */ /* 0x000fe20000041840 */
[----:B------:R1:W4:Y:S01]  /*1fea0*/  LDSM.16.M88.4 R100, [R3+0x8c00] ;  /* 0x008c00000364783b */ /* 0x0003220000000200 */
[----:B------:R-:W-:Y:S04]  /*1feb0*/  DEPBAR.LE SB0, 0x0 ;  /* 0x000080000000791a */ /* 0x000fe80000000000 */
[----:B------:R-:W-:Y:S01]  /*1fec0*/  VIADD R174, R107, UR20 ;  /* 0x000000146bae7c36 */ /* 0x000fe20008000000 */
[----:B------:R-:W-:Y:S01]  /*1fed0*/  BAR.SYNC.DEFER_BLOCKING 0x0 ;  /* 0x0000000000007b1d */ /* 0x000fe20000010000 */
[-C--:B------:R-:W-:Y:S05]  /*1fee0*/  HMMA.16816.F32.BF16 R4, R184, R192.reuse, R4 ;  /* 0x000000c0b804723c */ /* 0x080fea0000041804 */
[----:B------:R-:W-:Y:S03]  /*1fef0*/  VIADD R175, R174, 0xffffffc9 ;  /* 0xffffffc9aeaf7836 */ /* 0x000fe60000000000 */
[C---:B------:R-:W-:Y:S04]  /*1ff00*/  HMMA.16816.F32.BF16 R8, R200.reuse, R192, R8 ;  /* 0x000000c0c808723c */ /* 0x040fe80000041808 */
[----:B------:R-:W-:Y:S04]  /*1ff10*/  IMAD.IADD R173, R228, 0x1, -R175 ;  /* 0x00000001e4ad7824 */ /* 0x000fe800078e0aaf */
[-C--:B------:R-:W-:Y:S03]  /*1ff20*/  HMMA.16816.F32.BF16 R12, R200, R194.reuse, R12 ;  /* 0x000000c2c80c723c */ /* 0x080fe6000004180c */
[----:B------:R-:W-:Y:S01]  /*1ff30*/  IABS R173, R173 ;  /* 0x000000ad00ad7213 */ /* 0x000fe20000000000 */
[----:B-1----:R-:W-:Y:S04]  /*1ff40*/  VIADD R3, R0, UR20 ;  /* 0x0000001400037c36 */ /* 0x002fe80008000000 */
[C---:B------:R-:W-:Y:S04]  /*1ff50*/  HMMA.16816.F32.BF16 R16, R184.reuse, R194, R16 ;  /* 0x000000c2b810723c */ /* 0x040fe80000041810 */
[----:B------:R-:W-:Y:S04]  /*1ff60*/  IMAD.IADD R172, R223, 0x1, -R3 ;  /* 0x00000001dfac7824 */ /* 0x000fe800078e0a03 */
[-C--:B---3--:R-:W-:Y:S03]  /*1ff70*/  HMMA.16816.F32.BF16 R20, R184, R204.reuse, R20 ;  /* 0x000000ccb814723c */ /* 0x088fe60000041814 */
[----:B------:R-:W-:Y:S05]  /*1ff80*/  IABS R172, R172 ;  /* 0x000000ac00ac7213 */ /* 0x000fea0000000000 */
[C---:B------:R-:W-:Y:S08]  /*1ff90*/  HMMA.16816.F32.BF16 R24, R200.reuse, R204, R24 ;  /* 0x000000ccc818723c */ /* 0x040ff00000041818 */
[-C--:B------:R-:W-:Y:S08]  /*1ffa0*/  HMMA.16816.F32.BF16 R28, R200, R206.reuse, R28 ;  /* 0x000000cec81c723c */ /* 0x080ff0000004181c */
[C---:B------:R-:W-:Y:S08]  /*1ffb0*/  HMMA.16816.F32.BF16 R32, R184.reuse, R206, R32 ;  /* 0x000000ceb820723c */ /* 0x040ff00000041820 */
[-C--:B--2---:R-:W-:Y:S08]  /*1ffc0*/  HMMA.16816.F32.BF16 R36, R184, R176.reuse, R36 ;  /* 0x000000b0b824723c */ /* 0x084ff00000041824 */
[C---:B------:R-:W-:Y:S04]  /*1ffd0*/  HMMA.16816.F32.BF16 R40, R200.reuse, R176, R40 ;  /* 0x000000b0c828723c */ /* 0x040fe80000041828 */
[----:B------:R-:W-:Y:S02]  /*1ffe0*/  IMAD.MOV.U32 R177, RZ, RZ, R173 ;  /* 0x000000ffffb17224 */ /* 0x000fe400078e00ad */
[----:B------:R-:W-:Y:S02]  /*1fff0*/  IMAD.IADD R176, R228, 0x1, -R3 ;  /* 0x00000001e4b07824 */ /* 0x000fe400078e0a03 */
[-C--:B------:R-:W-:Y:S03]  /*20000*/  HMMA.16816.F32.BF16 R44, R200, R178.reuse, R44 ;  /* 0x000000b2c82c723c */ /* 0x080fe6000004182c */
[----:B------:R-:W-:Y:S04]  /*20010*/  IABS R176, R176 ;  /* 0x000000b000b07213 */ /* 0x000fe80000000000 */
[----:B------:R-:W-:Y:S01]  /*20020*/  I2FP.F32.S32 R173, R176 ;  /* 0x000000b000ad7245 */ /* 0x000fe20000201400 */
[C---:B------:R-:W-:Y:S04]  /*20030*/  HMMA.16816.F32.BF16 R48, R184.reuse, R178, R48 ;  /* 0x000000b2b830723c */ /* 0x040fe80000041830 */
[----:B------:R-:W-:Y:S04]  /*20040*/  FFMA.FTZ R4, R173, -UR5, R4 ;  /* 0x80000005ad047c23 */ /* 0x000fe80008010004 */
[-C--:B----4-:R-:W-:Y:S08]  /*20050*/  HMMA.16816.F32.BF16 R52, R184, R100.reuse, R52 ;  /* 0x00000064b834723c */ /* 0x090ff00000041834 */
[C---:B------:R-:W-:Y:S04]  /*20060*/  HMMA.16816.F32.BF16 R56, R200.reuse, R100, R56 ;  /* 0x00000064c838723c */ /* 0x040fe80000041838 */
[----:B------:R-:W-:Y:S02]  /*20070*/  I2FP.F32.S32 R101, R177 ;  /* 0x000000b100657245 */ /* 0x000fe40000201400 */
[----:B------:R-:W-:Y:S01]  /*20080*/  I2FP.F32.S32 R100, R172 ;  /* 0x000000ac00647245 */ /* 0x000fe20000201400 */
[----:B------:R-:W-:Y:S01]  /*20090*/  IMAD.IADD R172, R223, 0x1, -R175 ;  /* 0x00000001dfac7824 */ /* 0x000fe200078e0aaf */
[-C--:B------:R-:W-:Y:S03]  /*200a0*/  HMMA.16816.F32.BF16 R60, R200, R102.reuse, R60 ;  /* 0x00000066c83c723c */ /* 0x080fe6000004183c */
[----:B------:R-:W-:Y:S01]  /*200b0*/  FFMA.FTZ R5, R101, -UR5, R5 ;  /* 0x8000000565057c23 */ /* 0x000fe20008010005 */
[C-C-:B------:R-:W-:Y:S02]  /*200c0*/  IMAD.IADD R101, R221.reuse, 0x1, -R3.reuse ;  /* 0x00000001dd657824 */ /* 0x140fe400078e0a03 */
[----:B------:R-:W-:Y:S01]  /*200d0*/  FFMA.FTZ R6, R100, -UR5, R6 ;  /* 0x8000000564067c23 */ /* 0x000fe20008010006 */
[----:B------:R-:W-:Y:S02]  /*200e0*/  IMAD.IADD R3, R224, 0x1, -R3 ;  /* 0x00000001e0037824 */ /* 0x000fe400078e0a03 */
[----:B------:R-:W-:Y:S01]  /*200f0*/  IMAD.IADD R100, R221, 0x1, -R175 ;  /* 0x00000001dd647824 */ /* 0x000fe200078e0aaf */
[----:B------:R-:W-:Y:S01]  /*20100*/  IABS R173, R101 ;  /* 0x0000006500ad7213 */ /* 0x000fe20000000000 */
[----:B------:R-:W-:Y:S04]  /*20110*/  HMMA.16816.F32.BF16 R64, R184, R102, R64 ;  /* 0x00000066b840723c */ /* 0x000fe80000041840 */
[----:B------:R-:W-:Y:S01]  /*20120*/  IABS R101, R172 ;  /* 0x000000ac00657213 */ /* 0x000fe20000000000 */
[----:B------:R-:W-:Y:S01]  /*20130*/  VIADD R102, R228, -UR9 ;  /* 0x80000009e4667c36 */ /* 0x000fe20008000000 */
[----:B------:R-:W-:Y:S01]  /*20140*/  IABS R172, R3 ;  /* 0x0000000300ac7213 */ /* 0x000fe20000000000 */
[----:B------:R-:W-:Y:S01]  /*20150*/  VIADD R103, R0, 0x1 ;  /* 0x0000000100677836 */ /* 0x000fe20000000000 */
[----:B------:R-:W-:Y:S01]  /*20160*/  IABS R3, R100 ;  /* 0x0000006400037213 */ /* 0x000fe20000000000 */
[----:B------:R-:W-:Y:S01]  /*20170*/  IMAD.MOV.U32 R100, RZ, RZ, R101 ;  /* 0x000000ffff647224 */ /* 0x000fe200078e0065 */
[----:B------:R-:W-:Y:S02]  /*20180*/  I2FP.F32.S32 R101, R173 ;  /* 0x000000ad00657245 */ /* 0x000fe40000201400 */
[----:B------:R-:W-:Y:S02]  /*20190*/  I2FP.F32.S32 R3, R3 ;  /* 0x0000000300037245 */ /* 0x000fe40000201400 */
[----:B------:R-:W-:Y:S01]  /*201a0*/  I2FP.F32.S32 R100, R100 ;  /* 0x0000006400647245 */ /* 0x000fe20000201400 */
[----:B------:R-:W-:Y:S01]  /*201b0*/  FFMA.FTZ R8, R101, -UR5, R8 ;  /* 0x8000000565087c23 */ /* 0x000fe20008010008 */
[----:B------:R-:W-:Y:S01]  /*201c0*/  I2FP.F32.S32 R172, R172 ;  /* 0x000000ac00ac7245 */ /* 0x000fe20000201400 */
[----:B------:R-:W-:Y:S01]  /*201d0*/  VIADD R101, R223, -UR9 ;  /* 0x80000009df657c36 */ /* 0x000fe20008000000 */
[-C--:B------:R-:W-:Y:S01]  /*201e0*/  ISETP.GT.AND P0, PT, R102, R0.reuse, PT ;  /* 0x000000006600720c */ /* 0x080fe20003f04270 */
[----:B------:R-:W-:Y:S01]  /*201f0*/  FFMA.FTZ R7, R100, -UR5, R7 ;  /* 0x8000000564077c23 */ /* 0x000fe20008010007 */
[----:B------:R-:W-:Y:S02]  /*20200*/  VIADD R100, R221, -UR9 ;  /* 0x80000009dd647c36 */ /* 0x000fe40008000000 */
[----:B------:R-:W-:Y:S01]  /*20210*/  FFMA.FTZ R9, R3, -UR5, R9 ;  /* 0x8000000503097c23 */ /* 0x000fe20008010009 */
[----:B------:R-:W-:Y:S01]  /*20220*/  ISETP.GT.AND P5, PT, R101, R0, PT ;  /* 0x000000006500720c */ /* 0x000fe20003fa4270 */
[----:B------:R-:W-:Y:S02]  /*20230*/  VIADD R3, R224, -UR9 ;  /* 0x80000009e0037c36 */ /* 0x000fe40008000000 */
[----:B------:R-:W-:Y:S01]  /*20240*/  FFMA.FTZ R10, R172, -UR5, R10 ;  /* 0x80000005ac0a7c23 */ /* 0x000fe2000801000a */
[----:B------:R-:W-:Y:S09]  /*20250*/  BRA.U.ANY UP0, `(.L_x_1262) ;  /* 0xffffffed00507547 */ /* 0x000ff2000b93ffff */
.L_x_1261:
[-C--:B------:R-:W-:Y:S01]  /*20260*/  ISETP.GT.AND P3, PT, R102, R103.reuse, PT ;  /* 0x000000676600720c */ /* 0x080fe20003f64270 */
[----:B------:R-:W2:Y:S01]  /*20270*/  LDL.64 R192, [R1+0x160] ;  /* 0x0001600001c07983 */ /* 0x000ea20000100a00 */
[-C--:B------:R-:W-:Y:S01]  /*20280*/  ISETP.GT.AND P1, PT, R100, R0.reuse, PT ;  /* 0x000000006400720c */ /* 0x080fe20003f24270 */
[----:B------:R-:W-:Y:S01]  /*20290*/  UIADD3 UR12, UPT, UPT, UR36, -0x255992d5, URZ ;  /* 0xdaa66d2b240c7890 */ /* 0x000fe2000fffe0ff */
[----:B-1----:R-:W-:Y:S01]  /*202a0*/  FSEL R176, R6, -INF , !P5 ;  /* 0xff80000006b07808 */ /* 0x002fe20006800000 */
[----:B------:R-:W-:Y:S01]  /*202b0*/  UIADD3 UR11, UPT, UPT, UR36, 0x78dde6e4, URZ ;  /* 0x78dde6e4240b7890 */ /* 0x000fe2000fffe0ff */
[----:B------:R-:W-:Y:S01]  /*202c0*/  FSEL R173, R4, -INF , !P0 ;  /* 0xff80000004ad7808 */ /* 0x000fe20004000000 */
[----:B------:R-:W3:Y:S01]  /*202d0*/  LDL.64 R188, [R1+0x168] ;  /* 0x0001680001bc7983 */ /* 0x000ee20000100a00 */
[----:B------:R-:W-:Y:S01]  /*202e0*/  FSEL R177, R5, -INF , !P3 ;  /* 0xff80000005b17808 */ /* 0x000fe20005800000 */
[C---:B------:R-:W-:Y:S01]  /*202f0*/  VIADD R6, R174.reuse, 0xffffffd0 ;  /* 0xffffffd0ae067836 */ /* 0x040fe20000000000 */
[-C--:B------:R-:W-:Y:S01]  /*20300*/  ISETP.GT.AND P0, PT, R101, R103.reuse, PT ;  /* 0x000000676500720c */ /* 0x080fe20003f04270 */
[----:B------:R-:W-:Y:S01]  /*20310*/  VIADD R5, R174, 0xffffffd1 ;  /* 0xffffffd1ae057836 */ /* 0x000fe20000000000 */
[----:B------:R-:W-:Y:S01]  /*20320*/  FSEL R179, R8, -INF , !P1 ;  /* 0xff80000008b37808 */ /* 0x000fe20004800000 */
[----:B------:R-:W4:Y:S01]  /*20330*/  LDL.64 R186, [R1+0x138] ;  /* 0x0001380001ba7983 */ /* 0x000f220000100a00 */
[----:B------:R-:W-:Y:S01]  /*20340*/  FSEL R172, R7, -INF , !P0 ;  /* 0xff80000007ac7808 */ /* 0x000fe20004000000 */
[C-C-:B------:R-:W-:Y:S01]  /*20350*/  IMAD.IADD R8, R221.reuse, 0x1, -R6.reuse ;  /* 0x00000001dd087824 */ /* 0x140fe200078e0a06 */
[----:B------:R-:W-:Y:S01]  /*20360*/  ISETP.GT.AND P3, PT, R100, R103, PT ;  /* 0x000000676400720c */ /* 0x000fe20003f64270 */
[----:B------:R-:W-:Y:S01]  /*20370*/  IMAD.IADD R4, R221, 0x1, -R5 ;  /* 0x00000001dd047824 */ /* 0x000fe200078e0a05 */
[----:B------:R-:W-:Y:S01]  /*20380*/  ISETP.GT.AND P4, PT, R3, R0, PT ;  /* 0x000000000300720c */ /* 0x000fe20003f84270 */
[----:B------:R-:W3:Y:S01]  /*20390*/  LDL.64 R184, [R1+0x140] ;  /* 0x0001400001b87983 */ /* 0x000ee20000100a00 */
[----:B------:R-:W-:Y:S01]  /*203a0*/  IABS R8, R8 ;  /* 0x0000000800087213 */ /* 0x000fe20000000000 */
[C---:B------:R-:W-:Y:S01]  /*203b0*/  IMAD.IADD R7, R224.reuse, 0x1, -R6 ;  /* 0x00000001e0077824 */ /* 0x040fe200078e0a06 */
[----:B------:R-:W-:Y:S01]  /*203c0*/  IABS R4, R4 ;  /* 0x0000000400047213 */ /* 0x000fe20000000000 */
[----:B------:R-:W-:Y:S01]  /*203d0*/  UIADD3 UR16, UPT, UPT, UR37, -0x126145ec, URZ ;  /* 0xed9eba1425107890 */ /* 0x000fe2000fffe0ff */
[----:B------:R-:W-:Y:S01]  /*203e0*/  FSEL R178, R9, -INF , !P3 ;  /* 0xff80000009b27808 */ /* 0x000fe20005800000 */
[----:B------:R-:W3:Y:S01]  /*203f0*/  LDL.64 R182, [R1+0x170] ;  /* 0x0001700001b67983 */ /* 0x000ee20000100a00 */
[----:B------:R-:W-:Y:S01]  /*20400*/  IABS R7, R7 ;  /* 0x0000000700077213 */ /* 0x000fe20000000000 */
[----:B------:R-:W-:Y:S01]  /*20410*/  UIADD3 UR15, UPT, UPT, UR37, -0x56f99767, URZ ;  /* 0xa9066899250f7890 */ /* 0x000fe2000fffe0ff */
[----:B------:R-:W-:Y:S01]  /*20420*/  I2FP.F32.S32 R9, R8 ;  /* 0x0000000800097245 */ /* 0x000fe20000201400 */
[C---:B------:R-:W-:Y:S01]  /*20430*/  IMAD.IADD R175, R224.reuse, 0x1, -R175 ;  /* 0x00000001e0af7824 */ /* 0x040fe200078e0aaf */
[----:B------:R-:W-:Y:S01]  /*20440*/  I2FP.F32.S32 R8, R4 ;  /* 0x0000000400087245 */ /* 0x000fe20000201400 */
[----:B------:R-:W3:Y:S01]  /*20450*/  LDL R190, [R1+0x130] ;  /* 0x0001300001be7983 */ /* 0x000ee20000100800 */
[----:B------:R-:W-:Y:S01]  /*20460*/  I2FP.F32.S32 R4, R7 ;  /* 0x0000000700047245 */ /* 0x000fe20000201400 */
[----:B------:R-:W-:Y:S01]  /*20470*/  IMAD.IADD R7, R224, 0x1, -R5 ;  /* 0x00000001e0077824 */ /* 0x000fe200078e0a05 */
[----:B------:R-:W-:Y:S01]  /*20480*/  IABS R175, R175 ;  /* 0x000000af00af7213 */ /* 0x000fe20000000000 */
[----:B------:R-:W3:Y:S01]  /*20490*/  LDL R181, [R1+0x12c] ;  /* 0x00012c0001b57983 */ /* 0x000ee20000100800 */
[----:B------:R-:W-:Y:S01]  /*204a0*/  FSEL R10, R10, -INF , !P4 ;  /* 0xff8000000a0a7808 */ /* 0x000fe20006000000 */
[----:B------:R-:W-:Y:S01]  /*204b0*/  FFMA.FTZ R14, R4, -UR5, R14 ;  /* 0x80000005040e7c23 */ /* 0x000fe2000801000e */
[----:B------:R-:W-:Y:S01]  /*204c0*/  I2FP.F32.S32 R175, R175 ;  /* 0x000000af00af7245 */ /* 0x000fe20000201400 */
[----:B------:R-:W-:Y:S01]  /*204d0*/  STL [R1+0x1a4], R219 ;  /* 0x0001a4db01007387 */ /* 0x000fe20000100800 */
[----:B------:R-:W-:Y:S01]  /*204e0*/  ISETP.GT.AND P5, PT, R3, R103, PT ;  /* 0x000000670300720c */ /* 0x000fe20003fa4270 */
[----:B------:R-:W-:Y:S01]  /*204f0*/  FFMA.FTZ R12, R9, -UR5, R12 ;  /* 0x80000005090c7c23 */ /* 0x000fe2000801000c */
[----:B------:R-:W-:Y:S01]  /*20500*/  IABS R9, R7 ;  /* 0x0000000700097213 */ /* 0x000fe20000000000 */
[----:B------:R-:W-:Y:S01]  /*20510*/  STL [R1+0x1a0], R213 ;  /* 0x0001a0d501007387 */ /* 0x000fe20000100800 */
[C---:B------:R-:W-:Y:S01]  /*20520*/  ISETP.GE.AND P0, PT, R103.reuse, R233, PT ;  /* 0x000000e96700720c */ /* 0x040fe20003f06270 */
[----:B------:R-:W-:Y:S01]  /*20530*/  FFMA.FTZ R13, R8, -UR5, R13 ;  /* 0x80000005080d7c23 */ /* 0x000fe2000801000d */
[C---:B------:R-:W-:Y:S01]  /*20540*/  ISETP.GE.AND P1, PT, R103.reuse, R234, PT ;  /* 0x000000ea6700720c */ /* 0x040fe20003f26270 */
[----:B------:R-:W-:Y:S01]  /*20550*/  STL.64 [R1+0x198], R214 ;  /* 0x000198d601007387 */ /* 0x000fe20000100a00 */
[C---:B------:R-:W-:Y:S01]  /*20560*/  ISETP.GE.AND P3, PT, R103.reuse, R208, PT ;  /* 0x000000d06700720c */ /* 0x040fe20003f66270 */
[C-C-:B------:R-:W-:Y:S01]  /*20570*/  IMAD.IADD R4, R228.reuse, 0x1, -R5.reuse ;  /* 0x00000001e4047824 */ /* 0x140fe200078e0a05 */
[----:B------:R-:W-:Y:S01]  /*20580*/  ISETP.GE.AND P4, PT, R103, R209, PT ;  /* 0x000000d16700720c */ /* 0x000fe20003f86270 */
[--C-:B------:R-:W-:Y:S01]  /*20590*/  IMAD.IADD R8, R228, 0x1, -R6.reuse ;  /* 0x00000001e4087824 */ /* 0x100fe200078e0a06 */
[----:B------:R-:W-:Y:S01]  /*205a0*/  LOP3.LUT R247, R247, 0xfffffff7, RZ, 0xc0, !PT ;  /* 0xfffffff7f7f77812 */ /* 0x000fe200078ec0ff */
[----:B------:R-:W-:Y:S01]  /*205b0*/  STL [R1+0x190], R212 ;  /* 0x000190d401007387 */ /* 0x000fe20000100800 */
[----:B------:R-:W-:Y:S01]  /*205c0*/  IABS R103, R4 ;  /* 0x0000000400677213 */ /* 0x000fe20000000000 */
[----:B------:R-:W-:Y:S01]  /*205d0*/  IMAD.IADD R6, R223, 0x1, -R6 ;  /* 0x00000001df067824 */ /* 0x000fe200078e0a06 */
[----:B------:R-:W-:Y:S01]  /*205e0*/  IABS R7, R8 ;  /* 0x0000000800077213 */ /* 0x000fe20000000000 */
[----:B------:R1:W-:Y:S01]  /*205f0*/  STL [R1+0x18c], R211 ;  /* 0x00018cd301007387 */ /* 0x0003e20000100800 */
[----:B------:R-:W-:Y:S01]  /*20600*/  FSEL R242, R177, -INF , !P0 ;  /* 0xff800000b1f27808 */ /* 0x000fe20004000000 */
[----:B------:R-:W-:Y:S01]  /*20610*/  IMAD.IADD R5, R223, 0x1, -R5 ;  /* 0x00000001df057824 */ /* 0x000fe200078e0a05 */
[----:B------:R-:W-:Y:S01]  /*20620*/  @P2 LOP3.LUT R247, R247, 0x8, RZ, 0xfc, !PT ;  /* 0x00000008f7f72812 */ /* 0x000fe200078efcff */
[----:B------:R-:W-:Y:S01]  /*20630*/  FFMA.FTZ R11, R175, -UR5, R11 ;  /* 0x80000005af0b7c23 */ /* 0x000fe2000801000b */
[----:B------:R-:W-:Y:S01]  /*20640*/  IABS R175, R6 ;  /* 0x0000000600af7213 */ /* 0x000fe20000000000 */
[----:B------:R-:W-:Y:S01]  /*20650*/  IMAD.MOV.U32 R4, RZ, RZ, R9 ;  /* 0x000000ffff047224 */ /* 0x000fe200078e0009 */
[----:B------:R-:W-:Y:S01]  /*20660*/  IABS R8, R5 ;  /* 0x0000000500087213 */ /* 0x000fe20000000000 */
[----:B------:R-:W-:Y:S01]  /*20670*/  UIADD3 UR14, UPT, UPT, UR37, 0x646e171e, URZ ;  /* 0x646e171e250e7890 */ /* 0x000fe2000fffe0ff */
[----:B------:R-:W-:Y:S01]  /*20680*/  I2FP.F32.S32 R5, R7 ;  /* 0x0000000700057245 */ /* 0x000fe20000201400 */
[----:B------:R-:W-:Y:S01]  /*20690*/  UIADD3 UR9, UPT, UPT, UR36, 0x3c6ef372, URZ ;  /* 0x3c6ef37224097890 */ /* 0x000fe2000fffe0ff */
[----:B------:R-:W-:Y:S01]  /*206a0*/  I2FP.F32.S32 R4, R4 ;  /* 0x0000000400047245 */ /* 0x000fe20000201400 */
[----:B------:R-:W-:Y:S01]  /*206b0*/  IMAD.MOV.U32 R7, RZ, RZ, R175 ;  /* 0x000000ffff077224 */ /* 0x000fe200078e00af */
[----:B------:R-:W-:Y:S01]  /*206c0*/  FSEL R11, R11, -INF , !P5 ;  /* 0xff8000000b0b7808 */ /* 0x000fe20006800000 */
[----:B------:R-:W-:Y:S01]  /*206d0*/  FFMA.FTZ R16, R5, -UR5, R16 ;  /* 0x8000000505107c23 */ /* 0x000fe20008010010 */
[----:B------:R-:W-:Y:S01]  /*206e0*/  I2FP.F32.S32 R5, R8 ;  /* 0x0000000800057245 */ /* 0x000fe20000201400 */
[----:B------:R-:W-:Y:S01]  /*206f0*/  FFMA.FTZ R15, R4, -UR5, R15 ;  /* 0x80000005040f7c23 */ /* 0x000fe2000801000f */
[----:B------:R-:W-:Y:S01]  /*20700*/  I2FP.F32.S32 R4, R7 ;  /* 0x0000000700047245 */ /* 0x000fe20000201400 */
[----:B------:R-:W-:Y:S01]  /*20710*/  UIADD3 UR17, UPT, UPT, UR37, 0x32370b8f, URZ ;  /* 0x32370b8f25117890 */ /* 0x000fe2000fffe0ff */
[----:B------:R-:W-:Y:S01]  /*20720*/  ISETP.GE.AND P5, PT, R0, R233, PT ;  /* 0x000000e90000720c */ /* 0x000fe20003fa6270 */
[----:B------:R-:W-:Y:S01]  /*20730*/  UIADD3 UR21, UPT, UPT, UR37, 0x76cf5d0a, URZ ;  /* 0x76cf5d0a25157890 */ /* 0x000fe2000fffe0ff */
[----:B------:R-:W-:Y:S01]  /*20740*/  LOP3.LUT R247, R247, 0xfffffffb, RZ, 0xc0, !PT ;  /* 0xfffffffbf7f77812 */ /* 0x000fe200078ec0ff */
[----:B------:R-:W-:Y:S01]  /*20750*/  USHF.L.U32 UR10, UR23, 0x1, URZ ;  /* 0x00000001170a7899 */ /* 0x000fe200080006ff */
[----:B------:R-:W-:Y:S01]  /*20760*/  FSEL R241, R173, -INF , !P5 ;  /* 0xff800000adf17808 */ /* 0x000fe20006800000 */
[----:B------:R-:W-:Y:S01]  /*20770*/  FFMA.FTZ R18, R4, -UR5, R18 ;  /* 0x8000000504127c23 */ /* 0x000fe20008010012 */
[----:B------:R-:W-:Y:S01]  /*20780*/  ISETP.GE.AND P5, PT, R0, R234, PT ;  /* 0x000000ea0000720c */ /* 0x000fe20003fa6270 */
[----:B------:R-:W-:Y:S01]  /*20790*/  FFMA.FTZ R19, R5, -UR5, R19 ;  /* 0x8000000505137c23 */ /* 0x000fe20008010013 */
[----:B------:R-:W-:Y:S01]  /*207a0*/  FSEL R216, R172, -INF , !P1 ;  /* 0xff800000acd87808 */ /* 0x000fe20004800000 */
[----:B------:R-:W-:Y:S01]  /*207b0*/  VIADD R5, R0, 0x8 ;  /* 0x0000000800057836 */ /* 0x000fe20000000000 */
[----:B-1----:R-:W-:Y:S01]  /*207c0*/  FSEL R211, R176, -INF , !P5 ;  /* 0xff800000b0d37808 */ /* 0x002fe20006800000 */
[----:B------:R-:W-:Y:S01]  /*207d0*/  VIADD R4, R0, 0x9 ;  /* 0x0000000900047836 */ /* 0x000fe20000000000 */
[----:B------:R-:W-:Y:S01]  /*207e0*/  @P6 LOP3.LUT R247, R247, 0x4, RZ, 0xfc, !PT ;  /* 0x00000004f7f76812 */ /* 0x000fe200078efcff */
[----:B------:R-:W-:Y:S01]  /*207f0*/  IMAD.MOV.U32 R6, RZ, RZ, R103 ;  /* 0x000000ffff067224 */ /* 0x000fe200078e0067 */
[----:B------:R-:W-:Y:S01]  /*20800*/  ISETP.GT.AND P0, PT, R100, R5, PT ;  /* 0x000000056400720c */ /* 0x000fe20003f04270 */
[----:B------:R-:W-:Y:S01]  /*20810*/  VIADD R7, R174, 0xffffffd8 ;  /* 0xffffffd8ae077836 */ /* 0x000fe20000000000 */
[-C--:B------:R-:W-:Y:S01]  /*20820*/  ISETP.GT.AND P5, PT, R100, R4.reuse, PT ;  /* 0x000000046400720c */ /* 0x080fe20003fa4270 */
[----:B------:R-:W-:Y:S01]  /*20830*/  UISETP.GT.AND UP0, UPT, UR23, UR18, UPT ;  /* 0x000000121700728c */ /* 0x000fe2000bf04270 */
[----:B------:R-:W-:Y:S01]  /*20840*/  FSEL R12, R12, -INF , !P0 ;  /* 0xff8000000c0c7808 */ /* 0x000fe20004000000 */
[----:B------:R-:W-:Y:S01]  /*20850*/  IMAD.IADD R8, R223, 0x1, -R7 ;  /* 0x00000001df087824 */ /* 0x000fe200078e0a07 */
[----:B------:R-:W-:Y:S01]  /*20860*/  FSEL R13, R13, -INF , !P5 ;  /* 0xff8000000d0d7808 */ /* 0x000fe20006800000 */
[----:B------:R-:W-:Y:S01]  /*20870*/  UIADD3 UR23, UPT, UPT, UR23, -0x1, URZ ;  /* 0xffffffff17177890 */ /* 0x000fe2000fffe0ff */
[C---:B------:R-:W-:Y:S02]  /*20880*/  ISETP.GT.AND P0, PT, R3.reuse, R4, PT ;  /* 0x000000040300720c */ /* 0x040fe40003f04270 */
[----:B------:R-:W-:Y:S02]  /*20890*/  ISETP.GE.AND P5, PT, R0, R209, PT ;  /* 0x000000d10000720c */ /* 0x000fe40003fa6270 */
[----:B------:R-:W-:Y:S02]  /*208a0*/  I2FP.F32.S32 R6, R6 ;  /* 0x0000000600067245 */ /* 0x000fe40000201400 */
[-C--:B------:R-:W-:Y:S02]  /*208b0*/  ISETP.GT.AND P1, PT, R3, R5.reuse, PT ;  /* 0x000000050300720c */ /* 0x080fe40003f24270 */
[----:B------:R-:W-:Y:S01]  /*208c0*/  FSEL R15, R15, -INF , !P0 ;  /* 0xff8000000f0f7808 */ /* 0x000fe20004000000 */
[----:B------:R-:W-:Y:S01]  /*208d0*/  FFMA.FTZ R17, R6, -UR5, R17 ;  /* 0x8000000506117c23 */ /* 0x000fe20008010011 */
[----:B------:R-:W-:Y:S01]  /*208e0*/  FSEL R175, R10, -INF , !P5 ;  /* 0xff8000000aaf7808 */ /* 0x000fe20006800000 */
[----:B------:R-:W-:Y:S01]  /*208f0*/  VIADD R6, R174, 0xffffffd9 ;  /* 0xffffffd9ae067836 */ /* 0x000fe20000000000 */
[----:B------:R-:W-:Y:S02]  /*20900*/  ISETP.GE.AND P6, PT, R0, R208, PT ;  /* 0x000000d00000720c */ /* 0x000fe40003fc6270 */
[----:B------:R-:W-:Y:S01]  /*20910*/  ISETP.GT.AND P5, PT, R101, R4, PT ;  /* 0x000000046500720c */ /* 0x000fe20003fa4270 */
[--C-:B------:R-:W-:Y:S01]  /*20920*/  IMAD.IADD R10, R223, 0x1, -R6.reuse ;  /* 0x00000001df0a7824 */ /* 0x100fe200078e0a06 */
[----:B------:R-:W-:Y:S02]  /*20930*/  ISETP.GE.AND P0, PT, R5, R208, PT ;  /* 0x000000d00500720c */ /* 0x000fe40003f06270 */
[----:B------:R-:W-:Y:S02]  /*20940*/  FSEL R14, R14, -INF , !P1 ;  /* 0xff8000000e0e7808 */ /* 0x000fe40004800000 */
[----:B------:R-:W-:Y:S02]  /*20950*/  FSEL R178, R178, -INF , !P3 ;  /* 0xff800000b2b27808 */ /* 0x000fe40005800000 */
[CC--:B------:R-:W-:Y:S02]  /*20960*/  ISETP.GT.AND P2, PT, R102.reuse, R5.reuse, PT ;  /* 0x000000056600720c */ /* 0x0c0fe40003f44270 */
[----:B------:R-:W-:Y:S02]  /*20970*/  ISETP.GT.AND P1, PT, R102, R4, PT ;  /* 0x000000046600720c */ /* 0x000fe40003f24270 */
[----:B------:R-:W-:Y:S02]  /*20980*/  ISETP.GT.AND P3, PT, R101, R5, PT ;  /* 0x000000056500720c */ /* 0x000fe40003f64270 */
[----:B------:R-:W-:Y:S02]  /*20990*/  FSEL R179, R179, -INF , !P6 ;  /* 0xff800000b3b37808 */ /* 0x000fe40007000000 */
[----:B------:R-:W-:Y:S02]  /*209a0*/  FSEL R180, R11, -INF , !P4 ;  /* 0xff8000000bb47808 */ /* 0x000fe40006000000 */
[----:B------:R-:W-:Y:S02]  /*209b0*/  FSEL R19, R19, -INF , !P5 ;  /* 0xff80000013137808 */ /* 0x000fe40006800000 */
[----:B------:R-:W-:Y:S01]  /*209c0*/  FSEL R176, R12, -INF , !P0 ;  /* 0xff8000000cb07808 */ /* 0x000fe20004000000 */
[--C-:B------:R-:W-:Y:S01]  /*209d0*/  IMAD.IADD R12, R221, 0x1, -R7.reuse ;  /* 0x00000001dd0c7824 */ /* 0x100fe200078e0a07 */
[C---:B------:R-:W-:Y:S02]  /*209e0*/  ISETP.GE.AND P4, PT, R4.reuse, R208, PT ;  /* 0x000000d00400720c */ /* 0x040fe40003f86270 */
[C---:B------:R-:W-:Y:S02]  /*209f0*/  ISETP.GE.AND P0, PT, R4.reuse, R209, PT ;  /* 0x000000d10400720c */ /* 0x040fe40003f06270 */
[C---:B------:R-:W-:Y:S02]  /*20a00*/  ISETP.GE.AND P6, PT, R4.reuse, R233, PT ;  /* 0x000000e90400720c */ /* 0x040fe40003fc6270 */
[-C--:B------:R-:W-:Y:S01]  /*20a10*/  ISETP.GE.AND P5, PT, R4, R234.reuse, PT ;  /* 0x000000ea0400720c */ /* 0x080fe20003fa6270 */
[----:B------:R-:W-:Y:S01]  /*20a20*/  IMAD.IADD R4, R228, 0x1, -R6 ;  /* 0x00000001e4047824 */ /* 0x000fe200078e0a06 */
        /* <DEDUP_REMOVED lines=20> */
[----:B------:R-:W-:Y:S01]  /*20b70*/  VIADD R5, R0, 0x10 ;  /* 0x0000001000057836 */ /* 0x000fe20000000000 */
[----:B------:R-:W-:Y:S01]  /*20b80*/  FSEL R172, R15, -INF , !P0 ;  /* 0xff8000000fac7808 */ /* 0x000fe20004000000 */
[----:B------:R-:W-:Y:S01]  /*20b90*/  FFMA.FTZ R23, R8, -UR5, R23 ;  /* 0x8000000508177c23 */ /* 0x000fe20008010017 */
[----:B------:R-:W-:Y:S01]  /*20ba0*/  IABS R7, R7 ;  /* 0x0000000700077213 */ /* 0x000fe20000000000 */
[----:B------:R-:W-:Y:S01]  /*20bb0*/  IMAD.IADD R8, R221, 0x1, -R6 ;  /* 0x00000001dd087824 */ /* 0x000fe200078e0a06 */
[----:B------:R-:W-:Y:S01]  /*20bc0*/  ISETP.GT.AND P0, PT, R102, R5, PT ;  /* 0x000000056600720c */ /* 0x000fe20003f04270 */
[----:B------:R-:W-:Y:S01]  /*20bd0*/  FFMA.FTZ R24, R4, -UR5, R24 ;  /* 0x8000000504187c23 */ /* 0x000fe20008010018 */
[----:B------:R-:W-:Y:S01]  /*20be0*/  FSEL R177, R13, -INF , !P4 ;  /* 0xff8000000db17808 */ /* 0x000fe20006000000 */
[----:B------:R-:W-:Y:S01]  /*20bf0*/  FFMA.FTZ R20, R11, -UR5, R20 ;  /* 0x800000050b147c23 */ /* 0x000fe20008010014 */
[----:B------:R-:W-:Y:S01]  /*20c00*/  IABS R9, R8 ;  /* 0x0000000800097213 */ /* 0x000fe20000000000 */
[----:B------:R-:W-:Y:S01]  /*20c10*/  VIADD R4, R0, 0x11 ;  /* 0x0000001100047836 */ /* 0x000fe20000000000 */
[----:B------:R-:W-:Y:S01]  /*20c20*/  I2FP.F32.S32 R7, R7 ;  /* 0x0000000700077245 */ /* 0x000fe20000201400 */
[----:B------:R-:W-:Y:S01]  /*20c30*/  IMAD.IADD R6, R224, 0x1, -R6 ;  /* 0x00000001e0067824 */ /* 0x000fe200078e0a06 */
[----:B------:R-:W-:Y:S02]  /*20c40*/  FSEL R20, R20, -INF , !P0 ;  /* 0xff80000014147808 */ /* 0x000fe40004000000 */
[----:B------:R-:W-:Y:S01]  /*20c50*/  ISETP.GT.AND P0, PT, R102, R4, PT ;  /* 0x000000046600720c */ /* 0x000fe20003f04270 */
[----:B------:R-:W-:Y:S01]  /*20c60*/  FFMA.FTZ R26, R7, -UR5, R26 ;  /* 0x80000005071a7c23 */ /* 0x000fe2000801001a */
[----:B------:R-:W-:Y:S01]  /*20c70*/  IABS R8, R6 ;  /* 0x0000000600087213 */ /* 0x000fe20000000000 */
[----:B------:R-:W-:Y:S01]  /*20c80*/  IMAD.MOV.U32 R6, RZ, RZ, R9 ;  /* 0x000000ffff067224 */ /* 0x000fe200078e0009 */
[----:B------:R-:W-:Y:S02]  /*20c90*/  FSEL R9, R21, -INF , !P0 ;  /* 0xff80000015097808 */ /* 0x000fe40004000000 */
[CC--:B------:R-:W-:Y:S02]  /*20ca0*/  ISETP.GT.AND P0, PT, R101.reuse, R5.reuse, PT ;  /* 0x000000056500720c */ /* 0x0c0fe40003f04270 */
[----:B------:R-:W-:Y:S02]  /*20cb0*/  I2FP.F32.S32 R8, R8 ;  /* 0x0000000800087245 */ /* 0x000fe40000201400 */
[----:B------:R-:W-:Y:S02]  /*20cc0*/  FSEL R10, R22, -INF , !P0 ;  /* 0xff800000160a7808 */ /* 0x000fe40004000000 */
[----:B------:R-:W-:Y:S01]  /*20cd0*/  ISETP.GT.AND P0, PT, R101, R4, PT ;  /* 0x000000046500720c */ /* 0x000fe20003f04270 */
[----:B------:R-:W-:Y:S01]  /*20ce0*/  FFMA.FTZ R27, R8, -UR5, R27 ;  /* 0x80000005081b7c23 */ /* 0x000fe2000801001b */
[-C--:B------:R-:W-:Y:S01]  /*20cf0*/  ISETP.GT.AND P4, PT, R100, R5.reuse, PT ;  /* 0x000000056400720c */ /* 0x080fe20003f84270 */
[----:B------:R-:W-:Y:S01]  /*20d00*/  VIADD R8, R174, 0xffffffe1 ;  /* 0xffffffe1ae087836 */ /* 0x000fe20000000000 */
[----:B------:R-:W-:Y:S02]  /*20d10*/  I2FP.F32.S32 R6, R6 ;  /* 0x0000000600067245 */ /* 0x000fe40000201400 */
[----:B------:R-:W-:Y:S01]  /*20d20*/  FSEL R173, R14, -INF , !P1 ;  /* 0xff8000000ead7808 */ /* 0x000fe20004800000 */
[--C-:B------:R-:W-:Y:S01]  /*20d30*/  IMAD.IADD R11, R224, 0x1, -R8.reuse ;  /* 0x00000001e00b7824 */ /* 0x100fe200078e0a08 */
[----:B------:R-:W-:Y:S01]  /*20d40*/  FSEL R23, R23, -INF , !P0 ;  /* 0xff80000017177808 */ /* 0x000fe20004000000 */
[----:B------:R-:W-:Y:S01]  /*20d50*/  FFMA.FTZ R25, R6, -UR5, R25 ;  /* 0x8000000506197c23 */ /* 0x000fe20008010019 */
[----:B------:R-:W-:Y:S02]  /*20d60*/  FSEL R21, R24, -INF , !P4 ;  /* 0xff80000018157808 */ /* 0x000fe40006000000 */
[C---:B------:R-:W-:Y:S02]  /*20d70*/  ISETP.GT.AND P1, PT, R3.reuse, R5, PT ;  /* 0x000000050300720c */ /* 0x040fe40003f24270 */
[-C--:B------:R-:W-:Y:S02]  /*20d80*/  ISETP.GT.AND P0, PT, R3, R4.reuse, PT ;  /* 0x000000040300720c */ /* 0x080fe40003f04270 */
[----:B------:R-:W-:Y:S02]  /*20d90*/  ISETP.GE.AND P4, PT, R4, R233, PT ;  /* 0x000000e90400720c */ /* 0x000fe40003f86270 */
[----:B------:R-:W-:Y:S02]  /*20da0*/  FSEL R235, R16, -INF , !P3 ;  /* 0xff80000010eb7808 */ /* 0x000fe40005800000 */
[----:B------:R-:W-:Y:S02]  /*20db0*/  ISETP.GT.AND P3, PT, R100, R4, PT ;  /* 0x000000046400720c */ /* 0x000fe40003f64270 */
[----:B------:R-:W-:Y:S02]  /*20dc0*/  FSEL R24, R26, -INF , !P1 ;  /* 0xff8000001a187808 */ /* 0x000fe40004800000 */
[----:B------:R-:W-:Y:S02]  /*20dd0*/  FSEL R27, R27, -INF , !P0 ;  /* 0xff8000001b1b7808 */ /* 0x000fe40004000000 */
[----:B------:R-:W-:Y:S01]  /*20de0*/  FSEL R236, R9, -INF , !P4 ;  /* 0xff80000009ec7808 */ /* 0x000fe20006000000 */
[----:B------:R-:W-:Y:S01]  /*20df0*/  VIADD R9, R174, 0xffffffe0 ;  /* 0xffffffe0ae097836 */ /* 0x000fe20000000000 */
[C---:B------:R-:W-:Y:S02]  /*20e00*/  ISETP.GE.AND P0, PT, R4.reuse, R234, PT ;  /* 0x000000ea0400720c */ /* 0x040fe40003f06270 */
[----:B------:R-:W-:Y:S01]  /*20e10*/  ISETP.GE.AND P4, PT, R4, R208, PT ;  /* 0x000000d00400720c */ /* 0x000fe20003f86270 */
[--C-:B------:R-:W-:Y:S01]  /*20e20*/  IMAD.IADD R7, R224, 0x1, -R9.reuse ;  /* 0x00000001e0077824 */ /* 0x100fe200078e0a09 */
[----:B------:R-:W-:Y:S01]  /*20e30*/  ISETP.GE.AND P1, PT, R4, R209, PT ;  /* 0x000000d10400720c */ /* 0x000fe20003f26270 */
[----:B------:R-:W-:Y:S01]  /*20e40*/  IMAD.IADD R4, R221, 0x1, -R8 ;  /* 0x00000001dd047824 */ /* 0x000fe200078e0a08 */
[----:B------:R-:W-:Y:S01]  /*20e50*/  FSEL R231, R17, -INF , !P6 ;  /* 0xff80000011e77808 */ /* 0x000fe20007000000 */
[--C-:B------:R-:W-:Y:S01]  /*20e60*/  IMAD.IADD R13, R228, 0x1, -R9.reuse ;  /* 0x00000001e40d7824 */ /* 0x100fe200078e0a09 */
[----:B------:R-:W-:Y:S02]  /*20e70*/  FSEL R250, R18, -INF , !P2 ;  /* 0xff80000012fa7808 */ /* 0x000fe40005000000 */
[----:B------:R-:W-:Y:S02]  /*20e80*/  FSEL R249, R19, -INF , !P5 ;  /* 0xff80000013f97808 */ /* 0x000fe40006800000 */
[----:B------:R-:W-:Y:S02]  /*20e90*/  FSEL R22, R25, -INF , !P3 ;  /* 0xff80000019167808 */ /* 0x000fe40005800000 */
[C---:B------:R-:W-:Y:S02]  /*20ea0*/  ISETP.GE.AND P6, PT, R5.reuse, R233, PT ;  /* 0x000000e90500720c */ /* 0x040fe40003fc6270 */
        /* <DEDUP_REMOVED lines=21> */
[----:B------:R-:W-:Y:S01]  /*21000*/  VIADD R5, R0, 0x18 ;  /* 0x0000001800057836 */ /* 0x000fe20000000000 */
[----:B------:R-:W-:Y:S01]  /*21010*/  FSEL R22, R22, -INF , !P4 ;  /* 0xff80000016167808 */ /* 0x000fe20006000000 */
[----:B------:R-:W-:Y:S01]  /*21020*/  FFMA.FTZ R28, R6, -UR5, R28 ;  /* 0x80000005061c7c23 */ /* 0x000fe2000801001c */
[----:B------:R-:W-:Y:S01]  /*21030*/  FSEL R27, R27, -INF , !P1 ;  /* 0xff8000001b1b7808 */ /* 0x000fe20004800000 */
[----:B------:R-:W-:Y:S01]  /*21040*/  FFMA.FTZ R30, R4, -UR5, R30 ;  /* 0x80000005041e7c23 */ /* 0x000fe2000801001e */
[-C--:B------:R-:W-:Y:S01]  /*21050*/  ISETP.GT.AND P0, PT, R100, R5.reuse, PT ;  /* 0x000000056400720c */ /* 0x080fe20003f04270 */
[----:B------:R-:W-:Y:S01]  /*21060*/  VIADD R4, R0, 0x19 ;  /* 0x0000001900047836 */ /* 0x000fe20000000000 */
[----:B------:R-:W-:Y:S01]  /*21070*/  ISETP.GT.AND P4, PT, R101, R5, PT ;  /* 0x000000056500720c */ /* 0x000fe20003f84270 */
[--C-:B------:R-:W-:Y:S01]  /*21080*/  IMAD.IADD R6, R228, 0x1, -R8.reuse ;  /* 0x00000001e4067824 */ /* 0x100fe200078e0a08 */
[----:B------:R-:W-:Y:S01]  /*21090*/  FSEL R25, R28, -INF , !P0 ;  /* 0xff8000001c197808 */ /* 0x000fe20004000000 */
[----:B------:R-:W-:Y:S01]  /*210a0*/  IMAD.IADD R8, R223, 0x1, -R8 ;  /* 0x00000001df087824 */ /* 0x000fe200078e0a08 */
[----:B------:R-:W-:Y:S01]  /*210b0*/  ISETP.GT.AND P0, PT, R100, R4, PT ;  /* 0x000000046400720c */ /* 0x000fe20003f04270 */
[----:B------:R-:W-:Y:S01]  /*210c0*/  FFMA.FTZ R31, R7, -UR5, R31 ;  /* 0x80000005071f7c23 */ /* 0x000fe2000801001f */
[----:B------:R-:W-:Y:S02]  /*210d0*/  IABS R6, R6 ;  /* 0x0000000600067213 */ /* 0x000fe40000000000 */
[----:B------:R-:W-:Y:S02]  /*210e0*/  IABS R7, R9 ;  /* 0x0000000900077213 */ /* 0x000fe40000000000 */
[----:B------:R-:W-:Y:S02]  /*210f0*/  IABS R8, R8 ;  /* 0x0000000800087213 */ /* 0x000fe40000000000 */
[----:B------:R-:W-:Y:S02]  /*21100*/  FSEL R26, R29, -INF , !P0 ;  /* 0xff8000001d1a7808 */ /* 0x000fe40004000000 */
[----:B------:R-:W-:Y:S02]  /*21110*/  I2FP.F32.S32 R6, R6 ;  /* 0x0000000600067245 */ /* 0x000fe40000201400 */
[----:B------:R-:W-:Y:S02]  /*21120*/  I2FP.F32.S32 R7, R7 ;  /* 0x0000000700077245 */ /* 0x000fe40000201400 */
[-C--:B------:R-:W-:Y:S01]  /*21130*/  ISETP.GT.AND P0, PT, R3, R5.reuse, PT ;  /* 0x000000050300720c */ /* 0x080fe20003f04270 */
[----:B------:R-:W-:Y:S01]  /*21140*/  FFMA.FTZ R33, R6, -UR5, R33 ;  /* 0x8000000506217c23 */ /* 0x000fe20008010021 */
[----:B------:R-:W-:Y:S01]  /*21150*/  I2FP.F32.S32 R8, R8 ;  /* 0x0000000800087245 */ /* 0x000fe20000201400 */
[----:B------:R-:W-:Y:S01]  /*21160*/  FFMA.FTZ R34, R7, -UR5, R34 ;  /* 0x8000000507227c23 */ /* 0x000fe20008010022 */
[----:B------:R-:W-:Y:S01]  /*21170*/  FSEL R28, R30, -INF , !P0 ;  /* 0xff8000001e1c7808 */ /* 0x000fe20004000000 */
[----:B------:R-:W-:Y:S01]  /*21180*/  VIADD R6, R174, 0xffffffe8 ;  /* 0xffffffe8ae067836 */ /* 0x000fe20000000000 */
[-C--:B------:R-:W-:Y:S01]  /*21190*/  ISETP.GT.AND P0, PT, R3, R4.reuse, PT ;  /* 0x000000040300720c */ /* 0x080fe20003f04270 */
[----:B------:R-:W-:Y:S01]  /*211a0*/  FFMA.FTZ R35, R8, -UR5, R35 ;  /* 0x8000000508237c23 */ /* 0x000fe20008010023 */
[----:B------:R-:W-:Y:S01]  /*211b0*/  ISETP.GT.AND P5, PT, R102, R4, PT ;  /* 0x000000046600720c */ /* 0x000fe20003fa4270 */
[----:B------:R-:W-:Y:S01]  /*211c0*/  VIADD R8, R174, 0xffffffe9 ;  /* 0xffffffe9ae087836 */ /* 0x000fe20000000000 */
[----:B------:R-:W-:Y:S01]  /*211d0*/  FSEL R23, R31, -INF , !P0 ;  /* 0xff8000001f177808 */ /* 0x000fe20004000000 */
[----:B------:R-:W-:Y:S01]  /*211e0*/  IMAD.IADD R7, R228, 0x1, -R6 ;  /* 0x00000001e4077824 */ /* 0x000fe200078e0a06 */
[----:B------:R-:W-:Y:S01]  /*211f0*/  FSEL R33, R33, -INF , !P5 ;  /* 0xff80000021217808 */ /* 0x000fe20006800000 */
[C---:B------:R-:W-:Y:S01]  /*21200*/  IMAD.IADD R12, R223.reuse, 0x1, -R8 ;  /* 0x00000001df0c7824 */ /* 0x040fe200078e0a08 */
[----:B------:R-:W-:Y:S01]  /*21210*/  FSEL R34, R34, -INF , !P4 ;  /* 0xff80000022227808 */ /* 0x000fe20006000000 */
[----:B------:R-:W-:Y:S01]  /*21220*/  IMAD.IADD R10, R223, 0x1, -R6 ;  /* 0x00000001df0a7824 */ /* 0x000fe200078e0a06 */
[----:B------:R-:W-:Y:S02]  /*21230*/  ISETP.GT.AND P2, PT, R102, R5, PT ;  /* 0x000000056600720c */ /* 0x000fe40003f44270 */
[C---:B------:R-:W-:Y:S02]  /*21240*/  ISETP.GE.AND P0, PT, R5.reuse, R208, PT ;  /* 0x000000d00500720c */ /* 0x040fe40003f06270 */
        /* <DEDUP_REMOVED lines=16> */
[--C-:B------:R-:W-:Y:S01]  /*21350*/  IMAD.IADD R9, R224, 0x1, -R6.reuse ;  /* 0x00000001e0097824 */ /* 0x100fe200078e0a06 */
[----:B------:R-:W-:Y:S01]  /*21360*/  ISETP.GT.AND P3, PT, R101, R4, PT ;  /* 0x000000046500720c */ /* 0x000fe20003f64270 */
[----:B------:R-:W-:Y:S01]  /*21370*/  IMAD.IADD R7, R221, 0x1, -R6 ;  /* 0x00000001dd077824 */ /* 0x000fe200078e0a06 */
[----:B------:R-:W-:Y:S01]  /*21380*/  FSEL R25, R25, -INF , !P0 ;  /* 0xff80000019197808 */ /* 0x000fe20004000000 */
[----:B------:R-:W-:Y:S01]  /*21390*/  FFMA.FTZ R32, R13, -UR5, R32 ;  /* 0x800000050d207c23 */ /* 0x000fe20008010020 */
[----:B------:R-:W-:Y:S01]  /*213a0*/  I2FP.F32.S32 R11, R11 ;  /* 0x0000000b000b7245 */ /* 0x000fe20000201400 */
[----:B------:R-:W-:Y:S01]  /*213b0*/  IMAD.IADD R6, R221, 0x1, -R8 ;  /* 0x00000001dd067824 */ /* 0x000fe200078e0a08 */
[----:B------:R-:W-:Y:S01]  /*213c0*/  ISETP.GE.AND P0, PT, R4, R209, PT ;  /* 0x000000d10400720c */ /* 0x000fe20003f06270 */
[----:B------:R-:W-:Y:S01]  /*213d0*/  FFMA.FTZ R38, R5, -UR5, R38 ;  /* 0x8000000505267c23 */ /* 0x000fe20008010026 */
[----:B------:R-:W-:Y:S01]  /*213e0*/  FSEL R232, R20, -INF , !P6 ;  /* 0xff80000014e87808 */ /* 0x000fe20007000000 */
[----:B------:R-:W-:Y:S01]  /*213f0*/  VIADD R5, R0, 0x20 ;  /* 0x0000002000057836 */ /* 0x000fe20000000000 */
[----:B------:R-:W-:Y:S01]  /*21400*/  FSEL R32, R32, -INF , !P2 ;  /* 0xff80000020207808 */ /* 0x000fe20005000000 */
[----:B------:R-:W-:Y:S01]  /*21410*/  FFMA.FTZ R36, R11, -UR5, R36 ;  /* 0x800000050b247c23 */ /* 0x000fe20008010024 */
[----:B------:R-:W-:Y:S01]  /*21420*/  FSEL R35, R35, -INF , !P3 ;  /* 0xff80000023237808 */ /* 0x000fe20005800000 */
[----:B------:R-:W-:Y:S01]  /*21430*/  IMAD.IADD R8, R224, 0x1, -R8 ;  /* 0x00000001e0087824 */ /* 0x000fe200078e0a08 */
[----:B------:R-:W-:Y:S02]  /*21440*/  IABS R6, R6 ;  /* 0x0000000600067213 */ /* 0x000fe40000000000 */
[C---:B------:R-:W-:Y:S02]  /*21450*/  ISETP.GE.AND P3, PT, R4.reuse, R208, PT ;  /* 0x000000d00400720c */ /* 0x040fe40003f66270 */
[C---:B------:R-:W-:Y:S02]  /*21460*/  ISETP.GE.AND P6, PT, R4.reuse, R233, PT ;  /* 0x000000e90400720c */ /* 0x040fe40003fc6270 */
[----:B------:R-:W-:Y:S01]  /*21470*/  ISETP.GE.AND P2, PT, R4, R234, PT ;  /* 0x000000ea0400720c */ /* 0x000fe20003f46270 */
[----:B------:R-:W-:Y:S01]  /*21480*/  VIADD R4, R0, 0x21 ;  /* 0x0000002100047836 */ /* 0x000fe20000000000 */
[----:B------:R-:W-:Y:S02]  /*21490*/  FSEL R23, R23, -INF , !P0 ;  /* 0xff80000017177808 */ /* 0x000fe40004000000 */
[----:B------:R-:W-:Y:S02]  /*214a0*/  ISETP.GT.AND P0, PT, R102, R5, PT ;  /* 0x000000056600720c */ /* 0x000fe40003f04270 */
[----:B------:R-:W-:Y:S02]  /*214b0*/  I2FP.F32.S32 R6, R6 ;  /* 0x0000000600067245 */ /* 0x000fe40000201400 */
[----:B------:R-:W-:Y:S02]  /*214c0*/  IABS R7, R7 ;  /* 0x0000000700077213 */ /* 0x000fe40000000000 */
[----:B------:R-:W-:Y:S01]  /*214d0*/  FSEL R36, R36, -INF , !P0 ;  /* 0xff80000024247808 */ /* 0x000fe20004000000 */
[----:B------:R-:W-:Y:S01]  /*214e0*/  FFMA.FTZ R41, R6, -UR5, R41 ;  /* 0x8000000506297c23 */ /* 0x000fe20008010029 */
[----:B------:R-:W-:Y:S02]  /*214f0*/  ISETP.GT.AND P0, PT, R102, R4, PT ;  /* 0x000000046600720c */ /* 0x000fe40003f04270 */
[----:B------:R-:W-:Y:S02]  /*21500*/  I2FP.F32.S32 R7, R7 ;  /* 0x0000000700077245 */ /* 0x000fe40000201400 */
[----:B------:R-:W-:Y:S01]  /*21510*/  IABS R6, R8 ;  /* 0x0000000800067213 */ /* 0x000fe20000000000 */
[----:B------:R-:W-:Y:S01]  /*21520*/  VIADD R8, R174, 0xfffffff0 ;  /* 0xfffffff0ae087836 */ /* 0x000fe20000000000 */
[----:B------:R-:W-:Y:S01]  /*21530*/  IABS R9, R9 ;  /* 0x0000000900097213 */ /* 0x000fe20000000000 */
[----:B------:R-:W-:Y:S01]  /*21540*/  FFMA.FTZ R40, R7, -UR5, R40 ;  /* 0x8000000507287c23 */ /* 0x000fe20008010028 */
[----:B------:R-:W-:Y:S01]  /*21550*/  FSEL R37, R37, -INF , !P0 ;  /* 0xff80000025257808 */ /* 0x000fe20004000000 */
[----:B------:R-:W-:Y:S01]  /*21560*/  IMAD.IADD R10, R224, 0x1, -R8 ;  /* 0x00000001e00a7824 */ /* 0x000fe200078e0a08 */
[----:B------:R-:W-:Y:S02]  /*21570*/  ISETP.GT.AND P0, PT, R101, R5, PT ;  /* 0x000000056500720c */ /* 0x000fe40003f04270 */
[----:B------:R-:W-:Y:S02]  /*21580*/  I2FP.F32.S32 R6, R6 ;  /* 0x0000000600067245 */ /* 0x000fe40000201400 */
[----:B------:R-:W-:Y:S01]  /*21590*/  I2FP.F32.S32 R7, R9 ;  /* 0x0000000900077245 */ /* 0x000fe20000201400 */
[----:B------:R-:W-:Y:S01]  /*215a0*/  VIADD R9, R174, 0xfffffff1 ;  /* 0xfffffff1ae097836 */ /* 0x000fe20000000000 */
[----:B------:R-:W-:Y:S01]  /*215b0*/  FSEL R26, R26, -INF , !P3 ;  /* 0xff8000001a1a7808 */ /* 0x000fe20005800000 */
[----:B------:R-:W-:Y:S01]  /*215c0*/  FFMA.FTZ R43, R6, -UR5, R43 ;  /* 0x80000005062b7c23 */ /* 0x000fe2000801002b */
[----:B------:R-:W-:Y:S01]  /*215d0*/  FSEL R38, R38, -INF , !P0 ;  /* 0xff80000026267808 */ /* 0x000fe20004000000 */
[----:B------:R-:W-:Y:S01]  /*215e0*/  FFMA.FTZ R42, R7, -UR5, R42 ;  /* 0x80000005072a7c23 */ /* 0x000fe2000801002a */
[----:B------:R-:W-:Y:S01]  /*215f0*/  ISETP.GT.AND P0, PT, R101, R4, PT ;  /* 0x000000046500720c */ /* 0x000fe20003f04270 */
[----:B------:R-:W-:Y:S01]  /*21600*/  IMAD.IADD R6, R221, 0x1, -R9 ;  /* 0x00000001dd067824 */ /* 0x000fe200078e0a09 */
[-C--:B------:R-:W-:Y:S02]  /*21610*/  ISETP.GT.AND P3, PT, R100, R5.reuse, PT ;  /* 0x000000056400720c */ /* 0x080fe40003f64270 */
        /* <DEDUP_REMOVED lines=15> */
[----:B------:R-:W-:Y:S01]  /*21710*/  FSEL R18, R41, -INF , !P1 ;  /* 0xff80000029127808 */ /* 0x000fe20004800000 */
[----:B------:R-:W-:Y:S01]  /*21720*/  IMAD.MOV.U32 R11, RZ, RZ, R6 ;  /* 0x000000ffff0b7224 */ /* 0x000fe200078e0006 */
[----:B------:R-:W-:Y:S01]  /*21730*/  FSEL R29, R42, -INF , !P0 ;  /* 0xff8000002a1d7808 */ /* 0x000fe20004000000 */
[----:B------:R-:W-:Y:S01]  /*21740*/  VIADD R42, R174, 0x1 ;  /* 0x00000001ae2a7836 */ /* 0x000fe20000000000 */
[----:B------:R-:W-:Y:S02]  /*21750*/  IABS R5, R10 ;  /* 0x0000000a00057213 */ /* 0x000fe40000000000 */
[----:B------:R-:W-:Y:S02]  /*21760*/  ISETP.GT.AND P0, PT, R3, R4, PT ;  /* 0x000000040300720c */ /* 0x000fe40003f04270 */
[----:B------:R-:W-:Y:S01]  /*21770*/  ISETP.GE.AND P1, PT, R4, R233, PT ;  /* 0x000000e90400720c */ /* 0x000fe20003f26270 */
[----:B------:R-:W-:Y:S01]  /*21780*/  IMAD.MOV.U32 R10, RZ, RZ, R5 ;  /* 0x000000ffff0a7224 */ /* 0x000fe200078e0005 */
[----:B------:R-:W-:Y:S02]  /*21790*/  FSEL R20, R43, -INF , !P0 ;  /* 0xff8000002b147808 */ /* 0x000fe40004000000 */
[----:B------:R-:W-:Y:S02]  /*217a0*/  FSEL R201, R36, -INF , !P4 ;  /* 0xff80000024c97808 */ /* 0x000fe40006000000 */
[----:B------:R-:W-:Y:S02]  /*217b0*/  FSEL R200, R37, -INF , !P1 ;  /* 0xff80000025c87808 */ /* 0x000fe40004800000 */
[C---:B------:R-:W-:Y:S02]  /*217c0*/  ISETP.GE.AND P0, PT, R4.reuse, R234, PT ;  /* 0x000000ea0400720c */ /* 0x040fe40003f06270 */
[C---:B------:R-:W-:Y:S02]  /*217d0*/  ISETP.GE.AND P4, PT, R4.reuse, R208, PT ;  /* 0x000000d00400720c */ /* 0x040fe40003f86270 */
[----:B------:R-:W-:Y:S02]  /*217e0*/  I2FP.F32.S32 R6, R7 ;  /* 0x0000000700067245 */ /* 0x000fe40000201400 */
[----:B------:R-:W-:Y:S02]  /*217f0*/  I2FP.F32.S32 R5, R11 ;  /* 0x0000000b00057245 */ /* 0x000fe40000201400 */
[----:B------:R-:W-:Y:S01]  /*21800*/  ISETP.GE.AND P1, PT, R4, R209, PT ;  /* 0x000000d10400720c */ /* 0x000fe20003f26270 */
[----:B------:R-:W-:Y:S01]  /*21810*/  VIADD R4, R0, 0x28 ;  /* 0x0000002800047836 */ /* 0x000fe20000000000 */
[----:B------:R-:W-:Y:S01]  /*21820*/  I2FP.F32.S32 R7, R10 ;  /* 0x0000000a00077245 */ /* 0x000fe20000201400 */
[----:B------:R-:W-:Y:S01]  /*21830*/  FFMA.FTZ R44, R6, -UR5, R44 ;  /* 0x80000005062c7c23 */ /* 0x000fe2000801002c */
[----:B------:R-:W-:Y:S01]  /*21840*/  FSEL R199, R39, -INF , !P0 ;  /* 0xff80000027c77808 */ /* 0x000fe20004000000 */
[----:B------:R-:W-:Y:S01]  /*21850*/  FFMA.FTZ R45, R5, -UR5, R45 ;  /* 0x80000005052d7c23 */ /* 0x000fe2000801002d */
[----:B------:R-:W-:Y:S01]  /*21860*/  ISETP.GT.AND P0, PT, R100, R4, PT ;  /* 0x000000046400720c */ /* 0x000fe20003f04270 */
[----:B------:R-:W-:Y:S01]  /*21870*/  VIADD R6, R0, 0x29 ;  /* 0x0000002900067836 */ /* 0x000fe20000000000 */
[----:B------:R-:W-:Y:S01]  /*21880*/  FSEL R204, R33, -INF , !P6 ;  /* 0xff80000021cc7808 */ /* 0x000fe20007000000 */
[--C-:B------:R-:W-:Y:S01]  /*21890*/  IMAD.IADD R5, R224, 0x1, -R9.reuse ;  /* 0x00000001e0057824 */ /* 0x100fe200078e0a09 */
[----:B------:R-:W-:Y:S01]  /*218a0*/  FSEL R13, R44, -INF , !P0 ;  /* 0xff8000002c0d7808 */ /* 0x000fe20004000000 */
[----:B------:R-:W-:Y:S01]  /*218b0*/  IMAD.IADD R10, R228, 0x1, -R8 ;  /* 0x00000001e40a7824 */ /* 0x000fe200078e0a08 */
[----:B------:R-:W-:Y:S01]  /*218c0*/  ISETP.GT.AND P0, PT, R100, R6, PT ;  /* 0x000000066400720c */ /* 0x000fe20003f04270 */
[----:B------:R-:W-:Y:S01]  /*218d0*/  FFMA.FTZ R46, R7, -UR5, R46 ;  /* 0x80000005072e7c23 */ /* 0x000fe2000801002e */
[----:B------:R-:W-:Y:S01]  /*218e0*/  IABS R5, R5 ;  /* 0x0000000500057213 */ /* 0x000fe20000000000 */
[C---:B------:R-:W-:Y:S01]  /*218f0*/  IMAD.IADD R8, R223.reuse, 0x1, -R8 ;  /* 0x00000001df087824 */ /* 0x040fe200078e0a08 */
[----:B------:R-:W-:Y:S01]  /*21900*/  IABS R10, R10 ;  /* 0x0000000a000a7213 */ /* 0x000fe20000000000 */
[--C-:B------:R-:W-:Y:S01]  /*21910*/  IMAD.IADD R7, R228, 0x1, -R9.reuse ;  /* 0x00000001e4077824 */ /* 0x100fe200078e0a09 */
[----:B------:R-:W-:Y:S01]  /*21920*/  I2FP.F32.S32 R5, R5 ;  /* 0x0000000500057245 */ /* 0x000fe20000201400 */
[----:B------:R-:W-:Y:S01]  /*21930*/  IMAD.IADD R9, R223, 0x1, -R9 ;  /* 0x00000001df097824 */ /* 0x000fe200078e0a09 */
[----:B------:R-:W-:Y:S02]  /*21940*/  FSEL R12, R45, -INF , !P0 ;  /* 0xff8000002d0c7808 */ /* 0x000fe40004000000 */
[----:B------:R-:W-:Y:S01]  /*21950*/  I2FP.F32.S32 R10, R10 ;  /* 0x0000000a000a7245 */ /* 0x000fe20000201400 */
[----:B------:R-:W-:Y:S01]  /*21960*/  FFMA.FTZ R47, R5, -UR5, R47 ;  /* 0x80000005052f7c23 */ /* 0x000fe2000801002f */
[C---:B------:R-:W-:Y:S02]  /*21970*/  ISETP.GT.AND P0, PT, R3.reuse, R4, PT ;  /* 0x000000040300720c */ /* 0x040fe40003f04270 */
[----:B------:R-:W-:Y:S01]  /*21980*/  IABS R7, R7 ;  /* 0x0000000700077213 */ /* 0x000fe20000000000 */
[----:B------:R-:W-:Y:S01]  /*21990*/  FFMA.FTZ R48, R10, -UR5, R48 ;  /* 0x800000050a307c23 */ /* 0x000fe20008010030 */
[----:B------:R-:W-:Y:S02]  /*219a0*/  FSEL R15, R46, -INF , !P0 ;  /* 0xff8000002e0f7808 */ /* 0x000fe40004000000 */
[----:B------:R-:W-:Y:S02]  /*219b0*/  I2FP.F32.S32 R7, R7 ;  /* 0x0000000700077245 */ /* 0x000fe40000201400 */
[----:B------:R-:W-:Y:S02]  /*219c0*/  ISETP.GT.AND P0, PT, R3, R6, PT ;  /* 0x000000060300720c */ /* 0x000fe40003f04270 */
[----:B------:R-:W-:Y:S01]  /*219d0*/  ISETP.GT.AND P6, PT, R102, R4, PT ;  /* 0x000000046600720c */ /* 0x000fe20003fc4270 */
[----:B------:R-:W-:Y:S01]  /*219e0*/  FFMA.FTZ R49, R7, -UR5, R49 ;  /* 0x8000000507317c23 */ /* 0x000fe20008010031 */
[----:B------:R-:W-:Y:S01]  /*219f0*/  IABS R5, R8 ;  /* 0x0000000800057213 */ /* 0x000fe20000000000 */
[C---:B------:R-:W-:Y:S01]  /*21a00*/  VIADD R8, R174.reuse, 0xfffffff8 ;  /* 0xfffffff8ae087836 */ /* 0x040fe20000000000 */
[----:B------:R-:W-:Y:S01]  /*21a10*/  FSEL R14, R47, -INF , !P0 ;  /* 0xff8000002f0e7808 */ /* 0x000fe20004000000 */
[----:B------:R-:W-:Y:S01]  /*21a20*/  VIADD R7, R174, 0xfffffff9 ;  /* 0xfffffff9ae077836 */ /* 0x000fe20000000000 */
[----:B------:R-:W-:Y:S01]  /*21a30*/  FSEL R19, R19, -INF , !P5 ;  /* 0xff80000013137808 */ /* 0x000fe20006800000 */
[C---:B------:R-:W-:Y:S01]  /*21a40*/  IMAD.IADD R11, R223.reuse, 0x1, -R8 ;  /* 0x00000001df0b7824 */ /* 0x040fe200078e0a08 */
[----:B------:R-:W-:Y:S01]  /*21a50*/  FSEL R18, R18, -INF , !P4 ;  /* 0xff80000012127808 */ /* 0x000fe20006000000 */
[--C-:B------:R-:W-:Y:S01]  /*21a60*/  IMAD.IADD R16, R223, 0x1, -R7.reuse ;  /* 0x00000001df107824 */ /* 0x100fe200078e0a07 */
[----:B------:R-:W-:Y:S02]  /*21a70*/  FSEL R20, R20, -INF , !P1 ;  /* 0xff80000014147808 */ /* 0x000fe40004800000 */
[----:B------:R-:W-:Y:S02]  /*21a80*/  FSEL R48, R48, -INF , !P6 ;  /* 0xff80000030307808 */ /* 0x000fe40007000000 */
[----:B------:R-:W-:Y:S02]  /*21a90*/  I2FP.F32.S32 R5, R5 ;  /* 0x0000000500057245 */ /* 0x000fe40000201400 */
[----:B------:R-:W-:Y:S02]  /*21aa0*/  ISETP.GT.AND P5, PT, R101, R4, PT ;  /* 0x000000046500720c */ /* 0x000fe40003fa4270 */
[C---:B------:R-:W-:Y:S01]  /*21ab0*/  ISETP.GE.AND P0, PT, R4.reuse, R208, PT ;  /* 0x000000d00400720c */ /* 0x040fe20003f06270 */
[----:B------:R-:W-:Y:S01]  /*21ac0*/  FFMA.FTZ R50, R5, -UR5, R50 ;  /* 0x8000000505327c23 */ /* 0x000fe20008010032 */
[----:B------:R-:W-:Y:S01]  /*21ad0*/  ISETP.GE.AND P1, PT, R4, R209, PT ;  /* 0x000000d10400720c */ /* 0x000fe20003f26270 */
[----:B------:R-:W-:Y:S01]  /*21ae0*/  IMAD.IADD R5, R228, 0x1, -R7 ;  /* 0x00000001e4057824 */ /* 0x000fe200078e0a07 */
        /* <DEDUP_REMOVED lines=15> */
[----:B------:R-:W-:Y:S01]  /*21be0*/  FFMA.FTZ R51, R16, -UR5, R51 ;  /* 0x8000000510337c23 */ /* 0x000fe20008010033 */
[----:B------:R-:W-:Y:S01]  /*21bf0*/  ISETP.GT.AND P3, PT, R101, R6, PT ;  /* 0x000000066500720c */ /* 0x000fe20003f64270 */
[----:B------:R-:W-:Y:S01]  /*21c00*/  IMAD.IADD R9, R221, 0x1, -R8 ;  /* 0x00000001dd097824 */ /* 0x000fe200078e0a08 */
[----:B------:R-:W-:Y:S01]  /*21c10*/  I2FP.F32.S32 R5, R5 ;  /* 0x0000000500057245 */ /* 0x000fe20000201400 */
[----:B------:R-:W-:Y:S01]  /*21c20*/  FFMA.FTZ R55, R4, -UR5, R55 ;  /* 0x8000000504377c23 */ /* 0x000fe20008010037 */
[----:B------:R-:W-:Y:S01]  /*21c30*/  I2FP.F32.S32 R10, R10 ;  /* 0x0000000a000a7245 */ /* 0x000fe20000201400 */
[----:B------:R-:W-:Y:S01]  /*21c40*/  VIADD R4, R0, 0x31 ;  /* 0x0000003100047836 */ /* 0x000fe20000000000 */
[----:B------:R-:W-:Y:S01]  /*21c50*/  FSEL R51, R51, -INF , !P3 ;  /* 0xff80000033337808 */ /* 0x000fe20005800000 */
[----:B------:R-:W-:Y:S01]  /*21c60*/  FFMA.FTZ R54, R5, -UR5, R54 ;  /* 0x8000000505367c23 */ /* 0x000fe20008010036 */
[----:B------:R-:W-:Y:S01]  /*21c70*/  ISETP.GE.AND P3, PT, R6, R208, PT ;  /* 0x000000d00600720c */ /* 0x000fe20003f66270 */
[C---:B------:R-:W-:Y:S01]  /*21c80*/  VIADD R5, R0.reuse, 0x30 ;  /* 0x0000003000057836 */ /* 0x040fe20000000000 */
[----:B------:R-:W-:Y:S01]  /*21c90*/  FSEL R15, R15, -INF , !P1 ;  /* 0xff8000000f0f7808 */ /* 0x000fe20004800000 */
[----:B------:R-:W-:Y:S01]  /*21ca0*/  VIADD R0, R0, 0x39 ;  /* 0x0000003900007836 */ /* 0x000fe20000000000 */
[----:B------:R-:W-:Y:S01]  /*21cb0*/  FSEL R12, R12, -INF , !P3 ;  /* 0xff8000000c0c7808 */ /* 0x000fe20005800000 */
[----:B------:R-:W-:Y:S01]  /*21cc0*/  FFMA.FTZ R53, R10, -UR5, R53 ;  /* 0x800000050a357c23 */ /* 0x000fe20008010035 */
[----:B------:R-:W-:Y:S01]  /*21cd0*/  ISETP.GT.AND P3, PT, R102, R4, PT ;  /* 0x000000046600720c */ /* 0x000fe20003f64270 */
[----:B------:R-:W-:Y:S01]  /*21ce0*/  FFMA.FTZ R52, R11, -UR5, R52 ;  /* 0x800000050b347c23 */ /* 0x000fe20008010034 */
[----:B------:R-:W-:Y:S01]  /*21cf0*/  ISETP.GT.AND P1, PT, R101, R5, PT ;  /* 0x000000056500720c */ /* 0x000fe20003f24270 */
[----:B------:R-:W-:Y:S01]  /*21d00*/  IMAD.IADD R8, R224, 0x1, -R8 ;  /* 0x00000001e0087824 */ /* 0x000fe200078e0a08 */
[----:B------:R-:W-:Y:S02]  /*21d10*/  FSEL R203, R38, -INF , !P2 ;  /* 0xff80000026cb7808 */ /* 0x000fe40005000000 */
[----:B------:R-:W-:Y:S02]  /*21d20*/  FSEL R13, R13, -INF , !P0 ;  /* 0xff8000000d0d7808 */ /* 0x000fe40004000000 */
[----:B------:R-:W-:Y:S02]  /*21d30*/  FSEL R53, R53, -INF , !P3 ;  /* 0xff80000035357808 */ /* 0x000fe40005800000 */
[----:B------:R-:W-:Y:S02]  /*21d40*/  FSEL R54, R54, -INF , !P1 ;  /* 0xff80000036367808 */ /* 0x000fe40004800000 */
[----:B------:R-:W-:Y:S02]  /*21d50*/  ISETP.GT.AND P2, PT, R102, R6, PT ;  /* 0x000000066600720c */ /* 0x000fe40003f44270 */
        /* <DEDUP_REMOVED lines=10> */
[----:B------:R-:W-:Y:S02]  /*21e00*/  I2FP.F32.S32 R6, R6 ;  /* 0x0000000600067245 */ /* 0x000fe40000201400 */
[----:B------:R-:W-:Y:S02]  /*21e10*/  ISETP.GT.AND P0, PT, R101, R4, PT ;  /* 0x000000046500720c */ /* 0x000fe40003f04270 */
[----:B------:R-:W-:Y:S01]  /*21e20*/  I2FP.F32.S32 R7, R7 ;  /* 0x0000000700077245 */ /* 0x000fe20000201400 */
[----:B------:R-:W-:Y:S01]  /*21e30*/  FFMA.FTZ R57, R6, -UR5, R57 ;  /* 0x8000000506397c23 */ /* 0x000fe20008010039 */
[----:B------:R-:W-:Y:S02]  /*21e40*/  IABS R8, R8 ;  /* 0x0000000800087213 */ /* 0x000fe40000000000 */
[----:B------:R-:W-:Y:S01]  /*21e50*/  FSEL R55, R55, -INF , !P0 ;  /* 0xff80000037377808 */ /* 0x000fe20004000000 */
[----:B------:R-:W-:Y:S01]  /*21e60*/  FFMA.FTZ R56, R7, -UR5, R56 ;  /* 0x8000000507387c23 */ /* 0x000fe20008010038 */
[----:B------:R-:W-:Y:S01]  /*21e70*/  I2FP.F32.S32 R8, R8 ;  /* 0x0000000800087245 */ /* 0x000fe20000201400 */
[----:B------:R-:W-:Y:S01]  /*21e80*/  IMAD.IADD R7, R221, 0x1, -R174 ;  /* 0x00000001dd077824 */ /* 0x000fe200078e0aae */
[----:B------:R-:W-:Y:S02]  /*21e90*/  I2FP.F32.S32 R9, R9 ;  /* 0x0000000900097245 */ /* 0x000fe40000201400 */
[----:B------:R-:W-:Y:S01]  /*21ea0*/  ISETP.GT.AND P0, PT, R100, R5, PT ;  /* 0x000000056400720c */ /* 0x000fe20003f04270 */
[----:B------:R-:W-:Y:S01]  /*21eb0*/  FFMA.FTZ R58, R8, -UR5, R58 ;  /* 0x80000005083a7c23 */ /* 0x000fe2000801003a */
[----:B------:R-:W-:Y:S01]  /*21ec0*/  IABS R6, R7 ;  /* 0x0000000700067213 */ /* 0x000fe20000000000 */
[----:B------:R-:W-:Y:S01]  /*21ed0*/  FFMA.FTZ R59, R9, -UR5, R59 ;  /* 0x80000005093b7c23 */ /* 0x000fe2000801003b */
[----:B------:R-:W-:Y:S01]  /*21ee0*/  FSEL R51, R51, -INF , !P1 ;  /* 0xff80000033337808 */ /* 0x000fe20004800000 */
[----:B------:R-:W-:Y:S01]  /*21ef0*/  IMAD.IADD R8, R224, 0x1, -R42 ;  /* 0x00000001e0087824 */ /* 0x000fe200078e0a2a */
[----:B------:R-:W-:Y:S02]  /*21f00*/  FSEL R17, R56, -INF , !P0 ;  /* 0xff80000038117808 */ /* 0x000fe40004000000 */
[----:B------:R-:W-:Y:S02]  /*21f10*/  I2FP.F32.S32 R6, R6 ;  /* 0x0000000600067245 */ /* 0x000fe40000201400 */
[----:B------:R-:W-:Y:S02]  /*21f20*/  FSEL R50, R50, -INF , !P5 ;  /* 0xff80000032327808 */ /* 0x000fe40006800000 */
[CC--:B------:R-:W-:Y:S01]  /*21f30*/  ISETP.GT.AND P1, PT, R3.reuse, R5.reuse, PT ;  /* 0x000000050300720c */ /* 0x0c0fe20003f24270 */
[----:B------:R-:W-:Y:S01]  /*21f40*/  FFMA.FTZ R60, R6, -UR5, R60 ;  /* 0x80000005063c7c23 */ /* 0x000fe2000801003c */
[----:B------:R-:W-:Y:S01]  /*21f50*/  ISETP.GT.AND P0, PT, R3, R4, PT ;  /* 0x000000040300720c */ /* 0x000fe20003f04270 */
[----:B------:R-:W-:Y:S01]  /*21f60*/  IMAD.IADD R6, R221, 0x1, -R42 ;  /* 0x00000001dd067824 */ /* 0x000fe200078e0a2a */
[----:B------:R-:W-:Y:S02]  /*21f70*/  ISETP.GT.AND P5, PT, R102, R5, PT ;  /* 0x000000056600720c */ /* 0x000fe40003fa4270 */
[----:B------:R-:W-:Y:S02]  /*21f80*/  FSEL R11, R58, -INF , !P1 ;  /* 0xff8000003a0b7808 */ /* 0x000fe40004800000 */
[----:B------:R-:W-:Y:S02]  /*21f90*/  FSEL R10, R59, -INF , !P0 ;  /* 0xff8000003b0a7808 */ /* 0x000fe40004000000 */
[----:B------:R-:W-:Y:S02]  /*21fa0*/  FSEL R52, R52, -INF , !P5 ;  /* 0xff80000034347808 */ /* 0x000fe40006800000 */
[C---:B------:R-:W-:Y:S02]  /*21fb0*/  ISETP.GT.AND P1, PT, R3.reuse, R107, PT ;  /* 0x0000006b0300720c */ /* 0x040fe40003f24270 */
[----:B------:R-:W-:Y:S01]  /*21fc0*/  ISETP.GT.AND P0, PT, R3, R0, PT ;  /* 0x000000000300720c */ /* 0x000fe20003f04270 */
[----:B------:R-:W-:Y:S01]  /*21fd0*/  IMAD.IADD R3, R224, 0x1, -R174 ;  /* 0x00000001e0037824 */ /* 0x000fe200078e0aae */
[----:B------:R-:W-:Y:S02]  /*21fe0*/  ISETP.GT.AND P5, PT, R100, R4, PT ;  /* 0x000000046400720c */ /* 0x000fe40003fa4270 */
[----:B------:R-:W-:Y:S02]  /*21ff0*/  IABS R7, R6 ;  /* 0x0000000600077213 */ /* 0x000fe40000000000 */
[----:B------:R-:W-:Y:S02]  /*22000*/  FSEL R16, R57, -INF , !P5 ;  /* 0xff80000039107808 */ /* 0x000fe40006800000 */
[----:B------:R-:W-:Y:S02]  /*22010*/  ISETP.GE.AND P5, PT, R4, R233, PT ;  /* 0x000000e90400720c */ /* 0x000fe40003fa6270 */
[----:B------:R-:W-:Y:S02]  /*22020*/  IABS R6, R3 ;  /* 0x0000000300067213 */ /* 0x000fe40000000000 */
[----:B------:R-:W-:Y:S02]  /*22030*/  FSEL R53, R53, -INF , !P5 ;  /* 0xff80000035357808 */ /* 0x000fe40006800000 */
[----:B------:R-:W-:Y:S01]  /*22040*/  IABS R3, R8 ;  /* 0x0000000800037213 */ /* 0x000fe20000000000 */
[----:B------:R-:W-:Y:S01]  /*22050*/  IMAD.MOV.U32 R30, RZ, RZ, R6 ;  /* 0x000000ffff1e7224 */ /* 0x000fe200078e0006 */
[----:B------:R-:W-:Y:S02]  /*22060*/  FSEL R49, R49, -INF , !P2 ;  /* 0xff80000031317808 */ /* 0x000fe40005000000 */
[-C--:B------:R-:W-:Y:S01]  /*22070*/  ISETP.GE.AND P5, PT, R5, R234.reuse, PT ;  /* 0x000000ea0500720c */ /* 0x080fe20003fa6270 */
[----:B------:R-:W-:Y:S01]  /*22080*/  IMAD.MOV.U32 R9, RZ, RZ, R3 ;  /* 0x000000ffff097224 */ /* 0x000fe200078e0003 */
[----:B------:R-:W-:Y:S02]  /*22090*/  I2FP.F32.S32 R6, R7 ;  /* 0x0000000700067245 */ /* 0x000fe40000201400 */
[----:B------:R-:W-:Y:S02]  /*220a0*/  FSEL R47, R49, -INF , !P3 ;  /* 0xff800000312f7808 */ /* 0x000fe40005800000 */
[----:B------:R-:W-:Y:S01]  /*220b0*/  FSEL R54, R54, -INF , !P5 ;  /* 0xff80000036367808 */ /* 0x000fe20006800000 */
[----:B------:R-:W-:Y:S01]  /*220c0*/  FFMA.FTZ R61, R6, -UR5, R61 ;  /* 0x80000005063d7c23 */ /* 0x000fe2000801003d */
[----:B------:R-:W-:Y:S01]  /*220d0*/  ISETP.GT.AND P3, PT, R100, R107, PT ;  /* 0x0000006b6400720c */ /* 0x000fe20003f64270 */
[----:B------:R-:W-:Y:S01]  /*220e0*/  IMAD.U32 R6, RZ, RZ, UR37 ;  /* 0x00000025ff067e24 */ /* 0x000fe2000f8e00ff */
[----:B------:R-:W-:Y:S02]  /*220f0*/  ISETP.GE.AND P5, PT, R4, R234, PT ;  /* 0x000000ea0400720c */ /* 0x000fe40003fa6270 */
[----:B------:R-:W-:Y:S02]  /*22100*/  I2FP.F32.S32 R3, R30 ;  /* 0x0000001e00037245 */ /* 0x000fe40000201400 */
[----:B------:R-:W-:Y:S02]  /*22110*/  FSEL R198, R48, -INF , !P6 ;  /* 0xff80000030c67808 */ /* 0x000fe40007000000 */
[----:B------:R-:W-:Y:S01]  /*22120*/  FSEL R55, R55, -INF , !P5 ;  /* 0xff80000037377808 */ /* 0x000fe20006800000 */
[----:B------:R-:W-:Y:S01]  /*22130*/  FFMA.FTZ R62, R3, -UR5, R62 ;  /* 0x80000005033e7c23 */ /* 0x000fe2000801003e */
[----:B------:R-:W-:Y:S02]  /*22140*/  FSEL R8, R60, -INF , !P3 ;  /* 0xff8000003c087808 */ /* 0x000fe40005800000 */
[----:B------:R-:W-:Y:S02]  /*22150*/  FSEL R50, R50, -INF , !P4 ;  /* 0xff80000032327808 */ /* 0x000fe40006000000 */
[C---:B------:R-:W-:Y:S02]  /*22160*/  ISETP.GE.AND P6, PT, R5.reuse, R233, PT ;  /* 0x000000e90500720c */ /* 0x040fe40003fc6270 */
[C---:B------:R-:W-:Y:S02]  /*22170*/  ISETP.GE.AND P5, PT, R5.reuse, R208, PT ;  /* 0x000000d00500720c */ /* 0x040fe40003fa6270 */
[----:B------:R-:W-:Y:S02]  /*22180*/  ISETP.GE.AND P3, PT, R5, R209, PT ;  /* 0x000000d10500720c */ /* 0x000fe40003f66270 */
[----:B------:R-:W-:Y:S02]  /*22190*/  ISETP.GT.AND P4, PT, R100, R0, PT ;  /* 0x000000006400720c */ /* 0x000fe40003f84270 */
[----:B------:R-:W-:Y:S02]  /*221a0*/  I2FP.F32.S32 R5, R9 ;  /* 0x0000000900057245 */ /* 0x000fe40000201400 */
[----:B--2---:R-:W-:Y:S01]  /*221b0*/  LOP3.LUT R3, R193, UR10, R6, 0x96, !PT ;  /* 0x0000000ac1037c12 */ /* 0x004fe2000f8e9606 */
[----:B------:R-:W-:Y:S01]  /*221c0*/  UIADD3 UR10, UPT, UPT, UR10, 0x1, URZ ;  /* 0x000000010a0a7890 */ /* 0x000fe2000fffe0ff */
[----:B------:R-:W-:Y:S01]  /*221d0*/  FSEL R7, R61, -INF , !P4 ;  /* 0xff8000003d077808 */ /* 0x000fe20006000000 */
[----:B------:R-:W-:Y:S01]  /*221e0*/  FFMA.FTZ R63, R5, -UR5, R63 ;  /* 0x80000005053f7c23 */ /* 0x000fe2000801003f */
[----:B------:R-:W-:Y:S02]  /*221f0*/  FSEL R9, R62, -INF , !P1 ;  /* 0xff8000003e097808 */ /* 0x000fe40004800000 */
[C---:B------:R-:W-:Y:S02]  /*22200*/  ISETP.GE.AND P4, PT, R4.reuse, R208, PT ;  /* 0x000000d00400720c */ /* 0x040fe40003f86270 */
[----:B------:R-:W-:Y:S01]  /*22210*/  ISETP.GE.AND P1, PT, R4, R209, PT ;  /* 0x000000d10400720c */ /* 0x000fe20003f26270 */
[----:B------:R-:W-:Y:S01]  /*22220*/  IMAD.WIDE.U32 R4, R3, -0x326172a9, RZ ;  /* 0xcd9e8d5703047825 */ /* 0x000fe200078e00ff */
[----:B----4-:R-:W-:Y:S02]  /*22230*/  LOP3.LUT R32, R187, UR9, RZ, 0x3c, !PT ;  /* 0x00000009bb207c12 */ /* 0x010fe4000f8e3cff */
[----:B---3--:R-:W-:Y:S01]  /*22240*/  LOP3.LUT R3, R185, UR9, RZ, 0x3c, !PT ;  /* 0x00000009b9037c12 */ /* 0x008fe2000f8e3cff */
[----:B------:R-:W-:Y:S01]  /*22250*/  UIADD3 UR9, UPT, UPT, UR36, 0x1715609d, URZ ;  /* 0x1715609d24097890 */ /* 0x000fe2000fffe0ff */
[C---:B------:R-:W-:Y:S02]  /*22260*/  LOP3.LUT R31, R5.reuse, R190, RZ, 0x3c, !PT ;  /* 0x000000be051f7212 */ /* 0x040fe400078e3cff */
[----:B------:R-:W-:Y:S01]  /*22270*/  LOP3.LUT R34, R5, R181, RZ, 0x3c, !PT ;  /* 0x000000b505227212 */ /* 0x000fe200078e3cff */
[--C-:B------:R-:W-:Y:S01]  /*22280*/  IMAD.IADD R5, R228, 0x1, -R174.reuse ;  /* 0x00000001e4057824 */ /* 0x100fe200078e0aae */
[C---:B------:R-:W-:Y:S01]  /*22290*/  LOP3.LUT R30, R4.reuse, R32, RZ, 0x3c, !PT ;  /* 0x00000020041e7212 */ /* 0x040fe200078e3cff */
[----:B------:R-:W-:Y:S01]  /*222a0*/  IMAD.IADD R174, R223, 0x1, -R174 ;  /* 0x00000001dfae7824 */ /* 0x000fe200078e0aae */
[----:B------:R-:W-:Y:S01]  /*222b0*/  LOP3.LUT R33, R4, R3, RZ, 0x3c, !PT ;  /* 0x0000000304217212 */ /* 0x000fe200078e3cff */
[----:B------:R-:W-:Y:S01]  /*222c0*/  IMAD.IADD R4, R228, 0x1, -R42 ;  /* 0x00000001e4047824 */ /* 0x000fe200078e0a2a */
[----:B------:R-:W-:Y:S01]  /*222d0*/  FSEL R6, R63, -INF , !P0 ;  /* 0xff8000003f067808 */ /* 0x000fe20004000000 */
[----:B------:R-:W-:Y:S01]  /*222e0*/  IMAD.WIDE.U32 R38, R34, -0x2daee0ad, RZ ;  /* 0xd2511f5322267825 */ /* 0x000fe200078e00ff */
[----:B------:R-:W-:Y:S02]  /*222f0*/  ISETP.GE.AND P0, PT, R107, R208, PT ;  /* 0x000000d06b00720c */ /* 0x000fe40003f06270 */
[----:B------:R-:W-:Y:S01]  /*22300*/  IABS R35, R174 ;  /* 0x000000ae00237213 */ /* 0x000fe20000000000 */
[----:B------:R-:W-:Y:S01]  /*22310*/  IMAD.WIDE.U32 R36, R31, -0x2daee0ad, RZ ;  /* 0xd2511f531f247825 */ /* 0x000fe200078e00ff */
[----:B------:R-:W-:Y:S02]  /*22320*/  IABS R4, R4 ;  /* 0x0000000400047213 */ /* 0x000fe40000000000 */
[----:B------:R-:W-:Y:S01]  /*22330*/  FSEL R8, R8, -INF , !P0 ;  /* 0xff80000008087808 */ /* 0x000fe20004000000 */
[----:B------:R-:W-:Y:S01]  /*22340*/  IMAD.WIDE.U32 R30, R30, -0x2daee0ad, RZ ;  /* 0xd2511f531e1e7825 */ /* 0x000fe200078e00ff */
[----:B------:R-:W-:Y:S02]  /*22350*/  I2FP.F32.S32 R4, R4 ;  /* 0x0000000400047245 */ /* 0x000fe40000201400 */
[----:B------:R-:W-:Y:S02]  /*22360*/  I2FP.F32.S32 R35, R35 ;  /* 0x0000002300237245 */ /* 0x000fe40000201400 */
[----:B------:R-:W-:Y:S01]  /*22370*/  ISETP.GE.AND P0, PT, R0, R208, PT ;  /* 0x000000d00000720c */ /* 0x000fe20003f06270 */
[----:B------:R-:W-:Y:S01]  /*22380*/  FFMA.FTZ R65, R4, -UR5, R65 ;  /* 0x8000000504417c23 */ /* 0x000fe20008010041 */
[----:B------:R-:W-:Y:S01]  /*22390*/  FSEL R17, R17, -INF , !P5 ;  /* 0xff80000011117808 */ /* 0x000fe20006800000 */
[----:B------:R-:W-:Y:S01]  /*223a0*/  FFMA.FTZ R66, R35, -UR5, R66 ;  /* 0x8000000523427c23 */ /* 0x000fe20008010042 */
[----:B------:R-:W-:Y:S02]  /*223b0*/  FSEL R16, R16, -INF , !P4 ;  /* 0xff80000010107808 */ /* 0x000fe40006000000 */
[----:B------:R-:W-:Y:S02]  /*223c0*/  FSEL R7, R7, -INF , !P0 ;  /* 0xff80000007077808 */ /* 0x000fe40004000000 */
[-C--:B------:R-:W-:Y:S02]  /*223d0*/  ISETP.GT.AND P5, PT, R102, R0.reuse, PT ;  /* 0x000000006600720c */ /* 0x080fe40003fa4270 */
[----:B------:R-:W-:Y:S02]  /*223e0*/  ISETP.GT.AND P4, PT, R101, R107, PT ;  /* 0x0000006b6500720c */ /* 0x000fe40003f84270 */
[----:B------:R-:W-:Y:S02]  /*223f0*/  ISETP.GE.AND P0, PT, R107, R209, PT ;  /* 0x000000d16b00720c */ /* 0x000fe40003f06270 */
[----:B------:R-:W-:Y:S02]  /*22400*/  IABS R5, R5 ;  /* 0x0000000500057213 */ /* 0x000fe40000000000 */
        /* <DEDUP_REMOVED lines=8> */
[----:B------:R-:W-:Y:S01]  /*22490*/  IMAD.U32 R0, RZ, RZ, UR10 ;  /* 0x0000000aff007e24 */ /* 0x000fe2000f8e00ff */
[----:B------:R-:W-:Y:S01]  /*224a0*/  I2FP.F32.S32 R5, R5 ;  /* 0x0000000500057245 */ /* 0x000fe20000201400 */
[----:B------:R-:W-:Y:S01]  /*224b0*/  UIADD3 UR10, UPT, UPT, UR36, -0x4ab325aa, URZ ;  /* 0xb54cda56240a7890 */ /* 0x000fe2000fffe0ff */
[----:B------:R-:W-:Y:S02]  /*224c0*/  LOP3.LUT R36, R36, UR17, R31, 0x96, !PT ;  /* 0x0000001124247c12 */ /* 0x000fe4000f8e961f */
[----:B------:R-:W-:Y:S01]  /*224d0*/  LOP3.LUT R0, R193, UR37, R0, 0x96, !PT ;  /* 0x00000025c1007c12 */ /* 0x000fe2000f8e9600 */
[----:B------:R-:W-:Y:S01]  /*224e0*/  FFMA.FTZ R64, R5, -UR5, R64 ;  /* 0x8000000505407c23 */ /* 0x000fe20008010040 */
[----:B------:R-:W-:Y:S01]  /*224f0*/  LOP3.LUT R31, R182, UR21, R39, 0x96, !PT ;  /* 0x00000015b61f7c12 */ /* 0x000fe2000f8e9627 */
[----:B------:R-:W-:Y:S01]  /*22500*/  IMAD.WIDE.U32 R4, R33, -0x2daee0ad, RZ ;  /* 0xd2511f5321047825 */ /* 0x000fe200078e00ff */
[----:B------:R-:W-:Y:S02]  /*22510*/  LOP3.LUT R33, R188, UR21, R37, 0x96, !PT ;  /* 0x00000015bc217c12 */ /* 0x000fe4000f8e9625 */
[----:B------:R-:W-:Y:S01]  /*22520*/  FSEL R52, R52, -INF , !P6 ;  /* 0xff80000034347808 */ /* 0x000fe20007000000 */
[----:B------:R-:W-:Y:S01]  /*22530*/  IMAD.WIDE.U32 R34, R0, -0x326172a9, RZ ;  /* 0xcd9e8d5700227825 */ /* 0x000fe200078e00ff */
[----:B------:R-:W-:Y:S02]  /*22540*/  LOP3.LUT R0, R38, UR17, R5, 0x96, !PT ;  /* 0x0000001126007c12 */ /* 0x000fe4000f8e9605 */
[----:B------:R-:W-:Y:S01]  /*22550*/  FMNMX3.FTZ R5, R104, R175, R180, !PT ;  /* 0x000000af68057276 */ /* 0x000fe200078100b4 */
[----:B------:R-:W-:Y:S01]  /*22560*/  IMAD.WIDE.U32 R38, R31, -0x326172a9, RZ ;  /* 0xcd9e8d571f267825 */ /* 0x000fe200078e00ff */
[----:B------:R-:W-:Y:S02]  /*22570*/  LOP3.LUT R46, R34, R32, RZ, 0x3c, !PT ;  /* 0x00000020222e7212 */ /* 0x000fe400078e3cff */
[----:B------:R-:W-:Y:S01]  /*22580*/  FMNMX3.FTZ R31, R2, R179, R178, !PT ;  /* 0x000000b3021f7276 */ /* 0x000fe200078100b2 */
[----:B------:R-:W-:Y:S01]  /*22590*/  IMAD.WIDE.U32 R40, R33, -0x326172a9, RZ ;  /* 0xcd9e8d5721287825 */ /* 0x000fe200078e00ff */
[----:B------:R-:W-:Y:S02]  /*225a0*/  LOP3.LUT R59, R34, R3, RZ, 0x3c, !PT ;  /* 0x00000003223b7212 */ /* 0x000fe400078e3cff */
[----:B------:R-:W-:Y:S01]  /*225b0*/  FMNMX3.FTZ R31, R31, R176, R177, !PT ;  /* 0x000000b01f1f7276 */ /* 0x000fe200078100b1 */
[----:B------:R-:W-:Y:S01]  /*225c0*/  IMAD.WIDE.U32 R32, R0, -0x326172a9, RZ ;  /* 0xcd9e8d5700207825 */ /* 0x000fe200078e00ff */
[----:B------:R-:W-:Y:S02]  /*225d0*/  LOP3.LUT R0, R184, UR12, R39, 0x96, !PT ;  /* 0x0000000cb8007c12 */ /* 0x000fe4000f8e9627 */
[----:B------:R-:W-:Y:S01]  /*225e0*/  LOP3.LUT R3, R186, UR12, R41, 0x96, !PT ;  /* 0x0000000cba037c12 */ /* 0x000fe2000f8e9629 */
[----:B------:R-:W-:Y:S01]  /*225f0*/  IMAD.WIDE.U32 R36, R36, -0x326172a9, RZ ;  /* 0xcd9e8d5724247825 */ /* 0x000fe200078e00ff */
[----:B------:R-:W-:Y:S02]  /*22600*/  LOP3.LUT R38, R38, UR11, R33, 0x96, !PT ;  /* 0x0000000b26267c12 */ /* 0x000fe4000f8e9621 */
[----:B------:R-:W-:Y:S01]  /*22610*/  ISETP.GT.AND P6, PT, R102, R107, PT ;  /* 0x0000006b6600720c */ /* 0x000fe20003fc4270 */
[----:B------:R-:W-:Y:S01]  /*22620*/  IMAD.WIDE.U32 R48, R0, -0x2daee0ad, RZ ;  /* 0xd2511f5300307825 */ /* 0x000fe200078e00ff */
[----:B------:R-:W-:Y:S02]  /*22630*/  FMNMX3.FTZ R0, R5, R173, R172, !PT ;  /* 0x000000ad05007276 */ /* 0x000fe400078100ac */
[----:B------:R-:W-:Y:S01]  /*22640*/  FSEL R10, R10, -INF , !P1 ;  /* 0xff8000000a0a7808 */ /* 0x000fe20004800000 */
[----:B------:R-:W-:Y:S01]  /*22650*/  IMAD.WIDE.U32 R44, R3, -0x2daee0ad, RZ ;  /* 0xd2511f53032c7825 */ /* 0x000fe200078e00ff */
[----:B------:R-:W-:Y:S02]  /*22660*/  FMNMX3.FTZ R3, R31, R21, R22, !PT ;  /* 0x000000151f037276 */ /* 0x000fe40007810016 */
[----:B------:R-:W-:Y:S01]  /*22670*/  FMNMX3.FTZ R0, R0, R24, R27, !PT ;  /* 0x0000001800007276 */ /* 0x000fe2000781001b */
[----:B------:R-:W-:Y:S01]  /*22680*/  IMAD.WIDE.U32 R38, R38, -0x2daee0ad, RZ ;  /* 0xd2511f5326267825 */ /* 0x000fe200078e00ff */
[----:B------:R-:W-:Y:S02]  /*22690*/  FMNMX3.FTZ R3, R3, R25, R26, !PT ;  /* 0x0000001903037276 */ /* 0x000fe4000781001a */
[----:B------:R-:W-:Y:S02]  /*226a0*/  FMNMX3.FTZ R0, R0, R28, R23, !PT ;  /* 0x0000001c00007276 */ /* 0x000fe40007810017 */
[----:B------:R-:W-:Y:S02]  /*226b0*/  FMNMX3.FTZ R3, R3, R19, R18, !PT ;  /* 0x0000001303037276 */ /* 0x000fe40007810012 */
[----:B------:R-:W-:Y:S02]  /*226c0*/  FMNMX3.FTZ R0, R0, R29, R20, !PT ;  /* 0x0000001d00007276 */ /* 0x000fe40007810014 */
[----:B------:R-:W-:Y:S02]  /*226d0*/  FMNMX3.FTZ R3, R3, R13, R12, !PT ;  /* 0x0000000d03037276 */ /* 0x000fe4000781000c */
[----:B------:R-:W-:Y:S02]  /*226e0*/  LOP3.LUT R34, R30, UR16, R45, 0x96, !PT ;  /* 0x000000101e227c12 */ /* 0x000fe4000f8e962d */
[----:B------:R-:W-:Y:S02]  /*226f0*/  FMNMX3.FTZ R0, R0, R15, R14, !PT ;  /* 0x0000000f00007276 */ /* 0x000fe4000781000e */
[----:B------:R-:W-:Y:S01]  /*22700*/  FMNMX3.FTZ R102, R3, R17, R16, !PT ;  /* 0x0000001103667276 */ /* 0x000fe20007810010 */
[----:B------:R-:W-:Y:S01]  /*22710*/  IMAD.IADD R3, R223, 0x1, -R42 ;  /* 0x00000001df037824 */ /* 0x000fe200078e0a2a */
[C---:B------:R-:W-:Y:S02]  /*22720*/  LOP3.LUT R43, R35.reuse, R190, RZ, 0x3c, !PT ;  /* 0x000000be232b7212 */ /* 0x040fe400078e3cff */
[----:B------:R-:W-:Y:S01]  /*22730*/  LOP3.LUT R58, R35, R181, RZ, 0x3c, !PT ;  /* 0x000000b5233a7212 */ /* 0x000fe200078e3cff */
[----:B------:R-:W-:Y:S01]  /*22740*/  IMAD.WIDE.U32 R34, R34, -0x326172a9, RZ ;  /* 0xcd9e8d5722227825 */ /* 0x000fe200078e00ff */
[----:B------:R-:W-:Y:S02]  /*22750*/  LOP3.LUT R31, R4, UR16, R49, 0x96, !PT ;  /* 0x00000010041f7c12 */ /* 0x000fe4000f8e9631 */
[----:B------:R-:W-:Y:S01]  /*22760*/  FSEL R6, R6, -INF , !P0 ;  /* 0xff80000006067808 */ /* 0x000fe20004000000 */
[----:B------:R-:W-:Y:S01]  /*22770*/  IMAD.WIDE.U32 R42, R43, -0x2daee0ad, RZ ;  /* 0xd2511f532b2a7825 */ /* 0x000fe200078e00ff */
[----:B------:R-:W-:Y:S02]  /*22780*/  FMNMX3.FTZ R0, R0, R11, R10, !PT ;  /* 0x0000000b00007276 */ /* 0x000fe4000781000a */
[----:B------:R-:W-:Y:S01]  /*22790*/  FMNMX3.FTZ R102, R102, R8, R7, !PT ;  /* 0x0000000866667276 */ /* 0x000fe20007810007 */
[----:B------:R-:W-:Y:S01]  /*227a0*/  IMAD.WIDE.U32 R30, R31, -0x326172a9, RZ ;  /* 0xcd9e8d571f1e7825 */ /* 0x000fe200078e00ff */
[----:B------:R-:W-:Y:S02]  /*227b0*/  LOP3.LUT R40, R40, UR11, R37, 0x96, !PT ;  /* 0x0000000b28287c12 */ /* 0x000fe4000f8e9625 */
[----:B------:R-:W-:Y:S02]  /*227c0*/  LOP3.LUT R4, R48, UR15, R39, 0x96, !PT ;  /* 0x0000000f30047c12 */ /* 0x000fe4000f8e9627 */
[----:B------:R-:W-:Y:S01]  /*227d0*/  LOP3.LUT R37, R36, UR9, R35, 0x96, !PT ;  /* 0x0000000924257c12 */ /* 0x000fe2000f8e9623 */
[----:B------:R-:W-:Y:S01]  /*227e0*/  IMAD.WIDE.U32 R40, R40, -0x2daee0ad, RZ ;  /* 0xd2511f5328287825 */ /* 0x000fe200078e00ff */
[----:B------:R-:W-:Y:S01]  /*227f0*/  FMNMX3.FTZ R0, R0, R9, R6, !PT ;  /* 0x0000000900007276 */ /* 0x000fe20007810006 */
[----:B------:R-:W1:Y:S01]  /*22800*/  SHFL.BFLY PT, R35, R102, 0x2, 0x1f ;  /* 0x0c401f0066237f89 */ /* 0x000e6200000e0000 */
[----:B------:R-:W-:Y:S01]  /*22810*/  IABS R36, R3 ;  /* 0x0000000300247213 */ /* 0x000fe20000000000 */
[----:B------:R-:W-:Y:S01]  /*22820*/  IMAD.WIDE.U32 R4, R4, -0x326172a9, RZ ;  /* 0xcd9e8d5704047825 */ /* 0x000fe200078e00ff */
[----:B------:R-:W-:Y:S05]  /*22830*/  FMNMX3.FTZ R3, R105, R241, R242, !PT ;  /* 0x000000f169037276 */ /* 0x000fea00078100f2 */
[----:B------:R-:W2:Y:S01]  /*22840*/  SHFL.BFLY PT, R101, R0, 0x2, 0x1f ;  /* 0x0c401f0000657f89 */ /* 0x000ea200000e0000 */
[----:B------:R-:W-:Y:S01]  /*22850*/  LOP3.LUT R39, R32, UR9, R31, 0x96, !PT ;  /* 0x0000000920277c12 */ /* 0x000fe2000f8e961f */
[----:B------:R-:W-:Y:S01]  /*22860*/  IMAD.MOV.U32 R63, RZ, RZ, R4 ;  /* 0x000000ffff3f7224 */ /* 0x000fe200078e0004 */
[----:B------:R-:W-:Y:S02]  /*22870*/  FMNMX3.FTZ R31, R106, R211, R216, !PT ;  /* 0x000000d36a1f7276 */ /* 0x000fe400078100d8 */
[----:B------:R-:W-:Y:S02]  /*22880*/  FMNMX3.FTZ R3, R3, R235, R231, !PT ;  /* 0x000000eb03037276 */ /* 0x000fe400078100e7 */
[----:B------:R-:W-:Y:S02]  /*22890*/  FMNMX3.FTZ R31, R31, R250, R249, !PT ;  /* 0x000000fa1f1f7276 */ /* 0x000fe400078100f9 */
[----:B------:R-:W-:Y:S02]  /*228a0*/  LOP3.LUT R202, R30, UR10, R5, 0x96, !PT ;  /* 0x0000000a1eca7c12 */ /* 0x000fe4000f8e9605 */
[----:B------:R-:W-:Y:S02]  /*228b0*/  FMNMX3.FTZ R5, R3, R232, R236, !PT ;  /* 0x000000e803057276 */ /* 0x000fe400078100ec */
[----:B------:R-:W-:Y:S02]  /*228c0*/  FMNMX3.FTZ R3, R31, R248, R237, !PT ;  /* 0x000000f81f037276 */ /* 0x000fe400078100ed */
[----:B------:R-:W-:Y:S02]  /*228d0*/  LOP3.LUT R33, R44, UR15, R41, 0x96, !PT ;  /* 0x0000000f2c217c12 */ /* 0x000fe4000f8e9629 */
[----:B------:R-:W-:Y:S02]  /*228e0*/  FMNMX3.FTZ R5, R5, R230, R204, !PT ;  /* 0x000000e605057276 */ /* 0x000fe400078100cc */
[C---:B------:R-:W-:Y:S01]  /*228f0*/  PRMT R45, R4.reuse, 0x7771, RZ ;  /* 0x00007771042d7816 */ /* 0x040fe200000000ff */
[----:B------:R-:W-:Y:S01]  /*22900*/  IMAD.WIDE.U32 R32, R33, -0x326172a9, RZ ;  /* 0xcd9e8d5721207825 */ /* 0x000fe200078e00ff */
[----:B------:R-:W-:Y:S02]  /*22910*/  FMNMX3.FTZ R3, R3, R240, R239, !PT ;  /* 0x000000f003037276 */ /* 0x000fe400078100ef */
[C---:B------:R-:W-:Y:S01]  /*22920*/  PRMT R62, R4.reuse, 0x7772, RZ ;  /* 0x00007772043e7816 */ /* 0x040fe200000000ff */
[----:B------:R-:W-:Y:S01]  /*22930*/  IMAD.MOV.U32 R60, RZ, RZ, R32 ;  /* 0x000000ffff3c7224 */ /* 0x000fe200078e0020 */
[----:B------:R-:W-:Y:S02]  /*22940*/  PRMT R238, R4, 0x7773, RZ ;  /* 0x0000777304ee7816 */ /* 0x000fe400000000ff */
[----:B------:R-:W-:Y:S02]  /*22950*/  FMNMX3.FTZ R4, R5, R201, R200, !PT ;  /* 0x000000c905047276 */ /* 0x000fe400078100c8 */
[----:B------:R-:W-:Y:S02]  /*22960*/  FMNMX3.FTZ R3, R3, R203, R199, !PT ;  /* 0x000000cb03037276 */ /* 0x000fe400078100c7 */
[----:B------:R-:W-:Y:S02]  /*22970*/  ISETP.GE.AND P0, PT, R107, R233, PT ;  /* 0x000000e96b00720c */ /* 0x000fe40003f06270 */
[----:B------:R-:W-:Y:S02]  /*22980*/  FSEL R64, R64, -INF , !P6 ;  /* 0xff80000040407808 */ /* 0x000fe40007000000 */
[----:B------:R-:W-:Y:S02]  /*22990*/  FMNMX3.FTZ R4, R4, R198, R47, !PT ;  /* 0x000000c604047276 */ /* 0x000fe4000781002f */
[----:B------:R-:W-:Y:S01]  /*229a0*/  LOP3.LUT R197, R34, UR10, R33, 0x96, !PT ;  /* 0x0000000a22c57c12 */ /* 0x000fe2000f8e9621 */
[----:B------:R-:W-:Y:S01]  /*229b0*/  IMAD.MOV.U32 R33, RZ, RZ, R36 ;  /* 0x000000ffff217224 */ /* 0x000fe200078e0024 */
[----:B-1----:R-:W-:Y:S02]  /*229c0*/  FMNMX.FTZ R102, R102, R35, !PT ;  /* 0x0000002366667209 */ /* 0x002fe40007810000 */
[----:B------:R-:W-:Y:S02]  /*229d0*/  FMNMX3.FTZ R3, R3, R50, R51, !PT ;  /* 0x0000003203037276 */ /* 0x000fe40007810033 */
[----:B------:R-:W-:Y:S02]  /*229e0*/  FMNMX3.FTZ R4, R4, R52, R53, !PT ;  /* 0x0000003404047276 */ /* 0x000fe40007810035 */
[----:B------:R-:W-:Y:S01]  /*229f0*/  FSEL R36, R64, -INF , !P0 ;  /* 0xff80000040247808 */ /* 0x000fe20004000000 */
[----:B------:R-:W-:Y:S01]  /*22a00*/  IMAD.MOV.U32 R64, RZ, RZ, R182 ;  /* 0x000000ffff407224 */ /* 0x000fe200078e00b6 */
[----:B------:R-:W-:Y:S01]  /*22a10*/  FSEL R35, R65, -INF , !P5 ;  /* 0xff80000041237808 */ /* 0x000fe20006800000 */
[----:B------:R-:W-:Y:S01]  /*22a20*/  IMAD.MOV.U32 R65, RZ, RZ, R183 ;  /* 0x000000ffff417224 */ /* 0x000fe200078e00b7 */
[----:B--2---:R-:W-:Y:S02]  /*22a30*/  FMNMX.FTZ R101, R0, R101, !PT ;  /* 0x0000006500657209 */ /* 0x004fe40007810000 */
[----:B------:R-:W-:Y:S02]  /*22a40*/  FMNMX3.FTZ R0, R3, R54, R55, !PT ;  /* 0x0000003603007276 */ /* 0x000fe40007810037 */
[----:B------:R-:W-:Y:S01]  /*22a50*/  FMNMX3.FTZ R3, R4, R36, R35, !PT ;  /* 0x0000002404037276 */ /* 0x000fe20007810023 */
[----:B------:R-:W-:Y:S01]  /*22a60*/  IMAD.WIDE.U32 R4, R39, -0x2daee0ad, RZ ;  /* 0xd2511f5327047825 */ /* 0x000fe200078e00ff */
[C---:B------:R-:W-:Y:S02]  /*22a70*/  PRMT R245, R32.reuse, 0x7772, RZ ;  /* 0x0000777220f57816 */ /* 0x040fe400000000ff */
[C---:B------:R-:W-:Y:S01]  /*22a80*/  PRMT R244, R32.reuse, 0x7773, RZ ;  /* 0x0000777320f47816 */ /* 0x040fe200000000ff */
[----:B------:R-:W1:Y:S01]  /*22a90*/  SHFL.BFLY PT, R34, R3, 0x2, 0x1f ;  /* 0x0c401f0003227f89 */ /* 0x000e6200000e0000 */
[----:B------:R-:W-:Y:S01]  /*22aa0*/  PRMT R243, R32, 0x7771, RZ ;  /* 0x0000777120f37816 */ /* 0x000fe200000000ff */
[----:B------:R-:W-:Y:S01]  /*22ab0*/  IMAD.MOV.U32 R56, RZ, RZ, R4 ;  /* 0x000000ffff387224 */ /* 0x000fe200078e0004 */
[----:B------:R-:W-:Y:S05]  /*22ac0*/  I2FP.F32.S32 R30, R33 ;  /* 0x00000021001e7245 */ /* 0x000fea0000201400 */
[----:B------:R-:W2:Y:S01]  /*22ad0*/  SHFL.BFLY PT, R32, R101, 0x1, 0x1f ;  /* 0x0c201f0065207f89 */ /* 0x000ea200000e0000 */
[----:B------:R-:W-:Y:S02]  /*22ae0*/  LOP3.LUT R222, R38, UR14, R5, 0x96, !PT ;  /* 0x0000000e26de7c12 */ /* 0x000fe4000f8e9605 */
[----:B------:R-:W-:Y:S05]  /*22af0*/  LOP3.LUT R5, R202, 0xffff, RZ, 0xc0, !PT ;  /* 0x0000ffffca057812 */ /* 0x000fea00078ec0ff */
[----:B------:R-:W3:Y:S01]  /*22b00*/  SHFL.BFLY PT, R33, R102, 0x1, 0x1f ;  /* 0x0c201f0066217f89 */ /* 0x000ee200000e0000 */
[----:B------:R-:W-:Y:S01]  /*22b10*/  FFMA.FTZ R67, R30, -UR5, R67 ;  /* 0x800000051e437c23 */ /* 0x000fe20008010043 */
[----:B------:R-:W-:Y:S01]  /*22b20*/  IMAD.WIDE.U32 R30, R37, -0x2daee0ad, RZ ;  /* 0xd2511f53251e7825 */ /* 0x000fe200078e00ff */
[----:B------:R-:W-:Y:S02]  /*22b30*/  SHF.R.U32.HI R227, RZ, 0x8, R5 ;  /* 0x00000008ffe37819 */ /* 0x000fe40000011605 */
[----:B------:R-:W-:Y:S01]  /*22b40*/  ISETP.GE.AND P1, PT, R107, R234, PT ;  /* 0x000000ea6b00720c */ /* 0x000fe20003f26270 */
[----:B------:R-:W-:Y:S01]  /*22b50*/  IMAD.MOV.U32 R107, RZ, RZ, R30 ;  /* 0x000000ffff6b7224 */ /* 0x000fe200078e001e */
[----:B------:R-:W-:Y:S02]  /*22b60*/  LOP3.LUT R226, R40, UR14, R31, 0x96, !PT ;  /* 0x0000000e28e27c12 */ /* 0x000fe4000f8e961f */
[----:B------:R-:W-:Y:S02]  /*22b70*/  LOP3.LUT R31, R197, 0xffff, RZ, 0xc0, !PT ;  /* 0x0000ffffc51f7812 */ /* 0x000fe400078ec0ff */
[C---:B------:R-:W-:Y:S02]  /*22b80*/  PRMT R61, R4.reuse, 0x7771, RZ ;  /* 0x00007771043d7816 */ /* 0x040fe400000000ff */
[----:B------:R-:W-:Y:S02]  /*22b90*/  SHF.R.U32.HI R225, RZ, 0x8, R31 ;  /* 0x00000008ffe17819 */ /* 0x000fe4000001161f */
[----:B------:R-:W-:Y:S02]  /*22ba0*/  PRMT R57, R4, 0x7772, RZ ;  /* 0x0000777204397816 */ /* 0x000fe400000000ff */
[----:B-1----:R-:W-:Y:S02]  /*22bb0*/  FMNMX.FTZ R3, R3, R34, !PT ;  /* 0x0000002203037209 */ /* 0x002fe40007810000 */
[----:B------:R-:W-:Y:S02]  /*22bc0*/  PRMT R219, R30, 0x7771, RZ ;  /* 0x000077711edb7816 */ /* 0x000fe400000000ff */
[----:B------:R-:W-:Y:S01]  /*22bd0*/  LOP3.LUT R5, R225, 0xffff, RZ, 0xc0, !PT ;  /* 0x0000ffffe1057812 */ /* 0x000fe200078ec0ff */
[----:B------:R-:W1:Y:S01]  /*22be0*/  SHFL.BFLY PT, R103, R3, 0x1, 0x1f ;  /* 0x0c201f0003677f89 */ /* 0x000e6200000e0000 */
[----:B--2---:R-:W-:Y:S02]  /*22bf0*/  FMNMX.FTZ R101, R101, R32, !PT ;  /* 0x0000002065657209 */ /* 0x004fe40007810000 */
[----:B------:R-:W-:Y:S02]  /*22c00*/  ISETP.LE.U32.AND P5, PT, R5, UR13, PT ;  /* 0x0000000d05007c0c */ /* 0x000fe4000bfa3070 */
[----:B------:R-:W-:Y:S02]  /*22c10*/  LOP3.LUT R5, R226, 0xffff, RZ, 0xc0, !PT ;  /* 0x0000ffffe2057812 */ /* 0x000fe400078ec0ff */
[C---:B------:R-:W-:Y:S02]  /*22c20*/  FSETP.NEU.FTZ.AND P0, PT, R101.reuse, -INF , PT ;  /* 0xff8000006500780b */ /* 0x040fe40003f1d000 */
[----:B------:R-:W-:Y:S01]  /*22c30*/  SHF.R.U32.HI R174, RZ, 0x8, R5 ;  /* 0x00000008ffae7819 */ /* 0x000fe20000011605 */
[----:B------:R-:W-:Y:S01]  /*22c40*/  FMUL.FTZ R5, R101, UR4 ;  /* 0x0000000465057c20 */ /* 0x000fe20008410000 */
[----:B---3--:R-:W-:Y:S02]  /*22c50*/  FMNMX.FTZ R102, R102, R33, !PT ;  /* 0x0000002166667209 */ /* 0x008fe40007810000 */
[----:B------:R-:W-:Y:S02]  /*22c60*/  PRMT R40, R4, 0x7773, RZ ;  /* 0x0000777304287816 */ /* 0x000fe400000000ff */
[----:B------:R-:W-:Y:S01]  /*22c70*/  FSEL R5, R5, RZ, P0 ;  /* 0x000000ff05057208 */ /* 0x000fe20000000000 */
[----:B------:R-:W-:Y:S01]  /*22c80*/  FMUL.FTZ R4, R102, UR4 ;  /* 0x0000000466047c20 */ /* 0x000fe20008410000 */
[----:B------:R-:W-:Y:S02]  /*22c90*/  FSEL R44, R66, -INF , !P1 ;  /* 0xff800000422c7808 */ /* 0x000fe40004800000 */
[----:B------:R-:W-:Y:S01]  /*22ca0*/  FSETP.NEU.FTZ.AND P1, PT, R102, -INF , PT ;  /* 0xff8000006600780b */ /* 0x000fe20003f3d000 */
[--C-:B------:R-:W-:Y:S01]  /*22cb0*/  FFMA.FTZ R32, R175, UR4, -R5.reuse ;  /* 0x00000004af207c23 */ /* 0x100fe20008010805 */
[----:B------:R-:W-:Y:S01]  /*22cc0*/  FSEL R41, R67, -INF , !P3 ;  /* 0xff80000043297808 */ /* 0x000fe20005800000 */
[--C-:B------:R-:W-:Y:S01]  /*22cd0*/  FFMA.FTZ R183, R29, UR4, -R5.reuse ;  /* 0x000000041db77c23 */ /* 0x100fe20008010805 */
[----:B------:R-:W-:Y:S01]  /*22ce0*/  FSEL R4, R4, RZ, P1 ;  /* 0x000000ff04047208 */ /* 0x000fe20000800000 */
[----:B------:R2:W-:Y:S01]  /*22cf0*/  MUFU.EX2 R39, R32 ;  /* 0x0000002000277308 */ /* 0x0005e20000000800 */
[----:B-1----:R-:W-:Y:S01]  /*22d00*/  FMNMX.FTZ R103, R3, R103, !PT ;  /* 0x0000006703677209 */ /* 0x002fe20007810000 */
[----:B------:R-:W-:Y:S01]  /*22d10*/  FFMA.FTZ R3, R180, UR4, -R5 ;  /* 0x00000004b4037c23 */ /* 0x000fe20008010805 */
[----:B------:R-:W-:Y:S01]  /*22d20*/  FSEL R41, R41, -INF , !P4 ;  /* 0xff80000029297808 */ /* 0x000fe20006000000 */
[--C-:B------:R-:W-:Y:S01]  /*22d30*/  FFMA.FTZ R21, R21, UR4, -R4.reuse ;  /* 0x0000000415157c23 */ /* 0x100fe20008010804 */
[----:B------:R-:W-:Y:S01]  /*22d40*/  PRMT R66, R30, 0x7772, RZ ;  /* 0x000077721e427816 */ /* 0x000fe200000000ff */
[--C-:B------:R-:W-:Y:S01]  /*22d50*/  FFMA.FTZ R33, R178, UR4, -R4.reuse ;  /* 0x00000004b2217c23 */ /* 0x100fe20008010804 */
[----:B------:R-:W-:Y:S03]  /*22d60*/  FMNMX3.FTZ R0, R0, R44, R41, !PT ;  /* 0x0000002c00007276 */ /* 0x000fe60007810029 */
[----:B------:R1:W-:Y:S01]  /*22d70*/  MUFU.EX2 R37, R3 ;  /* 0x0000000300257308 */ /* 0x0003e20000000800 */
[--C-:B------:R-:W-:Y:S01]  /*22d80*/  FFMA.FTZ R182, R18, UR4, -R4.reuse ;  /* 0x0000000412b67c23 */ /* 0x100fe20008010804 */
[--C-:B------:R-:W-:Y:S01]  /*22d90*/  FFMA.FTZ R194, R7, UR4, -R4.reuse ;  /* 0x0000000407c27c23 */ /* 0x100fe20008010804 */
[----:B------:R-:W-:Y:S01]  /*22da0*/  FFMA.FTZ R190, R10, UR4, -R5 ;  /* 0x000000040abe7c23 */ /* 0x000fe20008010805 */
[----:B------:R-:W3:Y:S01]  /*22db0*/  SHFL.BFLY PT, R100, R0, 0x2, 0x1f ;  /* 0x0c401f0000647f89 */ /* 0x000ee200000e0000 */
[----:B------:R-:W-:Y:S01]  /*22dc0*/  PRMT R67, R30, 0x7773, RZ ;  /* 0x000077731e437816 */ /* 0x000fe200000000ff */
[--C-:B------:R-:W-:Y:S01]  /*22dd0*/  FFMA.FTZ R181, R19, UR4, -R4.reuse ;  /* 0x0000000413b57c23 */ /* 0x100fe20008010804 */
[----:B------:R-:W-:Y:S03]  /*22de0*/  LOP3.LUT R30, R227, 0xffff, RZ, 0xc0, !PT ;  /* 0x0000ffffe31e7812 */ /* 0x000fe600078ec0ff */
[----:B------:R4:W-:Y:S01]  /*22df0*/  MUFU.EX2 R180, R21 ;  /* 0x0000001500b47308 */ /* 0x0009e20000000800 */
[----:B--2---:R-:W-:Y:S01]  /*22e00*/  LOP3.LUT R32, R188, UR21, R43, 0x96, !PT ;  /* 0x00000015bc207c12 */ /* 0x004fe2000f8e962b */
[--C-:B------:R-:W-:Y:S01]  /*22e10*/  FFMA.FTZ R192, R16, UR4, -R4.reuse ;  /* 0x0000000410c07c23 */ /* 0x100fe20008010804 */
[----:B------:R-:W-:Y:S01]  /*22e20*/  ISETP.LE.U32.AND P4, PT, R30, UR13, PT ;  /* 0x0000000d1e007c0c */ /* 0x000fe2000bf83070 */
[--C-:B------:R-:W-:Y:S01]  /*22e30*/  FFMA.FTZ R30, R179, UR4, -R4.reuse ;  /* 0x00000004b31e7c23 */ /* 0x100fe20008010804 */
[--C-:B------:R-:W-:Y:S01]  /*22e40*/  FFMA.FTZ R193, R8, UR4, -R4.reuse ;  /* 0x0000000408c17c23 */ /* 0x100fe20008010804 */
[--C-:B------:R-:W-:Y:S01]  /*22e50*/  FFMA.FTZ R191, R17, UR4, -R4.reuse ;  /* 0x0000000411bf7c23 */ /* 0x100fe20008010804 */
[--C-:B------:R-:W-:Y:S03]  /*22e60*/  FFMA.FTZ R7, R23, UR4, -R5.reuse ;  /* 0x0000000417077c23 */ /* 0x100fe60008010805 */
[----:B------:R2:W-:Y:S01]  /*22e70*/  MUFU.EX2 R48, R30 ;  /* 0x0000001e00307308 */ /* 0x0005e20000000800 */
[--C-:B-1----:R-:W-:Y:S01]  /*22e80*/  FFMA.FTZ R3, R176, UR4, -R4.reuse ;  /* 0x00000004b0037c23 */ /* 0x102fe20008010804 */
[--C-:B------:R-:W-:Y:S01]  /*22e90*/  FFMA.FTZ R188, R15, UR4, -R5.reuse ;  /* 0x000000040fbc7c23 */ /* 0x100fe20008010805 */
[--C-:B------:R-:W-:Y:S01]  /*22ea0*/  FFMA.FTZ R189, R11, UR4, -R5.reuse ;  /* 0x000000040bbd7c23 */ /* 0x100fe20008010805 */
[--C-:B------:R-:W-:Y:S01]  /*22eb0*/  FFMA.FTZ R195, R9, UR4, -R5.reuse ;  /* 0x0000000409c37c23 */ /* 0x100fe20008010805 */
[--C-:B------:R-:W-:Y:S01]  /*22ec0*/  FFMA.FTZ R8, R28, UR4, -R5.reuse ;  /* 0x000000041c087c23 */ /* 0x100fe20008010805 */
[--C-:B------:R-:W-:Y:S01]  /*22ed0*/  FFMA.FTZ R187, R14, UR4, -R5.reuse ;  /* 0x000000040ebb7c23 */ /* 0x100fe20008010805 */
[----:B------:R-:W-:Y:S03]  /*22ee0*/  FFMA.FTZ R196, R6, UR4, -R5 ;  /* 0x0000000406c47c23 */ /* 0x000fe60008010805 */
[----:B------:R1:W-:Y:S01]  /*22ef0*/  MUFU.EX2 R220, R3 ;  /* 0x0000000300dc7308 */ /* 0x0003e20000000800 */
[--C-:B----4-:R-:W-:Y:S01]  /*22f00*/  FFMA.FTZ R21, R22, UR4, -R4.reuse ;  /* 0x0000000416157c23 */ /* 0x110fe20008010804 */
[----:B------:R-:W-:Y:S01]  /*22f10*/  FFMA.FTZ R22, R25, UR4, -R4 ;  /* 0x0000000419167c23 */ /* 0x000fe20008010804 */
[----:B------:R-:W-:Y:S01]  /*22f20*/  IMAD.MOV.U32 R16, RZ, RZ, R60 ;  /* 0x000000ffff107224 */ /* 0x000fe200078e003c */
[----:B---3--:R-:W-:Y:S01]  /*22f30*/  FMNMX.FTZ R100, R0, R100, !PT ;  /* 0x0000006400647209 */ /* 0x008fe20007810000 */
[----:B------:R-:W-:Y:S01]  /*22f40*/  IMAD.MOV.U32 R23, RZ, RZ, R56 ;  /* 0x000000ffff177224 */ /* 0x000fe200078e0038 */
[----:B------:R-:W-:Y:S04]  /*22f50*/  LOP3.LUT R0, R222, 0xffff, RZ, 0xc0, !PT ;  /* 0x0000ffffde007812 */ /* 0x000fe800078ec0ff */
[----:B------:R-:W-:Y:S01]  /*22f60*/  MUFU.EX2 R38, R33 ;  /* 0x0000002100267308 */ /* 0x000fe20000000800 */
[----:B------:R-:W3:Y:S01]  /*22f70*/  SHFL.BFLY PT, R34, R100, 0x1, 0x1f ;  /* 0x0c201f0064227f89 */ /* 0x000ee200000e0000 */
[----:B------:R-:W-:Y:S02]  /*22f80*/  SHF.R.U32.HI R246, RZ, 0x8, R0 ;  /* 0x00000008fff67819 */ /* 0x000fe40000011600 */
[----:B--2---:R-:W-:Y:S02]  /*22f90*/  LOP3.LUT R30, R174, 0xffff, RZ, 0xc0, !PT ;  /* 0x0000ffffae1e7812 */ /* 0x004fe400078ec0ff */
[----:B------:R-:W-:Y:S04]  /*22fa0*/  LOP3.LUT R0, R246, 0xffff, RZ, 0xc0, !PT ;  /* 0x0000fffff6007812 */ /* 0x000fe800078ec0ff */
[----:B------:R2:W-:Y:S01]  /*22fb0*/  MUFU.EX2 R176, R21 ;  /* 0x0000001500b07308 */ /* 0x0005e20000000800 */
[--C-:B-1----:R-:W-:Y:S01]  /*22fc0*/  FFMA.FTZ R3, R177, UR4, -R4.reuse ;  /* 0x00000004b1037c23 */ /* 0x102fe20008010804 */
[----:B------:R-:W-:Y:S02]  /*22fd0*/  ISETP.LE.U32.AND P3, PT, R0, UR13, PT ;  /* 0x0000000d00007c0c */ /* 0x000fe4000bf63070 */
[----:B------:R-:W-:Y:S02]  /*22fe0*/  FSEL R0, R102, RZ, P1 ;  /* 0x000000ff66007208 */ /* 0x000fe40000800000 */
[----:B------:R-:W-:Y:S01]  /*22ff0*/  ISETP.LE.U32.AND P1, PT, R30, UR13, PT ;  /* 0x0000000d1e007c0c */ /* 0x000fe2000bf23070 */
[----:B------:R-:W-:Y:S03]  /*23000*/  IMAD.WIDE.U32 R30, R46, -0x2daee0ad, RZ ;  /* 0xd2511f532e1e7825 */ /* 0x000fe600078e00ff */
[----:B------:R1:W-:Y:S01]  /*23010*/  MUFU.EX2 R205, R3 ;  /* 0x0000000300cd7308 */ /* 0x0003e20000000800 */
[C---:B------:R-:W-:Y:S01]  /*23020*/  LOP3.LUT P2, RZ, R247.reuse, 0x8, RZ, 0xc0, !PT ;  /* 0x00000008f7ff7812 */ /* 0x040fe2000784c0ff */
[----:B------:R-:W-:Y:S01]  /*23030*/  IMAD.MOV.U32 R46, RZ, RZ, R107 ;  /* 0x000000ffff2e7224 */ /* 0x000fe200078e006b */
[----:B------:R-:W-:Y:S01]  /*23040*/  LOP3.LUT R31, R42, UR17, R31, 0x96, !PT ;  /* 0x000000112a1f7c12 */ /* 0x000fe2000f8e961f */
[----:B------:R-:W-:Y:S01]  /*23050*/  IMAD.WIDE.U32 R42, R32, -0x326172a9, RZ ;  /* 0xcd9e8d57202a7825 */ /* 0x000fe200078e00ff */
[----:B------:R-:W-:Y:S05]  /*23060*/  LOP3.LUT P6, RZ, R247, 0x4, RZ, 0xc0, !PT ;  /* 0x00000004f7ff7812 */ /* 0x000fea00078cc0ff */
[----:B------:R-:W-:Y:S01]  /*23070*/  MUFU.EX2 R174, R8 ;  /* 0x0000000800ae7308 */ /* 0x000fe20000000800 */
[--C-:B--2---:R-:W-:Y:S01]  /*23080*/  FFMA.FTZ R21, R26, UR4, -R4.reuse ;  /* 0x000000041a157c23 */ /* 0x104fe20008010804 */
[----:B------:R-:W-:Y:S01]  /*23090*/  LOP3.LUT R32, R186, UR12, R43, 0x96, !PT ;  /* 0x0000000cba207c12 */ /* 0x000fe2000f8e962b */
[----:B------:R-:W-:Y:S02]  /*230a0*/  IMAD.MOV.U32 R43, RZ, RZ, R185 ;  /* 0x000000ffff2b7224 */ /* 0x000fe400078e00b9 */
[--C-:B------:R-:W-:Y:S01]  /*230b0*/  FFMA.FTZ R185, R13, UR4, -R4.reuse ;  /* 0x000000040db97c23 */ /* 0x100fe20008010804 */
[----:B------:R-:W-:Y:S01]  /*230c0*/  FFMA.FTZ R186, R12, UR4, -R4 ;  /* 0x000000040cba7c23 */ /* 0x000fe20008010804 */
[--C-:B------:R-:W-:Y:S01]  /*230d0*/  FFMA.FTZ R4, R27, UR4, -R5.reuse ;  /* 0x000000041b047c23 */ /* 0x100fe20008010805 */
[----:B------:R-:W-:Y:S01]  /*230e0*/  IMAD.WIDE.U32 R32, R32, -0x2daee0ad, RZ ;  /* 0xd2511f5320207825 */ /* 0x000fe200078e00ff */
[----:B---3--:R-:W-:Y:S01]  /*230f0*/  FMNMX.FTZ R100, R100, R34, !PT ;  /* 0x0000002264647209 */ /* 0x008fe20007810000 */
[----:B------:R2:W-:Y:S02]  /*23100*/  MUFU.EX2 R175, R21 ;  /* 0x0000001500af7308 */ /* 0x0005e40000000800 */
[----:B-1----:R-:W-:Y:S01]  /*23110*/  FFMA.FTZ R3, R173, UR4, -R5 ;  /* 0x00000004ad037c23 */ /* 0x002fe20008010805 */
[----:B------:R-:W-:Y:S01]  /*23120*/  IMAD.MOV.U32 R27, RZ, RZ, R45 ;  /* 0x000000ffff1b7224 */ /* 0x000fe200078e002d */
[----:B------:R-:W-:Y:S01]  /*23130*/  LOP3.LUT R33, R30, UR16, R33, 0x96, !PT ;  /* 0x000000101e217c12 */ /* 0x000fe2000f8e9621 */
[----:B------:R-:W-:Y:S04]  /*23140*/  IMAD.WIDE.U32 R30, R31, -0x326172a9, RZ ;  /* 0xcd9e8d571f1e7825 */ /* 0x000fe800078e00ff */
[----:B------:R-:W-:Y:S01]  /*23150*/  FMUL.FTZ R6, R100, UR4 ;  /* 0x0000000464067c20 */ /* 0x000fe20008410000 */
[----:B------:R1:W-:Y:S01]  /*23160*/  MUFU.EX2 R179, R3 ;  /* 0x0000000300b37308 */ /* 0x0003e20000000800 */
[----:B------:R-:W-:Y:S01]  /*23170*/  LOP3.LUT R31, R42, UR11, R31, 0x96, !PT ;  /* 0x0000000b2a1f7c12 */ /* 0x000fe2000f8e961f */
[----:B------:R-:W-:Y:S02]  /*23180*/  IMAD.MOV.U32 R42, RZ, RZ, R184 ;  /* 0x000000ffff2a7224 */ /* 0x000fe400078e00b8 */
[----:B------:R-:W-:Y:S01]  /*23190*/  FFMA.FTZ R184, R20, UR4, -R5 ;  /* 0x0000000414b87c23 */ /* 0x000fe20008010805 */
[----:B------:R-:W-:Y:S02]  /*231a0*/  IMAD.MOV.U32 R20, RZ, RZ, R57 ;  /* 0x000000ffff147224 */ /* 0x000fe400078e0039 */
[----:B------:R-:W-:Y:S03]  /*231b0*/  IMAD.WIDE.U32 R214, R31, -0x2daee0ad, RZ ;  /* 0xd2511f531fd67825 */ /* 0x000fe600078e00ff */
[----:B------:R-:W-:Y:S01]  /*231c0*/  MUFU.EX2 R107, R4 ;  /* 0x00000004006b7308 */ /* 0x000fe20000000800 */
[----:B--2---:R-:W-:Y:S01]  /*231d0*/  IMAD.MOV.U32 R21, RZ, RZ, R20 ;  /* 0x000000ffff157224 */ /* 0x004fe200078e0014 */
[----:B------:R-:W-:Y:S01]  /*231e0*/  LOP3.LUT R31, R32, UR15, R215, 0x96, !PT ;  /* 0x0000000f201f7c12 */ /* 0x000fe2000f8e96d7 */
[----:B------:R-:W-:Y:S04]  /*231f0*/  IMAD.WIDE.U32 R32, R33, -0x326172a9, RZ ;  /* 0xcd9e8d5721207825 */ /* 0x000fe800078e00ff */
[----:B------:R-:W-:Y:S04]  /*23200*/  IMAD.WIDE.U32 R206, R31, -0x326172a9, RZ ;  /* 0xcd9e8d571fce7825 */ /* 0x000fe800078e00ff */
[----:B-1----:R-:W-:Y:S01]  /*23210*/  FFMA.FTZ R3, R172, UR4, -R5 ;  /* 0x00000004ac037c23 */ /* 0x002fe20008010805 */
[----:B------:R1:W-:Y:S01]  /*23220*/  MUFU.EX2 R178, R22 ;  /* 0x0000001600b27308 */ /* 0x0003e20000000800 */
[----:B------:R-:W-:Y:S01]  /*23230*/  LOP3.LUT R213, R30, UR9, R33, 0x96, !PT ;  /* 0x000000091ed57c12 */ /* 0x000fe2000f8e9621 */
[----:B------:R-:W-:Y:S01]  /*23240*/  FMUL.FTZ R30, R103, UR4 ;  /* 0x00000004671e7c20 */ /* 0x000fe20008410000 */
[----:B------:R-:W-:Y:S01]  /*23250*/  LOP3.LUT R229, R32, UR10, R207, 0x96, !PT ;  /* 0x0000000a20e57c12 */ /* 0x000fe2000f8e96cf */
[----:B------:R-:W-:Y:S02]  /*23260*/  IMAD.MOV.U32 R20, RZ, RZ, R23 ;  /* 0x000000ffff147224 */ /* 0x000fe400078e0017 */
[----:B------:R-:W-:Y:S04]  /*23270*/  IMAD.MOV.U32 R23, RZ, RZ, R59 ;  /* 0x000000ffff177224 */ /* 0x000fe800078e003b */
[----:B------:R2:W-:Y:S10]  /*23280*/  MUFU.EX2 R177, R3 ;  /* 0x0000000300b17308 */ /* 0x0005f40000000800 */
[----:B------:R-:W-:Y:S01]  /*23290*/  MUFU.EX2 R172, R7 ;  /* 0x0000000700ac7308 */ /* 0x000fe20000000800 */
[----:B-1----:R-:W-:Y:S02]  /*232a0*/  IMAD.MOV.U32 R22, RZ, RZ, R58 ;  /* 0x000000ffff167224 */ /* 0x002fe400078e003a */
[----:B--2---:R-:W-:Y:S01]  /*232b0*/  FADD.FTZ R3, -R0, R2 ;  /* 0x0000000200037221 */ /* 0x004fe20000010100 */
[----:B------:R-:W-:Y:S02]  /*232c0*/  FSEL R0, R101, RZ, P0 ;  /* 0x000000ff65007208 */ /* 0x000fe40000000000 */
[----:B------:R-:W-:Y:S03]  /*232d0*/  FSETP.NEU.FTZ.AND P0, PT, R103, -INF , PT ;  /* 0xff8000006700780b */ /* 0x000fe60003f1d000 */
[----:B------:R-:W-:Y:S01]  /*232e0*/  FADD.FTZ R2, -R0, R104 ;  /* 0x0000006800027221 */ /* 0x000fe20000010100 */
[----:B------:R-:W-:Y:S01]  /*232f0*/  FFMA.FTZ R0, R24, UR4, -R5 ;  /* 0x0000000418007c23 */ /* 0x000fe20008010805 */
[----:B------:R-:W-:Y:S01]  /*23300*/  FSEL R12, R30, RZ, P0 ;  /* 0x000000ff1e0c7208 */ /* 0x000fe20000000000 */
[----:B------:R-:W2:Y:S01]  /*23310*/  LDL.LU R24, [R1+0x150] ;  /* 0x0001500001187983 */ /* 0x000ea20000300800 */
[----:B------:R-:W-:Y:S01]  /*23320*/  IMAD.MOV.U32 R30, RZ, RZ, R61 ;  /* 0x000000ffff1e7224 */ /* 0x000fe200078e003d */
[----:B------:R1:W-:Y:S01]  /*23330*/  MUFU.EX2 R173, R0 ;  /* 0x0000000000ad7308 */ /* 0x0003e20000000800 */
[----:B------:R-:W-:Y:S01]  /*23340*/  FMUL.FTZ R2, R2, UR4 ;  /* 0x0000000402027c20 */ /* 0x000fe20008410000 */
[----:B------:R-:W3:Y:S01]  /*23350*/  LDL.LU R25, [R1+0x20] ;  /* 0x0000200001197983 */ /* 0x000ee20000300800 */
[--C-:B------:R-:W-:Y:S01]  /*23360*/  FFMA.FTZ R212, R36, UR4, -R12.reuse ;  /* 0x0000000424d47c23 */ /* 0x100fe2000801080c */
[--C-:B------:R-:W-:Y:S01]  /*23370*/  FFMA.FTZ R33, R47, UR4, -R12.reuse ;  /* 0x000000042f217c23 */ /* 0x100fe2000801080c */
[--C-:B------:R-:W-:Y:S01]  /*23380*/  FFMA.FTZ R17, R198, UR4, -R12.reuse ;  /* 0x00000004c6117c23 */ /* 0x100fe2000801080c */
[----:B------:R-:W4:Y:S01]  /*23390*/  LDL.LU R26, [R1+0x1c] ;  /* 0x00001c00011a7983 */ /* 0x000f220000300800 */
[--C-:B------:R-:W-:Y:S01]  /*233a0*/  FFMA.FTZ R236, R236, UR4, -R12.reuse ;  /* 0x00000004ecec7c23 */ /* 0x100fe2000801080c */
[--C-:B------:R-:W-:Y:S01]  /*233b0*/  FFMA.FTZ R251, R201, UR4, -R12.reuse ;  /* 0x00000004c9fb7c23 */ /* 0x100fe2000801080c */
[--C-:B------:R-:W-:Y:S01]  /*233c0*/  FFMA.FTZ R8, R242, UR4, -R12.reuse ;  /* 0x00000004f2087c23 */ /* 0x100fe2000801080c */
[----:B------:R-:W4:Y:S01]  /*233d0*/  LDL.LU R10, [R1+0x14c] ;  /* 0x00014c00010a7983 */ /* 0x000f220000300800 */
[--C-:B------:R-:W-:Y:S01]  /*233e0*/  FFMA.FTZ R18, R235, UR4, -R12.reuse ;  /* 0x00000004eb127c23 */ /* 0x100fe2000801080c */
[----:B------:R-:W-:Y:S01]  /*233f0*/  FFMA.FTZ R34, R52, UR4, -R12 ;  /* 0x0000000434227c23 */ /* 0x000fe2000801080c */
[----:B------:R-:W-:Y:S02]  /*23400*/  IMAD.MOV.U32 R52, RZ, RZ, R30 ;  /* 0x000000ffff347224 */ /* 0x000fe400078e001e */
[--C-:B------:R-:W-:Y:S01]  /*23410*/  FFMA.FTZ R104, R241, UR4, -R12.reuse ;  /* 0x00000004f1687c23 */ /* 0x100fe2000801080c */
[----:B------:R-:W1:Y:S01]  /*23420*/  MUFU.EX2 R2, R2 ;  /* 0x0000000200027308 */ /* 0x000e620000000800 */
[--C-:B------:R-:W-:Y:S01]  /*23430*/  FFMA.FTZ R242, R204, UR4, -R12.reuse ;  /* 0x00000004ccf27c23 */ /* 0x100fe2000801080c */
[----:B-1----:R-:W-:Y:S01]  /*23440*/  FSEL R0, R103, RZ, P0 ;  /* 0x000000ff67007208 */ /* 0x002fe20000000000 */
[--C-:B------:R-:W-:Y:S01]  /*23450*/  FFMA.FTZ R231, R231, UR4, -R12.reuse ;  /* 0x00000004e7e77c23 */ /* 0x100fe2000801080c */
[----:B------:R-:W-:Y:S01]  /*23460*/  FSETP.NEU.FTZ.AND P0, PT, R100, -INF , PT ;  /* 0xff8000006400780b */ /* 0x000fe20003f1d000 */
[--C-:B------:R-:W-:Y:S01]  /*23470*/  FFMA.FTZ R232, R232, UR4, -R12.reuse ;  /* 0x00000004e8e87c23 */ /* 0x100fe2000801080c */
[--C-:B------:R-:W-:Y:S01]  /*23480*/  FFMA.FTZ R241, R230, UR4, -R12.reuse ;  /* 0x00000004e6f17c23 */ /* 0x100fe2000801080c */
[----:B------:R-:W-:Y:S01]  /*23490*/  FADD.FTZ R4, -R0, R105 ;  /* 0x0000006900047221 */ /* 0x000fe20000010100 */
[----:B------:R-:W-:Y:S01]  /*234a0*/  FSEL R0, R100, RZ, P0 ;  /* 0x000000ff64007208 */ /* 0x000fe20000000000 */
[--C-:B------:R-:W-:Y:S01]  /*234b0*/  FFMA.FTZ R252, R200, UR4, -R12.reuse ;  /* 0x00000004c8fc7c23 */ /* 0x100fe2000801080c */
[----:B------:R-:W-:Y:S01]  /*234c0*/  FSEL R6, R6, RZ, P0 ;  /* 0x000000ff06067208 */ /* 0x000fe20000000000 */
[--C-:B------:R-:W-:Y:S01]  /*234d0*/  FFMA.FTZ R49, R53, UR4, -R12.reuse ;  /* 0x0000000435317c23 */ /* 0x100fe2000801080c */
[----:B------:R-:W-:Y:S01]  /*234e0*/  FFMA.FTZ R217, R35, UR4, -R12 ;  /* 0x0000000423d97c23 */ /* 0x000fe2000801080c */
[----:B------:R-:W-:Y:S01]  /*234f0*/  FADD.FTZ R5, -R0, R106 ;  /* 0x0000006a00057221 */ /* 0x000fe20000010100 */
[----:B------:R-:W-:Y:S01]  /*23500*/  FMUL.FTZ R0, R3, UR4 ;  /* 0x0000000403007c20 */ /* 0x000fe20008410000 */
[--C-:B------:R-:W-:Y:S01]  /*23510*/  FFMA.FTZ R235, R248, UR4, -R6.reuse ;  /* 0x00000004f8eb7c23 */ /* 0x100fe20008010806 */
[--C-:B------:R-:W-:Y:S01]  /*23520*/  FFMA.FTZ R248, R203, UR4, -R6.reuse ;  /* 0x00000004cbf87c23 */ /* 0x100fe20008010806 */
[--C-:B------:R-:W-:Y:S01]  /*23530*/  FFMA.FTZ R207, R250, UR4, -R6.reuse ;  /* 0x00000004facf7c23 */ /* 0x100fe20008010806 */
[----:B------:R-:W-:Y:S01]  /*23540*/  MUFU.EX2 R203, R8 ;  /* 0x0000000800cb7308 */ /* 0x000fe20000000800 */
[--C-:B------:R-:W-:Y:S01]  /*23550*/  FFMA.FTZ R250, R199, UR4, -R6.reuse ;  /* 0x00000004c7fa7c23 */ /* 0x100fe20008010806 */
[--C-:B------:R-:W-:Y:S01]  /*23560*/  FFMA.FTZ R7, R216, UR4, -R6.reuse ;  /* 0x00000004d8077c23 */ /* 0x100fe20008010806 */
[--C-:B------:R-:W-:Y:S01]  /*23570*/  FFMA.FTZ R106, R211, UR4, -R6.reuse ;  /* 0x00000004d36a7c23 */ /* 0x100fe20008010806 */
[----:B------:R-:W-:Y:S01]  /*23580*/  FMUL.FTZ R3, R4, UR4 ;  /* 0x0000000404037c20 */ /* 0x000fe20008410000 */
[--C-:B------:R-:W-:Y:S01]  /*23590*/  FFMA.FTZ R211, R44, UR4, -R6.reuse ;  /* 0x000000042cd37c23 */ /* 0x100fe20008010806 */
[--C-:B------:R-:W-:Y:S01]  /*235a0*/  FFMA.FTZ R216, R41, UR4, -R6.reuse ;  /* 0x0000000429d87c23 */ /* 0x100fe20008010806 */
[----:B------:R-:W-:Y:S03]  /*235b0*/  IMAD.U32 R200, RZ, RZ, UR24 ;  /* 0x00000018ffc87e24 */ /* 0x000fe6000f8e00ff */
[----:B------:R-:W1:Y:S01]  /*235c0*/  MUFU.EX2 R0, R0 ;  /* 0x0000000000007308 */ /* 0x000e620000000800 */
[--C-:B------:R-:W-:Y:S01]  /*235d0*/  FFMA.FTZ R230, R249, UR4, -R6.reuse ;  /* 0x00000004f9e67c23 */ /* 0x100fe20008010806 */
[--C-:B------:R-:W-:Y:S01]  /*235e0*/  FFMA.FTZ R237, R237, UR4, -R6.reuse ;  /* 0x00000004eded7c23 */ /* 0x100fe20008010806 */
[--C-:B------:R-:W-:Y:S01]  /*235f0*/  FFMA.FTZ R240, R240, UR4, -R6.reuse ;  /* 0x00000004f0f07c23 */ /* 0x100fe20008010806 */
[--C-:B------:R-:W-:Y:S01]  /*23600*/  FFMA.FTZ R239, R239, UR4, -R6.reuse ;  /* 0x00000004efef7c23 */ /* 0x100fe20008010806 */
[--C-:B------:R-:W-:Y:S01]  /*23610*/  FFMA.FTZ R53, R50, UR4, -R6.reuse ;  /* 0x0000000432357c23 */ /* 0x100fe20008010806 */
[--C-:B------:R-:W-:Y:S01]  /*23620*/  FFMA.FTZ R36, R51, UR4, -R6.reuse ;  /* 0x0000000433247c23 */ /* 0x100fe20008010806 */
[--C-:B------:R-:W-:Y:S03]  /*23630*/  FFMA.FTZ R19, R54, UR4, -R6.reuse ;  /* 0x0000000436137c23 */ /* 0x100fe60008010806 */
[----:B------:R-:W-:Y:S01]  /*23640*/  MUFU.EX2 R104, R104 ;  /* 0x0000006800687308 */ /* 0x000fe20000000800 */
[----:B------:R-:W-:Y:S01]  /*23650*/  FFMA.FTZ R32, R55, UR4, -R6 ;  /* 0x0000000437207c23 */ /* 0x000fe20008010806 */
[----:B------:R-:W-:Y:S01]  /*23660*/  IMAD.U32 R6, RZ, RZ, UR24 ;  /* 0x00000018ff067e24 */ /* 0x000fe2000f8e00ff */
[C---:B------:R-:W-:Y:S01]  /*23670*/  LOP3.LUT R204, R197.reuse, 0xff, RZ, 0xc0, !PT ;  /* 0x000000ffc5cc7812 */ /* 0x040fe200078ec0ff */
[----:B------:R-:W-:Y:S02]  /*23680*/  IMAD.MOV.U32 R50, RZ, RZ, R67 ;  /* 0x000000ffff327224 */ /* 0x000fe400078e0043 */
[C---:B------:R-:W-:Y:S01]  /*23690*/  FMUL.FTZ R11, R2.reuse, R139 ;  /* 0x0000008b020b7220 */ /* 0x040fe20000410000 */
[----:B------:R-:W-:Y:S02]  /*236a0*/  IMAD.MOV.U32 R67, RZ, RZ, R62 ;  /* 0x000000ffff437224 */ /* 0x000fe400078e003e */
[----:B------:R-:W-:Y:S01]  /*236b0*/  FMUL.FTZ R62, R2, R110 ;  /* 0x0000006e023e7220 */ /* 0x000fe20000410000 */
[----:B------:R-:W-:Y:S02]  /*236c0*/  IMAD.MOV.U32 R35, RZ, RZ, R63 ;  /* 0x000000ffff237224 */ /* 0x000fe400078e003f */
[C---:B-1----:R-:W-:Y:S01]  /*236d0*/  FMUL.FTZ R60, R0.reuse, R108 ;  /* 0x0000006c003c7220 */ /* 0x042fe20000410000 */
[----:B------:R-:W-:Y:S01]  /*236e0*/  MUFU.EX2 R110, R7 ;  /* 0x00000007006e7308 */ /* 0x000fe20000000800 */
[----:B------:R-:W4:Y:S01]  /*236f0*/  LDL.LU R108, [R1+0x134] ;  /* 0x00013400016c7983 */ /* 0x000f220000300800 */
[C---:B------:R-:W-:Y:S01]  /*23700*/  FMUL.FTZ R8, R0.reuse, R136 ;  /* 0x0000008800087220 */ /* 0x040fe20000410000 */
[C---:B------:R-:W-:Y:S01]  /*23710*/  FMUL.FTZ R9, R0.reuse, R137 ;  /* 0x0000008900097220 */ /* 0x040fe20000410000 */
[C---:B------:R-:W-:Y:S01]  /*23720*/  FMUL.FTZ R12, R0.reuse, R132 ;  /* 0x00000084000c7220 */ /* 0x040fe20000410000 */
[----:B------:R1:W4:Y:S01]  /*23730*/  LDL.S16 R105, [R1+0xec] ;  /* 0x0000ec0001697983 */ /* 0x0003220000100600 */
        /* <DEDUP_REMOVED lines=45> */
[----:B------:R-:W-:Y:S02]  /*23a10*/  IMAD.MOV.U32 R125, RZ, RZ, R32 ;  /* 0x000000ffff7d7224 */ /* 0x000fe400078e0020 */
[----:B------:R-:W-:Y:S01]  /*23a20*/  IMAD.MOV.U32 R121, RZ, RZ, R21 ;  /* 0x000000ffff797224 */ /* 0x000fe200078e0015 */
[----:B------:R-:W-:Y:S01]  /*23a30*/  LOP3.LUT R109, R109, 0xff, RZ, 0xc0, !PT ;  /* 0x000000ff6d6d7812 */ /* 0x000fe200078ec0ff */
[----:B------:R-:W-:Y:S03]  /*23a40*/  IMAD.MOV.U32 R117, RZ, RZ, R20 ;  /* 0x000000ffff757224 */ /* 0x000fe600078e0014 */
[----:B------:R-:W-:Y:S01]  /*23a50*/  MUFU.EX2 R231, R231 ;  /* 0x000000e700e77308 */ /* 0x000fe20000000800 */
[----:B------:R-:W-:Y:S02]  /*23a60*/  IMAD.MOV.U32 R134, RZ, RZ, R64 ;  /* 0x000000ffff867224 */ /* 0x000fe400078e0040 */
[----:B------:R-:W-:Y:S02]  /*23a70*/  IMAD.MOV.U32 R135, RZ, RZ, R65 ;  /* 0x000000ffff877224 */ /* 0x000fe400078e0041 */
[----:B------:R-:W-:Y:S02]  /*23a80*/  IMAD.MOV.U32 R114, RZ, RZ, R22 ;  /* 0x000000ffff727224 */ /* 0x000fe400078e0016 */
[----:B------:R-:W-:Y:S02]  /*23a90*/  IMAD.MOV.U32 R119, RZ, RZ, R23 ;  /* 0x000000ffff777224 */ /* 0x000fe400078e0017 */
[----:B------:R-:W-:Y:S02]  /*23aa0*/  IMAD.MOV.U32 R126, RZ, RZ, R121 ;  /* 0x000000ffff7e7224 */ /* 0x000fe400078e0079 */
[----:B------:R-:W-:Y:S02]  /*23ab0*/  IMAD.MOV.U32 R121, RZ, RZ, R34 ;  /* 0x000000ffff797224 */ /* 0x000fe400078e0022 */
[----:B------:R-:W-:Y:S04]  /*23ac0*/  IMAD.WIDE.U32 R114, R114, -0x2daee0ad, RZ ;  /* 0xd2511f5372727825 */ /* 0x000fe800078e00ff */
[----:B------:R-:W-:Y:S02]  /*23ad0*/  IMAD.MOV.U32 R122, RZ, RZ, R125 ;  /* 0x000000ffff7a7224 */ /* 0x000fe400078e007d */
[----:B------:R-:W-:Y:S02]  /*23ae0*/  IMAD.MOV.U32 R123, RZ, RZ, R132 ;  /* 0x000000ffff7b7224 */ /* 0x000fe400078e0084 */
[----:B------:R-:W-:Y:S02]  /*23af0*/  IMAD.MOV.U32 R132, RZ, RZ, R50 ;  /* 0x000000ffff847224 */ /* 0x000fe400078e0032 */
[----:B------:R-:W-:Y:S02]  /*23b00*/  IMAD.MOV.U32 R118, RZ, RZ, R67 ;  /* 0x000000ffff767224 */ /* 0x000fe400078e0043 */
[C---:B--2---:R-:W-:Y:S01]  /*23b10*/  FFMA.FTZ R4, R0.reuse, R24, R48 ;  /* 0x0000001800047223 */ /* 0x044fe20000010030 */
[C---:B------:R-:W-:Y:S01]  /*23b20*/  FMUL.FTZ R24, R0.reuse, R128 ;  /* 0x0000008000187220 */ /* 0x040fe20000410000 */
[----:B---3--:R-:W-:Y:S02]  /*23b30*/  IMAD.MOV.U32 R198, RZ, RZ, R25 ;  /* 0x000000ffffc67224 */ /* 0x008fe400078e0019 */
[----:B------:R-:W-:Y:S01]  /*23b40*/  FMUL.FTZ R25, R0, R129 ;  /* 0x0000008100197220 */ /* 0x000fe20000410000 */
[----:B------:R-:W-:Y:S01]  /*23b50*/  FADD.FTZ R113, R38, R4 ;  /* 0x0000000426717221 */ /* 0x000fe20000010000 */
[----:B------:R-:W-:Y:S02]  /*23b60*/  IMAD.MOV.U32 R129, RZ, RZ, R36 ;  /* 0x000000ffff817224 */ /* 0x000fe400078e0024 */
[----:B----4-:R-:W-:Y:S01]  /*23b70*/  IMAD.MOV.U32 R199, RZ, RZ, R26 ;  /* 0x000000ffffc77224 */ /* 0x010fe200078e001a */
[----:B------:R-:W-:Y:S01]  /*23b80*/  LEA R200, P0, R200, R198, 0x1 ;  /* 0x000000c6c8c87211 */ /* 0x000fe200078008ff */
[----:B------:R-:W-:Y:S02]  /*23b90*/  IMAD.MOV.U32 R26, RZ, RZ, R40 ;  /* 0x000000ffff1a7224 */ /* 0x000fe400078e0028 */
[----:B------:R-:W-:Y:S01]  /*23ba0*/  FMUL.FTZ R40, R0, R120 ;  /* 0x0000007800287220 */ /* 0x000fe20000410000 */
[----:B------:R-:W-:Y:S01]  /*23bb0*/  F2FP.BF16.F32.PACK_AB R120, R38, R48 ;  /* 0x000000302678723e */ /* 0x000fe200000010ff */
[----:B------:R2:W3:Y:S01]  /*23bc0*/  MUFU.EX2 R0, R3 ;  /* 0x0000000300007308 */ /* 0x0004e20000000800 */
[----:B------:R-:W-:Y:S01]  /*23bd0*/  IMAD.MOV.U32 R136, RZ, RZ, R26 ;  /* 0x000000ffff887224 */ /* 0x000fe200078e001a */
[----:B------:R-:W-:Y:S01]  /*23be0*/  LEA.HI.X.SX32 R201, R6, R199, 0x1, P0 ;  /* 0x000000c706c97211 */ /* 0x000fe200000f0eff */
[----:B------:R-:W-:Y:S01]  /*23bf0*/  FMUL.FTZ R26, R2, R130 ;  /* 0x00000082021a7220 */ /* 0x000fe20000410000 */
[----:B------:R-:W-:Y:S01]  /*23c00*/  ISETP.LE.U32.AND P0, PT, R204, UR13, PT ;  /* 0x0000000dcc007c0c */ /* 0x000fe2000bf03070 */
[----:B------:R-:W-:Y:S01]  /*23c10*/  IMAD.MOV.U32 R137, RZ, RZ, R136 ;  /* 0x000000ffff897224 */ /* 0x000fe200078e0088 */
[----:B------:R-:W-:Y:S01]  /*23c20*/  PRMT R127, R120, 0x7632, R127 ;  /* 0x00007632787f7816 */ /* 0x000fe2000000007f */
[----:B------:R-:W-:Y:S01]  /*23c30*/  IMAD.MOV.U32 R136, RZ, RZ, R52 ;  /* 0x000000ffff887224 */ /* 0x000fe200078e0034 */
[----:B------:R-:W-:Y:S01]  /*23c40*/  PRMT R204, R204, 0x5410, R225 ;  /* 0x00005410cccc7816 */ /* 0x000fe200000000e1 */
[----:B------:R-:W-:Y:S02]  /*23c50*/  IMAD.MOV.U32 R52, RZ, RZ, R33 ;  /* 0x000000ffff347224 */ /* 0x000fe400078e0021 */
[----:B------:R-:W-:Y:S02]  /*23c60*/  IMAD.MOV.U32 R33, RZ, RZ, R16 ;  /* 0x000000ffff217224 */ /* 0x000fe400078e0010 */
[----:B------:R1:W4:Y:S01]  /*23c70*/  LDL.S16 R16, [R1+0xf4] ;  /* 0x0000f40001107983 */ /* 0x0003220000100600 */
[----:B------:R-:W-:Y:S02]  /*23c80*/  IMAD.MOV.U32 R128, RZ, RZ, R52 ;  /* 0x000000ffff807224 */ /* 0x000fe400078e0034 */
[----:B------:R-:W-:Y:S02]  /*23c90*/  IMAD.MOV.U32 R124, RZ, RZ, R33 ;  /* 0x000000ffff7c7224 */ /* 0x000fe400078e0021 */
[C---:B--2---:R-:W-:Y:S01]  /*23ca0*/  FFMA.FTZ R3, R2.reuse, R10, R39 ;  /* 0x0000000a02037223 */ /* 0x044fe20000010027 */
[----:B------:R-:W-:Y:S01]  /*23cb0*/  FMUL.FTZ R10, R2, R138 ;  /* 0x0000008a020a7220 */ /* 0x000fe20000410000 */
[----:B------:R-:W-:Y:S01]  /*23cc0*/  LOP3.LUT R2, R229, 0xffff, RZ, 0xc0, !PT ;  /* 0x0000ffffe5027812 */ /* 0x000fe200078ec0ff */
[C---:B---3--:R-:W-:Y:S01]  /*23cd0*/  FMUL.FTZ R20, R0.reuse, R160 ;  /* 0x000000a000147220 */ /* 0x048fe20000410000 */
[C---:B------:R-:W-:Y:S01]  /*23ce0*/  FADD.FTZ R116, R37.reuse, R3 ;  /* 0x0000000325747221 */ /* 0x040fe20000010000 */
[----:B------:R-:W-:Y:S01]  /*23cf0*/  F2FP.BF16.F32.PACK_AB R138, R37, R39 ;  /* 0x00000027258a723e */ /* 0x000fe200000010ff */
[C---:B------:R-:W-:Y:S01]  /*23d00*/  FMUL.FTZ R21, R0.reuse, R161 ;  /* 0x000000a100157220 */ /* 0x040fe20000410000 */
[----:B------:R-:W-:Y:S01]  /*23d10*/  SHF.R.U32.HI R249, RZ, 0x8, R2 ;  /* 0x00000008fff97819 */ /* 0x000fe20000011602 */
[----:B------:R-:W-:Y:S01]  /*23d20*/  FMUL.FTZ R2, R5, UR4 ;  /* 0x0000000405027c20 */ /* 0x000fe20008410000 */
[C---:B------:R-:W-:Y:S01]  /*23d30*/  FMUL.FTZ R5, R0.reuse, R169 ;  /* 0x000000a900057220 */ /* 0x040fe20000410000 */
[C---:B------:R-:W-:Y:S01]  /*23d40*/  FMUL.FTZ R32, R0.reuse, R156 ;  /* 0x0000009c00207220 */ /* 0x040fe20000410000 */
[----:B------:R-:W-:Y:S01]  /*23d50*/  LOP3.LUT R4, R249, 0xffff, RZ, 0xc0, !PT ;  /* 0x0000fffff9047812 */ /* 0x000fe200078ec0ff */
[C---:B------:R-:W-:Y:S01]  /*23d60*/  FMUL.FTZ R33, R0.reuse, R157 ;  /* 0x0000009d00217220 */ /* 0x040fe20000410000 */
[C---:B------:R-:W-:Y:S01]  /*23d70*/  FMUL.FTZ R36, R0.reuse, R152 ;  /* 0x0000009800247220 */ /* 0x040fe20000410000 */
[----:B------:R-:W2:Y:S01]  /*23d80*/  MUFU.EX2 R2, R2 ;  /* 0x0000000200027308 */ /* 0x000ea20000000800 */
        /* <DEDUP_REMOVED lines=14> */
[----:B------:R3:W1:Y:S01]  /*23e70*/  MUFU.EX2 R140, R18 ;  /* 0x00000012008c7308 */ /* 0x0006620000000800 */
[----:B------:R-:W-:Y:S02]  /*23e80*/  IMAD.MOV.U32 R130, RZ, RZ, R117 ;  /* 0x000000ffff827224 */ /* 0x000fe400078e0075 */
[C---:B------:R-:W-:Y:S01]  /*23e90*/  FFMA.FTZ R111, R0.reuse, R108, R104 ;  /* 0x0000006c006f7223 */ /* 0x040fe20000010068 */
[----:B------:R-:W-:Y:S01]  /*23ea0*/  F2FP.BF16.F32.PACK_AB R104, R203, R104 ;  /* 0x00000068cb68723e */ /* 0x000fe200000010ff */
[----:B------:R-:W-:Y:S02]  /*23eb0*/  IMAD.MOV.U32 R108, RZ, RZ, R49 ;  /* 0x000000ffff6c7224 */ /* 0x000fe400078e0031 */
[----:B------:R-:W-:Y:S01]  /*23ec0*/  FMUL.FTZ R49, R0, R149 ;  /* 0x0000009500317220 */ /* 0x000fe20000410000 */
[----:B------:R-:W-:Y:S01]  /*23ed0*/  IMAD.MOV.U32 R117, RZ, RZ, R128 ;  /* 0x000000ffff757224 */ /* 0x000fe200078e0080 */
[----:B------:R-:W-:Y:S01]  /*23ee0*/  PRMT R3, R104, 0x7632, R3 ;  /* 0x0000763268037816 */ /* 0x000fe20000000003 */
[----:B------:R-:W-:Y:S01]  /*23ef0*/  @!P0 HFMA2.BF16_V2 R105, -RZ.H0_H0, RZ.H0_H0, -R104.H0_H0 ;  /* 0x200000ffff698231 */ /* 0x000fe20000340968 */
[----:B------:R-:W-:Y:S01]  /*23f00*/  F2FP.BF16.F32.PACK_AB R148, R175, R178 ;  /* 0x000000b2af94723e */ /* 0x000fe200000010ff */
[C---:B--2---:R-:W-:Y:S01]  /*23f10*/  FMUL.FTZ R34, R2.reuse, R158 ;  /* 0x0000009e02227220 */ /* 0x044fe20000410000 */
[----:B------:R-:W-:Y:S02]  /*23f20*/  IMAD.MOV.U32 R125, RZ, RZ, R137 ;  /* 0x000000ffff7d7224 */ /* 0x000fe400078e0089 */
[C---:B------:R-:W-:Y:S01]  /*23f30*/  FMUL.FTZ R22, R2.reuse, R162 ;  /* 0x000000a202167220 */ /* 0x040fe20000410000 */
[----:B------:R2:W-:Y:S01]  /*23f40*/  @!P0 STL.S16 [R1+0xec], R105 ;  /* 0x0000ec6901008387 */ /* 0x0005e20000100600 */
[----:B------:R-:W-:Y:S01]  /*23f50*/  IMAD.MOV.U32 R137, RZ, RZ, R66 ;  /* 0x000000ffff897224 */ /* 0x000fe200078e0042 */
[----:B------:R-:W-:Y:S01]  /*23f60*/  PRMT R6, R105, 0x7610, R6 ;  /* 0x0000761069067816 */ /* 0x000fe20000000006 */
[----:B------:R-:W-:Y:S01]  /*23f70*/  IMAD.MOV.U32 R160, RZ, RZ, R54 ;  /* 0x000000ffffa07224 */ /* 0x000fe200078e0036 */
[----:B------:R-:W4:Y:S01]  /*23f80*/  LDL.LU R7, [R1+0x148] ;  /* 0x0001480001077983 */ /* 0x000f220000300800 */
[----:B------:R-:W-:Y:S02]  /*23f90*/  IMAD.MOV.U32 R128, RZ, RZ, R133 ;  /* 0x000000ffff807224 */ /* 0x000fe400078e0085 */
[C---:B---3--:R-:W-:Y:S01]  /*23fa0*/  FMUL.FTZ R18, R2.reuse, R166 ;  /* 0x000000a602127220 */ /* 0x048fe20000410000 */
[----:B------:R-:W-:Y:S02]  /*23fb0*/  IMAD.MOV.U32 R133, RZ, RZ, R35 ;  /* 0x000000ffff857224 */ /* 0x000fe400078e0023 */
[C---:B------:R-:W-:Y:S01]  /*23fc0*/  FMUL.FTZ R35, R2.reuse, R159 ;  /* 0x0000009f02237220 */ /* 0x040fe20000410000 */
        /* <DEDUP_REMOVED lines=15> */
[----:B--2---:R-:W-:Y:S01]  /*240c0*/  PRMT R105, R104, 0x5410, R3 ;  /* 0x0000541068697816 */ /* 0x004fe20000000003 */
[----:B------:R-:W-:Y:S01]  /*240d0*/  FMUL.FTZ R67, R2, R143 ;  /* 0x0000008f02437220 */ /* 0x000fe20000410000 */
[----:B------:R-:W-:Y:S01]  /*240e0*/  @!P0 PRMT R104, R6, 0x5410, RZ ;  /* 0x0000541006688816 */ /* 0x000fe200000000ff */
[----:B------:R-:W-:Y:S01]  /*240f0*/  IMAD.MOV.U32 R6, RZ, RZ, R17 ;  /* 0x000000ffff067224 */ /* 0x000fe200078e0011 */
[----:B------:R-:W-:Y:S01]  /*24100*/  ISETP.LE.U32.AND P0, PT, R4, UR13, PT ;  /* 0x0000000d04007c0c */ /* 0x000fe2000bf03070 */
[C---:B------:R-:W-:Y:S01]  /*24110*/  FMUL.FTZ R4, R0.reuse, R168 ;  /* 0x000000a800047220 */ /* 0x040fe20000410000 */
[----:B------:R-:W-:Y:S01]  /*24120*/  FMUL.FTZ R17, R0, R165 ;  /* 0x000000a500117220 */ /* 0x000fe20000410000 */
[----:B------:R-:W-:Y:S01]  /*24130*/  STG.E.U16 desc[UR28][R198.64], R104 ;  /* 0x00000068c6007986 */ /* 0x000fe2000c10151c */
        /* <DEDUP_REMOVED lines=10> */
[----:B------:R-:W-:Y:S01]  /*241e0*/  FADD.FTZ R111, R203, R111 ;  /* 0x0000006fcb6f7221 */ /* 0x000fe20000010000 */
[----:B------:R-:W-:Y:S01]  /*241f0*/  LOP3.LUT R203, R114, UR17, R159, 0x96, !PT ;  /* 0x0000001172cb7c12 */ /* 0x000fe2000f8e969f */
[----:B------:R-:W-:Y:S01]  /*24200*/  IMAD.MOV.U32 R119, RZ, RZ, R118 ;  /* 0x000000ffff777224 */ /* 0x000fe200078e0076 */
[----:B------:R-:W2:Y:S01]  /*24210*/  MUFU.EX2 R142, R207 ;  /* 0x000000cf008e7308 */ /* 0x000ea20000000800 */
[----:B------:R-:W-:Y:S01]  /*24220*/  IMAD.MOV.U32 R118, RZ, RZ, R123 ;  /* 0x000000ffff767224 */ /* 0x000fe200078e007b */
[----:B------:R-:W-:Y:S01]  /*24230*/  F2FP.BF16.F32.PACK_AB R145, R177, R179 ;  /* 0x000000b3b191723e */ /* 0x000fe200000010ff */
[----:B------:R-:W-:Y:S01]  /*24240*/  IMAD.MOV.U32 R123, RZ, RZ, R126 ;  /* 0x000000ffff7b7224 */ /* 0x000fe200078e007e */
[----:B------:R-:W-:Y:S01]  /*24250*/  PRMT R139, R138, 0x7632, R139 ;  /* 0x000076328a8b7816 */ /* 0x000fe2000000008b */
[----:B------:R-:W-:Y:S01]  /*24260*/  IMAD.MOV.U32 R126, RZ, RZ, R130 ;  /* 0x000000ffff7e7224 */ /* 0x000fe200078e0082 */
[----:B------:R-:W-:Y:S01]  /*24270*/  F2FP.BF16.F32.PACK_AB R144, R205, R220 ;  /* 0x000000dccd90723e */ /* 0x000fe200000010ff */
[----:B------:R-:W-:Y:S01]  /*24280*/  IMAD.MOV.U32 R130, RZ, RZ, R135 ;  /* 0x000000ffff827224 */ /* 0x000fe200078e0087 */
[----:B------:R-:W-:Y:S01]  /*24290*/  F2FP.BF16.F32.PACK_AB R147, R107, R173 ;  /* 0x000000ad6b93723e */ /* 0x000fe200000010ff */
[----:B------:R-:W-:Y:S01]  /*242a0*/  IMAD.MOV.U32 R135, RZ, RZ, R108 ;  /* 0x000000ffff877224 */ /* 0x000fe200078e006c */
[----:B------:R-:W-:Y:S01]  /*242b0*/  SHF.R.U32.HI R108, RZ, 0x18, R197 ;  /* 0x00000018ff6c7819 */ /* 0x000fe200000116c5 */
[----:B------:R-:W-:Y:S01]  /*242c0*/  IMAD.MOV.U32 R169, RZ, RZ, R119 ;  /* 0x000000ffffa97224 */ /* 0x000fe200078e0077 */
[----:B------:R-:W-:Y:S01]  /*242d0*/  PRMT R146, R144, 0x7632, R146 ;  /* 0x0000763290927816 */ /* 0x000fe20000000092 */
[----:B------:R-:W-:Y:S01]  /*242e0*/  IMAD.MOV.U32 R119, RZ, RZ, R118 ;  /* 0x000000ffff777224 */ /* 0x000fe200078e0076 */
[----:B------:R-:W3:Y:S01]  /*242f0*/  LDC R197, c[0x0][0x448] ;  /* 0x00011200ffc57b82 */ /* 0x000ee20000000800 */
[----:B------:R-:W-:Y:S01]  /*24300*/  IMAD.MOV.U32 R118, RZ, RZ, R126 ;  /* 0x000000ffff767224 */ /* 0x000fe200078e007e */
[----:B------:R-:W-:Y:S01]  /*24310*/  LOP3.LUT R124, R124, 0xff, RZ, 0xc0, !PT ;  /* 0x000000ff7c7c7812 */ /* 0x000fe200078ec0ff */
[----:B------:R-:W-:Y:S01]  /*24320*/  IMAD.MOV.U32 R126, RZ, RZ, R130 ;  /* 0x000000ffff7e7224 */ /* 0x000fe200078e0082 */
[----:B------:R-:W-:Y:S01]  /*24330*/  PRMT R162, R145, 0x7632, R162 ;  /* 0x0000763291a27816 */ /* 0x000fe200000000a2 */
[----:B------:R-:W-:Y:S02]  /*24340*/  IMAD.MOV.U32 R130, RZ, RZ, R135 ;  /* 0x000000ffff827224 */ /* 0x000fe400078e0087 */
[----:B------:R-:W-:Y:S02]  /*24350*/  IMAD.MOV.U32 R135, RZ, RZ, R134 ;  /* 0x000000ffff877224 */ /* 0x000fe400078e0086 */
[----:B------:R-:W-:Y:S01]  /*24360*/  IMAD.MOV.U32 R134, RZ, RZ, R121 ;  /* 0x000000ffff867224 */ /* 0x000fe200078e0079 */
[C---:B------:R-:W-:Y:S01]  /*24370*/  PRMT R121, R109.reuse, 0x5410, R108 ;  /* 0x000054106d797816 */ /* 0x040fe2000000006c */
[----:B------:R-:W-:Y:S02]  /*24380*/  IMAD.MOV.U32 R165, RZ, RZ, R130 ;  /* 0x000000ffffa57224 */ /* 0x000fe400078e0082 */
[----:B------:R-:W-:Y:S02]  /*24390*/  IMAD.MOV.U32 R157, RZ, RZ, R134 ;  /* 0x000000ffff9d7224 */ /* 0x000fe400078e0086 */
[----:B------:R-:W-:Y:S02]  /*243a0*/  IMAD.MOV.U32 R134, RZ, RZ, R133 ;  /* 0x000000ffff867224 */ /* 0x000fe400078e0085 */
[----:B------:R-:W-:Y:S01]  /*243b0*/  MUFU.EX2 R133, R232 ;  /* 0x000000e800857308 */ /* 0x000fe20000000800 */
[----:B------:R-:W-:Y:S02]  /*243c0*/  IMAD.MOV.U32 R166, RZ, RZ, R157 ;  /* 0x000000ffffa67224 */ /* 0x000fe400078e009d */
[----:B------:R-:W-:Y:S01]  /*243d0*/  LOP3.LUT R153, R134, 0xff, RZ, 0xc0, !PT ;  /* 0x000000ff86997812 */ /* 0x000fe200078ec0ff */
[----:B------:R-:W-:Y:S02]  /*243e0*/  IMAD.MOV.U32 R157, RZ, RZ, R118 ;  /* 0x000000ffff9d7224 */ /* 0x000fe400078e0076 */
[----:B------:R-:W-:Y:S02]  /*243f0*/  IMAD.MOV.U32 R170, RZ, RZ, R128 ;  /* 0x000000ffffaa7224 */ /* 0x000fe400078e0080 */
[----:B------:R-:W-:Y:S02]  /*24400*/  IMAD.MOV.U32 R167, RZ, RZ, R123 ;  /* 0x000000ffffa77224 */ /* 0x000fe400078e007b */
[----:B------:R-:W-:Y:S01]  /*24410*/  MUFU.EX2 R134, R241 ;  /* 0x000000f100867308 */ /* 0x000fe20000000800 */
[----:B------:R-:W-:Y:S09]  /*24420*/  IMAD.MOV.U32 R123, RZ, RZ, R131 ;  /* 0x000000ffff7b7224 */ /* 0x000ff200078e0083 */
[----:B------:R-:W-:Y:S10]  /*24430*/  MUFU.EX2 R128, R242 ;  /* 0x000000f200807308 */ /* 0x000ff40000000800 */
[----:B------:R-:W-:Y:S10]  /*24440*/  MUFU.EX2 R131, R239 ;  /* 0x000000ef00837308 */ /* 0x000ff40000000800 */
[----:B------:R-:W-:Y:S01]  /*24450*/  MUFU.EX2 R166, R166 ;  /* 0x000000a600a67308 */ /* 0x000fe20000000800 */
[----:B----4-:R-:W-:Y:S05]  /*24460*/  @!P5 HFMA2.BF16_V2 R16, -RZ.H0_H0, RZ.H0_H0, -R3.H0_H0 ;  /* 0x200000ffff10d231 */ /* 0x010fea0000340903 */
[----:B------:R4:W-:Y:S01]  /*24470*/  @!P5 STL.S16 [R1+0xf4], R16 ;  /* 0x0000f4100100d387 */ /* 0x0009e20000100600 */
[----:B------:R-:W-:Y:S04]  /*24480*/  PRMT R38, R16, 0x7610, R38 ;  /* 0x0000761010267816 */ /* 0x000fe80000000026 */
[----:B------:R-:W-:Y:S01]  /*24490*/  @!P5 PRMT R3, R38, 0x5410, RZ ;  /* 0x000054102603d816 */ /* 0x000fe200000000ff */
[----:B------:R-:W-:Y:S01]  /*244a0*/  FMUL.FTZ R38, R2, R154 ;  /* 0x0000009a02267220 */ /* 0x000fe20000410000 */
[----:B------:R-:W-:Y:S01]  /*244b0*/  ISETP.LE.U32.AND P5, PT, R109, UR13, PT ;  /* 0x0000000d6d007c0c */ /* 0x000fe2000bfa3070 */
[----:B------:R-:W-:Y:S01]  /*244c0*/  FADD.FTZ R109, R179, R116 ;  /* 0x00000074b36d7221 */ /* 0x000fe20000010000 */
[----:B------:R-:W-:Y:S01]  /*244d0*/  LOP3.LUT R154, R156, UR21, R115, 0x96, !PT ;  /* 0x000000159c9a7c12 */ /* 0x000fe2000f8e9673 */
[----:B------:R2:W-:Y:S01]  /*244e0*/  STG.E.U16 desc[UR28][R198.64+0x2], R3 ;  /* 0x00000203c6007986 */ /* 0x0005e2000c10151c */
[----:B------:R3:W-:Y:S01]  /*244f0*/  MUFU.EX2 R116, R181 ;  /* 0x000000b500747308 */ /* 0x0007e20000000800 */
[----:B------:R-:W-:Y:S01]  /*24500*/  FADD.FTZ R177, R177, R109 ;  /* 0x0000006db1b17221 */ /* 0x000fe20000010000 */
[----:B-1----:R-:W-:Y:S01]  /*24510*/  FADD.FTZ R109, R140, R111 ;  /* 0x0000006f8c6d7221 */ /* 0x002fe20000010000 */
[----:B------:R-:W-:Y:S01]  /*24520*/  IMAD.MOV.U32 R156, RZ, RZ, R126 ;  /* 0x000000ffff9c7224 */ /* 0x000fe200078e007e */
[----:B------:R-:W-:Y:S02]  /*24530*/  LOP3.LUT R126, R202, 0xff, RZ, 0xc0, !PT ;  /* 0x000000ffca7e7812 */ /* 0x000fe400078ec0ff */
[C---:B------:R-:W-:Y:S01]  /*24540*/  FADD.FTZ R111, R231.reuse, R109 ;  /* 0x0000006de76f7221 */ /* 0x040fe20000010000 */
[----:B------:R-:W-:Y:S01]  /*24550*/  F2FP.BF16.F32.PACK_AB R140, R231, R140 ;  /* 0x0000008ce78c723e */ /* 0x000fe200000010ff */
[----:B------:R-:W-:Y:S02]  /*24560*/  IMAD.MOV.U32 R231, RZ, RZ, R119 ;  /* 0x000000ffffe77224 */ /* 0x000fe400078e0077 */
[----:B------:R-:W-:Y:S01]  /*24570*/  IMAD.MOV.U32 R155, RZ, RZ, R156 ;  /* 0x000000ffff9b7224 */ /* 0x000fe200078e009c */
[----:B------:R-:W-:Y:S01]  /*24580*/  PRMT R143, R140, 0x7632, R143 ;  /* 0x000076328c8f7816 */ /* 0x000fe2000000008f */
[----:B------:R-:W-:Y:S02]  /*24590*/  IMAD.MOV.U32 R156, RZ, RZ, R117 ;  /* 0x000000ffff9c7224 */ /* 0x000fe400078e0075 */
[----:B----4-:R-:W-:Y:S01]  /*245a0*/  FMUL.FTZ R16, R0, R164 ;  /* 0x000000a400107220 */ /* 0x010fe20000410000 */
[----:B------:R-:W-:Y:S01]  /*245b0*/  F2FP.BF16.F32.PACK_AB R0, R110, R106 ;  /* 0x0000006a6e00723e */ /* 0x000fe200000010ff */
[----:B---3--:R-:W-:Y:S02]  /*245c0*/  IMAD.MOV.U32 R181, RZ, RZ, R169 ;  /* 0x000000ffffb57224 */ /* 0x008fe400078e00a9 */
[----:B------:R-:W-:Y:S02]  /*245d0*/  IMAD.MOV.U32 R169, RZ, RZ, R125 ;  /* 0x000000ffffa97224 */ /* 0x000fe400078e007d */
[----:B------:R-:W-:Y:S01]  /*245e0*/  IMAD.MOV.U32 R125, RZ, RZ, R129 ;  /* 0x000000ffff7d7224 */ /* 0x000fe200078e0081 */
[----:B------:R-:W-:Y:S01]  /*245f0*/  PRMT R115, R181, 0x5410, R238 ;  /* 0x00005410b5737816 */ /* 0x000fe200000000ee */
[----:B------:R-:W-:Y:S01]  /*24600*/  IMAD.MOV.U32 R151, RZ, RZ, R169 ;  /* 0x000000ffff977224 */ /* 0x000fe200078e00a9 */
[----:B------:R-:W-:Y:S01]  /*24610*/  MUFU.EX2 R129, R235 ;  /* 0x000000eb00817308 */ /* 0x000fe20000000800 */
[----:B------:R-:W-:Y:S01]  /*24620*/  IMAD.MOV.U32 R169, RZ, RZ, R125 ;  /* 0x000000ffffa97224 */ /* 0x000fe200078e007d */
[----:B--2---:R-:W-:Y:S01]  /*24630*/  F2FP.BF16.F32.PACK_AB R3, R176, R180 ;  /* 0x000000b4b003723e */ /* 0x004fe200000010ff */
[----:B------:R-:W-:Y:S01]  /*24640*/  IMAD.MOV.U32 R225, RZ, RZ, R151 ;  /* 0x000000ffffe17224 */ /* 0x000fe200078e0097 */
[----:B------:R-:W-:Y:S02]  /*24650*/  LOP3.LUT R115, R115, 0xff00ff, RZ, 0xc0, !PT ;  /* 0x00ff00ff73737812 */ /* 0x000fe400078ec0ff */
[C---:B------:R-:W-:Y:S02]  /*24660*/  PRMT R164, R3.reuse, 0x7610, R164 ;  /* 0x0000761003a47816 */ /* 0x040fe400000000a4 */
[----:B------:R-:W-:Y:S01]  /*24670*/  PRMT R163, R3, 0x7632, R163 ;  /* 0x0000763203a37816 */ /* 0x000fe200000000a3 */
[C---:B------:R-:W-:Y:S01]  /*24680*/  FFMA.FTZ R112, R2.reuse, R7, R106 ;  /* 0x0000000702707223 */ /* 0x040fe2000001006a */
[----:B------:R-:W-:Y:S01]  /*24690*/  FMUL.FTZ R7, R2, R171 ;  /* 0x000000ab02077220 */ /* 0x000fe20000410000 */
[----:B------:R3:W2:Y:S01]  /*246a0*/  LDL.S16 R106, [R1+0xf8] ;  /* 0x0000f800016a7983 */ /* 0x0006a20000100600 */
[----:B------:R-:W-:Y:S01]  /*246b0*/  PRMT R2, R0, 0x7632, R2 ;  /* 0x0000763200027816 */ /* 0x000fe20000000002 */
[----:B------:R-:W-:Y:S01]  /*246c0*/  FADD.FTZ R112, R110, R112 ;  /* 0x000000706e707221 */ /* 0x000fe20000010000 */
[----:B------:R-:W-:Y:S01]  /*246d0*/  FADD.FTZ R110, R220, R113 ;  /* 0x00000071dc6e7221 */ /* 0x000fe20000010000 */
[--C-:B------:R-:W-:Y:S01]  /*246e0*/  HSET2.LE.AND R115, R115, R218.reuse, PT ;  /* 0x000000da73737233 */ /* 0x100fe20003803000 */
[----:B------:R-:W-:Y:S02]  /*246f0*/  IMAD.MOV.U32 R171, RZ, RZ, R136 ;  /* 0x000000ffffab7224 */ /* 0x000fe400078e0088 */
[----:B------:R-:W-:Y:S01]  /*24700*/  FADD.FTZ R109, R142, R112 ;  /* 0x000000708e6d7221 */ /* 0x000fe20000010000 */
[----:B------:R-:W-:Y:S01]  /*24710*/  FADD.FTZ R110, R205, R110 ;  /* 0x0000006ecd6e7221 */ /* 0x000fe20000010000 */
[----:B------:R-:W-:Y:S01]  /*24720*/  PRMT R112, R126, 0x5410, R227 ;  /* 0x000054107e707816 */ /* 0x000fe200000000e3 */
[----:B------:R-:W-:Y:S01]  /*24730*/  IMAD.MOV.U32 R159, RZ, RZ, R171 ;  /* 0x000000ffff9f7224 */ /* 0x000fe200078e00ab */
[----:B------:R-:W-:Y:S01]  /*24740*/  MUFU.EX2 R136, R240 ;  /* 0x000000f000887308 */ /* 0x000fe20000000800 */
[----:B------:R-:W-:Y:S01]  /*24750*/  FADD.FTZ R104, R180, R110 ;  /* 0x0000006eb4687221 */ /* 0x000fe20000010000 */
[----:B------:R-:W-:Y:S01]  /*24760*/  VIADD R180, R210, 0x9020 ;  /* 0x00009020d2b47836 */ /* 0x000fe20000000000 */
[--C-:B------:R-:W-:Y:S01]  /*24770*/  HSET2.LE.AND R112, R112, R218.reuse, PT ;  /* 0x000000da70707233 */ /* 0x100fe20003803000 */
[----:B------:R-:W-:Y:S02]  /*24780*/  IMAD.MOV.U32 R171, RZ, RZ, R170 ;  /* 0x000000ffffab7224 */ /* 0x000fe400078e00aa */
[--C-:B------:R-:W-:Y:S01]  /*24790*/  FADD.FTZ R176, R176, R104.reuse ;  /* 0x00000068b0b07221 */ /* 0x100fe20000010000 */
[----:B------:R-:W-:Y:S01]  /*247a0*/  PRMT R104, R202, 0x7632, R104 ;  /* 0x00007632ca687816 */ /* 0x000fe20000000068 */
[----:B------:R-:W-:Y:S01]  /*247b0*/  IMAD.MOV.U32 R170, RZ, RZ, R156 ;  /* 0x000000ffffaa7224 */ /* 0x000fe200078e009c */
[----:B------:R-:W-:Y:S01]  /*247c0*/  SHF.R.U32.HI R202, RZ, 0x18, R202 ;  /* 0x00000018ffca7819 */ /* 0x000fe200000116ca */
[----:B------:R-:W-:Y:S01]  /*247d0*/  IMAD.MOV.U32 R156, RZ, RZ, R123 ;  /* 0x000000ffff9c7224 */ /* 0x000fe200078e007b */
[----:B------:R-:W-:Y:S01]  /*247e0*/  LOP3.LUT R130, R104, 0xff, RZ, 0xc0, !PT ;  /* 0x000000ff68827812 */ /* 0x000fe200078ec0ff */
[----:B------:R-:W-:Y:S01]  /*247f0*/  IMAD.MOV.U32 R220, RZ, RZ, R159 ;  /* 0x000000ffffdc7224 */ /* 0x000fe200078e009f */
[----:B------:R-:W-:Y:S01]  /*24800*/  PRMT R104, R120, 0x5410, R127 ;  /* 0x0000541078687816 */ /* 0x000fe2000000007f */
[----:B------:R-:W-:Y:S01]  /*24810*/  IMAD.MOV.U32 R159, RZ, RZ, R156 ;  /* 0x000000ffff9f7224 */ /* 0x000fe200078e009c */
[----:B------:R-:W-:Y:S01]  /*24820*/  PRMT R113, R130, 0x5410, R202 ;  /* 0x0000541082717816 */ /* 0x000fe200000000ca */
[----:B------:R-:W-:Y:S01]  /*24830*/  IMAD.MOV.U32 R156, RZ, RZ, R137 ;  /* 0x000000ffff9c7224 */ /* 0x000fe200078e0089 */
[----:B------:R-:W-:Y:S01]  /*24840*/  LOP3.LUT R112, R104, R112, RZ, 0xc0, !PT ;  /* 0x0000007068707212 */ /* 0x000fe200078ec0ff */
[----:B------:R-:W-:Y:S01]  /*24850*/  FADD.FTZ R104, R173, R177 ;  /* 0x000000b1ad687221 */ /* 0x000fe20000010000 */
[----:B------:R-:W-:Y:S01]  /*24860*/  IMAD.MOV.U32 R123, RZ, RZ, R122 ;  /* 0x000000ffff7b7224 */ /* 0x000fe200078e007a */
[----:B------:R-:W-:Y:S01]  /*24870*/  HSET2.LE.AND R113, R113, R218, PT ;  /* 0x000000da71717233 */ /* 0x000fe20003803000 */
[----:B------:R-:W-:Y:S02]  /*24880*/  IMAD.MOV.U32 R179, RZ, RZ, R171 ;  /* 0x000000ffffb37224 */ /* 0x000fe400078e00ab */
[----:B------:R-:W-:Y:S01]  /*24890*/  FADD.FTZ R119, R107, R104 ;  /* 0x000000686b777221 */ /* 0x000fe20000010000 */
[----:B------:R-:W-:Y:S01]  /*248a0*/  PRMT R104, R138, 0x5410, R139 ;  /* 0x000054108a687816 */ /* 0x000fe2000000008b */
[----:B------:R1:W-:Y:S01]  /*248b0*/  MUFU.EX2 R107, R237 ;  /* 0x000000ed006b7308 */ /* 0x0003e20000000800 */
[----:B------:R-:W-:Y:S02]  /*248c0*/  IMAD.MOV.U32 R171, RZ, RZ, R123 ;  /* 0x000000ffffab7224 */ /* 0x000fe400078e007b */
[----:B------:R-:W-:Y:S07]  /*248d0*/  LOP3.LUT R113, R104, R113, RZ, 0xc0, !PT ;  /* 0x0000007168717212 */ /* 0x000fee00078ec0ff */
[----:B------:R-:W-:Y:S10]  /*248e0*/  MUFU.EX2 R123, R250 ;  /* 0x000000fa007b7308 */ /* 0x000ff40000000800 */
[----:B------:R-:W-:Y:S01]  /*248f0*/  MUFU.EX2 R122, R185 ;  /* 0x000000b9007a7308 */ /* 0x000fe20000000800 */
[----:B-1----:R-:W-:Y:S02]  /*24900*/  IMAD.MOV.U32 R237, RZ, RZ, R161 ;  /* 0x000000ffffed7224 */ /* 0x002fe400078e00a1 */
[----:B--2---:R-:W-:Y:S05]  /*24910*/  @!P5 HFMA2.BF16_V2 R106, -RZ.H0_H0, RZ.H0_H0, -R0.H0_H0 ;  /* 0x200000ffff6ad231 */ /* 0x004fea0000340900 */
[----:B------:R1:W-:Y:S01]  /*24920*/  @!P5 STL.S16 [R1+0xf8], R106 ;  /* 0x0000f86a0100d387 */ /* 0x0003e20000100600 */
[----:B------:R-:W-:Y:S02]  /*24930*/  PRMT R114, R106, 0x7610, R114 ;  /* 0x000076106a727816 */ /* 0x000fe40000000072 */
[----:B-1----:R-:W-:Y:S02]  /*24940*/  PRMT R106, R0, 0x5410, R2 ;  /* 0x00005410006a7816 */ /* 0x002fe40000000002 */
[----:B------:R-:W-:Y:S02]  /*24950*/  @!P5 PRMT R0, R114, 0x5410, RZ ;  /* 0x000054107200d816 */ /* 0x000fe400000000ff */
[----:B------:R3:W2:Y:S01]  /*24960*/  LDL.S16 R114, [R1+0xf0] ;  /* 0x0000f00001727983 */ /* 0x0006a20000100600 */
[----:B------:R-:W-:Y:S02]  /*24970*/  ISETP.LE.U32.AND P5, PT, R108, UR13, PT ;  /* 0x0000000d6c007c0c */ /* 0x000fe4000bfa3070 */
[----:B------:R-:W1:Y:S01]  /*24980*/  MUFU.EX2 R108, R230 ;  /* 0x000000e6006c7308 */ /* 0x000e620000000800 */
[----:B------:R4:W-:Y:S01]  /*24990*/  STG.E.U16 desc[UR28][R200.64], R0 ;  /* 0x00000000c8007986 */ /* 0x0009e2000c10151c */
[C---:B-1----:R-:W-:Y:S01]  /*249a0*/  FADD.FTZ R109, R108.reuse, R109 ;  /* 0x0000006d6c6d7221 */ /* 0x042fe20000010000 */
[----:B------:R-:W-:Y:S01]  /*249b0*/  F2FP.BF16.F32.PACK_AB R142, R108, R142 ;  /* 0x0000008e6c8e723e */ /* 0x000fe200000010ff */
[----:B------:R-:W-:Y:S06]  /*249c0*/  IMAD.MOV.U32 R230, RZ, RZ, R155 ;  /* 0x000000ffffe67224 */ /* 0x000fec00078e009b */
[----:B------:R1:W3:Y:S01]  /*249d0*/  MUFU.EX2 R108, R236 ;  /* 0x000000ec006c7308 */ /* 0x0002e20000000800 */
[----:B------:R-:W-:Y:S01]  /*249e0*/  PRMT R141, R142, 0x7632, R141 ;  /* 0x000076328e8d7816 */ /* 0x000fe2000000008d */
[----:B------:R-:W-:Y:S02]  /*249f0*/  IMAD.MOV.U32 R205, RZ, RZ, R230 ;  /* 0x000000ffffcd7224 */ /* 0x000fe400078e00e6 */
[----:B------:R-:W-:Y:S02]  /*24a00*/  IMAD.MOV.U32 R230, RZ, RZ, R170 ;  /* 0x000000ffffe67224 */ /* 0x000fe400078e00aa */
[----:B------:R-:W-:Y:S01]  /*24a10*/  IMAD.MOV.U32 R170, RZ, RZ, R132 ;  /* 0x000000ffffaa7224 */ /* 0x000fe200078e0084 */
[----:B----4-:R-:W-:Y:S03]  /*24a20*/  PRMT R0, R144, 0x5410, R146 ;  /* 0x0000541090007816 */ /* 0x010fe60000000092 */
[----:B------:R-:W-:Y:S01]  /*24a30*/  MUFU.EX2 R132, R248 ;  /* 0x000000f800847308 */ /* 0x000fe20000000800 */
[----:B------:R-:W-:Y:S02]  /*24a40*/  IMAD.MOV.U32 R232, RZ, RZ, R230 ;  /* 0x000000ffffe87224 */ /* 0x000fe400078e00e6 */
[----:B------:R-:W-:Y:S02]  /*24a50*/  IMAD.MOV.U32 R227, RZ, RZ, R205 ;  /* 0x000000ffffe37224 */ /* 0x000fe400078e00cd */
[----:B------:R-:W-:Y:S02]  /*24a60*/  IMAD.MOV.U32 R205, RZ, RZ, R237 ;  /* 0x000000ffffcd7224 */ /* 0x000fe400078e00ed */
[----:B------:R-:W-:Y:S02]  /*24a70*/  IMAD.MOV.U32 R205, RZ, RZ, R171 ;  /* 0x000000ffffcd7224 */ /* 0x000fe400078e00ab */
[----:B-1----:R-:W-:Y:S02]  /*24a80*/  IMAD.MOV.U32 R236, RZ, RZ, R160 ;  /* 0x000000ffffec7224 */ /* 0x002fe400078e00a0 */
[----:B------:R-:W-:Y:S04]  /*24a90*/  IMAD.WIDE R160, R197, 0x70, R200 ;  /* 0x00000070c5a07825 */ /* 0x000fe800078e02c8 */
[----:B------:R-:W-:Y:S04]  /*24aa0*/  IMAD.MOV.U32 R230, RZ, RZ, R159 ;  /* 0x000000ffffe67224 */ /* 0x000fe800078e009f */
[----:B------:R-:W-:Y:S02]  /*24ab0*/  IMAD.MOV.U32 R235, RZ, RZ, R230 ;  /* 0x000000ffffeb7224 */ /* 0x000fe400078e00e6 */
[----:B------:R-:W-:Y:S02]  /*24ac0*/  IMAD.MOV.U32 R230, RZ, RZ, R156 ;  /* 0x000000ffffe67224 */ /* 0x000fe400078e009c */
[----:B--2---:R-:W-:Y:S05]  /*24ad0*/  @!P5 HFMA2.BF16_V2 R114, -RZ.H0_H0, RZ.H0_H0, -R2.H0_H0 ;  /* 0x200000ffff72d231 */ /* 0x004fea0000340902 */
[----:B------:R1:W-:Y:S01]  /*24ae0*/  @!P5 STL.S16 [R1+0xf0], R114 ;  /* 0x0000f0720100d387 */ /* 0x0003e20000100600 */
[----:B------:R-:W-:Y:S03]  /*24af0*/  PRMT R104, R114, 0x7610, R104 ;  /* 0x0000761072687816 */ /* 0x000fe60000000068 */
[----:B------:R-:W2:Y:S01]  /*24b00*/  LDL R125, [R1+0x154] ;  /* 0x00015400017d7983 */ /* 0x000ea20000100800 */
[----:B------:R-:W-:Y:S02]  /*24b10*/  @!P5 PRMT R2, R104, 0x5410, RZ ;  /* 0x000054106802d816 */ /* 0x000fe400000000ff */
[--C-:B------:R-:W-:Y:S01]  /*24b20*/  HSET2.LE.AND R104, R204, R218.reuse, PT ;  /* 0x000000dacc687233 */ /* 0x100fe20003803000 */
[----:B------:R4:W4:Y:S01]  /*24b30*/  LDL.S16 R155, [R1+0x100] ;  /* 0x00010000019b7983 */ /* 0x0009220000100600 */
[----:B------:R-:W-:Y:S02]  /*24b40*/  IMAD.MOV.U32 R204, RZ, RZ, R236 ;  /* 0x000000ffffcc7224 */ /* 0x000fe400078e00ec */
[----:B------:R-:W-:Y:S01]  /*24b50*/  IMAD.MOV.U32 R236, RZ, RZ, R232 ;  /* 0x000000ffffec7224 */ /* 0x000fe200078e00e8 */
[----:B------:R3:W-:Y:S01]  /*24b60*/  STG.E.U16 desc[UR28][R200.64+0x2], R2 ;  /* 0x00000202c8007986 */ /* 0x0007e2000c10151c */
[----:B------:R-:W-:Y:S01]  /*24b70*/  LOP3.LUT R104, R105, R104, RZ, 0xc0, !PT ;  /* 0x0000006869687212 */ /* 0x000fe200078ec0ff */
[----:B------:R-:W-:Y:S01]  /*24b80*/  IMAD.MOV.U32 R232, RZ, RZ, R179 ;  /* 0x000000ffffe87224 */ /* 0x000fe200078e00b3 */
[--C-:B------:R-:W-:Y:S01]  /*24b90*/  HSET2.LE.AND R105, R121, R218.reuse, PT ;  /* 0x000000da79697233 */ /* 0x100fe20003803000 */
[----:B------:R-:W-:Y:S02]  /*24ba0*/  IMAD.MOV.U32 R179, RZ, RZ, R220 ;  /* 0x000000ffffb37224 */ /* 0x000fe400078e00dc */
[----:B------:R-:W-:Y:S02]  /*24bb0*/  IMAD.MOV.U32 R220, RZ, RZ, R135 ;  /* 0x000000ffffdc7224 */ /* 0x000fe400078e0087 */
[----:B------:R-:W-:Y:S01]  /*24bc0*/  LOP3.LUT R105, R106, R105, RZ, 0xc0, !PT ;  /* 0x000000696a697212 */ /* 0x000fe200078ec0ff */
[----:B------:R-:W-:Y:S01]  /*24bd0*/  MUFU.EX2 R135, R189 ;  /* 0x000000bd00877308 */ /* 0x000fe20000000800 */
[----:B------:R-:W-:Y:S02]  /*24be0*/  PRMT R106, R124, 0x5410, R243 ;  /* 0x000054107c6a7816 */ /* 0x000fe400000000f3 */
[----:B-1----:R-:W-:Y:S03]  /*24bf0*/  PRMT R114, R153, 0x5410, R231 ;  /* 0x0000541099727816 */ /* 0x002fe600000000e7 */
[--C-:B------:R-:W-:Y:S02]  /*24c00*/  HSET2.LE.AND R106, R106, R218.reuse, PT ;  /* 0x000000da6a6a7233 */ /* 0x100fe40003803000 */
[--C-:B------:R-:W-:Y:S05]  /*24c10*/  HSET2.LE.AND R114, R114, R218.reuse, PT ;  /* 0x000000da72727233 */ /* 0x100fea0003803000 */
[----:B------:R-:W-:Y:S01]  /*24c20*/  LOP3.LUT R114, R0, R114, RZ, 0xc0, !PT ;  /* 0x0000007200727212 */ /* 0x000fe200078ec0ff */
[----:B------:R-:W-:Y:S01]  /*24c30*/  FADD.FTZ R0, R133, R111 ;  /* 0x0000006f85007221 */ /* 0x000fe20000010000 */
[----:B---3--:R-:W-:Y:S01]  /*24c40*/  F2FP.BF16.F32.PACK_AB R133, R108, R133 ;  /* 0x000000856c85723e */ /* 0x008fe200000010ff */
[----:B------:R-:W-:Y:S02]  /*24c50*/  FADD.FTZ R2, R174, R119 ;  /* 0x00000077ae027221 */ /* 0x000fe40000010000 */
[----:B------:R-:W-:Y:S01]  /*24c60*/  FADD.FTZ R117, R108, R0 ;  /* 0x000000006c757221 */ /* 0x000fe20000010000 */
[----:B------:R-:W-:Y:S01]  /*24c70*/  IMAD.MOV.U32 R0, RZ, RZ, R145 ;  /* 0x000000ffff007224 */ /* 0x000fe200078e0091 */
[C---:B------:R-:W-:Y:S01]  /*24c80*/  F2FP.BF16.F32.PACK_AB R174, R172.reuse, R174 ;  /* 0x000000aeacae723e */ /* 0x040fe200000010ff */
[----:B------:R-:W-:Y:S01]  /*24c90*/  FADD.FTZ R172, R172, R2 ;  /* 0x00000002acac7221 */ /* 0x000fe20000010000 */
[----:B------:R-:W-:Y:S01]  /*24ca0*/  PRMT R2, R140, 0x5410, R143 ;  /* 0x000054108c027816 */ /* 0x000fe2000000008f */
[----:B------:R-:W-:Y:S01]  /*24cb0*/  IMAD.U32 R200, RZ, RZ, UR24 ;  /* 0x00000018ffc87e24 */ /* 0x000fe2000f8e00ff */
[----:B------:R-:W-:Y:S01]  /*24cc0*/  LOP3.LUT R115, R0, R115, RZ, 0xc0, !PT ;  /* 0x0000007300737212 */ /* 0x000fe200078ec0ff */
[----:B------:R-:W-:Y:S01]  /*24cd0*/  FADD.FTZ R0, R129, R109 ;  /* 0x0000006d81007221 */ /* 0x000fe20000010000 */
[C---:B------:R-:W-:Y:S01]  /*24ce0*/  F2FP.BF16.F32.PACK_AB R129, R107.reuse, R129 ;  /* 0x000000816b81723e */ /* 0x040fe200000010ff */
[----:B------:R-:W1:Y:S01]  /*24cf0*/  LDSM.16.MT88.4 R108, [R210+0x9000] ;  /* 0x00900000d26c783b */ /* 0x000e620000004200 */
[----:B------:R-:W-:Y:S01]  /*24d00*/  LOP3.LUT R106, R2, R106, RZ, 0xc0, !PT ;  /* 0x0000006a026a7212 */ /* 0x000fe200078ec0ff */
[----:B------:R-:W-:Y:S01]  /*24d10*/  FADD.FTZ R118, R107, R0 ;  /* 0x000000006b767221 */ /* 0x000fe20000010000 */
[----:B------:R-:W-:Y:S01]  /*24d20*/  FADD.FTZ R0, R178, R176 ;  /* 0x000000b0b2007221 */ /* 0x000fe20000010000 */
[----:B------:R-:W-:Y:S01]  /*24d30*/  PRMT R2, R142, 0x5410, R141 ;  /* 0x000054108e027816 */ /* 0x000fe2000000008d */
[----:B------:R-:W-:Y:S01]  /*24d40*/  FADD.FTZ R117, R134, R117 ;  /* 0x0000007586757221 */ /* 0x000fe20000010000 */
[----:B------:R-:W-:Y:S01]  /*24d50*/  LEA R200, P5, R200, R160, 0x1 ;  /* 0x000000a0c8c87211 */ /* 0x000fe200078a08ff */
[----:B------:R-:W-:Y:S01]  /*24d60*/  FADD.FTZ R175, R175, R0 ;  /* 0x00000000afaf7221 */ /* 0x000fe20000010000 */
[----:B------:R-:W-:Y:S02]  /*24d70*/  PRMT R0, R245, 0x5410, R244 ;  /* 0x00005410f5007816 */ /* 0x000fe400000000f4 */
[C---:B------:R-:W-:Y:S01]  /*24d80*/  F2FP.BF16.F32.PACK_AB R134, R128.reuse, R134 ;  /* 0x000000868086723e */ /* 0x040fe200000010ff */
[----:B------:R-:W-:Y:S01]  /*24d90*/  FADD.FTZ R128, R128, R117 ;  /* 0x0000007580807221 */ /* 0x000fe20000010000 */
[----:B------:R-:W-:Y:S01]  /*24da0*/  LOP3.LUT R107, R0, 0xff00ff, RZ, 0xc0, !PT ;  /* 0x00ff00ff006b7812 */ /* 0x000fe200078ec0ff */
[----:B------:R-:W-:Y:S01]  /*24db0*/  FADD.FTZ R117, R136, R118 ;  /* 0x0000007688757221 */ /* 0x000fe20000010000 */
[----:B------:R-:W3:Y:S01]  /*24dc0*/  MUFU.EX2 R0, R182 ;  /* 0x000000b600007308 */ /* 0x000ee20000000800 */
[C---:B------:R-:W-:Y:S02]  /*24dd0*/  F2FP.BF16.F32.PACK_AB R136, R131.reuse, R136 ;  /* 0x000000888388723e */ /* 0x040fe400000010ff */
[----:B------:R-:W-:Y:S01]  /*24de0*/  HSET2.LE.AND R107, R107, R218, PT ;  /* 0x000000da6b6b7233 */ /* 0x000fe20003803000 */
[----:B------:R-:W-:Y:S04]  /*24df0*/  FADD.FTZ R131, R131, R117 ;  /* 0x0000007583837221 */ /* 0x000fe80000010000 */
[----:B------:R-:W-:Y:S01]  /*24e00*/  LOP3.LUT R107, R2, R107, RZ, 0xc0, !PT ;  /* 0x0000006b026b7212 */ /* 0x000fe200078ec0ff */
[----:B------:R-:W-:Y:S01]  /*24e10*/  FADD.FTZ R2, R116, R175 ;  /* 0x000000af74027221 */ /* 0x000fe20000010000 */
[C---:B---3--:R-:W-:Y:S03]  /*24e20*/  F2FP.BF16.F32.PACK_AB R149, R0.reuse, R116 ;  /* 0x000000740095723e */ /* 0x048fe600000010ff */
[----:B------:R-:W-:Y:S01]  /*24e30*/  FADD.FTZ R150, R0, R2 ;  /* 0x0000000200967221 */ /* 0x000fe20000010000 */
[----:B------:R-:W-:Y:S01]  /*24e40*/  IMAD.U32 R0, RZ, RZ, UR24 ;  /* 0x00000018ff007e24 */ /* 0x000fe2000f8e00ff */
[----:B------:R-:W3:Y:S04]  /*24e50*/  MUFU.EX2 R2, R183 ;  /* 0x000000b700027308 */ /* 0x000ee80000000800 */
[----:B------:R-:W-:Y:S02]  /*24e60*/  LEA.HI.X.SX32 R201, R0, R161, 0x1, P5 ;  /* 0x000000a100c97211 */ /* 0x000fe400028f0eff */
[----:B------:R-:W-:Y:S01]  /*24e70*/  ISETP.GT.U32.AND P5, PT, R238, UR13, PT ;  /* 0x0000000dee007c0c */ /* 0x000fe2000bfa4070 */
[-C--:B-1----:R-:W-:Y:S03]  /*24e80*/  HMMA.16816.F32.BF16 R4, R104, R108.reuse, R4 ;  /* 0x0000006c6804723c */ /* 0x082fe60000041804 */
[----:B------:R-:W1:Y:S05]  /*24e90*/  MUFU.EX2 R0, R184 ;  /* 0x000000b800007308 */ /* 0x000e6a0000000800 */
[C---:B------:R-:W-:Y:S05]  /*24ea0*/  HMMA.16816.F32.BF16 R8, R112.reuse, R108, R8 ;  /* 0x0000006c7008723c */ /* 0x040fea0000041808 */
[----:B------:R-:W1:Y:S01]  /*24eb0*/  MUFU.EX2 R108, R251 ;  /* 0x000000fb006c7308 */ /* 0x000e620000000800 */
[----:B---3--:R-:W-:Y:S02]  /*24ec0*/  FADD.FTZ R109, R2, R172 ;  /* 0x000000ac026d7221 */ /* 0x008fe40000010000 */
[-C--:B------:R-:W-:Y:S03]  /*24ed0*/  HMMA.16816.F32.BF16 R12, R112, R110.reuse, R12 ;  /* 0x0000006e700c723c */ /* 0x080fe6000004180c */
[C---:B-1----:R-:W-:Y:S01]  /*24ee0*/  FADD.FTZ R151, R0.reuse, R109 ;  /* 0x0000006d00977221 */ /* 0x042fe20000010000 */
[----:B------:R-:W-:Y:S03]  /*24ef0*/  F2FP.BF16.F32.PACK_AB R152, R0, R2 ;  /* 0x000000020098723e */ /* 0x000fe600000010ff */
[----:B------:R-:W1:Y:S01]  /*24f00*/  MUFU.EX2 R0, R252 ;  /* 0x000000fc00007308 */ /* 0x000e620000000800 */
[C---:B------:R-:W-:Y:S04]  /*24f10*/  HMMA.16816.F32.BF16 R16, R104.reuse, R110, R16 ;  /* 0x0000006e6810723c */ /* 0x040fe80000041810 */
[----:B------:R-:W-:Y:S01]  /*24f20*/  FADD.FTZ R2, R108, R128 ;  /* 0x000000806c027221 */ /* 0x000fe20000010000 */
[----:B------:R-:W-:Y:S02]  /*24f30*/  F2FP.BF16.F32.PACK_AB R128, R123, R132 ;  /* 0x000000847b80723e */ /* 0x000fe400000010ff */
[----:B-1----:R-:W-:Y:S02]  /*24f40*/  F2FP.BF16.F32.PACK_AB R168, R0, R108 ;  /* 0x0000006c00a8723e */ /* 0x002fe400000010ff */
[----:B------:R-:W-:Y:S01]  /*24f50*/  LDSM.16.MT88.4 R108, [R210+0xa000] ;  /* 0x00a00000d26c783b */ /* 0x000fe20000004200 */
[----:B--2---:R-:W-:Y:S07]  /*24f60*/  @P2 VIADD R180, R125, 0xffffffe0 ;  /* 0xffffffe07db42836 */ /* 0x004fee0000000000 */
[----:B------:R3:W2:Y:S04]  /*24f70*/  LDL.S16 R125, [R1+0x11c] ;  /* 0x00011c00017d7983 */ /* 0x0006a80000100600 */
[----:B------:R-:W1:Y:S02]  /*24f80*/  LDSM.16.MT88.4 R116, [R180] ;  /* 0x00000000b474783b */ /* 0x000e640000004200 */
[-C--:B-1----:R-:W-:Y:S08]  /*24f90*/  HMMA.16816.F32.BF16 R20, R104, R116.reuse, R20 ;  /* 0x000000746814723c */ /* 0x082ff00000041814 */
[C---:B------:R-:W-:Y:S04]  /*24fa0*/  HMMA.16816.F32.BF16 R24, R112.reuse, R116, R24 ;  /* 0x000000747018723c */ /* 0x040fe80000041818 */
[----:B------:R-:W-:Y:S04]  /*24fb0*/  FADD.FTZ R116, R132, R131 ;  /* 0x0000008384747221 */ /* 0x000fe80000010000 */
[-C--:B------:R-:W-:Y:S03]  /*24fc0*/  HMMA.16816.F32.BF16 R28, R112, R118.reuse, R28 ;  /* 0x00000076701c723c */ /* 0x080fe6000004181c */
[----:B------:R-:W-:Y:S02]  /*24fd0*/  FADD.FTZ R159, R123, R116 ;  /* 0x000000747b9f7221 */ /* 0x000fe40000010000 */
[----:B------:R-:W-:Y:S03]  /*24fe0*/  MUFU.EX2 R123, R192 ;  /* 0x000000c0007b7308 */ /* 0x000fe60000000800 */
[C---:B------:R-:W-:Y:S08]  /*24ff0*/  HMMA.16816.F32.BF16 R32, R104.reuse, R118, R32 ;  /* 0x000000766820723c */ /* 0x040ff00000041820 */
[-C--:B------:R-:W-:Y:S08]  /*25000*/  HMMA.16816.F32.BF16 R36, R104, R108.reuse, R36 ;  /* 0x0000006c6824723c */ /* 0x080ff00000041824 */
[C---:B------:R-:W-:Y:S08]  /*25010*/  HMMA.16816.F32.BF16 R40, R112.reuse, R108, R40 ;  /* 0x0000006c7028723c */ /* 0x040ff00000041828 */
[-C--:B------:R-:W-:Y:S08]  /*25020*/  HMMA.16816.F32.BF16 R44, R112, R110.reuse, R44 ;  /* 0x0000006e702c723c */ /* 0x080ff0000004182c */
[C---:B------:R-:W-:Y:S04]  /*25030*/  HMMA.16816.F32.BF16 R48, R104.reuse, R110, R48 ;  /* 0x0000006e6830723c */ /* 0x040fe80000041830 */
[----:B--2---:R-:W-:Y:S05]  /*25040*/  @P5 HFMA2.BF16_V2 R125, -RZ.H0_H0, RZ.H0_H0, -R145.H1_H1 ;  /* 0x200000ffff7d5231 */ /* 0x004fea0000360991 */
[----:B------:R1:W-:Y:S01]  /*25050*/  @P5 STL.S16 [R1+0x11c], R125 ;  /* 0x00011c7d01005387 */ /* 0x0003e20000100600 */
[----:B------:R-:W-:Y:S03]  /*25060*/  PRMT R121, R125, 0x7610, R121 ;  /* 0x000076107d797816 */ /* 0x000fe60000000079 */
[----:B------:R3:W2:Y:S01]  /*25070*/  LDL.S16 R137, [R1+0x120] ;  /* 0x0001200001897983 */ /* 0x0006a20000100600 */
[----:B------:R-:W-:Y:S02]  /*25080*/  @P5 PRMT R162, R121, 0x5410, RZ ;  /* 0x0000541079a25816 */ /* 0x000fe400000000ff */
[----:B------:R-:W3:Y:S01]  /*25090*/  MUFU.EX2 R121, R186 ;  /* 0x000000ba00797308 */ /* 0x000ee20000000800 */
[----:B-1----:R-:W-:Y:S04]  /*250a0*/  LOP3.LUT R125, R222, 0xff, RZ, 0xc0, !PT ;  /* 0x000000ffde7d7812 */ /* 0x002fe800078ec0ff */
[----:B------:R-:W-:Y:S11]  /*250b0*/  ISETP.LE.U32.AND P5, PT, R125, UR13, PT ;  /* 0x0000000d7d007c0c */ /* 0x000ff6000bfa3070 */
[----:B------:R-:W-:Y:S02]  /*250c0*/  @!UPT UIADD3 URZ, UPT, UPT, URZ, URZ, URZ ;  /* 0x000000fffffff290 */ /* 0x000fe4000fffe0ff */
[--C-:B----4-:R-:W-:Y:S05]  /*250d0*/  @!P5 HFMA2.BF16_V2 R155, -RZ.H0_H0, RZ.H0_H0, -R3.reuse.H0_H0 ;  /* 0x200000ffff9bd231 */ /* 0x110fea0000340903 */
[----:B------:R1:W-:Y:S01]  /*250e0*/  @!P5 STL.S16 [R1+0x100], R155 ;  /* 0x0001009b0100d387 */ /* 0x0003e20000100600 */
[----:B------:R-:W-:Y:S03]  /*250f0*/  PRMT R172, R155, 0x7610, R172 ;  /* 0x000076109bac7816 */ /* 0x000fe600000000ac */
[----:B------:R4:W3:Y:S01]  /*25100*/  LDL.S16 R173, [R1+0x128] ;  /* 0x0001280001ad7983 */ /* 0x0008e20000100600 */
[----:B------:R-:W-:Y:S02]  /*25110*/  @!P5 PRMT R164, R172, 0x5410, RZ ;  /* 0x00005410aca4d816 */ /* 0x000fe400000000ff */
[----:B------:R-:W-:Y:S01]  /*25120*/  ISETP.LE.U32.AND P5, PT, R126, UR13, PT ;  /* 0x0000000d7e007c0c */ /* 0x000fe2000bfa3070 */
[----:B------:R4:W4:Y:S01]  /*25130*/  LDL.S16 R117, [R1+0x124] ;  /* 0x0001240001757983 */ /* 0x0009220000100600 */
[----:B-1----:R-:W-:Y:S02]  /*25140*/  FADD.FTZ R155, R0, R2 ;  /* 0x00000002009b7221 */ /* 0x002fe40000010000 */
[----:B------:R-:W1:Y:S10]  /*25150*/  MUFU.EX2 R2, R188 ;  /* 0x000000bc00027308 */ /* 0x000e740000000800 */
[----:B------:R-:W1:Y:S01]  /*25160*/  MUFU.EX2 R0, R187 ;  /* 0x000000bb00007308 */ /* 0x000e620000000800 */
[----:B--2---:R-:W-:Y:S05]  /*25170*/  @!P3 HFMA2.BF16_V2 R137, -RZ.H0_H0, RZ.H0_H0, -R3.H1_H1 ;  /* 0x200000ffff89b231 */ /* 0x004fea0000360903 */
[----:B------:R2:W-:Y:S01]  /*25180*/  @!P3 STL.S16 [R1+0x120], R137 ;  /* 0x000120890100b387 */ /* 0x0005e20000100600 */
[----:B------:R-:W-:Y:S03]  /*25190*/  PRMT R126, R137, 0x7610, R126 ;  /* 0x00007610897e7816 */ /* 0x000fe6000000007e */
[----:B------:R1:W4:Y:S01]  /*251a0*/  LDL.S16 R172, [R1+0x108] ;  /* 0x0001080001ac7983 */ /* 0x0003220000100600 */
[----:B------:R-:W-:Y:S02]  /*251b0*/  @!P3 PRMT R163, R126, 0x5410, RZ ;  /* 0x000054107ea3b816 */ /* 0x000fe400000000ff */
[----:B------:R-:W-:Y:S01]  /*251c0*/  ISETP.LE.U32.AND P3, PT, R130, UR13, PT ;  /* 0x0000000d82007c0c */ /* 0x000fe2000bf63070 */
[----:B------:R1:W4:Y:S04]  /*251d0*/  LDL.S16 R131, [R1+0x104] ;  /* 0x0001040001837983 */ /* 0x0003280000100600 */
[----:B------:R1:W4:Y:S01]  /*251e0*/  LDL.S16 R126, [R1+0x118] ;  /* 0x00011800017e7983 */ /* 0x0003220000100600 */
[----:B--2---:R-:W-:Y:S01]  /*251f0*/  MUFU.EX2 R137, R191 ;  /* 0x000000bf00897308 */ /* 0x004fe20000000800 */
[----:B---3--:R-:W-:Y:S02]  /*25200*/  @!P5 HFMA2.BF16_V2 R173, -RZ.H0_H0, RZ.H0_H0, -R120.H0_H0 ;  /* 0x200000ffffadd231 */ /* 0x008fe40000340978 */
[----:B----4-:R-:W-:Y:S03]  /*25210*/  @!P4 HFMA2.BF16_V2 R117, -RZ.H0_H0, RZ.H0_H0, -R127.H0_H0 ;  /* 0x200000ffff75c231 */ /* 0x010fe6000034097f */
[----:B------:R-:W-:Y:S01]  /*25220*/  @!P5 STL.S16 [R1+0x128], R173 ;  /* 0x000128ad0100d387 */ /* 0x000fe20000100600 */
[----:B------:R-:W-:Y:S03]  /*25230*/  PRMT R132, R173, 0x7610, R132 ;  /* 0x00007610ad847816 */ /* 0x000fe60000000084 */
[----:B------:R-:W-:Y:S01]  /*25240*/  @!P4 STL.S16 [R1+0x124], R117 ;  /* 0x000124750100c387 */ /* 0x000fe20000100600 */
[----:B------:R-:W-:Y:S02]  /*25250*/  PRMT R130, R117, 0x7610, R130 ;  /* 0x0000761075827816 */ /* 0x000fe40000000082 */
[----:B------:R-:W-:Y:S01]  /*25260*/  @!P5 PRMT R120, R132, 0x5410, RZ ;  /* 0x000054108478d816 */ /* 0x000fe200000000ff */
[----:B------:R-:W2:Y:S01]  /*25270*/  LDSM.16.MT88.4 R116, [R180+0x1000] ;  /* 0x00100000b474783b */ /* 0x000ea20000004200 */
[----:B------:R-:W-:Y:S01]  /*25280*/  ISETP.LE.U32.AND P5, PT, R202, UR13, PT ;  /* 0x0000000dca007c0c */ /* 0x000fe2000bfa3070 */
[----:B------:R-:W-:Y:S01]  /*25290*/  MUFU.EX2 R132, R190 ;  /* 0x000000be00847308 */ /* 0x000fe20000000800 */
[----:B------:R-:W-:Y:S02]  /*252a0*/  @!P4 PRMT R127, R130, 0x5410, RZ ;  /* 0x00005410827fc816 */ /* 0x000fe400000000ff */
[----:B------:R-:W-:Y:S03]  /*252b0*/  ISETP.LE.U32.AND P4, PT, R124, UR13, PT ;  /* 0x0000000d7c007c0c */ /* 0x000fe6000bf83070 */
[----:B------:R-:W-:Y:S04]  /*252c0*/  STG.E.U16 desc[UR28][R160.64], R120 ;  /* 0x00000078a0007986 */ /* 0x000fe8000c10151c */
[----:B------:R3:W4:Y:S01]  /*252d0*/  MUFU.EX2 R130, R227 ;  /* 0x000000e300827308 */ /* 0x0007220000000800 */
[----:B------:R-:W-:Y:S01]  /*252e0*/  STG.E.U16 desc[UR28][R160.64+0x2], R127 ;  /* 0x0000027fa0007986 */ /* 0x000fe2000c10151c */
[----:B---3--:R-:W-:Y:S01]  /*252f0*/  IMAD.MOV.U32 R227, RZ, RZ, R165 ;  /* 0x000000ffffe37224 */ /* 0x008fe200078e00a5 */
[-C--:B--2---:R-:W-:Y:S08]  /*25300*/  HMMA.16816.F32.BF16 R52, R104, R116.reuse, R52 ;  /* 0x000000746834723c */ /* 0x084ff00000041834 */
[C---:B------:R-:W-:Y:S08]  /*25310*/  HMMA.16816.F32.BF16 R56, R112.reuse, R116, R56 ;  /* 0x000000747038723c */ /* 0x040ff00000041838 */
[-C--:B------:R-:W-:Y:S08]  /*25320*/  HMMA.16816.F32.BF16 R60, R112, R118.reuse, R60 ;  /* 0x00000076703c723c */ /* 0x080ff0000004183c */
[C---:B------:R-:W-:Y:S04]  /*25330*/  HMMA.16816.F32.BF16 R64, R104.reuse, R118, R64 ;  /* 0x000000766840723c */ /* 0x040fe80000041840 */
[----:B------:R-:W-:Y:S02]  /*25340*/  @!P3 HFMA2.BF16_V2 R172, -RZ.H0_H0, RZ.H0_H0, -R138.H0_H0 ;  /* 0x200000ffffacb231 */ /* 0x000fe4000034098a */
[----:B------:R-:W-:Y:S03]  /*25350*/  @!P5 HFMA2.BF16_V2 R131, -RZ.H0_H0, RZ.H0_H0, -R139.H0_H0 ;  /* 0x200000ffff83d231 */ /* 0x000fe6000034098b */
[----:B------:R2:W-:Y:S01]  /*25360*/  @!P3 STL.S16 [R1+0x108], R172 ;  /* 0x000108ac0100b387 */ /* 0x0005e20000100600 */
[----:B------:R-:W-:Y:S01]  /*25370*/  PRMT R124, R172, 0x7610, R124 ;  /* 0x00007610ac7c7816 */ /* 0x000fe2000000007c */
[----:B------:R-:W-:Y:S02]  /*25380*/  @!P4 HFMA2.BF16_V2 R126, -RZ.H0_H0, RZ.H0_H0, -R140.H0_H0 ;  /* 0x200000ffff7ec231 */ /* 0x000fe4000034098c */
[----:B------:R-:W-:Y:S01]  /*25390*/  @!P5 STL.S16 [R1+0x104], R131 ;  /* 0x000104830100d387 */ /* 0x000fe20000100600 */
[----:B------:R-:W-:Y:S02]  /*253a0*/  @!P3 PRMT R138, R124, 0x5410, RZ ;  /* 0x000054107c8ab816 */ /* 0x000fe400000000ff */
[----:B------:R-:W-:Y:S01]  /*253b0*/  PRMT R109, R131, 0x7610, R109 ;  /* 0x00007610836d7816 */ /* 0x000fe2000000006d */
[----:B------:R3:W-:Y:S01]  /*253c0*/  @!P4 STL.S16 [R1+0x118], R126 ;  /* 0x0001187e0100c387 */ /* 0x0007e20000100600 */
[----:B------:R-:W-:Y:S01]  /*253d0*/  PRMT R108, R126, 0x7610, R108 ;  /* 0x000076107e6c7816 */ /* 0x000fe2000000006c */
[----:B------:R1:W4:Y:S01]  /*253e0*/  MUFU.EX2 R124, R236 ;  /* 0x000000ec007c7308 */ /* 0x0003220000000800 */
[----:B------:R-:W-:Y:S01]  /*253f0*/  @!P5 PRMT R139, R109, 0x5410, RZ ;  /* 0x000054106d8bd816 */ /* 0x000fe200000000ff */
[----:B------:R4:W4:Y:S01]  /*25400*/  LDL.S16 R178, [R1+0x114] ;  /* 0x0001140001b27983 */ /* 0x0009220000100600 */
[----:B------:R-:W-:Y:S02]  /*25410*/  @!P4 PRMT R140, R108, 0x5410, RZ ;  /* 0x000054106c8cc816 */ /* 0x000fe400000000ff */
[----:B------:R-:W-:Y:S01]  /*25420*/  ISETP.GT.U32.AND P3, PT, R243, UR13, PT ;  /* 0x0000000df3007c0c */ /* 0x000fe2000bf64070 */
[----:B------:R4:W4:Y:S01]  /*25430*/  LDL.S16 R176, [R1+0x110] ;  /* 0x0001100001b07983 */ /* 0x0009220000100600 */
[----:B------:R-:W-:Y:S02]  /*25440*/  ISETP.GT.U32.AND P4, PT, R245, UR13, PT ;  /* 0x0000000df5007c0c */ /* 0x000fe4000bf84070 */
[----:B------:R-:W-:Y:S01]  /*25450*/  ISETP.GT.U32.AND P5, PT, R244, UR13, PT ;  /* 0x0000000df4007c0c */ /* 0x000fe2000bfa4070 */
[----:B------:R4:W4:Y:S04]  /*25460*/  LDL.S16 R177, [R1+0x10c] ;  /* 0x00010c0001b17983 */ /* 0x0009280000100600 */
[----:B------:R-:W4:Y:S01]  /*25470*/  LDSM.16.MT88.4 R108, [R210+0xb000] ;  /* 0x00b00000d26c783b */ /* 0x000f220000004200 */
[----:B--2---:R-:W-:Y:S04]  /*25480*/  IMAD.WIDE.U32 R172, R154, -0x326172a9, RZ ;  /* 0xcd9e8d579aac7825 */ /* 0x004fe800078e00ff */
[----:B-1----:R-:W-:Y:S02]  /*25490*/  IMAD.MOV.U32 R236, RZ, RZ, R232 ;  /* 0x000000ffffec7224 */ /* 0x002fe400078e00e8 */
[----:B------:R-:W-:Y:S01]  /*254a0*/  IMAD.MOV.U32 R232, RZ, RZ, R220 ;  /* 0x000000ffffe87224 */ /* 0x000fe200078e00dc */
[----:B------:R1:W-:Y:S01]  /*254b0*/  STG.E.U16 desc[UR28][R200.64+0x2], R139 ;  /* 0x0000028bc8007986 */ /* 0x0003e2000c10151c */
[----:B---3--:R-:W-:Y:S01]  /*254c0*/  FADD.FTZ R126, R122, R150 ;  /* 0x000000967a7e7221 */ /* 0x008fe20000010000 */
[----:B------:R-:W-:Y:S01]  /*254d0*/  IMAD.MOV.U32 R220, RZ, RZ, R225 ;  /* 0x000000ffffdc7224 */ /* 0x000fe200078e00e1 */
[----:B------:R2:W-:Y:S01]  /*254e0*/  MUFU.EX2 R131, R236 ;  /* 0x000000ec00837308 */ /* 0x0005e20000000800 */
[----:B------:R-:W-:Y:S01]  /*254f0*/  STG.E.U16 desc[UR28][R200.64], R138 ;  /* 0x0000008ac8007986 */ /* 0x000fe2000c10151c */
[C---:B------:R-:W-:Y:S01]  /*25500*/  FADD.FTZ R154, R121.reuse, R126 ;  /* 0x0000007e799a7221 */ /* 0x040fe20000010000 */
[----:B------:R-:W-:Y:S01]  /*25510*/  LOP3.LUT R126, R204, UR12, R173, 0x96, !PT ;  /* 0x0000000ccc7e7c12 */ /* 0x000fe2000f8e96ad */
[----:B------:R-:W-:Y:S01]  /*25520*/  IMAD.MOV.U32 R225, RZ, RZ, R170 ;  /* 0x000000ffffe17224 */ /* 0x000fe200078e00aa */
[----:B------:R-:W-:Y:S01]  /*25530*/  STG.E.U16 desc[UR28][R198.64+0x10], R140 ;  /* 0x0000108cc6007986 */ /* 0x000fe2000c10151c */
[----:B------:R-:W-:Y:S01]  /*25540*/  F2FP.BF16.F32.PACK_AB R150, R121, R122 ;  /* 0x0000007a7996723e */ /* 0x000fe200000010ff */
[----:B------:R-:W-:Y:S01]  /*25550*/  FADD.FTZ R122, R2, R151 ;  /* 0x00000097027a7221 */ /* 0x000fe20000010000 */
[----:B------:R-:W-:Y:S02]  /*25560*/  IMAD.WIDE.U32 R170, R126, -0x2daee0ad, RZ ;  /* 0xd2511f537eaa7825 */ /* 0x000fe400078e00ff */
[----:B------:R-:W-:Y:S01]  /*25570*/  MUFU.EX2 R121, R193 ;  /* 0x000000c100797308 */ /* 0x000fe20000000800 */
[----:B------:R3:W3:Y:S01]  /*25580*/  LDL.S16 R126, [R1+0xfc] ;  /* 0x0000fc00017e7983 */ /* 0x0006e20000100600 */
[C---:B------:R-:W-:Y:S01]  /*25590*/  F2FP.BF16.F32.PACK_AB R151, R0.reuse, R2 ;  /* 0x000000020097723e */ /* 0x040fe200000010ff */
[----:B------:R-:W-:Y:S01]  /*255a0*/  FADD.FTZ R156, R0, R122 ;  /* 0x0000007a009c7221 */ /* 0x000fe20000010000 */
[----:B----4-:R-:W-:Y:S01]  /*255b0*/  FADD.FTZ R0, R130, R155 ;  /* 0x0000009b82007221 */ /* 0x010fe20000010000 */
[----:B------:R-:W-:Y:S02]  /*255c0*/  PRMT R2, R222, 0x7632, R2 ;  /* 0x00007632de027816 */ /* 0x000fe40000000002 */
[C---:B------:R-:W-:Y:S01]  /*255d0*/  F2FP.BF16.F32.PACK_AB R130, R124.reuse, R130 ;  /* 0x000000827c82723e */ /* 0x040fe200000010ff */
[----:B--2---:R-:W-:Y:S02]  /*255e0*/  IMAD.MOV.U32 R236, RZ, RZ, R157 ;  /* 0x000000ffffec7224 */ /* 0x004fe400078e009d */
[----:B------:R-:W-:Y:S01]  /*255f0*/  FADD.FTZ R157, R124, R0 ;  /* 0x000000007c9d7221 */ /* 0x000fe20000010000 */
[----:B------:R-:W-:Y:S01]  /*25600*/  MUFU.EX2 R122, R235 ;  /* 0x000000eb007a7308 */ /* 0x000fe20000000800 */
[----:B------:R-:W-:Y:S02]  /*25610*/  LOP3.LUT R2, R2, 0xff, RZ, 0xc0, !PT ;  /* 0x000000ff02027812 */ /* 0x000fe400078ec0ff */
[----:B------:R-:W-:Y:S02]  /*25620*/  PRMT R124, R125, 0x5410, R246 ;  /* 0x000054107d7c7816 */ /* 0x000fe400000000f6 */
[----:B-1----:R-:W-:Y:S02]  /*25630*/  PRMT R139, R147, 0x7610, R139 ;  /* 0x00007610938b7816 */ /* 0x002fe4000000008b */
[----:B------:R-:W-:Y:S03]  /*25640*/  LOP3.LUT R165, R158, UR16, R171, 0x96, !PT ;  /* 0x000000109ea57c12 */ /* 0x000fe6000f8e96ab */
[----:B------:R-:W-:Y:S01]  /*25650*/  MUFU.EX2 R155, R227 ;  /* 0x000000e3009b7308 */ /* 0x000fe20000000800 */
[--C-:B------:R-:W-:Y:S01]  /*25660*/  HSET2.LE.AND R124, R124, R218.reuse, PT ;  /* 0x000000da7c7c7233 */ /* 0x100fe20003803000 */
[-C--:B------:R-:W-:Y:S03]  /*25670*/  HMMA.16816.F32.BF16 R68, R104, R108.reuse, R68 ;  /* 0x0000006c6844723c */ /* 0x080fe60000041844 */
[----:B------:R-:W-:Y:S02]  /*25680*/  LOP3.LUT R158, R236, 0xff, RZ, 0xc0, !PT ;  /* 0x000000ffec9e7812 */ /* 0x000fe400078ec0ff */
[----:B------:R-:W-:Y:S01]  /*25690*/  LOP3.LUT R124, R3, R124, RZ, 0xc0, !PT ;  /* 0x0000007c037c7212 */ /* 0x000fe200078ec0ff */
[----:B------:R-:W-:Y:S01]  /*256a0*/  FADD.FTZ R3, R166, R157 ;  /* 0x0000009da6037221 */ /* 0x000fe20000010000 */
[----:B------:R-:W-:Y:S01]  /*256b0*/  LOP3.LUT R236, R226, 0xffff, RZ, 0xc0, !PT ;  /* 0x0000ffffe2ec7812 */ /* 0x000fe200078ec0ff */
[C---:B------:R-:W-:Y:S01]  /*256c0*/  HMMA.16816.F32.BF16 R72, R112.reuse, R108, R72 ;  /* 0x0000006c7048723c */ /* 0x040fe20000041848 */
[----:B------:R1:W-:Y:S03]  /*256d0*/  MUFU.EX2 R109, R205 ;  /* 0x000000cd006d7308 */ /* 0x0003e60000000800 */
[----:B------:R-:W-:Y:S04]  /*256e0*/  SHF.R.U32.HI R236, RZ, 0x8, R236 ;  /* 0x00000008ffec7819 */ /* 0x000fe800000116ec */
[-C--:B------:R-:W-:Y:S03]  /*256f0*/  HMMA.16816.F32.BF16 R76, R112, R110.reuse, R76 ;  /* 0x0000006e704c723c */ /* 0x080fe6000004184c */
[----:B------:R-:W2:Y:S05]  /*25700*/  MUFU.EX2 R108, R194 ;  /* 0x000000c2006c7308 */ /* 0x000eaa0000000800 */
[C---:B------:R-:W-:Y:S04]  /*25710*/  HMMA.16816.F32.BF16 R80, R104.reuse, R110, R80 ;  /* 0x0000006e6850723c */ /* 0x040fe80000041850 */
[----:B-1----:R-:W-:Y:S05]  /*25720*/  IMAD.MOV.U32 R205, RZ, RZ, R167 ;  /* 0x000000ffffcd7224 */ /* 0x002fea00078e00a7 */
[----:B------:R-:W-:Y:S02]  /*25730*/  PRMT R127, R205, 0x5410, R220 ;  /* 0x00005410cd7f7816 */ /* 0x000fe400000000dc */
[----:B--2---:R-:W-:Y:S02]  /*25740*/  F2FP.BF16.F32.PACK_AB R186, R108, R121 ;  /* 0x000000796cba723e */ /* 0x004fe400000010ff */
[----:B------:R-:W-:Y:S05]  /*25750*/  LOP3.LUT R127, R127, 0xff00ff, RZ, 0xc0, !PT ;  /* 0x00ff00ff7f7f7812 */ /* 0x000fea00078ec0ff */
[----:B------:R-:W-:Y:S05]  /*25760*/  HSET2.LE.AND R127, R127, R218, PT ;  /* 0x000000da7f7f7233 */ /* 0x000fea0003803000 */
[----:B------:R-:W-:Y:S01]  /*25770*/  LOP3.LUT R127, R174, R127, RZ, 0xc0, !PT ;  /* 0x0000007fae7f7212 */ /* 0x000fe200078ec0ff */
[----:B------:R-:W-:Y:S02]  /*25780*/  @P3 HFMA2.BF16_V2 R178, -RZ.H0_H0, RZ.H0_H0, -R143.H0_H0 ;  /* 0x200000ffffb23231 */ /* 0x000fe4000034098f */
[----:B------:R-:W-:Y:S03]  /*25790*/  @P4 HFMA2.BF16_V2 R176, -RZ.H0_H0, RZ.H0_H0, -R142.H0_H0 ;  /* 0x200000ffffb04231 */ /* 0x000fe6000034098e */
[----:B------:R-:W-:Y:S01]  /*257a0*/  @P3 STL.S16 [R1+0x114], R178 ;  /* 0x000114b201003387 */ /* 0x000fe20000100600 */
[----:B------:R-:W-:Y:S01]  /*257b0*/  PRMT R117, R178, 0x7610, R117 ;  /* 0x00007610b2757816 */ /* 0x000fe20000000075 */
[----:B------:R-:W-:Y:S01]  /*257c0*/  @P5 HFMA2.BF16_V2 R177, -RZ.H0_H0, RZ.H0_H0, -R141.H0_H0 ;  /* 0x200000ffffb15231 */ /* 0x000fe2000034098d */
[----:B------:R-:W-:Y:S02]  /*257d0*/  PRMT R116, R176, 0x7610, R116 ;  /* 0x00007610b0747816 */ /* 0x000fe40000000074 */
[----:B------:R-:W-:Y:S02]  /*257e0*/  @P3 PRMT R143, R117, 0x5410, RZ ;  /* 0x00005410758f3816 */ /* 0x000fe400000000ff */
[----:B------:R-:W-:Y:S01]  /*257f0*/  @P5 STL.S16 [R1+0x10c], R177 ;  /* 0x00010cb101005387 */ /* 0x000fe20000100600 */
[----:B------:R-:W-:Y:S02]  /*25800*/  @P4 PRMT R142, R116, 0x5410, RZ ;  /* 0x00005410748e4816 */ /* 0x000fe400000000ff */
[----:B------:R-:W-:Y:S01]  /*25810*/  ISETP.LE.U32.AND P3, PT, R2, UR13, PT ;  /* 0x0000000d02007c0c */ /* 0x000fe2000bf63070 */
[----:B------:R-:W1:Y:S01]  /*25820*/  LDSM.16.MT88.4 R116, [R180+0x2000] ;  /* 0x00200000b474783b */ /* 0x000e620000004200 */
[----:B------:R-:W-:Y:S04]  /*25830*/  PRMT R0, R177, 0x7610, R0 ;  /* 0x00007610b1007816 */ /* 0x000fe80000000000 */
[----:B------:R-:W-:Y:S02]  /*25840*/  @P5 PRMT R141, R0, 0x5410, RZ ;  /* 0x00005410008d5816 */ /* 0x000fe400000000ff */
[----:B------:R-:W-:Y:S01]  /*25850*/  SHF.R.U32.HI R0, RZ, 0x18, R222 ;  /* 0x00000018ff007819 */ /* 0x000fe200000116de */
[----:B------:R2:W-:Y:S01]  /*25860*/  @P4 STL.S16 [R1+0x110], R176 ;  /* 0x000110b001004387 */ /* 0x0005e20000100600 */
[----:B------:R-:W-:Y:S02]  /*25870*/  ISETP.LE.U32.AND P5, PT, R153, UR13, PT ;  /* 0x0000000d99007c0c */ /* 0x000fe4000bfa3070 */
[----:B------:R-:W-:Y:S01]  /*25880*/  PRMT R125, R2, 0x5410, R0 ;  /* 0x00005410027d7816 */ /* 0x000fe20000000000 */
[----:B------:R-:W-:Y:S01]  /*25890*/  STG.E.U16 desc[UR28][R198.64+0x12], R143 ;  /* 0x0000128fc6007986 */ /* 0x000fe2000c10151c */
[----:B------:R-:W4:Y:S01]  /*258a0*/  MUFU.EX2 R2, R232 ;  /* 0x000000e800027308 */ /* 0x000f220000000800 */
[----:B------:R-:W-:Y:S01]  /*258b0*/  ISETP.LE.U32.AND P4, PT, R0, UR13, PT ;  /* 0x0000000d00007c0c */ /* 0x000fe2000bf83070 */
[----:B------:R-:W-:Y:S01]  /*258c0*/  FADD.FTZ R0, R131, R159 ;  /* 0x0000009f83007221 */ /* 0x000fe20000010000 */
[----:B------:R-:W-:Y:S01]  /*258d0*/  F2FP.BF16.F32.PACK_AB R131, R122, R131 ;  /* 0x000000837a83723e */ /* 0x000fe200000010ff */
[--C-:B---3--:R-:W-:Y:S01]  /*258e0*/  @!P3 HFMA2.BF16_V2 R126, -RZ.H0_H0, RZ.H0_H0, -R147.reuse.H0_H0 ;  /* 0x200000ffff7eb231 */ /* 0x108fe20000340993 */
[----:B------:R-:W-:Y:S01]  /*258f0*/  F2FP.BF16.F32.PACK_AB R153, R132, R135 ;  /* 0x000000878499723e */ /* 0x000fe200000010ff */
[----:B------:R-:W-:Y:S01]  /*25900*/  FADD.FTZ R122, R122, R0 ;  /* 0x000000007a7a7221 */ /* 0x000fe20000010000 */
[----:B------:R-:W-:Y:S01]  /*25910*/  FADD.FTZ R0, R137, R154 ;  /* 0x0000009a89007221 */ /* 0x000fe20000010000 */
[C---:B------:R-:W-:Y:S01]  /*25920*/  F2FP.BF16.F32.PACK_AB R154, R123.reuse, R137 ;  /* 0x000000897b9a723e */ /* 0x040fe200000010ff */
[----:B------:R-:W-:Y:S01]  /*25930*/  @!P3 STL.S16 [R1+0xfc], R126 ;  /* 0x0000fc7e0100b387 */ /* 0x000fe20000100600 */
[----:B------:R-:W-:Y:S01]  /*25940*/  PRMT R175, R126, 0x7610, R175 ;  /* 0x000076107eaf7816 */ /* 0x000fe200000000af */
[----:B------:R-:W-:Y:S01]  /*25950*/  FADD.FTZ R123, R123, R0 ;  /* 0x000000007b7b7221 */ /* 0x000fe20000010000 */
[----:B------:R-:W-:Y:S01]  /*25960*/  FADD.FTZ R0, R135, R156 ;  /* 0x0000009c87007221 */ /* 0x000fe20000010000 */
[----:B------:R-:W-:Y:S02]  /*25970*/  SHF.R.U32.HI R156, RZ, 0x18, R226 ;  /* 0x00000018ff9c7819 */ /* 0x000fe400000116e2 */
[----:B------:R-:W-:Y:S01]  /*25980*/  @!P3 PRMT R139, R175, 0x5410, RZ ;  /* 0x00005410af8bb816 */ /* 0x000fe200000000ff */
[----:B------:R-:W-:Y:S01]  /*25990*/  FADD.FTZ R167, R132, R0 ;  /* 0x0000000084a77221 */ /* 0x000fe20000010000 */
[----:B----4-:R-:W-:Y:S01]  /*259a0*/  FADD.FTZ R110, R2, R122 ;  /* 0x0000007a026e7221 */ /* 0x010fe20000010000 */
[----:B------:R-:W-:Y:S01]  /*259b0*/  F2FP.BF16.F32.PACK_AB R0, R155, R166 ;  /* 0x000000a69b00723e */ /* 0x000fe200000010ff */
[----:B------:R-:W-:Y:S01]  /*259c0*/  IMAD.MOV.U32 R232, RZ, RZ, R169 ;  /* 0x000000ffffe87224 */ /* 0x000fe200078e00a9 */
[C---:B------:R-:W-:Y:S01]  /*259d0*/  F2FP.BF16.F32.PACK_AB R2, R109.reuse, R2 ;  /* 0x000000026d02723e */ /* 0x040fe200000010ff */
[----:B------:R-:W-:Y:S01]  /*259e0*/  FADD.FTZ R166, R109, R110 ;  /* 0x0000006e6da67221 */ /* 0x000fe20000010000 */
[----:B------:R-:W-:Y:S01]  /*259f0*/  FADD.FTZ R109, R121, R123 ;  /* 0x0000007b796d7221 */ /* 0x000fe20000010000 */
[----:B------:R-:W-:Y:S01]  /*25a00*/  FADD.FTZ R169, R155, R3 ;  /* 0x000000039ba97221 */ /* 0x000fe20000010000 */
[----:B------:R-:W3:Y:S01]  /*25a10*/  LDSM.16.MT88.4 R120, [R210+0x9400] ;  /* 0x00940000d278783b */ /* 0x000ee20000004200 */
[----:B------:R-:W-:Y:S01]  /*25a20*/  LOP3.LUT R155, R226, 0xff, RZ, 0xc0, !PT ;  /* 0x000000ffe29b7812 */ /* 0x000fe200078ec0ff */
[----:B------:R-:W-:Y:S01]  /*25a30*/  FADD.FTZ R108, R108, R109 ;  /* 0x0000006d6c6c7221 */ /* 0x000fe20000010000 */
[-C--:B-1----:R-:W-:Y:S03]  /*25a40*/  HMMA.16816.F32.BF16 R84, R104, R116.reuse, R84 ;  /* 0x000000746854723c */ /* 0x082fe60000041854 */
[----:B------:R-:W-:Y:S02]  /*25a50*/  ISETP.LE.U32.AND P3, PT, R158, UR13, PT ;  /* 0x0000000d9e007c0c */ /* 0x000fe4000bf63070 */
[----:B------:R1:W-:Y:S01]  /*25a60*/  STL [R1+0x150], R108 ;  /* 0x0001506c01007387 */ /* 0x0003e20000100800 */
[----:B------:R-:W-:Y:S02]  /*25a70*/  PRMT R132, R133, 0x7632, R132 ;  /* 0x0000763285847816 */ /* 0x000fe40000000084 */
[C---:B------:R-:W-:Y:S01]  /*25a80*/  HMMA.16816.F32.BF16 R88, R112.reuse, R116, R88 ;  /* 0x000000747058723c */ /* 0x040fe20000041858 */
[----:B------:R4:W4:Y:S03]  /*25a90*/  LDL.S16 R116, [R1+0xe8] ;  /* 0x0000e80001747983 */ /* 0x0009260000100600 */
[----:B------:R-:W-:Y:S01]  /*25aa0*/  LOP3.LUT R157, R232, 0xff, RZ, 0xc0, !PT ;  /* 0x000000ffe89d7812 */ /* 0x000fe200078ec0ff */
[----:B--2---:R2:W2:Y:S01]  /*25ab0*/  LDL.S16 R176, [R1+0xd4] ;  /* 0x0000d40001b07983 */ /* 0x0044a20000100600 */
[----:B------:R-:W-:Y:S02]  /*25ac0*/  PRMT R3, R129, 0x7632, R3 ;  /* 0x0000763281037816 */ /* 0x000fe40000000003 */
[-C--:B------:R-:W-:Y:S01]  /*25ad0*/  HMMA.16816.F32.BF16 R92, R112, R118.reuse, R92 ;  /* 0x00000076705c723c */ /* 0x080fe2000004185c */
[----:B------:R2:W2:Y:S02]  /*25ae0*/  LDL.S16 R115, [R1+0xd8] ;  /* 0x0000d80001737983 */ /* 0x0004a40000100600 */
[----:B------:R-:W-:Y:S02]  /*25af0*/  PRMT R110, R157, 0x5410, R219 ;  /* 0x000054109d6e7816 */ /* 0x000fe400000000db */
[----:B------:R2:W2:Y:S01]  /*25b00*/  LDL.S16 R114, [R1+0xdc] ;  /* 0x0000dc0001727983 */ /* 0x0004a20000100600 */
[----:B------:R-:W-:Y:S02]  /*25b10*/  PRMT R111, R129, 0x5410, R3 ;  /* 0x00005410816f7816 */ /* 0x000fe40000000003 */
[----:B------:R-:W-:Y:S01]  /*25b20*/  HMMA.16816.F32.BF16 R96, R104, R118, R96 ;  /* 0x000000766860723c */ /* 0x000fe20000041860 */
[----:B------:R2:W2:Y:S03]  /*25b30*/  LDL.S16 R175, [R1+0xd0] ;  /* 0x0000d00001af7983 */ /* 0x0004a60000100600 */
[----:B------:R-:W-:Y:S01]  /*25b40*/  IMAD.WIDE R118, R197, -0x70, R160 ;  /* 0xffffff90c5767825 */ /* 0x000fe200078e02a0 */
[----:B------:R-:W3:Y:S02]  /*25b50*/  LDSM.16.MT88.4 R104, [R180+0x400] ;  /* 0x00040000b468783b */ /* 0x000ee40000004200 */
[----:B-1----:R-:W-:Y:S02]  /*25b60*/  PRMT R108, R155, 0x5410, R236 ;  /* 0x000054109b6c7816 */ /* 0x002fe400000000ec */
[----:B------:R-:W-:Y:S02]  /*25b70*/  PRMT R135, R134, 0x7632, R135 ;  /* 0x0000763286877816 */ /* 0x000fe40000000087 */
[--C-:B------:R-:W-:Y:S02]  /*25b80*/  HSET2.LE.AND R110, R110, R218.reuse, PT ;  /* 0x000000da6e6e7233 */ /* 0x100fe40003803000 */
[----:B------:R1:W-:Y:S01]  /*25b90*/  STG.E.U16 desc[UR28][R118.64+0x12], R141 ;  /* 0x0000128d76007986 */ /* 0x0003e2000c10151c */
[----:B------:R-:W-:Y:S02]  /*25ba0*/  PRMT R137, R136, 0x7632, R137 ;  /* 0x0000763288897816 */ /* 0x000fe40000000089 */
[----:B------:R-:W-:Y:S01]  /*25bb0*/  PRMT R143, R149, 0x7632, R143 ;  /* 0x00007632958f7816 */ /* 0x000fe2000000008f */
[----:B------:R3:W-:Y:S01]  /*25bc0*/  STG.E.U16 desc[UR28][R118.64+0x10], R142 ;  /* 0x0000108e76007986 */ /* 0x0007e2000c10151c */
[----:B------:R-:W-:Y:S02]  /*25bd0*/  PRMT R109, R226, 0x7632, R109 ;  /* 0x00007632e26d7816 */ /* 0x000fe4000000006d */
[--C-:B------:R-:W-:Y:S02]  /*25be0*/  HSET2.LE.AND R108, R108, R218.reuse, PT ;  /* 0x000000da6c6c7233 */ /* 0x100fe40003803000 */
[----:B------:R-:W-:Y:S02]  /*25bf0*/  LOP3.LUT R138, R109, 0xff, RZ, 0xc0, !PT ;  /* 0x000000ff6d8a7812 */ /* 0x000fe400078ec0ff */
[----:B------:R-:W-:Y:S02]  /*25c00*/  PRMT R109, R133, 0x5410, R132 ;  /* 0x00005410856d7816 */ /* 0x000fe40000000084 */
[----:B------:R-:W-:Y:S02]  /*25c10*/  PRMT R112, R230, 0x5410, R225 ;  /* 0x00005410e6707816 */ /* 0x000fe400000000e1 */
[----:B------:R-:W-:Y:S02]  /*25c20*/  LOP3.LUT R108, R109, R108, RZ, 0xc0, !PT ;  /* 0x0000006c6d6c7212 */ /* 0x000fe400078ec0ff */
[----:B------:R-:W-:Y:S02]  /*25c30*/  PRMT R109, R138, 0x5410, R156 ;  /* 0x000054108a6d7816 */ /* 0x000fe4000000009c */
[----:B------:R-:W-:Y:S02]  /*25c40*/  PRMT R126, R158, 0x5410, R179 ;  /* 0x000054109e7e7816 */ /* 0x000fe400000000b3 */
[----:B------:R-:W-:Y:S02]  /*25c50*/  LOP3.LUT R112, R112, 0xff00ff, RZ, 0xc0, !PT ;  /* 0x00ff00ff70707812 */ /* 0x000fe400078ec0ff */
[--C-:B------:R-:W-:Y:S02]  /*25c60*/  HSET2.LE.AND R109, R109, R218.reuse, PT ;  /* 0x000000da6d6d7233 */ /* 0x100fe40003803000 */
[--C-:B------:R-:W-:Y:S02]  /*25c70*/  HSET2.LE.AND R125, R125, R218.reuse, PT ;  /* 0x000000da7d7d7233 */ /* 0x100fe40003803000 */
[----:B-1----:R-:W-:Y:S02]  /*25c80*/  PRMT R141, R148, 0x7610, R141 ;  /* 0x00007610948d7816 */ /* 0x002fe4000000008d */
[----:B------:R-:W-:Y:S02]  /*25c90*/  LOP3.LUT R109, R111, R109, RZ, 0xc0, !PT ;  /* 0x0000006d6f6d7212 */ /* 0x000fe400078ec0ff */
[----:B------:R-:W-:Y:S01]  /*25ca0*/  PRMT R111, R134, 0x5410, R135 ;  /* 0x00005410866f7816 */ /* 0x000fe20000000087 */
[----:B---3--:R-:W-:Y:S01]  /*25cb0*/  IMAD.WIDE R118, R197, 0x70, R118 ;  /* 0x00000070c5767825 */ /* 0x008fe200078e0276 */
[----:B------:R-:W-:Y:S02]  /*25cc0*/  LOP3.LUT R125, R147, R125, RZ, 0xc0, !PT ;  /* 0x0000007d937d7212 */ /* 0x000fe400078ec0ff */
[----:B------:R-:W-:Y:S02]  /*25cd0*/  LOP3.LUT R110, R111, R110, RZ, 0xc0, !PT ;  /* 0x0000006e6f6e7212 */ /* 0x000fe400078ec0ff */
[--C-:B------:R-:W-:Y:S02]  /*25ce0*/  HSET2.LE.AND R111, R112, R218.reuse, PT ;  /* 0x000000da706f7233 */ /* 0x100fe40003803000 */
[----:B------:R-:W-:Y:S02]  /*25cf0*/  PRMT R112, R136, 0x5410, R137 ;  /* 0x0000541088707816 */ /* 0x000fe40000000089 */
[----:B------:R-:W-:Y:S02]  /*25d00*/  HSET2.LE.AND R126, R126, R218, PT ;  /* 0x000000da7e7e7233 */ /* 0x000fe40003803000 */
[----:B------:R-:W-:Y:S02]  /*25d10*/  LOP3.LUT R111, R112, R111, RZ, 0xc0, !PT ;  /* 0x0000006f706f7212 */ /* 0x000fe400078ec0ff */
[----:B------:R-:W-:Y:S02]  /*25d20*/  PRMT R142, R149, 0x7610, R142 ;  /* 0x00007610958e7816 */ /* 0x000fe4000000008e */
[----:B------:R-:W-:Y:S03]  /*25d30*/  LOP3.LUT R126, R148, R126, RZ, 0xc0, !PT ;  /* 0x0000007e947e7212 */ /* 0x000fe600078ec0ff */
[-C--:B------:R-:W-:Y:S08]  /*25d40*/  HMMA.16816.F32.BF16 R4, R108, R120.reuse, R4 ;  /* 0x000000786c04723c */ /* 0x080ff00000041804 */
[C---:B------:R-:W-:Y:S04]  /*25d50*/  HMMA.16816.F32.BF16 R8, R124.reuse, R120, R8 ;  /* 0x000000787c08723c */ /* 0x040fe80000041808 */
[----:B------:R-:W-:Y:S04]  /*25d60*/  IMAD.WIDE.U32 R120, R165, -0x326172a9, RZ ;  /* 0xcd9e8d57a5787825 */ /* 0x000fe800078e00ff */
[-C--:B------:R-:W-:Y:S08]  /*25d70*/  HMMA.16816.F32.BF16 R12, R124, R122.reuse, R12 ;  /* 0x0000007a7c0c723c */ /* 0x080ff0000004180c */
[C---:B------:R-:W-:Y:S04]  /*25d80*/  HMMA.16816.F32.BF16 R16, R108.reuse, R122, R16 ;  /* 0x0000007a6c10723c */ /* 0x040fe80000041810 */
[C---:B------:R-:W-:Y:S02]  /*25d90*/  PRMT R122, R168.reuse, 0x7610, R122 ;  /* 0x00007610a87a7816 */ /* 0x040fe4000000007a */
[----:B------:R-:W-:Y:S02]  /*25da0*/  PRMT R123, R168, 0x7632, R123 ;  /* 0x00007632a87b7816 */ /* 0x000fe4000000007b */
[-C--:B------:R-:W-:Y:S08]  /*25db0*/  HMMA.16816.F32.BF16 R20, R108, R104.reuse, R20 ;  /* 0x000000686c14723c */ /* 0x080ff00000041814 */
[C---:B------:R-:W-:Y:S08]  /*25dc0*/  HMMA.16816.F32.BF16 R24, R124.reuse, R104, R24 ;  /* 0x000000687c18723c */ /* 0x040ff00000041818 */
[-C--:B------:R-:W-:Y:S08]  /*25dd0*/  HMMA.16816.F32.BF16 R28, R124, R106.reuse, R28 ;  /* 0x0000006a7c1c723c */ /* 0x080ff0000004181c */
[C---:B------:R-:W-:Y:S04]  /*25de0*/  HMMA.16816.F32.BF16 R32, R108.reuse, R106, R32 ;  /* 0x0000006a6c20723c */ /* 0x040fe80000041820 */
[----:B----4-:R-:W-:Y:S05]  /*25df0*/  @!P5 HFMA2.BF16_V2 R116, -RZ.H0_H0, RZ.H0_H0, -R144.H0_H0 ;  /* 0x200000ffff74d231 */ /* 0x010fea0000340990 */
[----:B------:R1:W-:Y:S01]  /*25e00*/  @!P5 STL.S16 [R1+0xe8], R116 ;  /* 0x0000e8740100d387 */ /* 0x0003e20000100600 */
[----:B------:R-:W-:Y:S01]  /*25e10*/  PRMT R158, R116, 0x7610, R158 ;  /* 0x00007610749e7816 */ /* 0x000fe2000000009e */
[----:B--2---:R-:W-:Y:S02]  /*25e20*/  @!P4 HFMA2.BF16_V2 R115, -RZ.H0_H0, RZ.H0_H0, -R147.H1_H1 ;  /* 0x200000ffff73c231 */ /* 0x004fe40000360993 */
[----:B------:R3:W2:Y:S01]  /*25e30*/  LDL.S16 R173, [R1+0xcc] ;  /* 0x0000cc0001ad7983 */ /* 0x0006a20000100600 */
[----:B------:R-:W-:Y:S01]  /*25e40*/  @!P5 PRMT R144, R158, 0x5410, RZ ;  /* 0x000054109e90d816 */ /* 0x000fe200000000ff */
[----:B------:R-:W-:Y:S02]  /*25e50*/  @!P3 HFMA2.BF16_V2 R114, -RZ.H0_H0, RZ.H0_H0, -R148.H0_H0 ;  /* 0x200000ffff72b231 */ /* 0x000fe40000340994 */
[----:B------:R3:W4:Y:S01]  /*25e60*/  LDL.S16 R160, [R1+0xc4] ;  /* 0x0000c40001a07983 */ /* 0x0007220000100600 */
[----:B------:R-:W-:Y:S02]  /*25e70*/  PRMT R113, R115, 0x7610, R113 ;  /* 0x0000761073717816 */ /* 0x000fe40000000071 */
[----:B------:R-:W-:Y:S01]  /*25e80*/  ISETP.GT.U32.AND P5, PT, R231, UR13, PT ;  /* 0x0000000de7007c0c */ /* 0x000fe2000bfa4070 */
[----:B------:R3:W-:Y:S01]  /*25e90*/  STG.E.U16 desc[UR28][R118.64+0x10], R144 ;  /* 0x0000109076007986 */ /* 0x0007e2000c10151c */
[----:B------:R-:W-:Y:S02]  /*25ea0*/  PRMT R147, R147, 0x7632, R147 ;  /* 0x0000763293937816 */ /* 0x000fe40000000093 */
[----:B------:R-:W-:Y:S09]  /*25eb0*/  @!P4 PRMT R147, R113, 0x5410, RZ ;  /* 0x000054107193c816 */ /* 0x000ff200000000ff */
[----:B------:R-:W-:Y:S02]  /*25ec0*/  @P5 HFMA2.BF16_V2 R176, -RZ.H0_H0, RZ.H0_H0, -R146.H0_H0 ;  /* 0x200000ffffb05231 */ /* 0x000fe40000340992 */
[----:B-1----:R-:W-:Y:S05]  /*25ed0*/  IMAD.WIDE.U32 R116, R203, -0x326172a9, RZ ;  /* 0xcd9e8d57cb747825 */ /* 0x002fea00078e00ff */
[----:B------:R-:W-:Y:S02]  /*25ee0*/  LOP3.LUT R112, R172, UR11, R117, 0x96, !PT ;  /* 0x0000000bac707c12 */ /* 0x000fe4000f8e9675 */
[----:B------:R1:W4:Y:S01]  /*25ef0*/  LDL.S16 R172, [R1+0xc8] ;  /* 0x0000c80001ac7983 */ /* 0x0003220000100600 */
[----:B------:R-:W-:Y:S02]  /*25f00*/  LOP3.LUT R161, R116, UR9, R121, 0x96, !PT ;  /* 0x0000000974a17c12 */ /* 0x000fe4000f8e9679 */
[----:B------:R-:W-:Y:S01]  /*25f10*/  IMAD.WIDE.U32 R158, R112, -0x2daee0ad, RZ ;  /* 0xd2511f53709e7825 */ /* 0x000fe200078e00ff */
[----:B------:R-:W-:Y:S01]  /*25f20*/  @!P4 STL.S16 [R1+0xd8], R115 ;  /* 0x0000d8730100c387 */ /* 0x000fe20000100600 */
[----:B------:R-:W-:Y:S02]  /*25f30*/  ISETP.GT.U32.AND P4, PT, R181, UR13, PT ;  /* 0x0000000db5007c0c */ /* 0x000fe4000bf84070 */
[----:B------:R-:W-:Y:S01]  /*25f40*/  PRMT R112, R114, 0x7610, R112 ;  /* 0x0000761072707816 */ /* 0x000fe20000000070 */
[----:B------:R-:W-:Y:S01]  /*25f50*/  @!P3 STL.S16 [R1+0xdc], R114 ;  /* 0x0000dc720100b387 */ /* 0x000fe20000100600 */
[--C-:B------:R-:W-:Y:S02]  /*25f60*/  LOP3.LUT R117, R170, UR15, R159.reuse, 0x96, !PT ;  /* 0x0000000faa757c12 */ /* 0x100fe4000f8e969f */
[----:B------:R-:W-:Y:S01]  /*25f70*/  @!P3 PRMT R141, R112, 0x5410, RZ ;  /* 0x00005410708db816 */ /* 0x000fe200000000ff */
[----:B---3--:R1:W3:Y:S01]  /*25f80*/  LDL.S16 R144, [R1+0xc0] ;  /* 0x0000c00001907983 */ /* 0x0082e20000100600 */
[----:B------:R-:W-:Y:S01]  /*25f90*/  ISETP.LE.U32.AND P3, PT, R155, UR13, PT ;  /* 0x0000000d9b007c0c */ /* 0x000fe2000bf63070 */
[----:B------:R-:W-:Y:S01]  /*25fa0*/  IMAD.WIDE.U32 R116, R117, -0x326172a9, RZ ;  /* 0xcd9e8d5775747825 */ /* 0x000fe200078e00ff */
[----:B------:R-:W-:Y:S01]  /*25fb0*/  PRMT R159, R176, 0x7610, R159 ;  /* 0x00007610b09f7816 */ /* 0x000fe2000000009f */
[----:B------:R-:W1:Y:S02]  /*25fc0*/  LDSM.16.MT88.4 R112, [R210+0xa400] ;  /* 0x00a40000d270783b */ /* 0x000e640000004200 */
[----:B------:R-:W-:Y:S01]  /*25fd0*/  @P4 HFMA2.BF16_V2 R175, -RZ.H0_H0, RZ.H0_H0, -R145.H0_H0 ;  /* 0x200000ffffaf4231 */ /* 0x000fe20000340991 */
[----:B------:R-:W-:Y:S02]  /*25fe0*/  @P5 PRMT R146, R159, 0x5410, RZ ;  /* 0x000054109f925816 */ /* 0x000fe400000000ff */
[----:B------:R-:W-:Y:S02]  /*25ff0*/  LOP3.LUT R117, R120, UR10, R117, 0x96, !PT ;  /* 0x0000000a78757c12 */ /* 0x000fe4000f8e9675 */
[----:B------:R-:W-:Y:S01]  /*26000*/  PRMT R155, R175, 0x7610, R155 ;  /* 0x00007610af9b7816 */ /* 0x000fe2000000009b */
[----:B------:R-:W-:Y:S01]  /*26010*/  @P5 STL.S16 [R1+0xd4], R176 ;  /* 0x0000d4b001005387 */ /* 0x000fe20000100600 */
[----:B------:R-:W-:Y:S02]  /*26020*/  ISETP.LE.U32.AND P5, PT, R138, UR13, PT ;  /* 0x0000000d8a007c0c */ /* 0x000fe4000bfa3070 */
[----:B------:R-:W-:Y:S01]  /*26030*/  @P4 PRMT R145, R155, 0x5410, RZ ;  /* 0x000054109b914816 */ /* 0x000fe200000000ff */
[----:B------:R-:W-:Y:S01]  /*26040*/  @P4 STL.S16 [R1+0xd0], R175 ;  /* 0x0000d0af01004387 */ /* 0x000fe20000100600 */
[----:B------:R-:W-:Y:S02]  /*26050*/  ISETP.LE.U32.AND P4, PT, R156, UR13, PT ;  /* 0x0000000d9c007c0c */ /* 0x000fe4000bf83070 */
[----:B------:R-:W-:Y:S01]  /*26060*/  LOP3.LUT R121, R117, 0xffff, RZ, 0xc0, !PT ;  /* 0x0000ffff75797812 */ /* 0x000fe200078ec0ff */
[----:B------:R1:W-:Y:S01]  /*26070*/  STG.E.U16 desc[UR28][R118.64+0x12], R146 ;  /* 0x0000129276007986 */ /* 0x0003e2000c10151c */
[----:B------:R-:W-:Y:S02]  /*26080*/  PRMT R138, R174, 0x7610, R138 ;  /* 0x00007610ae8a7816 */ /* 0x000fe4000000008a */
[----:B------:R-:W-:Y:S01]  /*26090*/  SHF.R.U32.HI R121, RZ, 0x8, R121 ;  /* 0x00000008ff797819 */ /* 0x000fe20000011679 */
[----:B------:R-:W-:Y:S03]  /*260a0*/  STG.E.U16 desc[UR28][R200.64+0x12], R162 ;  /* 0x000012a2c8007986 */ /* 0x000fe6000c10151c */
[----:B------:R-:W-:Y:S01]  /*260b0*/  LOP3.LUT R120, R121, 0xffff, RZ, 0xc0, !PT ;  /* 0x0000ffff79787812 */ /* 0x000fe200078ec0ff */
[----:B------:R1:W-:Y:S02]  /*260c0*/  STG.E.U16 desc[UR28][R200.64+0x10], R145 ;  /* 0x00001091c8007986 */ /* 0x0003e4000c10151c */
[-C--:B-1----:R-:W-:Y:S03]  /*260d0*/  HMMA.16816.F32.BF16 R36, R108, R112.reuse, R36 ;  /* 0x000000706c24723c */ /* 0x082fe60000041824 */
[----:B------:R-:W-:Y:S01]  /*260e0*/  IMAD.WIDE R118, R197, -0x70, R118 ;  /* 0xffffff90c5767825 */ /* 0x000fe200078e0276 */
[----:B------:R-:W-:Y:S04]  /*260f0*/  PRMT R146, R206, 0x7772, RZ ;  /* 0x00007772ce927816 */ /* 0x000fe800000000ff */
[C---:B------:R-:W-:Y:S04]  /*26100*/  HMMA.16816.F32.BF16 R40, R124.reuse, R112, R40 ;  /* 0x000000707c28723c */ /* 0x040fe80000041828 */
[----:B------:R-:W-:Y:S04]  /*26110*/  PRMT R145, R116, 0x7772, RZ ;  /* 0x0000777274917816 */ /* 0x000fe800000000ff */
[-C--:B------:R-:W-:Y:S08]  /*26120*/  HMMA.16816.F32.BF16 R44, R124, R114.reuse, R44 ;  /* 0x000000727c2c723c */ /* 0x080ff0000004182c */
[C---:B------:R-:W-:Y:S01]  /*26130*/  HMMA.16816.F32.BF16 R48, R108.reuse, R114, R48 ;  /* 0x000000726c30723c */ /* 0x040fe20000041830 */
[----:B------:R-:W-:Y:S03]  /*26140*/  LDSM.16.MT88.4 R112, [R210+0xb400] ;  /* 0x00b40000d270783b */ /* 0x000fe60000004200 */
[----:B--2---:R-:W-:Y:S02]  /*26150*/  @!P3 HFMA2.BF16_V2 R173, -RZ.H0_H0, RZ.H0_H0, -R133.H0_H0 ;  /* 0x200000ffffadb231 */ /* 0x004fe40000340985 */
[----:B----4-:R-:W-:Y:S03]  /*26160*/  @!P5 HFMA2.BF16_V2 R160, -RZ.H0_H0, RZ.H0_H0, -R129.H0_H0 ;  /* 0x200000ffffa0d231 */ /* 0x010fe60000340981 */
[----:B------:R-:W-:Y:S01]  /*26170*/  @!P3 STL.S16 [R1+0xcc], R173 ;  /* 0x0000ccad0100b387 */ /* 0x000fe20000100600 */
[----:B------:R-:W-:Y:S03]  /*26180*/  PRMT R105, R173, 0x7610, R105 ;  /* 0x00007610ad697816 */ /* 0x000fe60000000069 */
[----:B------:R4:W2:Y:S01]  /*26190*/  LDL.S16 R159, [R1+0xbc] ;  /* 0x0000bc00019f7983 */ /* 0x0008a20000100600 */
[----:B------:R-:W-:Y:S02]  /*261a0*/  @!P3 PRMT R133, R105, 0x5410, RZ ;  /* 0x000054106985b816 */ /* 0x000fe400000000ff */
[----:B------:R-:W-:Y:S01]  /*261b0*/  ISETP.GT.U32.AND P3, PT, R179, UR13, PT ;  /* 0x0000000db3007c0c */ /* 0x000fe2000bf64070 */
[----:B------:R4:W4:Y:S01]  /*261c0*/  LDL.S16 R155, [R1+0xb8] ;  /* 0x0000b800019b7983 */ /* 0x0009220000100600 */
[----:B------:R-:W-:Y:S03]  /*261d0*/  PRMT R156, R160, 0x7610, R156 ;  /* 0x00007610a09c7816 */ /* 0x000fe6000000009c */
[----:B------:R-:W-:Y:S01]  /*261e0*/  STG.E.U16 desc[UR28][R198.64+0x20], R133 ;  /* 0x00002085c6007986 */ /* 0x000fe2000c10151c */
[----:B------:R-:W-:Y:S02]  /*261f0*/  @!P5 PRMT R129, R156, 0x5410, RZ ;  /* 0x000054109c81d816 */ /* 0x000fe400000000ff */
[----:B------:R-:W-:Y:S01]  /*26200*/  PRMT R156, R206, 0x7773, RZ ;  /* 0x00007773ce9c7816 */ /* 0x000fe200000000ff */
[----:B------:R-:W-:Y:S05]  /*26210*/  @!P1 HFMA2.BF16_V2 R172, -RZ.H0_H0, RZ.H0_H0, -R132.H0_H0 ;  /* 0x200000ffffac9231 */ /* 0x000fea0000340984 */
[----:B------:R1:W-:Y:S01]  /*26220*/  @!P1 STL.S16 [R1+0xc8], R172 ;  /* 0x0000c8ac01009387 */ /* 0x0003e20000100600 */
[----:B------:R-:W-:Y:S03]  /*26230*/  PRMT R104, R172, 0x7610, R104 ;  /* 0x00007610ac687816 */ /* 0x000fe60000000068 */
[----:B------:R1:W-:Y:S01]  /*26240*/  @!P5 STL.S16 [R1+0xc4], R160 ;  /* 0x0000c4a00100d387 */ /* 0x0003e20000100600 */
[----:B------:R-:W-:Y:S01]  /*26250*/  @!P1 PRMT R132, R104, 0x5410, RZ ;  /* 0x0000541068849816 */ /* 0x000fe200000000ff */
[----:B---3--:R-:W-:Y:S02]  /*26260*/  @!P4 HFMA2.BF16_V2 R144, -RZ.H0_H0, RZ.H0_H0, -R3.H0_H0 ;  /* 0x200000ffff90c231 */ /* 0x008fe40000340903 */
[----:B------:R-:W3:Y:S01]  /*26270*/  LDSM.16.MT88.4 R104, [R180+0x1400] ;  /* 0x00140000b468783b */ /* 0x000ee20000004200 */
[----:B------:R-:W-:Y:S02]  /*26280*/  ISETP.GT.U32.AND P1, PT, R205, UR13, PT ;  /* 0x0000000dcd007c0c */ /* 0x000fe4000bf24070 */
[----:B------:R-:W-:Y:S02]  /*26290*/  ISETP.LE.U32.AND P5, PT, R120, UR13, PT ;  /* 0x0000000d78007c0c */ /* 0x000fe4000bfa3070 */
[----:B------:R-:W-:Y:S03]  /*262a0*/  PRMT R120, R144, 0x7610, R120 ;  /* 0x0000761090787816 */ /* 0x000fe60000000078 */
[----:B------:R-:W-:Y:S01]  /*262b0*/  STG.E.U16 desc[UR28][R198.64+0x22], R132 ;  /* 0x00002284c6007986 */ /* 0x000fe2000c10151c */
[----:B------:R-:W-:Y:S02]  /*262c0*/  @!P4 PRMT R3, R120, 0x5410, RZ ;  /* 0x000054107803c816 */ /* 0x000fe400000000ff */
[----:B------:R-:W-:Y:S01]  /*262d0*/  LOP3.LUT R120, R117, 0xff, RZ, 0xc0, !PT ;  /* 0x000000ff75787812 */ /* 0x000fe200078ec0ff */
[----:B------:R3:W-:Y:S01]  /*262e0*/  @!P4 STL.S16 [R1+0xc0], R144 ;  /* 0x0000c0900100c387 */ /* 0x0007e20000100600 */
[----:B------:R-:W-:Y:S03]  /*262f0*/  ISETP.GT.U32.AND P4, PT, R220, UR13, PT ;  /* 0x0000000ddc007c0c */ /* 0x000fe6000bf84070 */
[----:B------:R2:W4:Y:S04]  /*26300*/  LDL.S16 R171, [R1+0xb0] ;  /* 0x0000b00001ab7983 */ /* 0x0005280000100600 */
[----:B-1----:R1:W4:Y:S01]  /*26310*/  LDL.S16 R172, [R1+0xb4] ;  /* 0x0000b40001ac7983 */ /* 0x0023220000100600 */
[----:B------:R-:W-:Y:S03]  /*26320*/  IMAD.MOV.U32 R160, RZ, RZ, R206 ;  /* 0x000000ffffa07224 */ /* 0x000fe600078e00ce */
[----:B------:R1:W4:Y:S04]  /*26330*/  LDL.S16 R170, [R1+0xac] ;  /* 0x0000ac0001aa7983 */ /* 0x0003280000100600 */
[----:B------:R-:W-:Y:S04]  /*26340*/  STG.E.U16 desc[UR28][R118.64+0x22], R3 ;  /* 0x0000220376007986 */ /* 0x000fe8000c10151c */
[----:B------:R1:W-:Y:S01]  /*26350*/  STG.E.U16 desc[UR28][R118.64+0x20], R129 ;  /* 0x0000208176007986 */ /* 0x0003e2000c10151c */
[----:B---3--:R-:W-:Y:S01]  /*26360*/  PRMT R144, R206, 0x7771, RZ ;  /* 0x00007771ce907816 */ /* 0x008fe200000000ff */
[-C--:B------:R-:W-:Y:S08]  /*26370*/  HMMA.16816.F32.BF16 R52, R108, R104.reuse, R52 ;  /* 0x000000686c34723c */ /* 0x080ff00000041834 */
[C---:B------:R-:W-:Y:S08]  /*26380*/  HMMA.16816.F32.BF16 R56, R124.reuse, R104, R56 ;  /* 0x000000687c38723c */ /* 0x040ff00000041838 */
[-C--:B------:R-:W-:Y:S03]  /*26390*/  HMMA.16816.F32.BF16 R60, R124, R106.reuse, R60 ;  /* 0x0000006a7c3c723c */ /* 0x080fe6000004183c */
[C---:B-1----:R-:W-:Y:S01]  /*263a0*/  IMAD.WIDE R118, R197.reuse, 0x70, R118 ;  /* 0x00000070c5767825 */ /* 0x042fe200078e0276 */
[----:B------:R-:W-:Y:S04]  /*263b0*/  PRMT R129, R130, 0x7632, R129 ;  /* 0x0000763282817816 */ /* 0x000fe80000000081 */
[----:B------:R-:W-:Y:S01]  /*263c0*/  STG.E.U16 desc[UR28][R118.64+0x20], R164 ;  /* 0x000020a476007986 */ /* 0x000fe2000c10151c */
[C---:B------:R-:W-:Y:S03]  /*263d0*/  HMMA.16816.F32.BF16 R64, R108.reuse, R106, R64 ;  /* 0x0000006a6c40723c */ /* 0x040fe60000041840 */
[----:B------:R1:W-:Y:S04]  /*263e0*/  STG.E.U16 desc[UR28][R118.64+0x22], R163 ;  /* 0x000022a376007986 */ /* 0x0003e8000c10151c */
[----:B------:R-:W-:Y:S01]  /*263f0*/  STG.E.U16 desc[UR28][R200.64+0x20], R139 ;  /* 0x0000208bc8007986 */ /* 0x000fe2000c10151c */
[-C--:B------:R-:W-:Y:S03]  /*26400*/  HMMA.16816.F32.BF16 R68, R108, R112.reuse, R68 ;  /* 0x000000706c44723c */ /* 0x080fe60000041844 */
[----:B------:R-:W-:Y:S05]  /*26410*/  STG.E.U16 desc[UR28][R200.64+0x22], R147 ;  /* 0x00002293c8007986 */ /* 0x000fea000c10151c */
[C---:B------:R-:W-:Y:S04]  /*26420*/  HMMA.16816.F32.BF16 R72, R124.reuse, R112, R72 ;  /* 0x000000707c48723c */ /* 0x040fe80000041848 */
[----:B------:R-:W-:Y:S04]  /*26430*/  PRMT R113, R122, 0x5410, R123 ;  /* 0x000054107a717816 */ /* 0x000fe8000000007b */
[-C--:B------:R-:W-:Y:S03]  /*26440*/  HMMA.16816.F32.BF16 R76, R124, R114.reuse, R76 ;  /* 0x000000727c4c723c */ /* 0x080fe6000004184c */
[----:B-1----:R-:W-:Y:S05]  /*26450*/  IMAD.WIDE R118, R197, -0x70, R118 ;  /* 0xffffff90c5767825 */ /* 0x002fea00078e0276 */
[C---:B------:R-:W-:Y:S04]  /*26460*/  HMMA.16816.F32.BF16 R80, R108.reuse, R114, R80 ;  /* 0x000000726c50723c */ /* 0x040fe80000041850 */
[----:B--2---:R-:W-:Y:S01]  /*26470*/  @P3 HFMA2.BF16_V2 R159, -RZ.H0_H0, RZ.H0_H0, -R148.H1_H1 ;  /* 0x200000ffff9f3231 */ /* 0x004fe20000360994 */
[----:B------:R-:W-:Y:S01]  /*26480*/  PRMT R148, R148, 0x7632, R148 ;  /* 0x0000763294947816 */ /* 0x000fe20000000094 */
[----:B----4-:R-:W-:Y:S03]  /*26490*/  @P1 HFMA2.BF16_V2 R155, -RZ.H0_H0, RZ.H0_H0, -R174.H0_H0 ;  /* 0x200000ffff9b1231 */ /* 0x010fe600003409ae */
[----:B------:R1:W-:Y:S01]  /*264a0*/  @P3 STL.S16 [R1+0xbc], R159 ;  /* 0x0000bc9f01003387 */ /* 0x0003e20000100600 */
[----:B------:R-:W-:Y:S03]  /*264b0*/  PRMT R140, R159, 0x7610, R140 ;  /* 0x000076109f8c7816 */ /* 0x000fe6000000008c */
[----:B------:R2:W-:Y:S01]  /*264c0*/  @P1 STL.S16 [R1+0xb8], R155 ;  /* 0x0000b89b01001387 */ /* 0x0005e20000100600 */
[----:B------:R-:W-:Y:S02]  /*264d0*/  @P3 PRMT R148, R140, 0x5410, RZ ;  /* 0x000054108c943816 */ /* 0x000fe400000000ff */
[----:B------:R-:W-:Y:S01]  /*264e0*/  ISETP.LE.U32.AND P3, PT, R120, UR13, PT ;  /* 0x0000000d78007c0c */ /* 0x000fe2000bf63070 */
[----:B------:R3:W4:Y:S01]  /*264f0*/  LDL.S16 R132, [R1+0xa8] ;  /* 0x0000a80001847983 */ /* 0x0007220000100600 */
[----:B------:R-:W-:Y:S02]  /*26500*/  PRMT R162, R155, 0x7610, R162 ;  /* 0x000076109ba27816 */ /* 0x000fe400000000a2 */
[----:B------:R-:W-:Y:S01]  /*26510*/  PRMT R140, R116, 0x7771, RZ ;  /* 0x00007771748c7816 */ /* 0x000fe200000000ff */
[----:B------:R3:W3:Y:S01]  /*26520*/  LDL.S16 R165, [R1+0xa4] ;  /* 0x0000a40001a57983 */ /* 0x0006e20000100600 */
[----:B------:R-:W-:Y:S02]  /*26530*/  @P1 PRMT R138, R162, 0x5410, RZ ;  /* 0x00005410a28a1816 */ /* 0x000fe400000000ff */
[----:B------:R-:W-:Y:S01]  /*26540*/  ISETP.LE.U32.AND P1, PT, R157, UR13, PT ;  /* 0x0000000d9d007c0c */ /* 0x000fe2000bf23070 */
[----:B------:R3:W3:Y:S01]  /*26550*/  LDL.S16 R162, [R1+0xa0] ;  /* 0x0000a00001a27983 */ /* 0x0006e20000100600 */
[----:B------:R-:W-:Y:S05]  /*26560*/  PRMT R120, R120, 0x5410, R121 ;  /* 0x0000541078787816 */ /* 0x000fea0000000079 */
[----:B------:R-:W-:Y:S01]  /*26570*/  HSET2.LE.AND R120, R120, R218, PT ;  /* 0x000000da78787233 */ /* 0x000fe20003803000 */
[--C-:B-1----:R-:W-:Y:S04]  /*26580*/  IMAD.MOV.U32 R159, RZ, RZ, R116.reuse ;  /* 0x000000ffff9f7224 */ /* 0x102fe800078e0074 */
[----:B------:R-:W-:Y:S02]  /*26590*/  LOP3.LUT R120, R149, R120, RZ, 0xc0, !PT ;  /* 0x0000007895787212 */ /* 0x000fe400078ec0ff */
[----:B--2---:R-:W-:Y:S01]  /*265a0*/  PRMT R155, R116, 0x7773, RZ ;  /* 0x00007773749b7816 */ /* 0x004fe200000000ff */
[--C-:B------:R-:W-:Y:S02]  /*265b0*/  @!P3 HFMA2.BF16_V2 R171, -RZ.H0_H0, RZ.H0_H0, -R149.reuse.H0_H0 ;  /* 0x200000ffffabb231 */ /* 0x100fe40000340995 */
[----:B------:R-:W-:Y:S03]  /*265c0*/  @P4 HFMA2.BF16_V2 R172, -RZ.H0_H0, RZ.H0_H0, -R174.H1_H1 ;  /* 0x200000ffffac4231 */ /* 0x000fe600003609ae */
[----:B------:R-:W-:Y:S02]  /*265d0*/  PRMT R116, R171, 0x7610, R116 ;  /* 0x00007610ab747816 */ /* 0x000fe40000000074 */
[----:B------:R-:W-:Y:S01]  /*265e0*/  PRMT R174, R174, 0x7632, R174 ;  /* 0x00007632aeae7816 */ /* 0x000fe200000000ae */
[----:B------:R-:W-:Y:S01]  /*265f0*/  @!P5 HFMA2.BF16_V2 R170, -RZ.H0_H0, RZ.H0_H0, -R149.H1_H1 ;  /* 0x200000ffffaad231 */ /* 0x000fe20000360995 */
[----:B------:R-:W-:Y:S01]  /*26600*/  @P4 STL.S16 [R1+0xb4], R172 ;  /* 0x0000b4ac01004387 */ /* 0x000fe20000100600 */
[----:B------:R-:W-:Y:S02]  /*26610*/  PRMT R157, R172, 0x7610, R157 ;  /* 0x00007610ac9d7816 */ /* 0x000fe4000000009d */
[----:B------:R-:W-:Y:S01]  /*26620*/  @!P3 PRMT R142, R116, 0x5410, RZ ;  /* 0x00005410748eb816 */ /* 0x000fe200000000ff */
[----:B------:R-:W-:Y:S01]  /*26630*/  @!P3 STL.S16 [R1+0xb0], R171 ;  /* 0x0000b0ab0100b387 */ /* 0x000fe20000100600 */
[----:B------:R-:W-:Y:S02]  /*26640*/  @P4 PRMT R174, R157, 0x5410, RZ ;  /* 0x000054109dae4816 */ /* 0x000fe400000000ff */
[----:B------:R-:W-:Y:S02]  /*26650*/  ISETP.GT.U32.AND P4, PT, R219, UR13, PT ;  /* 0x0000000ddb007c0c */ /* 0x000fe4000bf84070 */
[----:B------:R1:W5:Y:S01]  /*26660*/  LDL.LU R219, [R1+0x1a4] ;  /* 0x0001a40001db7983 */ /* 0x0003620000300800 */
[----:B------:R-:W-:Y:S02]  /*26670*/  ISETP.GT.U32.AND P3, PT, R230, UR13, PT ;  /* 0x0000000de6007c0c */ /* 0x000fe4000bf64070 */
[----:B------:R-:W-:Y:S01]  /*26680*/  PRMT R3, R170, 0x7610, R3 ;  /* 0x00007610aa037816 */ /* 0x000fe20000000003 */
[----:B------:R-:W-:Y:S03]  /*26690*/  @!P5 STL.S16 [R1+0xac], R170 ;  /* 0x0000acaa0100d387 */ /* 0x000fe60000100600 */
[----:B------:R-:W-:Y:S01]  /*266a0*/  @!P5 PRMT R143, R3, 0x5410, RZ ;  /* 0x00005410038fd816 */ /* 0x000fe200000000ff */
[----:B------:R1:W2:Y:S01]  /*266b0*/  LDL.S16 R116, [R1+0x9c] ;  /* 0x00009c0001747983 */ /* 0x0002a20000100600 */
[----:B------:R-:W-:Y:S02]  /*266c0*/  ISETP.GT.U32.AND P5, PT, R225, UR13, PT ;  /* 0x0000000de1007c0c */ /* 0x000fe4000bfa4070 */
[----:B------:R-:W-:Y:S01]  /*266d0*/  LOP3.LUT R3, R229, 0xff, RZ, 0xc0, !PT ;  /* 0x000000ffe5037812 */ /* 0x000fe200078ec0ff */
[----:B----4-:R-:W-:Y:S02]  /*266e0*/  @!P1 HFMA2.BF16_V2 R132, -RZ.H0_H0, RZ.H0_H0, -R134.H0_H0 ;  /* 0x200000ffff849231 */ /* 0x010fe40000340986 */
[----:B---3--:R-:W-:Y:S03]  /*266f0*/  @P4 HFMA2.BF16_V2 R165, -RZ.H0_H0, RZ.H0_H0, -R135.H0_H0 ;  /* 0x200000ffffa54231 */ /* 0x008fe60000340987 */
[----:B------:R3:W-:Y:S01]  /*26700*/  @!P1 STL.S16 [R1+0xa8], R132 ;  /* 0x0000a88401009387 */ /* 0x0007e20000100600 */
[----:B------:R-:W-:Y:S01]  /*26710*/  PRMT R104, R132, 0x7610, R104 ;  /* 0x0000761084687816 */ /* 0x000fe20000000068 */
[----:B------:R-:W-:Y:S02]  /*26720*/  @P3 HFMA2.BF16_V2 R162, -RZ.H0_H0, RZ.H0_H0, -R136.H0_H0 ;  /* 0x200000ffffa23231 */ /* 0x000fe40000340988 */
[----:B------:R1:W4:Y:S01]  /*26730*/  LDL.S16 R157, [R1+0x98] ;  /* 0x00009800019d7983 */ /* 0x0003220000100600 */
[----:B------:R-:W-:Y:S02]  /*26740*/  @!P1 PRMT R134, R104, 0x5410, RZ ;  /* 0x0000541068869816 */ /* 0x000fe400000000ff */
[----:B------:R-:W-:Y:S01]  /*26750*/  ISETP.LE.U32.AND P1, PT, R3, UR13, PT ;  /* 0x0000000d03007c0c */ /* 0x000fe2000bf23070 */
[----:B------:R-:W-:Y:S01]  /*26760*/  @P4 STL.S16 [R1+0xa4], R165 ;  /* 0x0000a4a501004387 */ /* 0x000fe20000100600 */
[----:B------:R-:W-:Y:S02]  /*26770*/  PRMT R105, R162, 0x7610, R105 ;  /* 0x00007610a2697816 */ /* 0x000fe40000000069 */
[----:B------:R-:W-:Y:S01]  /*26780*/  PRMT R133, R165, 0x7610, R133 ;  /* 0x00007610a5857816 */ /* 0x000fe20000000085 */
[----:B------:R-:W-:Y:S01]  /*26790*/  @P3 STL.S16 [R1+0xa0], R162 ;  /* 0x0000a0a201003387 */ /* 0x000fe20000100600 */
[----:B------:R-:W-:Y:S02]  /*267a0*/  SHF.R.U32.HI R104, RZ, 0x18, R229 ;  /* 0x00000018ff687819 */ /* 0x000fe400000116e5 */
[----:B------:R-:W-:Y:S01]  /*267b0*/  @P4 PRMT R135, R133, 0x5410, RZ ;  /* 0x0000541085874816 */ /* 0x000fe200000000ff */
[----:B------:R-:W-:Y:S01]  /*267c0*/  STG.E.U16 desc[UR28][R198.64+0x30], R134 ;  /* 0x00003086c6007986 */ /* 0x000fe2000c10151c */
[----:B------:R-:W-:Y:S02]  /*267d0*/  @P3 PRMT R136, R105, 0x5410, RZ ;  /* 0x0000541069883816 */ /* 0x000fe400000000ff */
[----:B------:R-:W-:Y:S01]  /*267e0*/  ISETP.LE.U32.AND P4, PT, R104, UR13, PT ;  /* 0x0000000d68007c0c */ /* 0x000fe2000bf83070 */
[----:B------:R-:W-:Y:S04]  /*267f0*/  STG.E.U16 desc[UR28][R198.64+0x32], R135 ;  /* 0x00003287c6007986 */ /* 0x000fe8000c10151c */
[----:B------:R-:W-:Y:S01]  /*26800*/  STG.E.U16 desc[UR28][R118.64+0x30], R136 ;  /* 0x0000308876007986 */ /* 0x000fe2000c10151c */
[----:B---3--:R-:W-:Y:S02]  /*26810*/  PRMT R132, R3, 0x5410, R249 ;  /* 0x0000541003847816 */ /* 0x008fe400000000f9 */
[----:B------:R-:W-:Y:S04]  /*26820*/  PRMT R3, R229, 0x7632, R3 ;  /* 0x00007632e5037816 */ /* 0x000fe80000000003 */
[----:B------:R-:W-:Y:S04]  /*26830*/  LOP3.LUT R3, R3, 0xff, RZ, 0xc0, !PT ;  /* 0x000000ff03037812 */ /* 0x000fe800078ec0ff */
[C---:B------:R-:W-:Y:S02]  /*26840*/  ISETP.LE.U32.AND P3, PT, R3.reuse, UR13, PT ;  /* 0x0000000d03007c0c */ /* 0x040fe4000bf63070 */
[----:B------:R-:W-:Y:S02]  /*26850*/  PRMT R133, R3, 0x5410, R104 ;  /* 0x0000541003857816 */ /* 0x000fe40000000068 */
[----:B------:R-:W3:Y:S01]  /*26860*/  LDSM.16.MT88.4 R104, [R180+0x2400] ;  /* 0x00240000b468783b */ /* 0x000ee20000004200 */
[----:B------:R-:W-:Y:S02]  /*26870*/  PRMT R3, R117, 0x7632, R3 ;  /* 0x0000763275037816 */ /* 0x000fe40000000003 */
[----:B------:R-:W-:Y:S02]  /*26880*/  SHF.R.U32.HI R117, RZ, 0x18, R117 ;  /* 0x00000018ff757819 */ /* 0x000fe40000011675 */
[----:B------:R-:W-:Y:S02]  /*26890*/  LOP3.LUT R112, R3, 0xff, RZ, 0xc0, !PT ;  /* 0x000000ff03707812 */ /* 0x000fe400078ec0ff */
[----:B------:R-:W-:Y:S01]  /*268a0*/  MUFU.EX2 R3, R196 ;  /* 0x000000c400037308 */ /* 0x000fe20000000800 */
[----:B--2---:R-:W-:Y:S05]  /*268b0*/  @P5 HFMA2.BF16_V2 R116, -RZ.H0_H0, RZ.H0_H0, -R137.H0_H0 ;  /* 0x200000ffff745231 */ /* 0x004fea0000340989 */
[----:B------:R2:W-:Y:S01]  /*268c0*/  @P5 STL.S16 [R1+0x9c], R116 ;  /* 0x00009c7401005387 */ /* 0x0005e20000100600 */
[----:B------:R-:W-:Y:S04]  /*268d0*/  PRMT R121, R116, 0x7610, R121 ;  /* 0x0000761074797816 */ /* 0x000fe80000000079 */
[----:B------:R-:W-:Y:S02]  /*268e0*/  @P5 PRMT R137, R121, 0x5410, RZ ;  /* 0x0000541079895816 */ /* 0x000fe400000000ff */
[----:B------:R-:W-:Y:S02]  /*268f0*/  PRMT R121, R112, 0x5410, R117 ;  /* 0x0000541070797816 */ /* 0x000fe40000000075 */
[----:B------:R-:W-:Y:S01]  /*26900*/  ISETP.LE.U32.AND P5, PT, R117, UR13, PT ;  /* 0x0000000d75007c0c */ /* 0x000fe2000bfa3070 */
[----:B------:R1:W-:Y:S02]  /*26910*/  STG.E.U16 desc[UR28][R118.64+0x32], R137 ;  /* 0x0000328976007986 */ /* 0x0003e4000c10151c */
[--C-:B------:R-:W-:Y:S01]  /*26920*/  HSET2.LE.AND R121, R121, R218.reuse, PT ;  /* 0x000000da79797233 */ /* 0x100fe20003803000 */
[-C--:B---3--:R-:W-:Y:S01]  /*26930*/  HMMA.16816.F32.BF16 R84, R108, R104.reuse, R84 ;  /* 0x000000686c54723c */ /* 0x088fe20000041854 */
[----:B--2---:R-:W2:Y:S07]  /*26940*/  MUFU.EX2 R116, R195 ;  /* 0x000000c300747308 */ /* 0x004eae0000000800 */
[C---:B------:R-:W-:Y:S04]  /*26950*/  HMMA.16816.F32.BF16 R88, R124.reuse, R104, R88 ;  /* 0x000000687c58723c */ /* 0x040fe80000041858 */
[----:B------:R-:W-:Y:S04]  /*26960*/  PRMT R105, R146, 0x5410, R156 ;  /* 0x0000541092697816 */ /* 0x000fe8000000009c */
[-C--:B------:R-:W-:Y:S03]  /*26970*/  HMMA.16816.F32.BF16 R92, R124, R106.reuse, R92 ;  /* 0x0000006a7c5c723c */ /* 0x080fe6000004185c */
[----:B------:R-:W-:Y:S02]  /*26980*/  LOP3.LUT R124, R159, 0xff, RZ, 0xc0, !PT ;  /* 0x000000ff9f7c7812 */ /* 0x000fe400078ec0ff */
[----:B------:R-:W-:Y:S02]  /*26990*/  PRMT R127, R152, 0x7632, R127 ;  /* 0x00007632987f7816 */ /* 0x000fe4000000007f */
[----:B------:R-:W-:Y:S01]  /*269a0*/  LOP3.LUT R105, R105, 0xff00ff, RZ, 0xc0, !PT ;  /* 0x00ff00ff69697812 */ /* 0x000fe200078ec0ff */
[----:B------:R-:W-:Y:S04]  /*269b0*/  HMMA.16816.F32.BF16 R96, R108, R106, R96 ;  /* 0x0000006a6c60723c */ /* 0x000fe80000041860 */
[----:B--2---:R-:W-:Y:S02]  /*269c0*/  F2FP.BF16.F32.PACK_AB R185, R3, R116 ;  /* 0x0000007403b9723e */ /* 0x004fe400000010ff */
[----:B------:R-:W-:Y:S02]  /*269d0*/  HSET2.LE.AND R115, R105, R218, PT ;  /* 0x000000da69737233 */ /* 0x000fe40003803000 */
[----:B------:R-:W-:Y:S02]  /*269e0*/  PRMT R105, R145, 0x5410, R155 ;  /* 0x0000541091697816 */ /* 0x000fe4000000009b */
[----:B-1----:R-:W-:Y:S01]  /*269f0*/  PRMT R137, R150, 0x7632, R137 ;  /* 0x0000763296897816 */ /* 0x002fe20000000089 */
[----:B----4-:R-:W-:Y:S05]  /*26a00*/  @!P1 HFMA2.BF16_V2 R157, -RZ.H0_H0, RZ.H0_H0, -R122.H0_H0 ;  /* 0x200000ffff9d9231 */ /* 0x010fea000034097a */
[----:B------:R1:W-:Y:S01]  /*26a10*/  @!P1 STL.S16 [R1+0x98], R157 ;  /* 0x0000989d01009387 */ /* 0x0003e20000100600 */
[----:B------:R-:W-:Y:S03]  /*26a20*/  PRMT R134, R157, 0x7610, R134 ;  /* 0x000076109d867816 */ /* 0x000fe60000000086 */
[----:B------:R3:W2:Y:S01]  /*26a30*/  LDL.S16 R162, [R1+0x94] ;  /* 0x0000940001a27983 */ /* 0x0006a20000100600 */
[----:B------:R-:W-:Y:S01]  /*26a40*/  @!P1 PRMT R122, R134, 0x5410, RZ ;  /* 0x00005410867a9816 */ /* 0x000fe200000000ff */
[C---:B------:R-:W-:Y:S01]  /*26a50*/  IMAD.WIDE R134, R197.reuse, 0x70, R118 ;  /* 0x00000070c5867825 */ /* 0x040fe200078e0276 */
[----:B------:R-:W-:Y:S01]  /*26a60*/  ISETP.LE.U32.AND P1, PT, R112, UR13, PT ;  /* 0x0000000d70007c0c */ /* 0x000fe2000bf23070 */
[----:B------:R3:W4:Y:S02]  /*26a70*/  LDL.S16 R147, [R1+0x88] ;  /* 0x0000880001937983 */ /* 0x0007240000100600 */
[----:B------:R-:W-:Y:S02]  /*26a80*/  IMAD.MOV.U32 R112, RZ, RZ, R152 ;  /* 0x000000ffff707224 */ /* 0x000fe400078e0098 */
[----:B------:R3:W3:Y:S01]  /*26a90*/  LDL.S16 R139, [R1+0x84] ;  /* 0x00008400018b7983 */ /* 0x0006e20000100600 */
[----:B------:R-:W-:Y:S03]  /*26aa0*/  IMAD.WIDE R108, R197, -0x70, R134 ;  /* 0xffffff90c56c7825 */ /* 0x000fe600078e0286 */
[----:B------:R-:W-:Y:S01]  /*26ab0*/  STG.E.U16 desc[UR28][R134.64+0x30], R141 ;  /* 0x0000308d86007986 */ /* 0x000fe2000c10151c */
[----:B------:R-:W-:Y:S01]  /*26ac0*/  LOP3.LUT R121, R112, R121, RZ, 0xc0, !PT ;  /* 0x0000007970797212 */ /* 0x000fe200078ec0ff */
[----:B------:R-:W-:Y:S02]  /*26ad0*/  FADD.FTZ R112, R116, R167 ;  /* 0x000000a774707221 */ /* 0x000fe40000010000 */
[----:B------:R-:W1:Y:S02]  /*26ae0*/  LDSM.16.MT88.4 R116, [R210+0x9800] ;  /* 0x00980000d274783b */ /* 0x000e640000004200 */
[----:B------:R-:W-:Y:S01]  /*26af0*/  FADD.FTZ R112, R3, R112 ;  /* 0x0000007003707221 */ /* 0x000fe20000010000 */
[C---:B------:R-:W-:Y:S04]  /*26b00*/  PRMT R3, R128.reuse, 0x7632, R3 ;  /* 0x0000763280037816 */ /* 0x040fe80000000003 */
[----:B------:R-:W-:Y:S01]  /*26b10*/  PRMT R104, R128, 0x5410, R3 ;  /* 0x0000541080687816 */ /* 0x000fe20000000003 */
[----:B-1----:R1:W3:Y:S04]  /*26b20*/  LDL.S16 R157, [R1+0x90] ;  /* 0x00009000019d7983 */ /* 0x0022e80000100600 */
[----:B------:R1:W-:Y:S04]  /*26b30*/  STL [R1+0x14c], R112 ;  /* 0x00014c7001007387 */ /* 0x0003e80000100800 */
[----:B------:R-:W-:Y:S04]  /*26b40*/  STG.E.U16 desc[UR28][R134.64+0x32], R148 ;  /* 0x0000329486007986 */ /* 0x000fe8000c10151c */
[----:B------:R-:W-:Y:S04]  /*26b50*/  STG.E.U16 desc[UR28][R200.64+0x30], R138 ;  /* 0x0000308ac8007986 */ /* 0x000fe8000c10151c */
[----:B------:R-:W-:Y:S04]  /*26b60*/  STG.E.U16 desc[UR28][R200.64+0x32], R174 ;  /* 0x000032aec8007986 */ /* 0x000fe8000c10151c */
[----:B------:R1:W-:Y:S02]  /*26b70*/  STG.E.U16 desc[UR28][R198.64+0x40], R122 ;  /* 0x0000407ac6007986 */ /* 0x0003e4000c10151c */
[--C-:B-1----:R-:W-:Y:S02]  /*26b80*/  HSET2.LE.AND R112, R132, R218.reuse, PT ;  /* 0x000000da84707233 */ /* 0x102fe40003803000 */
[----:B------:R-:W-:Y:S03]  /*26b90*/  PRMT R132, R131, 0x7632, R132 ;  /* 0x0000763283847816 */ /* 0x000fe60000000084 */
[----:B------:R-:W-:Y:S02]  /*26ba0*/  LOP3.LUT R112, R113, R112, RZ, 0xc0, !PT ;  /* 0x0000007071707212 */ /* 0x000fe400078ec0ff */
[--C-:B------:R-:W-:Y:S02]  /*26bb0*/  HSET2.LE.AND R113, R133, R218.reuse, PT ;  /* 0x000000da85717233 */ /* 0x100fe40003803000 */
[----:B------:R-:W-:Y:S03]  /*26bc0*/  LOP3.LUT R133, R160, 0xff, RZ, 0xc0, !PT ;  /* 0x000000ffa0857812 */ /* 0x000fe600078ec0ff */
[----:B------:R-:W-:Y:S02]  /*26bd0*/  LOP3.LUT R113, R104, R113, RZ, 0xc0, !PT ;  /* 0x0000007168717212 */ /* 0x000fe400078ec0ff */
[----:B------:R-:W-:Y:S02]  /*26be0*/  PRMT R114, R133, 0x5410, R144 ;  /* 0x0000541085727816 */ /* 0x000fe40000000090 */
[----:B------:R-:W-:Y:S02]  /*26bf0*/  PRMT R104, R130, 0x5410, R129 ;  /* 0x0000541082687816 */ /* 0x000fe40000000081 */
[----:B------:R-:W-:Y:S02]  /*26c00*/  PRMT R122, R124, 0x5410, R140 ;  /* 0x000054107c7a7816 */ /* 0x000fe4000000008c */
[--C-:B------:R-:W-:Y:S03]  /*26c10*/  HSET2.LE.AND R114, R114, R218.reuse, PT ;  /* 0x000000da72727233 */ /* 0x100fe60003803000 */
[----:B------:R-:W-:Y:S02]  /*26c20*/  HSET2.LE.AND R122, R122, R218, PT ;  /* 0x000000da7a7a7233 */ /* 0x000fe40003803000 */
[----:B------:R-:W-:Y:S02]  /*26c30*/  LOP3.LUT R114, R104, R114, RZ, 0xc0, !PT ;  /* 0x0000007268727212 */ /* 0x000fe400078ec0ff */
[----:B------:R-:W-:Y:S02]  /*26c40*/  PRMT R104, R131, 0x5410, R132 ;  /* 0x0000541083687816 */ /* 0x000fe40000000084 */
[----:B------:R-:W-:Y:S02]  /*26c50*/  LOP3.LUT R122, R150, R122, RZ, 0xc0, !PT ;  /* 0x0000007a967a7212 */ /* 0x000fe400078ec0ff */
[----:B------:R-:W-:Y:S02]  /*26c60*/  LOP3.LUT R115, R104, R115, RZ, 0xc0, !PT ;  /* 0x0000007368737212 */ /* 0x000fe400078ec0ff */
[----:B------:R-:W-:Y:S05]  /*26c70*/  LOP3.LUT R104, R105, 0xff00ff, RZ, 0xc0, !PT ;  /* 0x00ff00ff69687812 */ /* 0x000fea00078ec0ff */
[-C--:B------:R-:W-:Y:S05]  /*26c80*/  HMMA.16816.F32.BF16 R4, R112, R116.reuse, R4 ;  /* 0x000000747004723c */ /* 0x080fea0000041804 */
[----:B--2---:R-:W-:Y:S02]  /*26c90*/  @!P0 HFMA2.BF16_V2 R162, -RZ.H0_H0, RZ.H0_H0, -R123.H0_H0 ;  /* 0x200000ffffa28231 */ /* 0x004fe4000034097b */
[--C-:B----4-:R-:W-:Y:S03]  /*26ca0*/  @!P1 HFMA2.BF16_V2 R147, -RZ.H0_H0, RZ.H0_H0, -R152.reuse.H0_H0 ;  /* 0x200000ffff939231 */ /* 0x110fe60000340998 */
[----:B------:R-:W-:Y:S01]  /*26cb0*/  @!P0 STL.S16 [R1+0x94], R162 ;  /* 0x000094a201008387 */ /* 0x000fe20000100600 */
[----:B------:R-:W-:Y:S01]  /*26cc0*/  PRMT R149, R162, 0x7610, R149 ;  /* 0x00007610a2957816 */ /* 0x000fe20000000095 */
[----:B---3--:R-:W-:Y:S01]  /*26cd0*/  @!P5 HFMA2.BF16_V2 R139, -RZ.H0_H0, RZ.H0_H0, -R152.H1_H1 ;  /* 0x200000ffff8bd231 */ /* 0x008fe20000360998 */
[----:B------:R-:W-:Y:S02]  /*26ce0*/  PRMT R134, R147, 0x7610, R134 ;  /* 0x0000761093867816 */ /* 0x000fe40000000086 */
[----:B------:R-:W-:Y:S02]  /*26cf0*/  @!P0 PRMT R123, R149, 0x5410, RZ ;  /* 0x00005410957b8816 */ /* 0x000fe400000000ff */
[----:B------:R-:W-:Y:S01]  /*26d00*/  @!P1 PRMT R152, R134, 0x5410, RZ ;  /* 0x0000541086989816 */ /* 0x000fe200000000ff */
[----:B------:R-:W-:Y:S01]  /*26d10*/  IMAD.WIDE R134, R197, 0x70, R108 ;  /* 0x00000070c5867825 */ /* 0x000fe200078e026c */
[----:B------:R-:W-:Y:S01]  /*26d20*/  ISETP.GT.U32.AND P0, PT, R140, UR13, PT ;  /* 0x0000000d8c007c0c */ /* 0x000fe2000bf04070 */
[----:B------:R1:W-:Y:S02]  /*26d30*/  STG.E.U16 desc[UR28][R198.64+0x42], R123 ;  /* 0x0000427bc6007986 */ /* 0x0003e4000c10151c */
[----:B------:R-:W-:Y:S05]  /*26d40*/  @!P3 HFMA2.BF16_V2 R157, -RZ.H0_H0, RZ.H0_H0, -R128.H0_H0 ;  /* 0x200000ffff9db231 */ /* 0x000fea0000340980 */
[----:B------:R-:W-:Y:S01]  /*26d50*/  @!P3 STL.S16 [R1+0x90], R157 ;  /* 0x0000909d0100b387 */ /* 0x000fe20000100600 */
[----:B------:R-:W-:Y:S03]  /*26d60*/  PRMT R136, R157, 0x7610, R136 ;  /* 0x000076109d887816 */ /* 0x000fe60000000088 */
[----:B------:R3:W2:Y:S01]  /*26d70*/  LDL.S16 R141, [R1+0x8c] ;  /* 0x00008c00018d7983 */ /* 0x0006a20000100600 */
[----:B------:R-:W-:Y:S02]  /*26d80*/  @!P3 PRMT R128, R136, 0x5410, RZ ;  /* 0x000054108880b816 */ /* 0x000fe400000000ff */
[----:B------:R-:W-:Y:S01]  /*26d90*/  ISETP.GT.U32.AND P3, PT, R144, UR13, PT ;  /* 0x0000000d90007c0c */ /* 0x000fe2000bf64070 */
[----:B------:R3:W4:Y:S04]  /*26da0*/  LDL.S16 R111, [R1+0x78] ;  /* 0x00007800016f7983 */ /* 0x0007280000100600 */
[----:B------:R3:W3:Y:S01]  /*26db0*/  LDL.S16 R110, [R1+0x74] ;  /* 0x00007400016e7983 */ /* 0x0006e20000100600 */
[----:B-1----:R-:W-:Y:S03]  /*26dc0*/  HSET2.LE.AND R123, R104, R218, PT ;  /* 0x000000da687b7233 */ /* 0x002fe60003803000 */
[----:B------:R-:W1:Y:S02]  /*26dd0*/  LDSM.16.MT88.4 R104, [R180+0x800] ;  /* 0x00080000b468783b */ /* 0x000e640000004200 */
[----:B------:R-:W-:Y:S06]  /*26de0*/  LOP3.LUT R123, R151, R123, RZ, 0xc0, !PT ;  /* 0x0000007b977b7212 */ /* 0x000fec00078ec0ff */
[----:B------:R1:W-:Y:S01]  /*26df0*/  STG.E.U16 desc[UR28][R108.64+0x40], R128 ;  /* 0x000040806c007986 */ /* 0x0003e2000c10151c */
[C---:B------:R-:W-:Y:S08]  /*26e00*/  HMMA.16816.F32.BF16 R8, R120.reuse, R116, R8 ;  /* 0x000000747808723c */ /* 0x040ff00000041808 */
[-C--:B------:R-:W-:Y:S08]  /*26e10*/  HMMA.16816.F32.BF16 R12, R120, R118.reuse, R12 ;  /* 0x00000076780c723c */ /* 0x080ff0000004180c */
[C---:B------:R-:W-:Y:S04]  /*26e20*/  HMMA.16816.F32.BF16 R16, R112.reuse, R118, R16 ;  /* 0x000000767010723c */ /* 0x040fe80000041810 */
[----:B-1----:R-:W-:Y:S04]  /*26e30*/  PRMT R128, R139, 0x7610, R128 ;  /* 0x000076108b807816 */ /* 0x002fe80000000080 */
[----:B------:R-:W-:Y:S01]  /*26e40*/  @!P5 PRMT R127, R128, 0x5410, RZ ;  /* 0x00005410807fd816 */ /* 0x000fe200000000ff */
[-C--:B------:R-:W-:Y:S08]  /*26e50*/  HMMA.16816.F32.BF16 R20, R112, R104.reuse, R20 ;  /* 0x000000687014723c */ /* 0x080ff00000041814 */
[C---:B------:R-:W-:Y:S08]  /*26e60*/  HMMA.16816.F32.BF16 R24, R120.reuse, R104, R24 ;  /* 0x000000687818723c */ /* 0x040ff00000041818 */
[-C--:B------:R-:W-:Y:S08]  /*26e70*/  HMMA.16816.F32.BF16 R28, R120, R106.reuse, R28 ;  /* 0x0000006a781c723c */ /* 0x080ff0000004181c */
[C---:B------:R-:W-:Y:S04]  /*26e80*/  HMMA.16816.F32.BF16 R32, R112.reuse, R106, R32 ;  /* 0x0000006a7020723c */ /* 0x040fe80000041820 */
[----:B--2---:R-:W-:Y:S05]  /*26e90*/  @!P4 HFMA2.BF16_V2 R141, -RZ.H0_H0, RZ.H0_H0, -R3.H0_H0 ;  /* 0x200000ffff8dc231 */ /* 0x004fea0000340903 */
[----:B------:R1:W-:Y:S01]  /*26ea0*/  @!P4 STL.S16 [R1+0x8c], R141 ;  /* 0x00008c8d0100c387 */ /* 0x0003e20000100600 */
[----:B------:R-:W-:Y:S01]  /*26eb0*/  PRMT R125, R141, 0x7610, R125 ;  /* 0x000076108d7d7816 */ /* 0x000fe2000000007d */
[--C-:B---3--:R-:W-:Y:S02]  /*26ec0*/  @P0 HFMA2.BF16_V2 R110, -RZ.H0_H0, RZ.H0_H0, -R150.reuse.H1_H1 ;  /* 0x200000ffff6e0231 */ /* 0x108fe40000360996 */
[----:B------:R3:W2:Y:S01]  /*26ed0*/  LDL.S16 R136, [R1+0x80] ;  /* 0x0000800001887983 */ /* 0x0006a20000100600 */
[----:B------:R-:W-:Y:S02]  /*26ee0*/  @!P4 PRMT R3, R125, 0x5410, RZ ;  /* 0x000054107d03c816 */ /* 0x000fe400000000ff */
[----:B------:R-:W-:Y:S01]  /*26ef0*/  ISETP.LE.U32.AND P4, PT, R124, UR13, PT ;  /* 0x0000000d7c007c0c */ /* 0x000fe2000bf83070 */
[----:B------:R3:W3:Y:S01]  /*26f00*/  LDL.S16 R126, [R1+0x7c] ;  /* 0x00007c00017e7983 */ /* 0x0006e20000100600 */
[----:B------:R-:W-:Y:S01]  /*26f10*/  IMAD.WIDE.U32 R124, R213, -0x2daee0ad, RZ ;  /* 0xd2511f53d57c7825 */ /* 0x000fe200078e00ff */
[----:B------:R-:W-:Y:S02]  /*26f20*/  PRMT R116, R110, 0x7610, R116 ;  /* 0x000076106e747816 */ /* 0x000fe40000000074 */
[----:B------:R-:W-:Y:S01]  /*26f30*/  @!P1 STL.S16 [R1+0x88], R147 ;  /* 0x0000889301009387 */ /* 0x000fe20000100600 */
[----:B------:R-:W-:Y:S02]  /*26f40*/  ISETP.LE.U32.AND P1, PT, R133, UR13, PT ;  /* 0x0000000d85007c0c */ /* 0x000fe4000bf23070 */
[----:B------:R-:W-:Y:S01]  /*26f50*/  LOP3.LUT R125, R214, UR14, R125, 0x96, !PT ;  /* 0x0000000ed67d7c12 */ /* 0x000fe2000f8e967d */
[----:B------:R1:W-:Y:S01]  /*26f60*/  @!P5 STL.S16 [R1+0x84], R139 ;  /* 0x0000848b0100d387 */ /* 0x0003e20000100600 */
[----:B------:R-:W-:Y:S02]  /*26f70*/  ISETP.GT.U32.AND P5, PT, R146, UR13, PT ;  /* 0x0000000d92007c0c */ /* 0x000fe4000bfa4070 */
[----:B------:R-:W-:Y:S01]  /*26f80*/  @P0 PRMT R137, R116, 0x5410, RZ ;  /* 0x0000541074890816 */ /* 0x000fe200000000ff */
[----:B------:R2:W5:Y:S01]  /*26f90*/  LDL.LU R213, [R1+0x1a0] ;  /* 0x0001a00001d57983 */ /* 0x0005620000300800 */
[----:B----4-:R-:W-:Y:S01]  /*26fa0*/  @!P4 HFMA2.BF16_V2 R111, -RZ.H0_H0, RZ.H0_H0, -R150.H0_H0 ;  /* 0x200000ffff6fc231 */ /* 0x010fe20000340996 */
[----:B------:R-:W-:Y:S02]  /*26fb0*/  LOP3.LUT R140, R125, 0xff, RZ, 0xc0, !PT ;  /* 0x000000ff7d8c7812 */ /* 0x000fe400078ec0ff */
[----:B------:R4:W5:Y:S01]  /*26fc0*/  LDL.LU.64 R214, [R1+0x198] ;  /* 0x0001980001d67983 */ /* 0x0009620000300a00 */
[----:B------:R-:W-:Y:S02]  /*26fd0*/  PRMT R187, R124, 0x7773, RZ ;  /* 0x000077737cbb7816 */ /* 0x000fe400000000ff */
[----:B------:R-:W-:Y:S03]  /*26fe0*/  PRMT R117, R111, 0x7610, R117 ;  /* 0x000076106f757816 */ /* 0x000fe60000000075 */
[----:B------:R4:W4:Y:S01]  /*26ff0*/  LDL.S16 R133, [R1+0x6c] ;  /* 0x00006c0001857983 */ /* 0x0009220000100600 */
[----:B------:R-:W-:Y:S01]  /*27000*/  @!P4 PRMT R150, R117, 0x5410, RZ ;  /* 0x000054107596c816 */ /* 0x000fe200000000ff */
[----:B------:R-:W-:Y:S02]  /*27010*/  IMAD.WIDE.U32 R116, R161, -0x2daee0ad, RZ ;  /* 0xd2511f53a1747825 */ /* 0x000fe400078e00ff */
[----:B------:R2:W4:Y:S01]  /*27020*/  LDL.S16 R128, [R1+0x70] ;  /* 0x0000700001807983 */ /* 0x0005220000100600 */
[----:B-1----:R-:W-:Y:S03]  /*27030*/  PRMT R141, R116, 0x7771, RZ ;  /* 0x00007771748d7816 */ /* 0x002fe600000000ff */
[----:B------:R-:W-:Y:S01]  /*27040*/  @!P4 STL.S16 [R1+0x78], R111 ;  /* 0x0000786f0100c387 */ /* 0x000fe20000100600 */
[----:B------:R-:W-:Y:S02]  /*27050*/  ISETP.GT.U32.AND P4, PT, R156, UR13, PT ;  /* 0x0000000d9c007c0c */ /* 0x000fe4000bf84070 */
[C---:B------:R-:W-:Y:S01]  /*27060*/  PRMT R139, R116.reuse, 0x7772, RZ ;  /* 0x00007772748b7816 */ /* 0x040fe200000000ff */
[----:B------:R-:W-:Y:S01]  /*27070*/  @P0 STL.S16 [R1+0x74], R110 ;  /* 0x0000746e01000387 */ /* 0x000fe20000100600 */
[----:B------:R-:W-:Y:S03]  /*27080*/  PRMT R138, R116, 0x7773, RZ ;  /* 0x00007773748a7816 */ /* 0x000fe600000000ff */
[----:B------:R1:W-:Y:S01]  /*27090*/  STG.E.U16 desc[UR28][R108.64+0x42], R3 ;  /* 0x000042036c007986 */ /* 0x0003e2000c10151c */
[----:B------:R-:W-:Y:S03]  /*270a0*/  PRMT R179, R139, 0x5410, R138 ;  /* 0x000054108bb37816 */ /* 0x000fe6000000008a */
[----:B------:R-:W1:Y:S01]  /*270b0*/  LDSM.16.MT88.4 R108, [R210+0xa800] ;  /* 0x00a80000d26c783b */ /* 0x000e620000004200 */
[----:B------:R-:W-:Y:S05]  /*270c0*/  LOP3.LUT R179, R179, 0xff00ff, RZ, 0xc0, !PT ;  /* 0x00ff00ffb3b37812 */ /* 0x000fea00078ec0ff */
[--C-:B------:R-:W-:Y:S02]  /*270d0*/  HSET2.LE.AND R179, R179, R218.reuse, PT ;  /* 0x000000dab3b37233 */ /* 0x100fe40003803000 */
[----:B------:R1:W-:Y:S03]  /*270e0*/  STG.E.U16 desc[UR28][R134.64+0x40], R142 ;  /* 0x0000408e86007986 */ /* 0x0003e6000c10151c */
[----:B------:R-:W-:Y:S01]  /*270f0*/  LOP3.LUT R179, R185, R179, RZ, 0xc0, !PT ;  /* 0x000000b3b9b37212 */ /* 0x000fe200078ec0ff */
[----:B------:R-:W-:Y:S04]  /*27100*/  STG.E.U16 desc[UR28][R134.64+0x42], R143 ;  /* 0x0000428f86007986 */ /* 0x000fe8000c10151c */
[----:B------:R-:W-:Y:S04]  /*27110*/  STG.E.U16 desc[UR28][R200.64+0x40], R152 ;  /* 0x00004098c8007986 */ /* 0x000fe8000c10151c */
[----:B------:R1:W-:Y:S02]  /*27120*/  STG.E.U16 desc[UR28][R200.64+0x42], R127 ;  /* 0x0000427fc8007986 */ /* 0x0003e4000c10151c */
[----:B-1----:R-:W-:Y:S04]  /*27130*/  LOP3.LUT R3, R125, 0xffff, RZ, 0xc0, !PT ;  /* 0x0000ffff7d037812 */ /* 0x002fe800078ec0ff */
[----:B------:R-:W-:Y:S04]  /*27140*/  SHF.R.U32.HI R172, RZ, 0x8, R3 ;  /* 0x00000008ffac7819 */ /* 0x000fe80000011603 */
[----:B------:R-:W-:Y:S02]  /*27150*/  LOP3.LUT R3, R172, 0xffff, RZ, 0xc0, !PT ;  /* 0x0000ffffac037812 */ /* 0x000fe400078ec0ff */
[----:B------:R-:W-:Y:S01]  /*27160*/  PRMT R172, R140, 0x5410, R172 ;  /* 0x000054108cac7816 */ /* 0x000fe200000000ac */
[----:B------:R-:W-:Y:S01]  /*27170*/  IMAD.MOV.U32 R142, RZ, RZ, R116 ;  /* 0x000000ffff8e7224 */ /* 0x000fe200078e0074 */
[----:B------:R-:W-:Y:S03]  /*27180*/  ISETP.LE.U32.AND P0, PT, R3, UR13, PT ;  /* 0x0000000d03007c0c */ /* 0x000fe6000bf03070 */
[----:B------:R-:W-:Y:S01]  /*27190*/  HSET2.LE.AND R172, R172, R218, PT ;  /* 0x000000daacac7233 */ /* 0x000fe20003803000 */
[-C--:B------:R-:W-:Y:S01]  /*271a0*/  HMMA.16816.F32.BF16 R36, R112, R108.reuse, R36 ;  /* 0x0000006c7024723c */ /* 0x080fe20000041824 */
[----:B------:R1:W-:Y:S07]  /*271b0*/  MUFU.EX2 R127, R216 ;  /* 0x000000d8007f7308 */ /* 0x0003ee0000000800 */
[C---:B------:R-:W-:Y:S04]  /*271c0*/  HMMA.16816.F32.BF16 R40, R120.reuse, R108, R40 ;  /* 0x0000006c7828723c */ /* 0x040fe80000041828 */
[----:B------:R-:W-:Y:S04]  /*271d0*/  PRMT R108, R151, 0x7632, R108 ;  /* 0x00007632976c7816 */ /* 0x000fe8000000006c */
[-C--:B------:R-:W-:Y:S01]  /*271e0*/  HMMA.16816.F32.BF16 R44, R120, R110.reuse, R44 ;  /* 0x0000006e782c723c */ /* 0x080fe2000004182c */
[----:B-1----:R-:W1:Y:S07]  /*271f0*/  S2R R216, SR_TID.X ;  /* 0x0000000000d87919 */ /* 0x002e6e0000002100 */
[C---:B------:R-:W-:Y:S04]  /*27200*/  HMMA.16816.F32.BF16 R48, R112.reuse, R110, R48 ;  /* 0x0000006e7030723c */ /* 0x040fe80000041830 */
[----:B--2---:R-:W-:Y:S02]  /*27210*/  @!P1 HFMA2.BF16_V2 R136, -RZ.H0_H0, RZ.H0_H0, -R130.H0_H0 ;  /* 0x200000ffff889231 */ /* 0x004fe40000340982 */
[----:B---3--:R-:W-:Y:S03]  /*27220*/  @P3 HFMA2.BF16_V2 R126, -RZ.H0_H0, RZ.H0_H0, -R129.H0_H0 ;  /* 0x200000ffff7e3231 */ /* 0x008fe60000340981 */
[----:B------:R2:W-:Y:S01]  /*27230*/  @!P1 STL.S16 [R1+0x80], R136 ;  /* 0x0000808801009387 */ /* 0x0005e20000100600 */
[----:B------:R-:W-:Y:S03]  /*27240*/  PRMT R119, R136, 0x7610, R119 ;  /* 0x0000761088777816 */ /* 0x000fe60000000077 */
[----:B------:R3:W-:Y:S01]  /*27250*/  @P3 STL.S16 [R1+0x7c], R126 ;  /* 0x00007c7e01003387 */ /* 0x0007e20000100600 */
[----:B------:R-:W-:Y:S02]  /*27260*/  @!P1 PRMT R130, R119, 0x5410, RZ ;  /* 0x0000541077829816 */ /* 0x000fe400000000ff */
[----:B------:R-:W-:Y:S01]  /*27270*/  PRMT R118, R126, 0x7610, R118 ;  /* 0x000076107e767816 */ /* 0x000fe20000000076 */
[----:B------:R1:W3:Y:S01]  /*27280*/  LDL.S16 R105, [R1+0x58] ;  /* 0x0000580001697983 */ /* 0x0002e20000100600 */
[----:B------:R-:W-:Y:S02]  /*27290*/  ISETP.GT.U32.AND P1, PT, R145, UR13, PT ;  /* 0x0000000d91007c0c */ /* 0x000fe4000bf24070 */
[----:B------:R-:W-:Y:S01]  /*272a0*/  @P3 PRMT R129, R118, 0x5410, RZ ;  /* 0x0000541076813816 */ /* 0x000fe200000000ff */
[----:B------:R1:W3:Y:S01]  /*272b0*/  LDL.S16 R104, [R1+0x54] ;  /* 0x0000540001687983 */ /* 0x0002e20000100600 */
[----:B------:R-:W-:Y:S03]  /*272c0*/  ISETP.GT.U32.AND P3, PT, R155, UR13, PT ;  /* 0x0000000d9b007c0c */ /* 0x000fe6000bf64070 */
[----:B------:R1:W-:Y:S04]  /*272d0*/  STG.E.U16 desc[UR28][R198.64+0x50], R130 ;  /* 0x00005082c6007986 */ /* 0x0003e8000c10151c */
[----:B------:R1:W-:Y:S01]  /*272e0*/  STG.E.U16 desc[UR28][R198.64+0x52], R129 ;  /* 0x00005281c6007986 */ /* 0x0003e2000c10151c */
[----:B----4-:R-:W-:Y:S01]  /*272f0*/  @P5 HFMA2.BF16_V2 R133, -RZ.H0_H0, RZ.H0_H0, -R131.H0_H0 ;  /* 0x200000ffff855231 */ /* 0x010fe20000340983 */
[----:B--2---:R2:W4:Y:S01]  /*27300*/  MUFU.EX2 R136, R212 ;  /* 0x000000d400887308 */ /* 0x0045220000000800 */
[----:B------:R-:W-:Y:S01]  /*27310*/  @P4 HFMA2.BF16_V2 R128, -RZ.H0_H0, RZ.H0_H0, -R132.H0_H0 ;  /* 0x200000ffff804231 */ /* 0x000fe20000340984 */
[--C-:B---3--:R-:W-:Y:S02]  /*27320*/  LOP3.LUT R126, R158, UR14, R117.reuse, 0x96, !PT ;  /* 0x0000000e9e7e7c12 */ /* 0x108fe4000f8e9675 */
[----:B------:R-:W-:Y:S01]  /*27330*/  LDSM.16.MT88.4 R156, [R180+0xc00] ;  /* 0x000c0000b49c783b */ /* 0x000fe20000004200 */
[----:B------:R-:W-:Y:S02]  /*27340*/  PRMT R117, R133, 0x7610, R117 ;  /* 0x0000761085757816 */ /* 0x000fe40000000075 */
[----:B------:R-:W-:Y:S02]  /*27350*/  PRMT R116, R128, 0x7610, R116 ;  /* 0x0000761080747816 */ /* 0x000fe40000000074 */
[----:B------:R-:W-:Y:S02]  /*27360*/  @P5 PRMT R131, R117, 0x5410, RZ ;  /* 0x0000541075835816 */ /* 0x000fe400000000ff */
[----:B------:R-:W-:Y:S01]  /*27370*/  @P4 PRMT R132, R116, 0x5410, RZ ;  /* 0x0000541074844816 */ /* 0x000fe200000000ff */
[----:B------:R-:W-:Y:S01]  /*27380*/  IMAD.WIDE R116, R197, -0x70, R134 ;  /* 0xffffff90c5747825 */ /* 0x000fe200078e0286 */
[----:B------:R-:W-:Y:S01]  /*27390*/  LOP3.LUT R3, R126, 0xffff, RZ, 0xc0, !PT ;  /* 0x0000ffff7e037812 */ /* 0x000fe200078ec0ff */
[----:B--2---:R3:W5:Y:S01]  /*273a0*/  LDL.LU R212, [R1+0x190] ;  /* 0x0001900001d47983 */ /* 0x0047620000300800 */
[----:B-1----:R-:W-:Y:S02]  /*273b0*/  PRMT R130, R125, 0x7632, R130 ;  /* 0x000076327d827816 */ /* 0x002fe40000000082 */
[----:B------:R-:W-:Y:S01]  /*273c0*/  SHF.R.U32.HI R176, RZ, 0x8, R3 ;  /* 0x00000008ffb07819 */ /* 0x000fe20000011603 */
[----:B------:R3:W2:Y:S01]  /*273d0*/  LDL.S16 R119, [R1+0x60] ;  /* 0x0000600001777983 */ /* 0x0006a20000100600 */
[----:B----4-:R-:W-:Y:S01]  /*273e0*/  FADD.FTZ R129, R136, R169 ;  /* 0x000000a988817221 */ /* 0x010fe20000010000 */
[----:B------:R-:W-:Y:S02]  /*273f0*/  LOP3.LUT R130, R130, 0xff, RZ, 0xc0, !PT ;  /* 0x000000ff82827812 */ /* 0x000fe400078ec0ff */
[----:B------:R1:W-:Y:S01]  /*27400*/  @P5 STL.S16 [R1+0x6c], R133 ;  /* 0x00006c8501005387 */ /* 0x0003e20000100600 */
[----:B------:R-:W-:Y:S03]  /*27410*/  LOP3.LUT R3, R176, 0xffff, RZ, 0xc0, !PT ;  /* 0x0000ffffb0037812 */ /* 0x000fe600078ec0ff */
[----:B------:R-:W-:Y:S01]  /*27420*/  STG.E.U16 desc[UR28][R116.64+0x50], R131 ;  /* 0x0000508374007986 */ /* 0x000fe2000c10151c */
[----:B------:R-:W-:Y:S02]  /*27430*/  ISETP.LE.U32.AND P5, PT, R3, UR13, PT ;  /* 0x0000000d03007c0c */ /* 0x000fe4000bfa3070 */
[----:B------:R-:W-:Y:S01]  /*27440*/  PRMT R3, R0, 0x7632, R3 ;  /* 0x0000763200037816 */ /* 0x000fe20000000003 */
[----:B------:R4:W-:Y:S01]  /*27450*/  STG.E.U16 desc[UR28][R116.64+0x52], R132 ;  /* 0x0000528474007986 */ /* 0x0009e2000c10151c */
[----:B-1----:R1:W1:Y:S01]  /*27460*/  MUFU.EX2 R133, R211 ;  /* 0x000000d300857308 */ /* 0x0022620000000800 */
[----:B----4-:R-:W-:Y:S02]  /*27470*/  IMAD.MOV.U32 R132, RZ, RZ, R124 ;  /* 0x000000ffff847224 */ /* 0x010fe400078e007c */
[----:B-1----:R3:W5:Y:S01]  /*27480*/  LDL.LU R211, [R1+0x18c] ;  /* 0x00018c0001d37983 */ /* 0x0027620000300800 */
[----:B------:R-:W-:Y:S01]  /*27490*/  FADD.FTZ R109, R133, R166 ;  /* 0x000000a6856d7221 */ /* 0x000fe20000010000 */
[C---:B------:R-:W-:Y:S02]  /*274a0*/  F2FP.BF16.F32.PACK_AB R133, R127.reuse, R133 ;  /* 0x000000857f85723e */ /* 0x040fe400000010ff */
[----:B------:R3:W4:Y:S01]  /*274b0*/  LDL.S16 R118, [R1+0x5c] ;  /* 0x00005c0001767983 */ /* 0x0007220000100600 */
[----:B------:R-:W-:Y:S01]  /*274c0*/  FADD.FTZ R109, R127, R109 ;  /* 0x0000006d7f6d7221 */ /* 0x000fe20000010000 */
[----:B------:R-:W-:Y:S02]  /*274d0*/  LOP3.LUT R127, R126, 0xff, RZ, 0xc0, !PT ;  /* 0x000000ff7e7f7812 */ /* 0x000fe400078ec0ff */
[----:B------:R-:W-:Y:S01]  /*274e0*/  LDSM.16.MT88.4 R164, [R210+0x9c00] ;  /* 0x009c0000d2a4783b */ /* 0x000fe20000004200 */
[----:B------:R-:W-:Y:S02]  /*274f0*/  PRMT R184, R133, 0x7632, R184 ;  /* 0x0000763285b87816 */ /* 0x000fe400000000b8 */
[----:B------:R-:W-:Y:S05]  /*27500*/  PRMT R176, R127, 0x5410, R176 ;  /* 0x000054107fb07816 */ /* 0x000fea00000000b0 */
[----:B------:R1:W-:Y:S01]  /*27510*/  @P4 STL.S16 [R1+0x70], R128 ;  /* 0x0000708001004387 */ /* 0x0003e20000100600 */
[----:B------:R-:W-:Y:S02]  /*27520*/  ISETP.LE.U32.AND P4, PT, R140, UR13, PT ;  /* 0x0000000d8c007c0c */ /* 0x000fe4000bf83070 */
[----:B------:R-:W-:Y:S01]  /*27530*/  HSET2.LE.AND R176, R176, R218, PT ;  /* 0x000000dab0b07233 */ /* 0x000fe20003803000 */
[----:B-1----:R-:W1:Y:S02]  /*27540*/  MUFU.EX2 R128, R217 ;  /* 0x000000d900807308 */ /* 0x002e640000000800 */
[----:B-1----:R-:W-:Y:S01]  /*27550*/  F2FP.BF16.F32.PACK_AB R136, R128, R136 ;  /* 0x000000888088723e */ /* 0x002fe200000010ff */
[----:B------:R-:W1:Y:S02]  /*27560*/  S2R R217, SR_TID.X ;  /* 0x0000000000d97919 */ /* 0x000e640000002100 */
[----:B-1----:R-:W-:Y:S02]  /*27570*/  IMAD.SHL.U32 R217, R217, 0x20, RZ ;  /* 0x00000020d9d97824 */ /* 0x002fe400078e00ff */
[--C-:B------:R-:W-:Y:S02]  /*27580*/  @P1 HFMA2.BF16_V2 R105, -RZ.H0_H0, RZ.H0_H0, -R151.reuse.H0_H0 ;  /* 0x200000ffff691231 */ /* 0x100fe40000340997 */
[----:B------:R-:W-:Y:S03]  /*27590*/  @P3 HFMA2.BF16_V2 R104, -RZ.H0_H0, RZ.H0_H0, -R151.H1_H1 ;  /* 0x200000ffff683231 */ /* 0x000fe60000360997 */
[----:B------:R-:W-:Y:S01]  /*275a0*/  @P1 STL.S16 [R1+0x58], R105 ;  /* 0x0000586901001387 */ /* 0x000fe20000100600 */
[----:B------:R-:W-:Y:S03]  /*275b0*/  PRMT R145, R105, 0x7610, R145 ;  /* 0x0000761069917816 */ /* 0x000fe60000000091 */
[----:B------:R-:W-:Y:S01]  /*275c0*/  @P3 STL.S16 [R1+0x54], R104 ;  /* 0x0000546801003387 */ /* 0x000fe20000100600 */
[----:B------:R-:W-:Y:S02]  /*275d0*/  PRMT R144, R104, 0x7610, R144 ;  /* 0x0000761068907816 */ /* 0x000fe40000000090 */
[----:B------:R-:W-:Y:S01]  /*275e0*/  @P1 PRMT R151, R145, 0x5410, RZ ;  /* 0x0000541091971816 */ /* 0x000fe200000000ff */
[----:B------:R-:W1:Y:S01]  /*275f0*/  LDSM.16.MT88.4 R104, [R180+0x1800] ;  /* 0x00180000b468783b */ /* 0x000e620000004200 */
[----:B------:R-:W-:Y:S02]  /*27600*/  @P3 PRMT R108, R144, 0x5410, RZ ;  /* 0x00005410906c3816 */ /* 0x000fe400000000ff */
[----:B------:R-:W-:Y:S01]  /*27610*/  ISETP.LE.U32.AND P1, PT, R127, UR13, PT ;  /* 0x0000000d7f007c0c */ /* 0x000fe2000bf23070 */
[----:B--2---:R-:W-:Y:S05]  /*27620*/  @!P4 HFMA2.BF16_V2 R119, -RZ.H0_H0, RZ.H0_H0, -R0.H0_H0 ;  /* 0x200000ffff77c231 */ /* 0x004fea0000340900 */
[----:B------:R-:W-:Y:S01]  /*27630*/  @!P4 STL.S16 [R1+0x60], R119 ;  /* 0x000060770100c387 */ /* 0x000fe20000100600 */
[----:B------:R-:W-:Y:S01]  /*27640*/  PRMT R148, R119, 0x7610, R148 ;  /* 0x0000761077947816 */ /* 0x000fe20000000094 */
[-C--:B-1----:R-:W-:Y:S08]  /*27650*/  HMMA.16816.F32.BF16 R52, R112, R104.reuse, R52 ;  /* 0x000000687034723c */ /* 0x082ff00000041834 */
[C---:B------:R-:W-:Y:S08]  /*27660*/  HMMA.16816.F32.BF16 R56, R120.reuse, R104, R56 ;  /* 0x000000687838723c */ /* 0x040ff00000041838 */
[-C--:B------:R-:W-:Y:S08]  /*27670*/  HMMA.16816.F32.BF16 R60, R120, R106.reuse, R60 ;  /* 0x0000006a783c723c */ /* 0x080ff0000004183c */
[C---:B------:R-:W-:Y:S04]  /*27680*/  HMMA.16816.F32.BF16 R64, R112.reuse, R106, R64 ;  /* 0x0000006a7040723c */ /* 0x040fe80000041840 */
[----:B----4-:R-:W-:Y:S05]  /*27690*/  @!P0 HFMA2.BF16_V2 R118, -RZ.H0_H0, RZ.H0_H0, -R3.H0_H0 ;  /* 0x200000ffff768231 */ /* 0x010fea0000340903 */
[----:B------:R1:W-:Y:S01]  /*276a0*/  @!P0 STL.S16 [R1+0x5c], R118 ;  /* 0x00005c7601008387 */ /* 0x0003e20000100600 */
[----:B------:R-:W-:Y:S01]  /*276b0*/  PRMT R131, R118, 0x7610, R131 ;  /* 0x0000761076837816 */ /* 0x000fe20000000083 */
[C---:B-1----:R-:W-:Y:S04]  /*276c0*/  IMAD.WIDE R118, R197.reuse, 0x70, R116 ;  /* 0x00000070c5767825 */ /* 0x042fe800078e0274 */
[----:B------:R-:W-:Y:S01]  /*276d0*/  FADD.FTZ R116, R128, R129 ;  /* 0x0000008180747221 */ /* 0x000fe20000010000 */
[----:B------:R-:W-:Y:S02]  /*276e0*/  PRMT R128, R126, 0x7632, R128 ;  /* 0x000076327e807816 */ /* 0x000fe40000000080 */
[----:B------:R-:W-:Y:S02]  /*276f0*/  PRMT R117, R0, 0x5410, R3 ;  /* 0x0000541000757816 */ /* 0x000fe40000000003 */
[----:B------:R1:W-:Y:S01]  /*27700*/  STL [R1+0x134], R116 ;  /* 0x0001347401007387 */ /* 0x0003e20000100800 */
[----:B------:R-:W-:Y:S01]  /*27710*/  @!P4 PRMT R0, R148, 0x5410, RZ ;  /* 0x000054109400c816 */ /* 0x000fe200000000ff */
[----:B------:R-:W-:Y:S01]  /*27720*/  IMAD.WIDE R104, R197, -0x70, R118 ;  /* 0xffffff90c5687825 */ /* 0x000fe200078e0276 */
[----:B------:R-:W-:Y:S01]  /*27730*/  ISETP.LE.U32.AND P4, PT, R130, UR13, PT ;  /* 0x0000000d82007c0c */ /* 0x000fe2000bf83070 */
[----:B------:R3:W2:Y:S01]  /*27740*/  LDL.S16 R147, [R1+0x68] ;  /* 0x0000680001937983 */ /* 0x0006a20000100600 */
[----:B------:R-:W-:Y:S02]  /*27750*/  LOP3.LUT R128, R128, 0xff, RZ, 0xc0, !PT ;  /* 0x000000ff80807812 */ /* 0x000fe400078ec0ff */
[----:B------:R-:W-:Y:S01]  /*27760*/  @!P0 PRMT R3, R131, 0x5410, RZ ;  /* 0x0000541083038816 */ /* 0x000fe200000000ff */
[----:B------:R-:W-:Y:S01]  /*27770*/  STL [R1+0x148], R109 ;  /* 0x0001486d01007387 */ /* 0x000fe20000100800 */
[----:B------:R-:W-:Y:S01]  /*27780*/  ISETP.LE.U32.AND P0, PT, R128, UR13, PT ;  /* 0x0000000d80007c0c */ /* 0x000fe2000bf03070 */
[----:B------:R-:W-:Y:S01]  /*27790*/  IMAD.WIDE R188, R197, 0x70, R104 ;  /* 0x00000070c5bc7825 */ /* 0x000fe200078e0268 */
[----:B------:R-:W-:Y:S01]  /*277a0*/  SHF.R.U32.HI R129, RZ, 0x18, R125 ;  /* 0x00000018ff817819 */ /* 0x000fe2000001167d */
[----:B------:R3:W4:Y:S01]  /*277b0*/  LDL.S16 R146, [R1+0x64] ;  /* 0x0000640001927983 */ /* 0x0007220000100600 */
[C---:B------:R-:W-:Y:S02]  /*277c0*/  PRMT R125, R124.reuse, 0x7771, RZ ;  /* 0x000077717c7d7816 */ /* 0x040fe400000000ff */
[----:B------:R-:W-:Y:S01]  /*277d0*/  PRMT R131, R124, 0x7772, RZ ;  /* 0x000077727c837816 */ /* 0x000fe200000000ff */
[----:B------:R3:W3:Y:S01]  /*277e0*/  LDL.S16 R145, [R1+0x4c] ;  /* 0x00004c0001917983 */ /* 0x0006e20000100600 */
[----:B------:R-:W-:Y:S02]  /*277f0*/  ISETP.LE.U32.AND P3, PT, R129, UR13, PT ;  /* 0x0000000d81007c0c */ /* 0x000fe4000bf63070 */
[----:B------:R-:W-:Y:S01]  /*27800*/  SHF.R.U32.HI R126, RZ, 0x18, R126 ;  /* 0x00000018ff7e7819 */ /* 0x000fe2000001167e */
[----:B------:R2:W3:Y:S01]  /*27810*/  LDL.S16 R144, [R1+0x40] ;  /* 0x0000400001907983 */ /* 0x0004e20000100600 */
[----:B------:R-:W-:Y:S02]  /*27820*/  LOP3.LUT R172, R117, R172, RZ, 0xc0, !PT ;  /* 0x000000ac75ac7212 */ /* 0x000fe400078ec0ff */
[----:B------:R-:W-:Y:S01]  /*27830*/  PRMT R173, R130, 0x5410, R129 ;  /* 0x0000541082ad7816 */ /* 0x000fe20000000081 */
[----:B------:R-:W-:Y:S01]  /*27840*/  STG.E.U16 desc[UR28][R118.64+0x50], R150 ;  /* 0x0000509676007986 */ /* 0x000fe2000c10151c */
[----:B------:R-:W-:Y:S03]  /*27850*/  PRMT R177, R128, 0x5410, R126 ;  /* 0x0000541080b17816 */ /* 0x000fe6000000007e */
[----:B-1----:R1:W3:Y:S01]  /*27860*/  LDL.S16 R116, [R1+0x48] ;  /* 0x0000480001747983 */ /* 0x0022e20000100600 */
[--C-:B------:R-:W-:Y:S02]  /*27870*/  HSET2.LE.AND R173, R173, R218.reuse, PT ;  /* 0x000000daadad7233 */ /* 0x100fe40003803000 */
[--C-:B------:R-:W-:Y:S01]  /*27880*/  HSET2.LE.AND R177, R177, R218.reuse, PT ;  /* 0x000000dab1b17233 */ /* 0x100fe20003803000 */
[----:B------:R1:W-:Y:S04]  /*27890*/  STG.E.U16 desc[UR28][R118.64+0x52], R137 ;  /* 0x0000528976007986 */ /* 0x0003e8000c10151c */
[----:B------:R-:W-:Y:S04]  /*278a0*/  STG.E.U16 desc[UR28][R200.64+0x50], R151 ;  /* 0x00005097c8007986 */ /* 0x000fe8000c10151c */
[----:B------:R-:W-:Y:S04]  /*278b0*/  STG.E.U16 desc[UR28][R200.64+0x52], R108 ;  /* 0x0000526cc8007986 */ /* 0x000fe8000c10151c */
[----:B------:R1:W-:Y:S04]  /*278c0*/  STG.E.U16 desc[UR28][R198.64+0x60], R0 ;  /* 0x00006000c6007986 */ /* 0x0003e8000c10151c */
[----:B------:R1:W-:Y:S04]  /*278d0*/  STG.E.U16 desc[UR28][R198.64+0x62], R3 ;  /* 0x00006203c6007986 */ /* 0x0003e8000c10151c */
[----:B------:R-:W1:Y:S02]  /*278e0*/  LDSM.16.MT88.4 R108, [R210+0xb800] ;  /* 0x00b80000d26c783b */ /* 0x000e640000004200 */
[----:B-1----:R-:W-:Y:S06]  /*278f0*/  LOP3.LUT R119, R132, 0xff, RZ, 0xc0, !PT ;  /* 0x000000ff84777812 */ /* 0x002fec00078ec0ff */
[----:B------:R-:W-:Y:S01]  /*27900*/  LDSM.16.MT88.4 R148, [R210+0xac00] ;  /* 0x00ac0000d294783b */ /* 0x000fe20000004200 */
[----:B------:R-:W-:Y:S02]  /*27910*/  LOP3.LUT R118, R142, 0xff, RZ, 0xc0, !PT ;  /* 0x000000ff8e767812 */ /* 0x000fe400078ec0ff */
[----:B------:R-:W-:Y:S02]  /*27920*/  PRMT R174, R119, 0x5410, R125 ;  /* 0x0000541077ae7816 */ /* 0x000fe4000000007d */
[----:B------:R-:W-:Y:S03]  /*27930*/  PRMT R178, R118, 0x5410, R141 ;  /* 0x0000541076b27816 */ /* 0x000fe6000000008d */
[--C-:B------:R-:W-:Y:S02]  /*27940*/  HSET2.LE.AND R174, R174, R218.reuse, PT ;  /* 0x000000daaeae7233 */ /* 0x100fe40003803000 */
[----:B------:R-:W-:Y:S02]  /*27950*/  HSET2.LE.AND R178, R178, R218, PT ;  /* 0x000000dab2b27233 */ /* 0x000fe40003803000 */
[----:B------:R-:W-:Y:S02]  /*27960*/  PRMT R0, R2, 0x7632, R0 ;  /* 0x0000763202007816 */ /* 0x000fe40000000000 */
[----:B------:R-:W-:Y:S01]  /*27970*/  PRMT R3, R153, 0x7632, R3 ;  /* 0x0000763299037816 */ /* 0x000fe20000000003 */
[-C--:B------:R-:W-:Y:S08]  /*27980*/  HMMA.16816.F32.BF16 R68, R112, R108.reuse, R68 ;  /* 0x0000006c7044723c */ /* 0x080ff00000041844 */
[C---:B------:R-:W-:Y:S04]  /*27990*/  HMMA.16816.F32.BF16 R72, R120.reuse, R108, R72 ;  /* 0x0000006c7848723c */ /* 0x040fe80000041848 */
[----:B------:R-:W-:Y:S04]  /*279a0*/  IMAD.MOV.U32 R109, RZ, RZ, R153 ;  /* 0x000000ffff6d7224 */ /* 0x000fe800078e0099 */
[-C--:B------:R-:W-:Y:S03]  /*279b0*/  HMMA.16816.F32.BF16 R76, R120, R110.reuse, R76 ;  /* 0x0000006e784c723c */ /* 0x080fe6000004184c */
[----:B------:R-:W-:Y:S05]  /*279c0*/  LOP3.LUT R177, R109, R177, RZ, 0xc0, !PT ;  /* 0x000000b16db17212 */ /* 0x000fea00078ec0ff */
[C---:B------:R-:W-:Y:S04]  /*279d0*/  HMMA.16816.F32.BF16 R80, R112.reuse, R110, R80 ;  /* 0x0000006e7050723c */ /* 0x040fe80000041850 */
[--C-:B--2---:R-:W-:Y:S05]  /*279e0*/  @!P1 HFMA2.BF16_V2 R147, -RZ.H0_H0, RZ.H0_H0, -R154.reuse.H0_H0 ;  /* 0x200000ffff939231 */ /* 0x104fea000034099a */
[----:B------:R-:W-:Y:S01]  /*279f0*/  @!P1 STL.S16 [R1+0x68], R147 ;  /* 0x0000689301009387 */ /* 0x000fe20000100600 */
[----:B------:R-:W-:Y:S01]  /*27a00*/  PRMT R135, R147, 0x7610, R135 ;  /* 0x0000761093877816 */ /* 0x000fe20000000087 */
[----:B----4-:R-:W-:Y:S02]  /*27a10*/  @!P5 HFMA2.BF16_V2 R146, -RZ.H0_H0, RZ.H0_H0, -R154.H1_H1 ;  /* 0x200000ffff92d231 */ /* 0x010fe4000036099a */
[----:B---3--:R-:W-:Y:S03]  /*27a20*/  @!P4 HFMA2.BF16_V2 R145, -RZ.H0_H0, RZ.H0_H0, -R2.H0_H0 ;  /* 0x200000ffff91c231 */ /* 0x008fe60000340902 */
[----:B------:R-:W-:Y:S01]  /*27a30*/  @!P5 STL.S16 [R1+0x64], R146 ;  /* 0x000064920100d387 */ /* 0x000fe20000100600 */
[----:B------:R-:W-:Y:S01]  /*27a40*/  PRMT R134, R146, 0x7610, R134 ;  /* 0x0000761092867816 */ /* 0x000fe20000000086 */
[--C-:B------:R-:W-:Y:S02]  /*27a50*/  @!P0 HFMA2.BF16_V2 R144, -RZ.H0_H0, RZ.H0_H0, -R153.reuse.H0_H0 ;  /* 0x200000ffff908231 */ /* 0x100fe40000340999 */
[----:B------:R-:W-:Y:S01]  /*27a60*/  @!P4 STL.S16 [R1+0x4c], R145 ;  /* 0x00004c910100c387 */ /* 0x000fe20000100600 */
[----:B------:R-:W-:Y:S03]  /*27a70*/  PRMT R143, R145, 0x7610, R143 ;  /* 0x00007610918f7816 */ /* 0x000fe6000000008f */
[----:B------:R1:W-:Y:S01]  /*27a80*/  @!P0 STL.S16 [R1+0x40], R144 ;  /* 0x0000409001008387 */ /* 0x0003e20000100600 */
[----:B------:R-:W-:Y:S01]  /*27a90*/  PRMT R124, R144, 0x7610, R124 ;  /* 0x00007610907c7816 */ /* 0x000fe2000000007c */
[----:B------:R-:W-:Y:S05]  /*27aa0*/  @!P3 HFMA2.BF16_V2 R116, -RZ.H0_H0, RZ.H0_H0, -R0.H0_H0 ;  /* 0x200000ffff74b231 */ /* 0x000fea0000340900 */
[----:B------:R-:W-:Y:S01]  /*27ab0*/  PRMT R137, R116, 0x7610, R137 ;  /* 0x0000761074897816 */ /* 0x000fe20000000089 */
[----:B-1----:R3:W2:Y:S04]  /*27ac0*/  LDL.S16 R144, [R1+0x50] ;  /* 0x0000500001907983 */ /* 0x0026a80000100600 */
[----:B------:R1:W-:Y:S04]  /*27ad0*/  @!P3 STL.S16 [R1+0x48], R116 ;  /* 0x000048740100b387 */ /* 0x0003e80000100600 */
[----:B------:R3:W4:Y:S01]  /*27ae0*/  LDL.S16 R132, [R1+0x30] ;  /* 0x0000300001847983 */ /* 0x0007220000100600 */
[----:B-1----:R-:W-:Y:S02]  /*27af0*/  PRMT R116, R2, 0x5410, R0 ;  /* 0x0000541002747816 */ /* 0x002fe40000000000 */
[----:B------:R-:W-:Y:S02]  /*27b00*/  @!P4 PRMT R2, R143, 0x5410, RZ ;  /* 0x000054108f02c816 */ /* 0x000fe400000000ff */
[----:B------:R-:W-:Y:S01]  /*27b10*/  @!P3 PRMT R0, R137, 0x5410, RZ ;  /* 0x000054108900b816 */ /* 0x000fe200000000ff */
[----:B------:R3:W3:Y:S01]  /*27b20*/  LDL.S16 R143, [R1+0x44] ;  /* 0x00004400018f7983 */ /* 0x0006e20000100600 */
[----:B------:R-:W-:Y:S02]  /*27b30*/  ISETP.LE.U32.AND P3, PT, R126, UR13, PT ;  /* 0x0000000d7e007c0c */ /* 0x000fe4000bf63070 */
[----:B------:R-:W-:Y:S01]  /*27b40*/  ISETP.GT.U32.AND P4, PT, R139, UR13, PT ;  /* 0x0000000d8b007c0c */ /* 0x000fe2000bf84070 */
[----:B------:R1:W-:Y:S01]  /*27b50*/  STG.E.U16 desc[UR28][R104.64+0x60], R2 ;  /* 0x0000600268007986 */ /* 0x0003e2000c10151c */
[----:B------:R-:W-:Y:S03]  /*27b60*/  LOP3.LUT R173, R116, R173, RZ, 0xc0, !PT ;  /* 0x000000ad74ad7212 */ /* 0x000fe600078ec0ff */
[----:B------:R1:W-:Y:S04]  /*27b70*/  STG.E.U16 desc[UR28][R104.64+0x62], R0 ;  /* 0x0000620068007986 */ /* 0x0003e8000c10151c */
[----:B------:R2:W3:Y:S04]  /*27b80*/  LDL.S16 R137, [R1+0x3c] ;  /* 0x00003c0001897983 */ /* 0x0004e80000100600 */
[----:B------:R-:W1:Y:S02]  /*27b90*/  LDSM.16.MT88.4 R104, [R180+0x2800] ;  /* 0x00280000b468783b */ /* 0x000e640000004200 */
[C---:B-1----:R-:W-:Y:S02]  /*27ba0*/  PRMT R2, R154.reuse, 0x7610, R2 ;  /* 0x000076109a027816 */ /* 0x042fe40000000002 */
[----:B------:R-:W-:Y:S04]  /*27bb0*/  @!P1 PRMT R2, R135, 0x5410, RZ ;  /* 0x0000541087029816 */ /* 0x000fe800000000ff */
[----:B------:R1:W3:Y:S01]  /*27bc0*/  LDL.S16 R135, [R1+0x38] ;  /* 0x0000380001877983 */ /* 0x0002e20000100600 */
[----:B------:R-:W-:Y:S02]  /*27bd0*/  PRMT R0, R154, 0x7632, R0 ;  /* 0x000076329a007816 */ /* 0x000fe40000000000 */
[----:B------:R-:W-:Y:S01]  /*27be0*/  @!P5 PRMT R0, R134, 0x5410, RZ ;  /* 0x000054108600d816 */ /* 0x000fe200000000ff */
[----:B------:R1:W-:Y:S01]  /*27bf0*/  STG.E.U16 desc[UR28][R188.64+0x60], R2 ;  /* 0x00006002bc007986 */ /* 0x0003e2000c10151c */
[----:B------:R-:W-:Y:S02]  /*27c00*/  ISETP.LE.U32.AND P5, PT, R119, UR13, PT ;  /* 0x0000000d77007c0c */ /* 0x000fe4000bfa3070 */
[----:B------:R-:W-:Y:S01]  /*27c10*/  ISETP.GT.U32.AND P1, PT, R138, UR13, PT ;  /* 0x0000000d8a007c0c */ /* 0x000fe2000bf24070 */
[----:B------:R1:W3:Y:S04]  /*27c20*/  LDL.S16 R134, [R1+0x34] ;  /* 0x0000340001867983 */ /* 0x0002e80000100600 */
[----:B------:R1:W-:Y:S01]  /*27c30*/  STG.E.U16 desc[UR28][R188.64+0x62], R0 ;  /* 0x00006200bc007986 */ /* 0x0003e2000c10151c */
[-C--:B------:R-:W-:Y:S08]  /*27c40*/  HMMA.16816.F32.BF16 R84, R112, R104.reuse, R84 ;  /* 0x000000687054723c */ /* 0x080ff00000041854 */
        /* <DEDUP_REMOVED lines=10> */
[----:B------:R-:W-:Y:S04]  /*27cf0*/  PRMT R108, R0, 0x5410, R2 ;  /* 0x00005410006c7816 */ /* 0x000fe80000000002 */
[----:B------:R-:W-:Y:S01]  /*27d00*/  LOP3.LUT R174, R108, R174, RZ, 0xc0, !PT ;  /* 0x000000ae6cae7212 */ /* 0x000fe200078ec0ff */
[----:B--2---:R-:W-:Y:S05]  /*27d10*/  @!P3 HFMA2.BF16_V2 R144, -RZ.H0_H0, RZ.H0_H0, -R153.H1_H1 ;  /* 0x200000ffff90b231 */ /* 0x004fea0000360999 */
[----:B------:R-:W-:Y:S01]  /*27d20*/  @!P3 STL.S16 [R1+0x50], R144 ;  /* 0x000050900100b387 */ /* 0x000fe20000100600 */
[----:B------:R-:W-:Y:S01]  /*27d30*/  PRMT R138, R144, 0x7610, R138 ;  /* 0x00007610908a7816 */ /* 0x000fe2000000008a */
[--C-:B----4-:R-:W-:Y:S02]  /*27d40*/  @P1 HFMA2.BF16_V2 R132, -RZ.H0_H0, RZ.H0_H0, -R185.reuse.H1_H1 ;  /* 0x200000ffff841231 */ /* 0x110fe400003609b9 */
[----:B------:R4:W2:Y:S01]  /*27d50*/  LDL.S16 R124, [R1+0x2c] ;  /* 0x00002c00017c7983 */ /* 0x0008a20000100600 */
[----:B------:R-:W-:Y:S02]  /*27d60*/  @!P3 PRMT R3, R138, 0x5410, RZ ;  /* 0x000054108a03b816 */ /* 0x000fe400000000ff */
[----:B------:R-:W-:Y:S02]  /*27d70*/  ISETP.GT.U32.AND P3, PT, R141, UR13, PT ;  /* 0x0000000d8d007c0c */ /* 0x000fe4000bf64070 */
[----:B------:R-:W-:Y:S01]  /*27d80*/  PRMT R190, R132, 0x7610, R190 ;  /* 0x0000761084be7816 */ /* 0x000fe200000000be */
[----:B------:R1:W-:Y:S01]  /*27d90*/  STG.E.U16 desc[UR28][R200.64+0x62], R3 ;  /* 0x00006203c8007986 */ /* 0x0003e2000c10151c */
[----:B---3--:R-:W-:Y:S05]  /*27da0*/  @!P5 HFMA2.BF16_V2 R143, -RZ.H0_H0, RZ.H0_H0, -R0.H0_H0 ;  /* 0x200000ffff8fd231 */ /* 0x008fea0000340900 */
[----:B------:R-:W-:Y:S01]  /*27db0*/  @!P5 STL.S16 [R1+0x44], R143 ;  /* 0x0000448f0100d387 */ /* 0x000fe20000100600 */
[----:B------:R-:W-:Y:S01]  /*27dc0*/  PRMT R136, R143, 0x7610, R136 ;  /* 0x000076108f887816 */ /* 0x000fe20000000088 */
[----:B-1----:R-:W-:Y:S02]  /*27dd0*/  IMAD.MOV.U32 R3, RZ, RZ, R154 ;  /* 0x000000ffff037224 */ /* 0x002fe400078e009a */
[----:B------:R-:W1:Y:S01]  /*27de0*/  LDSM.16.MT88.4 R140, [R180+0x1c00] ;  /* 0x001c0000b48c783b */ /* 0x000e620000004200 */
[----:B------:R-:W-:Y:S01]  /*27df0*/  @!P5 PRMT R0, R136, 0x5410, RZ ;  /* 0x000054108800d816 */ /* 0x000fe200000000ff */
[--C-:B------:R-:W-:Y:S01]  /*27e00*/  @!P0 HFMA2.BF16_V2 R137, -RZ.H0_H0, RZ.H0_H0, -R186.reuse.H0_H0 ;  /* 0x200000ffff898231 */ /* 0x100fe200003409ba */
[----:B------:R-:W-:Y:S02]  /*27e10*/  ISETP.GT.U32.AND P5, PT, R125, UR13, PT ;  /* 0x0000000d7d007c0c */ /* 0x000fe4000bfa4070 */
[----:B------:R-:W-:Y:S03]  /*27e20*/  LOP3.LUT R176, R3, R176, RZ, 0xc0, !PT ;  /* 0x000000b003b07212 */ /* 0x000fe600078ec0ff */
[----:B------:R-:W-:Y:S01]  /*27e30*/  @!P0 STL.S16 [R1+0x3c], R137 ;  /* 0x00003c8901008387 */ /* 0x000fe20000100600 */
[----:B------:R-:W-:Y:S02]  /*27e40*/  PRMT R3, R133, 0x7610, R3 ;  /* 0x0000761085037816 */ /* 0x000fe40000000003 */
[----:B------:R-:W-:Y:S01]  /*27e50*/  PRMT R193, R137, 0x7610, R193 ;  /* 0x0000761089c17816 */ /* 0x000fe200000000c1 */
[----:B------:R3:W-:Y:S04]  /*27e60*/  STG.E.U16 desc[UR28][R198.64+0x70], R0 ;  /* 0x00007000c6007986 */ /* 0x0007e8000c10151c */
[----:B------:R-:W4:Y:S01]  /*27e70*/  LDSM.16.MT88.4 R180, [R180+0x2c00] ;  /* 0x002c0000b4b4783b */ /* 0x000f220000004200 */
[----:B------:R-:W-:Y:S07]  /*27e80*/  @P3 HFMA2.BF16_V2 R135, -RZ.H0_H0, RZ.H0_H0, -R186.H1_H1 ;  /* 0x200000ffff873231 */ /* 0x000fee00003609ba */
[----:B------:R-:W-:Y:S01]  /*27e90*/  @P3 STL.S16 [R1+0x38], R135 ;  /* 0x0000388701003387 */ /* 0x000fe20000100600 */
[----:B------:R-:W-:Y:S01]  /*27ea0*/  PRMT R192, R135, 0x7610, R192 ;  /* 0x0000761087c07816 */ /* 0x000fe200000000c0 */
[----:B------:R-:W-:Y:S05]  /*27eb0*/  @P4 HFMA2.BF16_V2 R134, -RZ.H0_H0, RZ.H0_H0, -R185.H0_H0 ;  /* 0x200000ffff864231 */ /* 0x000fea00003409b9 */
[----:B------:R-:W-:Y:S01]  /*27ec0*/  @P4 STL.S16 [R1+0x34], R134 ;  /* 0x0000348601004387 */ /* 0x000fe20000100600 */
[----:B---3--:R-:W-:Y:S02]  /*27ed0*/  PRMT R0, R3, 0x5410, R184 ;  /* 0x0000541003007816 */ /* 0x008fe400000000b8 */
[----:B------:R-:W-:Y:S01]  /*27ee0*/  PRMT R191, R134, 0x7610, R191 ;  /* 0x0000761086bf7816 */ /* 0x000fe200000000bf */
[----:B------:R3:W-:Y:S04]  /*27ef0*/  @P1 STL.S16 [R1+0x30], R132 ;  /* 0x0000308401001387 */ /* 0x0007e80000100600 */
[----:B------:R1:W4:Y:S01]  /*27f00*/  LDL.S16 R118, [R1+0x28] ;  /* 0x0000280001767983 */ /* 0x0003220000100600 */
[----:B--2---:R-:W-:Y:S05]  /*27f10*/  @P5 HFMA2.BF16_V2 R124, -RZ.H0_H0, RZ.H0_H0, -R2.H0_H0 ;  /* 0x200000ffff7c5231 */ /* 0x004fea0000340902 */
[----:B------:R-:W-:Y:S01]  /*27f20*/  @P5 STL.S16 [R1+0x2c], R124 ;  /* 0x00002c7c01005387 */ /* 0x000fe20000100600 */
        /* <DEDUP_REMOVED lines=14> */
[C---:B------:R-:W-:Y:S04]  /*28010*/  HMMA.16816.F32.BF16 R136, R176.reuse, R164, R8 ;  /* 0x000000a4b088723c */ /* 0x040fe80000041808 */
[----:B------:R-:W-:Y:S02]  /*28020*/  @P1 PRMT R0, R190, 0x5410, RZ ;  /* 0x00005410be001816 */ /* 0x000fe400000000ff */
[----:B------:R-:W-:Y:S02]  /*28030*/  @P4 PRMT R185, R191, 0x5410, RZ ;  /* 0x00005410bfb94816 */ /* 0x000fe400000000ff */
[-C--:B---3--:R-:W-:Y:S03]  /*28040*/  HMMA.16816.F32.BF16 R132, R176, R166.reuse, R12 ;  /* 0x000000a6b084723c */ /* 0x088fe6000004180c */
[----:B-1----:R-:W-:Y:S02]  /*28050*/  PRMT R2, R186, 0x7632, R2 ;  /* 0x00007632ba027816 */ /* 0x002fe40000000002 */
[----:B------:R-:W-:Y:S02]  /*28060*/  @!P0 PRMT R186, R193, 0x5410, RZ ;  /* 0x00005410c1ba8816 */ /* 0x000fe400000000ff */
[----:B------:R-:W-:Y:S01]  /*28070*/  @P3 PRMT R2, R192, 0x5410, RZ ;  /* 0x00005410c0023816 */ /* 0x000fe200000000ff */
[C---:B------:R-:W-:Y:S08]  /*28080*/  HMMA.16816.F32.BF16 R164, R172.reuse, R166, R16 ;  /* 0x000000a6aca4723c */ /* 0x040ff00000041810 */
[-C--:B------:R-:W-:Y:S08]  /*28090*/  HMMA.16816.F32.BF16 R160, R172, R156.reuse, R20 ;  /* 0x0000009caca0723c */ /* 0x080ff00000041814 */
[C---:B------:R-:W-:Y:S04]  /*280a0*/  HMMA.16816.F32.BF16 R128, R176.reuse, R156, R24 ;  /* 0x0000009cb080723c */ /* 0x040fe80000041818 */
[----:B----4-:R-:W-:Y:S04]  /*280b0*/  @P5 HFMA2.BF16_V2 R118, -RZ.H0_H0, RZ.H0_H0, -R3.H0_H0 ;  /* 0x200000ffff765231 */ /* 0x010fe80000340903 */
[-C--:B------:R-:W-:Y:S03]  /*280c0*/  HMMA.16816.F32.BF16 R124, R176, R158.reuse, R28 ;  /* 0x0000009eb07c723c */ /* 0x080fe6000004181c */
[----:B------:R-:W-:Y:S01]  /*280d0*/  PRMT R108, R118, 0x7610, R108 ;  /* 0x00007610766c7816 */ /* 0x000fe2000000006c */
[----:B------:R1:W-:Y:S03]  /*280e0*/  @P5 STL.S16 [R1+0x28], R118 ;  /* 0x0000287601005387 */ /* 0x0003e60000100600 */
        /* <DEDUP_REMOVED lines=39> */
.L_x_1259:
[----:B--2---:R-:W2:Y:S01]  /*28360*/  LDL.LU R3, [R1+0x14c] ;  /* 0x00014c0001037983 */ /* 0x004ea20000300800 */
[----:B------:R-:W-:Y:S01]  /*28370*/  SHF.L.U32 R52, R216, 0x3, RZ ;  /* 0x00000003d8347819 */ /* 0x000fe200000006ff */
[----:B------:R-:W1:Y:S02]  /*28380*/  LDCU UR4, c[0x0][0x4fc] ;  /* 0x00009f80ff0477ac */ /* 0x000e640008000800 */
[----:B---3--:R-:W3:Y:S01]  /*28390*/  LDL.LU R0, [R1+0x134] ;  /* 0x0001340001007983 */ /* 0x008ee20000300800 */
[----:B------:R-:W4:Y:S01]  /*283a0*/  S2UR UR6, SR_CgaCtaId ;  /* 0x00000000000679c3 */ /* 0x000f220000008800 */
[----:B------:R-:W-:Y:S02]  /*283b0*/  UISETP.NE.AND UP3, UPT, UR19, -0x1, UPT ;  /* 0xffffffff1300788c */ /* 0x000fe4000bf65270 */
[----:B------:R-:W4:Y:S05]  /*283c0*/  LDL.LU R8, [R1+0x148] ;  /* 0x0001480001087983 */ /* 0x000f2a0000300800 */
[----:B------:R-:W1:Y:S01]  /*283d0*/  S2UR UR8, SR_CTAID.Y ;  /* 0x00000000000879c3 */ /* 0x000e620000002600 */
[----:B------:R-:W4:Y:S01]  /*283e0*/  LDL.LU R7, [R1+0x150] ;  /* 0x0001500001077983 */ /* 0x000f220000300800 */
[----:B------:R-:W1:Y:S03]  /*283f0*/  LDCU.U8 UR9, c[0x0][0x549] ;  /* 0x0000a920ff0977ac */ /* 0x000e660008000000 */
[----:B------:R-:W4:Y:S01]  /*28400*/  LDL.LU R6, [R1+0x178] ;  /* 0x0001780001067983 */ /* 0x000f220000300800 */
[----:B------:R-:W1:Y:S01]  /*28410*/  LDCU UR10, c[0x0][0x434] ;  /* 0x00008680ff0a77ac */ /* 0x000e620008000800 */
[----:B------:R-:W1:Y:S02]  /*28420*/  LDCU.U8 UR11, c[0x0][0x548] ;  /* 0x0000a900ff0b77ac */ /* 0x000e640008000000 */
[----:B-1----:R-:W-:-:S02]  /*28430*/  UISETP.NE.AND UP1, UPT, UR9, URZ, UPT ;  /* 0x000000ff0900728c */ /* 0x002fc4000bf25270 */
[----:B------:R-:W-:-:S09]  /*28440*/  UISETP.NE.AND UP2, UPT, UR19, -0x1, UPT ;  /* 0xffffffff1300788c */ /* 0x000fd2000bf45270 */
[----:B------:R-:W1:Y:S01]  /*28450*/  @UP1 LDCU UR9, c[0x0][0x430] ;  /* 0x00008600ff0917ac */ /* 0x000e620008000800 */
[----:B------:R-:W1:Y:S01]  /*28460*/  LDCU UR13, c[0x0][0x434] ;  /* 0x00008680ff0d77ac */ /* 0x000e620008000800 */
[----:B------:R-:W-:Y:S02]  /*28470*/  UISETP.NE.AND UP0, UPT, UR11, URZ, !UP1 ;  /* 0x000000ff0b00728c */ /* 0x000fe4000cf05270 */
[----:B-1----:R-:W-:Y:S01]  /*28480*/  @UP1 UIMAD UR13, UR9, UR10, URZ ;  /* 0x0000000a090d12a4 */ /* 0x002fe2000f8e02ff */
[----:B--2---:R-:W-:Y:S01]  /*28490*/  MOV R5, R3 ;  /* 0x0000000300057202 */ /* 0x004fe20000000f00 */
[----:B---3--:R-:W1:Y:S04]  /*284a0*/  SHFL.BFLY PT, R4, R0, 0x2, 0x1f ;  /* 0x0c401f0000047f89 */ /* 0x008e6800000e0000 */
        /* <DEDUP_REMOVED lines=61> */
[----:B------:R-:W-:-:S02]  /*28880*/  ULEA UR6, UR6, UR4, 0x18 ;  /* 0x0000000406067291 */ /* 0x000fc4000f8ec0ff */
[----:B------:R-:W1:Y:S01]  /*28890*/  @!UP3 LDCU.64 UR4, c[0x0][0x400] ;  /* 0x00008000ff04b7ac */ /* 0x000e620008000a00 */
[C---:B------:R-:W-:Y:S01]  /*288a0*/  FMUL.FTZ R170, R2.reuse, R170 ;  /* 0x000000aa02aa7220 */ /* 0x040fe20000410000 */
[C---:B------:R-:W-:Y:S01]  /*288b0*/  FMUL.FTZ R44, R2.reuse, R171 ;  /* 0x000000ab022c7220 */ /* 0x040fe20000410000 */
[C---:B------:R-:W-:Y:S01]  /*288c0*/  FMUL.FTZ R166, R2.reuse, R166 ;  /* 0x000000a602a67220 */ /* 0x040fe20000410000 */
[----:B------:R-:W-:Y:S01]  /*288d0*/  FMUL.FTZ R167, R2, R167 ;  /* 0x000000a702a77220 */ /* 0x000fe20000410000 */
        /* <DEDUP_REMOVED lines=52> */
[----:B-1----:R-:W-:Y:S01]  /*28c20*/  @!UP3 UIMAD.WIDE.U32 UR14, UR8, UR4, URZ ;  /* 0x00000004080eb2a5 */ /* 0x002fe2000f8e00ff */
[C---:B------:R-:W-:Y:S01]  /*28c30*/  FMUL.FTZ R134, R42.reuse, R134 ;  /* 0x000000862a867220 */ /* 0x040fe20000410000 */
[C---:B------:R-:W-:Y:S01]  /*28c40*/  FMUL.FTZ R135, R42.reuse, R135 ;  /* 0x000000872a877220 */ /* 0x040fe20000410000 */
[----:B------:R-:W-:Y:S01]  /*28c50*/  F2FP.BF16.F32.PACK_AB R2, R165, R164 ;  /* 0x000000a4a502723e */ /* 0x000fe200000010ff */
[----:B------:R-:W-:Y:S01]  /*28c60*/  STS [R3], R45 ;  /* 0x0000002d03007388 */ /* 0x000fe20000000800 */
[----:B------:R-:W-:-:S03]  /*28c70*/  FMUL.FTZ R130, R42, R130 ;  /* 0x000000822a827220 */ /* 0x000fc60000410000 */
[----:B------:R-:W-:Y:S01]  /*28c80*/  STS [R3+0x200], R44 ;  /* 0x0002002c03007388 */ /* 0x000fe20000000800 */
[C---:B------:R-:W-:Y:S01]  /*28c90*/  FMUL.FTZ R131, R42.reuse, R131 ;  /* 0x000000832a837220 */ /* 0x040fe20000410000 */
[----:B------:R-:W-:Y:S02]  /*28ca0*/  @!UP3 UIMAD UR12, UR8, UR5, UR15 ;  /* 0x00000005080cb2a4 */ /* 0x000fe4000f8e020f */
[----:B------:R1:W-:Y:S01]  /*28cb0*/  STS [R4+0x210], R0 ;  /* 0x0002100004007388 */ /* 0x0003e20000000800 */
[C---:B------:R-:W-:Y:S01]  /*28cc0*/  FMUL.FTZ R126, R42.reuse, R126 ;  /* 0x0000007e2a7e7220 */ /* 0x040fe20000410000 */
[----:B------:R-:W-:Y:S01]  /*28cd0*/  FMUL.FTZ R36, R42, R127 ;  /* 0x0000007f2a247220 */ /* 0x000fe20000410000 */
[----:B------:R-:W-:Y:S01]  /*28ce0*/  F2FP.BF16.F32.PACK_AB R47, R47, R136 ;  /* 0x000000882f2f723e */ /* 0x000fe200000010ff */
[----:B------:R-:W2:Y:S01]  /*28cf0*/  @UP3 LDCU.64 UR4, c[0x0][0x408] ;  /* 0x00008100ff0437ac */ /* 0x000ea20008000a00 */
[----:B------:R-:W-:Y:S01]  /*28d00*/  F2FP.BF16.F32.PACK_AB R138, R139, R138 ;  /* 0x0000008a8b8a723e */ /* 0x000fe200000010ff */
[----:B------:R3:W-:Y:S01]  /*28d10*/  STS [R4+0x10], R2 ;  /* 0x0000100204007388 */ /* 0x0007e20000000800 */
[----:B------:R-:W-:-:S02]  /*28d20*/  F2FP.BF16.F32.PACK_AB R46, R46, R132 ;  /* 0x000000842e2e723e */ /* 0x000fc400000010ff */
        /* <DEDUP_REMOVED lines=11> */
[----:B-1----:R-:W-:Y:S01]  /*28de0*/  LOP3.LUT R0, R212, 0x40, RZ, 0xc0, !PT ;  /* 0x00000040d4007812 */ /* 0x002fe200078ec0ff */
        /* <DEDUP_REMOVED lines=60> */
[----:B--2---:R-:W-:Y:S02]  /*291b0*/  @UP3 UIMAD.WIDE.U32 UR16, UR19, UR4, URZ ;  /* 0x00000004131032a5 */ /* 0x004fe4000f8e00ff */
        /* <DEDUP_REMOVED lines=16> */
[----:B------:R-:W-:Y:S01]  /*292c0*/  STS [R4+0x4210], R14 ;  /* 0x0042100e04007388 */ /* 0x000fe20000000800 */
[----:B------:R-:W-:-:S03]  /*292d0*/  @UP3 UIMAD UR12, UR19, UR5, UR17 ;  /* 0x00000005130c32a4 */ /* 0x000fc6000f8e0211 */
[----:B------:R-:W-:Y:S04]  /*292e0*/  STS [R3+0x5000], R17 ;  /* 0x0050001103007388 */ /* 0x000fe80000000800 */
[----:B------:R-:W-:Y:S01]  /*292f0*/  STS [R3+0x5200], R16 ;  /* 0x0052001003007388 */ /* 0x000fe20000000800 */
[----:B------:R-:W-:-:S03]  /*29300*/  @!UP3 UMOV UR17, UR14 ;  /* 0x0000000e0011bc82 */ /* 0x000fc60008000000 */
[----:B------:R-:W-:Y:S04]  /*29310*/  STS [R4+0x5010], R13 ;  /* 0x0050100d04007388 */ /* 0x000fe80000000800 */
[----:B------:R1:W-:Y:S01]  /*29320*/  STS [R4+0x5210], R12 ;  /* 0x0052100c04007388 */ /* 0x0003e20000000800 */
[----:B------:R-:W2:Y:S03]  /*29330*/  S2UR UR14, SR_CTAID.Z ;  /* 0x00000000000e79c3 */ /* 0x000ea60000002700 */
[----:B------:R-:W-:Y:S04]  /*29340*/  STS [R2+0x4020], R11 ;  /* 0x0040200b02007388 */ /* 0x000fe80000000800 */
[----:B------:R-:W-:Y:S04]  /*29350*/  STS [R2+0x4220], R10 ;  /* 0x0042200a02007388 */ /* 0x000fe80000000800 */
[----:B------:R-:W-:Y:S04]  /*29360*/  STS [R0+0x4030], R7 ;  /* 0x0040300700007388 */ /* 0x000fe80000000800 */
[----:B------:R-:W-:Y:S04]  /*29370*/  STS [R0+0x4230], R6 ;  /* 0x0042300600007388 */ /* 0x000fe80000000800 */
[----:B------:R-:W-:Y:S04]  /*29380*/  STS [R2+0x5020], R9 ;  /* 0x0050200902007388 */ /* 0x000fe80000000800 */
[----:B------:R3:W-:Y:S04]  /*29390*/  STS [R2+0x5220], R8 ;  /* 0x0052200802007388 */ /* 0x0007e80000000800 */
[----:B------:R4:W-:Y:S01]  /*293a0*/  STS [R0+0x5030], R5 ;  /* 0x0050300500007388 */ /* 0x0009e20000000800 */
[----:B-1----:R4:W1:Y:S01]  /*293b0*/  @P3 MUFU.LG2 R4, R50 ;  /* 0x0000003200043308 */ /* 0x0028620000000c00 */
[----:B------:R-:W-:Y:S01]  /*293c0*/  LOP3.LUT R3, R216, 0x18, RZ, 0xc0, !PT ;  /* 0x00000018d8037812 */ /* 0x000fe200078ec0ff */
[C---:B------:R-:W-:Y:S01]  /*293d0*/  FMUL.FTZ R94, R42.reuse, R94 ;  /* 0x0000005e2a5e7220 */ /* 0x040fe20000410000 */
[----:B---3--:R-:W3:Y:S01]  /*293e0*/  @P3 LDC R8, c[0x0][0x458] ;  /* 0x00011600ff083b82 */ /* 0x008ee20000000800 */
[----:B------:R-:W-:Y:S01]  /*293f0*/  FMUL.FTZ R2, R42, R95 ;  /* 0x0000005f2a027220 */ /* 0x000fe20000410000 */
[----:B------:R-:W-:Y:S01]  /*29400*/  LOP3.LUT R3, R3, 0xd8, R52, 0x78, !PT ;  /* 0x000000d803037812 */ /* 0x000fe200078e7834 */
[----:B------:R-:W-:-:S03]  /*29410*/  @!UP2 UIMAD UR19, UR8, UR10, URZ ;  /* 0x0000000a0813a2a4 */ /* 0x000fc6000f8e02ff */
[----:B------:R-:W-:Y:S02]  /*29420*/  F2FP.BF16.F32.PACK_AB R2, R2, R94 ;  /* 0x0000005e0202723e */ /* 0x000fe400000010ff */
[----:B------:R-:W-:Y:S01]  /*29430*/  LOP3.LUT R3, R3, 0x1f20, R52, 0xf8, !PT ;  /* 0x00001f2003037812 */ /* 0x000fe200078ef834 */
[----:B------:R-:W1:Y:S01]  /*29440*/  @UP1 LDCU UR5, c[0x0][0x430] ;  /* 0x00008600ff0517ac */ /* 0x000e620008000800 */
[----:B------:R-:W-:Y:S01]  /*29450*/  @UP1 UMOV UR4, 0x1 ;  /* 0x0000000100041882 */ /* 0x000fe20000000000 */
[----:B------:R-:W-:Y:S01]  /*29460*/  @UP3 UMOV UR17, UR16 ;  /* 0x0000001000113c82 */ /* 0x000fe20008000000 */
[----:B------:R-:W-:Y:S01]  /*29470*/  USHF.R.S32.HI UR9, URZ, 0x1f, UR19 ;  /* 0x0000001fff097899 */ /* 0x000fe20008011413 */
[----:B--2-4-:R-:W-:Y:S11]  /*29480*/  BRA.U UP1, `(.L_x_1263) ;  /* 0x0000000101207547 */ /* 0x014ff6000b800000 */
[----:B------:R-:W-:Y:S01]  /*29490*/  UISETP.NE.AND UP1, UPT, UR11, URZ, UPT ;  /* 0x000000ff0b00728c */ /* 0x000fe2000bf25270 */
[----:B-1----:R-:W1:Y:S10]  /*294a0*/  LDCU UR5, c[0x0][0x3e0] ;  /* 0x00007c00ff0577ac */ /* 0x002e740008000800 */
[----:B------:R-:W1:Y:S01]  /*294b0*/  @UP1 LDCU UR4, c[0x0][0x454] ;  /* 0x00008a80ff0417ac */ /* 0x000e620008000800 */
[----:B------:R-:W2:Y:S01]  /*294c0*/  @UP1 LDCU UR13, c[0x0][0x454] ;  /* 0x00008a80ff0d17ac */ /* 0x000ea20008000800 */
[----:B-1----:R-:W-:-:S02]  /*294d0*/  @UP1 UIMAD UR4, UR5, UR4, URZ ;  /* 0x00000004050412a4 */ /* 0x002fc4000f8e02ff */
[----:B------:R-:W-:-:S03]  /*294e0*/  @!UP1 UIMAD UR4, UR5, UR10, URZ ;  /* 0x0000000a050492a4 */ /* 0x000fc6000f8e02ff */
[----:B------:R-:W-:Y:S01]  /*294f0*/  @UP1 UMOV UR5, 0x1 ;  /* 0x0000000100051882 */ /* 0x000fe20000000000 */
[----:B--2---:R-:W-:-:S08]  /*29500*/  @!UP1 UMOV UR5, 0x1 ;  /* 0x0000000100059882 */ /* 0x004fd00000000000 */
.L_x_1263:
[----:B------:R1:W-:Y:S01]  /*29510*/  STS [R0+0x5230], R2 ;  /* 0x0052300200007388 */ /* 0x0003e20000000800 */
[----:B------:R-:W-:Y:S01]  /*29520*/  LEA R24, R3, UR6, 0x1 ;  /* 0x0000000603187c11 */ /* 0x000fe2000f8e08ff */
[----:B------:R-:W2:Y:S01]  /*29530*/  S2UR UR6, SR_CTAID.X ;  /* 0x00000000000679c3 */ /* 0x000ea20000002500 */
        /* <DEDUP_REMOVED lines=20> */
[----:B---3--:R-:W-:Y:S01]  /*29680*/  @P3 FFMA.FTZ R17, R103, R8, R0 ;  /* 0x0000000867113223 */ /* 0x008fe20000010000 */
[----:B------:R-:W-:Y:S01]  /*29690*/  LOP3.LUT P3, RZ, R216, 0x3, RZ, 0xc0, !PT ;  /* 0x00000003d8ff7812 */ /* 0x000fe2000786c0ff */
[----:B--2---:R-:W-:Y:S01]  /*296a0*/  UIMAD UR10, UR6, UR5, URZ ;  /* 0x00000005060a72a4 */ /* 0x004fe2000f8e02ff */
[----:B-----5:R-:W-:-:S03]  /*296b0*/  @P2 FFMA.FTZ R16, R100, R7, R3 ;  /* 0x0000000764102223 */ /* 0x020fc60000010003 */
[----:B------:R-:W2:Y:S01]  /*296c0*/  @P0 MUFU.LG2 R4, R51 ;  /* 0x0000003300040308 */ /* 0x000ea20000000c00 */
[----:B------:R-:W-:-:S04]  /*296d0*/  USHF.L.U32 UR10, UR10, 0x7, URZ ;  /* 0x000000070a0a7899 */ /* 0x000fc800080006ff */
        /* <DEDUP_REMOVED lines=46> */
.L_x_1265:
[----:B------:R-:W-:Y:S05]  /*299c0*/  BSYNC.RECONVERGENT B0 ;  /* 0x0000000000007941 */ /* 0x000fea0003800200 */
.L_x_1264:
        /* <DEDUP_REMOVED lines=41> */
.L_x_1267:
[----:B------:R-:W-:Y:S05]  /*29c60*/  BSYNC.RECONVERGENT B0 ;  /* 0x0000000000007941 */ /* 0x000fea0003800200 */
.L_x_1266:
        /* <DEDUP_REMOVED lines=24> */
.L_x_1269:
[----:B------:R-:W-:Y:S05]  /*29df0*/  BSYNC.RECONVERGENT B0 ;  /* 0x0000000000007941 */ /* 0x000fea0003800200 */
.L_x_1268:
        /* <DEDUP_REMOVED lines=24> */
.L_x_1271:
[----:B------:R-:W-:Y:S05]  /*29f80*/  BSYNC.RECONVERGENT B0 ;  /* 0x0000000000007941 */ /* 0x000fea0003800200 */
.L_x_1270:
        /* <DEDUP_REMOVED lines=24> */
.L_x_1272:
        /* <DEDUP_REMOVED lines=15> */
.L_x_1370:


//--------------------- .text._ZN5flash16flash_fwd_kernelI23Flash_fwd_kernel_traitsILi96ELi128ELi64ELi4ELb0ELb0EN7cutlass10bfloat16_tE19Flash_kernel_traitsILi96ELi128ELi64ELi4ES3_EELb0ELb0ELb1ELb1ELb0ELb0ELb1ELb0EEEvNS_16Flash_fwd_paramsE --------------------------
	.section	.text._ZN5flash16flash_fwd_kernelI23Flash_fwd_kernel_traitsILi96ELi128ELi64ELi4ELb0ELb0EN7cutlass10bfloat16_tE19Flash_kernel_traitsILi96ELi128ELi64ELi4ES3_EELb0ELb0ELb1ELb1ELb0ELb0ELb1ELb0EEEvNS_16Flash_fwd_paramsE,"ax",@progbits
	.align	128
        .global         _ZN5flash16flash_fwd_kernelI23Flash_fwd_kernel_traitsILi96ELi128ELi64ELi4ELb0ELb0EN7cutlass10bfloat16_tE19Flash_kernel_traitsILi96ELi128ELi64ELi4ES3_EELb0ELb0ELb1ELb1ELb0ELb0ELb1ELb0EEEvNS_16Flash_fwd_paramsE
        .type           _ZN5flash16flash_fwd_kernelI23Flash_fwd_kernel_traitsILi96ELi128ELi64ELi4ELb0ELb0EN7cutlass10bfloat16_tE19Flash_kernel_traitsILi96ELi128ELi64ELi4ES3_EELb0ELb0ELb1ELb1ELb0ELb0ELb1ELb0EEEvNS_16Flash_fwd_paramsE,@function
        .size           _ZN5flash16flash_fwd_kernelI23Flash_fwd_kernel_traitsILi96ELi128ELi64ELi4ELb0ELb0EN7cutlass10bfloat16_tE19Flash_kernel_traitsILi96ELi128ELi64ELi4ES3_EELb0ELb0ELb1ELb1ELb0ELb0ELb1ELb0EEEvNS_16Flash_fwd_paramsE,(.L_x_1371 - _ZN5flash16flash_fwd_kernelI23Flash_fwd_kernel_traitsILi96ELi128ELi64ELi4ELb0ELb0EN7cutlass10bfloat16_tE19Flash_kernel_traitsILi96ELi128ELi64ELi4ES3_EELb0ELb0ELb1ELb1ELb0ELb0ELb1ELb0EEEvNS_16Flash_fwd_paramsE)
        .other          _ZN5flash16flash_fwd_kernelI23Flash_fwd_kernel_traitsILi96ELi128ELi64ELi4ELb0ELb0EN7cutlass10bfloat16_tE19Flash_kernel_traitsILi96ELi128ELi64ELi4ES3_EELb0ELb0ELb1ELb1ELb0ELb0ELb1ELb0EEEvNS_16Flash_fwd_paramsE,@"STO_CUDA_ENTRY STV_DEFAULT"
_ZN5flash16flash_fwd_kernelI23Flash_fwd_kernel_traitsILi96ELi128ELi64ELi4ELb0ELb0EN7cutlass10bfloat16_tE19Flash_kernel_traitsILi96ELi128ELi64ELi4ES3_EELb0ELb0ELb1ELb1ELb0ELb0ELb1ELb0EEEvNS_16Flash_fwd_paramsE:
.text._ZN5flash16flash_fwd_kernelI23Flash_fwd_kernel_traitsILi96ELi128ELi64ELi4ELb0ELb0EN7cutlass10bfloat16_tE19Flash_kernel_traitsILi96ELi128ELi64ELi4ES3_EELb0ELb0ELb1ELb1ELb0ELb0ELb1ELb0EEEvNS_16Flash_fwd_paramsE:
        /* <DEDUP_REMOVED lines=72> */
.L_x_1273:
        /* <DEDUP_REMOVED lines=58> */
.L_x_1275:
        /* <DEDUP_REMOVED lines=55> */
.L_x_1277:
[----:B------:R-:W-:Y:S05]  /*0b90*/  BSYNC.RECONVERGENT B0 ;  /* 0x0000000000007941 */ /* 0x000fea0003800200 */
.L_x_1276:
        /* <DEDUP_REMOVED lines=22> */
.L_x_1279:
[----:B------:R-:W-:Y:S05]  /*0d00*/  BSYNC.RECONVERGENT B0 ;  /* 0x0000000000007941 */ /* 0x000fea0003800200 */
.L_x_1278:
        /* <DEDUP_REMOVED lines=22> */
.L_x_1281:
[----:B------:R-:W-:Y:S05]  /*0e70*/  BSYNC.RECONVERGENT B0 ;  /* 0x0000000000007941 */ /* 0x000fea0003800200 */
.L_x_1280:
        /* <DEDUP_REMOVED lines=24> */
.L_x_1283:
[----:B------:R-:W-:Y:S05]  /*1000*/  BSYNC.RECONVERGENT B0 ;  /* 0x0000000000007941 */ /* 0x000fea0003800200 */
.L_x_1282:
        /* <DEDUP_REMOVED lines=10> */
.L_x_1285:
[----:B------:R-:W-:Y:S05]  /*10b0*/  BSYNC.RECONVERGENT B0 ;  /* 0x0000000000007941 */ /* 0x000fea0003800200 */
.L_x_1284:
        /* <DEDUP_REMOVED lines=10> */
.L_x_1287:
[----:B------:R-:W-:Y:S05]  /*1160*/  BSYNC.RECONVERGENT B0 ;  /* 0x0000000000007941 */ /* 0x000fea0003800200 */
.L_x_1286:
        /* <DEDUP_REMOVED lines=10> */
.L_x_1289:
[----:B------:R-:W-:Y:S05]  /*1210*/  BSYNC.RECONVERGENT B0 ;  /* 0x0000000000007941 */ /* 0x000fea0003800200 */
.L_x_1288:
        /* <DEDUP_REMOVED lines=10> */
.L_x_1274:
        /* <DEDUP_REMOVED lines=21> */
.L_x_1290:
[----:B------:R-:W1:Y:S01]  /*1410*/  LDCU.64 UR10, c[0x0][0x3b8] ;  /* 0x00007700ff0a77ac */ /* 0x000e620008000a00 */
[----:B------:R-:W-:-:S04]  /*1420*/  UIADD3 UR6, UPT, UPT, UR12, UR13, URZ ;  /* 0x0000000d0c067290 */ /* 0x000fc8000fffe0ff */
[----:B-1----:R-:W-:Y:S02]  /*1430*/  UIMAD.WIDE.U32 UR14, UR6, UR10, URZ ;  /* 0x0000000a060e72a5 */ /* 0x002fe4000f8e00ff */
[----:B------:R-:W-:-:S04]  /*1440*/  UIMAD UR6, UR6, UR11, URZ ;  /* 0x0000000b060672a4 */ /* 0x000fc8000f8e02ff */
[----:B------:R-:W-:Y:S02]  /*1450*/  UIADD3 UR6, UPT, UPT, UR15, UR6, URZ ;  /* 0x000000060f067290 */ /* 0x000fe4000fffe0ff */
.L_x_1291:
        /* <DEDUP_REMOVED lines=38> */
.L_x_1292:
[----:B------:R-:W1:Y:S01]  /*16c0*/  LDCU.64 UR8, c[0x0][0x3c0] ;  /* 0x00007800ff0877ac */ /* 0x000e620008000a00 */
[----:B------:R-:W-:-:S04]  /*16d0*/  UIADD3 UR12, UPT, UPT, UR12, UR13, URZ ;  /* 0x0000000d0c0c7290 */ /* 0x000fc8000fffe0ff */
[----:B-1----:R-:W-:Y:S02]  /*16e0*/  UIMAD.WIDE.U32 UR4, UR12, UR8, URZ ;  /* 0x000000080c0472a5 */ /* 0x002fe4000f8e00ff */
[----:B------:R-:W-:-:S04]  /*16f0*/  UIMAD UR12, UR12, UR9, URZ ;  /* 0x000000090c0c72a4 */ /* 0x000fc8000f8e02ff */
[----:B------:R-:W-:-:S12]  /*1700*/  UIADD3 UR5, UPT, UPT, UR5, UR12, URZ ;  /* 0x0000000c05057290 */ /* 0x000fd8000fffe0ff */
.L_x_1293:
        /* <DEDUP_REMOVED lines=34> */
[----:B------:R-:W-:Y:S01]  /*1930*/  IMAD R10, R0, UR5, R8 ;  /* 0x00000005000a7c24 */ /* 0x000fe2000f8e0208 */
        /* <DEDUP_REMOVED lines=60> */
.L_x_1296:
[----:B------:R3:W-:Y:S02]  /*1d00*/  STS.128 [R224+0x4000], RZ ;  /* 0x004000ffe0007388 */ /* 0x0007e40000000c00 */
.L_x_1295:
[----:B------:R-:W-:Y:S05]  /*1d10*/  BSYNC.RECONVERGENT B0 ;  /* 0x0000000000007941 */ /* 0x000fea0003800200 */
.L_x_1294:
        /* <DEDUP_REMOVED lines=36> */
.L_x_1299:
[----:B------:R2:W-:Y:S02]  /*1f60*/  STS.128 [R224+0x4800], RZ ;  /* 0x004800ffe0007388 */ /* 0x0005e40000000c00 */
.L_x_1298:
[----:B------:R-:W-:Y:S05]  /*1f70*/  BSYNC.RECONVERGENT B0 ;  /* 0x0000000000007941 */ /* 0x000fea0003800200 */
.L_x_1297:
        /* <DEDUP_REMOVED lines=36> */
.L_x_1302:
[----:B------:R2:W-:Y:S02]  /*21c0*/  STS.128 [R224+0x5000], RZ ;  /* 0x005000ffe0007388 */ /* 0x0005e40000000c00 */
.L_x_1301:
[----:B------:R-:W-:Y:S05]  /*21d0*/  BSYNC.RECONVERGENT B0 ;  /* 0x0000000000007941 */ /* 0x000fea0003800200 */
.L_x_1300:
        /* <DEDUP_REMOVED lines=37> */
.L_x_1305:
[----:B------:R4:W-:Y:S02]  /*2430*/  STS.128 [R224+0x5800], RZ ;  /* 0x005800ffe0007388 */ /* 0x0009e40000000c00 */
.L_x_1304:
[----:B------:R-:W-:Y:S05]  /*2440*/  BSYNC.RECONVERGENT B0 ;  /* 0x0000000000007941 */ /* 0x000fea0003800200 */
.L_x_1303:
        /* <DEDUP_REMOVED lines=33> */
.L_x_1308:
[----:B------:R4:W-:Y:S02]  /*2660*/  STS.128 [R224+0x8000], RZ ;  /* 0x008000ffe0007388 */ /* 0x0009e40000000c00 */
.L_x_1307:
[----:B------:R-:W-:Y:S05]  /*2670*/  BSYNC.RECONVERGENT B0 ;  /* 0x0000000000007941 */ /* 0x000fea0003800200 */
.L_x_1306:
        /* <DEDUP_REMOVED lines=31> */
.L_x_1311:
[----:B------:R4:W-:Y:S02]  /*2870*/  STS.128 [R224+0x8800], RZ ;  /* 0x008800ffe0007388 */ /* 0x0009e40000000c00 */
.L_x_1310:
[----:B------:R-:W-:Y:S05]  /*2880*/  BSYNC.RECONVERGENT B0 ;  /* 0x0000000000007941 */ /* 0x000fea0003800200 */
.L_x_1309:
        /* <DEDUP_REMOVED lines=56> */
.L_x_1314:
[----:B------:R4:W-:Y:S01]  /*2c10*/  STS.128 [R224+0xb000], RZ ;  /* 0x00b000ffe0007388 */ /* 0x0009e20000000c00 */
[----:B------:R-:W-:Y:S05]  /*2c20*/  BRA `(.L_x_1315) ;  /* 0x00000000000c7947 */ /* 0x000fea0003800000 */
.L_x_1313:
[----:B------:R1:W-:Y:S04]  /*2c30*/  STS.128 [R224+0x9000], RZ ;  /* 0x009000ffe0007388 */ /* 0x0003e80000000c00 */
[----:B------:R1:W-:Y:S04]  /*2c40*/  STS.128 [R224+0xa000], RZ ;  /* 0x00a000ffe0007388 */ /* 0x0003e80000000c00 */
[----:B------:R1:W-:Y:S02]  /*2c50*/  STS.128 [R224+0xb000], RZ ;  /* 0x00b000ffe0007388 */ /* 0x0003e40000000c00 */
.L_x_1315:
[----:B------:R-:W-:Y:S05]  /*2c60*/  BSYNC.RECONVERGENT B0 ;  /* 0x0000000000007941 */ /* 0x000fea0003800200 */
.L_x_1312:
        /* <DEDUP_REMOVED lines=37> */
.L_x_1318:
[----:B------:R4:W-:Y:S02]  /*2ec0*/  STS.128 [R224+0xb800], RZ ;  /* 0x00b800ffe0007388 */ /* 0x0009e40000000c00 */
.L_x_1317:
[----:B------:R-:W-:Y:S05]  /*2ed0*/  BSYNC.RECONVERGENT B0 ;  /* 0x0000000000007941 */ /* 0x000fea0003800200 */
.L_x_1316:
[----:B------:R-:W-:Y:S01]  /*2ee0*/  LOP3.LUT R0, R14, 0x100, RZ, 0xc0, !PT ;  /* 0x000001000e007812 */ /* 0x000fe200078ec0ff */
[----:B------:R-:W5:Y:S01]  /*2ef0*/  LDCU UR7, c[0x0][0x50c] ;  /* 0x0000a180ff0777ac */ /* 0x000f620008000800 */
[----:B-1--4-:R-:W-:Y:S01]  /*2f00*/  LOP3.LUT R3, R11, R5, RZ, 0x3c, !PT ;  /* 0x000000050b037212 */ /* 0x012fe200078e3cff */
[----:B------:R-:W0:Y:S01]  /*2f10*/  LDGDEPBAR ;  /* 0x00000000000079af */ /* 0x000e220000000000 */
[----:B------:R-:W-:Y:S01]  /*2f20*/  LOP3.LUT R6, R0, 0x20, R145, 0xf8, !PT ;  /* 0x0000002000067812 */ /* 0x000fe200078ef891 */
[----:B------:R-:W-:Y:S01]  /*2f30*/  UIADD3 UR24, UPT, UPT, UR27, UR24, -UR21 ;  /* 0x000000181b187290 */ /* 0x000fe2000fffe815 */
[----:B------:R-:W-:Y:S01]  /*2f40*/  IADD3 R2, PT, PT, R210, R4, R218 ;  /* 0x00000004d2027210 */ /* 0x000fe20007ffe0da */
[----:B------:R1:W-:Y:S01]  /*2f50*/  STL [R1+0x4], R3 ;  /* 0x0000040301007387 */ /* 0x0003e20000100800 */
[----:B------:R-:W-:Y:S01]  /*2f60*/  LOP3.LUT P6, RZ, R223, 0x4, RZ, 0xc0, !PT ;  /* 0x00000004dfff7812 */ /* 0x000fe200078cc0ff */
[----:B------:R-:W-:Y:S01]  /*2f70*/  IMAD.IADD R0, R3, 0x1, R6 ;  /* 0x0000000103007824 */ /* 0x000fe200078e0206 */
[----:B------:R-:W-:Y:S01]  /*2f80*/  LEA R140, R2, UR5, 0x1 ;  /* 0x00000005028c7c11 */ /* 0x000fe2000f8e08ff */
[----:B------:R-:W-:Y:S01]  /*2f90*/  IMAD.MOV.U32 R2, RZ, RZ, 0x20 ;  /* 0x00000020ff027424 */ /* 0x000fe200078e00ff */
[----:B------:R-:W-:-:S02]  /*2fa0*/  UISETP.GT.U32.AND UP0, UPT, UR17, UR18, UPT ;  /* 0x000000121100728c */ /* 0x000fc4000bf04070 */
[----:B------:R-:W-:Y:S01]  /*2fb0*/  LEA R0, R0, UR5, 0x1 ;  /* 0x0000000500007c11 */ /* 0x000fe2000f8e08ff */
[----:B------:R-:W-:Y:S01]  /*2fc0*/  LDSM.16.M88.4 R12, [R140] ;  /* 0x000000008c0c783b */ /* 0x000fe20000000200 */
[----:B------:R-:W-:-:S03]  /*2fd0*/  SEL R144, R2, 0xffffffe0, !P6 ;  /* 0xffffffe002907807 */ /* 0x000fc60007000000 */
[----:B------:R-:W4:Y:S02]  /*2fe0*/  LDSM.16.M88.4 R32, [R0+0x6000] ;  /* 0x006000000020783b */ /* 0x000f240000000200 */
[--C-:B------:R-:W-:Y:S02]  /*2ff0*/  IMAD.IADD R2, R0, 0x1, R144.reuse ;  /* 0x0000000100027824 */ /* 0x100fe400078e0290 */
[----:B------:R-:W2:Y:S04]  /*3000*/  LDSM.16.M88.4 R8, [R140+0x1000] ;  /* 0x001000008c08783b */ /* 0x000ea80000000200 */
[----:B------:R-:W3:Y:S04]  /*3010*/  LDSM.16.M88.4 R28, [R0+0x6400] ;  /* 0x00640000001c783b */ /* 0x000ee80000000200 */
[----:B------:R-:W5:Y:S01]  /*3020*/  LDSM.16.M88.4 R24, [R0+0x6800] ;  /* 0x006800000018783b */ /* 0x000f620000000200 */
[----:B-1----:R-:W-:-:S03]  /*3030*/  IMAD.IADD R3, R140, 0x1, R144 ;  /* 0x000000018c037824 */ /* 0x002fc600078e0290 */
[----:B------:R-:W1:Y:S04]  /*3040*/  LDSM.16.M88.4 R16, [R0+0x6c00] ;  /* 0x006c00000010783b */ /* 0x000e680000000200 */
[----:B------:R-:W-:Y:S04]  /*3050*/  LDSM.16.M88.4 R4, [R3+0x1000] ;  /* 0x001000000304783b */ /* 0x000fe80000000200 */
[----:B------:R-:W1:Y:S04]  /*3060*/  LDSM.16.M88.4 R48, [R2+0x6000] ;  /* 0x006000000230783b */ /* 0x000e680000000200 */
[----:B------:R-:W1:Y:S04]  /*3070*/  LDSM.16.M88.4 R56, [R2+0x6800] ;  /* 0x006800000238783b */ /* 0x000e680000000200 */
[----:B------:R-:W1:Y:S04]  /*3080*/  LDSM.16.M88.4 R44, [R2+0x6400] ;  /* 0x00640000022c783b */ /* 0x000e680000000200 */
[----:B------:R-:W1:Y:S04]  /*3090*/  LDSM.16.M88.4 R64, [R2+0x6c00] ;  /* 0x006c00000240783b */ /* 0x000e680000000200 */
[----:B------:R-:W1:Y:S01]  /*30a0*/  LDSM.16.M88.4 R20, [R3] ;  /* 0x000000000314783b */ /* 0x000e620000000200 */
[-C--:B----4-:R-:W-:Y:S03]  /*30b0*/  HMMA.16816.F32.BF16 R80, R12, R32.reuse, RZ ;  /* 0x000000200c50723c */ /* 0x090fe600000418ff */
[----:B------:R-:W-:Y:S04]  /*30c0*/  LDSM.16.M88.4 R96, [R2+0x7c00] ;  /* 0x007c00000260783b */ /* 0x000fe80000000200 */
[----:B------:R-:W-:Y:S01]  /*30d0*/  STL [R1], R144 ;  /* 0x0000009001007387 */ /* 0x000fe20000100800 */
[C---:B--2---:R-:W-:Y:S08]  /*30e0*/  HMMA.16816.F32.BF16 R76, R8.reuse, R32, RZ ;  /* 0x00000020084c723c */ /* 0x044ff000000418ff */
[-C--:B------:R-:W-:Y:S08]  /*30f0*/  HMMA.16816.F32.BF16 R72, R8, R34.reuse, RZ ;  /* 0x000000220848723c */ /* 0x080ff000000418ff */
[----:B------:R-:W-:Y:S08]  /*3100*/  HMMA.16816.F32.BF16 R88, R12, R34, RZ ;  /* 0x000000220c58723c */ /* 0x000ff000000418ff */
[C---:B---3--:R-:W-:Y:S08]  /*3110*/  HMMA.16816.F32.BF16 R68, R8.reuse, R28, RZ ;  /* 0x0000001c0844723c */ /* 0x048ff000000418ff */
[C---:B-----5:R-:W-:Y:S08]  /*3120*/  HMMA.16816.F32.BF16 R52, R8.reuse, R24, RZ ;  /* 0x000000180834723c */ /* 0x060ff000000418ff */
[C---:B-1----:R-:W-:Y:S08]  /*3130*/  HMMA.16816.F32.BF16 R36, R8.reuse, R16, RZ ;  /* 0x000000100824723c */ /* 0x042ff000000418ff */
[C---:B------:R-:W-:Y:S08]  /*3140*/  HMMA.16816.F32.BF16 R60, R8.reuse, R30, RZ ;  /* 0x0000001e083c723c */ /* 0x040ff000000418ff */
[C---:B------:R-:W-:Y:S08]  /*3150*/  HMMA.16816.F32.BF16 R40, R8.reuse, R26, RZ ;  /* 0x0000001a0828723c */ /* 0x040ff000000418ff */
[----:B------:R-:W-:Y:S08]  /*3160*/  HMMA.16816.F32.BF16 R32, R8, R18, RZ ;  /* 0x000000120820723c */ /* 0x000ff000000418ff */
[----:B------:R-:W-:Y:S08]  /*3170*/  HMMA.16816.F32.BF16 R8, R12, R28, RZ ;  /* 0x0000001c0c08723c */ /* 0x000ff000000418ff */
[C---:B------:R-:W-:Y:S08]  /*3180*/  HMMA.16816.F32.BF16 R132, R4.reuse, R48, R76 ;  /* 0x000000300484723c */ /* 0x040ff0000004184c */
[----:B------:R-:W-:Y:S08]  /*3190*/  HMMA.16816.F32.BF16 R76, R4, R56, R52 ;  /* 0x00000038044c723c */ /* 0x000ff00000041834 */
[C---:B------:R-:W-:Y:S08]  /*31a0*/  HMMA.16816.F32.BF16 R84, R12.reuse, R24, RZ ;  /* 0x000000180c54723c */ /* 0x040ff000000418ff */
[----:B------:R-:W-:Y:S08]  /*31b0*/  HMMA.16816.F32.BF16 R100, R12, R26, RZ ;  /* 0x0000001a0c64723c */ /* 0x000ff000000418ff */
[C---:B------:R-:W-:Y:S08]  /*31c0*/  HMMA.16816.F32.BF16 R124, R4.reuse, R44, R68 ;  /* 0x0000002c047c723c */ /* 0x040ff00000041844 */
[C---:B------:R-:W-:Y:S08]  /*31d0*/  HMMA.16816.F32.BF16 R120, R4.reuse, R46, R60 ;  /* 0x0000002e0478723c */ /* 0x040ff0000004183c */
[----:B------:R-:W-:Y:S01]  /*31e0*/  HMMA.16816.F32.BF16 R52, R4, R66, R32 ;  /* 0x000000420434723c */ /* 0x000fe20000041820 */
[----:B------:R-:W-:Y:S07]  /*31f0*/  LDSM.16.M88.4 R32, [R0+0x7800] ;  /* 0x007800000020783b */ /* 0x000fee0000000200 */
[----:B------:R-:W-:Y:S01]  /*3200*/  HMMA.16816.F32.BF16 R108, R20, R44, R8 ;  /* 0x0000002c146c723c */ /* 0x000fe20000041808 */
[----:B------:R-:W1:Y:S07]  /*3210*/  LDSM.16.M88.4 R8, [R140+0x3000] ;  /* 0x003000008c08783b */ /* 0x000e6e0000000200 */
[C---:B------:R-:W-:Y:S01]  /*3220*/  HMMA.16816.F32.BF16 R92, R12.reuse, R30, RZ ;  /* 0x0000001e0c5c723c */ /* 0x040fe200000418ff */
[----:B------:R-:W-:Y:S07]  /*3230*/  LDSM.16.M88.4 R28, [R0+0x7c00] ;  /* 0x007c0000001c783b */ /* 0x000fee0000000200 */
        /* <DEDUP_REMOVED lines=9> */
[----:B------:R-:W-:Y:S07]  /*32d0*/  LDSM.16.M88.4 R4, [R3+0x3000] ;  /* 0x003000000304783b */ /* 0x000fee0000000200 */
[C---:B------:R-:W-:Y:S01]  /*32e0*/  HMMA.16816.F32.BF16 R92, R20.reuse, R46, R92 ;  /* 0x0000002e145c723c */ /* 0x040fe2000004185c */
[----:B------:R-:W3:Y:S07]  /*32f0*/  LDSM.16.M88.4 R44, [R2+0x7400] ;  /* 0x00740000022c783b */ /* 0x000eee0000000200 */
[C---:B------:R-:W-:Y:S08]  /*3300*/  HMMA.16816.F32.BF16 R104, R20.reuse, R48, R80 ;  /* 0x000000301468723c */ /* 0x040ff00000041850 */
[C---:B------:R-:W-:Y:S01]  /*3310*/  HMMA.16816.F32.BF16 R116, R20.reuse, R64, R24 ;  /* 0x000000401474723c */ /* 0x040fe20000041818 */
[----:B------:R-:W4:Y:S07]  /*3320*/  LDSM.16.M88.4 R24, [R2+0x7000] ;  /* 0x007000000218783b */ /* 0x000f2e0000000200 */
        /* <DEDUP_REMOVED lines=8> */
[----:B------:R-:W-:Y:S08]  /*33b0*/  HMMA.16816.F32.BF16 R76, R8, R42, R128 ;  /* 0x0000002a084c723c */ /* 0x000ff00000041880 */
[C---:B------:R-:W-:Y:S08]  /*33c0*/  HMMA.16816.F32.BF16 R20, R12.reuse, R40, R104 ;  /* 0x000000280c14723c */ /* 0x040ff00000041868 */
[----:B------:R-:W-:Y:S08]  /*33d0*/  HMMA.16816.F32.BF16 R40, R12, R42, R88 ;  /* 0x0000002a0c28723c */ /* 0x000ff00000041858 */
[C---:B------:R-:W-:Y:S08]  /*33e0*/  HMMA.16816.F32.BF16 R56, R8.reuse, R28, R68 ;  /* 0x0000001c0838723c */ /* 0x040ff00000041844 */
[C---:B------:R-:W-:Y:S08]  /*33f0*/  HMMA.16816.F32.BF16 R68, R8.reuse, R38, R120 ;  /* 0x000000260844723c */ /* 0x040ff00000041878 */
[C---:B------:R-:W-:Y:S08]  /*3400*/  HMMA.16816.F32.BF16 R60, R8.reuse, R34, R60 ;  /* 0x00000022083c723c */ /* 0x040ff0000004183c */
[----:B------:R-:W-:Y:S08]  /*3410*/  HMMA.16816.F32.BF16 R52, R8, R30, R52 ;  /* 0x0000001e0834723c */ /* 0x000ff00000041834 */
[C---:B------:R-:W-:Y:S08]  /*3420*/  HMMA.16816.F32.BF16 R8, R12.reuse, R36, R108 ;  /* 0x000000240c08723c */ /* 0x040ff0000004186c */
[----:B------:R-:W-:Y:S08]  /*3430*/  HMMA.16816.F32.BF16 R36, R12, R38, R92 ;  /* 0x000000260c24723c */ /* 0x000ff0000004185c */
[----:B---3--:R-:W-:Y:S08]  /*3440*/  HMMA.16816.F32.BF16 R124, R4, R44, R72 ;  /* 0x0000002c047c723c */ /* 0x008ff00000041848 */
[C---:B------:R-:W-:Y:S08]  /*3450*/  HMMA.16816.F32.BF16 R88, R12.reuse, R32, R112 ;  /* 0x000000200c58723c */ /* 0x040ff00000041870 */
[C---:B------:R-:W-:Y:S01]  /*3460*/  HMMA.16816.F32.BF16 R100, R12.reuse, R34, R100 ;  /* 0x000000220c64723c */ /* 0x040fe20000041864 */
[----:B------:R-:W-:Y:S07]  /*3470*/  LDSM.16.M88.4 R32, [R0+0x8800] ;  /* 0x008800000020783b */ /* 0x000fee0000000200 */
[C---:B------:R-:W-:Y:S08]  /*3480*/  HMMA.16816.F32.BF16 R92, R12.reuse, R28, R116 ;  /* 0x0000001c0c5c723c */ /* 0x040ff00000041874 */
[----:B------:R-:W-:Y:S01]  /*3490*/  HMMA.16816.F32.BF16 R84, R12, R30, R84 ;  /* 0x0000001e0c54723c */ /* 0x000fe20000041854 */
[----:B------:R-:W-:Y:S04]  /*34a0*/  LDSM.16.M88.4 R12, [R140+0x4000] ;  /* 0x004000008c0c783b */ /* 0x000fe80000000200 */
[----:B------:R-:W-:Y:S03]  /*34b0*/  LDSM.16.M88.4 R28, [R2+0x8400] ;  /* 0x00840000021c783b */ /* 0x000fe60000000200 */
[----:B----4-:R-:W-:Y:S01]  /*34c0*/  HMMA.16816.F32.BF16 R72, R16, R26, R40 ;  /* 0x0000001a1048723c */ /* 0x010fe20000041828 */
[----:B------:R-:W1:Y:S07]  /*34d0*/  LDSM.16.M88.4 R40, [R0+0x8000] ;  /* 0x008000000028783b */ /* 0x000e6e0000000200 */
[-C--:B------:R-:W-:Y:S08]  /*34e0*/  HMMA.16816.F32.BF16 R120, R4, R46.reuse, R68 ;  /* 0x0000002e0478723c */ /* 0x080ff00000041844 */
[----:B------:R-:W-:Y:S01]  /*34f0*/  HMMA.16816.F32.BF16 R68, R16, R46, R36 ;  /* 0x0000002e1044723c */ /* 0x000fe20000041824 */
[----:B------:R-:W2:Y:S07]  /*3500*/  LDSM.16.M88.4 R36, [R0+0x8400] ;  /* 0x008400000024783b */ /* 0x000eae0000000200 */
[C---:B------:R-:W-:Y:S08]  /*3510*/  HMMA.16816.F32.BF16 R128, R4.reuse, R26, R76 ;  /* 0x0000001a0480723c */ /* 0x040ff0000004184c */
[C---:B------:R-:W-:Y:S08]  /*3520*/  HMMA.16816.F32.BF16 R132, R4.reuse, R24, R80 ;  /* 0x000000180484723c */ /* 0x040ff00000041850 */
[----:B-----5:R-:W-:Y:S08]  /*3530*/  HMMA.16816.F32.BF16 R116, R4, R48, R64 ;  /* 0x000000300474723c */ /* 0x020ff00000041840 */
[C---:B------:R-:W-:Y:S01]  /*3540*/  HMMA.16816.F32.BF16 R76, R16.reuse, R24, R20 ;  /* 0x00000018104c723c */ /* 0x040fe20000041814 */
[----:B------:R3:W4:Y:S04]  /*3550*/  LDSM.16.M88.4 R24, [R0+0x8c00] ;  /* 0x008c00000018783b */ /* 0x0007280000000200 */
[----:B------:R-:W-:Y:S03]  /*3560*/  LDSM.16.M88.4 R20, [R2+0x8000] ;  /* 0x008000000214783b */ /* 0x000fe60000000200 */
[----:B------:R-:W-:Y:S01]  /*3570*/  HMMA.16816.F32.BF16 R64, R16, R44, R8 ;  /* 0x0000002c1040723c */ /* 0x000fe20000041808 */
[----:B------:R-:W5:Y:S07]  /*3580*/  LDSM.16.M88.4 R8, [R140+0x5000] ;  /* 0x005000008c08783b */ /* 0x000f6e0000000200 */
[C---:B------:R-:W-:Y:S08]  /*3590*/  HMMA.16816.F32.BF16 R112, R4.reuse, R50, R60 ;  /* 0x000000320470723c */ /* 0x040ff0000004183c */
[----:B------:R-:W-:Y:S01]  /*35a0*/  HMMA.16816.F32.BF16 R108, R4, R96, R56 ;  /* 0x00000060046c723c */ /* 0x000fe20000041838 */
[----:B------:R-:W-:Y:S01]  /*35b0*/  LDSM.16.M88.4 R56, [R2+0x8800] ;  /* 0x008800000238783b */ /* 0x000fe20000000200 */
[----:B---3--:R-:W-:-:S05]  /*35c0*/  IADD3 R0, PT, PT, R142, UR25, R141 ;  /* 0x000000198e007c10 */ /* 0x008fca000fffe08d */
[C---:B------:R-:W-:Y:S01]  /*35d0*/  VIADD R225, R0.reuse, UR27 ;  /* 0x0000001b00e17c36 */ /* 0x040fe20008000000 */
[----:B------:R-:W-:Y:S01]  /*35e0*/  HMMA.16816.F32.BF16 R104, R4, R98, R52 ;  /* 0x000000620468723c */ /* 0x000fe20000041834 */
[----:B------:R-:W3:Y:S01]  /*35f0*/  LDSM.16.M88.4 R4, [R3+0x4000] ;  /* 0x004000000304783b */ /* 0x000ee20000000200 */
[----:B------:R-:W-:-:S06]  /*3600*/  VIADD R0, R0, UR24 ;  /* 0x0000001800007c36 */ /* 0x000fcc0008000000 */
[C---:B------:R-:W-:Y:S08]  /*3610*/  HMMA.16816.F32.BF16 R60, R16.reuse, R48, R88 ;  /* 0x00000030103c723c */ /* 0x040ff00000041858 */
[C---:B------:R-:W-:Y:S08]  /*3620*/  HMMA.16816.F32.BF16 R52, R16.reuse, R50, R100 ;  /* 0x000000321034723c */ /* 0x040ff00000041864 */
[C---:B------:R-:W-:Y:S01]  /*3630*/  HMMA.16816.F32.BF16 R48, R16.reuse, R96, R92 ;  /* 0x000000601030723c */ /* 0x040fe2000004185c */
[----:B------:R2:W-:Y:S07]  /*3640*/  LDSM.16.M88.4 R92, [R2+0x8c00] ;  /* 0x008c0000025c783b */ /* 0x0005ee0000000200 */
[----:B------:R-:W-:Y:S01]  /*3650*/  HMMA.16816.F32.BF16 R44, R16, R98, R84 ;  /* 0x00000062102c723c */ /* 0x000fe20000041854 */
[----:B------:R4:W3:Y:S01]  /*3660*/  LDSM.16.M88.4 R16, [R3+0x5000] ;  /* 0x005000000310783b */ /* 0x0008e20000000200 */
[----:B------:R-:W-:-:S06]  /*3670*/  DEPBAR.LE SB0, 0x0 ;  /* 0x000080000000791a */ /* 0x000fcc0000000000 */
[C---:B-1----:R-:W-:Y:S08]  /*3680*/  HMMA.16816.F32.BF16 R84, R12.reuse, R40, R76 ;  /* 0x000000280c54723c */ /* 0x042ff0000004184c */
[----:B------:R-:W-:Y:S01]  /*3690*/  HMMA.16816.F32.BF16 R80, R12, R42, R72 ;  /* 0x0000002a0c50723c */ /* 0x000fe20000041848 */
[----:B--2---:R-:W-:-:S07]  /*36a0*/  IMAD.U32 R2, RZ, RZ, UR17 ;  /* 0x00000011ff027e24 */ /* 0x004fce000f8e00ff */
[----:B------:R-:W-:Y:S01]  /*36b0*/  HMMA.16816.F32.BF16 R76, R12, R36, R64 ;  /* 0x000000240c4c723c */ /* 0x000fe20000041840 */
[----:B----4-:R-:W-:-:S05]  /*36c0*/  IMAD.SHL.U32 R3, R223, 0x2, RZ ;  /* 0x00000002df037824 */ /* 0x010fca00078e00ff */
[----:B------:R-:W-:Y:S02]  /*36d0*/  LOP3.LUT R143, R3, 0x6, RZ, 0xc0, !PT ;  /* 0x00000006038f7812 */ /* 0x000fe400078ec0ff */
[C---:B------:R-:W-:Y:S03]  /*36e0*/  HMMA.16816.F32.BF16 R72, R12.reuse, R38, R68 ;  /* 0x000000260c48723c */ /* 0x040fe60000041844 */
[----:B------:R1:W-:Y:S05]  /*36f0*/  STL [R1+0x4c], R143 ;  /* 0x00004c8f01007387 */ /* 0x0003ea0000100800 */
[C---:B------:R-:W-:Y:S08]  /*3700*/  HMMA.16816.F32.BF16 R68, R12.reuse, R32, R60 ;  /* 0x000000200c44723c */ /* 0x040ff0000004183c */
[C---:B------:R-:W-:Y:S08]  /*3710*/  HMMA.16816.F32.BF16 R64, R12.reuse, R34, R52 ;  /* 0x000000220c40723c */ /* 0x040ff00000041834 */
[C---:B------:R-:W-:Y:S08]  /*3720*/  HMMA.16816.F32.BF16 R60, R12.reuse, R24, R48 ;  /* 0x000000180c3c723c */ /* 0x040ff00000041830 */
[----:B------:R-:W-:Y:S08]  /*3730*/  HMMA.16816.F32.BF16 R52, R12, R26, R44 ;  /* 0x0000001a0c34723c */ /* 0x000ff0000004182c */
[C---:B-----5:R-:W-:Y:S08]  /*3740*/  HMMA.16816.F32.BF16 R12, R8.reuse, R36, R124 ;  /* 0x00000024080c723c */ /* 0x060ff0000004187c */
[C---:B------:R-:W-:Y:S08]  /*3750*/  HMMA.16816.F32.BF16 R36, R8.reuse, R38, R120 ;  /* 0x000000260824723c */ /* 0x040ff00000041878 */
[C---:B------:R-:W-:Y:S08]  /*3760*/  HMMA.16816.F32.BF16 R88, R8.reuse, R24, R108 ;  /* 0x000000180858723c */ /* 0x040ff0000004186c */
[C---:B------:R-:W-:Y:S08]  /*3770*/  HMMA.16816.F32.BF16 R108, R8.reuse, R26, R104 ;  /* 0x0000001a086c723c */ /* 0x040ff00000041868 */
[----:B------:R-:W-:Y:S08]  /*3780*/  HMMA.16816.F32.BF16 R44, R8, R40, R132 ;  /* 0x00000028082c723c */ /* 0x000ff00000041884 */
[----:B---3--:R-:W-:Y:S08]  /*3790*/  HMMA.16816.F32.BF16 R24, R4, R20, R84 ;  /* 0x000000140418723c */ /* 0x008ff00000041854 */
[----:B------:R-:W-:Y:S08]  /*37a0*/  HMMA.16816.F32.BF16 R40, R8, R42, R128 ;  /* 0x0000002a0828723c */ /* 0x000ff00000041880 */
[----:B------:R-:W-:Y:S03]  /*37b0*/  HMMA.16816.F32.BF16 R80, R4, R22, R80 ;  /* 0x000000160450723c */ /* 0x000fe60000041850 */
[----:B------:R-:W-:-:S05]  /*37c0*/  FMUL.FTZ R3, R26, UR7 ;  /* 0x000000071a037c20 */ /* 0x000fca0008410000 */
[-C--:B------:R-:W-:Y:S08]  /*37d0*/  HMMA.16816.F32.BF16 R72, R4, R30.reuse, R72 ;  /* 0x0000001e0448723c */ /* 0x080ff00000041848 */
[----:B------:R-:W-:Y:S01]  /*37e0*/  HMMA.16816.F32.BF16 R124, R16, R30, R36 ;  /* 0x0000001e107c723c */ /* 0x000fe20000041824 */
[----:B------:R-:W-:Y:S02]  /*37f0*/  IMAD R31, R2, 0x40, R143 ;  /* 0x00000040021f7824 */ /* 0x000fe400078e028f */
[----:B------:R-:W-:Y:S01]  /*3800*/  FMUL.FTZ R37, R24, UR7 ;  /* 0x0000000718257c20 */ /* 0x000fe20008410000 */
[----:B------:R-:W-:-:S02]  /*3810*/  VIADD R30, R225, 0x8 ;  /* 0x00000008e11e7836 */ /* 0x000fc40000000000 */
[----:B------:R-:W-:Y:S02]  /*3820*/  IMAD.U32 R2, RZ, RZ, UR27 ;  /* 0x0000001bff027e24 */ /* 0x000fe4000f8e00ff */
[C---:B------:R-:W-:Y:S01]  /*3830*/  VIADD R36, R31.reuse, 0x1 ;  /* 0x000000011f247836 */ /* 0x040fe20000000000 */
[----:B------:R-:W-:Y:S01]  /*3840*/  HMMA.16816.F32.BF16 R48, R8, R32, R116 ;  /* 0x000000200830723c */ /* 0x000fe20000041874 */
[----:B------:R-:W-:Y:S01]  /*3850*/  VIADD R98, R31, 0x39 ;  /* 0x000000391f627836 */ /* 0x000fe20000000000 */
[C-C-:B------:R-:W-:Y:S02]  /*3860*/  VIADDMNMX R230, R0.reuse, 0x1, R2.reuse, PT ;  /* 0x0000000100e67846 */ /* 0x140fe40003800102 */
[C-C-:B------:R-:W-:Y:S02]  /*3870*/  VIADDMNMX R232, R0.reuse, 0x9, R2.reuse, PT ;  /* 0x0000000900e87846 */ /* 0x140fe40003800102 */
[C-C-:B------:R-:W-:Y:S02]  /*3880*/  VIADDMNMX R229, R0.reuse, 0x41, R2.reuse, PT ;  /* 0x0000004100e57846 */ /* 0x140fe40003800102 */
[----:B------:R-:W-:Y:S01]  /*3890*/  HMMA.16816.F32.BF16 R76, R4, R28, R76 ;  /* 0x0000001c044c723c */ /* 0x000fe2000004184c */
[----:B------:R-:W-:Y:S01]  /*38a0*/  VIADDMNMX R231, R0, 0x49, R2, PT ;  /* 0x0000004900e77846 */ /* 0x000fe20003800102 */
[----:B------:R-:W-:-:S06]  /*38b0*/  FMUL.FTZ R0, R83, UR7 ;  /* 0x0000000753007c20 */ /* 0x000fcc0008410000 */
[----:B------:R-:W-:Y:S01]  /*38c0*/  HMMA.16816.F32.BF16 R100, R16, R22, R40 ;  /* 0x000000161064723c */ /* 0x000fe20000041828 */
[C---:B------:R-:W-:Y:S02]  /*38d0*/  VIADD R42, R31.reuse, UR21 ;  /* 0x000000151f2a7c36 */ /* 0x040fe40008000000 */
[----:B------:R-:W-:-:S05]  /*38e0*/  VIADD R40, R31, 0x8 ;  /* 0x000000081f287836 */ /* 0x000fca0000000000 */
[----:B------:R-:W-:Y:S03]  /*38f0*/  HMMA.16816.F32.BF16 R68, R4, R56, R68 ;  /* 0x000000380444723c */ /* 0x000fe60000041844 */
[----:B------:R-:W-:Y:S01]  /*3900*/  FMUL.FTZ R2, R78, UR7 ;  /* 0x000000074e027c20 */ /* 0x000fe20008410000 */
[----:B------:R-:W-:-:S04]  /*3910*/  VIADD R78, R31, 0x30 ;  /* 0x000000301f4e7836 */ /* 0x000fc80000000000 */
[C---:B------:R-:W-:Y:S08]  /*3920*/  HMMA.16816.F32.BF16 R64, R4.reuse, R58, R64 ;  /* 0x0000003a0440723c */ /* 0x040ff00000041840 */
[----:B------:R-:W-:Y:S01]  /*3930*/  HMMA.16816.F32.BF16 R116, R4, R92, R60 ;  /* 0x0000005c0474723c */ /* 0x000fe2000004183c */
[C---:B------:R-:W-:Y:S02]  /*3940*/  VIADD R61, R31.reuse, 0x20 ;  /* 0x000000201f3d7836 */ /* 0x040fe40000000000 */
[----:B------:R-:W-:-:S05]  /*3950*/  VIADD R63, R31, 0x21 ;  /* 0x000000211f3f7836 */ /* 0x000fca0000000000 */
[----:B------:R-:W-:Y:S01]  /*3960*/  HMMA.16816.F32.BF16 R120, R4, R94, R52 ;  /* 0x0000005e0478723c */ /* 0x000fe20000041834 */
[----:B------:R2:W3:Y:S01]  /*3970*/  MUFU.TANH R5, R3 ;  /* 0x0000000300057308 */ /* 0x0004e20000002400 */
[----:B------:R-:W-:Y:S01]  /*3980*/  FMUL.FTZ R4, R27, UR7 ;  /* 0x000000071b047c20 */ /* 0x000fe20008410000 */
[----:B------:R-:W-:Y:S01]  /*3990*/  FMUL.FTZ R6, R79, UR7 ;  /* 0x000000074f067c20 */ /* 0x000fe20008410000 */
[C---:B------:R-:W-:Y:S02]  /*39a0*/  VIADD R54, R31.reuse, 0x11 ;  /* 0x000000111f367836 */ /* 0x040fe40000000000 */
[C---:B------:R-:W-:Y:S02]  /*39b0*/  VIADD R79, R31.reuse, 0x31 ;  /* 0x000000311f4f7836 */ /* 0x040fe40000000000 */
[----:B------:R-:W-:Y:S01]  /*39c0*/  HMMA.16816.F32.BF16 R32, R8, R34, R112 ;  /* 0x000000220820723c */ /* 0x000fe20000041870 */
[----:B------:R-:W-:Y:S01]  /*39d0*/  VIADD R112, R31, 0x38 ;  /* 0x000000381f707836 */ /* 0x000fe20000000000 */
[----:B------:R4:W5:Y:S06]  /*39e0*/  MUFU.TANH R11, R4 ;  /* 0x00000004000b7308 */ /* 0x00096c0000002400 */
[----:B------:R-:W-:Y:S01]  /*39f0*/  HMMA.16816.F32.BF16 R104, R16, R28, R12 ;  /* 0x0000001c1068723c */ /* 0x000fe2000004180c */
[----:B------:R-:W-:Y:S01]  /*3a00*/  VIADD R28, R112, UR21 ;  /* 0x00000015701c7c36 */ /* 0x000fe20008000000 */
[----:B------:R1:W-:Y:S01]  /*3a10*/  MUFU.TANH R9, R0 ;  /* 0x0000000000097308 */ /* 0x0003e20000002400 */
[----:B--2---:R-:W-:-:S02]  /*3a20*/  IMAD.IADD R3, R30, 0x1, -R42 ;  /* 0x000000011e037824 */ /* 0x004fc400078e0a2a */
[C---:B------:R-:W-:Y:S02]  /*3a30*/  VIADD R43, R28.reuse, 0xffffffc9 ;  /* 0xffffffc91c2b7836 */ /* 0x040fe40000000000 */
[C---:B------:R-:W-:Y:S01]  /*3a40*/  VIADD R62, R28.reuse, 0xffffffd0 ;  /* 0xffffffd01c3e7836 */ /* 0x040fe20000000000 */
[----:B------:R-:W-:Y:S01]  /*3a50*/  IABS R3, R3 ;  /* 0x0000000300037213 */ /* 0x000fe20000000000 */
[----:B------:R-:W-:Y:S01]  /*3a60*/  VIADD R83, R28, 0xffffffd8 ;  /* 0xffffffd81c537836 */ /* 0x000fe20000000000 */
[----:B------:R2:W-:Y:S01]  /*3a70*/  MUFU.TANH R7, R2 ;  /* 0x0000000200077308 */ /* 0x0005e20000002400 */
[----:B----4-:R-:W-:Y:S01]  /*3a80*/  FMUL.FTZ R4, R82, UR7 ;  /* 0x0000000752047c20 */ /* 0x010fe20008410000 */
[----:B------:R-:W-:Y:S01]  /*3a90*/  I2FP.F32.S32 R3, R3 ;  /* 0x0000000300037245 */ /* 0x000fe20000201400 */
[C---:B------:R-:W-:Y:S01]  /*3aa0*/  VIADD R82, R28.reuse, 0xffffffd1 ;  /* 0xffffffd11c527836 */ /* 0x040fe20000000000 */
[----:B------:R-:W-:Y:S01]  /*3ab0*/  HMMA.16816.F32.BF16 R84, R16, R20, R44 ;  /* 0x000000141054723c */ /* 0x000fe2000004182c */
[----:B------:R-:W-:-:S02]  /*3ac0*/  VIADD R96, R28, 0xffffffe1 ;  /* 0xffffffe11c607836 */ /* 0x000fc40000000000 */
[----:B---3--:R-:W-:Y:S01]  /*3ad0*/  FFMA.FTZ R15, R3, -UR6, R5 ;  /* 0x80000006030f7c23 */ /* 0x008fe20008010005 */
[C---:B------:R-:W-:Y:S01]  /*3ae0*/  IMAD.IADD R3, R30.reuse, 0x1, -R62 ;  /* 0x000000011e037824 */ /* 0x040fe200078e0a3e */
[----:B------:R3:W4:Y:S01]  /*3af0*/  MUFU.TANH R10, R4 ;  /* 0x00000004000a7308 */ /* 0x0007220000002400 */
[C---:B-1----:R-:W-:Y:S02]  /*3b00*/  IMAD.IADD R0, R30.reuse, 0x1, -R43 ;  /* 0x000000011e007824 */ /* 0x042fe400078e0a2b */
[----:B------:R-:W-:Y:S01]  /*3b10*/  IMAD.IADD R5, R30, 0x1, -R83 ;  /* 0x000000011e057824 */ /* 0x000fe200078e0a53 */
[C---:B------:R-:W-:Y:S01]  /*3b20*/  HMMA.16816.F32.BF16 R128, R16.reuse, R56, R48 ;  /* 0x000000381080723c */ /* 0x040fe20000041830 */
[C---:B------:R-:W-:Y:S02]  /*3b30*/  VIADD R97, R28.reuse, 0xffffffe8 ;  /* 0xffffffe81c617836 */ /* 0x040fe40000000000 */
[----:B------:R-:W-:Y:S01]  /*3b40*/  VIADD R99, R28, 0xffffffe9 ;  /* 0xffffffe91c637836 */ /* 0x000fe20000000000 */
[----:B--2---:R-:W-:Y:S01]  /*3b50*/  IABS R2, R0 ;  /* 0x0000000000027213 */ /* 0x004fe20000000000 */
[----:B------:R1:W2:Y:S01]  /*3b60*/  MUFU.TANH R21, R6 ;  /* 0x0000000600157308 */ /* 0x0002a20000002400 */
[----:B------:R-:W-:Y:S01]  /*3b70*/  IABS R0, R3 ;  /* 0x0000000300007213 */ /* 0x000fe20000000000 */
[----:B------:R-:W-:Y:S01]  /*3b80*/  VIADD R45, R31, 0x9 ;  /* 0x000000091f2d7836 */ /* 0x000fe20000000000 */
[----:B------:R-:W-:Y:S01]  /*3b90*/  IABS R5, R5 ;  /* 0x0000000500057213 */ /* 0x000fe20000000000 */
[----:B------:R-:W-:Y:S01]  /*3ba0*/  IMAD.MOV.U32 R3, RZ, RZ, R2 ;  /* 0x000000ffff037224 */ /* 0x000fe200078e0002 */
[----:B------:R-:W-:Y:S01]  /*3bb0*/  HMMA.16816.F32.BF16 R140, R16, R58, R32 ;  /* 0x0000003a108c723c */ /* 0x000fe20000041820 */
[----:B------:R-:W-:-:S02]  /*3bc0*/  IMAD.MOV.U32 R2, RZ, RZ, R0 ;  /* 0x000000ffff027224 */ /* 0x000fc400078e0000 */
[----:B------:R-:W-:Y:S01]  /*3bd0*/  FMUL.FTZ R35, R25, UR7 ;  /* 0x0000000719237c20 */ /* 0x000fe20008410000 */
[----:B---3--:R-:W-:Y:S02]  /*3be0*/  IMAD.IADD R4, R30, 0x1, -R82 ;  /* 0x000000011e047824 */ /* 0x008fe400078e0a52 */
[----:B------:R-:W-:Y:S01]  /*3bf0*/  FMUL.FTZ R34, R80, UR7 ;  /* 0x0000000750227c20 */ /* 0x000fe20008410000 */
[----:B------:R-:W-:Y:S02]  /*3c00*/  VIADD R46, R31, 0x10 ;  /* 0x000000101f2e7836 */ /* 0x000fe40000000000 */
[----:B------:R-:W-:Y:S01]  /*3c10*/  FMUL.FTZ R33, R81, UR7 ;  /* 0x0000000751217c20 */ /* 0x000fe20008410000 */
[C---:B------:R-:W-:Y:S01]  /*3c20*/  VIADD R56, R31.reuse, 0x18 ;  /* 0x000000181f387836 */ /* 0x040fe20000000000 */
[----:B------:R-:W-:Y:S01]  /*3c30*/  IABS R4, R4 ;  /* 0x0000000400047213 */ /* 0x000fe20000000000 */
[----:B------:R-:W-:Y:S01]  /*3c40*/  VIADD R59, R31, 0x19 ;  /* 0x000000191f3b7836 */ /* 0x000fe20000000000 */
[----:B------:R-:W-:Y:S01]  /*3c50*/  HMMA.16816.F32.BF16 R88, R16, R92, R88 ;  /* 0x0000005c1058723c */ /* 0x000fe20000041858 */
[----:B------:R-:W-:-:S02]  /*3c60*/  VIADD R32, R225, 0x40 ;  /* 0x00000040e1207836 */ /* 0x000fc40000000000 */
[----:B-1----:R-:W-:Y:S01]  /*3c70*/  FMUL.FTZ R6, R74, UR7 ;  /* 0x000000074a067c20 */ /* 0x002fe20008410000 */
[----:B------:R-:W-:Y:S01]  /*3c80*/  IMAD.MOV.U32 R0, RZ, RZ, R4 ;  /* 0x000000ffff007224 */ /* 0x000fe200078e0004 */
[----:B------:R-:W-:Y:S01]  /*3c90*/  I2FP.F32.S32 R4, R3 ;  /* 0x0000000300047245 */ /* 0x000fe20000201400 */
[----:B------:R-:W-:Y:S01]  /*3ca0*/  VIADD R74, R28, 0xffffffd9 ;  /* 0xffffffd91c4a7836 */ /* 0x000fe20000000000 */
[----:B------:R-:W-:Y:S01]  /*3cb0*/  I2FP.F32.S32 R3, R2 ;  /* 0x0000000200037245 */ /* 0x000fe20000201400 */
[----:B------:R1:W3:Y:S01]  /*3cc0*/  MUFU.TANH R20, R6 ;  /* 0x0000000600147308 */ /* 0x0002e20000002400 */
[----:B------:R-:W-:Y:S01]  /*3cd0*/  I2FP.F32.S32 R2, R0 ;  /* 0x0000000000027245 */ /* 0x000fe20000201400 */
[----:B-----5:R-:W-:Y:S01]  /*3ce0*/  FFMA.FTZ R11, R4, -UR6, R11 ;  /* 0x80000006040b7c23 */ /* 0x020fe2000801000b */
[----:B------:R-:W-:Y:S01]  /*3cf0*/  I2FP.F32.S32 R0, R5 ;  /* 0x0000000500007245 */ /* 0x000fe20000201400 */
[----:B----4-:R-:W-:Y:S01]  /*3d00*/  FFMA.FTZ R10, R3, -UR6, R10 ;  /* 0x80000006030a7c23 */ /* 0x010fe2000801000a */
[----:B------:R-:W-:Y:S01]  /*3d10*/  FMUL.FTZ R3, R75, UR7 ;  /* 0x000000074b037c20 */ /* 0x000fe20008410000 */
[----:B------:R-:W-:-:S02]  /*3d20*/  VIADD R75, R28, 0xffffffe0 ;  /* 0xffffffe01c4b7836 */ /* 0x000fc40000000000 */
[----:B------:R-:W-:Y:S01]  /*3d30*/  FFMA.FTZ R9, R2, -UR6, R9 ;  /* 0x8000000602097c23 */ /* 0x000fe20008010009 */
[----:B------:R-:W-:Y:S01]  /*3d40*/  FFMA.FTZ R8, R0, -UR6, R7 ;  /* 0x8000000600087c23 */ /* 0x000fe20008010007 */
[----:B------:R4:W5:Y:S01]  /*3d50*/  MUFU.TANH R14, R3 ;  /* 0x00000003000e7308 */ /* 0x0009620000002400 */
[----:B------:R-:W-:Y:S01]  /*3d60*/  FMUL.FTZ R2, R70, UR7 ;  /* 0x0000000746027c20 */ /* 0x000fe20008410000 */
[C---:B------:R-:W-:Y:S01]  /*3d70*/  IMAD.IADD R0, R30.reuse, 0x1, -R74 ;  /* 0x000000011e007824 */ /* 0x040fe200078e0a4a */
[----:B------:R-:W-:Y:S01]  /*3d80*/  HMMA.16816.F32.BF16 R92, R16, R94, R108 ;  /* 0x0000005e105c723c */ /* 0x000fe2000004186c */
[C---:B------:R-:W-:Y:S02]  /*3d90*/  IMAD.IADD R4, R30.reuse, 0x1, -R96 ;  /* 0x000000011e047824 */ /* 0x040fe400078e0a60 */
[C---:B------:R-:W-:Y:S02]  /*3da0*/  IMAD.IADD R5, R30.reuse, 0x1, -R97 ;  /* 0x000000011e057824 */ /* 0x040fe400078e0a61 */
[----:B------:R2:W-:Y:S01]  /*3db0*/  MUFU.TANH R13, R2 ;  /* 0x00000002000d7308 */ /* 0x0005e20000002400 */
[----:B------:R-:W-:Y:S01]  /*3dc0*/  IABS R4, R4 ;  /* 0x0000000400047213 */ /* 0x000fe20000000000 */
[----:B-1----:R-:W-:Y:S01]  /*3dd0*/  FMUL.FTZ R6, R71, UR7 ;  /* 0x0000000747067c20 */ /* 0x002fe20008410000 */
[----:B------:R-:W-:Y:S01]  /*3de0*/  IABS R5, R5 ;  /* 0x0000000500057213 */ /* 0x000fe20000000000 */
[----:B------:R-:W-:-:S02]  /*3df0*/  IMAD.IADD R7, R30, 0x1, -R99 ;  /* 0x000000011e077824 */ /* 0x000fc400078e0a63 */
[C---:B------:R-:W-:Y:S02]  /*3e00*/  VIADD R70, R31.reuse, 0x28 ;  /* 0x000000281f467836 */ /* 0x040fe40000000000 */
[----:B------:R1:W5:Y:S01]  /*3e10*/  MUFU.TANH R12, R6 ;  /* 0x00000006000c7308 */ /* 0x0003620000002400 */
[----:B----4-:R-:W-:Y:S01]  /*3e20*/  IMAD.IADD R3, R30, 0x1, -R75 ;  /* 0x000000011e037824 */ /* 0x010fe200078e0a4b */
[----:B------:R-:W-:Y:S01]  /*3e30*/  IABS R7, R7 ;  /* 0x0000000700077213 */ /* 0x000fe20000000000 */
[----:B------:R-:W-:Y:S02]  /*3e40*/  VIADD R71, R31, 0x29 ;  /* 0x000000291f477836 */ /* 0x000fe40000000000 */
[C---:B------:R-:W-:Y:S01]  /*3e50*/  VIADD R57, R28.reuse, 0xfffffff0 ;  /* 0xfffffff01c397836 */ /* 0x040fe20000000000 */
[----:B------:R-:W-:Y:S01]  /*3e60*/  I2FP.F32.S32 R7, R7 ;  /* 0x0000000700077245 */ /* 0x000fe20000201400 */
[C---:B------:R-:W-:Y:S01]  /*3e70*/  VIADD R53, R28.reuse, 0xfffffff1 ;  /* 0xfffffff11c357836 */ /* 0x040fe20000000000 */
[----:B--2---:R-:W-:Y:S01]  /*3e80*/  IABS R2, R0 ;  /* 0x0000000000027213 */ /* 0x004fe20000000000 */
[C---:B------:R-:W-:Y:S01]  /*3e90*/  VIADD R55, R28.reuse, 0xfffffff8 ;  /* 0xfffffff81c377836 */ /* 0x040fe20000000000 */
[----:B------:R-:W-:Y:S01]  /*3ea0*/  IABS R0, R3 ;  /* 0x0000000300007213 */ /* 0x000fe20000000000 */
[----:B------:R-:W-:-:S02]  /*3eb0*/  VIADD R58, R28, 0xfffffff9 ;  /* 0xfffffff91c3a7836 */ /* 0x000fc40000000000 */
[----:B------:R-:W-:Y:S02]  /*3ec0*/  IMAD.MOV.U32 R3, RZ, RZ, R2 ;  /* 0x000000ffff037224 */ /* 0x000fe400078e0002 */
[----:B------:R-:W-:Y:S02]  /*3ed0*/  IMAD.MOV.U32 R2, RZ, RZ, R0 ;  /* 0x000000ffff027224 */ /* 0x000fe400078e0000 */
[----:B------:R-:W-:Y:S01]  /*3ee0*/  IMAD.MOV.U32 R0, RZ, RZ, R4 ;  /* 0x000000ffff007224 */ /* 0x000fe200078e0004 */
[----:B------:R-:W-:Y:S01]  /*3ef0*/  I2FP.F32.S32 R4, R3 ;  /* 0x0000000300047245 */ /* 0x000fe20000201400 */
[----:B------:R-:W-:Y:S01]  /*3f00*/  VIADD R60, R28, 0x1 ;  /* 0x000000011c3c7836 */ /* 0x000fe20000000000 */
[----:B------:R-:W-:Y:S02]  /*3f10*/  I2FP.F32.S32 R3, R2 ;  /* 0x0000000200037245 */ /* 0x000fe40000201400 */
[----:B------:R-:W-:Y:S01]  /*3f20*/  I2FP.F32.S32 R2, R0 ;  /* 0x0000000000027245 */ /* 0x000fe20000201400 */
[----:B-1----:R-:W-:Y:S01]  /*3f30*/  FFMA.FTZ R6, R4, -UR6, R21 ;  /* 0x8000000604067c23 */ /* 0x002fe20008010015 */
[----:B------:R-:W-:Y:S01]  /*3f40*/  I2FP.F32.S32 R0, R5 ;  /* 0x0000000500007245 */ /* 0x000fe20000201400 */
[----:B---3--:R-:W-:-:S02]  /*3f50*/  FFMA.FTZ R5, R3, -UR6, R20 ;  /* 0x8000000603057c23 */ /* 0x008fc40008010014 */
[----:B-----5:R-:W-:Y:S01]  /*3f60*/  FFMA.FTZ R4, R2, -UR6, R14 ;  /* 0x8000000602047c23 */ /* 0x020fe2000801000e */
[----:B------:R-:W-:Y:S01]  /*3f70*/  FFMA.FTZ R2, R7, -UR6, R12 ;  /* 0x8000000607027c23 */ /* 0x000fe2000801000c */
[----:B------:R-:W-:Y:S01]  /*3f80*/  FFMA.FTZ R3, R0, -UR6, R13 ;  /* 0x8000000600037c23 */ /* 0x000fe2000801000d */
[----:B------:R-:W-:Y:S02]  /*3f90*/  VIADD R0, R30, -UR23 ;  /* 0x800000171e007c36 */ /* 0x000fe40008000000 */
[----:B------:R-:W-:Y:S01]  /*3fa0*/  FMUL.FTZ R7, R84, UR7 ;  /* 0x0000000754077c20 */ /* 0x000fe20008410000 */
[----:B------:R-:W-:Y:S02]  /*3fb0*/  BAR.SYNC.DEFER_BLOCKING 0x0 ;  /* 0x0000000000007b1d */ /* 0x000fe40000010000 */
[C---:B------:R-:W-:Y:S02]  /*3fc0*/  ISETP.GT.AND P0, PT, R0.reuse, R31, PT ;  /* 0x0000001f0000720c */ /* 0x040fe40003f04270 */
[----:B------:R-:W-:-:S02]  /*3fd0*/  ISETP.GT.AND P5, PT, R0, R36, PT ;  /* 0x000000240000720c */ /* 0x000fc40003fa4270 */
[C---:B------:R-:W-:Y:S02]  /*3fe0*/  ISETP.GT.AND P4, PT, R0.reuse, R40, PT ;  /* 0x000000280000720c */ /* 0x040fe40003f84270 */
[C---:B------:R-:W-:Y:S02]  /*3ff0*/  ISETP.GT.AND P3, PT, R0.reuse, R45, PT ;  /* 0x0000002d0000720c */ /* 0x040fe40003f64270 */
[----:B------:R-:W-:Y:S02]  /*4000*/  ISETP.GT.AND P2, PT, R0, R54, PT ;  /* 0x000000360000720c */ /* 0x000fe40003f44270 */
[----:B------:R-:W-:Y:S02]  /*4010*/  FSEL R44, R15, -INF , !P0 ;  /* 0xff8000000f2c7808 */ /* 0x000fe40004000000 */
[----:B------:R-:W-:Y:S02]  /*4020*/  FSEL R113, R11, -INF , !P5 ;  /* 0xff8000000b717808 */ /* 0x000fe40006800000 */
[----:B------:R-:W-:Y:S01]  /*4030*/  FSEL R114, R10, -INF , !P4 ;  /* 0xff8000000a727808 */ /* 0x000fe20006000000 */
[----:B------:R1:W-:Y:S01]  /*4040*/  MUFU.TANH R11, R7 ;  /* 0x00000007000b7308 */ /* 0x0003e20000002400 */
[----:B------:R-:W-:-:S02]  /*4050*/  FSEL R132, R9, -INF , !P3 ;  /* 0xff80000009847808 */ /* 0x000fc40005800000 */
[C---:B------:R-:W-:Y:S02]  /*4060*/  ISETP.GT.AND P1, PT, R0.reuse, R46, PT ;  /* 0x0000002e0000720c */ /* 0x040fe40003f24270 */
[C---:B------:R-:W-:Y:S02]  /*4070*/  ISETP.GT.AND P0, PT, R0.reuse, R56, PT ;  /* 0x000000380000720c */ /* 0x040fe40003f04270 */
[C---:B------:R-:W-:Y:S02]  /*4080*/  ISETP.GT.AND P5, PT, R0.reuse, R59, PT ;  /* 0x0000003b0000720c */ /* 0x040fe40003fa4270 */
[C---:B------:R-:W-:Y:S02]  /*4090*/  ISETP.GT.AND P4, PT, R0.reuse, R61, PT ;  /* 0x0000003d0000720c */ /* 0x040fe40003f84270 */
[----:B------:R-:W-:Y:S02]  /*40a0*/  ISETP.GT.AND P3, PT, R0, R63, PT ;  /* 0x0000003f0000720c */ /* 0x000fe40003f64270 */
[----:B------:R-:W-:Y:S01]  /*40b0*/  FSEL R137, R6, -INF , !P2 ;  /* 0xff80000006897808 */ /* 0x000fe20005000000 */
[----:B------:R-:W-:Y:S01]  /*40c0*/  FMUL.FTZ R6, R100, UR7 ;  /* 0x0000000764067c20 */ /* 0x000fe20008410000 */
[----:B------:R-:W-:Y:S01]  /*40d0*/  FSEL R133, R8, -INF , !P1 ;  /* 0xff80000008857808 */ /* 0x000fe20004800000 */
[----:B-1----:R-:W-:Y:S01]  /*40e0*/  FMUL.FTZ R7, R85, UR7 ;  /* 0x0000000755077c20 */ /* 0x002fe20008410000 */
[----:B------:R-:W-:Y:S01]  /*40f0*/  FSEL R136, R5, -INF , !P0 ;  /* 0xff80000005887808 */ /* 0x000fe20004000000 */
[----:B------:R-:W-:Y:S01]  /*4100*/  IMAD.IADD R5, R32, 0x1, -R75 ;  /* 0x0000000120057824 */ /* 0x000fe200078e0a4b */
[----:B------:R-:W-:Y:S01]  /*4110*/  FSEL R100, R4, -INF , !P5 ;  /* 0xff80000004647808 */ /* 0x000fe20006800000 */
[----:B------:R-:W-:Y:S01]  /*4120*/  MUFU.TANH R6, R6 ;  /* 0x0000000600067308 */ /* 0x000fe20000002400 */
[----:B------:R-:W-:Y:S01]  /*4130*/  FSEL R178, R3, -INF , !P4 ;  /* 0xff80000003b27808 */ /* 0x000fe20006000000 */
[----:B------:R-:W-:Y:S01]  /*4140*/  IMAD.IADD R3, R32, 0x1, -R43 ;  /* 0x0000000120037824 */ /* 0x000fe200078e0a2b */
[----:B------:R-:W-:Y:S01]  /*4150*/  FSEL R177, R2, -INF , !P3 ;  /* 0xff80000002b17808 */ /* 0x000fe20005800000 */
[----:B------:R-:W-:Y:S01]  /*4160*/  FMUL.FTZ R4, R104, UR7 ;  /* 0x0000000768047c20 */ /* 0x000fe20008410000 */
[----:B------:R-:W-:Y:S01]  /*4170*/  ISETP.GT.AND P1, PT, R0, R70, PT ;  /* 0x000000460000720c */ /* 0x000fe20003f24270 */
[----:B------:R-:W-:Y:S01]  /*4180*/  IMAD.IADD R2, R32, 0x1, -R62 ;  /* 0x0000000120027824 */ /* 0x000fe200078e0a3e */
[C---:B------:R-:W-:Y:S01]  /*4190*/  ISETP.GT.AND P2, PT, R0.reuse, R71, PT ;  /* 0x000000470000720c */ /* 0x040fe20003f44270 */
[----:B------:R-:W1:Y:S01]  /*41a0*/  MUFU.TANH R7, R7 ;  /* 0x0000000700077308 */ /* 0x000e620000002400 */
[----:B------:R-:W-:-:S02]  /*41b0*/  ISETP.GT.AND P0, PT, R0, R78, PT ;  /* 0x0000004e0000720c */ /* 0x000fc40003f04270 */
[C---:B------:R-:W-:Y:S02]  /*41c0*/  ISETP.GT.AND P5, PT, R0.reuse, R79, PT ;  /* 0x0000004f0000720c */ /* 0x040fe40003fa4270 */
[C---:B------:R-:W-:Y:S02]  /*41d0*/  ISETP.GT.AND P4, PT, R0.reuse, R112, PT ;  /* 0x000000700000720c */ /* 0x040fe40003f84270 */
[----:B------:R-:W-:Y:S01]  /*41e0*/  ISETP.GT.AND P3, PT, R0, R98, PT ;  /* 0x000000620000720c */ /* 0x000fe20003f64270 */
[----:B------:R-:W-:Y:S01]  /*41f0*/  FMUL.FTZ R0, R101, UR7 ;  /* 0x0000000765007c20 */ /* 0x000fe20008410000 */
[----:B------:R-:W-:Y:S01]  /*4200*/  IABS R3, R3 ;  /* 0x0000000300037213 */ /* 0x000fe20000000000 */
[----:B------:R2:W-:Y:S01]  /*4210*/  MUFU.TANH R9, R4 ;  /* 0x0000000400097308 */ /* 0x0005e20000002400 */
[----:B------:R-:W-:Y:S02]  /*4220*/  IABS R2, R2 ;  /* 0x0000000200027213 */ /* 0x000fe40000000000 */
[----:B------:R-:W-:-:S02]  /*4230*/  I2FP.F32.S32 R3, R3 ;  /* 0x0000000300037245 */ /* 0x000fc40000201400 */
[----:B------:R-:W-:Y:S02]  /*4240*/  I2FP.F32.S32 R2, R2 ;  /* 0x0000000200027245 */ /* 0x000fe40000201400 */
[----:B------:R-:W-:Y:S01]  /*4250*/  IABS R5, R5 ;  /* 0x0000000500057213 */ /* 0x000fe20000000000 */
[----:B------:R3:W4:Y:S01]  /*4260*/  MUFU.TANH R10, R0 ;  /* 0x00000000000a7308 */ /* 0x0007220000002400 */
[----:B-1----:R-:W-:Y:S01]  /*4270*/  FFMA.FTZ R27, R3, -UR6, R7 ;  /* 0x80000006031b7c23 */ /* 0x002fe20008010007 */
[----:B------:R-:W-:Y:S02]  /*4280*/  IMAD.IADD R3, R32, 0x1, -R83 ;  /* 0x0000000120037824 */ /* 0x000fe400078e0a53 */
[----:B------:R-:W-:Y:S01]  /*4290*/  FFMA.FTZ R26, R2, -UR6, R6 ;  /* 0x80000006021a7c23 */ /* 0x000fe20008010006 */
[----:B------:R-:W-:-:S04]  /*42a0*/  FMUL.FTZ R6, R125, UR7 ;  /* 0x000000077d067c20 */ /* 0x000fc80008410000 */
[----:B------:R1:W-:Y:S01]  /*42b0*/  MUFU.TANH R12, R6 ;  /* 0x00000006000c7308 */ /* 0x0003e20000002400 */
[----:B--2---:R-:W-:-:S07]  /*42c0*/  FMUL.FTZ R4, R105, UR7 ;  /* 0x0000000769047c20 */ /* 0x004fce0008410000 */
[----:B------:R2:W5:Y:S01]  /*42d0*/  MUFU.TANH R8, R4 ;  /* 0x0000000400087308 */ /* 0x0005620000002400 */
[----:B---3--:R-:W-:-:S05]  /*42e0*/  IMAD.IADD R0, R32, 0x1, -R42 ;  /* 0x0000000120007824 */ /* 0x008fca00078e0a2a */
[----:B------:R-:W-:Y:S01]  /*42f0*/  IABS R0, R0 ;  /* 0x0000000000007213 */ /* 0x000fe20000000000 */
[----:B-1----:R-:W-:-:S03]  /*4300*/  FMUL.FTZ R6, R128, UR7 ;  /* 0x0000000780067c20 */ /* 0x002fc60008410000 */
[----:B------:R-:W-:-:S05]  /*4310*/  I2FP.F32.S32 R0, R0 ;  /* 0x0000000000007245 */ /* 0x000fca0000201400 */
[----:B------:R-:W-:Y:S01]  /*4320*/  FFMA.FTZ R29, R0, -UR6, R11 ;  /* 0x80000006001d7c23 */ /* 0x000fe2000801000b */
[----:B------:R-:W-:Y:S02]  /*4330*/  IMAD.IADD R0, R32, 0x1, -R82 ;  /* 0x0000000120007824 */ /* 0x000fe400078e0a52 */
[----:B--2---:R-:W-:Y:S01]  /*4340*/  FMUL.FTZ R4, R124, UR7 ;  /* 0x000000077c047c20 */ /* 0x004fe20008410000 */
[----:B------:R1:W-:Y:S02]  /*4350*/  MUFU.TANH R11, R6 ;  /* 0x00000006000b7308 */ /* 0x0003e40000002400 */
[----:B------:R-:W-:Y:S02]  /*4360*/  IABS R2, R0 ;  /* 0x0000000000027213 */ /* 0x000fe40000000000 */
[----:B------:R-:W-:-:S04]  /*4370*/  IABS R0, R3 ;  /* 0x0000000300007213 */ /* 0x000fc80000000000 */
[----:B------:R2:W3:Y:S01]  /*4380*/  MUFU.TANH R7, R4 ;  /* 0x0000000400077308 */ /* 0x0004e20000002400 */
[----:B------:R-:W-:Y:S02]  /*4390*/  IMAD.MOV.U32 R3, RZ, RZ, R2 ;  /* 0x000000ffff037224 */ /* 0x000fe400078e0002 */
[----:B------:R-:W-:Y:S02]  /*43a0*/  IMAD.MOV.U32 R2, RZ, RZ, R0 ;  /* 0x000000ffff027224 */ /* 0x000fe400078e0000 */
[----:B-1----:R-:W-:Y:S01]  /*43b0*/  FMUL.FTZ R6, R129, UR7 ;  /* 0x0000000781067c20 */ /* 0x002fe20008410000 */
[----:B--2---:R-:W-:-:S05]  /*43c0*/  IMAD.IADD R4, R32, 0x1, -R74 ;  /* 0x0000000120047824 */ /* 0x004fca00078e0a4a */
[----:B------:R-:W-:-:S05]  /*43d0*/  IABS R4, R4 ;  /* 0x0000000400047213 */ /* 0x000fca0000000000 */
[----:B------:R-:W-:Y:S01]  /*43e0*/  IMAD.MOV.U32 R0, RZ, RZ, R4 ;  /* 0x000000ffff007224 */ /* 0x000fe200078e0004 */
[----:B------:R-:W-:Y:S02]  /*43f0*/  I2FP.F32.S32 R4, R3 ;  /* 0x0000000300047245 */ /* 0x000fe40000201400 */
[----:B------:R-:W-:Y:S02]  /*4400*/  I2FP.F32.S32 R3, R2 ;  /* 0x0000000200037245 */ /* 0x000fe40000201400 */
[----:B------:R-:W-:Y:S01]  /*4410*/  I2FP.F32.S32 R2, R0 ;  /* 0x0000000000027245 */ /* 0x000fe20000201400 */
[----:B----4-:R-:W-:Y:S01]  /*4420*/  FFMA.FTZ R23, R4, -UR6, R10 ;  /* 0x8000000604177c23 */ /* 0x010fe2000801000a */
[----:B------:R-:W-:Y:S01]  /*4430*/  I2FP.F32.S32 R0, R5 ;  /* 0x0000000500007245 */ /* 0x000fe20000201400 */
[----:B------:R-:W-:Y:S01]  /*4440*/  FFMA.FTZ R22, R3, -UR6, R9 ;  /* 0x8000000603167c23 */ /* 0x000fe20008010009 */
[----:B------:R-:W-:Y:S02]  /*4450*/  IMAD.IADD R3, R32, 0x1, -R97 ;  /* 0x0000000120037824 */ /* 0x000fe400078e0a61 */
[----:B-----5:R-:W-:Y:S01]  /*4460*/  FFMA.FTZ R21, R2, -UR6, R8 ;  /* 0x8000000602157c23 */ /* 0x020fe20008010008 */
[----:B------:R-:W-:Y:S01]  /*4470*/  FMUL.FTZ R2, R66, UR7 ;  /* 0x0000000742027c20 */ /* 0x000fe20008410000 */
[----:B---3--:R-:W-:Y:S01]  /*4480*/  FFMA.FTZ R20, R0, -UR6, R7 ;  /* 0x8000000600147c23 */ /* 0x008fe20008010007 */
[C---:B------:R-:W-:Y:S01]  /*4490*/  IMAD.IADD R0, R32.reuse, 0x1, -R96 ;  /* 0x0000000120007824 */ /* 0x040fe200078e0a60 */
[----:B------:R1:W2:Y:S01]  /*44a0*/  MUFU.TANH R10, R6 ;  /* 0x00000006000a7308 */ /* 0x0002a20000002400 */
[----:B------:R-:W-:-:S02]  /*44b0*/  IMAD.IADD R4, R32, 0x1, -R99 ;  /* 0x0000000120047824 */ /* 0x000fc400078e0a63 */
[----:B------:R-:W-:Y:S01]  /*44c0*/  FMUL.FTZ R8, R123, UR7 ;  /* 0x000000077b087c20 */ /* 0x000fe20008410000 */
[----:B------:R-:W-:Y:S02]  /*44d0*/  IMAD.IADD R5, R30, 0x1, -R57 ;  /* 0x000000011e057824 */ /* 0x000fe400078e0a39 */
[----:B------:R-:W-:Y:S02]  /*44e0*/  IABS R4, R4 ;  /* 0x0000000400047213 */ /* 0x000fe40000000000 */
[----:B------:R3:W4:Y:S01]  /*44f0*/  MUFU.TANH R7, R2 ;  /* 0x0000000200077308 */ /* 0x0007220000002400 */
[----:B------:R-:W-:-:S07]  /*4500*/  IABS R5, R5 ;  /* 0x0000000500057213 */ /* 0x000fce0000000000 */
[----:B------:R-:W-:Y:S01]  /*4510*/  MUFU.TANH R13, R8 ;  /* 0x00000008000d7308 */ /* 0x000fe20000002400 */
[----:B-1----:R-:W-:-:S07]  /*4520*/  FMUL.FTZ R6, R67, UR7 ;  /* 0x0000000743067c20 */ /* 0x002fce0008410000 */
[----:B------:R1:W5:Y:S01]  /*4530*/  MUFU.TANH R25, R6 ;  /* 0x0000000600197308 */ /* 0x0003620000002400 */
[----:B---3--:R-:W-:Y:S02]  /*4540*/  IABS R2, R0 ;  /* 0x0000000000027213 */ /* 0x008fe40000000000 */
[----:B------:R-:W-:-:S03]  /*4550*/  IABS R0, R3 ;  /* 0x0000000300007213 */ /* 0x000fc60000000000 */
[----:B------:R-:W-:Y:S02]  /*4560*/  IMAD.MOV.U32 R3, RZ, RZ, R2 ;  /* 0x000000ffff037224 */ /* 0x000fe400078e0002 */
[----:B------:R-:W-:Y:S02]  /*4570*/  IMAD.MOV.U32 R2, RZ, RZ, R0 ;  /* 0x000000ffff027224 */ /* 0x000fe400078e0000 */
[----:B------:R-:W-:Y:S01]  /*4580*/  IMAD.MOV.U32 R0, RZ, RZ, R4 ;  /* 0x000000ffff007224 */ /* 0x000fe200078e0004 */
[----:B------:R-:W-:Y:S02]  /*4590*/  I2FP.F32.S32 R4, R3 ;  /* 0x0000000300047245 */ /* 0x000fe40000201400 */
[----:B------:R-:W-:Y:S02]  /*45a0*/  I2FP.F32.S32 R3, R2 ;  /* 0x0000000200037245 */ /* 0x000fe40000201400 */
[----:B------:R-:W-:Y:S01]  /*45b0*/  I2FP.F32.S32 R0, R0 ;  /* 0x0000000000007245 */ /* 0x000fe20000201400 */
[----:B------:R-:W-:Y:S01]  /*45c0*/  FFMA.FTZ R12, R4, -UR6, R12 ;  /* 0x80000006040c7c23 */ /* 0x000fe2000801000c */
[----:B------:R-:W-:Y:S01]  /*45d0*/  I2FP.F32.S32 R2, R5 ;  /* 0x0000000500027245 */ /* 0x000fe20000201400 */
[----:B------:R-:W-:Y:S01]  /*45e0*/  FFMA.FTZ R11, R3, -UR6, R11 ;  /* 0x80000006030b7c23 */ /* 0x000fe2000801000b */
[----:B------:R-:W-:Y:S01]  /*45f0*/  FMUL.FTZ R3, R119, UR7 ;  /* 0x0000000777037c20 */ /* 0x000fe20008410000 */
[----:B--2---:R-:W-:Y:S01]  /*4600*/  FFMA.FTZ R10, R0, -UR6, R10 ;  /* 0x80000006000a7c23 */ /* 0x004fe2000801000a */
[----:B------:R-:W-:-:S02]  /*4610*/  IMAD.IADD R0, R30, 0x1, -R28 ;  /* 0x000000011e007824 */ /* 0x000fc400078e0a1c */
[----:B----4-:R-:W-:Y:S01]  /*4620*/  FFMA.FTZ R9, R2, -UR6, R7 ;  /* 0x8000000602097c23 */ /* 0x010fe20008010007 */
[----:B-1----:R-:W-:Y:S01]  /*4630*/  FMUL.FTZ R6, R118, UR7 ;  /* 0x0000000776067c20 */ /* 0x002fe20008410000 */
[----:B------:R1:W2:Y:S01]  /*4640*/  MUFU.TANH R15, R3 ;  /* 0x00000003000f7308 */ /* 0x0002a20000002400 */
[C---:B------:R-:W-:Y:S01]  /*4650*/  IMAD.IADD R2, R30.reuse, 0x1, -R53 ;  /* 0x000000011e027824 */ /* 0x040fe200078e0a35 */
[----:B------:R-:W-:Y:S01]  /*4660*/  IABS R7, R0 ;  /* 0x0000000000077213 */ /* 0x000fe20000000000 */
[C---:B------:R-:W-:Y:S01]  /*4670*/  IMAD.IADD R0, R30.reuse, 0x1, -R55 ;  /* 0x000000011e007824 */ /* 0x040fe200078e0a37 */
[----:B------:R-:W-:Y:S01]  /*4680*/  FSEL R84, R9, -INF , !P1 ;  /* 0xff80000009547808 */ /* 0x000fe20004800000 */
[----:B------:R-:W-:Y:S01]  /*4690*/  IMAD.IADD R5, R30, 0x1, -R58 ;  /* 0x000000011e057824 */ /* 0x000fe200078e0a3a */
[----:B------:R-:W-:Y:S02]  /*46a0*/  IABS R4, R2 ;  /* 0x0000000200047213 */ /* 0x000fe40000000000 */
[----:B------:R3:W4:Y:S02]  /*46b0*/  MUFU.TANH R24, R6 ;  /* 0x0000000600187308 */ /* 0x0007240000002400 */
[----:B------:R-:W-:-:S06]  /*46c0*/  IABS R2, R5 ;  /* 0x0000000500027213 */ /* 0x000fcc0000000000 */
[----:B------:R-:W-:Y:S01]  /*46d0*/  MUFU.TANH R9, R34 ;  /* 0x0000002200097308 */ /* 0x000fe20000002400 */
[----:B-1----:R-:W-:-:S07]  /*46e0*/  FMUL.FTZ R3, R122, UR7 ;  /* 0x000000077a037c20 */ /* 0x002fce0008410000 */
[----:B------:R1:W4:Y:S01]  /*46f0*/  MUFU.TANH R14, R3 ;  /* 0x00000003000e7308 */ /* 0x0003220000002400 */
[----:B---3--:R-:W-:-:S05]  /*4700*/  IMAD.IADD R6, R30, 0x1, -R60 ;  /* 0x000000011e067824 */ /* 0x008fca00078e0a3c */
[----:B------:R-:W-:Y:S02]  /*4710*/  IABS R6, R6 ;  /* 0x0000000600067213 */ /* 0x000fe40000000000 */
[----:B-1----:R-:W-:Y:S01]  /*4720*/  IABS R3, R0 ;  /* 0x0000000000037213 */ /* 0x002fe20000000000 */
[----:B------:R-:W-:Y:S02]  /*4730*/  IMAD.MOV.U32 R0, RZ, RZ, R4 ;  /* 0x000000ffff007224 */ /* 0x000fe400078e0004 */
[----:B------:R-:W-:Y:S02]  /*4740*/  IMAD.MOV.U32 R4, RZ, RZ, R2 ;  /* 0x000000ffff047224 */ /* 0x000fe400078e0002 */
[----:B------:R-:W-:Y:S01]  /*4750*/  IMAD.MOV.U32 R5, RZ, RZ, R3 ;  /* 0x000000ffff057224 */ /* 0x000fe200078e0003 */
[----:B------:R-:W-:Y:S01]  /*4760*/  I2FP.F32.S32 R2, R0 ;  /* 0x0000000000027245 */ /* 0x000fe20000201400 */
[----:B------:R-:W-:Y:S01]  /*4770*/  IMAD.MOV.U32 R3, RZ, RZ, R6 ;  /* 0x000000ffff037224 */ /* 0x000fe200078e0006 */
[----:B------:R-:W-:-:S02]  /*4780*/  I2FP.F32.S32 R4, R4 ;  /* 0x0000000400047245 */ /* 0x000fc40000201400 */
[----:B------:R-:W-:Y:S01]  /*4790*/  I2FP.F32.S32 R0, R5 ;  /* 0x0000000500007245 */ /* 0x000fe20000201400 */
[----:B-----5:R-:W-:Y:S01]  /*47a0*/  FFMA.FTZ R8, R2, -UR6, R25 ;  /* 0x8000000602087c23 */ /* 0x020fe20008010019 */
[----:B------:R-:W-:Y:S01]  /*47b0*/  I2FP.F32.S32 R6, R7 ;  /* 0x0000000700067245 */ /* 0x000fe20000201400 */
[----:B--2---:R-:W-:Y:S01]  /*47c0*/  FFMA.FTZ R4, R4, -UR6, R15 ;  /* 0x8000000604047c23 */ /* 0x004fe2000801000f */
[----:B------:R-:W-:Y:S01]  /*47d0*/  I2FP.F32.S32 R2, R3 ;  /* 0x0000000300027245 */ /* 0x000fe20000201400 */
[----:B----4-:R-:W-:Y:S01]  /*47e0*/  FFMA.FTZ R5, R0, -UR6, R24 ;  /* 0x8000000600057c23 */ /* 0x010fe20008010018 */
[----:B------:R-:W-:Y:S01]  /*47f0*/  VIADD R0, R32, -UR23 ;  /* 0x8000001720007c36 */ /* 0x000fe20008000000 */
[----:B------:R-:W-:Y:S01]  /*4800*/  FSEL R85, R8, -INF , !P2 ;  /* 0xff80000008557808 */ /* 0x000fe20005000000 */
[----:B------:R-:W-:Y:S01]  /*4810*/  FFMA.FTZ R3, R6, -UR6, R14 ;  /* 0x8000000606037c23 */ /* 0x000fe2000801000e */
[----:B------:R-:W-:Y:S01]  /*4820*/  FFMA.FTZ R2, R2, -UR6, R13 ;  /* 0x8000000602027c23 */ /* 0x000fe2000801000d */
[----:B------:R-:W-:Y:S01]  /*4830*/  FSEL R101, R5, -INF , !P0 ;  /* 0xff80000005657808 */ /* 0x000fe20004000000 */
[----:B------:R-:W1:Y:S01]  /*4840*/  MUFU.TANH R13, R35 ;  /* 0x00000023000d7308 */ /* 0x000e620000002400 */
[----:B------:R-:W-:Y:S01]  /*4850*/  ISETP.GT.AND P2, PT, R0, R36, PT ;  /* 0x000000240000720c */ /* 0x000fe20003f44270 */
[----:B------:R-:W-:Y:S01]  /*4860*/  FMUL.FTZ R5, R77, UR7 ;  /* 0x000000074d057c20 */ /* 0x000fe20008410000 */
[----:B------:R-:W-:Y:S01]  /*4870*/  FSEL R104, R4, -INF , !P5 ;  /* 0xff80000004687808 */ /* 0x000fe20006800000 */
[----:B------:R-:W-:Y:S01]  /*4880*/  IMAD.IADD R4, R225, 0x1, -R62 ;  /* 0x00000001e1047824 */ /* 0x000fe200078e0a3e */
[----:B------:R-:W-:Y:S01]  /*4890*/  ISETP.GT.AND P1, PT, R0, R31, PT ;  /* 0x0000001f0000720c */ /* 0x000fe20003f24270 */
[----:B------:R-:W-:Y:S01]  /*48a0*/  FMUL.FTZ R6, R72, UR7 ;  /* 0x0000000748067c20 */ /* 0x000fe20008410000 */
[C---:B------:R-:W-:Y:S01]  /*48b0*/  ISETP.GT.AND P0, PT, R0.reuse, R40, PT ;  /* 0x000000280000720c */ /* 0x040fe20003f04270 */
[----:B------:R-:W2:Y:S01]  /*48c0*/  MUFU.TANH R14, R37 ;  /* 0x00000025000e7308 */ /* 0x000ea20000002400 */
[----:B------:R-:W-:Y:S01]  /*48d0*/  ISETP.GT.AND P5, PT, R0, R45, PT ;  /* 0x0000002d0000720c */ /* 0x000fe20003fa4270 */
[----:B------:R-:W-:Y:S01]  /*48e0*/  FMUL.FTZ R7, R73, UR7 ;  /* 0x0000000749077c20 */ /* 0x000fe20008410000 */
[----:B------:R-:W-:Y:S01]  /*48f0*/  FSEL R41, R27, -INF , !P2 ;  /* 0xff8000001b297808 */ /* 0x000fe20005000000 */
[----:B------:R-:W-:Y:S01]  /*4900*/  FMUL.FTZ R8, R68, UR7 ;  /* 0x0000000744087c20 */ /* 0x000fe20008410000 */
[----:B------:R-:W-:Y:S01]  /*4910*/  FSEL R115, R3, -INF , !P4 ;  /* 0xff80000003737808 */ /* 0x000fe20006000000 */
[----:B------:R-:W-:Y:S01]  /*4920*/  FMUL.FTZ R25, R64, UR7 ;  /* 0x0000000740197c20 */ /* 0x000fe20008410000 */
[----:B------:R-:W-:Y:S01]  /*4930*/  FSEL R118, R2, -INF , !P3 ;  /* 0xff80000002767808 */ /* 0x000fe20005800000 */
[----:B------:R-:W-:Y:S01]  /*4940*/  FMUL.FTZ R2, R76, UR7 ;  /* 0x000000074c027c20 */ /* 0x000fe20008410000 */
[----:B------:R-:W-:Y:S01]  /*4950*/  FSEL R29, R29, -INF , !P1 ;  /* 0xff8000001d1d7808 */ /* 0x000fe20004800000 */
[----:B------:R-:W3:Y:S01]  /*4960*/  MUFU.TANH R15, R33 ;  /* 0x00000021000f7308 */ /* 0x000ee20000002400 */
[----:B------:R-:W-:-:S02]  /*4970*/  ISETP.GT.AND P2, PT, R0, R59, PT ;  /* 0x0000003b0000720c */ /* 0x000fc40003f44270 */
[----:B------:R-:W-:Y:S01]  /*4980*/  FSEL R47, R26, -INF , !P0 ;  /* 0xff8000001a2f7808 */ /* 0x000fe20004000000 */
[----:B------:R-:W-:Y:S01]  /*4990*/  FMUL.FTZ R26, R65, UR7 ;  /* 0x00000007411a7c20 */ /* 0x000fe20008410000 */
[----:B------:R-:W-:Y:S02]  /*49a0*/  FSEL R48, R23, -INF , !P5 ;  /* 0xff80000017307808 */ /* 0x000fe40006800000 */
[C---:B------:R-:W-:Y:S01]  /*49b0*/  ISETP.GT.AND P4, PT, R0.reuse, R46, PT ;  /* 0x0000002e0000720c */ /* 0x040fe20003f84270 */
[----:B------:R-:W-:Y:S01]  /*49c0*/  MUFU.TANH R6, R6 ;  /* 0x0000000600067308 */ /* 0x000fe20000002400 */
[C---:B------:R-:W-:Y:S02]  /*49d0*/  ISETP.GT.AND P3, PT, R0.reuse, R54, PT ;  /* 0x000000360000720c */ /* 0x040fe40003f64270 */
[C---:B------:R-:W-:Y:S02]  /*49e0*/  ISETP.GT.AND P1, PT, R0.reuse, R56, PT ;  /* 0x000000380000720c */ /* 0x040fe40003f24270 */
[----:B------:R-:W-:-:S02]  /*49f0*/  ISETP.GT.AND P0, PT, R0, R61, PT ;  /* 0x0000003d0000720c */ /* 0x000fc40003f04270 */
[----:B------:R-:W-:Y:S01]  /*4a00*/  ISETP.GT.AND P5, PT, R0, R63, PT ;  /* 0x0000003f0000720c */ /* 0x000fe20003fa4270 */
[----:B------:R-:W-:Y:S01]  /*4a10*/  MUFU.TANH R8, R8 ;  /* 0x0000000800087308 */ /* 0x000fe20000002400 */
[----:B------:R-:W-:Y:S02]  /*4a20*/  FSEL R80, R12, -INF , !P2 ;  /* 0xff8000000c507808 */ /* 0x000fe40005000000 */
[----:B------:R-:W-:Y:S02]  /*4a30*/  FSEL R49, R22, -INF , !P4 ;  /* 0xff80000016317808 */ /* 0x000fe40006000000 */
[----:B------:R-:W-:Y:S02]  /*4a40*/  FSEL R66, R21, -INF , !P3 ;  /* 0xff80000015427808 */ /* 0x000fe40005800000 */
[----:B------:R-:W-:Y:S01]  /*4a50*/  FSEL R67, R20, -INF , !P1 ;  /* 0xff80000014437808 */ /* 0x000fe20004800000 */
[----:B------:R4:W5:Y:S01]  /*4a60*/  MUFU.TANH R12, R2 ;  /* 0x00000002000c7308 */ /* 0x0009620000002400 */
[----:B------:R-:W-:-:S02]  /*4a70*/  FSEL R81, R11, -INF , !P0 ;  /* 0xff8000000b517808 */ /* 0x000fc40004000000 */
[----:B------:R-:W-:Y:S01]  /*4a80*/  FSEL R76, R10, -INF , !P5 ;  /* 0xff8000000a4c7808 */ /* 0x000fe20006800000 */
[----:B------:R-:W-:Y:S01]  /*4a90*/  FMUL.FTZ R10, R69, UR7 ;  /* 0x00000007450a7c20 */ /* 0x000fe20008410000 */
[C---:B------:R-:W-:Y:S02]  /*4aa0*/  ISETP.GT.AND P4, PT, R0.reuse, R70, PT ;  /* 0x000000460000720c */ /* 0x040fe40003f84270 */
[C---:B------:R-:W-:Y:S01]  /*4ab0*/  ISETP.GT.AND P3, PT, R0.reuse, R71, PT ;  /* 0x000000470000720c */ /* 0x040fe20003f64270 */
[----:B------:R1:W5:Y:S01]  /*4ac0*/  MUFU.TANH R11, R5 ;  /* 0x00000005000b7308 */ /* 0x0003620000002400 */
[C---:B------:R-:W-:Y:S02]  /*4ad0*/  ISETP.GT.AND P1, PT, R0.reuse, R78, PT ;  /* 0x0000004e0000720c */ /* 0x040fe40003f24270 */
[C---:B------:R-:W-:Y:S02]  /*4ae0*/  ISETP.GT.AND P2, PT, R0.reuse, R79, PT ;  /* 0x0000004f0000720c */ /* 0x040fe40003f44270 */
[----:B------:R-:W-:-:S02]  /*4af0*/  ISETP.GT.AND P0, PT, R0, R112, PT ;  /* 0x000000700000720c */ /* 0x000fc40003f04270 */
[----:B------:R-:W-:Y:S01]  /*4b00*/  ISETP.GT.AND P5, PT, R0, R98, PT ;  /* 0x000000620000720c */ /* 0x000fe20003fa4270 */
[C---:B------:R-:W-:Y:S01]  /*4b10*/  IMAD.IADD R0, R225.reuse, 0x1, -R43 ;  /* 0x00000001e1007824 */ /* 0x040fe200078e0a2b */
[----:B------:R-:W-:Y:S01]  /*4b20*/  MUFU.TANH R10, R10 ;  /* 0x0000000a000a7308 */ /* 0x000fe20000002400 */
[----:B----4-:R-:W-:-:S05]  /*4b30*/  IMAD.IADD R2, R225, 0x1, -R42 ;  /* 0x00000001e1027824 */ /* 0x010fca00078e0a2a */
[----:B------:R-:W-:Y:S02]  /*4b40*/  IABS R3, R2 ;  /* 0x0000000200037213 */ /* 0x000fe40000000000 */
[----:B------:R-:W-:Y:S01]  /*4b50*/  IABS R2, R0 ;  /* 0x0000000000027213 */ /* 0x000fe20000000000 */
[C---:B-1----:R-:W-:Y:S01]  /*4b60*/  IMAD.IADD R5, R225.reuse, 0x1, -R75 ;  /* 0x00000001e1057824 */ /* 0x042fe200078e0a4b */
[----:B------:R-:W-:Y:S02]  /*4b70*/  IABS R0, R4 ;  /* 0x0000000400007213 */ /* 0x000fe40000000000 */
[----:B------:R-:W-:Y:S02]  /*4b80*/  I2FP.F32.S32 R2, R2 ;  /* 0x0000000200027245 */ /* 0x000fe40000201400 */
[----:B------:R-:W-:Y:S02]  /*4b90*/  I2FP.F32.S32 R0, R0 ;  /* 0x0000000000007245 */ /* 0x000fe40000201400 */
[----:B------:R-:W-:Y:S01]  /*4ba0*/  I2FP.F32.S32 R3, R3 ;  /* 0x0000000300037245 */ /* 0x000fe20000201400 */
[----:B------:R-:W-:Y:S01]  /*4bb0*/  FFMA.FTZ R22, R2, -UR6, R13 ;  /* 0x8000000602167c23 */ /* 0x000fe2000801000d */
[----:B------:R-:W-:-:S02]  /*4bc0*/  IMAD.IADD R2, R225, 0x1, -R82 ;  /* 0x00000001e1027824 */ /* 0x000fc400078e0a52 */
[----:B------:R-:W-:Y:S01]  /*4bd0*/  FFMA.FTZ R21, R0, -UR6, R9 ;  /* 0x8000000600157c23 */ /* 0x000fe20008010009 */
[----:B------:R-:W-:Y:S02]  /*4be0*/  IMAD.IADD R0, R225, 0x1, -R83 ;  /* 0x00000001e1007824 */ /* 0x000fe400078e0a53 */
[----:B--2---:R-:W-:Y:S01]  /*4bf0*/  FFMA.FTZ R23, R3, -UR6, R14 ;  /* 0x8000000603177c23 */ /* 0x004fe2000801000e */
[----:B------:R-:W-:Y:S01]  /*4c00*/  IMAD.IADD R3, R225, 0x1, -R74 ;  /* 0x00000001e1037824 */ /* 0x000fe200078e0a4a */
[----:B------:R-:W-:Y:S01]  /*4c10*/  IABS R4, R2 ;  /* 0x0000000200047213 */ /* 0x000fe20000000000 */
[----:B------:R-:W1:Y:S01]  /*4c20*/  MUFU.TANH R13, R7 ;  /* 0x00000007000d7308 */ /* 0x000e620000002400 */
[----:B------:R-:W-:Y:S02]  /*4c30*/  IABS R2, R0 ;  /* 0x0000000000027213 */ /* 0x000fe40000000000 */
[----:B------:R-:W-:Y:S02]  /*4c40*/  IABS R0, R3 ;  /* 0x0000000300007213 */ /* 0x000fe40000000000 */
[----:B------:R-:W-:Y:S01]  /*4c50*/  IABS R3, R5 ;  /* 0x0000000500037213 */ /* 0x000fe20000000000 */
[----:B------:R-:W-:-:S02]  /*4c60*/  IMAD.MOV.U32 R5, RZ, RZ, R4 ;  /* 0x000000ffff057224 */ /* 0x000fc400078e0004 */
[----:B------:R-:W-:Y:S02]  /*4c70*/  IMAD.MOV.U32 R4, RZ, RZ, R2 ;  /* 0x000000ffff047224 */ /* 0x000fe400078e0002 */
[----:B------:R-:W-:Y:S01]  /*4c80*/  IMAD.MOV.U32 R2, RZ, RZ, R0 ;  /* 0x000000ffff027224 */ /* 0x000fe200078e0000 */
[----:B------:R-:W-:Y:S01]  /*4c90*/  I2FP.F32.S32 R5, R5 ;  /* 0x0000000500057245 */ /* 0x000fe20000201400 */
[----:B------:R-:W-:Y:S01]  /*4ca0*/  IMAD.MOV.U32 R0, RZ, RZ, R3 ;  /* 0x000000ffff007224 */ /* 0x000fe200078e0003 */
[----:B------:R-:W-:Y:S01]  /*4cb0*/  I2FP.F32.S32 R3, R4 ;  /* 0x0000000400037245 */ /* 0x000fe20000201400 */
[----:B------:R-:W-:Y:S01]  /*4cc0*/  FMUL.FTZ R4, R140, UR7 ;  /* 0x000000078c047c20 */ /* 0x000fe20008410000 */
[----:B------:R-:W-:Y:S01]  /*4cd0*/  I2FP.F32.S32 R2, R2 ;  /* 0x0000000200027245 */ /* 0x000fe20000201400 */
[----:B---3--:R-:W-:Y:S01]  /*4ce0*/  FFMA.FTZ R18, R5, -UR6, R15 ;  /* 0x8000000605127c23 */ /* 0x008fe2000801000f */
[----:B------:R-:W-:Y:S01]  /*4cf0*/  I2FP.F32.S32 R0, R0 ;  /* 0x0000000000007245 */ /* 0x000fe20000201400 */
[----:B-----5:R-:W-:Y:S01]  /*4d00*/  FFMA.FTZ R17, R3, -UR6, R12 ;  /* 0x8000000603117c23 */ /* 0x020fe2000801000c */
[----:B------:R2:W3:Y:S01]  /*4d10*/  MUFU.TANH R7, R4 ;  /* 0x0000000400077308 */ /* 0x0004e20000002400 */
[----:B------:R-:W-:Y:S01]  /*4d20*/  FFMA.FTZ R16, R2, -UR6, R11 ;  /* 0x8000000602107c23 */ /* 0x000fe2000801000b */
[----:B------:R-:W-:-:S02]  /*4d30*/  IMAD.IADD R2, R225, 0x1, -R97 ;  /* 0x00000001e1027824 */ /* 0x000fc400078e0a61 */
[----:B------:R-:W-:Y:S01]  /*4d40*/  FFMA.FTZ R15, R0, -UR6, R6 ;  /* 0x80000006000f7c23 */ /* 0x000fe20008010006 */
[C---:B------:R-:W-:Y:S02]  /*4d50*/  IMAD.IADD R0, R225.reuse, 0x1, -R96 ;  /* 0x00000001e1007824 */ /* 0x040fe400078e0a60 */
[----:B------:R-:W-:Y:S01]  /*4d60*/  FMUL.FTZ R6, R88, UR7 ;  /* 0x0000000758067c20 */ /* 0x000fe20008410000 */
[----:B------:R-:W-:Y:S01]  /*4d70*/  IMAD.IADD R3, R225, 0x1, -R99 ;  /* 0x00000001e1037824 */ /* 0x000fe200078e0a63 */
[----:B------:R-:W-:Y:S01]  /*4d80*/  IABS R2, R2 ;  /* 0x0000000200027213 */ /* 0x000fe20000000000 */
[----:B------:R-:W-:Y:S01]  /*4d90*/  IMAD.IADD R5, R32, 0x1, -R57 ;  /* 0x0000000120057824 */ /* 0x000fe200078e0a39 */
[----:B------:R-:W-:Y:S01]  /*4da0*/  IABS R0, R0 ;  /* 0x0000000000007213 */ /* 0x000fe20000000000 */
[----:B------:R4:W-:Y:S03]  /*4db0*/  MUFU.TANH R20, R6 ;  /* 0x0000000600147308 */ /* 0x0009e60000002400 */
[----:B------:R-:W-:Y:S01]  /*4dc0*/  IABS R5, R5 ;  /* 0x0000000500057213 */ /* 0x000fe20000000000 */
[----:B--2---:R-:W-:-:S04]  /*4dd0*/  FMUL.FTZ R4, R141, UR7 ;  /* 0x000000078d047c20 */ /* 0x004fc80008410000 */
[----:B------:R2:W5:Y:S01]  /*4de0*/  MUFU.TANH R24, R4 ;  /* 0x0000000400187308 */ /* 0x0005620000002400 */
[----:B----4-:R-:W-:-:S05]  /*4df0*/  IMAD.IADD R6, R32, 0x1, -R60 ;  /* 0x0000000120067824 */ /* 0x010fca00078e0a3c */
[----:B------:R-:W-:Y:S02]  /*4e00*/  IABS R6, R6 ;  /* 0x0000000600067213 */ /* 0x000fe40000000000 */
[----:B--2---:R-:W-:Y:S01]  /*4e10*/  IABS R4, R3 ;  /* 0x0000000300047213 */ /* 0x004fe20000000000 */
[----:B------:R-:W-:Y:S01]  /*4e20*/  IMAD.MOV.U32 R3, RZ, RZ, R2 ;  /* 0x000000ffff037224 */ /* 0x000fe200078e0002 */
[----:B------:R-:W-:-:S03]  /*4e30*/  I2FP.F32.S32 R2, R0 ;  /* 0x0000000000027245 */ /* 0x000fc60000201400 */
[----:B------:R-:W-:Y:S01]  /*4e40*/  IMAD.MOV.U32 R0, RZ, RZ, R4 ;  /* 0x000000ffff007224 */ /* 0x000fe200078e0004 */
[----:B------:R-:W-:Y:S01]  /*4e50*/  I2FP.F32.S32 R3, R3 ;  /* 0x0000000300037245 */ /* 0x000fe20000201400 */
[----:B------:R-:W-:Y:S02]  /*4e60*/  IMAD.MOV.U32 R4, RZ, RZ, R5 ;  /* 0x000000ffff047224 */ /* 0x000fe400078e0005 */
[----:B-1----:R-:W-:Y:S01]  /*4e70*/  FFMA.FTZ R12, R2, -UR6, R13 ;  /* 0x80000006020c7c23 */ /* 0x002fe2000801000d */
[----:B------:R-:W-:Y:S01]  /*4e80*/  FMUL.FTZ R5, R89, UR7 ;  /* 0x0000000759057c20 */ /* 0x000fe20008410000 */
[----:B------:R-:W-:Y:S01]  /*4e90*/  I2FP.F32.S32 R0, R0 ;  /* 0x0000000000007245 */ /* 0x000fe20000201400 */
[----:B------:R-:W-:Y:S01]  /*4ea0*/  FFMA.FTZ R11, R3, -UR6, R8 ;  /* 0x80000006030b7c23 */ /* 0x000fe20008010008 */
[----:B------:R-:W-:Y:S01]  /*4eb0*/  I2FP.F32.S32 R2, R4 ;  /* 0x0000000400027245 */ /* 0x000fe20000201400 */
[----:B------:R1:W2:Y:S01]  /*4ec0*/  MUFU.TANH R19, R5 ;  /* 0x0000000500137308 */ /* 0x0002a20000002400 */
[----:B------:R-:W-:-:S02]  /*4ed0*/  IMAD.IADD R3, R32, 0x1, -R28 ;  /* 0x0000000120037824 */ /* 0x000fc400078e0a1c */
[----:B------:R-:W-:Y:S01]  /*4ee0*/  FFMA.FTZ R10, R0, -UR6, R10 ;  /* 0x80000006000a7c23 */ /* 0x000fe2000801000a */
[----:B------:R-:W-:Y:S01]  /*4ef0*/  FMUL.FTZ R0, R92, UR7 ;  /* 0x000000075c007c20 */ /* 0x000fe20008410000 */
[----:B---3--:R-:W-:Y:S01]  /*4f00*/  FFMA.FTZ R9, R2, -UR6, R7 ;  /* 0x8000000602097c23 */ /* 0x008fe20008010007 */
[----:B------:R-:W-:Y:S02]  /*4f10*/  IMAD.IADD R2, R32, 0x1, -R53 ;  /* 0x0000000120027824 */ /* 0x000fe400078e0a35 */
[----:B------:R-:W-:Y:S01]  /*4f20*/  FMUL.FTZ R8, R93, UR7 ;  /* 0x000000075d087c20 */ /* 0x000fe20008410000 */
[----:B------:R-:W-:Y:S01]  /*4f30*/  IABS R7, R3 ;  /* 0x0000000300077213 */ /* 0x000fe20000000000 */
[----:B------:R3:W-:Y:S01]  /*4f40*/  MUFU.TANH R14, R0 ;  /* 0x00000000000e7308 */ /* 0x0007e20000002400 */
[----:B------:R-:W-:Y:S02]  /*4f50*/  FSEL R37, R9, -INF , !P4 ;  /* 0xff80000009257808 */ /* 0x000fe40006000000 */
[----:B------:R-:W-:-:S05]  /*4f60*/  IABS R4, R2 ;  /* 0x0000000200047213 */ /* 0x000fca0000000000 */
[----:B------:R5:W4:Y:S01]  /*4f70*/  MUFU.TANH R13, R8 ;  /* 0x00000008000d7308 */ /* 0x000b220000002400 */
[----:B-1----:R-:W-:-:S05]  /*4f80*/  IMAD.IADD R5, R32, 0x1, -R58 ;  /* 0x0000000120057824 */ /* 0x002fca00078e0a3a */
[----:B------:R-:W-:Y:S01]  /*4f90*/  IABS R2, R5 ;  /* 0x0000000500027213 */ /* 0x000fe20000000000 */
[----:B---3--:R-:W-:-:S05]  /*4fa0*/  IMAD.IADD R0, R32, 0x1, -R55 ;  /* 0x0000000120007824 */ /* 0x008fca00078e0a37 */
[----:B------:R-:W-:Y:S01]  /*4fb0*/  IABS R3, R0 ;  /* 0x0000000000037213 */ /* 0x000fe20000000000 */
[----:B------:R-:W-:Y:S02]  /*4fc0*/  IMAD.MOV.U32 R0, RZ, RZ, R4 ;  /* 0x000000ffff007224 */ /* 0x000fe400078e0004 */
[----:B------:R-:W-:Y:S02]  /*4fd0*/  IMAD.MOV.U32 R4, RZ, RZ, R2 ;  /* 0x000000ffff047224 */ /* 0x000fe400078e0002 */
[----:B------:R-:W-:Y:S01]  /*4fe0*/  IMAD.MOV.U32 R5, RZ, RZ, R3 ;  /* 0x000000ffff057224 */ /* 0x000fe200078e0003 */
[----:B------:R-:W-:Y:S01]  /*4ff0*/  I2FP.F32.S32 R2, R0 ;  /* 0x0000000000027245 */ /* 0x000fe20000201400 */
[----:B------:R-:W-:Y:S01]  /*5000*/  IMAD.MOV.U32 R3, RZ, RZ, R6 ;  /* 0x000000ffff037224 */ /* 0x000fe200078e0006 */
[----:B------:R-:W-:Y:S02]  /*5010*/  I2FP.F32.S32 R4, R4 ;  /* 0x0000000400047245 */ /* 0x000fe40000201400 */
[----:B------:R-:W-:Y:S01]  /*5020*/  I2FP.F32.S32 R0, R5 ;  /* 0x0000000500007245 */ /* 0x000fe20000201400 */
[----:B-----5:R-:W-:Y:S01]  /*5030*/  FFMA.FTZ R8, R2, -UR6, R24 ;  /* 0x8000000602087c23 */ /* 0x020fe20008010018 */
[----:B------:R-:W-:Y:S01]  /*5040*/  I2FP.F32.S32 R2, R3 ;  /* 0x0000000300027245 */ /* 0x000fe20000201400 */
[----:B--2---:R-:W-:Y:S01]  /*5050*/  FFMA.FTZ R4, R4, -UR6, R19 ;  /* 0x8000000604047c23 */ /* 0x004fe20008010013 */
[----:B------:R-:W-:Y:S01]  /*5060*/  I2FP.F32.S32 R6, R7 ;  /* 0x0000000700067245 */ /* 0x000fe20000201400 */
[----:B------:R-:W-:Y:S01]  /*5070*/  FFMA.FTZ R5, R0, -UR6, R20 ;  /* 0x8000000600057c23 */ /* 0x000fe20008010014 */
[----:B------:R-:W-:-:S02]  /*5080*/  VIADD R0, R225, -UR23 ;  /* 0x80000017e1007c36 */ /* 0x000fc40008000000 */
[----:B----4-:R-:W-:Y:S01]  /*5090*/  FFMA.FTZ R2, R2, -UR6, R13 ;  /* 0x8000000602027c23 */ /* 0x010fe2000801000d */
[----:B------:R-:W-:Y:S01]  /*50a0*/  FSEL R38, R8, -INF , !P3 ;  /* 0xff80000008267808 */ /* 0x000fe20005800000 */
[----:B------:R-:W-:Y:S01]  /*50b0*/  FFMA.FTZ R3, R6, -UR6, R14 ;  /* 0x8000000606037c23 */ /* 0x000fe2000801000e */
[----:B------:R-:W-:Y:S01]  /*50c0*/  FSEL R39, R5, -INF , !P1 ;  /* 0xff80000005277808 */ /* 0x000fe20004800000 */
[----:B------:R-:W-:Y:S01]  /*50d0*/  FMUL.FTZ R8, R121, UR7 ;  /* 0x0000000779087c20 */ /* 0x000fe20008410000 */
[----:B------:R-:W-:Y:S01]  /*50e0*/  FSEL R50, R4, -INF , !P2 ;  /* 0xff80000004327808 */ /* 0x000fe20005000000 */
[C---:B------:R-:W-:Y:S01]  /*50f0*/  IMAD.IADD R7, R225.reuse, 0x1, -R28 ;  /* 0x00000001e1077824 */ /* 0x040fe200078e0a1c */
[C---:B------:R-:W-:Y:S01]  /*5100*/  ISETP.GT.AND P4, PT, R0.reuse, R31, PT ;  /* 0x0000001f0000720c */ /* 0x040fe20003f84270 */
[----:B------:R-:W1:Y:S01]  /*5110*/  MUFU.TANH R4, R25 ;  /* 0x0000001900047308 */ /* 0x000e620000002400 */
[C---:B------:R-:W-:Y:S01]  /*5120*/  ISETP.GT.AND P3, PT, R0.reuse, R36, PT ;  /* 0x000000240000720c */ /* 0x040fe20003f64270 */
[----:B------:R-:W-:Y:S01]  /*5130*/  IMAD.IADD R5, R225, 0x1, -R60 ;  /* 0x00000001e1057824 */ /* 0x000fe200078e0a3c */
[----:B------:R-:W-:-:S02]  /*5140*/  ISETP.GT.AND P1, PT, R0, R40, PT ;  /* 0x000000280000720c */ /* 0x000fc40003f24270 */
[----:B------:R-:W-:Y:S02]  /*5150*/  ISETP.GT.AND P2, PT, R0, R45, PT ;  /* 0x0000002d0000720c */ /* 0x000fe40003f44270 */
[----:B------:R-:W-:Y:S01]  /*5160*/  FSEL R52, R2, -INF , !P5 ;  /* 0xff80000002347808 */ /* 0x000fe20006800000 */
[----:B------:R-:W-:Y:S01]  /*5170*/  IMAD.IADD R2, R225, 0x1, -R57 ;  /* 0x00000001e1027824 */ /* 0x000fe200078e0a39 */
[----:B------:R-:W-:Y:S01]  /*5180*/  FSEL R51, R3, -INF , !P0 ;  /* 0xff80000003337808 */ /* 0x000fe20004000000 */
[----:B------:R-:W-:Y:S01]  /*5190*/  FMUL.FTZ R3, R116, UR7 ;  /* 0x0000000774037c20 */ /* 0x000fe20008410000 */
[----:B------:R-:W-:Y:S02]  /*51a0*/  FSEL R13, R23, -INF , !P4 ;  /* 0xff800000170d7808 */ /* 0x000fe40006000000 */
[----:B------:R-:W-:Y:S01]  /*51b0*/  FSEL R19, R22, -INF , !P3 ;  /* 0xff80000016137808 */ /* 0x000fe20005800000 */
[----:B------:R2:W-:Y:S01]  /*51c0*/  MUFU.TANH R14, R3 ;  /* 0x00000003000e7308 */ /* 0x0005e20000002400 */
[----:B------:R-:W-:Y:S01]  /*51d0*/  FSEL R20, R21, -INF , !P1 ;  /* 0xff80000015147808 */ /* 0x000fe20004800000 */
[----:B------:R-:W-:Y:S01]  /*51e0*/  FMUL.FTZ R21, R87, UR7 ;  /* 0x0000000757157c20 */ /* 0x000fe20008410000 */
[----:B------:R-:W-:-:S02]  /*51f0*/  FSEL R18, R18, -INF , !P2 ;  /* 0xff80000012127808 */ /* 0x000fc40005000000 */
[C---:B------:R-:W-:Y:S02]  /*5200*/  ISETP.GT.AND P0, PT, R0.reuse, R46, PT ;  /* 0x0000002e0000720c */ /* 0x040fe40003f04270 */
[C---:B------:R-:W-:Y:S02]  /*5210*/  ISETP.GT.AND P5, PT, R0.reuse, R54, PT ;  /* 0x000000360000720c */ /* 0x040fe40003fa4270 */
[C---:B------:R-:W-:Y:S02]  /*5220*/  ISETP.GT.AND P4, PT, R0.reuse, R56, PT ;  /* 0x000000380000720c */ /* 0x040fe40003f84270 */
[C---:B------:R-:W-:Y:S02]  /*5230*/  ISETP.GT.AND P3, PT, R0.reuse, R59, PT ;  /* 0x0000003b0000720c */ /* 0x040fe40003f64270 */
[C---:B------:R-:W-:Y:S02]  /*5240*/  ISETP.GT.AND P1, PT, R0.reuse, R61, PT ;  /* 0x0000003d0000720c */ /* 0x040fe40003f24270 */
[----:B------:R-:W-:-:S02]  /*5250*/  ISETP.GT.AND P2, PT, R0, R63, PT ;  /* 0x0000003f0000720c */ /* 0x000fc40003f44270 */
[----:B------:R-:W-:Y:S01]  /*5260*/  IABS R2, R2 ;  /* 0x0000000200027213 */ /* 0x000fe20000000000 */
[----:B--2---:R-:W-:Y:S01]  /*5270*/  FMUL.FTZ R3, R120, UR7 ;  /* 0x0000000778037c20 */ /* 0x004fe20008410000 */
[----:B------:R-:W-:Y:S02]  /*5280*/  FSEL R17, R17, -INF , !P0 ;  /* 0xff80000011117808 */ /* 0x000fe40004000000 */
[----:B------:R-:W-:Y:S01]  /*5290*/  FSEL R22, R16, -INF , !P5 ;  /* 0xff80000010167808 */ /* 0x000fe20006800000 */
[----:B------:R-:W-:Y:S01]  /*52a0*/  FMUL.FTZ R16, R86, UR7 ;  /* 0x0000000756107c20 */ /* 0x000fe20008410000 */
[----:B------:R-:W-:Y:S02]  /*52b0*/  FSEL R24, R15, -INF , !P4 ;  /* 0xff8000000f187808 */ /* 0x000fe40006000000 */
[----:B------:R-:W-:Y:S01]  /*52c0*/  FSEL R27, R12, -INF , !P3 ;  /* 0xff8000000c1b7808 */ /* 0x000fe20005800000 */
[----:B------:R-:W-:Y:S01]  /*52d0*/  MUFU.TANH R15, R26 ;  /* 0x0000001a000f7308 */ /* 0x000fe20000002400 */
[----:B------:R-:W-:-:S02]  /*52e0*/  FSEL R33, R11, -INF , !P1 ;  /* 0xff8000000b217808 */ /* 0x000fc40004800000 */
[----:B------:R-:W-:Y:S02]  /*52f0*/  FSEL R35, R10, -INF , !P2 ;  /* 0xff8000000a237808 */ /* 0x000fe40005000000 */
[C---:B------:R-:W-:Y:S02]  /*5300*/  ISETP.GT.AND P0, PT, R0.reuse, R70, PT ;  /* 0x000000460000720c */ /* 0x040fe40003f04270 */
[C---:B------:R-:W-:Y:S01]  /*5310*/  ISETP.GT.AND P5, PT, R0.reuse, R71, PT ;  /* 0x000000470000720c */ /* 0x040fe20003fa4270 */
[----:B------:R2:W-:Y:S01]  /*5320*/  MUFU.TANH R11, R3 ;  /* 0x00000003000b7308 */ /* 0x0005e20000002400 */
[C---:B------:R-:W-:Y:S02]  /*5330*/  ISETP.GT.AND P4, PT, R0.reuse, R78, PT ;  /* 0x0000004e0000720c */ /* 0x040fe40003f84270 */
[C---:B------:R-:W-:Y:S02]  /*5340*/  ISETP.GT.AND P3, PT, R0.reuse, R79, PT ;  /* 0x0000004f0000720c */ /* 0x040fe40003f64270 */
[----:B------:R-:W-:-:S02]  /*5350*/  ISETP.GT.AND P1, PT, R0, R112, PT ;  /* 0x000000700000720c */ /* 0x000fc40003f24270 */
[----:B------:R-:W-:Y:S01]  /*5360*/  ISETP.GT.AND P2, PT, R0, R98, PT ;  /* 0x000000620000720c */ /* 0x000fe20003f44270 */
[----:B------:R-:W-:Y:S02]  /*5370*/  IMAD.MOV.U32 R0, RZ, RZ, R2 ;  /* 0x000000ffff007224 */ /* 0x000fe400078e0002 */
[----:B------:R-:W-:Y:S01]  /*5380*/  FMUL.FTZ R2, R117, UR7 ;  /* 0x0000000775027c20 */ /* 0x000fe20008410000 */
[----:B------:R-:W-:Y:S02]  /*5390*/  MUFU.TANH R10, R8 ;  /* 0x00000008000a7308 */ /* 0x000fe40000002400 */
[----:B------:R-:W-:Y:S01]  /*53a0*/  I2FP.F32.S32 R0, R0 ;  /* 0x0000000000007245 */ /* 0x000fe20000201400 */
[----:B--2---:R-:W-:-:S04]  /*53b0*/  IMAD.IADD R3, R225, 0x1, -R58 ;  /* 0x00000001e1037824 */ /* 0x004fc800078e0a3a */
[----:B-1----:R-:W-:Y:S01]  /*53c0*/  FFMA.FTZ R9, R0, -UR6, R4 ;  /* 0x8000000600097c23 */ /* 0x002fe20008010004 */
[----:B------:R-:W-:Y:S01]  /*53d0*/  IMAD.IADD R0, R225, 0x1, -R55 ;  /* 0x00000001e1007824 */ /* 0x000fe200078e0a37 */
[----:B------:R1:W2:Y:S01]  /*53e0*/  MUFU.TANH R12, R2 ;  /* 0x00000002000c7308 */ /* 0x0002a20000002400 */
[----:B------:R-:W-:-:S03]  /*53f0*/  IABS R3, R3 ;  /* 0x0000000300037213 */ /* 0x000fc60000000000 */
[----:B------:R-:W-:Y:S02]  /*5400*/  IABS R0, R0 ;  /* 0x0000000000007213 */ /* 0x000fe40000000000 */
[----:B------:R-:W-:Y:S02]  /*5410*/  I2FP.F32.S32 R3, R3 ;  /* 0x0000000300037245 */ /* 0x000fe40000201400 */
[----:B------:R-:W3:Y:S01]  /*5420*/  MUFU.TANH R8, R16 ;  /* 0x0000001000087308 */ /* 0x000ee20000002400 */
[----:B------:R-:W-:Y:S01]  /*5430*/  IMAD.MOV.U32 R4, RZ, RZ, R0 ;  /* 0x000000ffff047224 */ /* 0x000fe200078e0000 */
[----:B------:R-:W-:-:S04]  /*5440*/  IABS R0, R5 ;  /* 0x0000000500007213 */ /* 0x000fc80000000000 */
[----:B------:R-:W-:Y:S02]  /*5450*/  I2FP.F32.S32 R4, R4 ;  /* 0x0000000400047245 */ /* 0x000fe40000201400 */
[----:B------:R-:W-:Y:S01]  /*5460*/  I2FP.F32.S32 R0, R0 ;  /* 0x0000000000007245 */ /* 0x000fe20000201400 */
[----:B-1----:R-:W-:Y:S02]  /*5470*/  IMAD.IADD R2, R225, 0x1, -R53 ;  /* 0x00000001e1027824 */ /* 0x002fe400078e0a35 */
[----:B--2---:R-:W-:-:S03]  /*5480*/  FFMA.FTZ R5, R3, -UR6, R12 ;  /* 0x8000000603057c23 */ /* 0x004fc6000801000c */
[----:B------:R-:W-:Y:S02]  /*5490*/  IABS R2, R2 ;  /* 0x0000000200027213 */ /* 0x000fe40000000000 */
[----:B------:R-:W-:Y:S01]  /*54a0*/  FSEL R30, R5, -INF , !P3 ;  /* 0xff800000051e7808 */ /* 0x000fe20005800000 */
[----:B------:R-:W-:Y:S01]  /*54b0*/  FMUL.FTZ R5, R102, UR7 ;  /* 0x0000000766057c20 */ /* 0x000fe20008410000 */
[----:B------:R-:W-:Y:S02]  /*54c0*/  I2FP.F32.S32 R6, R2 ;  /* 0x0000000200067245 */ /* 0x000fe40000201400 */
[----:B------:R-:W-:Y:S02]  /*54d0*/  IABS R2, R7 ;  /* 0x0000000700027213 */ /* 0x000fe40000000000 */
[----:B------:R-:W-:Y:S01]  /*54e0*/  ISETP.GE.AND P3, PT, R31, R231, PT ;  /* 0x000000e71f00720c */ /* 0x000fe20003f66270 */
[----:B------:R-:W-:Y:S01]  /*54f0*/  FFMA.FTZ R7, R6, -UR6, R15 ;  /* 0x8000000606077c23 */ /* 0x000fe2000801000f */
[----:B------:R-:W-:Y:S01]  /*5500*/  FFMA.FTZ R6, R4, -UR6, R14 ;  /* 0x8000000604067c23 */ /* 0x000fe2000801000e */
[----:B------:R-:W-:-:S02]  /*5510*/  VIADD R14, R225, 0x48 ;  /* 0x00000048e10e7836 */ /* 0x000fc40000000000 */
[----:B------:R-:W-:Y:S01]  /*5520*/  FFMA.FTZ R4, R0, -UR6, R10 ;  /* 0x8000000600047c23 */ /* 0x000fe2000801000a */
[----:B------:R-:W-:Y:S01]  /*5530*/  I2FP.F32.S32 R2, R2 ;  /* 0x0000000200027245 */ /* 0x000fe20000201400 */
[----:B------:R-:W-:Y:S01]  /*5540*/  MUFU.TANH R5, R5 ;  /* 0x0000000500057308 */ /* 0x000fe20000002400 */
[C---:B------:R-:W-:Y:S01]  /*5550*/  IMAD.IADD R3, R14.reuse, 0x1, -R42 ;  /* 0x000000010e037824 */ /* 0x040fe200078e0a2a */
[----:B------:R-:W-:Y:S01]  /*5560*/  FSEL R10, R9, -INF , !P0 ;  /* 0xff800000090a7808 */ /* 0x000fe20004000000 */
[----:B------:R-:W-:Y:S02]  /*5570*/  VIADD R9, R14, -UR23 ;  /* 0x800000170e097c36 */ /* 0x000fe40008000000 */
[----:B------:R-:W-:Y:S01]  /*5580*/  FFMA.FTZ R2, R2, -UR6, R11 ;  /* 0x8000000602027c23 */ /* 0x000fe2000801000b */
[----:B------:R-:W-:Y:S02]  /*5590*/  FSEL R26, R6, -INF , !P4 ;  /* 0xff800000061a7808 */ /* 0x000fe40006000000 */
[----:B------:R-:W-:Y:S01]  /*55a0*/  IABS R0, R3 ;  /* 0x0000000300007213 */ /* 0x000fe20000000000 */
[----:B------:R1:W2:Y:S01]  /*55b0*/  MUFU.TANH R6, R21 ;  /* 0x0000001500067308 */ /* 0x0002a20000002400 */
[----:B------:R-:W-:Y:S01]  /*55c0*/  FSEL R23, R7, -INF , !P5 ;  /* 0xff80000007177808 */ /* 0x000fe20006800000 */
[----:B------:R-:W-:Y:S01]  /*55d0*/  FMUL.FTZ R7, R107, UR7 ;  /* 0x000000076b077c20 */ /* 0x000fe20008410000 */
[----:B------:R-:W-:-:S02]  /*55e0*/  I2FP.F32.S32 R0, R0 ;  /* 0x0000000000007245 */ /* 0x000fc40000201400 */
[----:B------:R-:W-:Y:S02]  /*55f0*/  FSEL R34, R2, -INF , !P1 ;  /* 0xff80000002227808 */ /* 0x000fe40004800000 */
[C---:B------:R-:W-:Y:S01]  /*5600*/  ISETP.GE.AND P0, PT, R31.reuse, R230, PT ;  /* 0x000000e61f00720c */ /* 0x040fe20003f06270 */
[----:B---3--:R-:W-:Y:S01]  /*5610*/  FFMA.FTZ R3, R0, -UR6, R8 ;  /* 0x8000000600037c23 */ /* 0x008fe20008010008 */
[----:B------:R-:W-:Y:S01]  /*5620*/  IMAD.IADD R0, R14, 0x1, -R43 ;  /* 0x000000010e007824 */ /* 0x000fe200078e0a2b */
[C---:B------:R-:W-:Y:S02]  /*5630*/  ISETP.GE.AND P5, PT, R31.reuse, R232, PT ;  /* 0x000000e81f00720c */ /* 0x040fe40003fa6270 */
[----:B------:R-:W-:Y:S02]  /*5640*/  ISETP.GE.AND P4, PT, R31, R229, PT ;  /* 0x000000e51f00720c */ /* 0x000fe40003f86270 */
[----:B------:R-:W-:Y:S02]  /*5650*/  ISETP.GT.AND P1, PT, R9, R31, PT ;  /* 0x0000001f0900720c */ /* 0x000fe40003f24270 */
[----:B------:R-:W-:Y:S01]  /*5660*/  FSEL R31, R4, -INF , !P2 ;  /* 0xff800000041f7808 */ /* 0x000fe20005000000 */
[----:B------:R-:W-:Y:S01]  /*5670*/  IMAD.IADD R4, R14, 0x1, -R62 ;  /* 0x000000010e047824 */ /* 0x000fe200078e0a3e */
[----:B------:R-:W-:-:S02]  /*5680*/  IABS R0, R0 ;  /* 0x0000000000007213 */ /* 0x000fc40000000000 */
[----:B-1----:R-:W-:Y:S02]  /*5690*/  FSEL R21, R29, -INF , !P4 ;  /* 0xff8000001d157808 */ /* 0x002fe40006000000 */
[----:B------:R-:W-:Y:S02]  /*56a0*/  I2FP.F32.S32 R2, R0 ;  /* 0x0000000000027245 */ /* 0x000fe40000201400 */
[----:B------:R-:W-:Y:S02]  /*56b0*/  FSEL R0, R3, -INF , !P1 ;  /* 0xff80000003007808 */ /* 0x000fe40004800000 */
[----:B------:R-:W-:Y:S01]  /*56c0*/  IABS R4, R4 ;  /* 0x0000000400047213 */ /* 0x000fe20000000000 */
[----:B--2---:R-:W-:Y:S01]  /*56d0*/  FFMA.FTZ R3, R2, -UR6, R6 ;  /* 0x8000000602037c23 */ /* 0x004fe20008010006 */
[----:B------:R-:W-:Y:S02]  /*56e0*/  FSEL R25, R0, -INF , !P3 ;  /* 0xff80000000197808 */ /* 0x000fe40005800000 */
[----:B------:R-:W-:Y:S01]  /*56f0*/  ISETP.GT.AND P1, PT, R9, R36, PT ;  /* 0x000000240900720c */ /* 0x000fe20003f24270 */
[----:B------:R-:W-:-:S02]  /*5700*/  IMAD.MOV.U32 R0, RZ, RZ, R4 ;  /* 0x000000ffff007224 */ /* 0x000fc400078e0004 */
[----:B------:R-:W-:Y:S01]  /*5710*/  FMUL.FTZ R4, R103, UR7 ;  /* 0x0000000767047c20 */ /* 0x000fe20008410000 */
[----:B------:R-:W-:Y:S02]  /*5720*/  ISETP.GE.AND P4, PT, R36, R231, PT ;  /* 0x000000e72400720c */ /* 0x000fe40003f86270 */
[----:B------:R-:W-:Y:S01]  /*5730*/  FSEL R44, R44, -INF , !P5 ;  /* 0xff8000002c2c7808 */ /* 0x000fe20006800000 */
[----:B------:R1:W2:Y:S01]  /*5740*/  MUFU.TANH R6, R4 ;  /* 0x0000000400067308 */ /* 0x0002a20000002400 */
[----:B------:R-:W-:Y:S02]  /*5750*/  I2FP.F32.S32 R2, R0 ;  /* 0x0000000000027245 */ /* 0x000fe40000201400 */
[----:B------:R-:W-:Y:S02]  /*5760*/  FSEL R0, R3, -INF , !P1 ;  /* 0xff80000003007808 */ /* 0x000fe40004800000 */
[----:B------:R-:W-:Y:S01]  /*5770*/  ISETP.GE.AND P5, PT, R36, R229, PT ;  /* 0x000000e52400720c */ /* 0x000fe20003fa6270 */
[----:B------:R-:W-:Y:S01]  /*5780*/  FFMA.FTZ R3, R2, -UR6, R5 ;  /* 0x8000000602037c23 */ /* 0x000fe20008010005 */
[----:B------:R-:W-:-:S02]  /*5790*/  IMAD.IADD R2, R14, 0x1, -R82 ;  /* 0x000000010e027824 */ /* 0x000fc400078e0a52 */
[----:B------:R-:W-:Y:S01]  /*57a0*/  FMUL.FTZ R5, R106, UR7 ;  /* 0x000000076a057c20 */ /* 0x000fe20008410000 */
[----:B------:R-:W-:Y:S02]  /*57b0*/  FSEL R16, R0, -INF , !P4 ;  /* 0xff80000000107808 */ /* 0x000fe40006000000 */
[----:B------:R-:W-:Y:S02]  /*57c0*/  ISETP.GT.AND P1, PT, R9, R40, PT ;  /* 0x000000280900720c */ /* 0x000fe40003f24270 */
[----:B------:R-:W-:Y:S01]  /*57d0*/  IABS R0, R2 ;  /* 0x0000000200007213 */ /* 0x000fe20000000000 */
[----:B------:R-:W3:Y:S01]  /*57e0*/  MUFU.TANH R5, R5 ;  /* 0x0000000500057308 */ /* 0x000ee20000002400 */
[----:B------:R-:W-:Y:S01]  /*57f0*/  FSEL R12, R41, -INF , !P5 ;  /* 0xff800000290c7808 */ /* 0x000fe20006800000 */
[----:B-1----:R-:W-:Y:S01]  /*5800*/  IMAD.IADD R4, R14, 0x1, -R83 ;  /* 0x000000010e047824 */ /* 0x002fe200078e0a53 */
[----:B------:R-:W-:Y:S02]  /*5810*/  I2FP.F32.S32 R2, R0 ;  /* 0x0000000000027245 */ /* 0x000fe40000201400 */
[----:B------:R-:W-:-:S02]  /*5820*/  ISETP.GE.AND P5, PT, R40, R231, PT ;  /* 0x000000e72800720c */ /* 0x000fc40003fa6270 */
[----:B------:R-:W-:Y:S01]  /*5830*/  FSEL R0, R3, -INF , !P1 ;  /* 0xff80000003007808 */ /* 0x000fe20004800000 */
[----:B--2---:R-:W-:Y:S01]  /*5840*/  FFMA.FTZ R3, R2, -UR6, R6 ;  /* 0x8000000602037c23 */ /* 0x004fe20008010006 */
[----:B------:R-:W-:Y:S01]  /*5850*/  IABS R4, R4 ;  /* 0x0000000400047213 */ /* 0x000fe20000000000 */
[----:B------:R1:W2:Y:S01]  /*5860*/  MUFU.TANH R6, R7 ;  /* 0x0000000700067308 */ /* 0x0002a20000002400 */
        /* <DEDUP_REMOVED lines=11> */
[----:B---3--:R-:W-:Y:S01]  /*5920*/  FFMA.FTZ R3, R2, -UR6, R5 ;  /* 0x8000000602037c23 */ /* 0x008fe20008010005 */
[----:B------:R-:W-:Y:S01]  /*5930*/  FSEL R32, R19, -INF , !P2 ;  /* 0xff80000013207808 */ /* 0x000fe20005000000 */
[----:B------:R-:W-:Y:S01]  /*5940*/  IMAD.IADD R2, R14, 0x1, -R74 ;  /* 0x000000010e027824 */ /* 0x000fe200078e0a4a */
[----:B------:R-:W-:Y:S01]  /*5950*/  FSEL R11, R47, -INF , !P0 ;  /* 0xff8000002f0b7808 */ /* 0x000fe20004000000 */
[----:B------:R-:W-:Y:S01]  /*5960*/  FMUL.FTZ R5, R126, UR7 ;  /* 0x000000077e057c20 */ /* 0x000fe20008410000 */
[----:B------:R-:W-:Y:S01]  /*5970*/  ISETP.GE.AND P2, PT, R40, R232, PT ;  /* 0x000000e82800720c */ /* 0x000fe20003f46270 */
[----:B-1----:R-:W-:Y:S01]  /*5980*/  FMUL.FTZ R7, R131, UR7 ;  /* 0x0000000783077c20 */ /* 0x002fe20008410000 */
[----:B------:R-:W-:-:S02]  /*5990*/  ISETP.GE.AND P0, PT, R45, R231, PT ;  /* 0x000000e72d00720c */ /* 0x000fc40003f06270 */
[----:B------:R-:W-:Y:S01]  /*59a0*/  FSEL R41, R114, -INF , !P2 ;  /* 0xff80000072297808 */ /* 0x000fe20005000000 */
[----:B------:R-:W1:Y:S01]  /*59b0*/  MUFU.TANH R5, R5 ;  /* 0x0000000500057308 */ /* 0x000e620000002400 */
[----:B------:R-:W-:Y:S02]  /*59c0*/  FSEL R29, R0, -INF , !P0 ;  /* 0xff800000001d7808 */ /* 0x000fe40004000000 */
[----:B------:R-:W-:Y:S02]  /*59d0*/  ISETP.GE.AND P2, PT, R45, R229, PT ;  /* 0x000000e52d00720c */ /* 0x000fe40003f46270 */
[----:B------:R-:W-:Y:S02]  /*59e0*/  IABS R0, R2 ;  /* 0x0000000200007213 */ /* 0x000fe40000000000 */
[----:B------:R-:W-:Y:S02]  /*59f0*/  ISETP.GT.AND P1, PT, R9, R46, PT ;  /* 0x0000002e0900720c */ /* 0x000fe40003f24270 */
[----:B------:R-:W-:-:S02]  /*5a00*/  FSEL R8, R48, -INF , !P2 ;  /* 0xff80000030087808 */ /* 0x000fc40005000000 */
[----:B------:R-:W-:Y:S02]  /*5a10*/  I2FP.F32.S32 R2, R0 ;  /* 0x0000000000027245 */ /* 0x000fe40000201400 */
[----:B------:R-:W-:Y:S02]  /*5a20*/  ISETP.GE.AND P2, PT, R46, R231, PT ;  /* 0x000000e72e00720c */ /* 0x000fe40003f46270 */
[----:B------:R-:W-:Y:S01]  /*5a30*/  FSEL R0, R3, -INF , !P1 ;  /* 0xff80000003007808 */ /* 0x000fe20004800000 */
[----:B--2---:R-:W-:Y:S01]  /*5a40*/  FFMA.FTZ R3, R2, -UR6, R6 ;  /* 0x8000000602037c23 */ /* 0x004fe20008010006 */
[----:B------:R-:W-:Y:S02]  /*5a50*/  IABS R4, R4 ;  /* 0x0000000400047213 */ /* 0x000fe40000000000 */
[----:B------:R-:W-:Y:S02]  /*5a60*/  ISETP.GE.AND P3, PT, R40, R230, PT ;  /* 0x000000e62800720c */ /* 0x000fe40003f66270 */
[----:B------:R-:W-:Y:S01]  /*5a70*/  FSEL R107, R0, -INF , !P2 ;  /* 0xff800000006b7808 */ /* 0x000fe20005000000 */
[----:B------:R-:W-:Y:S01]  /*5a80*/  IMAD.MOV.U32 R0, RZ, RZ, R4 ;  /* 0x000000ffff007224 */ /* 0x000fe200078e0004 */
[----:B------:R-:W-:Y:S01]  /*5a90*/  FSEL R36, R20, -INF , !P3 ;  /* 0xff80000014247808 */ /* 0x000fe20005800000 */
[----:B------:R-:W-:Y:S01]  /*5aa0*/  FMUL.FTZ R4, R127, UR7 ;  /* 0x000000077f047c20 */ /* 0x000fe20008410000 */
[----:B------:R-:W-:-:S02]  /*5ab0*/  ISETP.GE.AND P3, PT, R45, R232, PT ;  /* 0x000000e82d00720c */ /* 0x000fc40003f66270 */
[----:B------:R-:W-:Y:S01]  /*5ac0*/  ISETP.GT.AND P1, PT, R9, R54, PT ;  /* 0x000000360900720c */ /* 0x000fe20003f24270 */
[----:B------:R2:W3:Y:S01]  /*5ad0*/  MUFU.TANH R6, R4 ;  /* 0x0000000400067308 */ /* 0x0004e20000002400 */
[----:B------:R-:W-:Y:S02]  /*5ae0*/  FSEL R42, R132, -INF , !P3 ;  /* 0xff800000842a7808 */ /* 0x000fe40005800000 */
[----:B------:R-:W-:Y:S02]  /*5af0*/  I2FP.F32.S32 R2, R0 ;  /* 0x0000000000027245 */ /* 0x000fe40000201400 */
[----:B------:R-:W-:Y:S02]  /*5b00*/  ISETP.GE.AND P4, PT, R45, R230, PT ;  /* 0x000000e62d00720c */ /* 0x000fe40003f86270 */
[----:B------:R-:W-:Y:S02]  /*5b10*/  ISETP.GE.AND P3, PT, R46, R229, PT ;  /* 0x000000e52e00720c */ /* 0x000fe40003f66270 */
[----:B------:R-:W-:Y:S01]  /*5b20*/  FSEL R0, R3, -INF , !P1 ;  /* 0xff80000003007808 */ /* 0x000fe20004800000 */
[----:B-1----:R-:W-:Y:S01]  /*5b30*/  FFMA.FTZ R3, R2, -UR6, R5 ;  /* 0x8000000602037c23 */ /* 0x002fe20008010005 */
[----:B------:R-:W-:Y:S01]  /*5b40*/  FSEL R40, R18, -INF , !P4 ;  /* 0xff80000012287808 */ /* 0x000fe20006000000 */
[----:B------:R-:W-:Y:S01]  /*5b50*/  IMAD.IADD R2, R14, 0x1, -R96 ;  /* 0x000000010e027824 */ /* 0x000fe200078e0a60 */
[----:B------:R-:W-:Y:S01]  /*5b60*/  FSEL R49, R49, -INF , !P3 ;  /* 0xff80000031317808 */ /* 0x000fe20005800000 */
[----:B------:R-:W-:Y:S01]  /*5b70*/  FMUL.FTZ R5, R130, UR7 ;  /* 0x0000000782057c20 */ /* 0x000fe20008410000 */
[----:B------:R-:W-:-:S02]  /*5b80*/  ISETP.GE.AND P4, PT, R46, R232, PT ;  /* 0x000000e82e00720c */ /* 0x000fc40003f86270 */
[----:B------:R-:W-:Y:S01]  /*5b90*/  ISETP.GE.AND P3, PT, R54, R231, PT ;  /* 0x000000e73600720c */ /* 0x000fe20003f66270 */
[----:B--2---:R-:W-:Y:S01]  /*5ba0*/  IMAD.IADD R4, R14, 0x1, -R97 ;  /* 0x000000010e047824 */ /* 0x004fe200078e0a61 */
[----:B------:R-:W-:Y:S01]  /*5bb0*/  FSEL R138, R133, -INF , !P4 ;  /* 0xff800000858a7808 */ /* 0x000fe20006000000 */
[----:B------:R-:W1:Y:S01]  /*5bc0*/  MUFU.TANH R5, R5 ;  /* 0x0000000500057308 */ /* 0x000e620000002400 */
[----:B------:R-:W-:Y:S02]  /*5bd0*/  FSEL R105, R0, -INF , !P3 ;  /* 0xff80000000697808 */ /* 0x000fe40005800000 */
[----:B------:R-:W-:Y:S02]  /*5be0*/  ISETP.GE.AND P4, PT, R54, R229, PT ;  /* 0x000000e53600720c */ /* 0x000fe40003f86270 */
[----:B------:R-:W-:Y:S02]  /*5bf0*/  IABS R0, R2 ;  /* 0x0000000200007213 */ /* 0x000fe40000000000 */
[----:B------:R-:W-:-:S02]  /*5c00*/  ISETP.GT.AND P1, PT, R9, R56, PT ;  /* 0x000000380900720c */ /* 0x000fc40003f24270 */
[----:B------:R-:W-:Y:S02]  /*5c10*/  FSEL R47, R66, -INF , !P4 ;  /* 0xff800000422f7808 */ /* 0x000fe40006000000 */
[----:B------:R-:W-:Y:S02]  /*5c20*/  I2FP.F32.S32 R2, R0 ;  /* 0x0000000000027245 */ /* 0x000fe40000201400 */
[----:B------:R-:W-:Y:S02]  /*5c30*/  ISETP.GE.AND P4, PT, R56, R231, PT ;  /* 0x000000e73800720c */ /* 0x000fe40003f86270 */
[----:B------:R-:W-:Y:S01]  /*5c40*/  FSEL R0, R3, -INF , !P1 ;  /* 0xff80000003007808 */ /* 0x000fe20004800000 */
[----:B---3--:R-:W-:Y:S01]  /*5c50*/  FFMA.FTZ R3, R2, -UR6, R6 ;  /* 0x8000000602037c23 */ /* 0x008fe20008010006 */
[----:B------:R-:W-:Y:S01]  /*5c60*/  IABS R4, R4 ;  /* 0x0000000400047213 */ /* 0x000fe20000000000 */
[----:B------:R2:W3:Y:S01]  /*5c70*/  MUFU.TANH R6, R7 ;  /* 0x0000000700067308 */ /* 0x0004e20000002400 */
[----:B------:R-:W-:-:S02]  /*5c80*/  ISETP.GE.AND P5, PT, R46, R230, PT ;  /* 0x000000e62e00720c */ /* 0x000fc40003fa6270 */
[----:B------:R-:W-:Y:S01]  /*5c90*/  FSEL R106, R0, -INF , !P4 ;  /* 0xff800000006a7808 */ /* 0x000fe20006000000 */
[----:B------:R-:W-:Y:S01]  /*5ca0*/  IMAD.MOV.U32 R0, RZ, RZ, R4 ;  /* 0x000000ffff007224 */ /* 0x000fe200078e0004 */
[----:B------:R-:W-:Y:S01]  /*5cb0*/  FSEL R48, R17, -INF , !P5 ;  /* 0xff80000011307808 */ /* 0x000fe20006800000 */
[----:B------:R-:W-:Y:S01]  /*5cc0*/  IMAD.IADD R4, R14, 0x1, -R57 ;  /* 0x000000010e047824 */ /* 0x000fe200078e0a39 */
[----:B------:R-:W-:Y:S02]  /*5cd0*/  ISETP.GE.AND P5, PT, R54, R232, PT ;  /* 0x000000e83600720c */ /* 0x000fe40003fa6270 */
[----:B------:R-:W-:Y:S02]  /*5ce0*/  ISETP.GE.AND P2, PT, R56, R230, PT ;  /* 0x000000e63800720c */ /* 0x000fe40003f46270 */
[----:B------:R-:W-:Y:S02]  /*5cf0*/  FSEL R137, R137, -INF , !P5 ;  /* 0xff80000089897808 */ /* 0x000fe40006800000 */
[----:B------:R-:W-:-:S02]  /*5d00*/  ISETP.GT.AND P1, PT, R9, R59, PT ;  /* 0x0000003b0900720c */ /* 0x000fc40003f24270 */
[----:B------:R-:W-:Y:S02]  /*5d10*/  I2FP.F32.S32 R2, R0 ;  /* 0x0000000000027245 */ /* 0x000fe40000201400 */
[----:B------:R-:W-:Y:S01]  /*5d20*/  ISETP.GE.AND P0, PT, R54, R230, PT ;  /* 0x000000e63600720c */ /* 0x000fe20003f06270 */
[----:B--2---:R-:W-:Y:S01]  /*5d30*/  FMUL.FTZ R7, R91, UR7 ;  /* 0x000000075b077c20 */ /* 0x004fe20008410000 */
[----:B------:R-:W-:Y:S02]  /*5d40*/  ISETP.GE.AND P5, PT, R56, R229, PT ;  /* 0x000000e53800720c */ /* 0x000fe40003fa6270 */
[----:B------:R-:W-:Y:S02]  /*5d50*/  FSEL R121, R24, -INF , !P2 ;  /* 0xff80000018797808 */ /* 0x000fe40005000000 */
[----:B------:R-:W-:Y:S01]  /*5d60*/  FSEL R0, R3, -INF , !P1 ;  /* 0xff80000003007808 */ /* 0x000fe20004800000 */
[----:B-1----:R-:W-:Y:S01]  /*5d70*/  FFMA.FTZ R3, R2, -UR6, R5 ;  /* 0x8000000602037c23 */ /* 0x002fe20008010005 */
[----:B------:R-:W-:Y:S01]  /*5d80*/  FSEL R123, R22, -INF , !P0 ;  /* 0xff800000167b7808 */ /* 0x000fe20004000000 */
[----:B------:R-:W-:Y:S01]  /*5d90*/  IMAD.IADD R2, R14, 0x1, -R99 ;  /* 0x000000010e027824 */ /* 0x000fe200078e0a63 */
[-C--:B------:R-:W-:Y:S01]  /*5da0*/  ISETP.GE.AND P2, PT, R59, R232.reuse, PT ;  /* 0x000000e83b00720c */ /* 0x080fe20003f46270 */
[----:B------:R-:W-:Y:S01]  /*5db0*/  FMUL.FTZ R5, R142, UR7 ;  /* 0x000000078e057c20 */ /* 0x000fe20008410000 */
[----:B------:R-:W-:Y:S01]  /*5dc0*/  FSEL R46, R67, -INF , !P5 ;  /* 0xff800000432e7808 */ /* 0x000fe20006800000 */
[----:B------:R-:W-:Y:S01]  /*5dd0*/  MUFU.TANH R7, R7 ;  /* 0x0000000700077308 */ /* 0x000fe20000002400 */
[----:B------:R-:W-:-:S02]  /*5de0*/  ISETP.GE.AND P0, PT, R56, R232, PT ;  /* 0x000000e83800720c */ /* 0x000fc40003f06270 */
[C---:B------:R-:W-:Y:S02]  /*5df0*/  ISETP.GE.AND P5, PT, R59.reuse, R231, PT ;  /* 0x000000e73b00720c */ /* 0x040fe40003fa6270 */
[----:B------:R-:W-:Y:S02]  /*5e00*/  FSEL R122, R100, -INF , !P2 ;  /* 0xff800000647a7808 */ /* 0x000fe40005000000 */
[----:B------:R-:W-:Y:S01]  /*5e10*/  FSEL R136, R136, -INF , !P0 ;  /* 0xff80000088887808 */ /* 0x000fe20004000000 */
[----:B------:R-:W1:Y:S01]  /*5e20*/  MUFU.TANH R5, R5 ;  /* 0x0000000500057308 */ /* 0x000e620000002400 */
[----:B------:R-:W-:Y:S02]  /*5e30*/  FSEL R100, R0, -INF , !P5 ;  /* 0xff80000000647808 */ /* 0x000fe40006800000 */
[----:B------:R-:W-:Y:S02]  /*5e40*/  ISETP.GE.AND P0, PT, R59, R229, PT ;  /* 0x000000e53b00720c */ /* 0x000fe40003f06270 */
[----:B------:R-:W-:-:S02]  /*5e50*/  IABS R0, R2 ;  /* 0x0000000200007213 */ /* 0x000fc40000000000 */
[----:B------:R-:W-:Y:S02]  /*5e60*/  ISETP.GT.AND P1, PT, R9, R61, PT ;  /* 0x0000003d0900720c */ /* 0x000fe40003f24270 */
[----:B------:R-:W-:Y:S02]  /*5e70*/  FSEL R45, R80, -INF , !P0 ;  /* 0xff800000502d7808 */ /* 0x000fe40004000000 */
[----:B------:R-:W-:Y:S02]  /*5e80*/  I2FP.F32.S32 R2, R0 ;  /* 0x0000000000027245 */ /* 0x000fe40000201400 */
[----:B------:R-:W-:Y:S02]  /*5e90*/  ISETP.GE.AND P0, PT, R61, R231, PT ;  /* 0x000000e73d00720c */ /* 0x000fe40003f06270 */
[----:B------:R-:W-:Y:S01]  /*5ea0*/  FSEL R0, R3, -INF , !P1 ;  /* 0xff80000003007808 */ /* 0x000fe20004800000 */
[----:B---3--:R-:W-:Y:S01]  /*5eb0*/  FFMA.FTZ R3, R2, -UR6, R6 ;  /* 0x8000000602037c23 */ /* 0x008fe20008010006 */
[----:B------:R-:W-:-:S02]  /*5ec0*/  IABS R4, R4 ;  /* 0x0000000400047213 */ /* 0x000fc40000000000 */
[----:B------:R-:W-:Y:S02]  /*5ed0*/  FSEL R167, R0, -INF , !P0 ;  /* 0xff80000000a77808 */ /* 0x000fe40004000000 */
[----:B------:R-:W-:Y:S01]  /*5ee0*/  ISETP.GT.AND P1, PT, R9, R63, PT ;  /* 0x0000003f0900720c */ /* 0x000fe20003f24270 */
[----:B------:R-:W-:Y:S02]  /*5ef0*/  IMAD.MOV.U32 R0, RZ, RZ, R4 ;  /* 0x000000ffff007224 */ /* 0x000fe400078e0004 */
[----:B------:R-:W-:Y:S01]  /*5f00*/  FMUL.FTZ R4, R143, UR7 ;  /* 0x000000078f047c20 */ /* 0x000fe20008410000 */
[----:B------:R-:W-:Y:S02]  /*5f10*/  ISETP.GE.AND P2, PT, R61, R229, PT ;  /* 0x000000e53d00720c */ /* 0x000fe40003f46270 */
[----:B------:R-:W-:Y:S01]  /*5f20*/  ISETP.GE.AND P3, PT, R59, R230, PT ;  /* 0x000000e63b00720c */ /* 0x000fe20003f66270 */
[----:B------:R2:W3:Y:S01]  /*5f30*/  MUFU.TANH R6, R4 ;  /* 0x0000000400067308 */ /* 0x0004e20000002400 */
[----:B------:R-:W-:-:S02]  /*5f40*/  I2FP.F32.S32 R2, R0 ;  /* 0x0000000000027245 */ /* 0x000fc40000201400 */
[----:B------:R-:W-:Y:S02]  /*5f50*/  FSEL R0, R3, -INF , !P1 ;  /* 0xff80000003007808 */ /* 0x000fe40004800000 */
[----:B------:R-:W-:Y:S01]  /*5f60*/  FSEL R160, R81, -INF , !P2 ;  /* 0xff80000051a07808 */ /* 0x000fe20005000000 */
[----:B-1----:R-:W-:Y:S01]  /*5f70*/  FFMA.FTZ R3, R2, -UR6, R5 ;  /* 0x8000000602037c23 */ /* 0x002fe20008010005 */
[----:B------:R-:W-:Y:S01]  /*5f80*/  ISETP.GE.AND P2, PT, R63, R231, PT ;  /* 0x000000e73f00720c */ /* 0x000fe20003f46270 */
[----:B------:R-:W-:Y:S01]  /*5f90*/  IMAD.IADD R2, R14, 0x1, -R53 ;  /* 0x000000010e027824 */ /* 0x000fe200078e0a35 */
[----:B------:R-:W-:Y:S01]  /*5fa0*/  FSEL R120, R27, -INF , !P3 ;  /* 0xff8000001b787808 */ /* 0x000fe20005800000 */
[----:B------:R-:W-:Y:S01]  /*5fb0*/  FMUL.FTZ R5, R90, UR7 ;  /* 0x000000075a057c20 */ /* 0x000fe20008410000 */
[C---:B------:R-:W-:Y:S02]  /*5fc0*/  ISETP.GE.AND P3, PT, R61.reuse, R232, PT ;  /* 0x000000e83d00720c */ /* 0x040fe40003f66270 */
[----:B------:R-:W-:-:S02]  /*5fd0*/  ISETP.GE.AND P4, PT, R61, R230, PT ;  /* 0x000000e63d00720c */ /* 0x000fc40003f86270 */
[----:B------:R-:W-:Y:S01]  /*5fe0*/  FSEL R166, R0, -INF , !P2 ;  /* 0xff80000000a67808 */ /* 0x000fe20005000000 */
[----:B------:R-:W1:Y:S01]  /*5ff0*/  MUFU.TANH R5, R5 ;  /* 0x0000000500057308 */ /* 0x000e620000002400 */
[----:B------:R-:W-:Y:S01]  /*6000*/  IABS R0, R2 ;  /* 0x0000000200007213 */ /* 0x000fe20000000000 */
[----:B--2---:R-:W-:Y:S01]  /*6010*/  IMAD.IADD R4, R14, 0x1, -R55 ;  /* 0x000000010e047824 */ /* 0x004fe200078e0a37 */
[----:B------:R-:W-:Y:S02]  /*6020*/  FSEL R178, R178, -INF , !P3 ;  /* 0xff800000b2b27808 */ /* 0x000fe40005800000 */
[----:B------:R-:W-:Y:S02]  /*6030*/  FSEL R155, R33, -INF , !P4 ;  /* 0xff800000219b7808 */ /* 0x000fe40006000000 */
[----:B------:R-:W-:Y:S02]  /*6040*/  ISETP.GE.AND P3, PT, R63, R229, PT ;  /* 0x000000e53f00720c */ /* 0x000fe40003f66270 */
[----:B------:R-:W-:-:S02]  /*6050*/  ISETP.GT.AND P1, PT, R9, R70, PT ;  /* 0x000000460900720c */ /* 0x000fc40003f24270 */
[----:B------:R-:W-:Y:S02]  /*6060*/  ISETP.GE.AND P4, PT, R63, R232, PT ;  /* 0x000000e83f00720c */ /* 0x000fe40003f86270 */
[----:B------:R-:W-:Y:S02]  /*6070*/  I2FP.F32.S32 R2, R0 ;  /* 0x0000000000027245 */ /* 0x000fe40000201400 */
[----:B------:R-:W-:Y:S02]  /*6080*/  FSEL R154, R76, -INF , !P3 ;  /* 0xff8000004c9a7808 */ /* 0x000fe40005800000 */
[----:B------:R-:W-:Y:S01]  /*6090*/  FSEL R0, R3, -INF , !P1 ;  /* 0xff80000003007808 */ /* 0x000fe20004800000 */
[----:B---3--:R-:W-:Y:S01]  /*60a0*/  FFMA.FTZ R2, R2, -UR6, R6 ;  /* 0x8000000602027c23 */ /* 0x008fe20008010006 */
[----:B------:R-:W-:Y:S01]  /*60b0*/  FSEL R177, R177, -INF , !P4 ;  /* 0xff800000b1b17808 */ /* 0x000fe20006000000 */
[----:B------:R-:W-:Y:S01]  /*60c0*/  FMUL.FTZ R6, R94, UR7 ;  /* 0x000000075e067c20 */ /* 0x000fe20008410000 */
[----:B------:R-:W-:-:S02]  /*60d0*/  ISETP.GE.AND P3, PT, R70, R231, PT ;  /* 0x000000e74600720c */ /* 0x000fc40003f66270 */
[----:B------:R-:W-:Y:S01]  /*60e0*/  IABS R3, R4 ;  /* 0x0000000400037213 */ /* 0x000fe20000000000 */
[----:B------:R-:W-:Y:S01]  /*60f0*/  IMAD.IADD R4, R14, 0x1, -R60 ;  /* 0x000000010e047824 */ /* 0x000fe200078e0a3c */
[----:B------:R-:W-:Y:S01]  /*6100*/  ISETP.GE.AND P4, PT, R70, R229, PT ;  /* 0x000000e54600720c */ /* 0x000fe20003f86270 */
[----:B------:R-:W2:Y:S01]  /*6110*/  MUFU.TANH R6, R6 ;  /* 0x0000000600067308 */ /* 0x000ea20000002400 */
[----:B------:R-:W-:Y:S02]  /*6120*/  ISETP.GT.AND P1, PT, R9, R71, PT ;  /* 0x000000470900720c */ /* 0x000fe40003f24270 */
[----:B------:R-:W-:Y:S01]  /*6130*/  FSEL R164, R0, -INF , !P3 ;  /* 0xff80000000a47808 */ /* 0x000fe20005800000 */
[----:B------:R-:W-:Y:S01]  /*6140*/  IMAD.MOV.U32 R0, RZ, RZ, R3 ;  /* 0x000000ffff007224 */ /* 0x000fe200078e0003 */
[----:B------:R-:W-:Y:S01]  /*6150*/  FSEL R153, R37, -INF , !P4 ;  /* 0xff80000025997808 */ /* 0x000fe20006000000 */
[----:B------:R-:W-:Y:S01]  /*6160*/  IMAD.IADD R3, R14, 0x1, -R58 ;  /* 0x000000010e037824 */ /* 0x000fe200078e0a3a */
[----:B------:R-:W-:-:S02]  /*6170*/  ISETP.GE.AND P4, PT, R71, R231, PT ;  /* 0x000000e74700720c */ /* 0x000fc40003f86270 */
[----:B------:R-:W-:Y:S02]  /*6180*/  FSEL R2, R2, -INF , !P1 ;  /* 0xff80000002027808 */ /* 0x000fe40004800000 */
[----:B------:R-:W-:Y:S02]  /*6190*/  I2FP.F32.S32 R0, R0 ;  /* 0x0000000000007245 */ /* 0x000fe40000201400 */
[----:B------:R-:W-:Y:S02]  /*61a0*/  FSEL R165, R2, -INF , !P4 ;  /* 0xff80000002a57808 */ /* 0x000fe40006000000 */
[----:B------:R-:W-:Y:S01]  /*61b0*/  IABS R2, R3 ;  /* 0x0000000300027213 */ /* 0x000fe20000000000 */
[----:B-1----:R-:W-:Y:S01]  /*61c0*/  FFMA.FTZ R0, R0, -UR6, R5 ;  /* 0x8000000600007c23 */ /* 0x002fe20008010005 */
[-C--:B------:R-:W-:Y:S01]  /*61d0*/  ISETP.GE.AND P5, PT, R63, R230.reuse, PT ;  /* 0x000000e63f00720c */ /* 0x080fe20003fa6270 */
[----:B------:R-:W-:Y:S01]  /*61e0*/  FMUL.FTZ R5, R95, UR7 ;  /* 0x000000075f057c20 */ /* 0x000fe20008410000 */
[----:B------:R-:W-:Y:S01]  /*61f0*/  ISETP.GE.AND P0, PT, R70, R230, PT ;  /* 0x000000e64600720c */ /* 0x000fe20003f06270 */
[----:B------:R-:W-:Y:S01]  /*6200*/  IMAD.MOV.U32 R3, RZ, RZ, R2 ;  /* 0x000000ffff037224 */ /* 0x000fe200078e0002 */
[----:B------:R-:W-:-:S02]  /*6210*/  FSEL R170, R35, -INF , !P5 ;  /* 0xff80000023aa7808 */ /* 0x000fc40006800000 */
[----:B------:R-:W-:Y:S01]  /*6220*/  ISETP.GT.AND P1, PT, R9, R78, PT ;  /* 0x0000004e0900720c */ /* 0x000fe20003f24270 */
[----:B------:R-:W1:Y:S01]  /*6230*/  MUFU.TANH R5, R5 ;  /* 0x0000000500057308 */ /* 0x000e620000002400 */
[-C--:B------:R-:W-:Y:S02]  /*6240*/  ISETP.GE.AND P5, PT, R70, R232.reuse, PT ;  /* 0x000000e84600720c */ /* 0x080fe40003fa6270 */
[----:B------:R-:W-:Y:S02]  /*6250*/  FSEL R169, R10, -INF , !P0 ;  /* 0xff8000000aa97808 */ /* 0x000fe40004000000 */
[----:B------:R-:W-:Y:S02]  /*6260*/  FSEL R2, R0, -INF , !P1 ;  /* 0xff80000000027808 */ /* 0x000fe40004800000 */
[----:B------:R-:W-:Y:S02]  /*6270*/  ISETP.GE.AND P0, PT, R71, R232, PT ;  /* 0x000000e84700720c */ /* 0x000fe40003f06270 */
[----:B------:R-:W-:-:S02]  /*6280*/  FSEL R176, R84, -INF , !P5 ;  /* 0xff80000054b07808 */ /* 0x000fc40006800000 */
[----:B------:R-:W-:Y:S01]  /*6290*/  I2FP.F32.S32 R0, R3 ;  /* 0x0000000300007245 */ /* 0x000fe20000201400 */
[----:B------:R-:W-:Y:S01]  /*62a0*/  IMAD.IADD R3, R14, 0x1, -R28 ;  /* 0x000000010e037824 */ /* 0x000fe200078e0a1c */
[-C--:B------:R-:W-:Y:S02]  /*62b0*/  ISETP.GE.AND P5, PT, R71, R229.reuse, PT ;  /* 0x000000e54700720c */ /* 0x080fe40003fa6270 */
[----:B------:R-:W-:Y:S01]  /*62c0*/  FSEL R171, R85, -INF , !P0 ;  /* 0xff80000055ab7808 */ /* 0x000fe20004000000 */
[----:B------:R-:W-:Y:S01]  /*62d0*/  FFMA.FTZ R0, R0, -UR6, R7 ;  /* 0x8000000600007c23 */ /* 0x000fe20008010007 */
[----:B------:R-:W-:Y:S02]  /*62e0*/  ISETP.GE.AND P0, PT, R78, R229, PT ;  /* 0x000000e54e00720c */ /* 0x000fe40003f06270 */
        /* <DEDUP_REMOVED lines=9> */
[----:B------:R-:W-:Y:S02]  /*6380*/  IABS R2, R3 ;  /* 0x0000000300027213 */ /* 0x000fe40000000000 */
[----:B------:R-:W-:Y:S02]  /*6390*/  IABS R3, R4 ;  /* 0x0000000400037213 */ /* 0x000fe40000000000 */
[----:B------:R-:W-:Y:S02]  /*63a0*/  FSEL R186, R0, -INF , !P0 ;  /* 0xff80000000ba7808 */ /* 0x000fe40004000000 */
[----:B------:R-:W-:Y:S02]  /*63b0*/  FSEL R168, R23, -INF , !P2 ;  /* 0xff80000017a87808 */ /* 0x000fe40005000000 */
[----:B------:R-:W-:-:S02]  /*63c0*/  FSEL R183, R26, -INF , !P3 ;  /* 0xff8000001ab77808 */ /* 0x000fc40005800000 */
[----:B------:R-:W-:Y:S02]  /*63d0*/  I2FP.F32.S32 R0, R2 ;  /* 0x0000000200007245 */ /* 0x000fe40000201400 */
[----:B------:R-:W-:Y:S02]  /*63e0*/  ISETP.GE.AND P2, PT, R78, R232, PT ;  /* 0x000000e84e00720c */ /* 0x000fe40003f46270 */
[C---:B------:R-:W-:Y:S01]  /*63f0*/  ISETP.GE.AND P4, PT, R79.reuse, R230, PT ;  /* 0x000000e64f00720c */ /* 0x040fe20003f86270 */
[----:B--2---:R-:W-:Y:S01]  /*6400*/  FFMA.FTZ R2, R0, -UR6, R6 ;  /* 0x8000000600027c23 */ /* 0x004fe20008010006 */
[----:B------:R-:W-:Y:S02]  /*6410*/  ISETP.GE.AND P3, PT, R79, R232, PT ;  /* 0x000000e84f00720c */ /* 0x000fe40003f66270 */
[----:B------:R-:W-:Y:S02]  /*6420*/  I2FP.F32.S32 R3, R3 ;  /* 0x0000000300037245 */ /* 0x000fe40000201400 */
[----:B------:R-:W-:-:S02]  /*6430*/  FSEL R195, R101, -INF , !P2 ;  /* 0xff80000065c37808 */ /* 0x000fc40005000000 */
[----:B------:R-:W-:Y:S01]  /*6440*/  FSEL R190, R30, -INF , !P4 ;  /* 0xff8000001ebe7808 */ /* 0x000fe20006000000 */
[----:B-1----:R-:W-:Y:S01]  /*6450*/  FFMA.FTZ R0, R3, -UR6, R5 ;  /* 0x8000000603007c23 */ /* 0x002fe20008010005 */
[----:B------:R-:W-:Y:S02]  /*6460*/  FSEL R194, R104, -INF , !P3 ;  /* 0xff80000068c27808 */ /* 0x000fe40005800000 */
[-C--:B------:R-:W-:Y:S02]  /*6470*/  ISETP.GE.AND P2, PT, R79, R229.reuse, PT ;  /* 0x000000e54f00720c */ /* 0x080fe40003f46270 */
[C---:B------:R-:W-:Y:S02]  /*6480*/  ISETP.GE.AND P5, PT, R112.reuse, R230, PT ;  /* 0x000000e67000720c */ /* 0x040fe40003fa6270 */
[C---:B------:R-:W-:Y:S02]  /*6490*/  ISETP.GE.AND P4, PT, R112.reuse, R232, PT ;  /* 0x000000e87000720c */ /* 0x040fe40003f86270 */
[----:B------:R-:W-:-:S02]  /*64a0*/  ISETP.GE.AND P3, PT, R112, R229, PT ;  /* 0x000000e57000720c */ /* 0x000fc40003f66270 */
[C---:B------:R-:W-:Y:S02]  /*64b0*/  ISETP.GT.AND P1, PT, R9.reuse, R112, PT ;  /* 0x000000700900720c */ /* 0x040fe40003f24270 */
[----:B------:R-:W-:Y:S02]  /*64c0*/  ISETP.GT.AND P0, PT, R9, R98, PT ;  /* 0x000000620900720c */ /* 0x000fe40003f04270 */
[----:B------:R-:W-:Y:S02]  /*64d0*/  FSEL R182, R50, -INF , !P2 ;  /* 0xff80000032b67808 */ /* 0x000fe40005000000 */
[----:B------:R-:W-:Y:S02]  /*64e0*/  FSEL R189, R34, -INF , !P5 ;  /* 0xff80000022bd7808 */ /* 0x000fe40006800000 */
[----:B------:R-:W-:Y:S02]  /*64f0*/  FSEL R193, R115, -INF , !P4 ;  /* 0xff80000073c17808 */ /* 0x000fe40006000000 */
[----:B------:R-:W-:-:S02]  /*6500*/  FSEL R181, R51, -INF , !P3 ;  /* 0xff80000033b57808 */ /* 0x000fc40005800000 */
[----:B------:R-:W-:Y:S02]  /*6510*/  FSEL R2, R2, -INF , !P1 ;  /* 0xff80000002027808 */ /* 0x000fe40004800000 */
[----:B------:R-:W-:Y:S02]  /*6520*/  ISETP.GE.AND P2, PT, R112, R231, PT ;  /* 0x000000e77000720c */ /* 0x000fe40003f46270 */
[C---:B------:R-:W-:Y:S02]  /*6530*/  ISETP.GE.AND P5, PT, R98.reuse, R230, PT ;  /* 0x000000e66200720c */ /* 0x040fe40003fa6270 */
[C---:B------:R-:W-:Y:S02]  /*6540*/  ISETP.GE.AND P4, PT, R98.reuse, R232, PT ;  /* 0x000000e86200720c */ /* 0x040fe40003f86270 */
[C---:B------:R-:W-:Y:S02]  /*6550*/  ISETP.GE.AND P3, PT, R98.reuse, R229, PT ;  /* 0x000000e56200720c */ /* 0x040fe40003f66270 */
[----:B------:R-:W-:-:S02]  /*6560*/  ISETP.GE.AND P1, PT, R98, R231, PT ;  /* 0x000000e76200720c */ /* 0x000fc40003f26270 */
[----:B------:R-:W-:Y:S02]  /*6570*/  FSEL R0, R0, -INF , !P0 ;  /* 0xff80000000007808 */ /* 0x000fe40004000000 */
[----:B------:R-:W-:Y:S02]  /*6580*/  FSEL R184, R2, -INF , !P2 ;  /* 0xff80000002b87808 */ /* 0x000fe40005000000 */
        /* <DEDUP_REMOVED lines=56> */
.L_x_1321:
[----:B------:R3:W-:Y:S02]  /*6910*/  STS.128 [R224+0x8800], RZ ;  /* 0x008800ffe0007388 */ /* 0x0007e40000000c00 */
.L_x_1322:
[----:B------:R-:W-:Y:S05]  /*6920*/  BSYNC.RECONVERGENT B0 ;  /* 0x0000000000007941 */ /* 0x000fea0003800200 */
.L_x_1320:
[----:B------:R-:W0:Y:S02]  /*6930*/  LDGDEPBAR ;  /* 0x00000000000079af */ /* 0x000e240000000000 */
.L_x_1319:
        /* <DEDUP_REMOVED lines=62> */
[----:B-1----:R-:W-:Y:S01]  /*6d20*/  FFMA.FTZ R0, R12, UR4, -R2 ;  /* 0x000000040c007c23 */ /* 0x002fe20008010802 */
[----:B------:R-:W-:-:S05]  /*6d30*/  LOP3.LUT R12, R210, 0x120, R145, 0xf8, !PT ;  /* 0x00000120d20c7812 */ /* 0x000fca00078ef891 */
[----:B------:R1:W4:Y:S01]  /*6d40*/  MUFU.EX2 R250, R0 ;  /* 0x0000000000fa7308 */ /* 0x0003220000000800 */
[----:B------:R-:W-:Y:S02]  /*6d50*/  LEA R12, R12, UR5, 0x1 ;  /* 0x000000050c0c7c11 */ /* 0x000fe4000f8e08ff */
[----:B--2---:R-:W-:Y:S01]  /*6d60*/  FMNMX.FTZ R102, R4, R6, !PT ;  /* 0x0000000604667209 */ /* 0x004fe20007810000 */
[----:B------:R-:W-:Y:S01]  /*6d70*/  FFMA.FTZ R4, R36, UR4, -R3 ;  /* 0x0000000424047c23 */ /* 0x000fe20008010803 */
[----:B------:R-:W-:-:S03]  /*6d80*/  IADD3 R13, PT, PT, R144, R12, RZ ;  /* 0x0000000c900d7210 */ /* 0x000fc60007ffe0ff */
[----:B------:R-:W-:Y:S01]  /*6d90*/  FMUL.FTZ R8, R102, UR4 ;  /* 0x0000000466087c20 */ /* 0x000fe20008410000 */
[----:B------:R4:W-:Y:S01]  /*6da0*/  MUFU.EX2 R242, R4 ;  /* 0x0000000400f27308 */ /* 0x0009e20000000800 */
[----:B------:R-:W-:Y:S04]  /*6db0*/  LDSM.16.MT88.4 R20, [R13+0x9000] ;  /* 0x009000000d14783b */ /* 0x000fe80000004200 */
[----:B------:R-:W-:Y:S01]  /*6dc0*/  LDSM.16.MT88.4 R36, [R13+0xb000] ;  /* 0x00b000000d24783b */ /* 0x000fe20000004200 */
[----:B-1----:R-:W-:-:S04]  /*6dd0*/  FFMA.FTZ R0, R11, UR4, -R2 ;  /* 0x000000040b007c23 */ /* 0x002fc80008010802 */
[----:B------:R1:W2:Y:S01]  /*6de0*/  MUFU.EX2 R249, R0 ;  /* 0x0000000000f97308 */ /* 0x0002a20000000800 */
[----:B----4-:R-:W-:Y:S01]  /*6df0*/  F2FP.BF16.F32.PACK_AB R4, R250, R251 ;  /* 0x000000fbfa04723e */ /* 0x010fe200000010ff */
[----:B-1----:R-:W-:Y:S01]  /*6e00*/  FMUL.FTZ R0, R101, UR4 ;  /* 0x0000000465007c20 */ /* 0x002fe20008410000 */
[----:B--2---:R-:W-:-:S04]  /*6e10*/  F2FP.BF16.F32.PACK_AB R6, R252, R249 ;  /* 0x000000f9fc06723e */ /* 0x004fc800000010ff */
[----:B------:R-:W-:Y:S02]  /*6e20*/  FSEL R0, R0, RZ, P0 ;  /* 0x000000ff00007208 */ /* 0x000fe40000000000 */
[----:B------:R-:W-:-:S03]  /*6e30*/  FSETP.NEU.FTZ.AND P0, PT, R102, -INF , PT ;  /* 0xff8000006600780b */ /* 0x000fc60003f1d000 */
[--C-:B------:R-:W-:Y:S01]  /*6e40*/  FFMA.FTZ R5, R25, UR4, -R0.reuse ;  /* 0x0000000419057c23 */ /* 0x100fe20008010800 */
[----:B------:R-:W-:Y:S01]  /*6e50*/  FSEL R14, R8, RZ, P0 ;  /* 0x000000ff080e7208 */ /* 0x000fe20000000000 */
[----:B------:R-:W1:Y:S01]  /*6e60*/  LDSM.16.MT88.4 R24, [R12+0x9000] ;  /* 0x009000000c18783b */ /* 0x000e620000004200 */
[----:B------:R-:W-:Y:S01]  /*6e70*/  FFMA.FTZ R8, R40, UR4, -R3 ;  /* 0x0000000428087c23 */ /* 0x000fe20008010803 */
[----:B------:R2:W-:Y:S08]  /*6e80*/  MUFU.EX2 R246, R5 ;  /* 0x0000000500f67308 */ /* 0x0005f00000000800 */
[----:B------:R4:W5:Y:S01]  /*6e90*/  MUFU.EX2 R243, R8 ;  /* 0x0000000800f37308 */ /* 0x0009620000000800 */
[----:B--2---:R-:W-:-:S02]  /*6ea0*/  FFMA.FTZ R5, R16, UR4, -R0 ;  /* 0x0000000410057c23 */ /* 0x004fc40008010800 */
[----:B------:R-:W2:Y:S05]  /*6eb0*/  LDSM.16.MT88.4 R16, [R12+0xa000] ;  /* 0x00a000000c10783b */ /* 0x000eaa0000004200 */
[----:B------:R3:W-:Y:S01]  /*6ec0*/  MUFU.EX2 R244, R5 ;  /* 0x0000000500f47308 */ /* 0x0007e20000000800 */
[----:B----4-:R-:W-:Y:S01]  /*6ed0*/  FFMA.FTZ R8, R44, UR4, -R14 ;  /* 0x000000042c087c23 */ /* 0x010fe2000801080e */
[----:B-----5:R-:W-:-:S06]  /*6ee0*/  F2FP.BF16.F32.PACK_AB R10, R243, R242 ;  /* 0x000000f2f30a723e */ /* 0x020fcc00000010ff */
[----:B------:R4:W-:Y:S01]  /*6ef0*/  MUFU.EX2 R233, R8 ;  /* 0x0000000800e97308 */ /* 0x0009e20000000800 */
[--C-:B---3--:R-:W-:Y:S01]  /*6f00*/  FFMA.FTZ R5, R15, UR4, -R0.reuse ;  /* 0x000000040f057c23 */ /* 0x108fe20008010800 */
[----:B------:R-:W-:-:S06]  /*6f10*/  FFMA.FTZ R15, R164, UR4, -R0 ;  /* 0x00000004a40f7c23 */ /* 0x000fcc0008010800 */
[----:B------:R3:W-:Y:S01]  /*6f20*/  MUFU.EX2 R245, R5 ;  /* 0x0000000500f57308 */ /* 0x0007e20000000800 */
[----:B----4-:R-:W-:-:S07]  /*6f30*/  FFMA.FTZ R8, R43, UR4, -R14 ;  /* 0x000000042b087c23 */ /* 0x010fce000801080e */
[----:B------:R4:W5:Y:S08]  /*6f40*/  MUFU.EX2 R228, R8 ;  /* 0x0000000800e47308 */ /* 0x0009700000000800 */
[----:B------:R1:W-:Y:S01]  /*6f50*/  MUFU.EX2 R202, R15 ;  /* 0x0000000f00ca7308 */ /* 0x0003e20000000800 */
[----:B---3--:R-:W-:Y:S02]  /*6f60*/  FFMA.FTZ R5, R29, UR4, -R0 ;  /* 0x000000041d057c23 */ /* 0x008fe40008010800 */
[----:B------:R-:W3:Y:S05]  /*6f70*/  LDSM.16.MT88.4 R28, [R13+0xa000] ;  /* 0x00a000000d1c783b */ /* 0x000eea0000004200 */
[----:B------:R2:W2:Y:S01]  /*6f80*/  MUFU.EX2 R247, R5 ;  /* 0x0000000500f77308 */ /* 0x0004a20000000800 */
[----:B----4-:R-:W-:Y:S01]  /*6f90*/  FFMA.FTZ R8, R41, UR4, -R14 ;  /* 0x0000000429087c23 */ /* 0x010fe2000801080e */
[----:B-----5:R-:W-:-:S06]  /*6fa0*/  F2FP.BF16.F32.PACK_AB R9, R228, R233 ;  /* 0x000000e9e409723e */ /* 0x020fcc00000010ff */
[----:B------:R4:W-:Y:S01]  /*6fb0*/  MUFU.EX2 R236, R8 ;  /* 0x0000000800ec7308 */ /* 0x0009e20000000800 */
[----:B-1----:R-:W-:-:S07]  /*6fc0*/  FFMA.FTZ R15, R165, UR4, -R0 ;  /* 0x00000004a50f7c23 */ /* 0x002fce0008010800 */
[----:B------:R1:W-:Y:S01]  /*6fd0*/  MUFU.EX2 R201, R15 ;  /* 0x0000000f00c97308 */ /* 0x0003e20000000800 */
[----:B--2---:R-:W-:Y:S01]  /*6fe0*/  FFMA.FTZ R5, R32, UR4, -R3 ;  /* 0x0000000420057c23 */ /* 0x004fe20008010803 */
[----:B------:R-:W-:Y:S01]  /*6ff0*/  F2FP.BF16.F32.PACK_AB R7, R247, R245 ;  /* 0x000000f5f707723e */ /* 0x000fe200000010ff */
[----:B------:R-:W2:Y:S05]  /*7000*/  LDSM.16.MT88.4 R32, [R12+0xb000] ;  /* 0x00b000000c20783b */ /* 0x000eaa0000004200 */
[----:B------:R5:W3:Y:S01]  /*7010*/  MUFU.EX2 R240, R5 ;  /* 0x0000000500f07308 */ /* 0x000ae20000000800 */
[----:B----4-:R-:W-:-:S07]  /*7020*/  FFMA.FTZ R8, R42, UR4, -R14 ;  /* 0x000000042a087c23 */ /* 0x010fce000801080e */
[----:B------:R3:W4:Y:S01]  /*7030*/  MUFU.EX2 R241, R8 ;  /* 0x0000000800f17308 */ /* 0x0007220000000800 */
[----:B-1----:R-:W-:-:S07]  /*7040*/  FFMA.FTZ R15, R170, UR4, -R3 ;  /* 0x00000004aa0f7c23 */ /* 0x002fce0008010803 */
[----:B------:R1:W-:Y:S01]  /*7050*/  MUFU.EX2 R200, R15 ;  /* 0x0000000f00c87308 */ /* 0x0003e20000000800 */
[----:B-----5:R-:W-:-:S07]  /*7060*/  F2FP.BF16.F32.PACK_AB R5, R244, R246 ;  /* 0x000000f6f405723e */ /* 0x020fce00000010ff */
[----:B------:R-:W-:Y:S01]  /*7070*/  HMMA.16816.F32.BF16 R116, R4, R24, RZ ;  /* 0x000000180474723c */ /* 0x000fe200000418ff */
[----:B---3--:R-:W-:Y:S02]  /*7080*/  F2FP.BF16.F32.PACK_AB R8, R240, R248 ;  /* 0x000000f8f008723e */ /* 0x008fe400000010ff */
[----:B----4-:R-:W-:-:S05]  /*7090*/  F2FP.BF16.F32.PACK_AB R11, R241, R236 ;  /* 0x000000ecf10b723e */ /* 0x010fca00000010ff */
[----:B------:R-:W-:Y:S01]  /*70a0*/  HMMA.16816.F32.BF16 R112, R4, R20, RZ ;  /* 0x000000140470723c */ /* 0x000fe200000418ff */
[----:B-1----:R-:W-:-:S04]  /*70b0*/  FFMA.FTZ R15, R169, UR4, -R3 ;  /* 0x00000004a90f7c23 */ /* 0x002fc80008010803 */
[----:B------:R1:W-:Y:S03]  /*70c0*/  MUFU.EX2 R199, R15 ;  /* 0x0000000f00c77308 */ /* 0x0003e60000000800 */
[C---:B------:R-:W-:Y:S08]  /*70d0*/  HMMA.16816.F32.BF16 R108, R4.reuse, R16, RZ ;  /* 0x00000010046c723c */ /* 0x040ff000000418ff */
[----:B------:R-:W-:Y:S01]  /*70e0*/  HMMA.16816.F32.BF16 R96, R4, R28, RZ ;  /* 0x0000001c0460723c */ /* 0x000fe200000418ff */
[----:B-1----:R-:W-:-:S07]  /*70f0*/  FFMA.FTZ R15, R168, UR4, -R3 ;  /* 0x00000004a80f7c23 */ /* 0x002fce0008010803 */
[C---:B--2---:R-:W-:Y:S01]  /*7100*/  HMMA.16816.F32.BF16 R92, R4.reuse, R32, RZ ;  /* 0x00000020045c723c */ /* 0x044fe200000418ff */
        /* <DEDUP_REMOVED lines=22> */
[----:B------:R-:W-:Y:S07]  /*7270*/  LDSM.16.MT88.4 R20, [R12+0x9400] ;  /* 0x009400000c14783b */ /* 0x000fee0000004200 */
[----:B------:R-:W-:Y:S01]  /*7280*/  HMMA.16816.F32.BF16 R52, R8, R16, RZ ;  /* 0x000000100834723c */ /* 0x000fe200000418ff */
[----:B-1----:R-:W-:-:S04]  /*7290*/  FFMA.FTZ R4, R47, UR4, -R2 ;  /* 0x000000042f047c23 */ /* 0x002fc80008010802 */
[----:B------:R1:W-:Y:S03]  /*72a0*/  MUFU.EX2 R239, R4 ;  /* 0x0000000400ef7308 */ /* 0x0003e60000000800 */
[C---:B------:R-:W-:Y:S01]  /*72b0*/  HMMA.16816.F32.BF16 R128, R8.reuse, R18, RZ ;  /* 0x000000120880723c */ /* 0x040fe200000418ff */
[----:B------:R-:W2:Y:S07]  /*72c0*/  LDSM.16.MT88.4 R16, [R13+0x9400] ;  /* 0x009400000d10783b */ /* 0x000eae0000004200 */
[----:B------:R-:W-:Y:S01]  /*72d0*/  HMMA.16816.F32.BF16 R48, R8, R28, RZ ;  /* 0x0000001c0830723c */ /* 0x000fe200000418ff */
[----:B-1----:R-:W-:-:S07]  /*72e0*/  FFMA.FTZ R4, R46, UR4, -R2 ;  /* 0x000000042e047c23 */ /* 0x002fce0008010802 */
[C---:B------:R-:W-:Y:S01]  /*72f0*/  HMMA.16816.F32.BF16 R132, R8.reuse, R30, RZ ;  /* 0x0000001e0884723c */ /* 0x040fe200000418ff */
[----:B------:R-:W1:Y:S01]  /*7300*/  LDSM.16.MT88.4 R28, [R13+0xa400] ;  /* 0x00a400000d1c783b */ /* 0x000e620000004200 */
[----:B------:R3:W-:Y:S06]  /*7310*/  MUFU.EX2 R238, R4 ;  /* 0x0000000400ee7308 */ /* 0x0007ec0000000800 */
[C---:B------:R-:W-:Y:S08]  /*7320*/  HMMA.16816.F32.BF16 R148, R8.reuse, R34, RZ ;  /* 0x000000220894723c */ /* 0x040ff000000418ff */
[----:B------:R-:W-:Y:S01]  /*7330*/  HMMA.16816.F32.BF16 R40, R8, R36, RZ ;  /* 0x000000240828723c */ /* 0x000fe200000418ff */
[----:B---3--:R-:W-:-:S07]  /*7340*/  FFMA.FTZ R4, R45, UR4, -R2 ;  /* 0x000000042d047c23 */ /* 0x008fce0008010802 */
[C---:B------:R-:W-:Y:S01]  /*7350*/  HMMA.16816.F32.BF16 R44, R8.reuse, R32, RZ ;  /* 0x00000020082c723c */ /* 0x040fe200000418ff */
[----:B------:R3:W4:Y:S01]  /*7360*/  MUFU.EX2 R237, R4 ;  /* 0x0000000400ed7308 */ /* 0x0007220000000800 */
[----:B------:R-:W5:Y:S06]  /*7370*/  LDSM.16.MT88.4 R32, [R12+0xb400] ;  /* 0x00b400000c20783b */ /* 0x000f6c0000004200 */
[----:B------:R-:W-:Y:S01]  /*7380*/  HMMA.16816.F32.BF16 R144, R8, R38, RZ ;  /* 0x000000260890723c */ /* 0x000fe200000418ff */
[----:B------:R-:W-:Y:S01]  /*7390*/  FFMA.FTZ R8, R120, UR4, -R3 ;  /* 0x0000000478087c23 */ /* 0x000fe20008010803 */
[----:B------:R-:W5:Y:S03]  /*73a0*/  LDSM.16.MT88.4 R36, [R13+0xb400] ;  /* 0x00b400000d24783b */ /* 0x000f660000004200 */
[----:B------:R2:W-:Y:S01]  /*73b0*/  MUFU.EX2 R215, R8 ;  /* 0x0000000800d77308 */ /* 0x0005e20000000800 */
[----:B---3--:R-:W-:Y:S01]  /*73c0*/  FFMA.FTZ R4, R107, UR4, -R0 ;  /* 0x000000046b047c23 */ /* 0x008fe20008010800 */
[----:B----4-:R-:W-:-:S06]  /*73d0*/  F2FP.BF16.F32.PACK_AB R6, R237, R238 ;  /* 0x000000eeed06723e */ /* 0x010fcc00000010ff */
[----:B------:R3:W-:Y:S08]  /*73e0*/  MUFU.EX2 R107, R15 ;  /* 0x0000000f006b7308 */ /* 0x0007f00000000800 */
[----:B------:R4:W-:Y:S01]  /*73f0*/  MUFU.EX2 R221, R4 ;  /* 0x0000000400dd7308 */ /* 0x0009e20000000800 */
[----:B--2---:R-:W-:-:S07]  /*7400*/  FFMA.FTZ R8, R138, UR4, -R14 ;  /* 0x000000048a087c23 */ /* 0x004fce000801080e */
[----:B------:R2:W-:Y:S01]  /*7410*/  MUFU.EX2 R213, R8 ;  /* 0x0000000800d57308 */ /* 0x0005e20000000800 */
[----:B---3--:R-:W-:Y:S01]  /*7420*/  FFMA.FTZ R15, R171, UR4, -R14 ;  /* 0x00000004ab0f7c23 */ /* 0x008fe2000801080e */
[----:B----4-:R-:W-:-:S06]  /*7430*/  FFMA.FTZ R4, R105, UR4, -R0 ;  /* 0x0000000469047c23 */ /* 0x010fcc0008010800 */
[----:B------:R3:W4:Y:S01]  /*7440*/  MUFU.EX2 R227, R4 ;  /* 0x0000000400e37308 */ /* 0x0007220000000800 */
[----:B--2---:R-:W-:-:S07]  /*7450*/  FFMA.FTZ R8, R137, UR4, -R14 ;  /* 0x0000000489087c23 */ /* 0x004fce000801080e */
[----:B------:R2:W-:Y:S01]  /*7460*/  MUFU.EX2 R214, R8 ;  /* 0x0000000800d67308 */ /* 0x0005e20000000800 */
[----:B---3--:R-:W-:Y:S01]  /*7470*/  FFMA.FTZ R4, R106, UR4, -R0 ;  /* 0x000000046a047c23 */ /* 0x008fe20008010800 */
[----:B----4-:R-:W-:-:S06]  /*7480*/  F2FP.BF16.F32.PACK_AB R5, R227, R221 ;  /* 0x000000dde305723e */ /* 0x010fcc00000010ff */
[----:B------:R3:W-:Y:S01]  /*7490*/  MUFU.EX2 R106, R15 ;  /* 0x0000000f006a7308 */ /* 0x0007e20000000800 */
[----:B--2---:R-:W-:-:S07]  /*74a0*/  FFMA.FTZ R8, R136, UR4, -R14 ;  /* 0x0000000488087c23 */ /* 0x004fce000801080e */
[----:B------:R2:W-:Y:S08]  /*74b0*/  MUFU.EX2 R226, R4 ;  /* 0x0000000400e27308 */ /* 0x0005f00000000800 */
[----:B------:R4:W-:Y:S01]  /*74c0*/  MUFU.EX2 R212, R8 ;  /* 0x0000000800d47308 */ /* 0x0009e20000000800 */
[----:B---3--:R-:W-:-:S07]  /*74d0*/  FFMA.FTZ R15, R183, UR4, -R3 ;  /* 0x00000004b70f7c23 */ /* 0x008fce0008010803 */
[----:B------:R-:W-:Y:S01]  /*74e0*/  MUFU.EX2 R105, R15 ;  /* 0x0000000f00697308 */ /* 0x000fe20000000800 */
[----:B--2---:R-:W-:-:S07]  /*74f0*/  FFMA.FTZ R4, R100, UR4, -R0 ;  /* 0x0000000464047c23 */ /* 0x004fce0008010800 */
[----:B------:R2:W3:Y:S01]  /*7500*/  MUFU.EX2 R222, R4 ;  /* 0x0000000400de7308 */ /* 0x0004e20000000800 */
[----:B----4-:R-:W-:-:S07]  /*7510*/  FFMA.FTZ R8, R122, UR4, -R14 ;  /* 0x000000047a087c23 */ /* 0x010fce000801080e */
[----:B------:R4:W-:Y:S01]  /*7520*/  MUFU.EX2 R211, R8 ;  /* 0x0000000800d37308 */ /* 0x0009e20000000800 */
[----:B--2---:R-:W-:Y:S01]  /*7530*/  FFMA.FTZ R4, R123, UR4, -R3 ;  /* 0x000000047b047c23 */ /* 0x004fe20008010803 */
[----:B---3--:R-:W-:-:S06]  /*7540*/  F2FP.BF16.F32.PACK_AB R7, R222, R226 ;  /* 0x000000e2de07723e */ /* 0x008fcc00000010ff */
[----:B------:R2:W3:Y:S01]  /*7550*/  MUFU.EX2 R220, R4 ;  /* 0x0000000400dc7308 */ /* 0x0004e20000000800 */
[----:B----4-:R-:W-:-:S07]  /*7560*/  FFMA.FTZ R8, R155, UR4, -R3 ;  /* 0x000000049b087c23 */ /* 0x010fce0008010803 */
[----:B------:R4:W-:Y:S01]  /*7570*/  MUFU.EX2 R209, R8 ;  /* 0x0000000800d17308 */ /* 0x0009e20000000800 */
[----:B--2---:R-:W-:-:S07]  /*7580*/  FFMA.FTZ R4, R121, UR4, -R3 ;  /* 0x0000000479047c23 */ /* 0x004fce0008010803 */
[----:B------:R2:W3:Y:S01]  /*7590*/  MUFU.EX2 R216, R4 ;  /* 0x0000000400d87308 */ /* 0x0004e20000000800 */
[----:B----4-:R-:W-:-:S07]  /*75a0*/  FFMA.FTZ R8, R160, UR4, -R2 ;  /* 0x00000004a0087c23 */ /* 0x010fce0008010802 */
[----:B------:R4:W-:Y:S01]  /*75b0*/  MUFU.EX2 R208, R8 ;  /* 0x0000000800d07308 */ /* 0x0009e20000000800 */
[----:B--2---:R-:W-:-:S07]  /*75c0*/  F2FP.BF16.F32.PACK_AB R4, R239, R234 ;  /* 0x000000eaef04723e */ /* 0x004fce00000010ff */
[----:B------:R-:W-:Y:S01]  /*75d0*/  HMMA.16816.F32.BF16 R156, R4, R16, R112 ;  /* 0x00000010049c723c */ /* 0x000fe20000041870 */
[----:B----4-:R-:W-:-:S04]  /*75e0*/  FFMA.FTZ R8, R154, UR4, -R2 ;  /* 0x000000049a087c23 */ /* 0x010fc80008010802 */
[----:B------:R2:W4:Y:S03]  /*75f0*/  MUFU.EX2 R207, R8 ;  /* 0x0000000800cf7308 */ /* 0x0005260000000800 */
[C---:B------:R-:W-:Y:S08]  /*7600*/  HMMA.16816.F32.BF16 R112, R4.reuse, R24, R108 ;  /* 0x000000180470723c */ /* 0x040ff0000004186c */
[----:B-1----:R-:W-:Y:S01]  /*7610*/  HMMA.16816.F32.BF16 R108, R4, R28, R96 ;  /* 0x0000001c046c723c */ /* 0x002fe20000041860 */
[----:B--2---:R-:W-:-:S07]  /*7620*/  FFMA.FTZ R8, R153, UR4, -R2 ;  /* 0x0000000499087c23 */ /* 0x004fce0008010802 */
[C---:B------:R-:W-:Y:S01]  /*7630*/  HMMA.16816.F32.BF16 R120, R4.reuse, R22, R88 ;  /* 0x000000160478723c */ /* 0x040fe20000041858 */
[----:B------:R1:W-:Y:S07]  /*7640*/  MUFU.EX2 R206, R8 ;  /* 0x0000000800ce7308 */ /* 0x0003ee0000000800 */
[C---:B------:R-:W-:Y:S08]  /*7650*/  HMMA.16816.F32.BF16 R136, R4.reuse, R18, R84 ;  /* 0x000000120488723c */ /* 0x040ff00000041854 */
[----:B-----5:R-:W-:Y:S01]  /*7660*/  HMMA.16816.F32.BF16 R96, R4, R32, R92 ;  /* 0x000000200460723c */ /* 0x020fe2000004185c */
[----:B-1----:R-:W-:-:S04]  /*7670*/  FFMA.FTZ R8, R152, UR4, -R2 ;  /* 0x0000000498087c23 */ /* 0x002fc80008010802 */
[----:B------:R1:W-:Y:S03]  /*7680*/  MUFU.EX2 R205, R8 ;  /* 0x0000000800cd7308 */ /* 0x0003e60000000800 */
[C---:B------:R-:W-:Y:S08]  /*7690*/  HMMA.16816.F32.BF16 R88, R4.reuse, R26, R80 ;  /* 0x0000001a0458723c */ /* 0x040ff00000041850 */
[C---:B------:R-:W-:Y:S08]  /*76a0*/  HMMA.16816.F32.BF16 R84, R4.reuse, R30, R76 ;  /* 0x0000001e0454723c */ /* 0x040ff0000004184c */
[----:B------:R-:W-:Y:S01]  /*76b0*/  HMMA.16816.F32.BF16 R116, R4, R20, R116 ;  /* 0x000000140474723c */ /* 0x000fe20000041874 */
[----:B-1----:R-:W-:-:S04]  /*76c0*/  FFMA.FTZ R8, R167, UR4, -R0 ;  /* 0x00000004a7087c23 */ /* 0x002fc80008010800 */
[----:B------:R1:W-:Y:S03]  /*76d0*/  MUFU.EX2 R204, R8 ;  /* 0x0000000800cc7308 */ /* 0x0003e60000000800 */
[C---:B------:R-:W-:Y:S08]  /*76e0*/  HMMA.16816.F32.BF16 R92, R4.reuse, R36, R68 ;  /* 0x00000024045c723c */ /* 0x040ff00000041844 */
[----:B------:R-:W-:Y:S01]  /*76f0*/  HMMA.16816.F32.BF16 R80, R4, R34, R72 ;  /* 0x000000220450723c */ /* 0x000fe20000041848 */
[----:B-1----:R-:W-:-:S07]  /*7700*/  FFMA.FTZ R8, R166, UR4, -R0 ;  /* 0x00000004a6087c23 */ /* 0x002fce0008010800 */
[----:B------:R-:W-:Y:S01]  /*7710*/  HMMA.16816.F32.BF16 R76, R4, R38, R60 ;  /* 0x00000026044c723c */ /* 0x000fe2000004183c */
[----:B---3--:R-:W-:Y:S01]  /*7720*/  F2FP.BF16.F32.PACK_AB R4, R220, R235 ;  /* 0x000000ebdc04723e */ /* 0x008fe200000010ff */
[----:B------:R1:W2:Y:S01]  /*7730*/  MUFU.EX2 R203, R8 ;  /* 0x0000000800cb7308 */ /* 0x0002a20000000800 */
[----:B------:R-:W-:Y:S02]  /*7740*/  F2FP.BF16.F32.PACK_AB R5, R214, R213 ;  /* 0x000000d5d605723e */ /* 0x000fe400000010ff */
[----:B------:R-:W-:Y:S02]  /*7750*/  F2FP.BF16.F32.PACK_AB R6, R215, R216 ;  /* 0x000000d8d706723e */ /* 0x000fe400000010ff */
[----:B------:R-:W-:-:S07]  /*7760*/  F2FP.BF16.F32.PACK_AB R7, R211, R212 ;  /* 0x000000d4d307723e */ /* 0x000fce00000010ff */
[C---:B------:R-:W-:Y:S01]  /*7770*/  HMMA.16816.F32.BF16 R72, R4.reuse, R20, R64 ;  /* 0x000000140448723c */ /* 0x040fe20000041840 */
[----:B-1----:R-:W-:Y:S07]  /*7780*/  LDSM.16.MT88.4 R8, [R13+0x9800] ;  /* 0x009800000d08783b */ /* 0x002fee0000004200 */
[C---:B------:R-:W-:Y:S08]  /*7790*/  HMMA.16816.F32.BF16 R64, R4.reuse, R24, R52 ;  /* 0x000000180440723c */ /* 0x040ff00000041834 */
[C---:B------:R-:W-:Y:S08]  /*77a0*/  HMMA.16816.F32.BF16 R172, R4.reuse, R36, R40 ;  /* 0x0000002404ac723c */ /* 0x040ff00000041828 */
[C---:B------:R-:W-:Y:S08]  /*77b0*/  HMMA.16816.F32.BF16 R68, R4.reuse, R16, R56 ;  /* 0x000000100444723c */ /* 0x040ff00000041838 */
[C---:B------:R-:W-:Y:S08]  /*77c0*/  HMMA.16816.F32.BF16 R60, R4.reuse, R28, R48 ;  /* 0x0000001c043c723c */ /* 0x040ff00000041830 */
[C---:B------:R-:W-:Y:S08]  /*77d0*/  HMMA.16816.F32.BF16 R160, R4.reuse, R32, R44 ;  /* 0x0000002004a0723c */ /* 0x040ff0000004182c */
[C---:B------:R-:W-:Y:S01]  /*77e0*/  HMMA.16816.F32.BF16 R40, R4.reuse, R30, R132 ;  /* 0x0000001e0428723c */ /* 0x040fe20000041884 */
[----:B------:R-:W1:Y:S07]  /*77f0*/  LDSM.16.MT88.4 R28, [R13+0xa800] ;  /* 0x00a800000d1c783b */ /* 0x000e6e0000004200 */
[C---:B------:R-:W-:Y:S01]  /*7800*/  HMMA.16816.F32.BF16 R52, R4.reuse, R34, R148 ;  /* 0x000000220434723c */ /* 0x040fe20000041894 */
[----:B------:R-:W3:Y:S07]  /*7810*/  LDSM.16.MT88.4 R32, [R12+0xb800] ;  /* 0x00b800000c20783b */ /* 0x000eee0000004200 */
[C---:B------:R-:W-:Y:S01]  /*7820*/  HMMA.16816.F32.BF16 R56, R4.reuse, R22, R140 ;  /* 0x000000160438723c */ /* 0x040fe2000004188c */
[----:B------:R-:W5:Y:S04]  /*7830*/  LDSM.16.MT88.4 R20, [R12+0x9800] ;  /* 0x009800000c14783b */ /* 0x000f680000004200 */
[----:B------:R-:W-:Y:S03]  /*7840*/  LDSM.16.MT88.4 R140, [R13+0x9c00] ;  /* 0x009c00000d8c783b */ /* 0x000fe60000004200 */
[C---:B------:R-:W-:Y:S01]  /*7850*/  HMMA.16816.F32.BF16 R48, R4.reuse, R18, R124 ;  /* 0x000000120430723c */ /* 0x040fe2000004187c */
[----:B------:R-:W5:Y:S04]  /*7860*/  LDSM.16.MT88.4 R16, [R12+0xa800] ;  /* 0x00a800000c10783b */ /* 0x000f680000004200 */
[----:B------:R-:W-:Y:S03]  /*7870*/  LDSM.16.MT88.4 R124, [R12+0x9c00] ;  /* 0x009c00000c7c783b */ /* 0x000fe60000004200 */
[C---:B------:R-:W-:Y:S01]  /*7880*/  HMMA.16816.F32.BF16 R44, R4.reuse, R26, R128 ;  /* 0x0000001a042c723c */ /* 0x040fe20000041880 */
[----:B------:R-:W5:Y:S07]  /*7890*/  LDSM.16.MT88.4 R24, [R13+0xb800] ;  /* 0x00b800000d18783b */ /* 0x000f6e0000004200 */
[----:B------:R-:W-:Y:S01]  /*78a0*/  HMMA.16816.F32.BF16 R36, R4, R38, R144 ;  /* 0x000000260424723c */ /* 0x000fe20000041890 */
[----:B----4-:R-:W-:-:S02]  /*78b0*/  F2FP.BF16.F32.PACK_AB R4, R207, R208 ;  /* 0x000000d0cf04723e */ /* 0x010fc400000010ff */
[----:B--2---:R-:W-:Y:S02]  /*78c0*/  F2FP.BF16.F32.PACK_AB R5, R203, R204 ;  /* 0x000000cccb05723e */ /* 0x004fe400000010ff */
[----:B------:R-:W-:Y:S02]  /*78d0*/  F2FP.BF16.F32.PACK_AB R6, R205, R206 ;  /* 0x000000cecd06723e */ /* 0x000fe400000010ff */
[----:B------:R-:W-:-:S07]  /*78e0*/  F2FP.BF16.F32.PACK_AB R7, R201, R202 ;  /* 0x000000cac907723e */ /* 0x000fce00000010ff */
[C---:B-1----:R-:W-:Y:S08]  /*78f0*/  HMMA.16816.F32.BF16 R164, R4.reuse, R28, R108 ;  /* 0x0000001c04a4723c */ /* 0x042ff0000004186c */
[C---:B---3--:R-:W-:Y:S08]  /*7900*/  HMMA.16816.F32.BF16 R144, R4.reuse, R32, R96 ;  /* 0x000000200490723c */ /* 0x048ff00000041860 */
[C---:B-----5:R-:W-:Y:S08]  /*7910*/  HMMA.16816.F32.BF16 R116, R4.reuse, R20, R116 ;  /* 0x000000140474723c */ /* 0x060ff00000041874 */
[C---:B------:R-:W-:Y:S01]  /*7920*/  HMMA.16816.F32.BF16 R132, R4.reuse, R8, R156 ;  /* 0x000000080484723c */ /* 0x040fe2000004189c */
[----:B------:R-:W1:Y:S07]  /*7930*/  LDSM.16.MT88.4 R156, [R12+0xac00] ;  /* 0x00ac00000c9c783b */ /* 0x000e6e0000004200 */
[C---:B------:R-:W-:Y:S08]  /*7940*/  HMMA.16816.F32.BF16 R148, R4.reuse, R16, R112 ;  /* 0x000000100494723c */ /* 0x040ff00000041870 */
[C---:B------:R-:W-:Y:S08]  /*7950*/  HMMA.16816.F32.BF16 R176, R4.reuse, R24, R92 ;  /* 0x0000001804b0723c */ /* 0x040ff0000004185c */
        /* <DEDUP_REMOVED lines=12> */
[----:B------:R-:W-:-:S04]  /*7a20*/  FFMA.FTZ R8, R185, UR4, -R2 ;  /* 0x00000004b9087c23 */ /* 0x000fc80008010802 */
[----:B------:R2:W-:Y:S03]  /*7a30*/  MUFU.EX2 R100, R8 ;  /* 0x0000000800647308 */ /* 0x0005e60000000800 */
[C---:B------:R-:W-:Y:S08]  /*7a40*/  HMMA.16816.F32.BF16 R56, R4.reuse, R22, R56 ;  /* 0x000000160438723c */ /* 0x040ff00000041838 */
[----:B------:R-:W-:Y:S01]  /*7a50*/  HMMA.16816.F32.BF16 R112, R4, R20, R72 ;  /* 0x000000140470723c */ /* 0x000fe20000041848 */
[----:B--2---:R-:W-:-:S07]  /*7a60*/  FFMA.FTZ R8, R182, UR4, -R2 ;  /* 0x00000004b6087c23 */ /* 0x004fce0008010802 */
[C---:B------:R-:W-:Y:S01]  /*7a70*/  HMMA.16816.F32.BF16 R44, R4.reuse, R18, R44 ;  /* 0x00000012042c723c */ /* 0x040fe2000004182c */
[----:B------:R2:W3:Y:S07]  /*7a80*/  MUFU.EX2 R23, R8 ;  /* 0x0000000800177308 */ /* 0x0004ee0000000800 */
[C---:B------:R-:W-:Y:S08]  /*7a90*/  HMMA.16816.F32.BF16 R64, R4.reuse, R16, R64 ;  /* 0x000000100440723c */ /* 0x040ff00000041840 */
[----:B------:R-:W-:Y:S01]  /*7aa0*/  HMMA.16816.F32.BF16 R48, R4, R10, R48 ;  /* 0x0000000a0430723c */ /* 0x000fe20000041830 */
[--C-:B--2---:R-:W-:Y:S01]  /*7ab0*/  FFMA.FTZ R8, R181, UR4, -R2.reuse ;  /* 0x00000004b5087c23 */ /* 0x104fe20008010802 */
[----:B------:R-:W-:Y:S01]  /*7ac0*/  FFMA.FTZ R2, R180, UR4, -R2 ;  /* 0x00000004b4027c23 */ /* 0x000fe20008010802 */
[----:B---3--:R-:W-:-:S02]  /*7ad0*/  F2FP.BF16.F32.PACK_AB R92, R23, R100 ;  /* 0x00000064175c723e */ /* 0x008fc400000010ff */
[----:B------:R2:W-:Y:S03]  /*7ae0*/  MUFU.EX2 R22, R8 ;  /* 0x0000000800167308 */ /* 0x0005e60000000800 */
[C---:B------:R-:W-:Y:S05]  /*7af0*/  HMMA.16816.F32.BF16 R60, R4.reuse, R28, R60 ;  /* 0x0000001c043c723c */ /* 0x040fea000004183c */
[----:B------:R3:W4:Y:S03]  /*7b00*/  MUFU.EX2 R21, R2 ;  /* 0x0000000200157308 */ /* 0x0007260000000800 */
[C---:B------:R-:W-:Y:S08]  /*7b10*/  HMMA.16816.F32.BF16 R40, R4.reuse, R30, R40 ;  /* 0x0000001e0428723c */ /* 0x040ff00000041828 */
[----:B------:R-:W-:Y:S01]  /*7b20*/  HMMA.16816.F32.BF16 R68, R4, R32, R160 ;  /* 0x000000200444723c */ /* 0x000fe200000418a0 */
[----:B--2---:R-:W-:-:S04]  /*7b30*/  FADD.FTZ R8, R246, R244 ;  /* 0x000000f4f6087221 */ /* 0x004fc80000010000 */
[----:B------:R-:W-:Y:S01]  /*7b40*/  FADD.FTZ R8, R245, R8 ;  /* 0x00000008f5087221 */ /* 0x000fe20000010000 */
[--C-:B---3--:R-:W-:Y:S02]  /*7b50*/  FFMA.FTZ R2, R188, UR4, -R0.reuse ;  /* 0x00000004bc027c23 */ /* 0x108fe40008010800 */
[C---:B------:R-:W-:Y:S01]  /*7b60*/  HMMA.16816.F32.BF16 R52, R4.reuse, R34, R52 ;  /* 0x000000220434723c */ /* 0x040fe20000041834 */
[----:B----4-:R-:W-:Y:S01]  /*7b70*/  F2FP.BF16.F32.PACK_AB R94, R21, R22 ;  /* 0x00000016155e723e */ /* 0x010fe200000010ff */
[----:B------:R2:W-:Y:S06]  /*7b80*/  MUFU.EX2 R20, R2 ;  /* 0x0000000200147308 */ /* 0x0005ec0000000800 */
[C---:B------:R-:W-:Y:S01]  /*7b90*/  HMMA.16816.F32.BF16 R84, R4.reuse, R24, R172 ;  /* 0x000000180454723c */ /* 0x040fe200000418ac */
[----:B------:R-:W3:Y:S07]  /*7ba0*/  LDSM.16.MT88.4 R172, [R13+0xac00] ;  /* 0x00ac00000dac783b */ /* 0x000eee0000004200 */
        /* <DEDUP_REMOVED lines=28> */
[----:B------:R-:W-:Y:S01]  /*7d70*/  HMMA.16816.F32.BF16 R148, R92, R156, R148 ;  /* 0x0000009c5c94723c */ /* 0x000fe20000041894 */
[----:B----4-:R-:W-:-:S04]  /*7d80*/  FADD.FTZ R3, R248, R240 ;  /* 0x000000f0f8037221 */ /* 0x010fc80000010000 */
[----:B------:R-:W-:-:S03]  /*7d90*/  FADD.FTZ R3, R242, R3 ;  /* 0x00000003f2037221 */ /* 0x000fc60000010000 */
[----:B---3--:R-:W-:Y:S01]  /*7da0*/  HMMA.16816.F32.BF16 R164, R92, R172, R164 ;  /* 0x000000ac5ca4723c */ /* 0x008fe200000418a4 */
[----:B------:R-:W-:-:S04]  /*7db0*/  FADD.FTZ R3, R243, R3 ;  /* 0x00000003f3037221 */ /* 0x000fc80000010000 */
[----:B------:R-:W-:Y:S01]  /*7dc0*/  FADD.FTZ R3, R235, R3 ;  /* 0x00000003eb037221 */ /* 0x000fe20000010000 */
[--C-:B-1----:R-:W-:Y:S02]  /*7dd0*/  FFMA.FTZ R0, R194, UR4, -R14.reuse ;  /* 0x00000004c2007c23 */ /* 0x102fe4000801080e */
[C---:B------:R-:W-:Y:S01]  /*7de0*/  HMMA.16816.F32.BF16 R168, R92.reuse, R174, R168 ;  /* 0x000000ae5ca8723c */ /* 0x040fe200000418a8 */
[----:B------:R-:W-:Y:S01]  /*7df0*/  FADD.FTZ R3, R220, R3 ;  /* 0x00000003dc037221 */ /* 0x000fe20000010000 */
[----:B------:R1:W3:Y:S06]  /*7e00*/  MUFU.EX2 R11, R0 ;  /* 0x00000000000b7308 */ /* 0x0002ec0000000800 */
[C---:B------:R-:W-:Y:S08]  /*7e10*/  HMMA.16816.F32.BF16 R72, R92.reuse, R80, R144 ;  /* 0x000000505c48723c */ /* 0x040ff00000041890 */
[----:B------:R-:W-:Y:S01]  /*7e20*/  HMMA.16816.F32.BF16 R76, R92, R82, R108 ;  /* 0x000000525c4c723c */ /* 0x000fe2000004186c */
[----:B-1----:R-:W-:-:S04]  /*7e30*/  FFMA.FTZ R0, R193, UR4, -R14 ;  /* 0x00000004c1007c23 */ /* 0x002fc8000801080e */
[----:B------:R1:W-:Y:S03]  /*7e40*/  MUFU.EX2 R10, R0 ;  /* 0x00000000000a7308 */ /* 0x0003e60000000800 */
[C---:B-----5:R-:W-:Y:S08]  /*7e50*/  HMMA.16816.F32.BF16 R88, R92.reuse, R4, R176 ;  /* 0x000000045c58723c */ /* 0x060ff000000418b0 */
[----:B------:R-:W-:Y:S01]  /*7e60*/  HMMA.16816.F32.BF16 R92, R92, R6, R96 ;  /* 0x000000065c5c723c */ /* 0x000fe20000041860 */
[----:B--2---:R-:W-:-:S02]  /*7e70*/  F2FP.BF16.F32.PACK_AB R96, R16, R105 ;  /* 0x000000691060723e */ /* 0x004fc400000010ff */
[----:B---3--:R-:W-:Y:S02]  /*7e80*/  F2FP.BF16.F32.PACK_AB R97, R11, R12 ;  /* 0x0000000c0b61723e */ /* 0x008fe400000010ff */
        /* <DEDUP_REMOVED lines=75> */
[----:B------:R-:W4:Y:S04]  /*8340*/  LDL.LU R183, [R1] ;  /* 0x0000000001b77983 */ /* 0x000f280000300800 */
[----:B------:R-:W5:Y:S04]  /*8350*/  LDL R181, [R1+0x54] ;  /* 0x0000540001b57983 */ /* 0x000f680000100800 */
[----:B------:R-:W4:Y:S04]  /*8360*/  LDL R182, [R1+0x44] ;  /* 0x0000440001b67983 */ /* 0x000f280000100800 */
[----:B------:R-:W4:Y:S01]  /*8370*/  LDL R185, [R1+0x50] ;  /* 0x0000500001b97983 */ /* 0x000f220000100800 */
[----:B------:R-:W-:Y:S01]  /*8380*/  UIADD3 UR4, UPT, UPT, UR22, -0x2, URZ ;  /* 0xfffffffe16047890 */ /* 0x000fe2000fffe0ff */
[----:B------:R-:W-:-:S02]  /*8390*/  SHF.L.U32 R188, R223, 0x4, RZ ;  /* 0x00000004dfbc7819 */ /* 0x000fc400000006ff */
[----:B------:R-:W-:Y:S01]  /*83a0*/  SHF.L.U32 R28, R223, 0x5, RZ ;  /* 0x00000005df1c7819 */ /* 0x000fe200000006ff */
[----:B------:R-:W-:Y:S01]  /*83b0*/  UIMAD.WIDE.U32 UR24, UR4, UR8, URZ ;  /* 0x00000008041872a5 */ /* 0x000fe2000f8e00ff */
[----:B------:R-:W-:Y:S01]  /*83c0*/  LOP3.LUT R188, R188, 0x100, RZ, 0xc0, !PT ;  /* 0x00000100bcbc7812 */ /* 0x000fe200078ec0ff */
[----:B------:R-:W-:Y:S01]  /*83d0*/  UIMAD.WIDE.U32 UR16, UR4, UR8, URZ ;  /* 0x00000008041072a5 */ /* 0x000fe2000f8e00ff */
[--C-:B------:R-:W-:Y:S01]  /*83e0*/  LOP3.LUT R0, R218, 0x120, R28.reuse, 0xf8, !PT ;  /* 0x00000120da007812 */ /* 0x100fe200078ef81c */
[----:B------:R-:W-:Y:S01]  /*83f0*/  UIMAD UR15, UR4, UR9, UR25 ;  /* 0x00000009040f72a4 */ /* 0x000fe2000f8e0219 */
[----:B------:R-:W-:Y:S01]  /*8400*/  LOP3.LUT R188, R188, 0x20, R28, 0xf8, !PT ;  /* 0x00000020bcbc7812 */ /* 0x000fe200078ef81c */
[----:B------:R-:W-:Y:S01]  /*8410*/  USHF.L.U32 UR13, UR24, 0x6, URZ ;  /* 0x00000006180d7899 */ /* 0x000fe200080006ff */
[----:B------:R-:W-:Y:S01]  /*8420*/  LOP3.LUT R0, R0, R210, RZ, 0xfc, !PT ;  /* 0x000000d200007212 */ /* 0x000fe200078efcff */
[----:B------:R-:W-:Y:S01]  /*8430*/  UIMAD UR4, UR4, UR9, UR17 ;  /* 0x00000009040472a4 */ /* 0x000fe2000f8e0211 */
[----:B------:R-:W-:Y:S01]  /*8440*/  MOV R6, UR16 ;  /* 0x0000001000067c02 */ /* 0x000fe20008000f00 */
[----:B------:R-:W-:Y:S01]  /*8450*/  USHF.L.U64.HI UR15, UR24, 0x6, UR15 ;  /* 0x00000006180f7899 */ /* 0x000fe2000801020f */
[----:B------:R-:W-:Y:S01]  /*8460*/  MOV R7, UR17 ;  /* 0x0000001100077c02 */ /* 0x000fe20008000f00 */
[----:B------:R-:W-:Y:S01]  /*8470*/  ULEA UR13, UP0, UR8, UR13, 0x5 ;  /* 0x0000000d080d7291 */ /* 0x000fe2000f8028ff */
[----:B------:R-:W-:Y:S01]  /*8480*/  LEA R32, R0, UR5, 0x1 ;  /* 0x0000000500207c11 */ /* 0x000fe2000f8e08ff */
[----:B------:R-:W-:Y:S01]  /*8490*/  UIADD3 UR17, UPT, UPT, UR22, -0x2, URZ ;  /* 0xfffffffe16117890 */ /* 0x000fe2000fffe0ff */
[----:B------:R-:W-:Y:S01]  /*84a0*/  MOV R3, UR4 ;  /* 0x0000000400037c02 */ /* 0x000fe20008000f00 */
[----:B------:R-:W-:-:S02]  /*84b0*/  ULEA.HI.X UR15, UR8, UR15, UR9, 0x5, UP0 ;  /* 0x0000000f080f7291 */ /* 0x000fc400080f2c09 */
[----:B------:R-:W-:Y:S01]  /*84c0*/  MOV R5, UR13 ;  /* 0x0000000d00057c02 */ /* 0x000fe20008000f00 */
[----:B------:R-:W-:-:S03]  /*84d0*/  UISETP.GT.U32.AND UP0, UPT, UR17, UR18, UPT ;  /* 0x000000121100728c */ /* 0x000fc6000bf04070 */
[----:B------:R-:W-:Y:S01]  /*84e0*/  MOV R7, UR15 ;  /* 0x0000000f00077c02 */ /* 0x000fe20008000f00 */
[----:B------:R-:W-:Y:S01]  /*84f0*/  BAR.SYNC.DEFER_BLOCKING 0x0 ;  /* 0x0000000000007b1d */ /* 0x000fe20000010000 */
[----:B--2---:R-:W-:Y:S02]  /*8500*/  LOP3.LUT R8, R188, R31, RZ, 0xfc, !PT ;  /* 0x0000001fbc087212 */ /* 0x004fe400078efcff */
[----:B-1----:R-:W-:Y:S02]  /*8510*/  ISETP.GE.AND P4, PT, R29, UR12, PT ;  /* 0x0000000c1d007c0c */ /* 0x002fe4000bf86270 */
[----:B---3--:R-:W-:Y:S02]  /*8520*/  ISETP.GE.AND P3, PT, R180, UR12, PT ;  /* 0x0000000cb4007c0c */ /* 0x008fe4000bf66270 */
[-C--:B-----5:R-:W-:Y:S02]  /*8530*/  LEA R2, P1, R6, R181.reuse, 0x7 ;  /* 0x000000b506027211 */ /* 0x0a0fe400078238ff */
[----:B------:R-:W-:-:S02]  /*8540*/  LEA R4, P0, R5, R181, 0x1 ;  /* 0x000000b505047211 */ /* 0x000fc400078008ff */
[----:B----4-:R-:W-:Y:S01]  /*8550*/  ISETP.GE.AND P2, PT, R182, UR12, PT ;  /* 0x0000000cb6007c0c */ /* 0x010fe2000bf46270 */
[----:B------:R-:W1:Y:S01]  /*8560*/  LDCU.64 UR12, c[0x0][0x358] ;  /* 0x00006b00ff0c77ac */ /* 0x000e620008000a00 */
[-C--:B------:R-:W-:Y:S02]  /*8570*/  LEA.HI.X R3, R6, R185.reuse, R3, 0x7, P1 ;  /* 0x000000b906037211 */ /* 0x080fe400008f3c03 */
[----:B------:R-:W-:-:S03]  /*8580*/  LEA.HI.X R5, R5, R185, R7, 0x1, P0 ;  /* 0x000000b905057211 */ /* 0x000fc600000f0c07 */
        /* <DEDUP_REMOVED lines=29> */
[----:B--2---:R-:W-:-:S03]  /*8760*/  LEA R3, R8, UR5, 0x1 ;  /* 0x0000000508037c11 */ /* 0x004fc6000f8e08ff */
[----:B------:R-:W-:Y:S01]  /*8770*/  @P2 STS.128 [R224+0xb800], RZ ;  /* 0x00b800ffe0002388 */ /* 0x000fe20000000c00 */
[C---:B------:R-:W-:Y:S02]  /*8780*/  IADD3 R2, PT, PT, R183.reuse, R32, RZ ;  /* 0x00000020b7027210 */ /* 0x040fe40007ffe0ff */
[----:B------:R-:W-:Y:S01]  /*8790*/  IADD3 R0, PT, PT, R183, R3, RZ ;  /* 0x00000003b7007210 */ /* 0x000fe20007ffe0ff */
[----:B------:R-:W-:Y:S04]  /*87a0*/  LDSM.16.M88.4 R12, [R32] ;  /* 0x00000000200c783b */ /* 0x000fe80000000200 */
[----:B------:R-:W2:Y:S04]  /*87b0*/  LDSM.16.M88.4 R28, [R3+0x6400] ;  /* 0x00640000031c783b */ /* 0x000ea80000000200 */
[----:B------:R-:W4:Y:S04]  /*87c0*/  LDSM.16.M88.4 R36, [R3+0x6000] ;  /* 0x006000000324783b */ /* 0x000f280000000200 */
[----:B------:R-:W5:Y:S04]  /*87d0*/  LDSM.16.M88.4 R24, [R3+0x6800] ;  /* 0x006800000318783b */ /* 0x000f680000000200 */
[----:B------:R-:W1:Y:S04]  /*87e0*/  LDSM.16.M88.4 R20, [R3+0x6c00] ;  /* 0x006c00000314783b */ /* 0x000e680000000200 */
[----:B------:R-:W1:Y:S04]  /*87f0*/  LDSM.16.M88.4 R8, [R32+0x1000] ;  /* 0x001000002008783b */ /* 0x000e680000000200 */
[----:B---3--:R-:W-:Y:S04]  /*8800*/  LDSM.16.M88.4 R4, [R2] ;  /* 0x000000000204783b */ /* 0x008fe80000000200 */
[----:B------:R-:W3:Y:S04]  /*8810*/  LDSM.16.M88.4 R44, [R0+0x6400] ;  /* 0x00640000002c783b */ /* 0x000ee80000000200 */
[----:B------:R-:W3:Y:S04]  /*8820*/  LDSM.16.M88.4 R40, [R0+0x6000] ;  /* 0x006000000028783b */ /* 0x000ee80000000200 */
[----:B------:R-:W3:Y:S04]  /*8830*/  LDSM.16.M88.4 R56, [R0+0x6800] ;  /* 0x006800000038783b */ /* 0x000ee80000000200 */
[----:B------:R5:W3:Y:S04]  /*8840*/  LDSM.16.M88.4 R52, [R0+0x6c00] ;  /* 0x006c00000034783b */ /* 0x000ae80000000200 */
[----:B------:R1:W3:Y:S01]  /*8850*/  LDSM.16.M88.4 R16, [R2+0x1000] ;  /* 0x001000000210783b */ /* 0x0002e20000000200 */
[C---:B--2---:R-:W-:Y:S03]  /*8860*/  HMMA.16816.F32.BF16 R184, R12.reuse, R28, RZ ;  /* 0x0000001c0cb8723c */ /* 0x044fe600000418ff */
[----:B------:R-:W-:Y:S04]  /*8870*/  LDSM.16.M88.4 R244, [R3+0x7c00] ;  /* 0x007c000003f4783b */ /* 0x000fe80000000200 */
[----:B------:R-:W0:Y:S01]  /*8880*/  LDGDEPBAR ;  /* 0x00000000000079af */ /* 0x000e220000000000 */
[C---:B----4-:R-:W-:Y:S08]  /*8890*/  HMMA.16816.F32.BF16 R192, R12.reuse, R36, RZ ;  /* 0x000000240cc0723c */ /* 0x050ff000000418ff */
[----:B------:R-:W-:Y:S01]  /*88a0*/  HMMA.16816.F32.BF16 R180, R12, R30, RZ ;  /* 0x0000001e0cb4723c */ /* 0x000fe200000418ff */
[----:B-----5:R-:W-:-:S04]  /*88b0*/  MOV R0, 0x20 ;  /* 0x0000002000007802 */ /* 0x020fc80000000f00 */
[----:B------:R-:W-:-:S03]  /*88c0*/  SEL R0, R0, 0xffffffe0, !P6 ;  /* 0xffffffe000007807 */ /* 0x000fc60007000000 */
[----:B------:R-:W-:Y:S01]  /*88d0*/  HMMA.16816.F32.BF16 R176, R12, R24, RZ ;  /* 0x000000180cb0723c */ /* 0x000fe200000418ff */
[C---:B-1----:R-:W-:Y:S02]  /*88e0*/  IADD3 R2, PT, PT, R0.reuse, R3, RZ ;  /* 0x0000000300027210 */ /* 0x042fe40007ffe0ff */
[----:B------:R-:W-:-:S05]  /*88f0*/  IADD3 R0, PT, PT, R0, R32, RZ ;  /* 0x0000002000007210 */ /* 0x000fca0007ffe0ff */
        /* <DEDUP_REMOVED lines=8> */
[C---:B------:R-:W-:Y:S08]  /*8980*/  HMMA.16816.F32.BF16 R28, R8.reuse, R24, RZ ;  /* 0x00000018081c723c */ /* 0x040ff000000418ff */
[----:B------:R-:W-:Y:S08]  /*8990*/  HMMA.16816.F32.BF16 R212, R8, R26, RZ ;  /* 0x0000001a08d4723c */ /* 0x000ff000000418ff */
[----:B---3--:R-:W-:Y:S08]  /*89a0*/  HMMA.16816.F32.BF16 R200, R4, R44, R184 ;  /* 0x0000002c04c8723c */ /* 0x008ff000000418b8 */
[C---:B------:R-:W-:Y:S08]  /*89b0*/  HMMA.16816.F32.BF16 R24, R8.reuse, R20, RZ ;  /* 0x000000140818723c */ /* 0x040ff000000418ff */
        /* <DEDUP_REMOVED lines=11> */
[C---:B------:R-:W-:Y:S01]  /*8a70*/  HMMA.16816.F32.BF16 R108, R16.reuse, R44, R12 ;  /* 0x0000002c106c723c */ /* 0x040fe2000004180c */
[----:B------:R-:W2:Y:S07]  /*8a80*/  LDSM.16.M88.4 R12, [R3+0x7400] ;  /* 0x00740000030c783b */ /* 0x000eae0000000200 */
[C---:B------:R-:W-:Y:S01]  /*8a90*/  HMMA.16816.F32.BF16 R240, R16.reuse, R56, R28 ;  /* 0x0000003810f0723c */ /* 0x040fe2000004181c */
[----:B------:R-:W3:Y:S07]  /*8aa0*/  LDSM.16.M88.4 R28, [R32+0x3000] ;  /* 0x00300000201c783b */ /* 0x000eee0000000200 */
[C---:B------:R-:W-:Y:S01]  /*8ab0*/  HMMA.16816.F32.BF16 R176, R16.reuse, R40, R48 ;  /* 0x0000002810b0723c */ /* 0x040fe20000041830 */
[----:B------:R-:W-:Y:S07]  /*8ac0*/  LDSM.16.M88.4 R48, [R2+0x7000] ;  /* 0x007000000230783b */ /* 0x000fee0000000200 */
[C---:B------:R-:W-:Y:S01]  /*8ad0*/  HMMA.16816.F32.BF16 R248, R16.reuse, R52, R24 ;  /* 0x0000003410f8723c */ /* 0x040fe20000041818 */
[----:B------:R-:W4:Y:S07]  /*8ae0*/  LDSM.16.M88.4 R24, [R0+0x2000] ;  /* 0x002000000018783b */ /* 0x000f2e0000000200 */
[C---:B------:R-:W-:Y:S08]  /*8af0*/  HMMA.16816.F32.BF16 R204, R16.reuse, R54, R204 ;  /* 0x0000003610cc723c */ /* 0x040ff000000418cc */
[C---:B------:R-:W-:Y:S08]  /*8b00*/  HMMA.16816.F32.BF16 R40, R16.reuse, R42, R208 ;  /* 0x0000002a1028723c */ /* 0x040ff000000418d0 */
[----:B------:R-:W-:Y:S01]  /*8b10*/  HMMA.16816.F32.BF16 R64, R16, R46, R236 ;  /* 0x0000002e1040723c */ /* 0x000fe200000418ec */
[----:B------:R-:W-:Y:S02]  /*8b20*/  LDSM.16.M88.4 R44, [R3+0x8000] ;  /* 0x00800000032c783b */ /* 0x000fe40000000200 */
[----:B------:R-:W-:-:S02]  /*8b30*/  MOV R33, R204 ;  /* 0x000000cc00217202 */ /* 0x000fc40000000f00 */
[----:B------:R-:W-:Y:S02]  /*8b40*/  MOV R233, R205 ;  /* 0x000000cd00e97202 */ /* 0x000fe40000000f00 */
[----:B------:R-:W-:Y:S01]  /*8b50*/  MOV R105, R206 ;  /* 0x000000ce00697202 */ /* 0x000fe20000000f00 */
[----:B------:R-:W-:Y:S01]  /*8b60*/  HMMA.16816.F32.BF16 R208, R16, R58, R212 ;  /* 0x0000003a10d0723c */ /* 0x000fe200000418d4 */
[----:B------:R-:W5:Y:S01]  /*8b70*/  LDSM.16.M88.4 R16, [R32+0x4000] ;  /* 0x004000002010783b */ /* 0x000f620000000200 */
[----:B------:R-:W-:-:S06]  /*8b80*/  MOV R100, R207 ;  /* 0x000000cf00647202 */ /* 0x000fcc0000000f00 */
[C---:B-1----:R-:W-:Y:S08]  /*8b90*/  HMMA.16816.F32.BF16 R36, R4.reuse, R8, R36 ;  /* 0x000000080424723c */ /* 0x042ff00000041824 */
[C---:B------:R-:W-:Y:S01]  /*8ba0*/  HMMA.16816.F32.BF16 R236, R4.reuse, R246, R20 ;  /* 0x000000f604ec723c */ /* 0x040fe20000041814 */
[----:B------:R1:W5:Y:S07]  /*8bb0*/  LDSM.16.M88.4 R20, [R0+0x3000] ;  /* 0x003000000014783b */ /* 0x00036e0000000200 */
[C---:B--2---:R-:W-:Y:S08]  /*8bc0*/  HMMA.16816.F32.BF16 R200, R4.reuse, R12, R200 ;  /* 0x0000000c04c8723c */ /* 0x044ff000000418c8 */
[C---:B------:R-:W-:Y:S08]  /*8bd0*/  HMMA.16816.F32.BF16 R196, R4.reuse, R60, R196 ;  /* 0x0000003c04c4723c */ /* 0x040ff000000418c4 */
[C---:B------:R-:W-:Y:S08]  /*8be0*/  HMMA.16816.F32.BF16 R212, R4.reuse, R244, R192 ;  /* 0x000000f404d4723c */ /* 0x040ff000000418c0 */
[C---:B------:R-:W-:Y:S08]  /*8bf0*/  HMMA.16816.F32.BF16 R188, R4.reuse, R10, R188 ;  /* 0x0000000a04bc723c */ /* 0x040ff000000418bc */
[C---:B------:R-:W-:Y:S08]  /*8c00*/  HMMA.16816.F32.BF16 R184, R4.reuse, R14, R184 ;  /* 0x0000000e04b8723c */ /* 0x040ff000000418b8 */
[----:B------:R-:W-:Y:S01]  /*8c10*/  HMMA.16816.F32.BF16 R204, R4, R62, R180 ;  /* 0x0000003e04cc723c */ /* 0x000fe200000418b4 */
[----:B------:R-:W-:-:S04]  /*8c20*/  MOV R4, 0x20 ;  /* 0x0000002000047802 */ /* 0x000fc80000000f00 */
[----:B------:R-:W-:-:S03]  /*8c30*/  SEL R4, R4, 0xffffffe0, !P6 ;  /* 0xffffffe004047807 */ /* 0x000fc60007000000 */
[----:B---3--:R-:W-:Y:S01]  /*8c40*/  HMMA.16816.F32.BF16 R56, R28, R8, R176 ;  /* 0x000000081c38723c */ /* 0x008fe200000418b0 */
[C---:B-1----:R-:W-:Y:S02]  /*8c50*/  IADD3 R0, PT, PT, R4.reuse, R3, RZ ;  /* 0x0000000304007210 */ /* 0x042fe40007ffe0ff */
[----:B------:R-:W-:-:S05]  /*8c60*/  IADD3 R4, PT, PT, R4, R32, RZ ;  /* 0x0000002004047210 */ /* 0x000fca0007ffe0ff */
[----:B------:R-:W-:Y:S01]  /*8c70*/  HMMA.16816.F32.BF16 R176, R28, R10, R40 ;  /* 0x0000000a1cb0723c */ /* 0x000fe20000041828 */
[----:B------:R-:W-:Y:S04]  /*8c80*/  LDSM.16.M88.4 R40, [R0+0x8000] ;  /* 0x008000000028783b */ /* 0x000fe80000000200 */
[----:B------:R-:W1:Y:S03]  /*8c90*/  LDSM.16.M88.4 R8, [R4+0x4000] ;  /* 0x004000000408783b */ /* 0x000e660000000200 */
[----:B----4-:R-:W-:Y:S01]  /*8ca0*/  HMMA.16816.F32.BF16 R36, R24, R48, R36 ;  /* 0x000000301824723c */ /* 0x010fe20000041824 */
[----:B------:R-:W-:Y:S07]  /*8cb0*/  LDSM.16.M88.4 R4, [R4+0x5000] ;  /* 0x005000000404783b */ /* 0x000fee0000000200 */
[C---:B------:R-:W-:Y:S08]  /*8cc0*/  HMMA.16816.F32.BF16 R108, R28.reuse, R12, R108 ;  /* 0x0000000c1c6c723c */ /* 0x040ff0000004186c */
[----:B------:R-:W-:Y:S01]  /*8cd0*/  HMMA.16816.F32.BF16 R64, R28, R14, R64 ;  /* 0x0000000e1c40723c */ /* 0x000fe20000041840 */
[----:B------:R-:W2:Y:S07]  /*8ce0*/  LDSM.16.M88.4 R12, [R32+0x5000] ;  /* 0x00500000200c783b */ /* 0x000eae0000000200 */
[----:B-----5:R-:W-:Y:S01]  /*8cf0*/  HMMA.16816.F32.BF16 R52, R16, R44, R36 ;  /* 0x0000002c1034723c */ /* 0x020fe20000041824 */
[----:B------:R-:W3:Y:S07]  /*8d00*/  LDSM.16.M88.4 R36, [R2+0x7400] ;  /* 0x007400000224783b */ /* 0x000eee0000000200 */
[----:B------:R-:W-:Y:S08]  /*8d10*/  HMMA.16816.F32.BF16 R56, R20, R48, R56 ;  /* 0x000000301438723c */ /* 0x000ff00000041838 */
[C---:B------:R-:W-:Y:S08]  /*8d20*/  HMMA.16816.F32.BF16 R192, R28.reuse, R60, R240 ;  /* 0x0000003c1cc0723c */ /* 0x040ff000000418f0 */
[----:B------:R-:W-:Y:S08]  /*8d30*/  HMMA.16816.F32.BF16 R208, R28, R62, R208 ;  /* 0x0000003e1cd0723c */ /* 0x000ff000000418d0 */
[----:B-1----:R-:W-:Y:S08]  /*8d40*/  HMMA.16816.F32.BF16 R60, R8, R40, R52 ;  /* 0x00000028083c723c */ /* 0x002ff00000041834 */
[----:B------:R-:W-:Y:S01]  /*8d50*/  HMMA.16816.F32.BF16 R52, R24, R50, R188 ;  /* 0x000000321834723c */ /* 0x000fe200000418bc */
[----:B------:R-:W-:-:S07]  /*8d60*/  MOV R189, R33 ;  /* 0x0000002100bd7202 */ /* 0x000fce0000000f00 */
[----:B------:R-:W-:Y:S03]  /*8d70*/  HMMA.16816.F32.BF16 R48, R20, R50, R176 ;  /* 0x000000321430723c */ /* 0x000fe600000418b0 */
[----:B------:R-:W-:-:S04]  /*8d80*/  FMUL.FTZ R33, R60, UR7 ;  /* 0x000000073c217c20 */ /* 0x000fc80008410000 */
[----:B------:R1:W4:Y:S01]  /*8d90*/  MUFU.TANH R227, R33 ;  /* 0x0000002100e37308 */ /* 0x0003220000002400 */
[----:B--2---:R-:W-:Y:S08]  /*8da0*/  HMMA.16816.F32.BF16 R56, R12, R44, R56 ;  /* 0x0000002c0c38723c */ /* 0x004ff00000041838 */
[-C--:B------:R-:W-:Y:S08]  /*8db0*/  HMMA.16816.F32.BF16 R52, R16, R46.reuse, R52 ;  /* 0x0000002e1034723c */ /* 0x080ff00000041834 */
[----:B------:R-:W-:Y:S01]  /*8dc0*/  HMMA.16816.F32.BF16 R44, R12, R46, R48 ;  /* 0x0000002e0c2c723c */ /* 0x000fe20000041830 */
[----:B------:R-:W2:Y:S01]  /*8dd0*/  LDSM.16.M88.4 R48, [R3+0x8400] ;  /* 0x008400000330783b */ /* 0x000ea20000000200 */
[----:B-1----:R-:W-:-:S04]  /*8de0*/  FMUL.FTZ R33, R61, UR7 ;  /* 0x000000073d217c20 */ /* 0x002fc80008410000 */
[----:B------:R1:W1:Y:S02]  /*8df0*/  MUFU.TANH R228, R33 ;  /* 0x0000002100e47308 */ /* 0x0002640000002400 */
[----:B------:R-:W-:Y:S08]  /*8e00*/  HMMA.16816.F32.BF16 R56, R4, R40, R56 ;  /* 0x000000280438723c */ /* 0x000ff00000041838 */
[----:B---3--:R-:W-:Y:S01]  /*8e10*/  HMMA.16816.F32.BF16 R180, R20, R36, R108 ;  /* 0x0000002414b4723c */ /* 0x008fe2000004186c */
[----:B-1----:R-:W-:-:S07]  /*8e20*/  FMUL.FTZ R33, R62, UR7 ;  /* 0x000000073e217c20 */ /* 0x002fce0008410000 */
[----:B------:R-:W-:Y:S01]  /*8e30*/  HMMA.16816.F32.BF16 R176, R24, R36, R200 ;  /* 0x0000002418b0723c */ /* 0x000fe200000418c8 */
[----:B------:R1:W3:Y:S07]  /*8e40*/  MUFU.TANH R190, R33 ;  /* 0x0000002100be7308 */ /* 0x0002ee0000002400 */
[-C--:B------:R-:W-:Y:S08]  /*8e50*/  HMMA.16816.F32.BF16 R64, R20, R38.reuse, R64 ;  /* 0x000000261440723c */ /* 0x080ff00000041840 */
[----:B------:R-:W-:Y:S01]  /*8e60*/  HMMA.16816.F32.BF16 R108, R24, R38, R184 ;  /* 0x00000026186c723c */ /* 0x000fe200000418b8 */
[----:B------:R-:W5:Y:S01]  /*8e70*/  LDSM.16.M88.4 R36, [R0+0x8400] ;  /* 0x008400000024783b */ /* 0x000f620000000200 */
[----:B-1----:R-:W-:-:S04]  /*8e80*/  FMUL.FTZ R33, R63, UR7 ;  /* 0x000000073f217c20 */ /* 0x002fc80008410000 */
[----:B------:R1:W1:Y:S02]  /*8e90*/  MUFU.TANH R35, R33 ;  /* 0x0000002100237308 */ /* 0x0002640000002400 */
[-C--:B------:R-:W-:Y:S08]  /*8ea0*/  HMMA.16816.F32.BF16 R60, R8, R42.reuse, R52 ;  /* 0x0000002a083c723c */ /* 0x080ff00000041834 */
[----:B------:R-:W-:Y:S01]  /*8eb0*/  HMMA.16816.F32.BF16 R52, R4, R42, R44 ;  /* 0x0000002a0434723c */ /* 0x000fe2000004182c */
[----:B------:R-:W4:Y:S01]  /*8ec0*/  LDSM.16.M88.4 R44, [R2+0x7800] ;  /* 0x00780000022c783b */ /* 0x000f220000000200 */
[----:B-1----:R-:W-:-:S06]  /*8ed0*/  FMUL.FTZ R33, R56, UR7 ;  /* 0x0000000738217c20 */ /* 0x002fcc0008410000 */
[----:B--2---:R-:W-:Y:S01]  /*8ee0*/  HMMA.16816.F32.BF16 R40, R16, R48, R176 ;  /* 0x000000301028723c */ /* 0x004fe200000418b0 */
[----:B------:R1:W2:Y:S07]  /*8ef0*/  MUFU.TANH R202, R33 ;  /* 0x0000002100ca7308 */ /* 0x0002ae0000002400 */
[----:B------:R-:W-:Y:S08]  /*8f00*/  HMMA.16816.F32.BF16 R64, R12, R50, R64 ;  /* 0x000000320c40723c */ /* 0x000ff00000041840 */
[----:B------:R-:W-:Y:S01]  /*8f10*/  HMMA.16816.F32.BF16 R176, R28, R244, R248 ;  /* 0x000000f41cb0723c */ /* 0x000fe200000418f8 */
[----:B-1----:R-:W-:-:S04]  /*8f20*/  FMUL.FTZ R33, R57, UR7 ;  /* 0x0000000739217c20 */ /* 0x002fc80008410000 */
[----:B------:R1:W1:Y:S03]  /*8f30*/  MUFU.TANH R203, R33 ;  /* 0x0000002100cb7308 */ /* 0x0002660000002400 */
[----:B-----5:R-:W-:Y:S08]  /*8f40*/  HMMA.16816.F32.BF16 R40, R8, R36, R40 ;  /* 0x000000240828723c */ /* 0x020ff00000041828 */
[----:B------:R-:W-:Y:S01]  /*8f50*/  HMMA.16816.F32.BF16 R64, R4, R38, R64 ;  /* 0x000000260440723c */ /* 0x000fe20000041840 */
[----:B-1----:R-:W-:-:S04]  /*8f60*/  FMUL.FTZ R33, R58, UR7 ;  /* 0x000000073a217c20 */ /* 0x002fc80008410000 */
[----:B------:R1:W1:Y:S02]  /*8f70*/  MUFU.TANH R242, R33 ;  /* 0x0000002100f27308 */ /* 0x0002640000002400 */
[----:B-1----:R-:W-:Y:S02]  /*8f80*/  FMUL.FTZ R33, R59, UR7 ;  /* 0x000000073b217c20 */ /* 0x002fe40008410000 */
[----:B------:R-:W-:Y:S04]  /*8f90*/  HMMA.16816.F32.BF16 R56, R12, R48, R180 ;  /* 0x000000300c38723c */ /* 0x000fe800000418b4 */
[----:B------:R1:W1:Y:S04]  /*8fa0*/  MUFU.TANH R240, R33 ;  /* 0x0000002100f07308 */ /* 0x0002680000002400 */
[----:B------:R-:W-:Y:S08]  /*8fb0*/  HMMA.16816.F32.BF16 R48, R16, R50, R108 ;  /* 0x000000321030723c */ /* 0x000ff0000004186c */
[----:B----4-:R-:W-:Y:S01]  /*8fc0*/  HMMA.16816.F32.BF16 R108, R20, R44, R192 ;  /* 0x0000002c146c723c */ /* 0x010fe200000418c0 */
[----:B-1----:R-:W-:-:S04]  /*8fd0*/  FMUL.FTZ R33, R60, UR7 ;  /* 0x000000073c217c20 */ /* 0x002fc80008410000 */
[----:B------:R1:W4:Y:S03]  /*8fe0*/  MUFU.TANH R226, R33 ;  /* 0x0000002100e27308 */ /* 0x0003260000002400 */
[----:B------:R-:W-:Y:S08]  /*8ff0*/  HMMA.16816.F32.BF16 R56, R4, R36, R56 ;  /* 0x000000240438723c */ /* 0x000ff00000041838 */
[----:B------:R-:W-:Y:S01]  /*9000*/  HMMA.16816.F32.BF16 R36, R8, R38, R48 ;  /* 0x000000260824723c */ /* 0x000fe20000041830 */
[----:B-1----:R-:W-:-:S04]  /*9010*/  FMUL.FTZ R33, R61, UR7 ;  /* 0x000000073d217c20 */ /* 0x002fc80008410000 */
[----:B------:R1:W1:Y:S02]  /*9020*/  MUFU.TANH R222, R33 ;  /* 0x0000002100de7308 */ /* 0x0002640000002400 */
[----:B-1----:R-:W-:-:S06]  /*9030*/  FMUL.FTZ R33, R62, UR7 ;  /* 0x000000073e217c20 */ /* 0x002fcc0008410000 */
        /* <DEDUP_REMOVED lines=11> */
[----:B------:R-:W1:Y:S04]  /*90f0*/  LDSM.16.M88.4 R52, [R3+0x8800] ;  /* 0x008800000334783b */ /* 0x000e680000000200 */
[----:B------:R5:W1:Y:S02]  /*9100*/  MUFU.TANH R252, R33 ;  /* 0x0000002100fc7308 */ /* 0x000a640000002400 */
[----:B-----5:R-:W-:-:S06]  /*9110*/  FMUL.FTZ R33, R40, UR7 ;  /* 0x0000000728217c20 */ /* 0x020fcc0008410000 */
[----:B------:R5:W1:Y:S02]  /*9120*/  MUFU.TANH R221, R33 ;  /* 0x0000002100dd7308 */ /* 0x000a640000002400 */
[----:B-----5:R-:W-:Y:S01]  /*9130*/  FMUL.FTZ R33, R41, UR7 ;  /* 0x0000000729217c20 */ /* 0x020fe20008410000 */
[----:B-1----:R-:W-:Y:S05]  /*9140*/  HMMA.16816.F32.BF16 R48, R16, R52, R60 ;  /* 0x000000341030723c */ /* 0x002fea000004183c */
        /* <DEDUP_REMOVED lines=9> */
[----:B-1----:R-:W-:Y:S01]  /*91e0*/  HMMA.16816.F32.BF16 R60, R8, R40, R48 ;  /* 0x00000028083c723c */ /* 0x002fe20000041830 */
[----:B------:R1:W5:Y:S04]  /*91f0*/  LDSM.16.M88.4 R48, [R2+0x7c00] ;  /* 0x007c00000230783b */ /* 0x0003680000000200 */
[----:B------:R3:W1:Y:S02]  /*9200*/  MUFU.TANH R187, R33 ;  /* 0x0000002100bb7308 */ /* 0x0006640000002400 */
[----:B---3--:R-:W-:-:S06]  /*9210*/  FMUL.FTZ R33, R58, UR7 ;  /* 0x000000073a217c20 */ /* 0x008fcc0008410000 */
[----:B------:R3:W2:Y:S06]  /*9220*/  MUFU.TANH R235, R33 ;  /* 0x0000002100eb7308 */ /* 0x0006ac0000002400 */
[----:B-1----:R-:W-:-:S04]  /*9230*/  FMUL.FTZ R2, R60, UR7 ;  /* 0x000000073c027c20 */ /* 0x002fc80008410000 */
[----:B------:R1:W1:Y:S01]  /*9240*/  MUFU.TANH R198, R2 ;  /* 0x0000000200c67308 */ /* 0x0002620000002400 */
[----:B---3--:R-:W-:Y:S02]  /*9250*/  FMUL.FTZ R33, R59, UR7 ;  /* 0x000000073b217c20 */ /* 0x008fe40008410000 */
[----:B------:R-:W-:Y:S01]  /*9260*/  HMMA.16816.F32.BF16 R56, R24, R46, R204 ;  /* 0x0000002e1838723c */ /* 0x000fe200000418cc */
[----:B------:R-:W-:-:S04]  /*9270*/  MOV R204, R189 ;  /* 0x000000bd00cc7202 */ /* 0x000fc80000000f00 */
[----:B------:R3:W2:Y:S01]  /*9280*/  MUFU.TANH R241, R33 ;  /* 0x0000002100f17308 */ /* 0x0006a20000002400 */
[----:B------:R-:W-:Y:S02]  /*9290*/  MOV R205, R233 ;  /* 0x000000e900cd7202 */ /* 0x000fe40000000f00 */
[----:B------:R-:W-:Y:S01]  /*92a0*/  MOV R206, R105 ;  /* 0x0000006900ce7202 */ /* 0x000fe20000000f00 */
[----:B-1----:R-:W-:Y:S01]  /*92b0*/  FMUL.FTZ R2, R61, UR7 ;  /* 0x000000073d027c20 */ /* 0x002fe20008410000 */
[----:B------:R-:W-:-:S03]  /*92c0*/  MOV R207, R100 ;  /* 0x0000006400cf7202 */ /* 0x000fc60000000f00 */
[----:B------:R1:W1:Y:S04]  /*92d0*/  MUFU.TANH R195, R2 ;  /* 0x0000000200c37308 */ /* 0x0002680000002400 */
[----:B------:R-:W-:Y:S01]  /*92e0*/  HMMA.16816.F32.BF16 R28, R28, R246, R204 ;  /* 0x000000f61c1c723c */ /* 0x000fe200000418cc */
[----:B---3--:R-:W-:-:S04]  /*92f0*/  FMUL.FTZ R33, R36, UR7 ;  /* 0x0000000724217c20 */ /* 0x008fc80008410000 */
[----:B------:R3:W2:Y:S01]  /*9300*/  MUFU.TANH R217, R33 ;  /* 0x0000002100d97308 */ /* 0x0006a20000002400 */
[----:B-1----:R-:W-:-:S07]  /*9310*/  FMUL.FTZ R2, R62, UR7 ;  /* 0x000000073e027c20 */ /* 0x002fce0008410000 */
[----:B------:R1:W1:Y:S01]  /*9320*/  MUFU.TANH R105, R2 ;  /* 0x0000000200697308 */ /* 0x0002620000002400 */
[----:B---3--:R-:W-:-:S07]  /*9330*/  FMUL.FTZ R33, R37, UR7 ;  /* 0x0000000725217c20 */ /* 0x008fce0008410000 */
[----:B------:R3:W2:Y:S01]  /*9340*/  MUFU.TANH R216, R33 ;  /* 0x0000002100d87308 */ /* 0x0006a20000002400 */
[----:B-1----:R-:W-:-:S07]  /*9350*/  FMUL.FTZ R2, R63, UR7 ;  /* 0x000000073f027c20 */ /* 0x002fce0008410000 */
[----:B------:R-:W1:Y:S01]  /*9360*/  MUFU.TANH R100, R2 ;  /* 0x0000000200647308 */ /* 0x000e620000002400 */
[----:B---3--:R-:W-:-:S07]  /*9370*/  FMUL.FTZ R33, R38, UR7 ;  /* 0x0000000726217c20 */ /* 0x008fce0008410000 */
[----:B------:R3:W1:Y:S02]  /*9380*/  MUFU.TANH R107, R33 ;  /* 0x00000021006b7308 */ /* 0x0006640000002400 */
[----:B---3--:R-:W-:Y:S02]  /*9390*/  FMUL.FTZ R33, R39, UR7 ;  /* 0x0000000727217c20 */ /* 0x008fe40008410000 */
[----:B------:R-:W-:Y:S04]  /*93a0*/  HMMA.16816.F32.BF16 R36, R12, R52, R108 ;  /* 0x000000340c24723c */ /* 0x000fe8000004186c */
[----:B------:R3:W1:Y:S02]  /*93b0*/  MUFU.TANH R106, R33 ;  /* 0x00000021006a7308 */ /* 0x0006640000002400 */
[----:B---3--:R-:W-:-:S14]  /*93c0*/  FMUL.FTZ R33, R64, UR7 ;  /* 0x0000000740217c20 */ /* 0x008fdc0008410000 */
[----:B------:R-:W-:Y:S01]  /*93d0*/  HMMA.16816.F32.BF16 R108, R4, R40, R36 ;  /* 0x00000028046c723c */ /* 0x000fe20000041824 */
[----:B------:R3:W1:Y:S07]  /*93e0*/  MUFU.TANH R186, R33 ;  /* 0x0000002100ba7308 */ /* 0x00066e0000002400 */
[----:B------:R-:W-:Y:S11]  /*93f0*/  HMMA.16816.F32.BF16 R36, R16, R54, R56 ;  /* 0x000000361024723c */ /* 0x000ff60000041838 */
[----:B------:R-:W-:Y:S01]  /*9400*/  FMUL.FTZ R2, R108, UR7 ;  /* 0x000000076c027c20 */ /* 0x000fe20008410000 */
[----:B---3--:R-:W-:-:S03]  /*9410*/  FMUL.FTZ R33, R65, UR7 ;  /* 0x0000000741217c20 */ /* 0x008fc60008410000 */
[----:B------:R3:W1:Y:S05]  /*9420*/  MUFU.TANH R182, R2 ;  /* 0x0000000200b67308 */ /* 0x00066a0000002400 */
[----:B------:R-:W-:Y:S01]  /*9430*/  HMMA.16816.F32.BF16 R56, R8, R42, R36 ;  /* 0x0000002a0838723c */ /* 0x000fe20000041824 */
[----:B------:R4:W-:Y:S02]  /*9440*/  LDSM.16.M88.4 R36, [R0+0x8c00] ;  /* 0x008c00000024783b */ /* 0x0009e40000000200 */
[----:B------:R5:W1:Y:S01]  /*9450*/  MUFU.TANH R185, R33 ;  /* 0x0000002100b97308 */ /* 0x000a620000002400 */
[----:B---3--:R-:W-:-:S07]  /*9460*/  FMUL.FTZ R2, R109, UR7 ;  /* 0x000000076d027c20 */ /* 0x008fce0008410000 */
[----:B------:R3:W1:Y:S01]  /*9470*/  MUFU.TANH R108, R2 ;  /* 0x00000002006c7308 */ /* 0x0006620000002400 */
[----:B-----5:R-:W-:-:S07]  /*9480*/  FMUL.FTZ R33, R66, UR7 ;  /* 0x0000000742217c20 */ /* 0x020fce0008410000 */
[----:B------:R5:W1:Y:S01]  /*9490*/  MUFU.TANH R234, R33 ;  /* 0x0000002100ea7308 */ /* 0x000a620000002400 */
[----:B----4-:R-:W-:Y:S01]  /*94a0*/  FMUL.FTZ R0, R111, UR7 ;  /* 0x000000076f007c20 */ /* 0x010fe20008410000 */
[----:B---3--:R-:W-:Y:S01]  /*94b0*/  FMUL.FTZ R2, R110, UR7 ;  /* 0x000000076e027c20 */ /* 0x008fe20008410000 */
[----:B-----5:R-:W-:Y:S02]  /*94c0*/  FMUL.FTZ R33, R67, UR7 ;  /* 0x0000000743217c20 */ /* 0x020fe40008410000 */
[----:B------:R-:W-:Y:S01]  /*94d0*/  HMMA.16816.F32.BF16 R64, R20, R46, R208 ;  /* 0x0000002e1440723c */ /* 0x000fe200000418d0 */
[----:B------:R-:W3:Y:S02]  /*94e0*/  LDSM.16.M88.4 R44, [R3+0x8c00] ;  /* 0x008c0000032c783b */ /* 0x000ee40000000200 */
[----:B------:R4:W1:Y:S01]  /*94f0*/  MUFU.TANH R208, R0 ;  /* 0x0000000000d07308 */ /* 0x0008620000002400 */
[----:B------:R-:W-:-:S07]  /*9500*/  DEPBAR.LE SB0, 0x0 ;  /* 0x000080000000791a */ /* 0x000fce0000000000 */
[----:B------:R-:W1:Y:S08]  /*9510*/  MUFU.TANH R233, R33 ;  /* 0x0000002100e97308 */ /* 0x000e700000002400 */
[----:B------:R-:W1:Y:S01]  /*9520*/  MUFU.TANH R209, R2 ;  /* 0x0000000200d17308 */ /* 0x000e620000002400 */
[----:B----4-:R-:W-:Y:S01]  /*9530*/  FMUL.FTZ R0, R56, UR7 ;  /* 0x0000000738007c20 */ /* 0x010fe20008410000 */
[----:B------:R-:W-:Y:S06]  /*9540*/  HMMA.16816.F32.BF16 R60, R12, R54, R64 ;  /* 0x000000360c3c723c */ /* 0x000fec0000041840 */
[----:B------:R4:W1:Y:S02]  /*9550*/  MUFU.TANH R111, R0 ;  /* 0x00000000006f7308 */ /* 0x0008640000002400 */
[-C--:B------:R-:W-:Y:S08]  /*9560*/  HMMA.16816.F32.BF16 R52, R24, R48.reuse, R212 ;  /* 0x000000301834723c */ /* 0x080ff000000418d4 */
[----:B------:R-:W-:Y:S01]  /*9570*/  HMMA.16816.F32.BF16 R64, R20, R48, R176 ;  /* 0x000000301440723c */ /* 0x000fe200000418b0 */
[----:B----4-:R-:W-:-:S07]  /*9580*/  FMUL.FTZ R0, R57, UR7 ;  /* 0x0000000739007c20 */ /* 0x010fce0008410000 */
[-C--:B------:R-:W-:Y:S01]  /*9590*/  HMMA.16816.F32.BF16 R24, R24, R50.reuse, R236 ;  /* 0x000000321818723c */ /* 0x080fe200000418ec */
[----:B------:R4:W1:Y:S07]  /*95a0*/  MUFU.TANH R176, R0 ;  /* 0x0000000000b07308 */ /* 0x00086e0000002400 */
[----:B------:R-:W-:Y:S08]  /*95b0*/  HMMA.16816.F32.BF16 R20, R20, R50, R28 ;  /* 0x000000321414723c */ /* 0x000ff0000004181c */
[----:B------:R-:W-:Y:S01]  /*95c0*/  HMMA.16816.F32.BF16 R60, R4, R42, R60 ;  /* 0x0000002a043c723c */ /* 0x000fe2000004183c */
[----:B----4-:R-:W-:-:S07]  /*95d0*/  FMUL.FTZ R0, R58, UR7 ;  /* 0x000000073a007c20 */ /* 0x010fce0008410000 */
[-C--:B---3--:R-:W-:Y:S01]  /*95e0*/  HMMA.16816.F32.BF16 R40, R16, R44.reuse, R52 ;  /* 0x0000002c1028723c */ /* 0x088fe20000041834 */
[----:B------:R3:W4:Y:S07]  /*95f0*/  MUFU.TANH R58, R0 ;  /* 0x00000000003a7308 */ /* 0x00072e0000002400 */
[----:B------:R-:W-:Y:S03]  /*9600*/  HMMA.16816.F32.BF16 R52, R12, R44, R64 ;  /* 0x0000002c0c34723c */ /* 0x000fe60000041840 */
[----:B------:R-:W-:Y:S01]  /*9610*/  FMUL.FTZ R62, R62, UR7 ;  /* 0x000000073e3e7c20 */ /* 0x000fe20008410000 */
[----:B------:R-:W-:-:S03]  /*9620*/  FMUL.FTZ R63, R63, UR7 ;  /* 0x000000073f3f7c20 */ /* 0x000fc60008410000 */
[----:B------:R-:W1:Y:S01]  /*9630*/  MUFU.TANH R207, R62 ;  /* 0x0000003e00cf7308 */ /* 0x000e620000002400 */
[----:B------:R-:W-:Y:S01]  /*9640*/  HMMA.16816.F32.BF16 R16, R16, R46, R24 ;  /* 0x0000002e1010723c */ /* 0x000fe20000041818 */
[----:B---3--:R-:W-:-:S06]  /*9650*/  FMUL.FTZ R0, R59, UR7 ;  /* 0x000000073b007c20 */ /* 0x008fcc0008410000 */
[----:B------:R3:W1:Y:S01]  /*9660*/  MUFU.TANH R56, R0 ;  /* 0x0000000000387308 */ /* 0x0006620000002400 */
[----:B------:R-:W-:Y:S07]  /*9670*/  HMMA.16816.F32.BF16 R12, R12, R46, R20 ;  /* 0x0000002e0c0c723c */ /* 0x000fee0000041814 */
[----:B------:R-:W1:Y:S01]  /*9680*/  MUFU.TANH R206, R63 ;  /* 0x0000003f00ce7308 */ /* 0x000e620000002400 */
[-C--:B------:R-:W-:Y:S08]  /*9690*/  HMMA.16816.F32.BF16 R40, R8, R36.reuse, R40 ;  /* 0x000000240828723c */ /* 0x080ff00000041828 */
[----:B------:R-:W-:Y:S01]  /*96a0*/  HMMA.16816.F32.BF16 R24, R4, R36, R52 ;  /* 0x000000240418723c */ /* 0x000fe20000041834 */
[----:B---3--:R-:W-:-:S04]  /*96b0*/  FMUL.FTZ R0, R60, UR7 ;  /* 0x000000073c007c20 */ /* 0x008fc80008410000 */
[----:B------:R3:W1:Y:S03]  /*96c0*/  MUFU.TANH R64, R0 ;  /* 0x0000000000407308 */ /* 0x0006660000002400 */
[-C--:B------:R-:W-:Y:S03]  /*96d0*/  HMMA.16816.F32.BF16 R8, R8, R38.reuse, R16 ;  /* 0x000000260808723c */ /* 0x080fe60000041810 */
[----:B------:R-:W-:Y:S01]  /*96e0*/  FMUL.FTZ R40, R40, UR7 ;  /* 0x0000000728287c20 */ /* 0x000fe20008410000 */
[----:B------:R-:W-:Y:S01]  /*96f0*/  FMUL.FTZ R41, R41, UR7 ;  /* 0x0000000729297c20 */ /* 0x000fe20008410000 */
[----:B------:R-:W-:Y:S01]  /*9700*/  FMUL.FTZ R42, R42, UR7 ;  /* 0x000000072a2a7c20 */ /* 0x000fe20008410000 */
[----:B------:R-:W-:Y:S01]  /*9710*/  FMUL.FTZ R43, R43, UR7 ;  /* 0x000000072b2b7c20 */ /* 0x000fe20008410000 */
[----:B------:R1:W1:Y:S01]  /*9720*/  MUFU.TANH R110, R40 ;  /* 0x00000028006e7308 */ /* 0x0002620000002400 */
[----:B------:R-:W-:Y:S03]  /*9730*/  HMMA.16816.F32.BF16 R4, R4, R38, R12 ;  /* 0x000000260404723c */ /* 0x000fe6000004180c */
[----:B------:R-:W-:Y:S01]  /*9740*/  FMUL.FTZ R24, R24, UR7 ;  /* 0x0000000718187c20 */ /* 0x000fe20008410000 */
[----:B------:R-:W-:Y:S01]  /*9750*/  FMUL.FTZ R25, R25, UR7 ;  /* 0x0000000719197c20 */ /* 0x000fe20008410000 */
[----:B------:R-:W-:Y:S01]  /*9760*/  FMUL.FTZ R26, R26, UR7 ;  /* 0x000000071a1a7c20 */ /* 0x000fe20008410000 */
[----:B---3--:R-:W-:Y:S01]  /*9770*/  FMUL.FTZ R0, R61, UR7 ;  /* 0x000000073d007c20 */ /* 0x008fe20008410000 */
[----:B------:R-:W-:Y:S01]  /*9780*/  FMUL.FTZ R27, R27, UR7 ;  /* 0x000000071b1b7c20 */ /* 0x000fe20008410000 */
[----:B------:R3:W1:Y:S03]  /*9790*/  MUFU.TANH R192, R41 ;  /* 0x0000002900c07308 */ /* 0x0006660000002400 */
[----:B------:R-:W-:Y:S01]  /*97a0*/  FMUL.FTZ R8, R8, UR7 ;  /* 0x0000000708087c20 */ /* 0x000fe20008410000 */
[----:B------:R-:W-:Y:S01]  /*97b0*/  FMUL.FTZ R9, R9, UR7 ;  /* 0x0000000709097c20 */ /* 0x000fe20008410000 */
[----:B------:R-:W-:Y:S01]  /*97c0*/  FMUL.FTZ R10, R10, UR7 ;  /* 0x000000070a0a7c20 */ /* 0x000fe20008410000 */
[----:B------:R-:W-:-:S02]  /*97d0*/  FMUL.FTZ R11, R11, UR7 ;  /* 0x000000070b0b7c20 */ /* 0x000fc40008410000 */
[----:B------:R3:W1:Y:S03]  /*97e0*/  MUFU.TANH R61, R0 ;  /* 0x00000000003d7308 */ /* 0x0006660000002400 */
[----:B------:R-:W-:Y:S01]  /*97f0*/  FMUL.FTZ R4, R4, UR7 ;  /* 0x0000000704047c20 */ /* 0x000fe20008410000 */
[----:B------:R-:W-:Y:S01]  /*9800*/  FMUL.FTZ R5, R5, UR7 ;  /* 0x0000000705057c20 */ /* 0x000fe20008410000 */
[----:B------:R-:W-:Y:S01]  /*9810*/  FMUL.FTZ R6, R6, UR7 ;  /* 0x0000000706067c20 */ /* 0x000fe20008410000 */
[----:B------:R-:W-:Y:S02]  /*9820*/  FMUL.FTZ R7, R7, UR7 ;  /* 0x0000000707077c20 */ /* 0x000fe40008410000 */
        /* <DEDUP_REMOVED lines=15> */
[----:B--2-4-:R-:W-:Y:S05]  /*9920*/  BRA.U !UP0, `(.L_x_1324) ;  /* 0x0000000108fc7547 */ /* 0x014fea000b800000 */
[----:B------:R-:W2:Y:S04]  /*9930*/  LDL R196, [R1+0x30] ;  /* 0x0000300001c47983 */ /* 0x000ea80000100800 */
[----:B------:R-:W4:Y:S01]  /*9940*/  LDL R184, [R1+0x20] ;  /* 0x0000200001b87983 */ /* 0x000f220000100800 */
[----:B------:R-:W-:Y:S01]  /*9950*/  UIADD3 UR5, UPT, UPT, UR22, -0x3, URZ ;  /* 0xfffffffd16057890 */ /* 0x000fe2000fffe0ff */
[----:B------:R-:W-:Y:S03]  /*9960*/  BSSY.RECONVERGENT B0, `(.L_x_1325) ;  /* 0x000003a000007945 */ /* 0x000fe60003800200 */
[----:B------:R-:W-:-:S04]  /*9970*/  UIMAD.WIDE.U32 UR24, UR5, UR10, URZ ;  /* 0x0000000a051872a5 */ /* 0x000fc8000f8e00ff */
[----:B------:R-:W-:Y:S02]  /*9980*/  USHF.L.U32 UR4, UR24, 0x6, URZ ;  /* 0x0000000618047899 */ /* 0x000fe400080006ff */
[----:B------:R-:W-:Y:S02]  /*9990*/  UIMAD UR5, UR5, UR11, UR25 ;  /* 0x0000000b050572a4 */ /* 0x000fe4000f8e0219 */
[----:B------:R-:W-:Y:S02]  /*99a0*/  ULEA UR15, UP0, UR10, UR4, 0x5 ;  /* 0x000000040a0f7291 */ /* 0x000fe4000f8028ff */
[----:B------:R-:W-:Y:S01]  /*99b0*/  USHF.L.U64.HI UR5, UR24, 0x6, UR5 ;  /* 0x0000000618057899 */ /* 0x000fe20008010205 */
[----:B---3--:R-:W-:Y:S01]  /*99c0*/  IMAD.U32 R10, RZ, RZ, UR4 ;  /* 0x00000004ff0a7e24 */ /* 0x008fe2000f8e00ff */
[----:B------:R-:W-:Y:S01]  /*99d0*/  MOV R8, UR4 ;  /* 0x0000000400087c02 */ /* 0x000fe20008000f00 */
[----:B------:R-:W-:Y:S01]  /*99e0*/  IMAD.U32 R2, RZ, RZ, UR4 ;  /* 0x00000004ff027e24 */ /* 0x000fe2000f8e00ff */
[----:B------:R-:W-:Y:S01]  /*99f0*/  MOV R5, UR4 ;  /* 0x0000000400057c02 */ /* 0x000fe20008000f00 */
[----:B------:R-:W-:Y:S01]  /*9a00*/  IMAD.U32 R6, RZ, RZ, UR4 ;  /* 0x00000004ff067e24 */ /* 0x000fe2000f8e00ff */
[----:B------:R-:W-:Y:S01]  /*9a10*/  MOV R13, UR15 ;  /* 0x0000000f000d7c02 */ /* 0x000fe20008000f00 */
[----:B------:R-:W-:-:S02]  /*9a20*/  IMAD.U32 R0, RZ, RZ, UR5 ;  /* 0x00000005ff007e24 */ /* 0x000fc4000f8e00ff */
[----:B------:R-:W-:Y:S01]  /*9a30*/  IMAD.U32 R7, RZ, RZ, UR4 ;  /* 0x00000004ff077e24 */ /* 0x000fe2000f8e00ff */
[----:B------:R-:W-:Y:S01]  /*9a40*/  ULEA.HI.X UR4, UR10, UR5, UR11, 0x5, UP0 ;  /* 0x000000050a047291 */ /* 0x000fe200080f2c0b */
[----:B------:R-:W-:-:S05]  /*9a50*/  IMAD.U32 R4, RZ, RZ, UR15 ;  /* 0x0000000fff047e24 */ /* 0x000fca000f8e00ff */
[----:B------:R-:W-:Y:S01]  /*9a60*/  IMAD.U32 R12, RZ, RZ, UR4 ;  /* 0x00000004ff0c7e24 */ /* 0x000fe2000f8e00ff */
[-C--:B--2---:R-:W-:Y:S02]  /*9a70*/  @!P4 LEA R10, P0, R10, R196.reuse, 0x1 ;  /* 0x000000c40a0ac211 */ /* 0x084fe400078008ff */
[----:B------:R-:W-:Y:S02]  /*9a80*/  @!P3 LEA R8, P1, R8, R196, 0x1 ;  /* 0x000000c40808b211 */ /* 0x000fe400078208ff */
[----:B----4-:R-:W-:Y:S01]  /*9a90*/  @!P4 LEA.HI.X R11, R2, R184, R0, 0x1, P0 ;  /* 0x000000b8020bc211 */ /* 0x010fe200000f0c00 */
[----:B------:R-:W-:Y:S01]  /*9aa0*/  IMAD.U32 R2, RZ, RZ, UR5 ;  /* 0x00000005ff027e24 */ /* 0x000fe2000f8e00ff */
[-C--:B------:R-:W-:Y:S02]  /*9ab0*/  @!P2 LEA R6, P0, R6, R196.reuse, 0x1 ;  /* 0x000000c40606a211 */ /* 0x080fe400078008ff */
[----:B------:R-:W-:Y:S01]  /*9ac0*/  LEA R4, P5, R4, R196, 0x1 ;  /* 0x000000c404047211 */ /* 0x000fe200078a08ff */
[----:B------:R-:W-:Y:S01]  /*9ad0*/  @!PT LDS RZ, [RZ] ;  /* 0x00000000fffff984 */ /* 0x000fe20000000800 */
[----:B------:R-:W-:Y:S01]  /*9ae0*/  @!PT LDS RZ, [RZ] ;  /* 0x00000000fffff984 */ /* 0x000fe20000000800 */
[----:B------:R-:W-:Y:S01]  /*9af0*/  @!PT LDS RZ, [RZ] ;  /* 0x00000000fffff984 */ /* 0x000fe20000000800 */
[----:B------:R2:W-:Y:S01]  /*9b00*/  @!P4 LDGSTS.E.BYPASS.LTC128B.128 [R224+0x6000], desc[UR12][R10.64] ;  /* 0x060000000ae0cfae */ /* 0x0005e2000b981a0c */
[----:B------:R-:W-:-:S02]  /*9b10*/  @!P3 LEA.HI.X R9, R7, R184, R2, 0x1, P1 ;  /* 0x000000b80709b211 */ /* 0x000fc400008f0c02 */
        /* <DEDUP_REMOVED lines=29> */
.L_x_1326:
[----:B------:R3:W-:Y:S02]  /*9cf0*/  STS.128 [R224+0x8800], RZ ;  /* 0x008800ffe0007388 */ /* 0x0007e40000000c00 */
.L_x_1327:
[----:B------:R-:W-:Y:S05]  /*9d00*/  BSYNC.RECONVERGENT B0 ;  /* 0x0000000000007941 */ /* 0x000fea0003800200 */
.L_x_1325:
[----:B------:R-:W0:Y:S02]  /*9d10*/  LDGDEPBAR ;  /* 0x00000000000079af */ /* 0x000e240000000000 */
.L_x_1324:
[----:B--23--:R-:W2:Y:S01]  /*9d20*/  LDL R7, [R1+0x4c] ;  /* 0x00004c0001077983 */ /* 0x00cea20000100800 */
[----:B------:R-:W-:Y:S01]  /*9d30*/  IMAD.U32 R0, RZ, RZ, UR22 ;  /* 0x00000016ff007e24 */ /* 0x000fe2000f8e00ff */
[----:B------:R-:W3:Y:S02]  /*9d40*/  LDCU UR4, c[0x0][0x45c] ;  /* 0x00008b80ff0477ac */ /* 0x000ee40008000800 */
[----:B------:R-:W5:Y:S04]  /*9d50*/  LDL.LU R6, [R1+0x38] ;  /* 0x0000380001067983 */ /* 0x000f680000300800 */
[----:B----4-:R-:W4:Y:S04]  /*9d60*/  LDL.LU R5, [R1+0x40] ;  /* 0x0000400001057983 */ /* 0x010f280000300800 */
[----:B------:R-:W3:Y:S04]  /*9d70*/  LDL.LU R4, [R1+0x3c] ;  /* 0x00003c0001047983 */ /* 0x000ee80000300800 */
[----:B------:R-:W3:Y:S01]  /*9d80*/  LDL.LU R2, [R1+0x34] ;  /* 0x0000340001027983 */ /* 0x000ee20000300800 */
[----:B------:R-:W-:-:S02]  /*9d90*/  VIADD R37, R225, 0x8 ;  /* 0x00000008e1257836 */ /* 0x000fc40000000000 */
[----:B------:R-:W-:Y:S01]  /*9da0*/  VIADD R43, R225, 0x40 ;  /* 0x00000040e12b7836 */ /* 0x000fe20000000000 */
[----:B------:R-:W3:Y:S01]  /*9db0*/  LDL R248, [R1+0x10] ;  /* 0x0000100001f87983 */ /* 0x000ee20000100800 */
[----:B------:R-:W-:Y:S02]  /*9dc0*/  VIADD R20, R37, -UR23 ;  /* 0x8000001725147c36 */ /* 0x000fe40008000000 */
[----:B------:R-:W-:Y:S02]  /*9dd0*/  IMAD.MOV.U32 R214, RZ, RZ, R240 ;  /* 0x000000ffffd67224 */ /* 0x000fe400078e00f0 */
[----:B------:R-:W-:Y:S02]  /*9de0*/  IMAD.MOV.U32 R215, RZ, RZ, R242 ;  /* 0x000000ffffd77224 */ /* 0x000fe400078e00f2 */
[----:B--2---:R-:W-:Y:S02]  /*9df0*/  IMAD R0, R0, 0x40, R7 ;  /* 0x0000004000007824 */ /* 0x004fe400078e0207 */
[----:B-----5:R-:W-:-:S03]  /*9e00*/  IMAD.MOV.U32 R210, RZ, RZ, R6 ;  /* 0x000000ffffd27224 */ /* 0x020fc600078e0006 */
[C---:B------:R-:W-:Y:S01]  /*9e10*/  IADD3 R18, PT, PT, R0.reuse, -0x80, RZ ;  /* 0xffffff8000127810 */ /* 0x040fe20007ffe0ff */
[C---:B------:R-:W-:Y:S01]  /*9e20*/  VIADD R16, R0.reuse, 0xffffff81 ;  /* 0xffffff8100107836 */ /* 0x040fe20000000000 */
[----:B------:R-:W-:Y:S01]  /*9e30*/  IADD3 R12, PT, PT, R0, -0x6f, RZ ;  /* 0xffffff91000c7810 */ /* 0x000fe20007ffe0ff */
[----:B----4-:R-:W-:Y:S01]  /*9e40*/  IMAD.MOV.U32 R212, RZ, RZ, R5 ;  /* 0x000000ffffd47224 */ /* 0x010fe200078e0005 */
[----:B------:R-:W-:Y:S01]  /*9e50*/  ISETP.GT.AND P0, PT, R20, R18, PT ;  /* 0x000000121400720c */ /* 0x000fe20003f04270 */
[----:B------:R-:W-:Y:S01]  /*9e60*/  VIADD R15, R0, 0xffffff88 ;  /* 0xffffff88000f7836 */ /* 0x000fe20000000000 */
[----:B------:R-:W-:Y:S01]  /*9e70*/  ISETP.GT.AND P5, PT, R20, R16, PT ;  /* 0x000000101400720c */ /* 0x000fe20003fa4270 */
[----:B---3--:R-:W-:Y:S01]  /*9e80*/  IMAD.MOV.U32 R213, RZ, RZ, R4 ;  /* 0x000000ffffd57224 */ /* 0x008fe200078e0004 */
[C---:B------:R-:W-:Y:S01]  /*9e90*/  IADD3 R19, PT, PT, R0.reuse, -0x47, RZ ;  /* 0xffffffb900137810 */ /* 0x040fe20007ffe0ff */
[----:B------:R-:W-:Y:S01]  /*9ea0*/  VIADD R14, R0, 0xffffff89 ;  /* 0xffffff89000e7836 */ /* 0x000fe20000000000 */
[----:B------:R-:W-:Y:S01]  /*9eb0*/  ISETP.GT.AND P1, PT, R20, R15, PT ;  /* 0x0000000f1400720c */ /* 0x000fe20003f24270 */
[C---:B------:R-:W-:Y:S01]  /*9ec0*/  VIADD R13, R0.reuse, 0xffffff90 ;  /* 0xffffff90000d7836 */ /* 0x040fe20000000000 */
[----:B------:R-:W-:Y:S01]  /*9ed0*/  MOV R211, R2 ;  /* 0x0000000200d37202 */ /* 0x000fe20000000f00 */
[C---:B------:R-:W-:Y:S01]  /*9ee0*/  VIADD R2, R0.reuse, UR21 ;  /* 0x0000001500027c36 */ /* 0x040fe20008000000 */
[----:B------:R-:W-:Y:S01]  /*9ef0*/  MOV R246, R212 ;  /* 0x000000d400f67202 */ /* 0x000fe20000000f00 */
[----:B------:R-:W-:-:S02]  /*9f00*/  VIADD R11, R0, 0xffffff98 ;  /* 0xffffff98000b7836 */ /* 0x000fc40000000000 */
[C---:B------:R-:W-:Y:S01]  /*9f10*/  VIADD R23, R2.reuse, 0xffffff80 ;  /* 0xffffff8002177836 */ /* 0x040fe20000000000 */
[C---:B------:R-:W-:Y:S01]  /*9f20*/  IADD3 R22, PT, PT, R2.reuse, -0x7f, RZ ;  /* 0xffffff8102167810 */ /* 0x040fe20007ffe0ff */
[C---:B------:R-:W-:Y:S01]  /*9f30*/  VIADD R36, R2.reuse, 0xffffff88 ;  /* 0xffffff8802247836 */ /* 0x040fe20000000000 */
[C---:B------:R-:W-:Y:S01]  /*9f40*/  IADD3 R28, PT, PT, R2.reuse, -0x5f, RZ ;  /* 0xffffffa1021c7810 */ /* 0x040fe20007ffe0ff */
[C---:B------:R-:W-:Y:S02]  /*9f50*/  IMAD.IADD R5, R37.reuse, 0x1, -R23 ;  /* 0x0000000125057824 */ /* 0x040fe400078e0a17 */
[C---:B------:R-:W-:Y:S02]  /*9f60*/  IMAD.IADD R4, R37.reuse, 0x1, -R22 ;  /* 0x0000000125047824 */ /* 0x040fe400078e0a16 */
[C---:B------:R-:W-:Y:S01]  /*9f70*/  IMAD.IADD R7, R37.reuse, 0x1, -R36 ;  /* 0x0000000125077824 */ /* 0x040fe200078e0a24 */
[----:B------:R-:W-:Y:S01]  /*9f80*/  IABS R6, R5 ;  /* 0x0000000500067213 */ /* 0x000fe20000000000 */
[C---:B------:R-:W-:Y:S01]  /*9f90*/  VIADD R33, R2.reuse, 0xffffff91 ;  /* 0xffffff9102217836 */ /* 0x040fe20000000000 */
[----:B------:R-:W-:Y:S01]  /*9fa0*/  IABS R5, R4 ;  /* 0x0000000400057213 */ /* 0x000fe20000000000 */
[C---:B------:R-:W-:Y:S01]  /*9fb0*/  VIADD R31, R2.reuse, 0xffffff98 ;  /* 0xffffff98021f7836 */ /* 0x040fe20000000000 */
[----:B------:R-:W-:Y:S01]  /*9fc0*/  IABS R4, R7 ;  /* 0x0000000700047213 */ /* 0x000fe20000000000 */
[C---:B------:R-:W-:Y:S01]  /*9fd0*/  VIADD R30, R2.reuse, 0xffffff99 ;  /* 0xffffff99021e7836 */ /* 0x040fe20000000000 */
[----:B------:R-:W-:Y:S01]  /*9fe0*/  I2FP.F32.S32 R5, R5 ;  /* 0x0000000500057245 */ /* 0x000fe20000201400 */
[C---:B------:R-:W-:Y:S01]  /*9ff0*/  IMAD.IADD R7, R37.reuse, 0x1, -R33 ;  /* 0x0000000125077824 */ /* 0x040fe200078e0a21 */
[----:B------:R-:W-:Y:S01]  /*a000*/  I2FP.F32.S32 R4, R4 ;  /* 0x0000000400047245 */ /* 0x000fe20000201400 */
[----:B------:R-:W-:Y:S01]  /*a010*/  IMAD.IADD R8, R37, 0x1, -R31 ;  /* 0x0000000125087824 */ /* 0x000fe200078e0a1f */
[----:B------:R-:W-:Y:S01]  /*a020*/  I2FP.F32.S32 R6, R6 ;  /* 0x0000000600067245 */ /* 0x000fe20000201400 */
[----:B------:R-:W-:Y:S01]  /*a030*/  FFMA.FTZ R48, R5, -UR6, R35 ;  /* 0x8000000605307c23 */ /* 0x000fe20008010023 */
[----:B------:R-:W-:Y:S01]  /*a040*/  IADD3 R35, PT, PT, R2, -0x77, RZ ;  /* 0xffffff8902237810 */ /* 0x000fe20007ffe0ff */
[----:B------:R-:W-:Y:S01]  /*a050*/  FFMA.FTZ R47, R4, -UR6, R34 ;  /* 0x80000006042f7c23 */ /* 0x000fe20008010022 */
[----:B------:R-:W-:-:S02]  /*a060*/  VIADD R34, R2, 0xffffff90 ;  /* 0xffffff9002227836 */ /* 0x000fc40000000000 */
[----:B------:R-:W-:Y:S01]  /*a070*/  FFMA.FTZ R49, R6, -UR6, R190 ;  /* 0x8000000606317c23 */ /* 0x000fe200080100be */
[----:B------:R-:W-:Y:S01]  /*a080*/  IADD3 R5, PT, PT, -R35, R37, RZ ;  /* 0x0000002523057210 */ /* 0x000fe20007ffe1ff */
[C---:B------:R-:W-:Y:S01]  /*a090*/  IMAD.IADD R10, R37.reuse, 0x1, -R30 ;  /* 0x00000001250a7824 */ /* 0x040fe200078e0a1e */
[----:B------:R-:W-:Y:S01]  /*a0a0*/  FSEL R109, R48, -INF , !P5 ;  /* 0xff800000306d7808 */ /* 0x000fe20006800000 */
[C---:B------:R-:W-:Y:S01]  /*a0b0*/  IMAD.IADD R4, R37.reuse, 0x1, -R34 ;  /* 0x0000000125047824 */ /* 0x040fe200078e0a22 */
[----:B------:R-:W-:Y:S01]  /*a0c0*/  IABS R9, R5 ;  /* 0x0000000500097213 */ /* 0x000fe20000000000 */
[C---:B------:R-:W-:Y:S01]  /*a0d0*/  VIADD R29, R2.reuse, 0xffffffa0 ;  /* 0xffffffa0021d7836 */ /* 0x040fe20000000000 */
[----:B------:R-:W-:Y:S01]  /*a0e0*/  IABS R5, R7 ;  /* 0x0000000700057213 */ /* 0x000fe20000000000 */
[C---:B------:R-:W-:Y:S01]  /*a0f0*/  VIADD R27, R2.reuse, 0xffffffa8 ;  /* 0xffffffa8021b7836 */ /* 0x040fe20000000000 */
[----:B------:R-:W-:Y:S01]  /*a100*/  IABS R6, R4 ;  /* 0x0000000400067213 */ /* 0x000fe20000000000 */
[C---:B------:R-:W-:Y:S01]  /*a110*/  VIADD R26, R2.reuse, 0xffffffa9 ;  /* 0xffffffa9021a7836 */ /* 0x040fe20000000000 */
[----:B------:R-:W-:Y:S01]  /*a120*/  IABS R4, R8 ;  /* 0x0000000800047213 */ /* 0x000fe20000000000 */
[----:B------:R-:W-:Y:S01]  /*a130*/  VIADD R25, R2, 0xffffffb0 ;  /* 0xffffffb002197836 */ /* 0x000fe20000000000 */
[----:B------:R-:W-:Y:S01]  /*a140*/  IABS R7, R10 ;  /* 0x0000000a00077213 */ /* 0x000fe20000000000 */
[----:B------:R-:W-:Y:S01]  /*a150*/  VIADD R17, R0, 0xffffffb8 ;  /* 0xffffffb800117836 */ /* 0x000fe20000000000 */
[----:B------:R-:W-:Y:S01]  /*a160*/  MOV R8, R6 ;  /* 0x0000000600087202 */ /* 0x000fe20000000f00 */
[----:B------:R-:W-:Y:S01]  /*a170*/  IMAD.MOV.U32 R6, RZ, RZ, R5 ;  /* 0x000000ffff067224 */ /* 0x000fe200078e0005 */
[----:B------:R-:W-:Y:S01]  /*a180*/  I2FP.F32.S32 R9, R9 ;  /* 0x0000000900097245 */ /* 0x000fe20000201400 */
[----:B------:R-:W-:Y:S01]  /*a190*/  IMAD.MOV.U32 R5, RZ, RZ, R4 ;  /* 0x000000ffff057224 */ /* 0x000fe200078e0004 */
[----:B------:R-:W-:Y:S01]  /*a1a0*/  I2FP.F32.S32 R8, R8 ;  /* 0x0000000800087245 */ /* 0x000fe20000201400 */
[----:B------:R-:W-:Y:S01]  /*a1b0*/  IMAD.MOV.U32 R4, RZ, RZ, R7 ;  /* 0x000000ffff047224 */ /* 0x000fe200078e0007 */
[----:B------:R-:W-:Y:S01]  /*a1c0*/  I2FP.F32.S32 R6, R6 ;  /* 0x0000000600067245 */ /* 0x000fe20000201400 */
[C---:B------:R-:W-:Y:S01]  /*a1d0*/  IMAD.IADD R7, R37.reuse, 0x1, -R27 ;  /* 0x0000000125077824 */ /* 0x040fe200078e0a1b */
[----:B------:R-:W-:Y:S01]  /*a1e0*/  I2FP.F32.S32 R5, R5 ;  /* 0x0000000500057245 */ /* 0x000fe20000201400 */
[----:B------:R-:W-:Y:S01]  /*a1f0*/  FFMA.FTZ R21, R8, -UR6, R181 ;  /* 0x8000000608157c23 */ /* 0x000fe200080100b5 */
[----:B------:R-:W-:Y:S01]  /*a200*/  I2FP.F32.S32 R4, R4 ;  /* 0x0000000400047245 */ /* 0x000fe20000201400 */
[----:B------:R-:W-:Y:S01]  /*a210*/  FFMA.FTZ R45, R6, -UR6, R180 ;  /* 0x80000006062d7c23 */ /* 0x000fe200080100b4 */
[----:B------:R-:W-:-:S02]  /*a220*/  IMAD.IADD R8, R37, 0x1, -R26 ;  /* 0x0000000125087824 */ /* 0x000fc400078e0a1a */
[----:B-1----:R-:W-:Y:S01]  /*a230*/  FFMA.FTZ R44, R5, -UR6, R107 ;  /* 0x80000006052c7c23 */ /* 0x002fe2000801006b */
[----:B------:R-:W-:Y:S02]  /*a240*/  IMAD.IADD R5, R37, 0x1, -R29 ;  /* 0x0000000125057824 */ /* 0x000fe400078e0a1d */
[----:B------:R-:W-:Y:S01]  /*a250*/  FFMA.FTZ R42, R4, -UR6, R106 ;  /* 0x80000006042a7c23 */ /* 0x000fe2000801006a */
[----:B------:R-:W-:Y:S01]  /*a260*/  IADD3 R4, PT, PT, -R28, R37, RZ ;  /* 0x000000251c047210 */ /* 0x000fe20007ffe1ff */
[----:B------:R-:W-:Y:S01]  /*a270*/  FFMA.FTZ R46, R9, -UR6, R183 ;  /* 0x80000006092e7c23 */ /* 0x000fe200080100b7 */
[----:B------:R-:W-:Y:S01]  /*a280*/  IMAD.IADD R10, R37, 0x1, -R25 ;  /* 0x00000001250a7824 */ /* 0x000fe200078e0a19 */
[----:B------:R-:W-:Y:S02]  /*a290*/  IABS R9, R5 ;  /* 0x0000000500097213 */ /* 0x000fe40000000000 */
[----:B------:R-:W-:Y:S02]  /*a2a0*/  IABS R6, R4 ;  /* 0x0000000400067213 */ /* 0x000fe40000000000 */
[----:B------:R-:W-:-:S02]  /*a2b0*/  IABS R5, R7 ;  /* 0x0000000700057213 */ /* 0x000fc40000000000 */
[----:B------:R-:W-:Y:S01]  /*a2c0*/  IABS R4, R8 ;  /* 0x0000000800047213 */ /* 0x000fe20000000000 */
[----:B------:R-:W-:Y:S01]  /*a2d0*/  IMAD.MOV.U32 R8, RZ, RZ, R6 ;  /* 0x000000ffff087224 */ /* 0x000fe200078e0006 */
[----:B------:R-:W-:Y:S02]  /*a2e0*/  MOV R6, R5 ;  /* 0x0000000500067202 */ /* 0x000fe40000000f00 */
[----:B------:R-:W-:Y:S01]  /*a2f0*/  IABS R7, R10 ;  /* 0x0000000a00077213 */ /* 0x000fe20000000000 */
[----:B------:R-:W-:Y:S01]  /*a300*/  IMAD.MOV.U32 R5, RZ, RZ, R4 ;  /* 0x000000ffff057224 */ /* 0x000fe200078e0004 */
[----:B------:R-:W-:Y:S01]  /*a310*/  I2FP.F32.S32 R6, R6 ;  /* 0x0000000600067245 */ /* 0x000fe20000201400 */
[----:B------:R-:W-:Y:S01]  /*a320*/  VIADD R10, R0, 0xffffff99 ;  /* 0xffffff99000a7836 */ /* 0x000fe20000000000 */
[----:B------:R-:W-:Y:S01]  /*a330*/  I2FP.F32.S32 R9, R9 ;  /* 0x0000000900097245 */ /* 0x000fe20000201400 */
[----:B------:R-:W-:Y:S01]  /*a340*/  IMAD.MOV.U32 R4, RZ, RZ, R7 ;  /* 0x000000ffff047224 */ /* 0x000fe200078e0007 */
[----:B------:R-:W-:Y:S01]  /*a350*/  I2FP.F32.S32 R8, R8 ;  /* 0x0000000800087245 */ /* 0x000fe20000201400 */
[----:B------:R-:W-:Y:S01]  /*a360*/  FFMA.FTZ R39, R6, -UR6, R58 ;  /* 0x8000000606277c23 */ /* 0x000fe2000801003a */
[----:B------:R-:W-:Y:S01]  /*a370*/  FSEL R58, R49, -INF , !P0 ;  /* 0xff800000313a7808 */ /* 0x000fe20004000000 */
[----:B------:R-:W-:Y:S01]  /*a380*/  FFMA.FTZ R41, R9, -UR6, R105 ;  /* 0x8000000609297c23 */ /* 0x000fe20008010069 */
[----:B------:R-:W-:Y:S01]  /*a390*/  ISETP.GT.AND P0, PT, R20, R14, PT ;  /* 0x0000000e1400720c */ /* 0x000fe20003f04270 */
[----:B------:R-:W-:Y:S01]  /*a3a0*/  FFMA.FTZ R40, R8, -UR6, R100 ;  /* 0x8000000608287c23 */ /* 0x000fe20008010064 */
[----:B------:R-:W-:Y:S01]  /*a3b0*/  ISETP.GT.AND P5, PT, R20, R13, PT ;  /* 0x0000000d1400720c */ /* 0x000fe20003fa4270 */
[C---:B------:R-:W-:Y:S01]  /*a3c0*/  VIADD R9, R0.reuse, 0xffffffa0 ;  /* 0xffffffa000097836 */ /* 0x040fe20000000000 */
[----:B------:R-:W-:Y:S01]  /*a3d0*/  I2FP.F32.S32 R5, R5 ;  /* 0x0000000500057245 */ /* 0x000fe20000201400 */
[C---:B------:R-:W-:Y:S01]  /*a3e0*/  VIADD R8, R0.reuse, 0xffffffa1 ;  /* 0xffffffa100087836 */ /* 0x040fe20000000000 */
[----:B------:R-:W-:Y:S01]  /*a3f0*/  FSEL R181, R47, -INF , !P1 ;  /* 0xff8000002fb57808 */ /* 0x000fe20004800000 */
[----:B------:R-:W-:Y:S01]  /*a400*/  VIADD R6, R0, 0xffffffa9 ;  /* 0xffffffa900067836 */ /* 0x000fe20000000000 */
[----:B------:R-:W-:Y:S01]  /*a410*/  FSEL R183, R46, -INF , !P0 ;  /* 0xff8000002eb77808 */ /* 0x000fe20004000000 */
[----:B------:R-:W-:Y:S01]  /*a420*/  FFMA.FTZ R38, R5, -UR6, R56 ;  /* 0x8000000605267c23 */ /* 0x000fe20008010038 */
[----:B------:R-:W-:Y:S01]  /*a430*/  ISETP.GT.AND P1, PT, R20, R12, PT ;  /* 0x0000000c1400720c */ /* 0x000fe20003f24270 */
[----:B------:R-:W-:Y:S01]  /*a440*/  VIADD R5, R0, 0xffffffb0 ;  /* 0xffffffb000057836 */ /* 0x000fe20000000000 */
[----:B------:R-:W-:-:S02]  /*a450*/  ISETP.GT.AND P0, PT, R20, R11, PT ;  /* 0x0000000b1400720c */ /* 0x000fc40003f04270 */
[----:B------:R-:W-:Y:S01]  /*a460*/  FSEL R196, R21, -INF , !P5 ;  /* 0xff80000015c47808 */ /* 0x000fe20006800000 */
[----:B------:R-:W-:Y:S01]  /*a470*/  IMAD.IADD R21, R43, 0x1, -R23 ;  /* 0x000000012b157824 */ /* 0x000fe200078e0a17 */
[----:B------:R-:W-:Y:S02]  /*a480*/  I2FP.F32.S32 R4, R4 ;  /* 0x0000000400047245 */ /* 0x000fe40000201400 */
[----:B------:R-:W-:Y:S02]  /*a490*/  FSEL R184, R45, -INF , !P1 ;  /* 0xff8000002db87808 */ /* 0x000fe40004800000 */
[----:B------:R-:W-:Y:S01]  /*a4a0*/  FSEL R190, R44, -INF , !P0 ;  /* 0xff8000002cbe7808 */ /* 0x000fe20004000000 */
[----:B------:R-:W-:Y:S01]  /*a4b0*/  FFMA.FTZ R24, R4, -UR6, R50 ;  /* 0x8000000604187c23 */ /* 0x000fe20008010032 */
[----:B------:R-:W-:Y:S01]  /*a4c0*/  ISETP.GT.AND P5, PT, R20, R10, PT ;  /* 0x0000000a1400720c */ /* 0x000fe20003fa4270 */
[----:B------:R-:W-:Y:S01]  /*a4d0*/  VIADD R4, R0, 0xffffffb1 ;  /* 0xffffffb100047836 */ /* 0x000fe20000000000 */
[----:B------:R-:W-:-:S02]  /*a4e0*/  ISETP.GT.AND P1, PT, R20, R9, PT ;  /* 0x000000091400720c */ /* 0x000fc40003f24270 */
[----:B------:R-:W-:Y:S02]  /*a4f0*/  ISETP.GT.AND P0, PT, R20, R8, PT ;  /* 0x000000081400720c */ /* 0x000fe40003f04270 */
[----:B------:R-:W-:Y:S02]  /*a500*/  IADD3 R7, PT, PT, R0, -0x58, RZ ;  /* 0xffffffa800077810 */ /* 0x000fe40007ffe0ff */
[----:B------:R-:W-:Y:S02]  /*a510*/  IABS R21, R21 ;  /* 0x0000001500157213 */ /* 0x000fe40000000000 */
[----:B------:R-:W-:Y:S02]  /*a520*/  FSEL R193, R42, -INF , !P5 ;  /* 0xff8000002ac17808 */ /* 0x000fe40006800000 */
[----:B------:R-:W-:Y:S01]  /*a530*/  FSEL R237, R41, -INF , !P1 ;  /* 0xff80000029ed7808 */ /* 0x000fe20004800000 */
[----:B------:R-:W-:Y:S01]  /*a540*/  IMAD.IADD R41, R43, 0x1, -R33 ;  /* 0x000000012b297824 */ /* 0x000fe200078e0a21 */
        /* <DEDUP_REMOVED lines=14> */
[C---:B------:R-:W-:Y:S01]  /*a630*/  IMAD.IADD R20, R43.reuse, 0x1, -R36 ;  /* 0x000000012b147824 */ /* 0x040fe200078e0a24 */
[----:B------:R-:W-:Y:S02]  /*a640*/  IADD3 R39, PT, PT, -R34, R43, RZ ;  /* 0x0000002b22277210 */ /* 0x000fe40007ffe1ff */
[----:B------:R-:W-:Y:S02]  /*a650*/  IABS R40, R21 ;  /* 0x0000001500287213 */ /* 0x000fe40000000000 */
[----:B------:R-:W-:Y:S02]  /*a660*/  IABS R24, R20 ;  /* 0x0000001400187213 */ /* 0x000fe40000000000 */
[----:B------:R-:W-:Y:S02]  /*a670*/  IABS R21, R38 ;  /* 0x0000002600157213 */ /* 0x000fe40000000000 */
[----:B------:R-:W-:Y:S01]  /*a680*/  IABS R20, R39 ;  /* 0x0000002700147213 */ /* 0x000fe20000000000 */
[----:B------:R-:W-:Y:S01]  /*a690*/  IMAD.MOV.U32 R39, RZ, RZ, R24 ;  /* 0x000000ffff277224 */ /* 0x000fe200078e0018 */
[----:B------:R-:W-:Y:S01]  /*a6a0*/  IABS R38, R41 ;  /* 0x0000002900267213 */ /* 0x000fe20000000000 */
[----:B------:R-:W-:Y:S01]  /*a6b0*/  IMAD.MOV.U32 R24, RZ, RZ, R21 ;  /* 0x000000ffff187224 */ /* 0x000fe200078e0015 */
[----:B------:R-:W-:Y:S01]  /*a6c0*/  I2FP.F32.S32 R40, R40 ;  /* 0x0000002800287245 */ /* 0x000fe20000201400 */
[----:B------:R-:W-:Y:S01]  /*a6d0*/  IMAD.MOV.U32 R21, RZ, RZ, R20 ;  /* 0x000000ffff157224 */ /* 0x000fe200078e0014 */
[----:B------:R-:W-:Y:S01]  /*a6e0*/  MOV R20, R38 ;  /* 0x0000002600147202 */ /* 0x000fe20000000f00 */
[----:B------:R-:W-:Y:S01]  /*a6f0*/  IMAD.IADD R38, R43, 0x1, -R29 ;  /* 0x000000012b267824 */ /* 0x000fe200078e0a1d */
[----:B------:R-:W-:Y:S01]  /*a700*/  I2FP.F32.S32 R39, R39 ;  /* 0x0000002700277245 */ /* 0x000fe20000201400 */
[----:B------:R-:W-:Y:S01]  /*a710*/  FFMA.FTZ R53, R40, -UR6, R203 ;  /* 0x8000000628357c23 */ /* 0x000fe200080100cb */
[----:B------:R-:W-:-:S02]  /*a720*/  I2FP.F32.S32 R21, R21 ;  /* 0x0000001500157245 */ /* 0x000fc40000201400 */
        /* <DEDUP_REMOVED lines=8> */
[----:B------:R-:W-:Y:S01]  /*a7b0*/  IMAD.IADD R39, R43, 0x1, -R28 ;  /* 0x000000012b277824 */ /* 0x000fe200078e0a1c */
[----:B------:R-:W-:-:S02]  /*a7c0*/  IABS R40, R21 ;  /* 0x0000001500287213 */ /* 0x000fc40000000000 */
[----:B------:R-:W-:Y:S02]  /*a7d0*/  IABS R24, R20 ;  /* 0x0000001400187213 */ /* 0x000fe40000000000 */
[----:B------:R-:W-:Y:S02]  /*a7e0*/  IADD3 R41, PT, PT, -R27, R43, RZ ;  /* 0x0000002b1b297210 */ /* 0x000fe40007ffe1ff */
        /* <DEDUP_REMOVED lines=15> */
[----:B------:R-:W-:-:S02]  /*a8e0*/  VIADD R24, R2, 0xffffffb8 ;  /* 0xffffffb802187836 */ /* 0x000fc40000000000 */
[----:B------:R-:W-:Y:S01]  /*a8f0*/  FFMA.FTZ R45, R21, -UR6, R108 ;  /* 0x80000006152d7c23 */ /* 0x000fe2000801006c */
[----:B------:R-:W-:Y:S01]  /*a900*/  IADD3 R21, PT, PT, R2, -0x4f, RZ ;  /* 0xffffffb102157810 */ /* 0x000fe20007ffe0ff */
[----:B------:R-:W-:Y:S01]  /*a910*/  FFMA.FTZ R44, R20, -UR6, R64 ;  /* 0x80000006142c7c23 */ /* 0x000fe20008010040 */
[----:B------:R-:W-:Y:S02]  /*a920*/  VIADD R20, R2, 0xffffffb9 ;  /* 0xffffffb902147836 */ /* 0x000fe40000000000 */
[----:B------:R-:W-:Y:S01]  /*a930*/  FFMA.FTZ R48, R40, -UR6, R186 ;  /* 0x8000000628307c23 */ /* 0x000fe200080100ba */
[----:B------:R-:W-:Y:S01]  /*a940*/  IADD3 R39, PT, PT, -R21, R37, RZ ;  /* 0x0000002515277210 */ /* 0x000fe20007ffe1ff */
[C---:B------:R-:W-:Y:S01]  /*a950*/  IMAD.IADD R40, R37.reuse, 0x1, -R24 ;  /* 0x0000000125287824 */ /* 0x040fe200078e0a18 */
        /* <DEDUP_REMOVED lines=8> */
[----:B------:R-:W-:Y:S02]  /*a9e0*/  IMAD.MOV.U32 R39, RZ, RZ, R37 ;  /* 0x000000ffff277224 */ /* 0x000fe400078e0025 */
[----:B------:R-:W-:Y:S01]  /*a9f0*/  IMAD.MOV.U32 R37, RZ, RZ, R40 ;  /* 0x000000ffff257224 */ /* 0x000fe200078e0028 */
[----:B------:R-:W-:Y:S02]  /*aa00*/  I2FP.F32.S32 R38, R2 ;  /* 0x0000000200267245 */ /* 0x000fe40000201400 */
[----:B------:R-:W-:Y:S02]  /*aa10*/  I2FP.F32.S32 R40, R41 ;  /* 0x0000002900287245 */ /* 0x000fe40000201400 */
        /* <DEDUP_REMOVED lines=17> */
[C---:B------:R-:W-:Y:S01]  /*ab30*/  IMAD.IADD R37, R225.reuse, 0x1, -R23 ;  /* 0x00000001e1257824 */ /* 0x040fe200078e0a17 */
[C---:B------:R-:W-:Y:S01]  /*ab40*/  ISETP.GT.AND P1, PT, R2.reuse, R16, PT ;  /* 0x000000100200720c */ /* 0x040fe20003f24270 */
[----:B------:R-:W-:Y:S01]  /*ab50*/  IMAD.IADD R42, R225, 0x1, -R33 ;  /* 0x00000001e12a7824 */ /* 0x000fe200078e0a21 */
[----:B------:R-:W-:-:S02]  /*ab60*/  ISETP.GT.AND P0, PT, R2, R15, PT ;  /* 0x0000000f0200720c */ /* 0x000fc40003f04270 */
        /* <DEDUP_REMOVED lines=13> */
[----:B------:R-:W-:Y:S02]  /*ac40*/  IABS R37, R37 ;  /* 0x0000002500257213 */ /* 0x000fe40000000000 */
[----:B------:R-:W-:Y:S02]  /*ac50*/  FSEL R108, R47, -INF , !P1 ;  /* 0xff8000002f6c7808 */ /* 0x000fe40004800000 */
[----:B------:R-:W-:Y:S02]  /*ac60*/  FSEL R182, R46, -INF , !P0 ;  /* 0xff8000002eb67808 */ /* 0x000fe40004000000 */
        /* <DEDUP_REMOVED lines=12> */
[----:B------:R-:W-:Y:S02]  /*ad30*/  ISETP.GT.AND P5, PT, R2, R19, PT ;  /* 0x000000130200720c */ /* 0x000fe40003fa4270 */
[----:B------:R-:W-:Y:S02]  /*ad40*/  IADD3 R2, PT, PT, R225, -R36, RZ ;  /* 0x80000024e1027210 */ /* 0x000fe40007ffe0ff */
[----:B------:R-:W-:Y:S02]  /*ad50*/  IABS R41, R37 ;  /* 0x0000002500297213 */ /* 0x000fe40000000000 */
[----:B------:R-:W-:Y:S02]  /*ad60*/  IABS R38, R2 ;  /* 0x0000000200267213 */ /* 0x000fe40000000000 */
[----:B------:R-:W-:-:S02]  /*ad70*/  IABS R37, R39 ;  /* 0x0000002700257213 */ /* 0x000fc40000000000 */
[----:B------:R-:W-:Y:S01]  /*ad80*/  IABS R2, R40 ;  /* 0x0000002800027213 */ /* 0x000fe20000000000 */
[----:B------:R-:W-:Y:S01]  /*ad90*/  IMAD.MOV.U32 R40, RZ, RZ, R38 ;  /* 0x000000ffff287224 */ /* 0x000fe200078e0026 */
[----:B------:R-:W-:Y:S01]  /*ada0*/  IABS R39, R42 ;  /* 0x0000002a00277213 */ /* 0x000fe20000000000 */
[C---:B------:R-:W-:Y:S01]  /*adb0*/  IMAD.IADD R42, R225.reuse, 0x1, -R27 ;  /* 0x00000001e12a7824 */ /* 0x040fe200078e0a1b */
[----:B------:R-:W-:Y:S01]  /*adc0*/  MOV R38, R37 ;  /* 0x0000002500267202 */ /* 0x000fe20000000f00 */
[----:B------:R-:W-:Y:S01]  /*add0*/  IMAD.MOV.U32 R37, RZ, RZ, R2 ;  /* 0x000000ffff257224 */ /* 0x000fe200078e0002 */
[----:B------:R-:W-:Y:S01]  /*ade0*/  I2FP.F32.S32 R40, R40 ;  /* 0x0000002800287245 */ /* 0x000fe20000201400 */
[----:B------:R-:W-:Y:S01]  /*adf0*/  IMAD.MOV.U32 R2, RZ, RZ, R39 ;  /* 0x000000ffff027224 */ /* 0x000fe200078e0027 */
[----:B------:R-:W-:Y:S02]  /*ae00*/  I2FP.F32.S32 R41, R41 ;  /* 0x0000002900297245 */ /* 0x000fe40000201400 */
        /* <DEDUP_REMOVED lines=8> */
[C---:B------:R-:W-:Y:S01]  /*ae90*/  IMAD.IADD R2, R225.reuse, 0x1, -R30 ;  /* 0x00000001e1027824 */ /* 0x040fe200078e0a1e */
[----:B------:R-:W-:Y:S01]  /*aea0*/  IADD3 R39, PT, PT, R225, -R29, RZ ;  /* 0x8000001de1277210 */ /* 0x000fe20007ffe0ff */
[----:B------:R-:W-:Y:S01]  /*aeb0*/  FFMA.FTZ R49, R41, -UR6, R228 ;  /* 0x8000000629317c23 */ /* 0x000fe200080100e4 */
[----:B------:R-:W-:Y:S01]  /*aec0*/  FFMA.FTZ R53, R38, -UR6, R222 ;  /* 0x8000000626357c23 */ /* 0x000fe200080100de */
[----:B------:R-:W-:Y:S02]  /*aed0*/  IABS R41, R37 ;  /* 0x0000002500297213 */ /* 0x000fe40000000000 */
[----:B------:R-:W-:Y:S02]  /*aee0*/  IABS R38, R2 ;  /* 0x0000000200267213 */ /* 0x000fe40000000000 */
[----:B------:R-:W-:Y:S02]  /*aef0*/  IABS R37, R39 ;  /* 0x0000002700257213 */ /* 0x000fe40000000000 */
[----:B------:R-:W-:Y:S01]  /*af00*/  IABS R2, R40 ;  /* 0x0000002800027213 */ /* 0x000fe20000000000 */
[----:B------:R-:W-:Y:S01]  /*af10*/  IMAD.MOV.U32 R40, RZ, RZ, R38 ;  /* 0x000000ffff287224 */ /* 0x000fe200078e0026 */
[----:B------:R-:W-:Y:S01]  /*af20*/  IABS R39, R42 ;  /* 0x0000002a00277213 */ /* 0x000fe20000000000 */
[----:B------:R-:W-:Y:S01]  /*af30*/  IMAD.MOV.U32 R38, RZ, RZ, R37 ;  /* 0x000000ffff267224 */ /* 0x000fe200078e0025 */
[----:B------:R-:W-:Y:S01]  /*af40*/  MOV R37, R2 ;  /* 0x0000000200257202 */ /* 0x000fe20000000f00 */
[C---:B------:R-:W-:Y:S01]  /*af50*/  IMAD.IADD R42, R43.reuse, 0x1, -R20 ;  /* 0x000000012b2a7824 */ /* 0x040fe200078e0a14 */
        /* <DEDUP_REMOVED lines=9> */
[C---:B------:R-:W-:Y:S01]  /*aff0*/  IMAD.IADD R37, R225.reuse, 0x1, -R26 ;  /* 0x00000001e1257824 */ /* 0x040fe200078e0a1a */
[----:B------:R-:W-:Y:S01]  /*b000*/  IADD3 R41, PT, PT, -R24, R43, RZ ;  /* 0x0000002b18297210 */ /* 0x000fe20007ffe1ff */
[----:B------:R-:W-:Y:S01]  /*b010*/  FFMA.FTZ R44, R2, -UR6, R111 ;  /* 0x80000006022c7c23 */ /* 0x000fe2000801006f */
[----:B------:R-:W-:-:S02]  /*b020*/  IMAD.IADD R2, R225, 0x1, -R25 ;  /* 0x00000001e1027824 */ /* 0x000fc400078e0a19 */
        /* <DEDUP_REMOVED lines=11> */
[----:B------:R-:W-:-:S02]  /*b0e0*/  MOV R2, R42 ;  /* 0x0000002a00027202 */ /* 0x000fc40000000f00 */
[----:B------:R-:W-:Y:S01]  /*b0f0*/  I2FP.F32.S32 R40, R39 ;  /* 0x0000002700287245 */ /* 0x000fe20000201400 */
[----:B------:R-:W-:Y:S01]  /*b100*/  FFMA.FTZ R41, R41, -UR6, R176 ;  /* 0x8000000629297c23 */ /* 0x000fe200080100b0 */
[----:B------:R-:W-:Y:S02]  /*b110*/  I2FP.F32.S32 R39, R38 ;  /* 0x0000002600277245 */ /* 0x000fe40000201400 */
[----:B------:R-:W-:Y:S01]  /*b120*/  I2FP.F32.S32 R38, R37 ;  /* 0x0000002500267245 */ /* 0x000fe20000201400 */
[----:B------:R-:W-:Y:S01]  /*b130*/  FFMA.FTZ R42, R40, -UR6, R110 ;  /* 0x80000006282a7c23 */ /* 0x000fe2000801006e */
[----:B------:R-:W-:Y:S01]  /*b140*/  I2FP.F32.S32 R37, R2 ;  /* 0x0000000200257245 */ /* 0x000fe20000201400 */
[----:B------:R-:W-:Y:S01]  /*b150*/  FFMA.FTZ R40, R39, -UR6, R67 ;  /* 0x8000000627287c23 */ /* 0x000fe20008010043 */
[----:B------:R-:W-:Y:S02]  /*b160*/  VIADD R2, R225, -UR23 ;  /* 0x80000017e1027c36 */ /* 0x000fe40008000000 */
[----:B------:R-:W-:Y:S01]  /*b170*/  FFMA.FTZ R39, R38, -UR6, R63 ;  /* 0x8000000626277c23 */ /* 0x000fe2000801003f */
[----:B------:R-:W-:Y:S01]  /*b180*/  FFMA.FTZ R38, R37, -UR6, R62 ;  /* 0x8000000625267c23 */ /* 0x000fe2000801003e */
[----:B------:R-:W-:Y:S01]  /*b190*/  VIADD R37, R225, 0x48 ;  /* 0x00000048e1257836 */ /* 0x000fe20000000000 */
[----:B------:R-:W-:-:S02]  /*b1a0*/  FSEL R61, R40, -INF , !P1 ;  /* 0xff800000283d7808 */ /* 0x000fc40004800000 */
[----:B------:R-:W-:Y:S01]  /*b1b0*/  ISETP.GT.AND P1, PT, R2, R18, PT ;  /* 0x000000120200720c */ /* 0x000fe20003f24270 */
[----:B------:R-:W-:Y:S01]  /*b1c0*/  IMAD.IADD R23, R37, 0x1, -R23 ;  /* 0x0000000125177824 */ /* 0x000fe200078e0a17 */
[----:B------:R-:W-:Y:S01]  /*b1d0*/  FSEL R63, R38, -INF , !P5 ;  /* 0xff800000263f7808 */ /* 0x000fe20006800000 */
[----:B------:R-:W-:Y:S01]  /*b1e0*/  IMAD.IADD R38, R225, 0x1, -R21 ;  /* 0x00000001e1267824 */ /* 0x000fe200078e0a15 */
[----:B------:R-:W-:Y:S01]  /*b1f0*/  ISETP.GT.AND P5, PT, R2, R15, PT ;  /* 0x0000000f0200720c */ /* 0x000fe20003fa4270 */
[----:B------:R-:W-:Y:S01]  /*b200*/  IMAD.IADD R22, R37, 0x1, -R22 ;  /* 0x0000000125167824 */ /* 0x000fe200078e0a16 */
[----:B------:R-:W-:Y:S01]  /*b210*/  FSEL R62, R39, -INF , !P0 ;  /* 0xff800000273e7808 */ /* 0x000fe20004000000 */
[----:B------:R-:W-:Y:S01]  /*b220*/  IMAD.IADD R36, R37, 0x1, -R36 ;  /* 0x0000000125247824 */ /* 0x000fe200078e0a24 */
[----:B------:R-:W-:Y:S02]  /*b230*/  FSEL R50, R50, -INF , !P5 ;  /* 0xff80000032327808 */ /* 0x000fe40006800000 */
[----:B------:R-:W-:-:S02]  /*b240*/  ISETP.GT.AND P5, PT, R2, R12, PT ;  /* 0x0000000c0200720c */ /* 0x000fc40003fa4270 */
[C---:B------:R-:W-:Y:S02]  /*b250*/  ISETP.GT.AND P0, PT, R2.reuse, R16, PT ;  /* 0x000000100200720c */ /* 0x040fe40003f04270 */
[----:B------:R-:W-:Y:S02]  /*b260*/  FSEL R51, R51, -INF , !P5 ;  /* 0xff80000033337808 */ /* 0x000fe40006800000 */
[----:B------:R-:W-:Y:S02]  /*b270*/  ISETP.GT.AND P5, PT, R2, R9, PT ;  /* 0x000000090200720c */ /* 0x000fe40003fa4270 */
[----:B------:R-:W-:Y:S02]  /*b280*/  IADD3 R40, PT, PT, R225, -R24, RZ ;  /* 0x80000018e1287210 */ /* 0x000fe40007ffe0ff */
[----:B------:R-:W-:Y:S02]  /*b290*/  FSEL R177, R46, -INF , !P5 ;  /* 0xff8000002eb17808 */ /* 0x000fe40006800000 */
[----:B------:R-:W-:-:S02]  /*b2a0*/  ISETP.GT.AND P5, PT, R2, R6, PT ;  /* 0x000000060200720c */ /* 0x000fc40003fa4270 */
[----:B------:R-:W-:Y:S02]  /*b2b0*/  FSEL R43, R54, -INF , !P1 ;  /* 0xff800000362b7808 */ /* 0x000fe40004800000 */
[----:B------:R-:W-:Y:S01]  /*b2c0*/  FSEL R110, R41, -INF , !P5 ;  /* 0xff800000296e7808 */ /* 0x000fe20006800000 */
[----:B------:R-:W-:Y:S01]  /*b2d0*/  IMAD.IADD R41, R225, 0x1, -R20 ;  /* 0x00000001e1297824 */ /* 0x000fe200078e0a14 */
[----:B------:R-:W-:Y:S02]  /*b2e0*/  IABS R39, R23 ;  /* 0x0000001700277213 */ /* 0x000fe40000000000 */
[----:B------:R-:W-:Y:S02]  /*b2f0*/  ISETP.GT.AND P1, PT, R2, R14, PT ;  /* 0x0000000e0200720c */ /* 0x000fe40003f24270 */
[----:B------:R-:W-:Y:S02]  /*b300*/  FSEL R49, R49, -INF , !P0 ;  /* 0xff80000031317808 */ /* 0x000fe40004000000 */
[----:B------:R-:W-:-:S02]  /*b310*/  IABS R38, R38 ;  /* 0x0000002600267213 */ /* 0x000fc40000000000 */
[C---:B------:R-:W-:Y:S02]  /*b320*/  ISETP.GT.AND P0, PT, R2.reuse, R13, PT ;  /* 0x0000000d0200720c */ /* 0x040fe40003f04270 */
[----:B------:R-:W-:Y:S02]  /*b330*/  IABS R23, R40 ;  /* 0x0000002800177213 */ /* 0x000fe40000000000 */
[----:B------:R-:W-:Y:S01]  /*b340*/  IABS R40, R41 ;  /* 0x0000002900287213 */ /* 0x000fe20000000000 */
[----:B------:R-:W-:Y:S01]  /*b350*/  IMAD.MOV.U32 R41, RZ, RZ, R39 ;  /* 0x000000ffff297224 */ /* 0x000fe200078e0027 */
[----:B------:R-:W-:Y:S01]  /*b360*/  FSEL R53, R53, -INF , !P1 ;  /* 0xff80000035357808 */ /* 0x000fe20004800000 */
[----:B------:R-:W-:Y:S01]  /*b370*/  IMAD.MOV.U32 R39, RZ, RZ, R38 ;  /* 0x000000ffff277224 */ /* 0x000fe200078e0026 */
[----:B------:R-:W-:Y:S01]  /*b380*/  ISETP.GT.AND P1, PT, R2, R11, PT ;  /* 0x0000000b0200720c */ /* 0x000fe20003f24270 */
[----:B------:R-:W-:Y:S01]  /*b390*/  IMAD.MOV.U32 R38, RZ, RZ, R23 ;  /* 0x000000ffff267224 */ /* 0x000fe200078e0017 */
[----:B------:R-:W-:-:S02]  /*b3a0*/  FSEL R52, R52, -INF , !P0 ;  /* 0xff80000034347808 */ /* 0x000fc40004000000 */
[----:B------:R-:W-:Y:S02]  /*b3b0*/  ISETP.GT.AND P0, PT, R2, R10, PT ;  /* 0x0000000a0200720c */ /* 0x000fe40003f04270 */
[----:B------:R-:W-:Y:S02]  /*b3c0*/  FSEL R67, R48, -INF , !P1 ;  /* 0xff80000030437808 */ /* 0x000fe40004800000 */
[C---:B------:R-:W-:Y:S02]  /*b3d0*/  ISETP.GT.AND P1, PT, R2.reuse, R8, PT ;  /* 0x000000080200720c */ /* 0x040fe40003f24270 */
[----:B------:R-:W-:Y:S02]  /*b3e0*/  FSEL R100, R47, -INF , !P0 ;  /* 0xff8000002f647808 */ /* 0x000fe40004000000 */
[----:B------:R-:W-:Y:S02]  /*b3f0*/  I2FP.F32.S32 R39, R39 ;  /* 0x0000002700277245 */ /* 0x000fe40000201400 */
[----:B------:R-:W-:-:S02]  /*b400*/  ISETP.GT.AND P0, PT, R2, R7, PT ;  /* 0x000000070200720c */ /* 0x000fc40003f04270 */
[----:B------:R-:W-:Y:S01]  /*b410*/  I2FP.F32.S32 R38, R38 ;  /* 0x0000002600267245 */ /* 0x000fe20000201400 */
[----:B------:R-:W-:Y:S01]  /*b420*/  FFMA.FTZ R39, R39, -UR6, R192 ;  /* 0x8000000627277c23 */ /* 0x000fe200080100c0 */
[----:B------:R-:W-:Y:S02]  /*b430*/  FSEL R176, R45, -INF , !P1 ;  /* 0xff8000002db07808 */ /* 0x000fe40004800000 */
[----:B------:R-:W-:Y:S01]  /*b440*/  MOV R23, R40 ;  /* 0x0000002800177202 */ /* 0x000fe20000000f00 */
[----:B------:R-:W-:Y:S01]  /*b450*/  FFMA.FTZ R38, R38, -UR6, R189 ;  /* 0x8000000626267c23 */ /* 0x000fe200080100bd */
[----:B------:R-:W-:Y:S02]  /*b460*/  ISETP.GT.AND P1, PT, R2, R5, PT ;  /* 0x000000050200720c */ /* 0x000fe40003f24270 */
[----:B------:R-:W-:Y:S02]  /*b470*/  FSEL R111, R44, -INF , !P0 ;  /* 0xff8000002c6f7808 */ /* 0x000fe40004000000 */
[----:B------:R-:W-:-:S02]  /*b480*/  ISETP.GT.AND P0, PT, R2, R4, PT ;  /* 0x000000040200720c */ /* 0x000fc40003f04270 */
[----:B------:R-:W-:Y:S02]  /*b490*/  I2FP.F32.S32 R23, R23 ;  /* 0x0000001700177245 */ /* 0x000fe40000201400 */
[----:B------:R-:W-:Y:S02]  /*b4a0*/  ISETP.GT.AND P5, PT, R2, R17, PT ;  /* 0x000000110200720c */ /* 0x000fe40003fa4270 */
[----:B------:R-:W-:Y:S01]  /*b4b0*/  FSEL R48, R42, -INF , !P1 ;  /* 0xff8000002a307808 */ /* 0x000fe20004800000 */
[----:B------:R-:W-:Y:S01]  /*b4c0*/  FFMA.FTZ R23, R23, -UR6, R188 ;  /* 0x8000000617177c23 */ /* 0x000fe200080100bc */
[----:B------:R-:W-:Y:S02]  /*b4d0*/  I2FP.F32.S32 R41, R41 ;  /* 0x0000002900297245 */ /* 0x000fe40000201400 */
[----:B------:R-:W-:Y:S01]  /*b4e0*/  ISETP.GT.AND P1, PT, R2, R19, PT ;  /* 0x000000130200720c */ /* 0x000fe20003f24270 */
[----:B------:R-:W-:Y:S01]  /*b4f0*/  VIADD R2, R37, -UR23 ;  /* 0x8000001725027c36 */ /* 0x000fe20008000000 */
[----:B------:R-:W-:Y:S01]  /*b500*/  IABS R22, R22 ;  /* 0x0000001600167213 */ /* 0x000fe20000000000 */
[----:B------:R-:W-:Y:S01]  /*b510*/  FFMA.FTZ R41, R41, -UR6, R215 ;  /* 0x8000000629297c23 */ /* 0x000fe200080100d7 */
[----:B------:R-:W-:Y:S01]  /*b520*/  FSEL R44, R39, -INF , !P0 ;  /* 0xff800000272c7808 */ /* 0x000fe20004000000 */
[C---:B------:R-:W-:Y:S01]  /*b530*/  IMAD.IADD R35, R37.reuse, 0x1, -R35 ;  /* 0x0000000125237824 */ /* 0x040fe200078e0a23 */
[----:B------:R-:W-:Y:S01]  /*b540*/  ISETP.GE.AND P0, PT, R18, R230, PT ;  /* 0x000000e61200720c */ /* 0x000fe20003f06270 */
[C---:B------:R-:W-:Y:S01]  /*b550*/  IMAD.IADD R34, R37.reuse, 0x1, -R34 ;  /* 0x0000000125227824 */ /* 0x040fe200078e0a22 */
[----:B------:R-:W-:Y:S01]  /*b560*/  FSEL R45, R38, -INF , !P5 ;  /* 0xff800000262d7808 */ /* 0x000fe20006800000 */
[----:B------:R-:W-:Y:S01]  /*b570*/  IMAD.IADD R20, R37, 0x1, -R20 ;  /* 0x0000000125147824 */ /* 0x000fe200078e0a14 */
[----:B------:R-:W-:Y:S01]  /*b580*/  ISETP.GE.AND P5, PT, R18, R232, PT ;  /* 0x000000e81200720c */ /* 0x000fe20003fa6270 */
[----:B------:R-:W-:Y:S01]  /*b590*/  IMAD.MOV.U32 R215, RZ, RZ, R213 ;  /* 0x000000ffffd77224 */ /* 0x000fe200078e00d5 */
[----:B------:R-:W-:-:S02]  /*b5a0*/  I2FP.F32.S32 R22, R22 ;  /* 0x0000001600167245 */ /* 0x000fc40000201400 */
[----:B------:R-:W-:Y:S02]  /*b5b0*/  FSEL R56, R43, -INF , !P0 ;  /* 0xff8000002b387808 */ /* 0x000fe40004000000 */
[----:B------:R-:W-:Y:S02]  /*b5c0*/  ISETP.GT.AND P0, PT, R2, R18, PT ;  /* 0x000000120200720c */ /* 0x000fe40003f04270 */
[----:B------:R-:W-:Y:S01]  /*b5d0*/  FSEL R54, R23, -INF , !P1 ;  /* 0xff80000017367808 */ /* 0x000fe20004800000 */
[----:B------:R-:W-:Y:S01]  /*b5e0*/  FFMA.FTZ R23, R22, -UR6, R214 ;  /* 0x8000000616177c23 */ /* 0x000fe200080100d6 */
[----:B------:R-:W-:Y:S02]  /*b5f0*/  FSEL R60, R58, -INF , !P5 ;  /* 0xff8000003a3c7808 */ /* 0x000fe40006800000 */
[C---:B------:R-:W-:Y:S02]  /*b600*/  ISETP.GE.AND P1, PT, R18.reuse, R229, PT ;  /* 0x000000e51200720c */ /* 0x040fe40003f26270 */
[----:B------:R-:W-:-:S02]  /*b610*/  ISETP.GE.AND P5, PT, R18, R231, PT ;  /* 0x000000e71200720c */ /* 0x000fc40003fa6270 */
[----:B------:R-:W-:Y:S02]  /*b620*/  IABS R18, R36 ;  /* 0x0000002400127213 */ /* 0x000fe40000000000 */
[----:B------:R-:W-:Y:S02]  /*b630*/  FSEL R22, R41, -INF , !P0 ;  /* 0xff80000029167808 */ /* 0x000fe40004000000 */
[----:B------:R-:W-:Y:S02]  /*b640*/  ISETP.GE.AND P0, PT, R16, R230, PT ;  /* 0x000000e61000720c */ /* 0x000fe40003f06270 */
[----:B------:R-:W-:Y:S02]  /*b650*/  I2FP.F32.S32 R18, R18 ;  /* 0x0000001200127245 */ /* 0x000fe40000201400 */
[----:B------:R-:W-:Y:S02]  /*b660*/  FSEL R38, R55, -INF , !P1 ;  /* 0xff80000037267808 */ /* 0x000fe40004800000 */
[----:B------:R-:W-:-:S02]  /*b670*/  FSEL R47, R49, -INF , !P0 ;  /* 0xff800000312f7808 */ /* 0x000fc40004000000 */
[----:B------:R-:W-:Y:S02]  /*b680*/  ISETP.GE.AND P1, PT, R16, R232, PT ;  /* 0x000000e81000720c */ /* 0x000fe40003f26270 */
[----:B------:R-:W-:Y:S02]  /*b690*/  ISETP.GT.AND P0, PT, R2, R16, PT ;  /* 0x000000100200720c */ /* 0x000fe40003f04270 */
[----:B------:R-:W-:Y:S01]  /*b6a0*/  FSEL R42, R22, -INF , !P5 ;  /* 0xff800000162a7808 */ /* 0x000fe20006800000 */
[----:B------:R-:W-:Y:S01]  /*b6b0*/  FFMA.FTZ R22, R18, -UR6, R243 ;  /* 0x8000000612167c23 */ /* 0x000fe200080100f3 */
[----:B------:R-:W-:Y:S02]  /*b6c0*/  ISETP.GE.AND P5, PT, R16, R229, PT ;  /* 0x000000e51000720c */ /* 0x000fe40003fa6270 */
[----:B------:R-:W-:Y:S02]  /*b6d0*/  FSEL R59, R109, -INF , !P1 ;  /* 0xff8000006d3b7808 */ /* 0x000fe40004800000 */
[----:B------:R-:W-:-:S02]  /*b6e0*/  FSEL R18, R23, -INF , !P0 ;  /* 0xff80000017127808 */ /* 0x000fc40004000000 */
[----:B------:R-:W-:Y:S02]  /*b6f0*/  ISETP.GE.AND P1, PT, R16, R231, PT ;  /* 0x000000e71000720c */ /* 0x000fe40003f26270 */
[----:B------:R-:W-:Y:S02]  /*b700*/  ISETP.GE.AND P0, PT, R15, R230, PT ;  /* 0x000000e60f00720c */ /* 0x000fe40003f06270 */
[----:B------:R-:W-:Y:S02]  /*b710*/  FSEL R36, R57, -INF , !P5 ;  /* 0xff80000039247808 */ /* 0x000fe40006800000 */
[----:B------:R-:W-:Y:S02]  /*b720*/  ISETP.GE.AND P5, PT, R15, R232, PT ;  /* 0x000000e80f00720c */ /* 0x000fe40003fa6270 */
[----:B------:R-:W-:Y:S02]  /*b730*/  FSEL R41, R18, -INF , !P1 ;  /* 0xff80000012297808 */ /* 0x000fe40004800000 */
[----:B------:R-:W-:-:S02]  /*b740*/  FSEL R46, R50, -INF , !P0 ;  /* 0xff800000322e7808 */ /* 0x000fc40004000000 */
[----:B------:R-:W-:Y:S02]  /*b750*/  ISETP.GE.AND P1, PT, R15, R229, PT ;  /* 0x000000e50f00720c */ /* 0x000fe40003f26270 */
[----:B------:R-:W-:Y:S02]  /*b760*/  ISETP.GT.AND P0, PT, R2, R15, PT ;  /* 0x0000000f0200720c */ /* 0x000fe40003f04270 */
[----:B------:R-:W-:Y:S02]  /*b770*/  IABS R16, R35 ;  /* 0x0000002300107213 */ /* 0x000fe40000000000 */
[----:B------:R-:W-:Y:S02]  /*b780*/  FSEL R58, R181, -INF , !P5 ;  /* 0xff800000b53a7808 */ /* 0x000fe40006800000 */
[----:B------:R-:W-:Y:S02]  /*b790*/  ISETP.GE.AND P5, PT, R15, R231, PT ;  /* 0x000000e70f00720c */ /* 0x000fe40003fa6270 */
[----:B------:R-:W-:-:S02]  /*b7a0*/  FSEL R15, R22, -INF , !P0 ;  /* 0xff800000160f7808 */ /* 0x000fc40004000000 */
[----:B------:R-:W-:Y:S02]  /*b7b0*/  FSEL R35, R64, -INF , !P1 ;  /* 0xff80000040237808 */ /* 0x000fe40004800000 */
[----:B------:R-:W-:Y:S02]  /*b7c0*/  I2FP.F32.S32 R16, R16 ;  /* 0x0000001000107245 */ /* 0x000fe40000201400 */
[C---:B------:R-:W-:Y:S02]  /*b7d0*/  ISETP.GE.AND P0, PT, R14.reuse, R230, PT ;  /* 0x000000e60e00720c */ /* 0x040fe40003f06270 */
[----:B------:R-:W-:Y:S01]  /*b7e0*/  ISETP.GE.AND P1, PT, R14, R232, PT ;  /* 0x000000e80e00720c */ /* 0x000fe20003f26270 */
[----:B------:R-:W-:Y:S01]  /*b7f0*/  FFMA.FTZ R16, R16, -UR6, R252 ;  /* 0x8000000610107c23 */ /* 0x000fe200080100fc */
[----:B------:R-:W-:Y:S02]  /*b800*/  FSEL R40, R15, -INF , !P5 ;  /* 0xff8000000f287808 */ /* 0x000fe40006800000 */
[----:B------:R-:W-:-:S02]  /*b810*/  FSEL R43, R53, -INF , !P0 ;  /* 0xff800000352b7808 */ /* 0x000fc40004000000 */
[----:B------:R-:W-:Y:S02]  /*b820*/  FSEL R57, R183, -INF , !P1 ;  /* 0xff800000b7397808 */ /* 0x000fe40004800000 */
[----:B------:R-:W-:Y:S02]  /*b830*/  ISETP.GE.AND P5, PT, R14, R229, PT ;  /* 0x000000e50e00720c */ /* 0x000fe40003fa6270 */
[----:B------:R-:W-:Y:S02]  /*b840*/  ISETP.GT.AND P0, PT, R2, R14, PT ;  /* 0x0000000e0200720c */ /* 0x000fe40003f04270 */
[----:B------:R-:W-:Y:S02]  /*b850*/  ISETP.GE.AND P1, PT, R14, R231, PT ;  /* 0x000000e70e00720c */ /* 0x000fe40003f26270 */
[----:B------:R-:W-:Y:S02]  /*b860*/  IABS R14, R34 ;  /* 0x00000022000e7213 */ /* 0x000fe40000000000 */
[----:B------:R-:W-:-:S02]  /*b870*/  FSEL R15, R16, -INF , !P0 ;  /* 0xff800000100f7808 */ /* 0x000fc40004000000 */
[----:B------:R-:W-:Y:S02]  /*b880*/  I2FP.F32.S32 R14, R14 ;  /* 0x0000000e000e7245 */ /* 0x000fe40000201400 */
[----:B------:R-:W-:Y:S02]  /*b890*/  FSEL R34, R65, -INF , !P5 ;  /* 0xff80000041227808 */ /* 0x000fe40006800000 */
[C---:B------:R-:W-:Y:S02]  /*b8a0*/  ISETP.GE.AND P0, PT, R13.reuse, R230, PT ;  /* 0x000000e60d00720c */ /* 0x040fe40003f06270 */
[----:B------:R-:W-:Y:S01]  /*b8b0*/  ISETP.GE.AND P5, PT, R13, R232, PT ;  /* 0x000000e80d00720c */ /* 0x000fe20003fa6270 */
[----:B------:R-:W-:Y:S01]  /*b8c0*/  FFMA.FTZ R16, R14, -UR6, R235 ;  /* 0x800000060e107c23 */ /* 0x000fe200080100eb */
[----:B------:R-:W-:Y:S01]  /*b8d0*/  FSEL R39, R15, -INF , !P1 ;  /* 0xff8000000f277808 */ /* 0x000fe20004800000 */
[C---:B------:R-:W-:Y:S01]  /*b8e0*/  IMAD.IADD R15, R37.reuse, 0x1, -R33 ;  /* 0x00000001250f7824 */ /* 0x040fe200078e0a21 */
[----:B------:R-:W-:Y:S01]  /*b8f0*/  FSEL R64, R52, -INF , !P0 ;  /* 0xff80000034407808 */ /* 0x000fe20004000000 */
[----:B------:R-:W-:Y:S01]  /*b900*/  IMAD.IADD R14, R37, 0x1, -R31 ;  /* 0x00000001250e7824 */ /* 0x000fe200078e0a1f */
[----:B------:R-:W-:-:S02]  /*b910*/  FSEL R196, R196, -INF , !P5 ;  /* 0xff800000c4c47808 */ /* 0x000fc40006800000 */
[C---:B------:R-:W-:Y:S02]  /*b920*/  ISETP.GE.AND P1, PT, R13.reuse, R229, PT ;  /* 0x000000e50d00720c */ /* 0x040fe40003f26270 */
[----:B------:R-:W-:Y:S02]  /*b930*/  ISETP.GT.AND P0, PT, R2, R13, PT ;  /* 0x0000000d0200720c */ /* 0x000fe40003f04270 */
[----:B------:R-:W-:Y:S02]  /*b940*/  ISETP.GE.AND P5, PT, R13, R231, PT ;  /* 0x000000e70d00720c */ /* 0x000fe40003fa6270 */
[----:B------:R-:W-:Y:S02]  /*b950*/  IADD3 R13, PT, PT, -R30, R37, RZ ;  /* 0x000000251e0d7210 */ /* 0x000fe40007ffe1ff */
[----:B------:R-:W-:Y:S02]  /*b960*/  IABS R15, R15 ;  /* 0x0000000f000f7213 */ /* 0x000fe40000000000 */
[----:B------:R-:W-:-:S02]  /*b970*/  IABS R14, R14 ;  /* 0x0000000e000e7213 */ /* 0x000fc40000000000 */
[----:B------:R-:W-:Y:S02]  /*b980*/  IABS R13, R13 ;  /* 0x0000000d000d7213 */ /* 0x000fe40000000000 */
[----:B------:R-:W-:Y:S02]  /*b990*/  FSEL R16, R16, -INF , !P0 ;  /* 0xff80000010107808 */ /* 0x000fe40004000000 */
[----:B------:R-:W-:Y:S02]  /*b9a0*/  I2FP.F32.S32 R15, R15 ;  /* 0x0000000f000f7245 */ /* 0x000fe40000201400 */
[----:B------:R-:W-:Y:S02]  /*b9b0*/  I2FP.F32.S32 R14, R14 ;  /* 0x0000000e000e7245 */ /* 0x000fe40000201400 */
[----:B------:R-:W-:Y:S02]  /*b9c0*/  I2FP.F32.S32 R13, R13 ;  /* 0x0000000d000d7245 */ /* 0x000fe40000201400 */
[----:B------:R-:W-:Y:S01]  /*b9d0*/  FSEL R65, R66, -INF , !P1 ;  /* 0xff80000042417808 */ /* 0x000fe20004800000 */
[----:B------:R-:W-:Y:S01]  /*b9e0*/  FFMA.FTZ R30, R15, -UR6, R241 ;  /* 0x800000060f1e7c23 */ /* 0x000fe200080100f1 */
[----:B------:R-:W-:-:S02]  /*b9f0*/  ISETP.GE.AND P1, PT, R12, R230, PT ;  /* 0x000000e60c00720c */ /* 0x000fc40003f26270 */
[----:B------:R-:W-:Y:S02]  /*ba00*/  ISETP.GE.AND P0, PT, R12, R232, PT ;  /* 0x000000e80c00720c */ /* 0x000fe40003f06270 */
[----:B------:R-:W-:Y:S01]  /*ba10*/  FSEL R109, R16, -INF , !P5 ;  /* 0xff800000106d7808 */ /* 0x000fe20006800000 */
[C---:B------:R-:W-:Y:S02]  /*ba20*/  IMAD.IADD R16, R37.reuse, 0x1, -R29 ;  /* 0x0000000125107824 */ /* 0x040fe400078e0a1d */
[----:B------:R-:W-:Y:S01]  /*ba30*/  FFMA.FTZ R23, R14, -UR6, R234 ;  /* 0x800000060e177c23 */ /* 0x000fe200080100ea */
[----:B------:R-:W-:Y:S02]  /*ba40*/  IMAD.IADD R15, R37, 0x1, -R28 ;  /* 0x00000001250f7824 */ /* 0x000fe400078e0a1c */
[----:B------:R-:W-:Y:S01]  /*ba50*/  FFMA.FTZ R22, R13, -UR6, R233 ;  /* 0x800000060d167c23 */ /* 0x000fe200080100e9 */
[----:B------:R-:W-:Y:S01]  /*ba60*/  IMAD.IADD R14, R37, 0x1, -R27 ;  /* 0x00000001250e7824 */ /* 0x000fe200078e0a1b */
[----:B------:R-:W-:Y:S01]  /*ba70*/  FSEL R181, R51, -INF , !P1 ;  /* 0xff80000033b57808 */ /* 0x000fe20004800000 */
[----:B------:R-:W-:Y:S01]  /*ba80*/  IMAD.IADD R13, R37, 0x1, -R26 ;  /* 0x00000001250d7824 */ /* 0x000fe200078e0a1a */
[----:B------:R-:W-:-:S02]  /*ba90*/  FSEL R183, R184, -INF , !P0 ;  /* 0xff800000b8b77808 */ /* 0x000fc40004000000 */
[----:B------:R-:W-:Y:S02]  /*baa0*/  ISETP.GE.AND P5, PT, R12, R229, PT ;  /* 0x000000e50c00720c */ /* 0x000fe40003fa6270 */
[----:B------:R-:W-:Y:S02]  /*bab0*/  ISETP.GT.AND P1, PT, R2, R12, PT ;  /* 0x0000000c0200720c */ /* 0x000fe40003f24270 */
[----:B------:R-:W-:Y:S02]  /*bac0*/  ISETP.GE.AND P0, PT, R12, R231, PT ;  /* 0x000000e70c00720c */ /* 0x000fe40003f06270 */
        /* <DEDUP_REMOVED lines=8> */
[----:B------:R-:W-:-:S02]  /*bb50*/  I2FP.F32.S32 R14, R14 ;  /* 0x0000000e000e7245 */ /* 0x000fc40000201400 */
[----:B------:R-:W-:Y:S01]  /*bb60*/  I2FP.F32.S32 R13, R13 ;  /* 0x0000000d000d7245 */ /* 0x000fe20000201400 */
[----:B------:R-:W-:Y:S01]  /*bb70*/  FFMA.FTZ R18, R16, -UR6, R209 ;  /* 0x8000000610127c23 */ /* 0x000fe200080100d1 */
[----:B------:R-:W-:Y:S01]  /*bb80*/  I2FP.F32.S32 R12, R12 ;  /* 0x0000000c000c7245 */ /* 0x000fe20000201400 */
[----:B------:R-:W-:Y:S01]  /*bb90*/  FFMA.FTZ R16, R15, -UR6, R208 ;  /* 0x800000060f107c23 */ /* 0x000fe200080100d0 */
[----:B------:R-:W-:Y:S01]  /*bba0*/  FFMA.FTZ R15, R14, -UR6, R207 ;  /* 0x800000060e0f7c23 */ /* 0x000fe200080100cf */
[----:B------:R-:W-:Y:S02]  /*bbb0*/  FFMA.FTZ R14, R13, -UR6, R206 ;  /* 0x800000060d0e7c23 */ /* 0x000fe400080100ce */
[----:B------:R-:W-:Y:S01]  /*bbc0*/  FFMA.FTZ R13, R12, -UR6, R197 ;  /* 0x800000060c0d7c23 */ /* 0x000fe200080100c5 */
[----:B------:R-:W-:Y:S02]  /*bbd0*/  FSEL R12, R30, -INF , !P1 ;  /* 0xff8000001e0c7808 */ /* 0x000fe40004800000 */
[----:B------:R-:W-:-:S02]  /*bbe0*/  ISETP.GT.AND P1, PT, R2, R11, PT ;  /* 0x0000000b0200720c */ /* 0x000fc40003f24270 */
[----:B------:R-:W-:Y:S02]  /*bbf0*/  FSEL R31, R12, -INF , !P0 ;  /* 0xff8000000c1f7808 */ /* 0x000fe40004000000 */
[----:B------:R-:W-:Y:S02]  /*bc00*/  ISETP.GE.AND P0, PT, R11, R231, PT ;  /* 0x000000e70b00720c */ /* 0x000fe40003f06270 */
[----:B------:R-:W-:Y:S02]  /*bc10*/  FSEL R12, R23, -INF , !P1 ;  /* 0xff800000170c7808 */ /* 0x000fe40004800000 */
[----:B------:R-:W-:Y:S02]  /*bc20*/  ISETP.GT.AND P1, PT, R2, R10, PT ;  /* 0x0000000a0200720c */ /* 0x000fe40003f24270 */
[----:B------:R-:W-:Y:S02]  /*bc30*/  FSEL R28, R105, -INF , !P5 ;  /* 0xff800000691c7808 */ /* 0x000fe40006800000 */
[----:B------:R-:W-:-:S02]  /*bc40*/  ISETP.GE.AND P5, PT, R11, R229, PT ;  /* 0x000000e50b00720c */ /* 0x000fc40003fa6270 */
[----:B------:R-:W-:Y:S02]  /*bc50*/  FSEL R105, R12, -INF , !P0 ;  /* 0xff8000000c697808 */ /* 0x000fe40004000000 */
[----:B------:R-:W-:Y:S02]  /*bc60*/  ISETP.GE.AND P0, PT, R10, R231, PT ;  /* 0x000000e70a00720c */ /* 0x000fe40003f06270 */
[----:B------:R-:W-:Y:S02]  /*bc70*/  FSEL R12, R22, -INF , !P1 ;  /* 0xff800000160c7808 */ /* 0x000fe40004800000 */
[----:B------:R-:W-:Y:S02]  /*bc80*/  ISETP.GT.AND P1, PT, R2, R9, PT ;  /* 0x000000090200720c */ /* 0x000fe40003f24270 */
[----:B------:R-:W-:Y:S02]  /*bc90*/  FSEL R29, R106, -INF , !P5 ;  /* 0xff8000006a1d7808 */ /* 0x000fe40006800000 */
[----:B------:R-:W-:-:S02]  /*bca0*/  FSEL R106, R12, -INF , !P0 ;  /* 0xff8000000c6a7808 */ /* 0x000fc40004000000 */
[-C--:B------:R-:W-:Y:S02]  /*bcb0*/  ISETP.GE.AND P0, PT, R9, R231.reuse, PT ;  /* 0x000000e70900720c */ /* 0x080fe40003f06270 */
[----:B------:R-:W-:Y:S02]  /*bcc0*/  FSEL R12, R18, -INF , !P1 ;  /* 0xff800000120c7808 */ /* 0x000fe40004800000 */
[----:B------:R-:W-:Y:S02]  /*bcd0*/  ISETP.GT.AND P1, PT, R2, R8, PT ;  /* 0x000000080200720c */ /* 0x000fe40003f24270 */
[----:B------:R-:W-:Y:S02]  /*bce0*/  FSEL R234, R12, -INF , !P0 ;  /* 0xff8000000cea7808 */ /* 0x000fe40004000000 */
[----:B------:R-:W-:Y:S02]  /*bcf0*/  ISETP.GE.AND P0, PT, R8, R231, PT ;  /* 0x000000e70800720c */ /* 0x000fe40003f06270 */
[----:B------:R-:W-:-:S02]  /*bd00*/  FSEL R12, R16, -INF , !P1 ;  /* 0xff800000100c7808 */ /* 0x000fc40004800000 */
[----:B------:R-:W-:Y:S02]  /*bd10*/  ISETP.GT.AND P1, PT, R2, R7, PT ;  /* 0x000000070200720c */ /* 0x000fe40003f24270 */
[----:B------:R-:W-:Y:S02]  /*bd20*/  ISETP.GE.AND P5, PT, R10, R229, PT ;  /* 0x000000e50a00720c */ /* 0x000fe40003fa6270 */
[----:B------:R-:W-:Y:S02]  /*bd30*/  FSEL R236, R12, -INF , !P0 ;  /* 0xff8000000cec7808 */ /* 0x000fe40004000000 */
[----:B------:R-:W-:Y:S02]  /*bd40*/  ISETP.GE.AND P0, PT, R7, R231, PT ;  /* 0x000000e70700720c */ /* 0x000fe40003f06270 */
[----:B------:R-:W-:Y:S02]  /*bd50*/  FSEL R12, R15, -INF , !P1 ;  /* 0xff8000000f0c7808 */ /* 0x000fe40004800000 */
[----:B------:R-:W-:-:S02]  /*bd60*/  ISETP.GT.AND P1, PT, R2, R6, PT ;  /* 0x000000060200720c */ /* 0x000fc40003f24270 */
[----:B------:R-:W-:Y:S02]  /*bd70*/  FSEL R30, R108, -INF , !P5 ;  /* 0xff8000006c1e7808 */ /* 0x000fe40006800000 */
        /* <DEDUP_REMOVED lines=9> */
[----:B------:R-:W-:Y:S02]  /*be10*/  FMNMX3.FTZ R13, R104, R38, R36, !PT ;  /* 0x00000026680d7276 */ /* 0x000fe40007810024 */
[----:B------:R-:W-:-:S02]  /*be20*/  FSEL R216, R180, -INF , !P5 ;  /* 0xff800000b4d87808 */ /* 0x000fc40006800000 */
[----:B------:R-:W-:Y:S02]  /*be30*/  ISETP.GE.AND P5, PT, R7, R229, PT ;  /* 0x000000e50700720c */ /* 0x000fe40003fa6270 */
[----:B------:R-:W-:Y:S02]  /*be40*/  FMNMX3.FTZ R13, R13, R35, R34, !PT ;  /* 0x000000230d0d7276 */ /* 0x000fe40007810022 */
[----:B------:R-:W-:Y:S02]  /*be50*/  FSEL R220, R179, -INF , !P5 ;  /* 0xff800000b3dc7808 */ /* 0x000fe40006800000 */
[----:B------:R-:W-:Y:S02]  /*be60*/  ISETP.GE.AND P5, PT, R6, R229, PT ;  /* 0x000000e50600720c */ /* 0x000fe40003fa6270 */
[----:B------:R-:W-:Y:S02]  /*be70*/  ISETP.GE.AND P0, PT, R5, R231, PT ;  /* 0x000000e70500720c */ /* 0x000fe40003f06270 */
[----:B------:R-:W-:-:S02]  /*be80*/  ISETP.GE.AND P1, PT, R4, R229, PT ;  /* 0x000000e50400720c */ /* 0x000fc40003f26270 */
[----:B------:R-:W-:Y:S02]  /*be90*/  FMNMX3.FTZ R13, R13, R65, R28, !PT ;  /* 0x000000410d0d7276 */ /* 0x000fe4000781001c */
[----:B------:R-:W-:Y:S02]  /*bea0*/  FSEL R221, R107, -INF , !P5 ;  /* 0xff8000006bdd7808 */ /* 0x000fe40006800000 */
[----:B------:R-:W-:Y:S02]  /*beb0*/  FSEL R200, R12, -INF , !P0 ;  /* 0xff8000000cc87808 */ /* 0x000fe40004000000 */
[----:B------:R-:W-:Y:S02]  /*bec0*/  FSEL R212, R61, -INF , !P1 ;  /* 0xff8000003dd47808 */ /* 0x000fe40004800000 */
[----:B------:R-:W-:Y:S01]  /*bed0*/  FMNMX3.FTZ R13, R13, R29, R30, !PT ;  /* 0x0000001d0d0d7276 */ /* 0x000fe2000781001e */
[----:B------:R-:W-:Y:S01]  /*bee0*/  IMAD.IADD R12, R37, 0x1, -R21 ;  /* 0x00000001250c7824 */ /* 0x000fe200078e0a15 */
[----:B------:R-:W-:-:S02]  /*bef0*/  ISETP.GE.AND P5, PT, R5, R229, PT ;  /* 0x000000e50500720c */ /* 0x000fc40003fa6270 */
[-C--:B------:R-:W-:Y:S02]  /*bf00*/  ISETP.GE.AND P0, PT, R17, R229.reuse, PT ;  /* 0x000000e51100720c */ /* 0x080fe40003f06270 */
[----:B------:R-:W-:Y:S02]  /*bf10*/  ISETP.GE.AND P1, PT, R19, R229, PT ;  /* 0x000000e51300720c */ /* 0x000fe40003f26270 */
[----:B------:R-:W-:Y:S02]  /*bf20*/  FMNMX3.FTZ R13, R13, R182, R216, !PT ;  /* 0x000000b60d0d7276 */ /* 0x000fe400078100d8 */
[----:B------:R-:W-:Y:S02]  /*bf30*/  FSEL R197, R178, -INF , !P5 ;  /* 0xff800000b2c57808 */ /* 0x000fe40006800000 */
[----:B------:R-:W-:Y:S02]  /*bf40*/  FSEL R201, R62, -INF , !P0 ;  /* 0xff8000003ec97808 */ /* 0x000fe40004000000 */
[----:B------:R-:W-:-:S02]  /*bf50*/  FSEL R63, R63, -INF , !P1 ;  /* 0xff8000003f3f7808 */ /* 0x000fc40004800000 */
[C---:B------:R-:W-:Y:S02]  /*bf60*/  ISETP.GT.AND P5, PT, R2.reuse, R4, PT ;  /* 0x000000040200720c */ /* 0x040fe40003fa4270 */
[C---:B------:R-:W-:Y:S02]  /*bf70*/  ISETP.GT.AND P0, PT, R2.reuse, R17, PT ;  /* 0x000000110200720c */ /* 0x040fe40003f04270 */
[----:B------:R-:W-:Y:S01]  /*bf80*/  ISETP.GT.AND P1, PT, R2, R19, PT ;  /* 0x000000130200720c */ /* 0x000fe20003f24270 */
[----:B------:R-:W-:Y:S01]  /*bf90*/  IMAD.IADD R2, R37, 0x1, -R24 ;  /* 0x0000000125027824 */ /* 0x000fe200078e0a18 */
[----:B------:R-:W-:Y:S02]  /*bfa0*/  IABS R12, R12 ;  /* 0x0000000c000c7213 */ /* 0x000fe40000000000 */
[----:B------:R-:W-:Y:S02]  /*bfb0*/  FMNMX3.FTZ R13, R13, R220, R221, !PT ;  /* 0x000000dc0d0d7276 */ /* 0x000fe400078100dd */
[----:B------:R-:W-:-:S02]  /*bfc0*/  I2FP.F32.S32 R15, R12 ;  /* 0x0000000c000f7245 */ /* 0x000fc40000201400 */
[----:B------:R-:W-:Y:S02]  /*bfd0*/  IABS R2, R2 ;  /* 0x0000000200027213 */ /* 0x000fe40000000000 */
[----:B------:R-:W-:Y:S02]  /*bfe0*/  FMNMX3.FTZ R12, R13, R197, R212, !PT ;  /* 0x000000c50d0c7276 */ /* 0x000fe400078100d4 */
[----:B------:R-:W-:Y:S02]  /*bff0*/  FMNMX3.FTZ R13, R101, R42, R41, !PT ;  /* 0x0000002a650d7276 */ /* 0x000fe40007810029 */
[----:B------:R-:W-:Y:S02]  /*c000*/  I2FP.F32.S32 R14, R2 ;  /* 0x00000002000e7245 */ /* 0x000fe40000201400 */
[----:B------:R-:W-:Y:S02]  /*c010*/  FMNMX3.FTZ R2, R13, R40, R39, !PT ;  /* 0x000000280d027276 */ /* 0x000fe40007810027 */
[----:B------:R-:W-:Y:S01]  /*c020*/  IABS R20, R20 ;  /* 0x0000001400147213 */ /* 0x000fe20000000000 */
[----:B------:R-:W-:Y:S01]  /*c030*/  FFMA.FTZ R15, R15, -UR6, R205 ;  /* 0x800000060f0f7c23 */ /* 0x000fe200080100cd */
[----:B------:R-:W-:-:S02]  /*c040*/  FMNMX3.FTZ R2, R2, R109, R31, !PT ;  /* 0x0000006d02027276 */ /* 0x000fc4000781001f */
[----:B------:R-:W-:Y:S02]  /*c050*/  I2FP.F32.S32 R20, R20 ;  /* 0x0000001400147245 */ /* 0x000fe40000201400 */
[----:B------:R-:W-:Y:S01]  /*c060*/  FMNMX3.FTZ R2, R2, R105, R106, !PT ;  /* 0x0000006902027276 */ /* 0x000fe2000781006a */
[----:B------:R-:W-:Y:S01]  /*c070*/  FFMA.FTZ R14, R14, -UR6, R204 ;  /* 0x800000060e0e7c23 */ /* 0x000fe200080100cc */
[----:B------:R-:W-:Y:S01]  /*c080*/  FMNMX3.FTZ R12, R12, R201, R63, !PT ;  /* 0x000000c90c0c7276 */ /* 0x000fe2000781003f */
[----:B------:R-:W-:Y:S01]  /*c090*/  FFMA.FTZ R13, R20, -UR6, R199 ;  /* 0x80000006140d7c23 */ /* 0x000fe200080100c7 */
[----:B------:R-:W-:Y:S02]  /*c0a0*/  FSEL R15, R15, -INF , !P5 ;  /* 0xff8000000f0f7808 */ /* 0x000fe40006800000 */
[----:B------:R-:W-:Y:S02]  /*c0b0*/  ISETP.GE.AND P5, PT, R4, R231, PT ;  /* 0x000000e70400720c */ /* 0x000fe40003fa6270 */
[----:B------:R-:W-:Y:S01]  /*c0c0*/  FMNMX3.FTZ R2, R2, R234, R236, !PT ;  /* 0x000000ea02027276 */ /* 0x000fe200078100ec */
[----:B------:R-:W1:Y:S01]  /*c0d0*/  SHFL.BFLY PT, R16, R12, 0x2, 0x1f ;  /* 0x0c401f000c107f89 */ /* 0x000e6200000e0000 */
        /* <DEDUP_REMOVED lines=8> */
[----:B------:R-:W-:Y:S02]  /*c160*/  FMNMX3.FTZ R2, R2, R200, R188, !PT ;  /* 0x000000c802027276 */ /* 0x000fe400078100bc */
[C---:B------:R-:W-:Y:S02]  /*c170*/  ISETP.GE.AND P1, PT, R11.reuse, R230, PT ;  /* 0x000000e60b00720c */ /* 0x040fe40003f26270 */
[----:B------:R-:W-:Y:S02]  /*c180*/  FMNMX3.FTZ R2, R2, R66, R202, !PT ;  /* 0x0000004202027276 */ /* 0x000fe400078100ca */
[----:B------:R-:W-:Y:S02]  /*c190*/  ISETP.GE.AND P5, PT, R11, R232, PT ;  /* 0x000000e80b00720c */ /* 0x000fe40003fa6270 */
[----:B------:R-:W-:Y:S01]  /*c1a0*/  FSEL R15, R67, -INF , !P1 ;  /* 0xff800000430f7808 */ /* 0x000fe20004800000 */
[----:B------:R-:W2:Y:S01]  /*c1b0*/  SHFL.BFLY PT, R11, R2, 0x2, 0x1f ;  /* 0x0c401f00020b7f89 */ /* 0x000ea200000e0000 */
[----:B------:R-:W-:-:S02]  /*c1c0*/  ISETP.GE.AND P1, PT, R10, R230, PT ;  /* 0x000000e60a00720c */ /* 0x000fc40003f26270 */
[-C--:B------:R-:W-:Y:S02]  /*c1d0*/  ISETP.GE.AND P0, PT, R10, R232.reuse, PT ;  /* 0x000000e80a00720c */ /* 0x080fe40003f06270 */
[----:B------:R-:W-:Y:S02]  /*c1e0*/  FSEL R100, R100, -INF , !P1 ;  /* 0xff80000064647808 */ /* 0x000fe40004800000 */
[----:B------:R-:W-:Y:S02]  /*c1f0*/  FSEL R108, R193, -INF , !P0 ;  /* 0xff800000c16c7808 */ /* 0x000fe40004000000 */
[----:B------:R-:W-:Y:S02]  /*c200*/  ISETP.GE.AND P1, PT, R9, R232, PT ;  /* 0x000000e80900720c */ /* 0x000fe40003f26270 */
[----:B------:R-:W-:Y:S02]  /*c210*/  ISETP.GE.AND P0, PT, R8, R230, PT ;  /* 0x000000e60800720c */ /* 0x000fe40003f06270 */
[----:B-1----:R-:W-:-:S02]  /*c220*/  FMNMX.FTZ R10, R12, R16, !PT ;  /* 0x000000100c0a7209 */ /* 0x002fc40007810000 */
[----:B------:R-:W-:Y:S02]  /*c230*/  FSEL R237, R237, -INF , !P1 ;  /* 0xff800000eded7808 */ /* 0x000fe40004800000 */
[----:B------:R-:W-:Y:S02]  /*c240*/  FSEL R206, R176, -INF , !P0 ;  /* 0xff800000b0ce7808 */ /* 0x000fe40004000000 */
[C---:B------:R-:W-:Y:S02]  /*c250*/  ISETP.GE.AND P1, PT, R7.reuse, R230, PT ;  /* 0x000000e60700720c */ /* 0x040fe40003f26270 */
[----:B------:R-:W-:Y:S01]  /*c260*/  ISETP.GE.AND P0, PT, R7, R232, PT ;  /* 0x000000e80700720c */ /* 0x000fe20003f06270 */
[----:B------:R-:W1:Y:S01]  /*c270*/  SHFL.BFLY PT, R12, R10, 0x1, 0x1f ;  /* 0x0c201f000a0c7f89 */ /* 0x000e6200000e0000 */
[----:B------:R-:W-:Y:S02]  /*c280*/  FSEL R214, R111, -INF , !P1 ;  /* 0xff8000006fd67808 */ /* 0x000fe40004800000 */
[----:B------:R-:W-:-:S02]  /*c290*/  FSEL R240, R240, -INF , !P0 ;  /* 0xff800000f0f07808 */ /* 0x000fc40004000000 */
[----:B------:R-:W-:Y:S02]  /*c2a0*/  FSEL R107, R190, -INF , !P5 ;  /* 0xff800000be6b7808 */ /* 0x000fe40006800000 */
[----:B------:R-:W-:Y:S02]  /*c2b0*/  ISETP.GE.AND P1, PT, R6, R232, PT ;  /* 0x000000e80600720c */ /* 0x000fe40003f26270 */
[-C--:B------:R-:W-:Y:S02]  /*c2c0*/  ISETP.GE.AND P0, PT, R5, R230.reuse, PT ;  /* 0x000000e60500720c */ /* 0x080fe40003f06270 */
[----:B------:R-:W-:Y:S02]  /*c2d0*/  ISETP.GE.AND P5, PT, R9, R230, PT ;  /* 0x000000e60900720c */ /* 0x000fe40003fa6270 */
[----:B------:R-:W-:Y:S02]  /*c2e0*/  FSEL R242, R242, -INF , !P1 ;  /* 0xff800000f2f27808 */ /* 0x000fe40004800000 */
[----:B------:R-:W-:-:S02]  /*c2f0*/  FSEL R245, R48, -INF , !P0 ;  /* 0xff80000030f57808 */ /* 0x000fc40004000000 */
[----:B------:R-:W-:Y:S02]  /*c300*/  FSEL R180, R177, -INF , !P5 ;  /* 0xff800000b1b47808 */ /* 0x000fe40006800000 */
[C---:B------:R-:W-:Y:S02]  /*c310*/  ISETP.GE.AND P1, PT, R4.reuse, R230, PT ;  /* 0x000000e60400720c */ /* 0x040fe40003f26270 */
[-C--:B------:R-:W-:Y:S02]  /*c320*/  ISETP.GE.AND P0, PT, R4, R232.reuse, PT ;  /* 0x000000e80400720c */ /* 0x080fe40003f06270 */
[----:B------:R-:W-:Y:S02]  /*c330*/  ISETP.GE.AND P5, PT, R8, R232, PT ;  /* 0x000000e80800720c */ /* 0x000fe40003fa6270 */
[----:B------:R-:W-:Y:S02]  /*c340*/  FMNMX3.FTZ R4, R103, R56, R47, !PT ;  /* 0x0000003867047276 */ /* 0x000fe4000781002f */
[----:B--2---:R-:W-:-:S02]  /*c350*/  FMNMX.FTZ R2, R2, R11, !PT ;  /* 0x0000000b02027209 */ /* 0x004fc40007810000 */
[----:B------:R-:W-:Y:S02]  /*c360*/  FSEL R238, R238, -INF , !P5 ;  /* 0xff800000eeee7808 */ /* 0x000fe40006800000 */
[----:B------:R-:W-:Y:S02]  /*c370*/  FMNMX3.FTZ R4, R4, R46, R43, !PT ;  /* 0x0000002e04047276 */ /* 0x000fe4000781002b */
[----:B------:R-:W-:Y:S01]  /*c380*/  ISETP.GE.AND P5, PT, R6, R230, PT ;  /* 0x000000e60600720c */ /* 0x000fe20003fa6270 */
[----:B------:R-:W2:Y:S01]  /*c390*/  SHFL.BFLY PT, R7, R2, 0x1, 0x1f ;  /* 0x0c201f0002077f89 */ /* 0x000ea200000e0000 */
[----:B------:R-:W-:Y:S02]  /*c3a0*/  FMNMX3.FTZ R4, R4, R64, R181, !PT ;  /* 0x0000004004047276 */ /* 0x000fe400078100b5 */
[----:B------:R-:W-:Y:S02]  /*c3b0*/  FSEL R226, R110, -INF , !P5 ;  /* 0xff8000006ee27808 */ /* 0x000fe40006800000 */
[----:B------:R-:W-:-:S02]  /*c3c0*/  ISETP.GE.AND P5, PT, R5, R232, PT ;  /* 0x000000e80500720c */ /* 0x000fc40003fa6270 */
[----:B------:R-:W-:Y:S02]  /*c3d0*/  FMNMX3.FTZ R4, R4, R15, R100, !PT ;  /* 0x0000000f04047276 */ /* 0x000fe40007810064 */
[----:B------:R-:W-:Y:S02]  /*c3e0*/  FSEL R199, R194, -INF , !P5 ;  /* 0xff800000c2c77808 */ /* 0x000fe40006800000 */
[----:B------:R-:W-:Y:S02]  /*c3f0*/  ISETP.GE.AND P5, PT, R17, R230, PT ;  /* 0x000000e61100720c */ /* 0x000fe40003fa6270 */
[----:B------:R-:W-:Y:S02]  /*c400*/  FMNMX3.FTZ R4, R4, R180, R206, !PT ;  /* 0x000000b404047276 */ /* 0x000fe400078100ce */
[----:B-1----:R-:W-:Y:S02]  /*c410*/  FMNMX.FTZ R213, R10, R12, !PT ;  /* 0x0000000c0ad57209 */ /* 0x002fe40007810000 */
[----:B------:R-:W-:-:S02]  /*c420*/  FSEL R33, R45, -INF , !P5 ;  /* 0xff8000002d217808 */ /* 0x000fc40006800000 */
[----:B------:R-:W-:Y:S02]  /*c430*/  FMNMX3.FTZ R6, R102, R60, R59, !PT ;  /* 0x0000003c66067276 */ /* 0x000fe4000781003b */
[----:B------:R-:W-:Y:S02]  /*c440*/  FSEL R252, R44, -INF , !P1 ;  /* 0xff8000002cfc7808 */ /* 0x000fe40004800000 */
[----:B------:R-:W-:Y:S02]  /*c450*/  ISETP.GE.AND P5, PT, R19, R230, PT ;  /* 0x000000e61300720c */ /* 0x000fe40003fa6270 */
[----:B------:R-:W-:Y:S01]  /*c460*/  FMNMX3.FTZ R4, R4, R214, R226, !PT ;  /* 0x000000d604047276 */ /* 0x000fe200078100e2 */
[----:B------:R-:W-:Y:S01]  /*c470*/  FMUL.FTZ R8, R213, UR4 ;  /* 0x00000004d5087c20 */ /* 0x000fe20008410000 */
[----:B------:R-:W-:Y:S02]  /*c480*/  FSEL R203, R185, -INF , !P0 ;  /* 0xff800000b9cb7808 */ /* 0x000fe40004000000 */
[----:B------:R-:W-:-:S02]  /*c490*/  FSETP.NEU.FTZ.AND P0, PT, R213, -INF , PT ;  /* 0xff800000d500780b */ /* 0x000fc40003f1d000 */
[----:B------:R-:W-:Y:S02]  /*c4a0*/  FMNMX3.FTZ R6, R6, R58, R57, !PT ;  /* 0x0000003a06067276 */ /* 0x000fe40007810039 */
[----:B------:R-:W-:Y:S02]  /*c4b0*/  FSEL R198, R54, -INF , !P5 ;  /* 0xff80000036c67808 */ /* 0x000fe40006800000 */
[----:B------:R-:W-:Y:S02]  /*c4c0*/  FMNMX3.FTZ R4, R4, R245, R252, !PT ;  /* 0x000000f504047276 */ /* 0x000fe400078100fc */
[----:B------:R-:W-:Y:S02]  /*c4d0*/  FSEL R8, R8, RZ, P0 ;  /* 0x000000ff08087208 */ /* 0x000fe40000000000 */
[----:B------:R-:W-:Y:S02]  /*c4e0*/  FMNMX3.FTZ R6, R6, R196, R183, !PT ;  /* 0x000000c406067276 */ /* 0x000fe400078100b7 */
[----:B------:R-:W-:-:S02]  /*c4f0*/  ISETP.GE.AND P1, PT, R17, R232, PT ;  /* 0x000000e81100720c */ /* 0x000fc40003f26270 */
[----:B------:R-:W-:Y:S01]  /*c500*/  FMNMX3.FTZ R4, R4, R33, R198, !PT ;  /* 0x0000002104047276 */ /* 0x000fe200078100c6 */
[----:B------:R-:W-:Y:S01]  /*c510*/  FFMA.FTZ R5, R38, UR4, -R8 ;  /* 0x0000000426057c23 */ /* 0x000fe20008010808 */
[----:B------:R-:W-:Y:S02]  /*c520*/  FMNMX3.FTZ R6, R6, R107, R108, !PT ;  /* 0x0000006b06067276 */ /* 0x000fe4000781006c */
[----:B--2---:R-:W-:Y:S01]  /*c530*/  FMNMX.FTZ R222, R2, R7, !PT ;  /* 0x0000000702de7209 */ /* 0x004fe20007810000 */
[----:B------:R-:W-:Y:S01]  /*c540*/  FFMA.FTZ R2, R35, UR4, -R8 ;  /* 0x0000000423027c23 */ /* 0x000fe20008010808 */
[----:B------:R-:W-:Y:S01]  /*c550*/  FSEL R227, R186, -INF , !P1 ;  /* 0xff800000bae37808 */ /* 0x000fe20004800000 */
[----:B------:R-:W1:Y:S01]  /*c560*/  SHFL.BFLY PT, R11, R4, 0x2, 0x1f ;  /* 0x0c401f00040b7f89 */ /* 0x000e6200000e0000 */
[----:B------:R-:W-:Y:S01]  /*c570*/  ISETP.GE.AND P1, PT, R19, R232, PT ;  /* 0x000000e81300720c */ /* 0x000fe20003f26270 */
[----:B------:R2:W-:Y:S01]  /*c580*/  MUFU.EX2 R207, R5 ;  /* 0x0000000500cf7308 */ /* 0x0005e20000000800 */
[----:B------:R-:W-:-:S02]  /*c590*/  FMNMX3.FTZ R6, R6, R237, R238, !PT ;  /* 0x000000ed06067276 */ /* 0x000fc400078100ee */
[----:B------:R-:W-:Y:S02]  /*c5a0*/  FSEL R204, R187, -INF , !P1 ;  /* 0xff800000bbcc7808 */ /* 0x000fe40004800000 */
[----:B------:R-:W-:-:S03]  /*c5b0*/  FSETP.NEU.FTZ.AND P1, PT, R222, -INF , PT ;  /* 0xff800000de00780b */ /* 0x000fc60003f3d000 */
[----:B------:R3:W-:Y:S01]  /*c5c0*/  MUFU.EX2 R189, R2 ;  /* 0x0000000200bd7308 */ /* 0x0007e20000000800 */
[----:B------:R-:W-:Y:S01]  /*c5d0*/  FMNMX3.FTZ R6, R6, R240, R242, !PT ;  /* 0x000000f006067276 */ /* 0x000fe200078100f2 */
[----:B--2---:R-:W-:-:S03]  /*c5e0*/  FFMA.FTZ R5, R36, UR4, -R8 ;  /* 0x0000000424057c23 */ /* 0x004fc60008010808 */
[----:B------:R-:W-:-:S03]  /*c5f0*/  FMNMX3.FTZ R6, R6, R199, R203, !PT ;  /* 0x000000c706067276 */ /* 0x000fc600078100cb */
[----:B------:R2:W-:Y:S01]  /*c600*/  MUFU.EX2 R111, R5 ;  /* 0x00000005006f7308 */ /* 0x0005e20000000800 */
[----:B---3--:R-:W-:-:S05]  /*c610*/  FMUL.FTZ R2, R222, UR4 ;  /* 0x00000004de027c20 */ /* 0x008fca0008410000 */
[----:B------:R-:W-:Y:S01]  /*c620*/  FSEL R2, R2, RZ, P1 ;  /* 0x000000ff02027208 */ /* 0x000fe20000800000 */
[----:B------:R-:W-:Y:S01]  /*c630*/  IMAD.SHL.U32 R247, R223, 0x20, RZ ;  /* 0x00000020dff77824 */ /* 0x000fe200078e00ff */
[----:B------:R-:W-:Y:S01]  /*c640*/  FMNMX3.FTZ R6, R6, R227, R204, !PT ;  /* 0x000000e306067276 */ /* 0x000fe200078100cc */
[----:B--2---:R-:W-:Y:S01]  /*c650*/  FFMA.FTZ R5, R34, UR4, -R8 ;  /* 0x0000000422057c23 */ /* 0x004fe20008010808 */
[----:B------:R-:W-:-:S03]  /*c660*/  SHF.R.U32.HI R217, RZ, 0x1, R223 ;  /* 0x00000001ffd97819 */ /* 0x000fc600000116df */
[----:B------:R2:W-:Y:S01]  /*c670*/  MUFU.EX2 R244, R5 ;  /* 0x0000000500f47308 */ /* 0x0005e20000000800 */
[----:B------:R-:W3:Y:S01]  /*c680*/  SHFL.BFLY PT, R10, R6, 0x2, 0x1f ;  /* 0x0c401f00060a7f89 */ /* 0x000ee200000e0000 */
[----:B------:R-:W-:Y:S01]  /*c690*/  LOP3.LUT R7, R248, 0xc0, R247, 0xf8, !PT ;  /* 0x000000c0f8077812 */ /* 0x000fe200078ef8f7 */
[----:B------:R-:W4:Y:S01]  /*c6a0*/  S2UR UR5, SR_CgaCtaId ;  /* 0x00000000000579c3 */ /* 0x000f220000008800 */
[----:B--2---:R-:W-:-:S04]  /*c6b0*/  FFMA.FTZ R5, R42, UR4, -R2 ;  /* 0x000000042a057c23 */ /* 0x004fc80008010802 */
[----:B------:R2:W-:Y:S02]  /*c6c0*/  MUFU.EX2 R233, R5 ;  /* 0x0000000500e97308 */ /* 0x0005e40000000800 */
[----:B--2---:R-:W-:-:S04]  /*c6d0*/  LOP3.LUT R5, R217, 0x8, RZ, 0xc0, !PT ;  /* 0x00000008d9057812 */ /* 0x004fc800078ec0ff */
[----:B------:R-:W-:Y:S02]  /*c6e0*/  LOP3.LUT R7, R7, R5, RZ, 0x3c, !PT ;  /* 0x0000000507077212 */ /* 0x000fe400078e3cff */
[----:B-1----:R-:W-:-:S05]  /*c6f0*/  FMNMX.FTZ R5, R4, R11, !PT ;  /* 0x0000000b04057209 */ /* 0x002fca0007810000 */
[----:B------:R-:W1:Y:S01]  /*c700*/  SHFL.BFLY PT, R11, R5, 0x1, 0x1f ;  /* 0x0c201f00050b7f89 */ /* 0x000e6200000e0000 */
[--C-:B------:R-:W-:Y:S01]  /*c710*/  FFMA.FTZ R4, R40, UR4, -R2.reuse ;  /* 0x0000000428047c23 */ /* 0x100fe20008010802 */
[----:B------:R-:W-:-:S03]  /*c720*/  FFMA.FTZ R9, R41, UR4, -R2 ;  /* 0x0000000429097c23 */ /* 0x000fc60008010802 */
[----:B------:R3:W2:Y:S01]  /*c730*/  MUFU.EX2 R12, R4 ;  /* 0x00000004000c7308 */ /* 0x0006a20000000800 */
[----:B------:R-:W-:Y:S02]  /*c740*/  UMOV UR15, 0x400 ;  /* 0x00000400000f7882 */ /* 0x000fe40000000000 */
[----:B----4-:R-:W-:-:S05]  /*c750*/  ULEA UR5, UR5, UR15, 0x18 ;  /* 0x0000000f05057291 */ /* 0x010fca000f8ec0ff */
[----:B------:R4:W-:Y:S01]  /*c760*/  MUFU.EX2 R110, R9 ;  /* 0x00000009006e7308 */ /* 0x0009e20000000800 */
[----:B---3--:R-:W-:Y:S01]  /*c770*/  FMNMX.FTZ R4, R6, R10, !PT ;  /* 0x0000000a06047209 */ /* 0x008fe20007810000 */
[----:B------:R-:W-:Y:S01]  /*c780*/  FFMA.FTZ R6, R39, UR4, -R2 ;  /* 0x0000000427067c23 */ /* 0x000fe20008010802 */
[----:B------:R-:W-:-:S03]  /*c790*/  LOP3.LUT R13, R7, 0x120, R247, 0xf8, !PT ;  /* 0x00000120070d7812 */ /* 0x000fc600078ef8f7 */
[----:B----4-:R-:W3:Y:S01]  /*c7a0*/  SHFL.BFLY PT, R9, R4, 0x1, 0x1f ;  /* 0x0c201f0004097f89 */ /* 0x010ee200000e0000 */
[----:B------:R-:W-:Y:S02]  /*c7b0*/  MOV R10, 0x20 ;  /* 0x00000020000a7802 */ /* 0x000fe40000000f00 */
[----:B-1----:R-:W-:Y:S01]  /*c7c0*/  FMNMX.FTZ R61, R5, R11, !PT ;  /* 0x0000000b053d7209 */ /* 0x002fe20007810000 */
[----:B------:R1:W4:Y:S01]  /*c7d0*/  MUFU.EX2 R40, R6 ;  /* 0x0000000600287308 */ /* 0x0003220000000800 */
[----:B------:R-:W-:Y:S02]  /*c7e0*/  LEA R205, R13, UR5, 0x1 ;  /* 0x000000050dcd7c11 */ /* 0x000fe4000f8e08ff */
[----:B------:R-:W-:Y:S01]  /*c7f0*/  SEL R10, R10, 0xffffffe0, !P6 ;  /* 0xffffffe00a0a7807 */ /* 0x000fe20007000000 */
[----:B------:R-:W-:Y:S01]  /*c800*/  FMUL.FTZ R5, R61, UR4 ;  /* 0x000000043d057c20 */ /* 0x000fe20008410000 */
[----:B------:R-:W-:Y:S04]  /*c810*/  STL [R1+0xc], R213 ;  /* 0x00000cd501007387 */ /* 0x000fe80000100800 */
[----:B------:R-:W-:Y:S01]  /*c820*/  STL [R1+0x8], R222 ;  /* 0x000008de01007387 */ /* 0x000fe20000100800 */
[----:B------:R-:W-:-:S03]  /*c830*/  IMAD.IADD R35, R10, 0x1, R205 ;  /* 0x000000010a237824 */ /* 0x000fc600078e02cd */
[----:B------:R-:W-:Y:S01]  /*c840*/  STL [R1+0x14], R13 ;  /* 0x0000140d01007387 */ /* 0x000fe20000100800 */
[----:B-1----:R-:W-:-:S03]  /*c850*/  FSEL R6, R222, RZ, P1 ;  /* 0x000000ffde067208 */ /* 0x002fc60000800000 */
[----:B------:R-:W1:Y:S01]  /*c860*/  LDSM.16.MT88.4 R16, [R205+0x9000] ;  /* 0x00900000cd10783b */ /* 0x000e620000004200 */
[----:B------:R-:W-:-:S03]  /*c870*/  FSETP.NEU.FTZ.AND P1, PT, R61, -INF , PT ;  /* 0xff8000003d00780b */ /* 0x000fc60003f3d000 */
[----:B------:R5:W-:Y:S01]  /*c880*/  STL [R1+0x18], R10 ;  /* 0x0000180a01007387 */ /* 0x000be20000100800 */
[----:B------:R-:W-:Y:S01]  /*c890*/  FSEL R7, R213, RZ, P0 ;  /* 0x000000ffd5077208 */ /* 0x000fe20000000000 */
[----:B------:R-:W-:Y:S01]  /*c8a0*/  IMAD.MOV.U32 R248, RZ, RZ, R210 ;  /* 0x000000fffff87224 */ /* 0x000fe200078e00d2 */
[----:B---3--:R-:W-:Y:S01]  /*c8b0*/  FMNMX.FTZ R62, R4, R9, !PT ;  /* 0x00000009043e7209 */ /* 0x008fe20007810000 */
[----:B------:R-:W3:Y:S02]  /*c8c0*/  LDSM.16.MT88.4 R24, [R205+0xa000] ;  /* 0x00a00000cd18783b */ /* 0x000ee40000004200 */
[----:B------:R-:W-:Y:S02]  /*c8d0*/  FADD.FTZ R7, R104, -R7 ;  /* 0x8000000768077221 */ /* 0x000fe40000010000 */
[----:B------:R-:W3:Y:S01]  /*c8e0*/  LDSM.16.MT88.4 R52, [R35+0xa000] ;  /* 0x00a000002334783b */ /* 0x000ee20000004200 */
[----:B------:R-:W-:-:S03]  /*c8f0*/  IMAD.MOV.U32 R243, RZ, RZ, R248 ;  /* 0x000000fffff37224 */ /* 0x000fc600078e00f8 */
[----:B------:R-:W3:Y:S04]  /*c900*/  LDSM.16.MT88.4 R20, [R35+0x9000] ;  /* 0x009000002314783b */ /* 0x000ee80000004200 */
[----:B------:R-:W3:Y:S04]  /*c910*/  LDSM.16.MT88.4 R48, [R205+0xb000] ;  /* 0x00b00000cd30783b */ /* 0x000ee80000004200 */
[----:B------:R-:W3:Y:S01]  /*c920*/  LDSM.16.MT88.4 R36, [R35+0xb000] ;  /* 0x00b000002324783b */ /* 0x000ee20000004200 */
[----:B-----5:R-:W-:-:S05]  /*c930*/  FSEL R10, R5, RZ, P1 ;  /* 0x000000ff050a7208 */ /* 0x020fca0000800000 */
[--C-:B------:R-:W-:Y:S01]  /*c940*/  FFMA.FTZ R11, R47, UR4, -R10.reuse ;  /* 0x000000042f0b7c23 */ /* 0x100fe2000801080a */
[----:B------:R-:W-:-:S03]  /*c950*/  FFMA.FTZ R9, R56, UR4, -R10 ;  /* 0x0000000438097c23 */ /* 0x000fc6000801080a */
[----:B------:R5:W-:Y:S01]  /*c960*/  MUFU.EX2 R250, R11 ;  /* 0x0000000b00fa7308 */ /* 0x000be20000000800 */
[----:B------:R-:W-:Y:S01]  /*c970*/  FMUL.FTZ R7, R7, UR4 ;  /* 0x0000000407077c20 */ /* 0x000fe20008410000 */
[----:B------:R-:W-:Y:S01]  /*c980*/  FADD.FTZ R6, R101, -R6 ;  /* 0x8000000665067221 */ /* 0x000fe20000010000 */
[----:B------:R-:W-:-:S05]  /*c990*/  FSETP.NEU.FTZ.AND P0, PT, R62, -INF , PT ;  /* 0xff8000003e00780b */ /* 0x000fca0003f1d000 */
[----:B------:R2:W-:Y:S01]  /*c9a0*/  MUFU.EX2 R251, R9 ;  /* 0x0000000900fb7308 */ /* 0x0005e20000000800 */
[----:B-----5:R-:W-:-:S07]  /*c9b0*/  FFMA.FTZ R11, R43, UR4, -R10 ;  /* 0x000000042b0b7c23 */ /* 0x020fce000801080a */
[----:B------:R5:W-:Y:S01]  /*c9c0*/  MUFU.EX2 R248, R11 ;  /* 0x0000000b00f87308 */ /* 0x000be20000000800 */
[----:B--2---:R-:W-:Y:S01]  /*c9d0*/  FMUL.FTZ R9, R62, UR4 ;  /* 0x000000043e097c20 */ /* 0x004fe20008410000 */
[----:B------:R-:W-:Y:S02]  /*c9e0*/  IMAD.MOV.U32 R47, RZ, RZ, R12 ;  /* 0x000000ffff2f7224 */ /* 0x000fe400078e000c */
[----:B------:R-:W-:-:S04]  /*c9f0*/  FMUL.FTZ R6, R6, UR4 ;  /* 0x0000000406067c20 */ /* 0x000fc80008410000 */
[----:B------:R4:W2:Y:S01]  /*ca00*/  MUFU.EX2 R45, R7 ;  /* 0x00000007002d7308 */ /* 0x0008a20000000800 */
[----:B------:R-:W-:Y:S02]  /*ca10*/  FSEL R9, R9, RZ, P0 ;  /* 0x000000ff09097208 */ /* 0x000fe40000000000 */
[----:B-----5:R-:W-:Y:S01]  /*ca20*/  FSEL R11, R61, RZ, P1 ;  /* 0x000000ff3d0b7208 */ /* 0x020fe20000800000 */
[----:B------:R-:W-:-:S04]  /*ca30*/  IMAD.MOV.U32 R247, RZ, RZ, R215 ;  /* 0x000000fffff77224 */ /* 0x000fc800078e00d7 */
[----:B------:R-:W-:Y:S01]  /*ca40*/  FADD.FTZ R14, R103, -R11 ;  /* 0x8000000b670e7221 */ /* 0x000fe20000010000 */
[----:B------:R-:W-:Y:S02]  /*ca50*/  FSEL R11, R62, RZ, P0 ;  /* 0x000000ff3e0b7208 */ /* 0x000fe40000000000 */
[----:B----4-:R-:W-:Y:S01]  /*ca60*/  F2FP.BF16.F32.PACK_AB R7, R40, R12 ;  /* 0x0000000c2807723e */ /* 0x010fe200000010ff */
[----:B------:R-:W-:Y:S01]  /*ca70*/  FFMA.FTZ R12, R46, UR4, -R10 ;  /* 0x000000042e0c7c23 */ /* 0x000fe2000801080a */
[----:B------:R4:W5:Y:S01]  /*ca80*/  MUFU.EX2 R44, R6 ;  /* 0x00000006002c7308 */ /* 0x0009620000000800 */
[----:B------:R-:W-:Y:S01]  /*ca90*/  FFMA.FTZ R13, R59, UR4, -R9 ;  /* 0x000000043b0d7c23 */ /* 0x000fe20008010809 */
[----:B------:R-:W-:Y:S01]  /*caa0*/  FADD.FTZ R11, R102, -R11 ;  /* 0x8000000b660b7221 */ /* 0x000fe20000010000 */
[----:B------:R-:W-:Y:S01]  /*cab0*/  IMAD.MOV.U32 R101, RZ, RZ, R189 ;  /* 0x000000ffff657224 */ /* 0x000fe200078e00bd */
[----:B------:R-:W-:-:S04]  /*cac0*/  MOV R228, R246 ;  /* 0x000000f600e47202 */ /* 0x000fc80000000f00 */
[----:B------:R1:W-:Y:S01]  /*cad0*/  MUFU.EX2 R249, R12 ;  /* 0x0000000c00f97308 */ /* 0x0003e20000000800 */
[----:B------:R-:W-:Y:S02]  /*cae0*/  IMAD.MOV.U32 R235, RZ, RZ, R247 ;  /* 0x000000ffffeb7224 */ /* 0x000fe400078e00f7 */
[----:B------:R-:W-:Y:S01]  /*caf0*/  FMUL.FTZ R14, R14, UR4 ;  /* 0x000000040e0e7c20 */ /* 0x000fe20008410000 */
[----:B------:R-:W-:Y:S01]  /*cb00*/  FMUL.FTZ R11, R11, UR4 ;  /* 0x000000040b0b7c20 */ /* 0x000fe20008410000 */
[----:B------:R-:W-:-:S03]  /*cb10*/  IMAD.MOV.U32 R103, RZ, RZ, R244 ;  /* 0x000000ffff677224 */ /* 0x000fc600078e00f4 */
[----:B------:R3:W-:Y:S01]  /*cb20*/  MUFU.EX2 R246, R13 ;  /* 0x0000000d00f67308 */ /* 0x0007e20000000800 */
[----:B----4-:R-:W-:Y:S01]  /*cb30*/  F2FP.BF16.F32.PACK_AB R6, R244, R101 ;  /* 0x00000065f406723e */ /* 0x010fe200000010ff */
[----:B-1----:R-:W-:-:S06]  /*cb40*/  FFMA.FTZ R12, R60, UR4, -R9 ;  /* 0x000000043c0c7c23 */ /* 0x002fcc0008010809 */
[----:B------:R1:W-:Y:S01]  /*cb50*/  MUFU.EX2 R247, R12 ;  /* 0x0000000c00f77308 */ /* 0x0003e20000000800 */
[----:B------:R-:W-:Y:S02]  /*cb60*/  IMAD.MOV.U32 R102, RZ, RZ, R33 ;  /* 0x000000ffff667224 */ /* 0x000fe400078e0021 */
[----:B---3--:R-:W-:Y:S01]  /*cb70*/  FFMA.FTZ R13, R57, UR4, -R9 ;  /* 0x00000004390d7c23 */ /* 0x008fe20008010809 */
[----:B------:R-:W-:-:S04]  /*cb80*/  IMAD.MOV.U32 R67, RZ, RZ, R243 ;  /* 0x000000ffff437224 */ /* 0x000fc800078e00f3 */
[----:B------:R-:W-:Y:S01]  /*cb90*/  MUFU.EX2 R243, R13 ;  /* 0x0000000d00f37308 */ /* 0x000fe20000000800 */
[----:B-1----:R-:W-:-:S07]  /*cba0*/  FFMA.FTZ R12, R58, UR4, -R9 ;  /* 0x000000043a0c7c23 */ /* 0x002fce0008010809 */
[----:B------:R-:W1:Y:S01]  /*cbb0*/  MUFU.EX2 R34, R14 ;  /* 0x0000000e00227308 */ /* 0x000e620000000800 */
[----:B------:R-:W-:-:S07]  /*cbc0*/  F2FP.BF16.F32.PACK_AB R4, R111, R207 ;  /* 0x000000cf6f04723e */ /* 0x000fce00000010ff */
[----:B------:R-:W-:Y:S01]  /*cbd0*/  MUFU.EX2 R244, R12 ;  /* 0x0000000c00f47308 */ /* 0x000fe20000000800 */
[----:B------:R-:W-:-:S07]  /*cbe0*/  F2FP.BF16.F32.PACK_AB R5, R110, R233 ;  /* 0x000000e96e05723e */ /* 0x000fce00000010ff */
[----:B------:R-:W3:Y:S01]  /*cbf0*/  MUFU.EX2 R33, R11 ;  /* 0x0000000b00217308 */ /* 0x000ee20000000800 */
[-C--:B--2---:R-:W-:Y:S01]  /*cc00*/  FMUL.FTZ R116, R116, R45.reuse ;  /* 0x0000002d74747220 */ /* 0x084fe20000410000 */
[-C--:B------:R-:W-:Y:S01]  /*cc10*/  FMUL.FTZ R117, R117, R45.reuse ;  /* 0x0000002d75757220 */ /* 0x080fe20000410000 */
[-C--:B-----5:R-:W-:Y:S01]  /*cc20*/  FMUL.FTZ R118, R118, R44.reuse ;  /* 0x0000002c76767220 */ /* 0x0a0fe20000410000 */
        /* <DEDUP_REMOVED lines=45> */
[----:B------:R-:W-:Y:S01]  /*cf00*/  MOV R215, R211 ;  /* 0x000000d300d77202 */ /* 0x000fe20000000f00 */
[----:B------:R-:W-:Y:S01]  /*cf10*/  HMMA.16816.F32.BF16 R192, R4, R18, R120 ;  /* 0x0000001204c0723c */ /* 0x000fe20000041878 */
[----:B------:R-:W-:-:S02]  /*cf20*/  IMAD.MOV.U32 R104, RZ, RZ, R188 ;  /* 0x000000ffff687224 */ /* 0x000fc400078e00bc */
[-C--:B-1----:R-:W-:Y:S01]  /*cf30*/  FMUL.FTZ R144, R144, R34.reuse ;  /* 0x0000002290907220 */ /* 0x082fe20000410000 */
[-C--:B------:R-:W-:Y:S01]  /*cf40*/  FMUL.FTZ R145, R145, R34.reuse ;  /* 0x0000002291917220 */ /* 0x080fe20000410000 */
[-C--:B---3--:R-:W-:Y:S01]  /*cf50*/  FMUL.FTZ R146, R146, R33.reuse ;  /* 0x0000002192927220 */ /* 0x088fe20000410000 */
[-C--:B------:R-:W-:Y:S02]  /*cf60*/  FMUL.FTZ R147, R147, R33.reuse ;  /* 0x0000002193937220 */ /* 0x080fe40000410000 */
[----:B------:R-:W-:Y:S01]  /*cf70*/  HMMA.16816.F32.BF16 R208, R4, R16, R116 ;  /* 0x0000001004d0723c */ /* 0x000fe20000041874 */
[-C--:B------:R-:W-:Y:S01]  /*cf80*/  FMUL.FTZ R112, R112, R34.reuse ;  /* 0x0000002270707220 */ /* 0x080fe20000410000 */
[----:B------:R-:W-:Y:S01]  /*cf90*/  FMUL.FTZ R113, R113, R34 ;  /* 0x0000002271717220 */ /* 0x000fe20000410000 */
[----:B------:R-:W-:-:S05]  /*cfa0*/  FMUL.FTZ R114, R114, R33 ;  /* 0x0000002172727220 */ /* 0x000fca0000410000 */
[----:B------:R-:W-:Y:S01]  /*cfb0*/  HMMA.16816.F32.BF16 R184, R4, R24, R148 ;  /* 0x0000001804b8723c */ /* 0x000fe20000041894 */
[----:B------:R-:W-:-:S07]  /*cfc0*/  FMUL.FTZ R115, R115, R33 ;  /* 0x0000002173737220 */ /* 0x000fce0000410000 */
[----:B------:R-:W-:Y:S01]  /*cfd0*/  HMMA.16816.F32.BF16 R120, R4, R26, R152 ;  /* 0x0000001a0478723c */ /* 0x000fe20000041898 */
[----:B------:R-:W-:-:S07]  /*cfe0*/  FFMA.FTZ R11, R64, UR4, -R10 ;  /* 0x00000004400b7c23 */ /* 0x000fce000801080a */
[----:B------:R-:W-:Y:S01]  /*cff0*/  HMMA.16816.F32.BF16 R116, R4, R52, R164 ;  /* 0x000000340474723c */ /* 0x000fe200000418a4 */
[----:B------:R-:W-:-:S07]  /*d000*/  FMUL.FTZ R160, R160, R34 ;  /* 0x00000022a0a07220 */ /* 0x000fce0000410000 */
[----:B------:R-:W-:Y:S01]  /*d010*/  HMMA.16816.F32.BF16 R176, R4, R54, R168 ;  /* 0x0000003604b0723c */ /* 0x000fe200000418a8 */
[----:B------:R-:W-:Y:S01]  /*d020*/  FMUL.FTZ R161, R161, R34 ;  /* 0x00000022a1a17220 */ /* 0x000fe20000410000 */
[----:B------:R-:W-:-:S06]  /*d030*/  FMUL.FTZ R162, R162, R33 ;  /* 0x00000021a2a27220 */ /* 0x000fcc0000410000 */
[----:B------:R-:W-:Y:S01]  /*d040*/  HMMA.16816.F32.BF16 R132, R4, R20, R132 ;  /* 0x000000140484723c */ /* 0x000fe20000041884 */
[----:B------:R-:W-:-:S07]  /*d050*/  FMUL.FTZ R163, R163, R33 ;  /* 0x00000021a3a37220 */ /* 0x000fce0000410000 */
        /* <DEDUP_REMOVED lines=9> */
[----:B------:R-:W-:-:S06]  /*d0f0*/  FFMA.FTZ R12, R28, UR4, -R8 ;  /* 0x000000041c0c7c23 */ /* 0x000fcc0008010808 */
[----:B------:R-:W-:Y:S01]  /*d100*/  HMMA.16816.F32.BF16 R72, R4, R24, R144 ;  /* 0x000000180448723c */ /* 0x000fe20000041890 */
[----:B------:R-:W-:Y:S02]  /*d110*/  MOV R145, R235 ;  /* 0x000000eb00917202 */ /* 0x000fe40000000f00 */
[----:B------:R1:W-:Y:S01]  /*d120*/  MUFU.EX2 R235, R11 ;  /* 0x0000000b00eb7308 */ /* 0x0003e20000000800 */
[----:B------:R-:W-:-:S04]  /*d130*/  IMAD.MOV.U32 R146, RZ, RZ, R66 ;  /* 0x000000ffff927224 */ /* 0x000fc800078e0042 */
[C---:B------:R-:W-:Y:S01]  /*d140*/  HMMA.16816.F32.BF16 R92, R4.reuse, R16, R112 ;  /* 0x00000010045c723c */ /* 0x040fe20000041870 */
[----:B------:R-:W-:Y:S02]  /*d150*/  IMAD.MOV.U32 R115, RZ, RZ, R67 ;  /* 0x000000ffff737224 */ /* 0x000fe400078e0043 */
[-C--:B------:R-:W-:Y:S01]  /*d160*/  FMUL.FTZ R172, R172, R34.reuse ;  /* 0x00000022acac7220 */ /* 0x080fe20000410000 */
[----:B------:R-:W-:Y:S01]  /*d170*/  FMUL.FTZ R173, R173, R34 ;  /* 0x00000022adad7220 */ /* 0x000fe20000410000 */
[-C--:B------:R-:W-:Y:S01]  /*d180*/  FMUL.FTZ R174, R174, R33.reuse ;  /* 0x00000021aeae7220 */ /* 0x080fe20000410000 */
[----:B------:R-:W-:Y:S01]  /*d190*/  FMUL.FTZ R175, R175, R33 ;  /* 0x00000021afaf7220 */ /* 0x000fe20000410000 */
[----:B------:R-:W-:Y:S02]  /*d1a0*/  IMAD.MOV.U32 R147, RZ, RZ, R233 ;  /* 0x000000ffff937224 */ /* 0x000fe400078e00e9 */
[----:B-1----:R-:W-:Y:S02]  /*d1b0*/  FFMA.FTZ R11, R65, UR4, -R8 ;  /* 0x00000004410b7c23 */ /* 0x002fe40008010808 */
[----:B------:R-:W-:Y:S01]  /*d1c0*/  HMMA.16816.F32.BF16 R64, R4, R52, R160 ;  /* 0x000000340440723c */ /* 0x000fe200000418a0 */
[----:B------:R-:W-:-:S02]  /*d1d0*/  IMAD.MOV.U32 R161, RZ, RZ, R227 ;  /* 0x000000ffffa17224 */ /* 0x000fc400078e00e3 */
[----:B------:R1:W-:Y:S01]  /*d1e0*/  MUFU.EX2 R227, R11 ;  /* 0x0000000b00e37308 */ /* 0x0003e20000000800 */
[----:B------:R-:W-:Y:S02]  /*d1f0*/  IMAD.MOV.U32 R160, RZ, RZ, R222 ;  /* 0x000000ffffa07224 */ /* 0x000fe400078e00de */
[----:B------:R-:W-:-:S05]  /*d200*/  IMAD.MOV.U32 R144, RZ, RZ, R228 ;  /* 0x000000ffff907224 */ /* 0x000fca00078e00e4 */
[----:B------:R2:W-:Y:S01]  /*d210*/  MUFU.EX2 R233, R12 ;  /* 0x0000000c00e97308 */ /* 0x0005e20000000800 */
[----:B------:R-:W-:Y:S01]  /*d220*/  HMMA.16816.F32.BF16 R52, R4, R54, R172 ;  /* 0x000000360434723c */ /* 0x000fe200000418ac */
[----:B-1----:R-:W-:-:S06]  /*d230*/  FFMA.FTZ R11, R29, UR4, -R8 ;  /* 0x000000041d0b7c23 */ /* 0x002fcc0008010808 */
[----:B------:R1:W-:Y:S01]  /*d240*/  MUFU.EX2 R222, R11 ;  /* 0x0000000b00de7308 */ /* 0x0003e20000000800 */
[----:B--2---:R-:W-:Y:S01]  /*d250*/  FFMA.FTZ R12, R30, UR4, -R8 ;  /* 0x000000041e0c7c23 */ /* 0x004fe20008010808 */
[----:B------:R-:W-:-:S06]  /*d260*/  IMAD.MOV.U32 R175, RZ, RZ, R213 ;  /* 0x000000ffffaf7224 */ /* 0x000fcc00078e00d5 */
[----:B------:R2:W3:Y:S01]  /*d270*/  MUFU.EX2 R228, R12 ;  /* 0x0000000c00e47308 */ /* 0x0004e20000000800 */
[----:B------:R-:W-:Y:S02]  /*d280*/  IMAD.MOV.U32 R46, RZ, RZ, R212 ;  /* 0x000000ffff2e7224 */ /* 0x000fe400078e00d4 */
[----:B-1----:R-:W-:-:S05]  /*d290*/  FFMA.FTZ R11, R109, UR4, -R2 ;  /* 0x000000046d0b7c23 */ /* 0x002fca0008010802 */
[----:B------:R1:W-:Y:S01]  /*d2a0*/  MUFU.EX2 R213, R11 ;  /* 0x0000000b00d57308 */ /* 0x0003e20000000800 */
[--C-:B--2---:R-:W-:Y:S02]  /*d2b0*/  FFMA.FTZ R12, R31, UR4, -R2.reuse ;  /* 0x000000041f0c7c23 */ /* 0x104fe40008010802 */
[----:B------:R-:W2:Y:S01]  /*d2c0*/  LDSM.16.MT88.4 R28, [R205+0x9400] ;  /* 0x00940000cd1c783b */ /* 0x000ea20000004200 */
[----:B------:R-:W-:Y:S02]  /*d2d0*/  IMAD.MOV.U32 R112, RZ, RZ, R207 ;  /* 0x000000ffff707224 */ /* 0x000fe400078e00cf */
[----:B------:R-:W-:Y:S01]  /*d2e0*/  FMUL.FTZ R128, R128, R34 ;  /* 0x0000002280807220 */ /* 0x000fe20000410000 */
[----:B-1----:R-:W-:-:S04]  /*d2f0*/  FFMA.FTZ R11, R105, UR4, -R2 ;  /* 0x00000004690b7c23 */ /* 0x002fc80008010802 */
        /* <DEDUP_REMOVED lines=42> */
[----:B------:R-:W-:Y:S01]  /*d5a0*/  HMMA.16816.F32.BF16 R40, R4, R20, R128 ;  /* 0x000000140428723c */ /* 0x000fe20000041880 */
[----:B------:R-:W-:-:S03]  /*d5b0*/  IMAD.MOV.U32 R174, RZ, RZ, R203 ;  /* 0x000000ffffae7224 */ /* 0x000fc600078e00cb */
[----:B------:R-:W4:Y:S04]  /*d5c0*/  MUFU.EX2 R215, R12 ;  /* 0x0000000c00d77308 */ /* 0x000f280000000800 */
[----:B------:R-:W-:Y:S01]  /*d5d0*/  HMMA.16816.F32.BF16 R76, R4, R22, R140 ;  /* 0x00000016044c723c */ /* 0x000fe2000004188c */
[----:B------:R-:W-:Y:S01]  /*d5e0*/  LDSM.16.MT88.4 R20, [R205+0xa400] ;  /* 0x00a40000cd14783b */ /* 0x000fe20000004200 */
[----:B-1----:R-:W-:-:S06]  /*d5f0*/  FFMA.FTZ R11, R100, UR4, -R10 ;  /* 0x00000004640b7c23 */ /* 0x002fcc000801080a */
[C---:B------:R-:W-:Y:S01]  /*d600*/  HMMA.16816.F32.BF16 R156, R4.reuse, R26, R156 ;  /* 0x0000001a049c723c */ /* 0x040fe2000004189c */
[----:B------:R-:W1:Y:S01]  /*d610*/  LDSM.16.MT88.4 R24, [R35+0x9400] ;  /* 0x009400002318783b */ /* 0x000e620000004200 */
[----:B------:R5:W-:Y:S06]  /*d620*/  MUFU.EX2 R203, R11 ;  /* 0x0000000b00cb7308 */ /* 0x000bec0000000800 */
[----:B------:R-:W-:Y:S01]  /*d630*/  HMMA.16816.F32.BF16 R60, R4, R48, R68 ;  /* 0x00000030043c723c */ /* 0x000fe20000041844 */
[----:B------:R-:W-:-:S07]  /*d640*/  IMAD.MOV.U32 R69, RZ, RZ, R198 ;  /* 0x000000ffff457224 */ /* 0x000fce00078e00c6 */
[----:B------:R-:W-:Y:S01]  /*d650*/  HMMA.16816.F32.BF16 R88, R4, R18, R124 ;  /* 0x000000120458723c */ /* 0x000fe2000004187c */
[----:B------:R-:W-:Y:S01]  /*d660*/  LDSM.16.MT88.4 R16, [R205+0xb400] ;  /* 0x00b40000cd10783b */ /* 0x000fe20000004200 */
[----:B-----5:R-:W-:-:S06]  /*d670*/  FFMA.FTZ R11, R196, UR4, -R9 ;  /* 0x00000004c40b7c23 */ /* 0x020fcc0008010809 */
[C---:B------:R-:W-:Y:S01]  /*d680*/  HMMA.16816.F32.BF16 R48, R4.reuse, R50, R80 ;  /* 0x000000320430723c */ /* 0x040fe20000041850 */
[----:B------:R5:W-:Y:S07]  /*d690*/  MUFU.EX2 R198, R11 ;  /* 0x0000000b00c67308 */ /* 0x000bee0000000800 */
[C---:B------:R-:W-:Y:S08]  /*d6a0*/  HMMA.16816.F32.BF16 R56, R4.reuse, R36, R84 ;  /* 0x000000240438723c */ /* 0x040ff00000041854 */
[----:B------:R-:W-:Y:S01]  /*d6b0*/  HMMA.16816.F32.BF16 R96, R4, R38, R96 ;  /* 0x000000260460723c */ /* 0x000fe20000041860 */
[----:B------:R-:W-:Y:S01]  /*d6c0*/  FFMA.FTZ R4, R15, UR4, -R10 ;  /* 0x000000040f047c23 */ /* 0x000fe2000801080a */
[----:B------:R-:W-:Y:S04]  /*d6d0*/  LDSM.16.MT88.4 R36, [R35+0xb400] ;  /* 0x00b400002324783b */ /* 0x000fe80000004200 */
[----:B------:R-:W1:Y:S01]  /*d6e0*/  LDSM.16.MT88.4 R12, [R35+0xa400] ;  /* 0x00a40000230c783b */ /* 0x000e620000004200 */
[----:B-----5:R-:W-:Y:S01]  /*d6f0*/  FFMA.FTZ R11, R183, UR4, -R9 ;  /* 0x00000004b70b7c23 */ /* 0x020fe20008010809 */
[----:B------:R-:W-:-:S02]  /*d700*/  IMAD.MOV.U32 R71, RZ, RZ, R201 ;  /* 0x000000ffff477224 */ /* 0x000fc400078e00c9 */
[----:B------:R-:W-:Y:S01]  /*d710*/  IMAD.MOV.U32 R109, RZ, RZ, R202 ;  /* 0x000000ffff6d7224 */ /* 0x000fe200078e00ca */
[----:B------:R5:W1:Y:S01]  /*d720*/  MUFU.EX2 R201, R11 ;  /* 0x0000000b00c97308 */ /* 0x000a620000000800 */
[----:B---3--:R-:W-:Y:S01]  /*d730*/  F2FP.BF16.F32.PACK_AB R6, R228, R222 ;  /* 0x000000dee406723e */ /* 0x008fe200000010ff */
[----:B------:R-:W-:Y:S01]  /*d740*/  IMAD.MOV.U32 R70, RZ, RZ, R200 ;  /* 0x000000ffff467224 */ /* 0x000fe200078e00c8 */
[----:B----4-:R-:W-:Y:S02]  /*d750*/  F2FP.BF16.F32.PACK_AB R5, R215, R213 ;  /* 0x000000d5d705723e */ /* 0x010fe400000010ff */
[----:B------:R-:W-:-:S03]  /*d760*/  F2FP.BF16.F32.PACK_AB R7, R207, R212 ;  /* 0x000000d4cf07723e */ /* 0x000fc600000010ff */
[----:B------:R3:W4:Y:S01]  /*d770*/  MUFU.EX2 R202, R4 ;  /* 0x0000000400ca7308 */ /* 0x0007220000000800 */
[----:B------:R-:W-:Y:S02]  /*d780*/  IMAD.MOV.U32 R181, RZ, RZ, R172 ;  /* 0x000000ffffb57224 */ /* 0x000fe400078e00ac */
[----:B-----5:R-:W-:-:S05]  /*d790*/  FFMA.FTZ R11, R107, UR4, -R9 ;  /* 0x000000046b0b7c23 */ /* 0x020fca0008010809 */
[----:B------:R5:W-:Y:S01]  /*d7a0*/  MUFU.EX2 R200, R11 ;  /* 0x0000000b00c87308 */ /* 0x000be20000000800 */
[----:B---3--:R-:W-:Y:S01]  /*d7b0*/  F2FP.BF16.F32.PACK_AB R4, R233, R227 ;  /* 0x000000e3e904723e */ /* 0x008fe200000010ff */
[----:B------:R-:W-:-:S06]  /*d7c0*/  IMAD.MOV.U32 R172, RZ, RZ, R199 ;  /* 0x000000ffffac7224 */ /* 0x000fcc00078e00c7 */
[----:B--2---:R-:W-:Y:S01]  /*d7d0*/  HMMA.16816.F32.BF16 R136, R4, R30, R192 ;  /* 0x0000001e0488723c */ /* 0x004fe200000418c0 */
[----:B------:R-:W-:Y:S02]  /*d7e0*/  IMAD.MOV.U32 R193, RZ, RZ, R161 ;  /* 0x000000ffffc17224 */ /* 0x000fe400078e00a1 */
[----:B-----5:R-:W-:Y:S01]  /*d7f0*/  FFMA.FTZ R11, R108, UR4, -R9 ;  /* 0x000000046c0b7c23 */ /* 0x020fe20008010809 */
[----:B------:R-:W-:-:S03]  /*d800*/  MOV R161, R144 ;  /* 0x0000009000a17202 */ /* 0x000fc60000000f00 */
[----:B------:R2:W3:Y:S01]  /*d810*/  MUFU.EX2 R199, R11 ;  /* 0x0000000b00c77308 */ /* 0x0004e20000000800 */
[----:B------:R-:W-:Y:S02]  /*d820*/  MOV R144, R47 ;  /* 0x0000002f00907202 */ /* 0x000fe40000000f00 */
[----:B------:R-:W-:Y:S01]  /*d830*/  MOV R47, R197 ;  /* 0x000000c5002f7202 */ /* 0x000fe20000000f00 */
[----:B--2---:R-:W-:-:S04]  /*d840*/  FFMA.FTZ R11, R180, UR4, -R10 ;  /* 0x00000004b40b7c23 */ /* 0x004fc8000801080a */
[----:B------:R2:W-:Y:S01]  /*d850*/  MUFU.EX2 R197, R11 ;  /* 0x0000000b00c57308 */ /* 0x0005e20000000800 */
[----:B------:R-:W-:Y:S01]  /*d860*/  HMMA.16816.F32.BF16 R140, R4, R28, R208 ;  /* 0x0000001c048c723c */ /* 0x000fe200000418d0 */
[----:B------:R-:W-:Y:S01]  /*d870*/  IMAD.MOV.U32 R208, RZ, RZ, R174 ;  /* 0x000000ffffd07224 */ /* 0x000fe200078e00ae */
[----:B------:R-:W-:Y:S01]  /*d880*/  MOV R209, R173 ;  /* 0x000000ad00d17202 */ /* 0x000fe20000000f00 */
[----:B------:R-:W-:Y:S02]  /*d890*/  IMAD.MOV.U32 R210, RZ, RZ, R160 ;  /* 0x000000ffffd27224 */ /* 0x000fe400078e00a0 */
[----:B--2---:R-:W-:-:S04]  /*d8a0*/  FFMA.FTZ R11, R182, UR4, -R8 ;  /* 0x00000004b60b7c23 */ /* 0x004fc80008010808 */
[----:B------:R2:W-:Y:S01]  /*d8b0*/  MUFU.EX2 R196, R11 ;  /* 0x0000000b00c47308 */ /* 0x0005e20000000800 */
[C---:B-1----:R-:W-:Y:S01]  /*d8c0*/  HMMA.16816.F32.BF16 R128, R4.reuse, R26, R188 ;  /* 0x0000001a0480723c */ /* 0x042fe200000418bc */
[----:B------:R-:W-:Y:S01]  /*d8d0*/  IMAD.MOV.U32 R211, RZ, RZ, R175 ;  /* 0x000000ffffd37224 */ /* 0x000fe200078e00af */
[----:B------:R-:W-:Y:S01]  /*d8e0*/  MOV R191, R113 ;  /* 0x0000007100bf7202 */ /* 0x000fe20000000f00 */
[----:B------:R-:W-:Y:S02]  /*d8f0*/  IMAD.MOV.U32 R160, RZ, RZ, R145 ;  /* 0x000000ffffa07224 */ /* 0x000fe400078e0091 */
[----:B------:R-:W-:Y:S02]  /*d900*/  IMAD.MOV.U32 R174, RZ, RZ, R146 ;  /* 0x000000ffffae7224 */ /* 0x000fe400078e0092 */
[----:B------:R-:W-:Y:S01]  /*d910*/  IMAD.MOV.U32 R192, RZ, RZ, R147 ;  /* 0x000000ffffc07224 */ /* 0x000fe200078e0093 */
[----:B------:R-:W-:Y:S01]  /*d920*/  HMMA.16816.F32.BF16 R124, R4, R20, R184 ;  /* 0x00000014047c723c */ /* 0x000fe200000418b8 */
[----:B--2---:R-:W-:-:S04]  /*d930*/  FFMA.FTZ R11, R216, UR4, -R8 ;  /* 0x00000004d80b7c23 */ /* 0x004fc80008010808 */
[----:B------:R1:W-:Y:S01]  /*d940*/  MUFU.EX2 R195, R11 ;  /* 0x0000000b00c37308 */ /* 0x0003e20000000800 */
        /* <DEDUP_REMOVED lines=11> */
[----:B------:R-:W-:Y:S01]  /*da00*/  HMMA.16816.F32.BF16 R116, R4, R12, R116 ;  /* 0x0000000c0474723c */ /* 0x000fe20000041874 */
[----:B------:R-:W-:Y:S01]  /*da10*/  IMAD.MOV.U32 R147, RZ, RZ, R111 ;  /* 0x000000ffff937224 */ /* 0x000fe200078e006f */
[----:B------:R1:W-:Y:S01]  /*da20*/  MUFU.EX2 R194, R11 ;  /* 0x0000000b00c27308 */ /* 0x0003e20000000800 */
[----:B------:R-:W-:-:S05]  /*da30*/  IMAD.MOV.U32 R146, RZ, RZ, R110 ;  /* 0x000000ffff927224 */ /* 0x000fca00078e006e */
[----:B------:R-:W-:Y:S01]  /*da40*/  HMMA.16816.F32.BF16 R112, R4, R14, R176 ;  /* 0x0000000e0470723c */ /* 0x000fe200000418b0 */
[----:B------:R-:W-:-:S07]  /*da50*/  MOV R187, R69 ;  /* 0x0000004500bb7202 */ /* 0x000fce0000000f00 */
[----:B------:R-:W-:Y:S01]  /*da60*/  HMMA.16816.F32.BF16 R108, R4, R16, R168 ;  /* 0x00000010046c723c */ /* 0x000fe200000418a8 */
[----:B-1----:R-:W-:Y:S01]  /*da70*/  FFMA.FTZ R11, R221, UR4, -R8 ;  /* 0x00000004dd0b7c23 */ /* 0x002fe20008010808 */
[----:B------:R-:W-:-:S06]  /*da80*/  IMAD.MOV.U32 R221, RZ, RZ, R193 ;  /* 0x000000ffffdd7224 */ /* 0x000fcc00078e00c1 */
[C---:B------:R-:W-:Y:S01]  /*da90*/  HMMA.16816.F32.BF16 R104, R4.reuse, R18, R164 ;  /* 0x000000120468723c */ /* 0x040fe200000418a4 */
[----:B------:R1:W2:Y:S07]  /*daa0*/  MUFU.EX2 R193, R11 ;  /* 0x0000000b00c17308 */ /* 0x0002ae0000000800 */
[----:B------:R-:W-:Y:S01]  /*dab0*/  HMMA.16816.F32.BF16 R100, R4, R36, R152 ;  /* 0x000000240464723c */ /* 0x000fe20000041898 */
[----:B------:R-:W-:-:S07]  /*dac0*/  IMAD.MOV.U32 R186, RZ, RZ, R70 ;  /* 0x000000ffffba7224 */ /* 0x000fce00078e0046 */
[----:B------:R-:W-:Y:S01]  /*dad0*/  HMMA.16816.F32.BF16 R84, R4, R38, R148 ;  /* 0x000000260454723c */ /* 0x000fe20000041894 */
[----:B------:R-:W-:Y:S02]  /*dae0*/  F2FP.BF16.F32.PACK_AB R4, R204, R235 ;  /* 0x000000ebcc04723e */ /* 0x000fe400000010ff */
[----:B------:R-:W-:Y:S02]  /*daf0*/  F2FP.BF16.F32.PACK_AB R5, R201, R198 ;  /* 0x000000c6c905723e */ /* 0x000fe400000010ff */
[----:B----4-:R-:W-:Y:S02]  /*db00*/  F2FP.BF16.F32.PACK_AB R6, R203, R202 ;  /* 0x000000cacb06723e */ /* 0x010fe400000010ff */
[----:B---3--:R-:W-:Y:S01]  /*db10*/  F2FP.BF16.F32.PACK_AB R7, R199, R200 ;  /* 0x000000c8c707723e */ /* 0x008fe200000010ff */
[----:B-1----:R-:W-:Y:S01]  /*db20*/  FFMA.FTZ R11, R234, UR4, -R2 ;  /* 0x00000004ea0b7c23 */ /* 0x002fe20008010802 */
[----:B------:R-:W-:-:S05]  /*db30*/  IMAD.MOV.U32 R185, RZ, RZ, R71 ;  /* 0x000000ffffb97224 */ /* 0x000fca00078e0047 */
[----:B------:R-:W-:Y:S01]  /*db40*/  HMMA.16816.F32.BF16 R68, R4, R22, R156 ;  /* 0x000000160444723c */ /* 0x000fe2000004189c */
[----:B------:R-:W-:Y:S02]  /*db50*/  IMAD.MOV.U32 R156, RZ, RZ, R192 ;  /* 0x000000ffff9c7224 */ /* 0x000fe400078e00c0 */
[----:B------:R1:W-:Y:S01]  /*db60*/  MUFU.EX2 R192, R11 ;  /* 0x0000000b00c07308 */ /* 0x0003e20000000800 */
[----:B------:R-:W-:Y:S02]  /*db70*/  IMAD.MOV.U32 R157, RZ, RZ, R183 ;  /* 0x000000ffff9d7224 */ /* 0x000fe400078e00b7 */
[----:B------:R-:W-:Y:S01]  /*db80*/  IMAD.MOV.U32 R234, RZ, RZ, R208 ;  /* 0x000000ffffea7224 */ /* 0x000fe200078e00d0 */
[----:B------:R-:W-:Y:S01]  /*db90*/  MOV R208, R209 ;  /* 0x000000d100d07202 */ /* 0x000fe20000000f00 */
[----:B-1----:R-:W-:-:S04]  /*dba0*/  FFMA.FTZ R11, R236, UR4, -R2 ;  /* 0x00000004ec0b7c23 */ /* 0x002fc80008010802 */
[----:B------:R1:W3:Y:S01]  /*dbb0*/  MUFU.EX2 R183, R11 ;  /* 0x0000000b00b77308 */ /* 0x0002e20000000800 */
[----:B------:R-:W-:Y:S01]  /*dbc0*/  IMAD.MOV.U32 R209, RZ, RZ, R181 ;  /* 0x000000ffffd17224 */ /* 0x000fe200078e00b5 */
[----:B------:R-:W-:Y:S01]  /*dbd0*/  HMMA.16816.F32.BF16 R64, R4, R12, R64 ;  /* 0x0000000c0440723c */ /* 0x000fe20000041840 */
[----:B-1----:R-:W-:-:S05]  /*dbe0*/  FFMA.FTZ R11, R239, UR4, -R2 ;  /* 0x00000004ef0b7c23 */ /* 0x002fca0008010802 */
[----:B------:R1:W-:Y:S02]  /*dbf0*/  MUFU.EX2 R182, R11 ;  /* 0x0000000b00b67308 */ /* 0x0003e40000000800 */
[----:B------:R-:W-:Y:S01]  /*dc00*/  HMMA.16816.F32.BF16 R52, R4, R14, R52 ;  /* 0x0000000e0434723c */ /* 0x000fe20000041834 */
[----:B------:R-:W4:Y:S01]  /*dc10*/  LDSM.16.MT88.4 R12, [R205+0xb800] ;  /* 0x00b80000cd0c783b */ /* 0x000f220000004200 */
[----:B-1----:R-:W-:-:S04]  /*dc20*/  FFMA.FTZ R11, R241, UR4, -R2 ;  /* 0x00000004f10b7c23 */ /* 0x002fc80008010802 */
[----:B------:R1:W5:Y:S02]  /*dc30*/  MUFU.EX2 R181, R11 ;  /* 0x0000000b00b57308 */ /* 0x0003640000000800 */
[C---:B------:R-:W-:Y:S08]  /*dc40*/  HMMA.16816.F32.BF16 R92, R4.reuse, R28, R92 ;  /* 0x0000001c045c723c */ /* 0x040ff0000004185c */
[----:B------:R-:W-:Y:S01]  /*dc50*/  HMMA.16816.F32.BF16 R88, R4, R30, R88 ;  /* 0x0000001e0458723c */ /* 0x000fe20000041858 */
[----:B------:R-:W-:Y:S01]  /*dc60*/  LDSM.16.MT88.4 R28, [R35+0x9800] ;  /* 0x00980000231c783b */ /* 0x000fe20000004200 */
[----:B-1----:R-:W-:-:S06]  /*dc70*/  FFMA.FTZ R11, R206, UR4, -R10 ;  /* 0x00000004ce0b7c23 */ /* 0x002fcc000801080a */
[C---:B------:R-:W-:Y:S01]  /*dc80*/  HMMA.16816.F32.BF16 R80, R4.reuse, R24, R40 ;  /* 0x000000180450723c */ /* 0x040fe20000041828 */
[----:B------:R-:W1:Y:S01]  /*dc90*/  LDSM.16.MT88.4 R40, [R205+0x9800] ;  /* 0x00980000cd28783b */ /* 0x000e620000004200 */
[----:B------:R2:W1:Y:S06]  /*dca0*/  MUFU.EX2 R180, R11 ;  /* 0x0000000b00b47308 */ /* 0x00046c0000000800 */
[C---:B------:R-:W-:Y:S01]  /*dcb0*/  HMMA.16816.F32.BF16 R76, R4.reuse, R26, R76 ;  /* 0x0000001a044c723c */ /* 0x040fe2000004184c */
[----:B------:R-:W1:Y:S07]  /*dcc0*/  LDSM.16.MT88.4 R24, [R205+0xa800] ;  /* 0x00a80000cd18783b */ /* 0x000e6e0000004200 */
[----:B------:R-:W-:Y:S01]  /*dcd0*/  HMMA.16816.F32.BF16 R72, R4, R20, R72 ;  /* 0x000000140448723c */ /* 0x000fe20000041848 */
[----:B------:R-:W-:Y:S01]  /*dce0*/  LDSM.16.MT88.4 R20, [R35+0xb800] ;  /* 0x00b800002314783b */ /* 0x000fe20000004200 */
[----:B--2---:R-:W-:-:S06]  /*dcf0*/  FFMA.FTZ R11, R226, UR4, -R10 ;  /* 0x00000004e20b7c23 */ /* 0x004fcc000801080a */
[C---:B------:R-:W-:Y:S01]  /*dd00*/  HMMA.16816.F32.BF16 R60, R4.reuse, R16, R60 ;  /* 0x00000010043c723c */ /* 0x040fe2000004183c */
[----:B------:R2:W-:Y:S07]  /*dd10*/  MUFU.EX2 R178, R11 ;  /* 0x0000000b00b27308 */ /* 0x0005ee0000000800 */
[----:B------:R-:W-:Y:S01]  /*dd20*/  HMMA.16816.F32.BF16 R48, R4, R18, R48 ;  /* 0x000000120430723c */ /* 0x000fe20000041830 */
[----:B------:R-:W1:Y:S01]  /*dd30*/  LDSM.16.MT88.4 R16, [R35+0xa800] ;  /* 0x00a800002310783b */ /* 0x000e620000004200 */
[----:B--2---:R-:W-:-:S04]  /*dd40*/  FFMA.FTZ R11, R237, UR4, -R9 ;  /* 0x00000004ed0b7c23 */ /* 0x004fc80008010809 */
[----:B------:R2:W-:Y:S02]  /*dd50*/  MUFU.EX2 R177, R11 ;  /* 0x0000000b00b17308 */ /* 0x0005e40000000800 */
[----:B------:R-:W-:Y:S01]  /*dd60*/  HMMA.16816.F32.BF16 R56, R4, R36, R56 ;  /* 0x000000240438723c */ /* 0x000fe20000041838 */
[----:B------:R-:W-:Y:S01]  /*dd70*/  MOV R226, R47 ;  /* 0x0000002f00e27202 */ /* 0x000fe20000000f00 */
[----:B--2---:R-:W-:-:S04]  /*dd80*/  FFMA.FTZ R11, R238, UR4, -R9 ;  /* 0x00000004ee0b7c23 */ /* 0x004fc80008010809 */
[----:B------:R2:W1:Y:S02]  /*dd90*/  MUFU.EX2 R176, R11 ;  /* 0x0000000b00b07308 */ /* 0x0004640000000800 */
[----:B------:R-:W-:Y:S01]  /*dda0*/  HMMA.16816.F32.BF16 R36, R4, R38, R96 ;  /* 0x000000260424723c */ /* 0x000fe20000041860 */
[----:B------:R-:W-:Y:S01]  /*ddb0*/  FFMA.FTZ R4, R214, UR4, -R10 ;  /* 0x00000004d6047c23 */ /* 0x000fe2000801080a */
[----:B------:R-:W-:-:S04]  /*ddc0*/  IMAD.MOV.U32 R214, RZ, RZ, R46 ;  /* 0x000000ffffd67224 */ /* 0x000fc800078e002e */
[----:B------:R5:W1:Y:S01]  /*ddd0*/  MUFU.EX2 R179, R4 ;  /* 0x0000000400b37308 */ /* 0x000a620000000800 */
[----:B--2---:R-:W-:-:S07]  /*dde0*/  FFMA.FTZ R11, R240, UR4, -R9 ;  /* 0x00000004f00b7c23 */ /* 0x004fce0008010809 */
[----:B------:R2:W-:Y:S01]  /*ddf0*/  MUFU.EX2 R47, R11 ;  /* 0x0000000b002f7308 */ /* 0x0005e20000000800 */
[----:B------:R-:W-:Y:S02]  /*de00*/  F2FP.BF16.F32.PACK_AB R6, R193, R194 ;  /* 0x000000c2c106723e */ /* 0x000fe400000010ff */
[----:B---3--:R-:W-:Y:S02]  /*de10*/  F2FP.BF16.F32.PACK_AB R5, R183, R192 ;  /* 0x000000c0b705723e */ /* 0x008fe400000010ff */
[----:B-----5:R-:W-:Y:S01]  /*de20*/  F2FP.BF16.F32.PACK_AB R4, R195, R196 ;  /* 0x000000c4c304723e */ /* 0x020fe200000010ff */
[----:B--2---:R-:W-:-:S04]  /*de30*/  FFMA.FTZ R11, R242, UR4, -R9 ;  /* 0x00000004f20b7c23 */ /* 0x004fc80008010809 */
[----:B------:R2:W3:Y:S01]  /*de40*/  MUFU.EX2 R46, R11 ;  /* 0x0000000b002e7308 */ /* 0x0004e20000000800 */
[----:B------:R-:W-:Y:S01]  /*de50*/  F2FP.BF16.F32.PACK_AB R7, R181, R182 ;  /* 0x000000b6b507723e */ /* 0x000fe200000010ff */
[----:B------:R-:W-:Y:S02]  /*de60*/  IMAD.MOV.U32 R236, RZ, RZ, R172 ;  /* 0x000000ffffec7224 */ /* 0x000fe400078e00ac */
[----:B------:R-:W-:Y:S01]  /*de70*/  IMAD.MOV.U32 R239, RZ, RZ, R173 ;  /* 0x000000ffffef7224 */ /* 0x000fe200078e00ad */
[----:B------:R-:W-:Y:S01]  /*de80*/  MOV R173, R160 ;  /* 0x000000a000ad7202 */ /* 0x000fe20000000f00 */
[----:B------:R-:W-:Y:S02]  /*de90*/  IMAD.MOV.U32 R241, RZ, RZ, R174 ;  /* 0x000000fffff17224 */ /* 0x000fe400078e00ae */
[----:B------:R-:W-:Y:S02]  /*dea0*/  IMAD.MOV.U32 R174, RZ, RZ, R161 ;  /* 0x000000ffffae7224 */ /* 0x000fe400078e00a1 */
[----:B------:R-:W-:-:S02]  /*deb0*/  IMAD.MOV.U32 R206, RZ, RZ, R162 ;  /* 0x000000ffffce7224 */ /* 0x000fc400078e00a2 */
[----:B------:R-:W-:Y:S02]  /*dec0*/  IMAD.MOV.U32 R172, RZ, RZ, R163 ;  /* 0x000000ffffac7224 */ /* 0x000fe400078e00a3 */
[C---:B----4-:R-:W-:Y:S08]  /*ded0*/  HMMA.16816.F32.BF16 R160, R4.reuse, R12, R108 ;  /* 0x0000000c04a0723c */ /* 0x050ff0000004186c */
[----:B------:R-:W-:Y:S01]  /*dee0*/  HMMA.16816.F32.BF16 R108, R4, R14, R104 ;  /* 0x0000000e046c723c */ /* 0x000fe20000041868 */
[----:B--2---:R-:W-:-:S07]  /*def0*/  FFMA.FTZ R11, R245, UR4, -R10 ;  /* 0x00000004f50b7c23 */ /* 0x004fce000801080a */
[C---:B-1----:R-:W-:Y:S08]  /*df00*/  HMMA.16816.F32.BF16 R96, R4.reuse, R40, R140 ;  /* 0x000000280460723c */ /* 0x042ff0000004188c */
        /* <DEDUP_REMOVED lines=10> */
[----:B------:R-:W-:Y:S01]  /*dfb0*/  IMAD.MOV.U32 R238, RZ, RZ, R185 ;  /* 0x000000ffffee7224 */ /* 0x000fe200078e00b9 */
[----:B------:R-:W-:Y:S01]  /*dfc0*/  F2FP.BF16.F32.PACK_AB R5, R176, R177 ;  /* 0x000000b1b005723e */ /* 0x000fe200000010ff */
[----:B------:R-:W-:Y:S01]  /*dfd0*/  IMAD.MOV.U32 R159, RZ, RZ, R188 ;  /* 0x000000ffff9f7224 */ /* 0x000fe200078e00bc */
[----:B------:R-:W-:Y:S01]  /*dfe0*/  F2FP.BF16.F32.PACK_AB R6, R178, R179 ;  /* 0x000000b3b206723e */ /* 0x000fe200000010ff */
[----:B------:R-:W-:Y:S01]  /*dff0*/  IMAD.MOV.U32 R220, RZ, RZ, R189 ;  /* 0x000000ffffdc7224 */ /* 0x000fe200078e00bd */
[----:B---3--:R-:W-:Y:S01]  /*e000*/  F2FP.BF16.F32.PACK_AB R7, R46, R47 ;  /* 0x0000002f2e07723e */ /* 0x008fe200000010ff */
[----:B------:R-:W-:Y:S01]  /*e010*/  IMAD.MOV.U32 R216, RZ, RZ, R190 ;  /* 0x000000ffffd87224 */ /* 0x000fe200078e00be */
[----:B------:R-:W-:Y:S01]  /*e020*/  MOV R158, R191 ;  /* 0x000000bf009e7202 */ /* 0x000fe20000000f00 */
[----:B------:R-:W-:Y:S01]  /*e030*/  IMAD.MOV.U32 R140, RZ, RZ, R186 ;  /* 0x000000ffff8c7224 */ /* 0x000fe200078e00ba */
[----:B------:R-:W1:Y:S03]  /*e040*/  LDSM.16.MT88.4 R124, [R205+0x9c00] ;  /* 0x009c0000cd7c783b */ /* 0x000e660000004200 */
[C---:B------:R-:W-:Y:S01]  /*e050*/  HMMA.16816.F32.BF16 R112, R4.reuse, R40, R92 ;  /* 0x000000280470723c */ /* 0x040fe2000004185c */
[----:B------:R2:W-:Y:S07]  /*e060*/  MUFU.EX2 R41, R11 ;  /* 0x0000000b00297308 */ /* 0x0005ee0000000800 */
[----:B------:R-:W-:Y:S01]  /*e070*/  HMMA.16816.F32.BF16 R188, R4, R28, R80 ;  /* 0x0000001c04bc723c */ /* 0x000fe20000041850 */
[----:B------:R-:W-:-:S02]  /*e080*/  IMAD.MOV.U32 R141, RZ, RZ, R159 ;  /* 0x000000ffff8d7224 */ /* 0x000fc400078e009f */
[----:B--2---:R-:W-:Y:S01]  /*e090*/  FFMA.FTZ R11, R226, UR4, -R8 ;  /* 0x00000004e20b7c23 */ /* 0x004fe20008010808 */
[----:B------:R-:W-:-:S04]  /*e0a0*/  IMAD.MOV.U32 R226, RZ, RZ, R214 ;  /* 0x000000ffffe27224 */ /* 0x000fc800078e00d6 */
[----:B------:R-:W-:Y:S01]  /*e0b0*/  HMMA.16816.F32.BF16 R68, R4, R26, R68 ;  /* 0x0000001a0444723c */ /* 0x000fe20000041844 */
[----:B------:R-:W-:Y:S01]  /*e0c0*/  IMAD.MOV.U32 R214, RZ, RZ, R206 ;  /* 0x000000ffffd67224 */ /* 0x000fe200078e00ce */
[----:B------:R2:W-:Y:S01]  /*e0d0*/  MUFU.EX2 R40, R11 ;  /* 0x0000000b00287308 */ /* 0x0005e20000000800 */
[----:B------:R-:W-:Y:S02]  /*e0e0*/  LDSM.16.MT88.4 R80, [R205+0xbc00] ;  /* 0x00bc0000cd50783b */ /* 0x000fe40000004200 */
[----:B------:R-:W-:Y:S02]  /*e0f0*/  IMAD.MOV.U32 R237, RZ, RZ, R214 ;  /* 0x000000ffffed7224 */ /* 0x000fe400078e00d6 */
[----:B------:R-:W-:Y:S02]  /*e100*/  IMAD.MOV.U32 R206, RZ, RZ, R241 ;  /* 0x000000ffffce7224 */ /* 0x000fe400078e00f1 */
[----:B------:R-:W-:Y:S01]  /*e110*/  IMAD.MOV.U32 R241, RZ, RZ, R239 ;  /* 0x000000fffff17224 */ /* 0x000fe200078e00ef */
[----:B------:R-:W-:Y:S01]  /*e120*/  MOV R239, R236 ;  /* 0x000000ec00ef7202 */ /* 0x000fe20000000f00 */
[----:B------:R-:W-:-:S02]  /*e130*/  IMAD.MOV.U32 R236, RZ, RZ, R234 ;  /* 0x000000ffffec7224 */ /* 0x000fc400078e00ea */
[----:B--2---:R-:W-:-:S04]  /*e140*/  FFMA.FTZ R11, R226, UR4, -R8 ;  /* 0x00000004e20b7c23 */ /* 0x004fc80008010808 */
[----:B------:R2:W3:Y:S01]  /*e150*/  MUFU.EX2 R29, R11 ;  /* 0x0000000b001d7308 */ /* 0x0004e20000000800 */
[----:B------:R-:W-:Y:S02]  /*e160*/  IMAD.MOV.U32 R234, RZ, RZ, R221 ;  /* 0x000000ffffea7224 */ /* 0x000fe400078e00dd */
[----:B------:R-:W-:Y:S02]  /*e170*/  IMAD.MOV.U32 R221, RZ, RZ, R156 ;  /* 0x000000ffffdd7224 */ /* 0x000fe400078e009c */
[----:B------:R-:W-:Y:S01]  /*e180*/  IMAD.MOV.U32 R156, RZ, RZ, R157 ;  /* 0x000000ffff9c7224 */ /* 0x000fe200078e009d */
[----:B------:R-:W-:Y:S01]  /*e190*/  MOV R157, R158 ;  /* 0x0000009e009d7202 */ /* 0x000fe20000000f00 */
[--C-:B--2---:R-:W-:Y:S01]  /*e1a0*/  FFMA.FTZ R11, R238, UR4, -R8.reuse ;  /* 0x00000004ee0b7c23 */ /* 0x104fe20008010808 */
[----:B------:R-:W-:-:S04]  /*e1b0*/  FFMA.FTZ R8, R237, UR4, -R8 ;  /* 0x00000004ed087c23 */ /* 0x000fc80008010808 */
[----:B------:R2:W-:Y:S01]  /*e1c0*/  MUFU.EX2 R27, R8 ;  /* 0x00000008001b7308 */ /* 0x0005e20000000800 */
[----:B------:R-:W-:Y:S01]  /*e1d0*/  IMAD.MOV.U32 R142, RZ, RZ, R206 ;  /* 0x000000ffff8e7224 */ /* 0x000fe200078e00ce */
[----:B------:R-:W-:Y:S01]  /*e1e0*/  MOV R214, R236 ;  /* 0x000000ec00d67202 */ /* 0x000fe20000000f00 */
[----:B------:R-:W-:Y:S02]  /*e1f0*/  IMAD.MOV.U32 R143, RZ, RZ, R241 ;  /* 0x000000ffff8f7224 */ /* 0x000fe400078e00f1 */
[----:B------:R-:W-:Y:S02]  /*e200*/  IMAD.MOV.U32 R226, RZ, RZ, R239 ;  /* 0x000000ffffe27224 */ /* 0x000fe400078e00ef */
[----:B------:R-:W-:Y:S02]  /*e210*/  IMAD.MOV.U32 R206, RZ, RZ, R234 ;  /* 0x000000ffffce7224 */ /* 0x000fe400078e00ea */
[----:B------:R-:W-:Y:S01]  /*e220*/  IMAD.MOV.U32 R241, RZ, RZ, R221 ;  /* 0x000000fffff17224 */ /* 0x000fe200078e00dd */
[----:B------:R-:W-:Y:S01]  /*e230*/  MOV R221, R144 ;  /* 0x0000009000dd7202 */ /* 0x000fe20000000f00 */
[----:B------:R-:W-:-:S02]  /*e240*/  IMAD.MOV.U32 R239, RZ, RZ, R156 ;  /* 0x000000ffffef7224 */ /* 0x000fc400078e009c */
[----:B--2---:R-:W-:Y:S01]  /*e250*/  FFMA.FTZ R8, R140, UR4, -R2 ;  /* 0x000000048c087c23 */ /* 0x004fe20008010802 */
[----:B------:R-:W-:-:S03]  /*e260*/  IMAD.MOV.U32 R236, RZ, RZ, R157 ;  /* 0x000000ffffec7224 */ /* 0x000fc600078e009d */
[----:B------:R2:W-:Y:S01]  /*e270*/  MUFU.EX2 R26, R8 ;  /* 0x00000008001a7308 */ /* 0x0005e20000000800 */
[----:B------:R-:W-:Y:S02]  /*e280*/  IMAD.MOV.U32 R158, RZ, RZ, R184 ;  /* 0x000000ffff9e7224 */ /* 0x000fe400078e00b8 */
[----:B------:R-:W-:Y:S02]  /*e290*/  IMAD.MOV.U32 R234, RZ, RZ, R145 ;  /* 0x000000ffffea7224 */ /* 0x000fe400078e0091 */
[----:B------:R-:W-:Y:S02]  /*e2a0*/  IMAD.MOV.U32 R156, RZ, RZ, R146 ;  /* 0x000000ffff9c7224 */ /* 0x000fe400078e0092 */
[----:B------:R-:W-:Y:S02]  /*e2b0*/  IMAD.MOV.U32 R157, RZ, RZ, R147 ;  /* 0x000000ffff9d7224 */ /* 0x000fe400078e0093 */
[----:B------:R-:W-:Y:S01]  /*e2c0*/  HMMA.16816.F32.BF16 R144, R4, R24, R72 ;  /* 0x000000180490723c */ /* 0x000fe20000041848 */
[----:B--2---:R-:W-:-:S04]  /*e2d0*/  FFMA.FTZ R8, R141, UR4, -R2 ;  /* 0x000000048d087c23 */ /* 0x004fc80008010802 */
[----:B------:R2:W-:Y:S03]  /*e2e0*/  MUFU.EX2 R25, R8 ;  /* 0x0000000800197308 */ /* 0x0005e60000000800 */
[C---:B------:R-:W-:Y:S01]  /*e2f0*/  HMMA.16816.F32.BF16 R52, R4.reuse, R18, R52 ;  /* 0x000000120434723c */ /* 0x040fe20000041834 */
[----:B------:R-:W-:Y:S01]  /*e300*/  MOV R159, R187 ;  /* 0x000000bb009f7202 */ /* 0x000fe20000000f00 */
[----:B------:R-:W-:Y:S01]  /*e310*/  IMAD.MOV.U32 R240, RZ, RZ, R143 ;  /* 0x000000fffff07224 */ /* 0x000fe200078e008f */
[----:B------:R-:W-:Y:S01]  /*e320*/  MOV R238, R226 ;  /* 0x000000e200ee7202 */ /* 0x000fe20000000f00 */
[--C-:B--2---:R-:W-:Y:S01]  /*e330*/  FFMA.FTZ R8, R142, UR4, -R2.reuse ;  /* 0x000000048e087c23 */ /* 0x104fe20008010802 */
[----:B------:R-:W-:Y:S01]  /*e340*/  FFMA.FTZ R2, R158, UR4, -R2 ;  /* 0x000000049e027c23 */ /* 0x000fe20008010802 */
[----:B------:R-:W-:Y:S02]  /*e350*/  IMAD.MOV.U32 R122, RZ, RZ, R159 ;  /* 0x000000ffff7a7224 */ /* 0x000fe400078e009f */
[----:B------:R-:W-:Y:S01]  /*e360*/  HMMA.16816.F32.BF16 R64, R4, R16, R64 ;  /* 0x000000100440723c */ /* 0x000fe20000041840 */
[----:B------:R-:W-:Y:S01]  /*e370*/  IMAD.MOV.U32 R226, RZ, RZ, R206 ;  /* 0x000000ffffe27224 */ /* 0x000fe200078e00ce */
[----:B------:R2:W-:Y:S01]  /*e380*/  MUFU.EX2 R19, R2 ;  /* 0x0000000200137308 */ /* 0x0005e20000000800 */
[----:B------:R-:W-:Y:S01]  /*e390*/  IMAD.MOV.U32 R206, RZ, RZ, R241 ;  /* 0x000000ffffce7224 */ /* 0x000fe200078e00f1 */
[----:B------:R-:W-:Y:S01]  /*e3a0*/  MOV R241, R236 ;  /* 0x000000ec00f17202 */ /* 0x000fe20000000f00 */
[----:B------:R-:W-:Y:S01]  /*e3b0*/  IMAD.MOV.U32 R237, RZ, RZ, R214 ;  /* 0x000000ffffed7224 */ /* 0x000fe200078e00d6 */
[----:B------:R-:W4:Y:S01]  /*e3c0*/  LDSM.16.MT88.4 R140, [R35+0x9c00] ;  /* 0x009c0000238c783b */ /* 0x000f220000004200 */
[----:B------:R-:W-:-:S02]  /*e3d0*/  IMAD.MOV.U32 R214, RZ, RZ, R239 ;  /* 0x000000ffffd67224 */ /* 0x000fc400078e00ef */
[----:B--2---:R-:W-:-:S04]  /*e3e0*/  FFMA.FTZ R2, R252, UR4, -R10 ;  /* 0x00000004fc027c23 */ /* 0x004fc8000801080a */
[----:B------:R2:W-:Y:S01]  /*e3f0*/  MUFU.EX2 R18, R2 ;  /* 0x0000000200127308 */ /* 0x0005e20000000800 */
[----:B------:R-:W-:Y:S01]  /*e400*/  IMAD.MOV.U32 R123, RZ, RZ, R238 ;  /* 0x000000ffff7b7224 */ /* 0x000fe200078e00ee */
[----:B------:R-:W-:Y:S01]  /*e410*/  HMMA.16816.F32.BF16 R100, R4, R42, R88 ;  /* 0x0000002a0464723c */ /* 0x000fe20000041858 */
[----:B------:R-:W-:Y:S01]  /*e420*/  IMAD.MOV.U32 R242, RZ, RZ, R226 ;  /* 0x000000fffff27224 */ /* 0x000fe200078e00e2 */
[----:B------:R-:W-:Y:S01]  /*e430*/  MOV R91, R237 ;  /* 0x000000ed005b7202 */ /* 0x000fe20000000f00 */
[----:B------:R-:W-:Y:S01]  /*e440*/  IMAD.MOV.U32 R226, RZ, RZ, R214 ;  /* 0x000000ffffe27224 */ /* 0x000fe200078e00d6 */
[----:B------:R-:W-:Y:S01]  /*e450*/  MOV R238, R173 ;  /* 0x000000ad00ee7202 */ /* 0x000fe20000000f00 */
[----:B------:R-:W-:Y:S02]  /*e460*/  IMAD.MOV.U32 R236, RZ, RZ, R156 ;  /* 0x000000ffffec7224 */ /* 0x000fe400078e009c */
[----:B--2---:R-:W-:-:S04]  /*e470*/  FFMA.FTZ R2, R240, UR4, -R10 ;  /* 0x00000004f0027c23 */ /* 0x004fc8000801080a */
[----:B------:R2:W-:Y:S01]  /*e480*/  MUFU.EX2 R16, R2 ;  /* 0x0000000200107308 */ /* 0x0005e20000000800 */
[----:B------:R-:W-:Y:S01]  /*e490*/  IMAD.MOV.U32 R240, RZ, RZ, R241 ;  /* 0x000000fffff07224 */ /* 0x000fe200078e00f1 */
[C---:B------:R-:W-:Y:S01]  /*e4a0*/  HMMA.16816.F32.BF16 R184, R4.reuse, R30, R76 ;  /* 0x0000001e04b8723c */ /* 0x040fe2000004184c */
[----:B------:R-:W-:Y:S02]  /*e4b0*/  IMAD.MOV.U32 R239, RZ, RZ, R157 ;  /* 0x000000ffffef7224 */ /* 0x000fe400078e009d */
[----:B------:R-:W-:Y:S01]  /*e4c0*/  IMAD.MOV.U32 R241, RZ, RZ, R172 ;  /* 0x000000fffff17224 */ /* 0x000fe200078e00ac */
[----:B------:R-:W5:Y:S01]  /*e4d0*/  LDSM.16.MT88.4 R156, [R205+0xac00] ;  /* 0x00ac0000cd9c783b */ /* 0x000f620000004200 */
[----:B------:R-:W-:Y:S02]  /*e4e0*/  IMAD.MOV.U32 R237, RZ, RZ, R174 ;  /* 0x000000ffffed7224 */ /* 0x000fe400078e00ae */
[----:B------:R-:W-:Y:S01]  /*e4f0*/  IMAD.MOV.U32 R214, RZ, RZ, R175 ;  /* 0x000000ffffd67224 */ /* 0x000fe200078e00af */
[----:B------:R-:W-:Y:S01]  /*e500*/  HMMA.16816.F32.BF16 R60, R4, R12, R60 ;  /* 0x0000000c043c723c */ /* 0x000fe2000004183c */
[----:B------:R-:W5:Y:S01]  /*e510*/  LDSM.16.MT88.4 R172, [R35+0xac00] ;  /* 0x00ac000023ac783b */ /* 0x000f620000004200 */
[----:B--2---:R-:W-:-:S06]  /*e520*/  FFMA.FTZ R2, R122, UR4, -R10 ;  /* 0x000000047a027c23 */ /* 0x004fcc000801080a */
[C---:B------:R-:W-:Y:S01]  /*e530*/  HMMA.16816.F32.BF16 R48, R4.reuse, R14, R48 ;  /* 0x0000000e0430723c */ /* 0x040fe20000041830 */
[----:B------:R2:W-:Y:S07]  /*e540*/  MUFU.EX2 R17, R2 ;  /* 0x0000000200117308 */ /* 0x0005ee0000000800 */
[C---:B------:R-:W-:Y:S08]  /*e550*/  HMMA.16816.F32.BF16 R56, R4.reuse, R20, R56 ;  /* 0x000000140438723c */ /* 0x040ff00000041838 */
[----:B------:R-:W-:Y:S01]  /*e560*/  HMMA.16816.F32.BF16 R36, R4, R22, R36 ;  /* 0x000000160424723c */ /* 0x000fe20000041824 */
[----:B------:R-:W5:Y:S01]  /*e570*/  LDSM.16.MT88.4 R4, [R35+0xbc00] ;  /* 0x00bc00002304783b */ /* 0x000f620000004200 */
[----:B--2---:R-:W-:-:S04]  /*e580*/  FFMA.FTZ R2, R123, UR4, -R9 ;  /* 0x000000047b027c23 */ /* 0x004fc80008010809 */
[----:B------:R2:W-:Y:S08]  /*e590*/  MUFU.EX2 R12, R2 ;  /* 0x00000002000c7308 */ /* 0x0005f00000000800 */
[----:B------:R-:W1:Y:S01]  /*e5a0*/  MUFU.EX2 R28, R11 ;  /* 0x0000000b001c7308 */ /* 0x000e620000000800 */
[----:B--2---:R-:W-:-:S07]  /*e5b0*/  FFMA.FTZ R2, R91, UR4, -R9 ;  /* 0x000000045b027c23 */ /* 0x004fce0008010809 */
[----:B------:R-:W2:Y:S08]  /*e5c0*/  MUFU.EX2 R24, R8 ;  /* 0x0000000800187308 */ /* 0x000eb00000000800 */
[----:B------:R3:W4:Y:S02]  /*e5d0*/  MUFU.EX2 R13, R2 ;  /* 0x00000002000d7308 */ /* 0x0007240000000800 */
[----:B---3--:R-:W-:-:S06]  /*e5e0*/  FFMA.FTZ R2, R242, UR4, -R9 ;  /* 0x00000004f2027c23 */ /* 0x008fcc0008010809 */
[----:B------:R3:W-:Y:S01]  /*e5f0*/  MUFU.EX2 R14, R2 ;  /* 0x00000002000e7308 */ /* 0x0007e20000000800 */
[----:B------:R-:W-:Y:S02]  /*e600*/  F2FP.BF16.F32.PACK_AB R92, R29, R40 ;  /* 0x000000281d5c723e */ /* 0x000fe400000010ff */
[----:B-1----:R-:W-:Y:S01]  /*e610*/  F2FP.BF16.F32.PACK_AB R94, R27, R28 ;  /* 0x0000001c1b5e723e */ /* 0x002fe200000010ff */
[----:B---3--:R-:W-:-:S04]  /*e620*/  FFMA.FTZ R2, R240, UR4, -R9 ;  /* 0x00000004f0027c23 */ /* 0x008fc80008010809 */
[----:B------:R-:W1:Y:S01]  /*e630*/  MUFU.EX2 R15, R2 ;  /* 0x00000002000f7308 */ /* 0x000e620000000800 */
[----:B------:R-:W-:Y:S02]  /*e640*/  F2FP.BF16.F32.PACK_AB R93, R25, R26 ;  /* 0x0000001a195d723e */ /* 0x000fe400000010ff */
[----:B--2---:R-:W-:Y:S01]  /*e650*/  F2FP.BF16.F32.PACK_AB R95, R19, R24 ;  /* 0x00000018135f723e */ /* 0x004fe200000010ff */
[----:B------:R-:W-:Y:S01]  /*e660*/  FFMA.FTZ R8, R238, R34, R251 ;  /* 0x00000022ee087223 */ /* 0x000fe200000100fb */
[----:B------:R-:W-:Y:S01]  /*e670*/  FFMA.FTZ R10, R237, R33, R247 ;  /* 0x00000021ed0a7223 */ /* 0x000fe200000100f7 */
[----:B------:R-:W-:-:S04]  /*e680*/  FFMA.FTZ R9, R214, R45, R226 ;  /* 0x0000002dd6097223 */ /* 0x000fc800000100e2 */
[C---:B------:R-:W-:Y:S01]  /*e690*/  HMMA.16816.F32.BF16 R116, R92.reuse, R124, R96 ;  /* 0x0000007c5c74723c */ /* 0x040fe20000041860 */
[----:B------:R-:W-:Y:S02]  /*e6a0*/  F2FP.BF16.F32.PACK_AB R96, R18, R41 ;  /* 0x000000291260723e */ /* 0x000fe400000010ff */
[----:B----4-:R-:W-:Y:S02]  /*e6b0*/  F2FP.BF16.F32.PACK_AB R97, R13, R12 ;  /* 0x0000000c0d61723e */ /* 0x010fe400000010ff */
[----:B------:R-:W-:Y:S02]  /*e6c0*/  F2FP.BF16.F32.PACK_AB R98, R17, R16 ;  /* 0x000000101162723e */ /* 0x000fe400000010ff */
[----:B-1----:R-:W-:Y:S01]  /*e6d0*/  F2FP.BF16.F32.PACK_AB R99, R15, R14 ;  /* 0x0000000e0f63723e */ /* 0x002fe200000010ff */
[----:B------:R-:W-:Y:S01]  /*e6e0*/  FFMA.FTZ R2, R241, R44, R206 ;  /* 0x0000002cf1027223 */ /* 0x000fe200000100ce */
[----:B------:R-:W-:Y:S01]  /*e6f0*/  FADD.FTZ R8, R250, R8 ;  /* 0x00000008fa087221 */ /* 0x000fe20000010000 */
[----:B------:R-:W-:Y:S01]  /*e700*/  HMMA.16816.F32.BF16 R120, R92, R126, R136 ;  /* 0x0000007e5c78723c */ /* 0x000fe20000041888 */
[----:B------:R-:W-:Y:S01]  /*e710*/  FADD.FTZ R10, R246, R10 ;  /* 0x0000000af60a7221 */ /* 0x000fe20000010000 */
[----:B------:R-:W-:Y:S01]  /*e720*/  FADD.FTZ R9, R239, R9 ;  /* 0x00000009ef097221 */ /* 0x000fe20000010000 */
[----:B------:R-:W-:Y:S01]  /*e730*/  FADD.FTZ R2, R236, R2 ;  /* 0x00000002ec027221 */ /* 0x000fe20000010000 */
[----:B------:R-:W-:-:S04]  /*e740*/  FADD.FTZ R8, R249, R8 ;  /* 0x00000008f9087221 */ /* 0x000fc80000010000 */
[----:B------:R-:W-:Y:S01]  /*e750*/  HMMA.16816.F32.BF16 R132, R92, R140, R132 ;  /* 0x0000008c5c84723c */ /* 0x000fe20000041884 */
[----:B------:R-:W-:Y:S01]  /*e760*/  FADD.FTZ R2, R221, R2 ;  /* 0x00000002dd027221 */ /* 0x000fe20000010000 */
[----:B------:R-:W-:-:S06]  /*e770*/  FADD.FTZ R11, R248, R8 ;  /* 0x00000008f80b7221 */ /* 0x000fcc0000010000 */
        /* <DEDUP_REMOVED lines=11> */
[----:B------:R-:W-:Y:S01]  /*e830*/  FADD.FTZ R5, R244, R10 ;  /* 0x0000000af4057221 */ /* 0x000fe20000010000 */
[----:B------:R-:W-:-:S03]  /*e840*/  FADD.FTZ R4, R234, R9 ;  /* 0x00000009ea047221 */ /* 0x000fc60000010000 */
[----:B------:R-:W-:Y:S01]  /*e850*/  FADD.FTZ R10, R243, R5 ;  /* 0x00000005f30a7221 */ /* 0x000fe20000010000 */
[----:B------:R-:W-:Y:S02]  /*e860*/  FADD.FTZ R9, R220, R4 ;  /* 0x00000004dc097221 */ /* 0x000fe40000010000 */
        /* <DEDUP_REMOVED lines=63> */
[----:B------:R-:W-:Y:S01]  /*ec60*/  UISETP.GT.U32.AND UP0, UPT, UR17, UR18, UPT ;  /* 0x000000121100728c */ /* 0x000fe2000bf04070 */
[----:B------:R-:W-:-:S02]  /*ec70*/  IMAD.MOV.U32 R228, RZ, RZ, R208 ;  /* 0x000000ffffe47224 */ /* 0x000fc400078e00d0 */
[----:B------:R-:W-:Y:S01]  /*ec80*/  IMAD.MOV.U32 R252, RZ, RZ, R209 ;  /* 0x000000fffffc7224 */ /* 0x000fe200078e00d1 */
[----:B------:R-:W-:Y:S01]  /*ec90*/  MOV R101, R210 ;  /* 0x000000d200657202 */ /* 0x000fe20000000f00 */
[----:B------:R-:W-:Y:S02]  /*eca0*/  IMAD.MOV.U32 R104, RZ, RZ, R211 ;  /* 0x000000ffff687224 */ /* 0x000fe400078e00d3 */
[----:B------:R-:W-:Y:S02]  /*ecb0*/  IMAD.MOV.U32 R102, RZ, RZ, R228 ;  /* 0x000000ffff667224 */ /* 0x000fe400078e00e4 */
[----:B------:R-:W-:Y:S01]  /*ecc0*/  IMAD.MOV.U32 R103, RZ, RZ, R252 ;  /* 0x000000ffff677224 */ /* 0x000fe200078e00fc */
[----:B------:R-:W-:Y:S06]  /*ecd0*/  BRA.U !UP0, `(.L_x_1323) ;  /* 0x0000006108d47547 */ /* 0x000fec000b800000 */
[----:B------:R-:W2:Y:S04]  /*ece0*/  LDL R210, [R1+0x54] ;  /* 0x0000540001d27983 */ /* 0x000ea80000100800 */
[----:B------:R-:W3:Y:S01]  /*ecf0*/  LDL R211, [R1+0x50] ;  /* 0x0000500001d37983 */ /* 0x000ee20000100800 */
[----:B------:R-:W-:Y:S01]  /*ed00*/  UIADD3 UR4, UPT, UPT, UR22, -0x3, URZ ;  /* 0xfffffffd16047890 */ /* 0x000fe2000fffe0ff */
[----:B------:R-:W-:-:S04]  /*ed10*/  DEPBAR.LE SB0, 0x0 ;  /* 0x000080000000791a */ /* 0x000fc80000000000 */
[----:B------:R-:W4:Y:S01]  /*ed20*/  LDL.LU R216, [R1+0x18] ;  /* 0x0000180001d87983 */ /* 0x000f220000300800 */
[----:B------:R-:W-:Y:S02]  /*ed30*/  UIMAD.WIDE.U32 UR26, UR4, UR8, URZ ;  /* 0x00000008041a72a5 */ /* 0x000fe4000f8e00ff */
[----:B------:R-:W-:Y:S02]  /*ed40*/  UIMAD.WIDE.U32 UR24, UR4, UR8, URZ ;  /* 0x00000008041872a5 */ /* 0x000fe4000f8e00ff */
[----:B------:R-:W-:Y:S02]  /*ed50*/  UIMAD UR16, UR4, UR9, UR27 ;  /* 0x00000009041072a4 */ /* 0x000fe4000f8e021b */
[----:B------:R-:W-:Y:S02]  /*ed60*/  USHF.L.U32 UR15, UR26, 0x6, URZ ;  /* 0x000000061a0f7899 */ /* 0x000fe400080006ff */
[----:B------:R-:W-:Y:S01]  /*ed70*/  UIMAD UR4, UR4, UR9, UR25 ;  /* 0x00000009040472a4 */ /* 0x000fe2000f8e0219 */
[----:B------:R-:W-:Y:S01]  /*ed80*/  IMAD.U32 R4, RZ, RZ, UR24 ;  /* 0x00000018ff047e24 */ /* 0x000fe2000f8e00ff */
[----:B------:R-:W-:Y:S01]  /*ed90*/  USHF.L.U64.HI UR16, UR26, 0x6, UR16 ;  /* 0x000000061a107899 */ /* 0x000fe20008010210 */
[----:B------:R-:W-:Y:S01]  /*eda0*/  IMAD.U32 R5, RZ, RZ, UR25 ;  /* 0x00000019ff057e24 */ /* 0x000fe2000f8e00ff */
[----:B------:R-:W-:-:S02]  /*edb0*/  ULEA UR15, UP0, UR8, UR15, 0x5 ;  /* 0x0000000f080f7291 */ /* 0x000fc4000f8028ff */
[----:B------:R-:W-:Y:S01]  /*edc0*/  IMAD.U32 R2, RZ, RZ, UR4 ;  /* 0x00000004ff027e24 */ /* 0x000fe2000f8e00ff */
[----:B------:R-:W-:Y:S02]  /*edd0*/  UIADD3 UR17, UPT, UPT, UR22, -0x3, URZ ;  /* 0xfffffffd16117890 */ /* 0x000fe4000fffe0ff */
[----:B------:R-:W-:Y:S01]  /*ede0*/  ULEA.HI.X UR16, UR8, UR16, UR9, 0x5, UP0 ;  /* 0x0000001008107291 */ /* 0x000fe200080f2c09 */
[----:B------:R-:W-:Y:S01]  /*edf0*/  IMAD.U32 R5, RZ, RZ, UR15 ;  /* 0x0000000fff057e24 */ /* 0x000fe2000f8e00ff */
[----:B------:R-:W5:Y:S01]  /*ee00*/  LDCU UR4, c[0x0][0x504] ;  /* 0x0000a080ff0477ac */ /* 0x000f620008000800 */
[----:B------:R-:W-:Y:S02]  /*ee10*/  UISETP.GT.U32.AND UP0, UPT, UR17, UR18, UPT ;  /* 0x000000121100728c */ /* 0x000fe4000bf04070 */
[----:B-----5:R-:W-:Y:S01]  /*ee20*/  UIADD3 UR4, UPT, UPT, UR21, UR4, URZ ;  /* 0x0000000415047290 */ /* 0x020fe2000fffe0ff */
        /* <DEDUP_REMOVED lines=9> */
[----:B------:R-:W-:Y:S01]  /*eec0*/  LEA.HI.X R5, R5, R211, R2, 0x1, P0 ;  /* 0x000000d305057211 */ /* 0x000fe200000f0c02 */
[C---:B----4-:R-:W-:Y:S02]  /*eed0*/  IMAD.IADD R2, R216.reuse, 0x1, R3 ;  /* 0x00000001d8027824 */ /* 0x050fe400078e0203 */
[----:B------:R-:W-:Y:S01]  /*eee0*/  @P4 STS.128 [R224+0x9000], RZ ;  /* 0x009000ffe0004388 */ /* 0x000fe20000000c00 */
[----:B------:R-:W-:Y:S02]  /*eef0*/  IMAD.IADD R16, R216, 0x1, R32 ;  /* 0x00000001d8107824 */ /* 0x000fe400078e0220 */
[----:B------:R-:W-:Y:S01]  /*ef00*/  IMAD.MOV.U32 R216, RZ, RZ, 0x20 ;  /* 0x00000020ffd87424 */ /* 0x000fe200078e00ff */
        /* <DEDUP_REMOVED lines=26> */
[----:B------:R-:W-:Y:S04]  /*f0b0*/  LDSM.16.M88.4 R20, [R3+0x6400] ;  /* 0x006400000314783b */ /* 0x000fe80000000200 */
[----:B------:R-:W-:Y:S04]  /*f0c0*/  LDSM.16.M88.4 R36, [R3+0x6800] ;  /* 0x006800000324783b */ /* 0x000fe80000000200 */
[----:B------:R-:W-:Y:S04]  /*f0d0*/  LDSM.16.M88.4 R44, [R3+0x6c00] ;  /* 0x006c0000032c783b */ /* 0x000fe80000000200 */
[----:B------:R-:W3:Y:S04]  /*f0e0*/  LDSM.16.M88.4 R12, [R32] ;  /* 0x00000000200c783b */ /* 0x000ee80000000200 */
[----:B--2---:R-:W2:Y:S04]  /*f0f0*/  LDSM.16.M88.4 R4, [R32+0x1000] ;  /* 0x001000002004783b */ /* 0x004ea80000000200 */
[----:B------:R-:W-:Y:S04]  /*f100*/  LDSM.16.M88.4 R24, [R2+0x6800] ;  /* 0x006800000218783b */ /* 0x000fe80000000200 */
[----:B------:R-:W-:Y:S04]  /*f110*/  LDSM.16.M88.4 R28, [R2+0x6400] ;  /* 0x00640000021c783b */ /* 0x000fe80000000200 */
[----:B------:R-:W-:Y:S04]  /*f120*/  LDSM.16.M88.4 R40, [R2+0x6000] ;  /* 0x006000000228783b */ /* 0x000fe80000000200 */
[----:B------:R-:W-:Y:S04]  /*f130*/  LDSM.16.M88.4 R52, [R3+0x7400] ;  /* 0x007400000334783b */ /* 0x000fe80000000200 */
[----:B------:R-:W-:Y:S04]  /*f140*/  LDSM.16.M88.4 R48, [R3+0x7000] ;  /* 0x007000000330783b */ /* 0x000fe80000000200 */
[----:B------:R-:W0:Y:S01]  /*f150*/  LDGDEPBAR ;  /* 0x00000000000079af */ /* 0x000e220000000000 */
[-C--:B---3--:R-:W-:Y:S08]  /*f160*/  HMMA.16816.F32.BF16 R212, R12, R8.reuse, RZ ;  /* 0x000000080cd4723c */ /* 0x088ff000000418ff */
        /* <DEDUP_REMOVED lines=8> */
[----:B------:R-:W2:Y:S07]  /*f1f0*/  LDSM.16.M88.4 R4, [R16] ;  /* 0x000000001004783b */ /* 0x000eae0000000200 */
[C---:B------:R-:W-:Y:S01]  /*f200*/  HMMA.16816.F32.BF16 R208, R12.reuse, R10, RZ ;  /* 0x0000000a0cd0723c */ /* 0x040fe200000418ff */
[----:B------:R-:W3:Y:S04]  /*f210*/  LDSM.16.M88.4 R8, [R16+0x1000] ;  /* 0x001000001008783b */ /* 0x000ee80000000200 */
[----:B------:R-:W-:Y:S03]  /*f220*/  LDSM.16.M88.4 R16, [R32+0x3000] ;  /* 0x003000002010783b */ /* 0x000fe60000000200 */
[C---:B------:R-:W-:Y:S08]  /*f230*/  HMMA.16816.F32.BF16 R196, R12.reuse, R20, RZ ;  /* 0x000000140cc4723c */ /* 0x040ff000000418ff */
[C---:B------:R-:W-:Y:S01]  /*f240*/  HMMA.16816.F32.BF16 R200, R12.reuse, R22, RZ ;  /* 0x000000160cc8723c */ /* 0x040fe200000418ff */
[----:B------:R-:W4:Y:S07]  /*f250*/  LDSM.16.M88.4 R20, [R2+0x6c00] ;  /* 0x006c00000214783b */ /* 0x000f2e0000000200 */
[C---:B------:R-:W-:Y:S08]  /*f260*/  HMMA.16816.F32.BF16 R188, R12.reuse, R36, RZ ;  /* 0x000000240cbc723c */ /* 0x040ff000000418ff */
[C---:B------:R-:W-:Y:S08]  /*f270*/  HMMA.16816.F32.BF16 R184, R12.reuse, R44, RZ ;  /* 0x0000002c0cb8723c */ /* 0x040ff000000418ff */
[C---:B------:R-:W-:Y:S01]  /*f280*/  HMMA.16816.F32.BF16 R60, R12.reuse, R46, RZ ;  /* 0x0000002e0c3c723c */ /* 0x040fe200000418ff */
[----:B------:R-:W5:Y:S07]  /*f290*/  LDSM.16.M88.4 R44, [R3+0x7800] ;  /* 0x00780000032c783b */ /* 0x000f6e0000000200 */
[----:B------:R-:W-:Y:S01]  /*f2a0*/  HMMA.16816.F32.BF16 R204, R12, R38, RZ ;  /* 0x000000260ccc723c */ /* 0x000fe200000418ff */
[----:B------:R-:W1:Y:S07]  /*f2b0*/  LDSM.16.M88.4 R36, [R3+0x7c00] ;  /* 0x007c00000324783b */ /* 0x000e6e0000000200 */
[----:B--2---:R-:W-:Y:S08]  /*f2c0*/  HMMA.16816.F32.BF16 R236, R4, R24, R188 ;  /* 0x0000001804ec723c */ /* 0x004ff000000418bc */
[----:B---3--:R-:W-:Y:S08]  /*f2d0*/  HMMA.16816.F32.BF16 R12, R8, R28, R64 ;  /* 0x0000001c080c723c */ /* 0x008ff00000041840 */
[----:B----4-:R-:W-:Y:S03]  /*f2e0*/  HMMA.16816.F32.BF16 R184, R4, R20, R184 ;  /* 0x0000001404b8723c */ /* 0x010fe600000418b8 */
[----:B------:R-:W-:-:S05]  /*f2f0*/  IMAD.MOV.U32 R2, RZ, RZ, R239 ;  /* 0x000000ffff027224 */ /* 0x000fca00078e00ef */
[C---:B------:R-:W-:Y:S08]  /*f300*/  HMMA.16816.F32.BF16 R64, R8.reuse, R20, R104 ;  /* 0x000000140840723c */ /* 0x040ff00000041868 */
[----:B------:R-:W-:Y:S03]  /*f310*/  HMMA.16816.F32.BF16 R104, R8, R42, R108 ;  /* 0x0000002a0868723c */ /* 0x000fe6000004186c */
[----:B------:R-:W-:-:S05]  /*f320*/  IMAD.MOV.U32 R20, RZ, RZ, R184 ;  /* 0x000000ffff147224 */ /* 0x000fca00078e00b8 */
[C---:B------:R-:W-:Y:S08]  /*f330*/  HMMA.16816.F32.BF16 R176, R8.reuse, R26, R176 ;  /* 0x0000001a08b0723c */ /* 0x040ff000000418b0 */
[----:B------:R-:W-:Y:S08]  /*f340*/  HMMA.16816.F32.BF16 R108, R8, R22, R192 ;  /* 0x00000016086c723c */ /* 0x000ff000000418c0 */
[C---:B------:R-:W-:Y:S08]  /*f350*/  HMMA.16816.F32.BF16 R248, R4.reuse, R28, R196 ;  /* 0x0000001c04f8723c */ /* 0x040ff000000418c4 */
[C---:B------:R-:W-:Y:S08]  /*f360*/  HMMA.16816.F32.BF16 R196, R4.reuse, R30, R200 ;  /* 0x0000001e04c4723c */ /* 0x040ff000000418c8 */
[----:B------:R-:W-:Y:S01]  /*f370*/  HMMA.16816.F32.BF16 R200, R4, R22, R60 ;  /* 0x0000001604c8723c */ /* 0x000fe2000004183c */
[----:B------:R-:W-:Y:S01]  /*f380*/  IMAD.MOV.U32 R63, RZ, RZ, R2 ;  /* 0x000000ffff3f7224 */ /* 0x000fe200078e0002 */
[----:B------:R-:W-:-:S06]  /*f390*/  SEL R2, R216, 0xffffffe0, !P6 ;  /* 0xffffffe0d8027807 */ /* 0x000fcc0007000000 */
[C---:B------:R-:W-:Y:S08]  /*f3a0*/  HMMA.16816.F32.BF16 R56, R8.reuse, R40, R56 ;  /* 0x000000280838723c */ /* 0x040ff00000041838 */
[----:B------:R-:W-:Y:S01]  /*f3b0*/  HMMA.16816.F32.BF16 R100, R8, R24, R100 ;  /* 0x000000180864723c */ /* 0x000fe20000041864 */
        /* <DEDUP_REMOVED lines=8> */
[C---:B------:R-:W-:Y:S01]  /*f440*/  IMAD.IADD R8, R2.reuse, 0x1, R32 ;  /* 0x0000000102087824 */ /* 0x040fe200078e0220 */
[----:B------:R-:W-:Y:S01]  /*f450*/  HMMA.16816.F32.BF16 R240, R16, R52, R12 ;  /* 0x0000003410f0723c */ /* 0x000fe2000004180c */
[----:B------:R-:W-:Y:S01]  /*f460*/  IMAD.IADD R2, R2, 0x1, R3 ;  /* 0x0000000102027824 */ /* 0x000fe200078e0203 */
[----:B------:R-:W2:Y:S01]  /*f470*/  LDSM.16.M88.4 R12, [R32+0x2000] ;  /* 0x00200000200c783b */ /* 0x000ea20000000200 */
[----:B------:R-:W-:-:S02]  /*f480*/  IMAD.MOV.U32 R10, RZ, RZ, R186 ;  /* 0x000000ffff0a7224 */ /* 0x000fc400078e00ba */
[----:B------:R-:W-:Y:S01]  /*f490*/  IMAD.MOV.U32 R9, RZ, RZ, R187 ;  /* 0x000000ffff097224 */ /* 0x000fe200078e00bb */
[----:B------:R-:W-:Y:S02]  /*f4a0*/  LDSM.16.M88.4 R28, [R2+0x7000] ;  /* 0x00700000021c783b */ /* 0x000fe40000000200 */
[----:B-----5:R-:W-:Y:S08]  /*f4b0*/  HMMA.16816.F32.BF16 R188, R16, R46, R176 ;  /* 0x0000002e10bc723c */ /* 0x020ff000000418b0 */
[----:B------:R-:W-:Y:S08]  /*f4c0*/  HMMA.16816.F32.BF16 R244, R4, R40, R212 ;  /* 0x0000002804f4723c */ /* 0x000ff000000418d4 */
[----:B-1----:R-:W-:Y:S01]  /*f4d0*/  HMMA.16816.F32.BF16 R176, R16, R38, R108 ;  /* 0x0000002610b0723c */ /* 0x002fe2000004186c */
[----:B------:R-:W-:-:S02]  /*f4e0*/  IMAD.MOV.U32 R108, RZ, RZ, R20 ;  /* 0x000000ffff6c7224 */ /* 0x000fc400078e0014 */
[----:B------:R-:W-:Y:S01]  /*f4f0*/  LDSM.16.M88.4 R20, [R2+0x7800] ;  /* 0x007800000214783b */ /* 0x000fe20000000200 */
[----:B------:R-:W-:Y:S02]  /*f500*/  IMAD.MOV.U32 R109, RZ, RZ, R11 ;  /* 0x000000ffff6d7224 */ /* 0x000fe400078e000b */
[----:B------:R-:W-:Y:S02]  /*f510*/  IMAD.MOV.U32 R110, RZ, RZ, R10 ;  /* 0x000000ffff6e7224 */ /* 0x000fe400078e000a */
[----:B------:R-:W-:Y:S01]  /*f520*/  HMMA.16816.F32.BF16 R40, R4, R42, R208 ;  /* 0x0000002a0428723c */ /* 0x000fe200000418d0 */
[----:B------:R-:W-:-:S07]  /*f530*/  IMAD.MOV.U32 R111, RZ, RZ, R9 ;  /* 0x000000ffff6f7224 */ /* 0x000fce00078e0009 */
[----:B------:R-:W-:Y:S01]  /*f540*/  HMMA.16816.F32.BF16 R204, R4, R26, R204 ;  /* 0x0000001a04cc723c */ /* 0x000fe200000418cc */
[----:B------:R-:W1:Y:S04]  /*f550*/  LDSM.16.M88.4 R4, [R8+0x3000] ;  /* 0x003000000804783b */ /* 0x000e680000000200 */
[----:B------:R-:W3:Y:S03]  /*f560*/  LDSM.16.M88.4 R24, [R2+0x7400] ;  /* 0x007400000218783b */ /* 0x000ee60000000200 */
[C---:B------:R-:W-:Y:S01]  /*f570*/  HMMA.16816.F32.BF16 R212, R16.reuse, R48, R56 ;  /* 0x0000003010d4723c */ /* 0x040fe20000041838 */
[----:B------:R-:W-:Y:S07]  /*f580*/  LDSM.16.M88.4 R8, [R8+0x2000] ;  /* 0x002000000808783b */ /* 0x000fee0000000200 */
[C---:B------:R-:W-:Y:S08]  /*f590*/  HMMA.16816.F32.BF16 R236, R16.reuse, R44, R100 ;  /* 0x0000002c10ec723c */ /* 0x040ff00000041864 */
[C---:B------:R-:W-:Y:S08]  /*f5a0*/  HMMA.16816.F32.BF16 R208, R16.reuse, R36, R64 ;  /* 0x0000002410d0723c */ /* 0x040ff00000041840 */
[C---:B------:R-:W-:Y:S08]  /*f5b0*/  HMMA.16816.F32.BF16 R184, R16.reuse, R50, R104 ;  /* 0x0000003210b8723c */ /* 0x040ff00000041868 */
[----:B------:R-:W-:Y:S01]  /*f5c0*/  HMMA.16816.F32.BF16 R192, R16, R54, R180 ;  /* 0x0000003610c0723c */ /* 0x000fe200000418b4 */
[----:B------:R4:W5:Y:S07]  /*f5d0*/  LDSM.16.M88.4 R16, [R2+0x7c00] ;  /* 0x007c00000210783b */ /* 0x00096e0000000200 */
[C---:B--2---:R-:W-:Y:S08]  /*f5e0*/  HMMA.16816.F32.BF16 R104, R12.reuse, R50, R40 ;  /* 0x000000320c68723c */ /* 0x044ff00000041828 */
[C---:B------:R-:W-:Y:S08]  /*f5f0*/  HMMA.16816.F32.BF16 R100, R12.reuse, R52, R248 ;  /* 0x000000340c64723c */ /* 0x040ff000000418f8 */
[C---:B------:R-:W-:Y:S08]  /*f600*/  HMMA.16816.F32.BF16 R64, R12.reuse, R54, R196 ;  /* 0x000000360c40723c */ /* 0x040ff000000418c4 */
[C---:B------:R-:W-:Y:S08]  /*f610*/  HMMA.16816.F32.BF16 R40, R12.reuse, R36, R108 ;  /* 0x000000240c28723c */ /* 0x040ff0000004186c */
[----:B------:R-:W-:Y:S08]  /*f620*/  HMMA.16816.F32.BF16 R52, R12, R38, R200 ;  /* 0x000000260c34723c */ /* 0x000ff000000418c8 */
[C---:B-1----:R-:W-:Y:S08]  /*f630*/  HMMA.16816.F32.BF16 R36, R4.reuse, R20, R236 ;  /* 0x000000140424723c */ /* 0x042ff000000418ec */
[----:B---3--:R-:W-:Y:S08]  /*f640*/  HMMA.16816.F32.BF16 R192, R4, R26, R192 ;  /* 0x0000001a04c0723c */ /* 0x008ff000000418c0 */
[----:B------:R-:W-:Y:S03]  /*f650*/  HMMA.16816.F32.BF16 R60, R12, R44, R60 ;  /* 0x0000002c0c3c723c */ /* 0x000fe6000004183c */
[----:B------:R-:W-:-:S02]  /*f660*/  IMAD.MOV.U32 R35, RZ, RZ, R36 ;  /* 0x000000ffff237224 */ /* 0x000fc400078e0024 */
[----:B------:R-:W-:Y:S02]  /*f670*/  IMAD.MOV.U32 R34, RZ, RZ, R37 ;  /* 0x000000ffff227224 */ /* 0x000fe400078e0025 */
[----:B------:R-:W-:Y:S01]  /*f680*/  IMAD.MOV.U32 R33, RZ, RZ, R38 ;  /* 0x000000ffff217224 */ /* 0x000fe200078e0026 */
[----:B------:R-:W-:Y:S01]  /*f690*/  HMMA.16816.F32.BF16 R56, R12, R46, R204 ;  /* 0x0000002e0c38723c */ /* 0x000fe200000418cc */
[----:B----4-:R-:W-:Y:S02]  /*f6a0*/  IMAD.MOV.U32 R2, RZ, RZ, R39 ;  /* 0x000000ffff027224 */ /* 0x010fe400078e0027 */
[----:B------:R-:W-:Y:S02]  /*f6b0*/  IMAD.MOV.U32 R47, RZ, RZ, R192 ;  /* 0x000000ffff2f7224 */ /* 0x000fe400078e00c0 */
[----:B------:R-:W-:Y:S02]  /*f6c0*/  IMAD.MOV.U32 R46, RZ, RZ, R193 ;  /* 0x000000ffff2e7224 */ /* 0x000fe400078e00c1 */
[----:B------:R-:W-:Y:S01]  /*f6d0*/  IMAD.MOV.U32 R45, RZ, RZ, R194 ;  /* 0x000000ffff2d7224 */ /* 0x000fe200078e00c2 */
[----:B------:R-:W-:Y:S01]  /*f6e0*/  HMMA.16816.F32.BF16 R36, R4, R22, R188 ;  /* 0x000000160424723c */ /* 0x000fe200000418bc */
[----:B------:R-:W-:-:S07]  /*f6f0*/  IMAD.MOV.U32 R44, RZ, RZ, R195 ;  /* 0x000000ffff2c7224 */ /* 0x000fce00078e00c3 */
[----:B-----5:R-:W-:Y:S08]  /*f700*/  HMMA.16816.F32.BF16 R192, R4, R16, R208 ;  /* 0x0000001004c0723c */ /* 0x020ff000000418d0 */
[----:B------:R-:W-:Y:S01]  /*f710*/  HMMA.16816.F32.BF16 R180, R12, R48, R244 ;  /* 0x000000300cb4723c */ /* 0x000fe200000418f4 */
[----:B------:R-:W-:Y:S02]  /*f720*/  LDSM.16.M88.4 R12, [R32+0x5000] ;  /* 0x00500000200c783b */ /* 0x000fe40000000200 */
[----:B------:R-:W-:-:S02]  /*f730*/  IMAD.MOV.U32 R191, RZ, RZ, R36 ;  /* 0x000000ffffbf7224 */ /* 0x000fc400078e0024 */
[----:B------:R-:W1:Y:S01]  /*f740*/  LDSM.16.M88.4 R48, [R3+0x8000] ;  /* 0x008000000330783b */ /* 0x000e620000000200 */
        /* <DEDUP_REMOVED lines=8> */
[----:B------:R-:W-:-:S07]  /*f7d0*/  IMAD.MOV.U32 R36, RZ, RZ, R195 ;  /* 0x000000ffff247224 */ /* 0x000fce00078e00c3 */
[C---:B------:R-:W-:Y:S08]  /*f7e0*/  HMMA.16816.F32.BF16 R248, R4.reuse, R24, R240 ;  /* 0x0000001804f8723c */ /* 0x040ff000000418f0 */
[----:B------:R-:W-:Y:S01]  /*f7f0*/  HMMA.16816.F32.BF16 R244, R4, R18, R176 ;  /* 0x0000001204f4723c */ /* 0x000fe200000418b0 */
[----:B------:R-:W-:Y:S01]  /*f800*/  SEL R4, R216, 0xffffffe0, !P6 ;  /* 0xffffffe0d8047807 */ /* 0x000fe20007000000 */
[----:B------:R-:W-:-:S02]  /*f810*/  IMAD.MOV.U32 R176, RZ, RZ, R47 ;  /* 0x000000ffffb07224 */ /* 0x000fc400078e002f */
[----:B------:R-:W-:Y:S02]  /*f820*/  IMAD.MOV.U32 R177, RZ, RZ, R46 ;  /* 0x000000ffffb17224 */ /* 0x000fe400078e002e */
[----:B------:R-:W-:Y:S02]  /*f830*/  IMAD.MOV.U32 R178, RZ, RZ, R45 ;  /* 0x000000ffffb27224 */ /* 0x000fe400078e002d */
[C---:B------:R-:W-:Y:S01]  /*f840*/  HMMA.16816.F32.BF16 R212, R8.reuse, R24, R100 ;  /* 0x0000001808d4723c */ /* 0x040fe20000041864 */
[----:B------:R-:W-:Y:S02]  /*f850*/  IMAD.MOV.U32 R179, RZ, RZ, R44 ;  /* 0x000000ffffb37224 */ /* 0x000fe400078e002c */
[----:B------:R-:W-:Y:S01]  /*f860*/  IMAD.MOV.U32 R100, RZ, RZ, R39 ;  /* 0x000000ffff647224 */ /* 0x000fe200078e0027 */
[----:B------:R-:W2:Y:S01]  /*f870*/  LDSM.16.M88.4 R44, [R3+0x8400] ;  /* 0x00840000032c783b */ /* 0x000ea20000000200 */
[----:B------:R-:W-:Y:S02]  /*f880*/  IMAD.MOV.U32 R101, RZ, RZ, R38 ;  /* 0x000000ffff657224 */ /* 0x000fe400078e0026 */
[----:B------:R-:W-:Y:S01]  /*f890*/  IMAD.MOV.U32 R102, RZ, RZ, R37 ;  /* 0x000000ffff667224 */ /* 0x000fe200078e0025 */
[----:B------:R-:W-:Y:S01]  /*f8a0*/  HMMA.16816.F32.BF16 R208, R8, R26, R64 ;  /* 0x0000001a08d0723c */ /* 0x000fe20000041840 */
[----:B------:R-:W-:-:S02]  /*f8b0*/  IMAD.MOV.U32 R103, RZ, RZ, R36 ;  /* 0x000000ffff677224 */ /* 0x000fc400078e0024 */
[----:B------:R-:W-:Y:S01]  /*f8c0*/  IMAD.MOV.U32 R67, RZ, RZ, R2 ;  /* 0x000000ffff437224 */ /* 0x000fe200078e0002 */
[----:B------:R-:W-:Y:S01]  /*f8d0*/  LDSM.16.M88.4 R36, [R3+0x8c00] ;  /* 0x008c00000324783b */ /* 0x000fe20000000200 */
[----:B------:R-:W-:Y:S02]  /*f8e0*/  IMAD.IADD R2, R4, 0x1, R32 ;  /* 0x0000000104027824 */ /* 0x000fe400078e0220 */
[----:B------:R-:W-:Y:S01]  /*f8f0*/  IMAD.MOV.U32 R64, RZ, RZ, R35 ;  /* 0x000000ffff407224 */ /* 0x000fe200078e0023 */
[----:B------:R-:W-:Y:S01]  /*f900*/  HMMA.16816.F32.BF16 R196, R8, R16, R40 ;  /* 0x0000001008c4723c */ /* 0x000fe20000041828 */
[----:B------:R3:W-:Y:S01]  /*f910*/  LDSM.16.M88.4 R40, [R3+0x8800] ;  /* 0x008800000328783b */ /* 0x0007e20000000200 */
[----:B------:R-:W-:Y:S02]  /*f920*/  IMAD.MOV.U32 R65, RZ, RZ, R34 ;  /* 0x000000ffff417224 */ /* 0x000fe400078e0022 */
[----:B------:R-:W-:-:S04]  /*f930*/  IMAD.MOV.U32 R66, RZ, RZ, R33 ;  /* 0x000000ffff427224 */ /* 0x000fc800078e0021 */
[C---:B------:R-:W-:Y:S08]  /*f940*/  HMMA.16816.F32.BF16 R240, R8.reuse, R28, R180 ;  /* 0x0000001c08f0723c */ /* 0x040ff000000418b4 */
[----:B------:R-:W-:Y:S01]  /*f950*/  HMMA.16816.F32.BF16 R236, R8, R30, R104 ;  /* 0x0000001e08ec723c */ /* 0x000fe20000041868 */
[----:B------:R-:W-:Y:S02]  /*f960*/  IMAD.MOV.U32 R104, RZ, RZ, R191 ;  /* 0x000000ffff687224 */ /* 0x000fe400078e00bf */
[----:B------:R-:W-:-:S02]  /*f970*/  IMAD.MOV.U32 R105, RZ, RZ, R190 ;  /* 0x000000ffff697224 */ /* 0x000fc400078e00be */
[----:B------:R-:W-:Y:S02]  /*f980*/  IMAD.MOV.U32 R106, RZ, RZ, R189 ;  /* 0x000000ffff6a7224 */ /* 0x000fe400078e00bd */
[----:B------:R-:W-:Y:S01]  /*f990*/  IMAD.MOV.U32 R107, RZ, RZ, R188 ;  /* 0x000000ffff6b7224 */ /* 0x000fe200078e00bc */
[C---:B------:R-:W-:Y:S01]  /*f9a0*/  HMMA.16816.F32.BF16 R204, R8.reuse, R20, R60 ;  /* 0x0000001408cc723c */ /* 0x040fe2000004183c */
[----:B---3--:R-:W-:Y:S02]  /*f9b0*/  IMAD.IADD R3, R4, 0x1, R3 ;  /* 0x0000000104037824 */ /* 0x008fe400078e0203 */
[----:B------:R-:W-:Y:S04]  /*f9c0*/  LDSM.16.M88.4 R4, [R2+0x5000] ;  /* 0x005000000204783b */ /* 0x000fe80000000200 */
[----:B------:R-:W3:Y:S01]  /*f9d0*/  LDSM.16.M88.4 R28, [R3+0x8000] ;  /* 0x00800000031c783b */ /* 0x000ee20000000200 */
[C---:B------:R-:W-:Y:S03]  /*f9e0*/  HMMA.16816.F32.BF16 R200, R8.reuse, R22, R56 ;  /* 0x0000001608c8723c */ /* 0x040fe60000041838 */
[----:B------:R-:W-:Y:S04]  /*f9f0*/  LDSM.16.M88.4 R20, [R2+0x4000] ;  /* 0x004000000214783b */ /* 0x000fe80000000200 */
[----:B------:R-:W-:Y:S01]  /*fa00*/  LDSM.16.M88.4 R24, [R3+0x8400] ;  /* 0x008400000318783b */ /* 0x000fe20000000200 */
[----:B------:R-:W-:Y:S03]  /*fa10*/  HMMA.16816.F32.BF16 R192, R8, R18, R52 ;  /* 0x0000001208c0723c */ /* 0x000fe60000041834 */
[----:B------:R-:W4:Y:S04]  /*fa20*/  LDSM.16.M88.4 R8, [R32+0x4000] ;  /* 0x004000002008783b */ /* 0x000f280000000200 */
[----:B------:R-:W5:Y:S01]  /*fa30*/  LDSM.16.M88.4 R16, [R3+0x8800] ;  /* 0x008800000310783b */ /* 0x000f620000000200 */
[----:B-1----:R-:W-:Y:S03]  /*fa40*/  HMMA.16816.F32.BF16 R188, R12, R48, R108 ;  /* 0x000000300cbc723c */ /* 0x002fe6000004186c */
[----:B------:R1:W5:Y:S01]  /*fa50*/  LDSM.16.M88.4 R32, [R3+0x8c00] ;  /* 0x008c00000320783b */ /* 0x0003620000000200 */
[----:B------:R-:W-:-:S04]  /*fa60*/  DEPBAR.LE SB0, 0x0 ;  /* 0x000080000000791a */ /* 0x000fc80000000000 */
[C---:B------:R-:W-:Y:S08]  /*fa70*/  HMMA.16816.F32.BF16 R184, R12.reuse, R50, R184 ;  /* 0x000000320cb8723c */ /* 0x040ff000000418b8 */
[----:B--2---:R-:W-:Y:S08]  /*fa80*/  HMMA.16816.F32.BF16 R180, R12, R44, R248 ;  /* 0x0000002c0cb4723c */ /* 0x004ff000000418f8 */
[----:B---3--:R-:W-:Y:S08]  /*fa90*/  HMMA.16816.F32.BF16 R188, R4, R28, R188 ;  /* 0x0000001c04bc723c */ /* 0x008ff000000418bc */
[----:B------:R-:W-:Y:S08]  /*faa0*/  HMMA.16816.F32.BF16 R176, R12, R46, R176 ;  /* 0x0000002e0cb0723c */ /* 0x000ff000000418b0 */
[----:B----4-:R-:W-:Y:S03]  /*fab0*/  HMMA.16816.F32.BF16 R60, R8, R48, R240 ;  /* 0x00000030083c723c */ /* 0x010fe600000418f0 */
[----:B------:R-:W-:-:S05]  /*fac0*/  FMUL.FTZ R2, R188, UR7 ;  /* 0x00000007bc027c20 */ /* 0x000fca0008410000 */
[----:B------:R-:W-:Y:S08]  /*fad0*/  HMMA.16816.F32.BF16 R56, R8, R50, R236 ;  /* 0x000000320838723c */ /* 0x000ff000000418ec */
[----:B------:R-:W-:Y:S08]  /*fae0*/  HMMA.16816.F32.BF16 R108, R12, R40, R64 ;  /* 0x000000280c6c723c */ /* 0x000ff00000041840 */
[C---:B------:R-:W-:Y:S08]  /*faf0*/  HMMA.16816.F32.BF16 R52, R8.reuse, R44, R212 ;  /* 0x0000002c0834723c */ /* 0x040ff000000418d4 */
[C---:B------:R-:W-:Y:S08]  /*fb00*/  HMMA.16816.F32.BF16 R48, R8.reuse, R46, R208 ;  /* 0x0000002e0830723c */ /* 0x040ff000000418d0 */
[----:B------:R-:W-:Y:S08]  /*fb10*/  HMMA.16816.F32.BF16 R44, R8, R40, R204 ;  /* 0x00000028082c723c */ /* 0x000ff000000418cc */
[----:B------:R-:W-:Y:S08]  /*fb20*/  HMMA.16816.F32.BF16 R100, R12, R36, R100 ;  /* 0x000000240c64723c */ /* 0x000ff00000041864 */
[----:B------:R-:W-:Y:S08]  /*fb30*/  HMMA.16816.F32.BF16 R184, R4, R30, R184 ;  /* 0x0000001e04b8723c */ /* 0x000ff000000418b8 */
[C---:B------:R-:W-:Y:S08]  /*fb40*/  HMMA.16816.F32.BF16 R104, R12.reuse, R42, R104 ;  /* 0x0000002a0c68723c */ /* 0x040ff00000041868 */
[----:B------:R-:W-:Y:S03]  /*fb50*/  HMMA.16816.F32.BF16 R64, R12, R38, R244 ;  /* 0x000000260c40723c */ /* 0x000fe600000418f4 */
[----:B-1----:R-:W-:-:S05]  /*fb60*/  FMUL.FTZ R3, R184, UR7 ;  /* 0x00000007b8037c20 */ /* 0x002fca0008410000 */
[----:B------:R-:W-:Y:S08]  /*fb70*/  HMMA.16816.F32.BF16 R12, R8, R36, R196 ;  /* 0x00000024080c723c */ /* 0x000ff000000418c4 */
[-C--:B-----5:R-:W-:Y:S08]  /*fb80*/  HMMA.16816.F32.BF16 R204, R4, R16.reuse, R108 ;  /* 0x0000001004cc723c */ /* 0x0a0ff0000004186c */
[----:B------:R-:W-:Y:S01]  /*fb90*/  HMMA.16816.F32.BF16 R108, R20, R16, R44 ;  /* 0x00000010146c723c */ /* 0x000fe2000004182c */
[----:B------:R1:W2:Y:S01]  /*fba0*/  MUFU.TANH R16, R2 ;  /* 0x0000000200107308 */ /* 0x0002a20000002400 */
[----:B------:R-:W-:-:S06]  /*fbb0*/  VIADD R17, R0, 0xffffff41 ;  /* 0xffffff4100117836 */ /* 0x000fcc0000000000 */
[C---:B------:R-:W-:Y:S08]  /*fbc0*/  HMMA.16816.F32.BF16 R40, R8.reuse, R42, R200 ;  /* 0x0000002a0828723c */ /* 0x040ff000000418c8 */
[----:B------:R-:W-:Y:S01]  /*fbd0*/  HMMA.16816.F32.BF16 R192, R8, R38, R192 ;  /* 0x0000002608c0723c */ /* 0x000fe200000418c0 */
[----:B------:R-:W-:Y:S01]  /*fbe0*/  MUFU.TANH R9, R3 ;  /* 0x0000000300097308 */ /* 0x000fe20000002400 */
[----:B-1----:R-:W-:-:S06]  /*fbf0*/  FMUL.FTZ R2, R189, UR7 ;  /* 0x00000007bd027c20 */ /* 0x002fcc0008410000 */
[C---:B------:R-:W-:Y:S01]  /*fc00*/  HMMA.16816.F32.BF16 R212, R4.reuse, R32, R100 ;  /* 0x0000002004d4723c */ /* 0x040fe20000041864 */
[----:B------:R1:W3:Y:S07]  /*fc10*/  MUFU.TANH R11, R2 ;  /* 0x00000002000b7308 */ /* 0x0002ee0000002400 */
[-C--:B------:R-:W-:Y:S08]  /*fc20*/  HMMA.16816.F32.BF16 R196, R4, R24.reuse, R180 ;  /* 0x0000001804c4723c */ /* 0x080ff000000418b4 */
[----:B------:R-:W-:Y:S01]  /*fc30*/  HMMA.16816.F32.BF16 R100, R20, R24, R52 ;  /* 0x000000181464723c */ /* 0x000fe20000041834 */
[----:B------:R-:W-:-:S02]  /*fc40*/  VIADD R25, R225, 0x40 ;  /* 0x00000040e1197836 */ /* 0x000fc40000000000 */
[----:B-1----:R-:W-:-:S04]  /*fc50*/  VIADD R2, R0, UR21 ;  /* 0x0000001500027c36 */ /* 0x002fc80008000000 */
[C---:B------:R-:W-:Y:S01]  /*fc60*/  VIADD R24, R2.reuse, 0xffffff40 ;  /* 0xffffff4002187836 */ /* 0x040fe20000000000 */
[C---:B------:R-:W-:Y:S01]  /*fc70*/  HMMA.16816.F32.BF16 R60, R20.reuse, R28, R60 ;  /* 0x0000001c143c723c */ /* 0x040fe2000004183c */
[C---:B------:R-:W-:Y:S02]  /*fc80*/  VIADD R28, R2.reuse, 0xffffff41 ;  /* 0xffffff41021c7836 */ /* 0x040fe40000000000 */
[----:B------:R-:W-:Y:S02]  /*fc90*/  VIADD R37, R2, 0xffffff58 ;  /* 0xffffff5802257836 */ /* 0x000fe40000000000 */
[----:B------:R-:W-:Y:S01]  /*fca0*/  FMUL.FTZ R8, R196, UR7 ;  /* 0x00000007c4087c20 */ /* 0x000fe20008410000 */
[----:B------:R-:W-:Y:S02]  /*fcb0*/  IMAD.IADD R3, R25, 0x1, -R28 ;  /* 0x0000000119037824 */ /* 0x000fe400078e0a1c */
[C---:B------:R-:W-:Y:S01]  /*fcc0*/  VIADD R36, R2.reuse, 0xffffff60 ;  /* 0xffffff6002247836 */ /* 0x040fe20000000000 */
[----:B------:R-:W-:Y:S01]  /*fcd0*/  HMMA.16816.F32.BF16 R56, R20, R30, R56 ;  /* 0x0000001e1438723c */ /* 0x000fe20000041838 */
[----:B------:R-:W-:-:S02]  /*fce0*/  VIADD R31, R2, 0xffffff48 ;  /* 0xffffff48021f7836 */ /* 0x000fc40000000000 */
[C---:B------:R-:W-:Y:S02]  /*fcf0*/  VIADD R30, R2.reuse, 0xffffff51 ;  /* 0xffffff51021e7836 */ /* 0x040fe40000000000 */
[C---:B------:R-:W-:Y:S02]  /*fd00*/  VIADD R38, R2.reuse, 0xffffff61 ;  /* 0xffffff6102267836 */ /* 0x040fe40000000000 */
[----:B------:R-:W-:Y:S01]  /*fd10*/  VIADD R44, R2, 0xffffff70 ;  /* 0xffffff70022c7836 */ /* 0x000fe20000000000 */
[C---:B------:R-:W-:Y:S08]  /*fd20*/  HMMA.16816.F32.BF16 R200, R4.reuse, R26, R176 ;  /* 0x0000001a04c8723c */ /* 0x040ff000000418b0 */
[C---:B------:R-:W-:Y:S08]  /*fd30*/  HMMA.16816.F32.BF16 R208, R4.reuse, R18, R104 ;  /* 0x0000001204d0723c */ /* 0x040ff00000041868 */
[----:B------:R-:W-:Y:S01]  /*fd40*/  HMMA.16816.F32.BF16 R236, R4, R34, R64 ;  /* 0x0000002204ec723c */ /* 0x000fe20000041840 */
[----:B------:R-:W-:-:S02]  /*fd50*/  IMAD.IADD R4, R25, 0x1, -R24 ;  /* 0x0000000119047824 */ /* 0x000fc400078e0a18 */
[----:B------:R-:W-:Y:S01]  /*fd60*/  FMUL.FTZ R6, R185, UR7 ;  /* 0x00000007b9067c20 */ /* 0x000fe20008410000 */
[----:B------:R-:W-:Y:S02]  /*fd70*/  IMAD.IADD R5, R25, 0x1, -R31 ;  /* 0x0000000119057824 */ /* 0x000fe400078e0a1f */
[----:B------:R-:W-:Y:S01]  /*fd80*/  FMUL.FTZ R64, R61, UR7 ;  /* 0x000000073d407c20 */ /* 0x000fe20008410000 */
[----:B------:R-:W-:Y:S01]  /*fd90*/  FMUL.FTZ R61, R57, UR7 ;  /* 0x00000007393d7c20 */ /* 0x000fe20008410000 */
[----:B------:R1:W4:Y:S01]  /*fda0*/  MUFU.TANH R10, R6 ;  /* 0x00000006000a7308 */ /* 0x0003220000002400 */
[----:B------:R-:W-:Y:S01]  /*fdb0*/  HMMA.16816.F32.BF16 R180, R20, R32, R12 ;  /* 0x0000002014b4723c */ /* 0x000fe2000004180c */
[----:B------:R-:W-:-:S04]  /*fdc0*/  VIADD R33, R2, 0xffffff49 ;  /* 0xffffff4902217836 */ /* 0x000fc80000000000 */
[----:B------:R-:W-:Y:S02]  /*fdd0*/  IMAD.IADD R7, R25, 0x1, -R33 ;  /* 0x0000000119077824 */ /* 0x000fe400078e0a21 */
[----:B------:R5:W4:Y:S01]  /*fde0*/  MUFU.TANH R13, R8 ;  /* 0x00000008000d7308 */ /* 0x000b220000002400 */
[----:B------:R-:W-:Y:S01]  /*fdf0*/  HMMA.16816.F32.BF16 R104, R20, R26, R48 ;  /* 0x0000001a1468723c */ /* 0x000fe20000041830 */
[----:B------:R-:W-:Y:S01]  /*fe00*/  VIADD R27, R2, 0xffffff50 ;  /* 0xffffff50021b7836 */ /* 0x000fe20000000000 */
[----:B-1----:R-:W-:-:S06]  /*fe10*/  IABS R6, R4 ;  /* 0x0000000400067213 */ /* 0x002fcc0000000000 */
[----:B------:R-:W-:Y:S01]  /*fe20*/  HMMA.16816.F32.BF16 R176, R20, R18, R40 ;  /* 0x0000001214b0723c */ /* 0x000fe20000041828 */
[----:B------:R-:W-:Y:S01]  /*fe30*/  IABS R4, R3 ;  /* 0x0000000300047213 */ /* 0x000fe20000000000 */
[C---:B------:R-:W-:Y:S01]  /*fe40*/  VIADD R41, R2.reuse, 0xffffff59 ;  /* 0xffffff5902297836 */ /* 0x040fe20000000000 */
[----:B------:R-:W-:Y:S01]  /*fe50*/  IABS R3, R5 ;  /* 0x0000000500037213 */ /* 0x000fe20000000000 */
[----:B------:R-:W-:Y:S01]  /*fe60*/  VIADD R40, R2, 0xffffff68 ;  /* 0xffffff6802287836 */ /* 0x000fe20000000000 */
[----:B------:R-:W-:Y:S01]  /*fe70*/  IABS R5, R7 ;  /* 0x0000000700057213 */ /* 0x000fe20000000000 */
[----:B------:R-:W-:Y:S02]  /*fe80*/  IMAD.MOV.U32 R7, RZ, RZ, R6 ;  /* 0x000000ffff077224 */ /* 0x000fe400078e0006 */
[----:B-----5:R-:W-:Y:S01]  /*fe90*/  FMUL.FTZ R8, R204, UR7 ;  /* 0x00000007cc087c20 */ /* 0x020fe20008410000 */
[----:B------:R-:W-:Y:S02]  /*fea0*/  IMAD.MOV.U32 R6, RZ, RZ, R4 ;  /* 0x000000ffff067224 */ /* 0x000fe400078e0004 */
[----:B------:R-:W-:Y:S01]  /*feb0*/  FMUL.FTZ R180, R180, UR7 ;  /* 0x00000007b4b47c20 */ /* 0x000fe20008410000 */
[----:B------:R-:W-:Y:S01]  /*fec0*/  IMAD.MOV.U32 R4, RZ, RZ, R3 ;  /* 0x000000ffff047224 */ /* 0x000fe200078e0003 */
[----:B------:R-:W-:Y:S01]  /*fed0*/  I2FP.F32.S32 R7, R7 ;  /* 0x0000000700077245 */ /* 0x000fe20000201400 */
[----:B------:R-:W-:Y:S01]  /*fee0*/  IMAD.MOV.U32 R3, RZ, RZ, R5 ;  /* 0x000000ffff037224 */ /* 0x000fe200078e0005 */
[----:B------:R-:W-:Y:S01]  /*fef0*/  I2FP.F32.S32 R6, R6 ;  /* 0x0000000600067245 */ /* 0x000fe20000201400 */
[----:B------:R-:W-:Y:S01]  /*ff00*/  FMUL.FTZ R5, R197, UR7 ;  /* 0x00000007c5057c20 */ /* 0x000fe20008410000 */
[----:B------:R-:W-:Y:S01]  /*ff10*/  I2FP.F32.S32 R4, R4 ;  /* 0x0000000400047245 */ /* 0x000fe20000201400 */
[----:B--2---:R-:W-:Y:S01]  /*ff20*/  FFMA.FTZ R52, R7, -UR6, R16 ;  /* 0x8000000607347c23 */ /* 0x004fe20008010010 */
[----:B------:R-:W-:Y:S01]  /*ff30*/  I2FP.F32.S32 R3, R3 ;  /* 0x0000000300037245 */ /* 0x000fe20000201400 */
[----:B---3--:R-:W-:Y:S01]  /*ff40*/  FFMA.FTZ R51, R6, -UR6, R11 ;  /* 0x8000000606337c23 */ /* 0x008fe2000801000b */
[----:B------:R-:W-:Y:S01]  /*ff50*/  FMUL.FTZ R6, R201, UR7 ;  /* 0x00000007c9067c20 */ /* 0x000fe20008410000 */
[----:B------:R-:W-:Y:S01]  /*ff60*/  FFMA.FTZ R50, R4, -UR6, R9 ;  /* 0x8000000604327c23 */ /* 0x000fe20008010009 */
[----:B------:R-:W-:Y:S01]  /*ff70*/  FMUL.FTZ R4, R200, UR7 ;  /* 0x00000007c8047c20 */ /* 0x000fe20008410000 */
[----:B----4-:R-:W-:Y:S01]  /*ff80*/  FFMA.FTZ R49, R3, -UR6, R10 ;  /* 0x8000000603317c23 */ /* 0x010fe2000801000a */
[----:B------:R1:W2:Y:S01]  /*ff90*/  MUFU.TANH R12, R5 ;  /* 0x00000005000c7308 */ /* 0x0002a20000002400 */
[----:B------:R-:W-:-:S02]  /*ffa0*/  IMAD.IADD R3, R25, 0x1, -R30 ;  /* 0x0000000119037824 */ /* 0x000fc400078e0a1e */
[----:B------:R-:W-:Y:S01]  /*ffb0*/  FMUL.FTZ R181, R181, UR7 ;  /* 0x00000007b5b57c20 */ /* 0x000fe20008410000 */
[----:B------:R-:W-:Y:S02]  /*ffc0*/  IMAD.IADD R7, R25, 0x1, -R41 ;  /* 0x0000000119077824 */ /* 0x000fe400078e0a29 */
[----:B------:R-:W-:Y:S02]  /*ffd0*/  VIADD R43, R2, 0xffffff69 ;  /* 0xffffff69022b7836 */ /* 0x000fe40000000000 */
[C---:B------:R-:W-:Y:S01]  /*ffe0*/  VIADD R19, R0.reuse, 0xffffff40 ;  /* 0xffffff4000137836 */ /* 0x040fe20000000000 */
[----:B------:R3:W4:Y:S01]  /*fff0*/  MUFU.TANH R9, R4 ;  /* 0x0000000400097308 */ /* 0x0007220000002400 */
[C---:B------:R-:W-:Y:S02]  /*10000*/  VIADD R16, R0.reuse, 0xffffff48 ;  /* 0xffffff4800107836 */ /* 0x040fe40000000000 */
[----:B------:R-:W-:-:S05]  /*10010*/  VIADD R18, R0, 0xffffff78 ;  /* 0xffffff7800127836 */ /* 0x000fca0000000000 */
[----:B------:R5:W4:Y:S01]  /*10020*/  MUFU.TANH R10, R6 ;  /* 0x00000006000a7308 */ /* 0x000b220000002400 */
[----:B-1----:R-:W-:-:S07]  /*10030*/  IMAD.IADD R5, R25, 0x1, -R37 ;  /* 0x0000000119057824 */ /* 0x002fce00078e0a25 */
[----:B------:R-:W-:Y:S01]  /*10040*/  MUFU.TANH R15, R8 ;  /* 0x00000008000f7308 */ /* 0x000fe20000002400 */
[----:B---3--:R-:W-:-:S05]  /*10050*/  IMAD.IADD R4, R25, 0x1, -R27 ;  /* 0x0000000119047824 */ /* 0x008fca00078e0a1b */
[----:B-----5:R-:W-:Y:S02]  /*10060*/  IABS R6, R4 ;  /* 0x0000000400067213 */ /* 0x020fe40000000000 */
[----:B------:R-:W-:Y:S02]  /*10070*/  IABS R4, R3 ;  /* 0x0000000300047213 */ /* 0x000fe40000000000 */
[----:B------:R-:W-:Y:S02]  /*10080*/  IABS R3, R5 ;  /* 0x0000000500037213 */ /* 0x000fe40000000000 */
[----:B------:R-:W-:Y:S01]  /*10090*/  IABS R5, R7 ;  /* 0x0000000700057213 */ /* 0x000fe20000000000 */
[----:B------:R-:W-:Y:S02]  /*100a0*/  IMAD.MOV.U32 R7, RZ, RZ, R6 ;  /* 0x000000ffff077224 */ /* 0x000fe400078e0006 */
[----:B------:R-:W-:Y:S02]  /*100b0*/  IMAD.MOV.U32 R6, RZ, RZ, R4 ;  /* 0x000000ffff067224 */ /* 0x000fe400078e0004 */
[----:B------:R-:W-:Y:S01]  /*100c0*/  IMAD.MOV.U32 R4, RZ, RZ, R3 ;  /* 0x000000ffff047224 */ /* 0x000fe200078e0003 */
[----:B------:R-:W-:Y:S01]  /*100d0*/  I2FP.F32.S32 R7, R7 ;  /* 0x0000000700077245 */ /* 0x000fe20000201400 */
[----:B------:R-:W-:Y:S01]  /*100e0*/  IMAD.MOV.U32 R3, RZ, RZ, R5 ;  /* 0x000000ffff037224 */ /* 0x000fe200078e0005 */
[----:B------:R-:W-:Y:S01]  /*100f0*/  I2FP.F32.S32 R6, R6 ;  /* 0x0000000600067245 */ /* 0x000fe20000201400 */
[----:B------:R-:W-:Y:S01]  /*10100*/  FMUL.FTZ R5, R205, UR7 ;  /* 0x00000007cd057c20 */ /* 0x000fe20008410000 */
[----:B------:R-:W-:Y:S01]  /*10110*/  I2FP.F32.S32 R4, R4 ;  /* 0x0000000400047245 */ /* 0x000fe20000201400 */
[----:B------:R-:W-:Y:S01]  /*10120*/  FFMA.FTZ R48, R7, -UR6, R13 ;  /* 0x8000000607307c23 */ /* 0x000fe2000801000d */
[----:B------:R-:W-:Y:S01]  /*10130*/  I2FP.F32.S32 R3, R3 ;  /* 0x0000000300037245 */ /* 0x000fe20000201400 */
[----:B--2---:R-:W-:Y:S01]  /*10140*/  FFMA.FTZ R47, R6, -UR6, R12 ;  /* 0x80000006062f7c23 */ /* 0x004fe2000801000c */
[----:B------:R1:W2:Y:S01]  /*10150*/  MUFU.TANH R14, R5 ;  /* 0x00000005000e7308 */ /* 0x0002a20000002400 */
[----:B----4-:R-:W-:Y:S01]  /*10160*/  FFMA.FTZ R46, R4, -UR6, R9 ;  /* 0x80000006042e7c23 */ /* 0x010fe20008010009 */
[----:B------:R-:W-:Y:S01]  /*10170*/  FMUL.FTZ R4, R208, UR7 ;  /* 0x00000007d0047c20 */ /* 0x000fe20008410000 */
[----:B------:R-:W-:Y:S01]  /*10180*/  FFMA.FTZ R45, R3, -UR6, R10 ;  /* 0x80000006032d7c23 */ /* 0x000fe2000801000a */
[----:B------:R-:W-:-:S02]  /*10190*/  IMAD.IADD R3, R25, 0x1, -R38 ;  /* 0x0000000119037824 */ /* 0x000fc400078e0a26 */
[----:B------:R-:W-:Y:S01]  /*101a0*/  FMUL.FTZ R10, R212, UR7 ;  /* 0x00000007d40a7c20 */ /* 0x000fe20008410000 */
[C---:B------:R-:W-:Y:S01]  /*101b0*/  IMAD.IADD R6, R25.reuse, 0x1, -R40 ;  /* 0x0000000119067824 */ /* 0x040fe200078e0a28 */
[----:B------:R3:W4:Y:S01]  /*101c0*/  MUFU.TANH R12, R4 ;  /* 0x00000004000c7308 */ /* 0x0007220000002400 */
[C---:B------:R-:W-:Y:S02]  /*101d0*/  IMAD.IADD R7, R25.reuse, 0x1, -R43 ;  /* 0x0000000119077824 */ /* 0x040fe400078e0a2b */
[----:B------:R-:W-:Y:S02]  /*101e0*/  IMAD.IADD R9, R25, 0x1, -R44 ;  /* 0x0000000119097824 */ /* 0x000fe400078e0a2c */
[----:B------:R-:W-:-:S03]  /*101f0*/  VIADD R13, R0, 0xffffff51 ;  /* 0xffffff51000d7836 */ /* 0x000fc60000000000 */
[----:B------:R-:W5:Y:S01]  /*10200*/  MUFU.TANH R10, R10 ;  /* 0x0000000a000a7308 */ /* 0x000f620000002400 */
[----:B-1----:R-:W-:-:S07]  /*10210*/  FMUL.FTZ R5, R209, UR7 ;  /* 0x00000007d1057c20 */ /* 0x002fce0008410000 */
[----:B------:R1:W5:Y:S01]  /*10220*/  MUFU.TANH R11, R5 ;  /* 0x00000005000b7308 */ /* 0x0003620000002400 */
[----:B---3--:R-:W-:-:S05]  /*10230*/  IMAD.IADD R4, R25, 0x1, -R36 ;  /* 0x0000000119047824 */ /* 0x008fca00078e0a24 */
[----:B------:R-:W-:Y:S02]  /*10240*/  IABS R8, R4 ;  /* 0x0000000400087213 */ /* 0x000fe40000000000 */
[----:B------:R-:W-:Y:S02]  /*10250*/  IABS R4, R6 ;  /* 0x0000000600047213 */ /* 0x000fe40000000000 */
[----:B------:R-:W-:Y:S01]  /*10260*/  IABS R6, R9 ;  /* 0x0000000900067213 */ /* 0x000fe20000000000 */
[----:B------:R-:W-:Y:S01]  /*10270*/  VIADD R9, R0, 0xffffff61 ;  /* 0xffffff6100097836 */ /* 0x000fe20000000000 */
[----:B-1----:R-:W-:Y:S02]  /*10280*/  IABS R5, R3 ;  /* 0x0000000300057213 */ /* 0x002fe40000000000 */
[----:B------:R-:W-:-:S03]  /*10290*/  IABS R3, R7 ;  /* 0x0000000700037213 */ /* 0x000fc60000000000 */
[----:B------:R-:W-:Y:S02]  /*102a0*/  IMAD.MOV.U32 R7, RZ, RZ, R5 ;  /* 0x000000ffff077224 */ /* 0x000fe400078e0005 */
[----:B------:R-:W-:Y:S02]  /*102b0*/  IMAD.MOV.U32 R5, RZ, RZ, R4 ;  /* 0x000000ffff057224 */ /* 0x000fe400078e0004 */
[----:B------:R-:W-:Y:S01]  /*102c0*/  IMAD.MOV.U32 R4, RZ, RZ, R3 ;  /* 0x000000ffff047224 */ /* 0x000fe200078e0003 */
[----:B------:R-:W-:Y:S01]  /*102d0*/  I2FP.F32.S32 R7, R7 ;  /* 0x0000000700077245 */ /* 0x000fe20000201400 */
[----:B------:R-:W-:Y:S01]  /*102e0*/  IMAD.MOV.U32 R3, RZ, RZ, R6 ;  /* 0x000000ffff037224 */ /* 0x000fe200078e0006 */
[----:B------:R-:W-:Y:S01]  /*102f0*/  I2FP.F32.S32 R6, R8 ;  /* 0x0000000800067245 */ /* 0x000fe20000201400 */
[----:B------:R-:W-:Y:S01]  /*10300*/  VIADD R8, R0, 0xffffff68 ;  /* 0xffffff6800087836 */ /* 0x000fe20000000000 */
[----:B------:R-:W-:Y:S01]  /*10310*/  I2FP.F32.S32 R5, R5 ;  /* 0x0000000500057245 */ /* 0x000fe20000201400 */
[----:B--2---:R-:W-:Y:S01]  /*10320*/  FFMA.FTZ R39, R7, -UR6, R14 ;  /* 0x8000000607277c23 */ /* 0x004fe2000801000e */
[----:B------:R-:W-:Y:S01]  /*10330*/  I2FP.F32.S32 R3, R3 ;  /* 0x0000000300037245 */ /* 0x000fe20000201400 */
[----:B------:R-:W-:Y:S01]  /*10340*/  FFMA.FTZ R42, R6, -UR6, R15 ;  /* 0x80000006062a7c23 */ /* 0x000fe2000801000f */
[----:B------:R-:W-:Y:S01]  /*10350*/  I2FP.F32.S32 R4, R4 ;  /* 0x0000000400047245 */ /* 0x000fe20000201400 */
[----:B------:R-:W-:-:S02]  /*10360*/  VIADD R15, R0, 0xffffff49 ;  /* 0xffffff49000f7836 */ /* 0x000fc40000000000 */
[----:B----4-:R-:W-:Y:S01]  /*10370*/  FFMA.FTZ R32, R5, -UR6, R12 ;  /* 0x8000000605207c23 */ /* 0x010fe2000801000c */
[----:B-----5:R-:W-:Y:S01]  /*10380*/  FFMA.FTZ R26, R3, -UR6, R10 ;  /* 0x80000006031a7c23 */ /* 0x020fe2000801000a */
[----:B------:R-:W-:Y:S02]  /*10390*/  VIADD R3, R25, -UR4 ;  /* 0x8000000419037c36 */ /* 0x000fe40008000000 */
[----:B------:R-:W-:Y:S01]  /*103a0*/  FFMA.FTZ R29, R4, -UR6, R11 ;  /* 0x80000006041d7c23 */ /* 0x000fe2000801000b */
[C---:B------:R-:W-:Y:S02]  /*103b0*/  VIADD R12, R0.reuse, 0xffffff58 ;  /* 0xffffff58000c7836 */ /* 0x040fe40000000000 */
[C---:B------:R-:W-:Y:S01]  /*103c0*/  VIADD R14, R0.reuse, 0xffffff50 ;  /* 0xffffff50000e7836 */ /* 0x040fe20000000000 */
[C---:B------:R-:W-:Y:S01]  /*103d0*/  ISETP.GT.AND P0, PT, R3.reuse, R19, PT ;  /* 0x000000130300720c */ /* 0x040fe20003f04270 */
[C---:B------:R-:W-:Y:S01]  /*103e0*/  VIADD R11, R0.reuse, 0xffffff59 ;  /* 0xffffff59000b7836 */ /* 0x040fe20000000000 */
[C---:B------:R-:W-:Y:S01]  /*103f0*/  ISETP.GT.AND P1, PT, R3.reuse, R17, PT ;  /* 0x000000110300720c */ /* 0x040fe20003f24270 */
[----:B------:R-:W-:Y:S01]  /*10400*/  VIADD R10, R0, 0xffffff60 ;  /* 0xffffff60000a7836 */ /* 0x000fe20000000000 */
[----:B------:R-:W-:Y:S01]  /*10410*/  FSEL R196, R52, -INF , !P0 ;  /* 0xff80000034c47808 */ /* 0x000fe20004000000 */
[C---:B------:R-:W-:Y:S01]  /*10420*/  VIADD R7, R0.reuse, 0xffffff69 ;  /* 0xffffff6900077836 */ /* 0x040fe20000000000 */
[----:B------:R-:W-:Y:S01]  /*10430*/  BAR.SYNC.DEFER_BLOCKING 0x0 ;  /* 0x0000000000007b1d */ /* 0x000fe20000010000 */
[C---:B------:R-:W-:Y:S01]  /*10440*/  ISETP.GT.AND P0, PT, R3.reuse, R15, PT ;  /* 0x0000000f0300720c */ /* 0x040fe20003f04270 */
[C---:B------:R-:W-:Y:S01]  /*10450*/  VIADD R6, R0.reuse, 0xffffff70 ;  /* 0xffffff7000067836 */ /* 0x040fe20000000000 */
[----:B------:R-:W-:Y:S01]  /*10460*/  ISETP.GT.AND P5, PT, R3, R16, PT ;  /* 0x000000100300720c */ /* 0x000fe20003fa4270 */
[C---:B------:R-:W-:Y:S01]  /*10470*/  VIADD R5, R0.reuse, 0xffffff71 ;  /* 0xffffff7100057836 */ /* 0x040fe20000000000 */
[----:B------:R-:W-:Y:S01]  /*10480*/  FSEL R205, R49, -INF , !P0 ;  /* 0xff80000031cd7808 */ /* 0x000fe20004000000 */
[----:B------:R-:W-:-:S02]  /*10490*/  VIADD R4, R0, 0xffffff79 ;  /* 0xffffff7900047836 */ /* 0x000fc40000000000 */
[----:B------:R-:W-:Y:S01]  /*104a0*/  FMUL.FTZ R0, R62, UR7 ;  /* 0x000000073e007c20 */ /* 0x000fe20008410000 */
[----:B------:R-:W-:Y:S01]  /*104b0*/  ISETP.GT.AND P0, PT, R3, R12, PT ;  /* 0x0000000c0300720c */ /* 0x000fe20003f04270 */
[----:B------:R-:W-:Y:S01]  /*104c0*/  HMMA.16816.F32.BF16 R52, R20, R34, R192 ;  /* 0x000000221434723c */ /* 0x000fe200000418c0 */
[----:B------:R-:W-:Y:S01]  /*104d0*/  FSEL R197, R51, -INF , !P1 ;  /* 0xff80000033c57808 */ /* 0x000fe20004800000 */
[----:B------:R1:W-:Y:S01]  /*104e0*/  MUFU.TANH R62, R0 ;  /* 0x00000000003e7308 */ /* 0x0003e20000002400 */
[----:B------:R-:W-:Y:S01]  /*104f0*/  FSEL R200, R50, -INF , !P5 ;  /* 0xff80000032c87808 */ /* 0x000fe20006800000 */
[----:B------:R-:W-:Y:S01]  /*10500*/  FMUL.FTZ R21, R58, UR7 ;  /* 0x000000073a157c20 */ /* 0x000fe20008410000 */
[C---:B------:R-:W-:Y:S02]  /*10510*/  ISETP.GT.AND P1, PT, R3.reuse, R14, PT ;  /* 0x0000000e0300720c */ /* 0x040fe40003f24270 */
[----:B------:R-:W-:Y:S02]  /*10520*/  ISETP.GT.AND P5, PT, R3, R13, PT ;  /* 0x0000000d0300720c */ /* 0x000fe40003fa4270 */
[----:B------:R-:W-:-:S02]  /*10530*/  FSEL R212, R46, -INF , !P0 ;  /* 0xff8000002ed47808 */ /* 0x000fc40004000000 */
[----:B------:R-:W-:Y:S02]  /*10540*/  ISETP.GT.AND P0, PT, R3, R9, PT ;  /* 0x000000090300720c */ /* 0x000fe40003f04270 */
[----:B------:R-:W-:Y:S02]  /*10550*/  FSEL R208, R48, -INF , !P1 ;  /* 0xff80000030d07808 */ /* 0x000fe40004800000 */
[----:B------:R-:W-:Y:S02]  /*10560*/  FSEL R209, R47, -INF , !P5 ;  /* 0xff8000002fd17808 */ /* 0x000fe40006800000 */
[----:B------:R-:W-:Y:S01]  /*10570*/  ISETP.GT.AND P1, PT, R3, R11, PT ;  /* 0x0000000b0300720c */ /* 0x000fe20003f24270 */
[----:B-1----:R-:W-:Y:S01]  /*10580*/  FMUL.FTZ R0, R63, UR7 ;  /* 0x000000073f007c20 */ /* 0x002fe20008410000 */
[----:B------:R-:W-:Y:S01]  /*10590*/  ISETP.GT.AND P5, PT, R3, R10, PT ;  /* 0x0000000a0300720c */ /* 0x000fe20003fa4270 */
[----:B------:R-:W-:Y:S01]  /*105a0*/  FMUL.FTZ R63, R60, UR7 ;  /* 0x000000073c3f7c20 */ /* 0x000fe20008410000 */
[----:B------:R-:W-:Y:S01]  /*105b0*/  FSEL R220, R39, -INF , !P0 ;  /* 0xff80000027dc7808 */ /* 0x000fe20004000000 */
[----:B------:R1:W-:Y:S01]  /*105c0*/  MUFU.TANH R46, R0 ;  /* 0x00000000002e7308 */ /* 0x0003e20000002400 */
[----:B------:R-:W-:Y:S01]  /*105d0*/  ISETP.GT.AND P0, PT, R3, R6, PT ;  /* 0x000000060300720c */ /* 0x000fe20003f04270 */
[----:B------:R-:W-:Y:S01]  /*105e0*/  FMUL.FTZ R60, R56, UR7 ;  /* 0x00000007383c7c20 */ /* 0x000fe20008410000 */
[----:B------:R-:W-:Y:S01]  /*105f0*/  FSEL R216, R45, -INF , !P1 ;  /* 0xff8000002dd87808 */ /* 0x000fe20004800000 */
[----:B------:R-:W-:Y:S01]  /*10600*/  FMUL.FTZ R55, R55, UR7 ;  /* 0x0000000737377c20 */ /* 0x000fe20008410000 */
[----:B------:R-:W-:-:S02]  /*10610*/  ISETP.GT.AND P1, PT, R3, R8, PT ;  /* 0x000000080300720c */ /* 0x000fc40003f24270 */
[----:B------:R-:W-:Y:S01]  /*10620*/  FSEL R226, R26, -INF , !P0 ;  /* 0xff8000001ae27808 */ /* 0x000fe20004000000 */
[----:B------:R-:W-:Y:S01]  /*10630*/  VIADD R26, R2, 0xffffff71 ;  /* 0xffffff71021a7836 */ /* 0x000fe20000000000 */
[----:B------:R-:W-:Y:S01]  /*10640*/  FSEL R221, R32, -INF , !P1 ;  /* 0xff80000020dd7808 */ /* 0x000fe20004800000 */
[----:B------:R-:W-:Y:S01]  /*10650*/  VIADD R32, R2, 0xffffff78 ;  /* 0xffffff7802207836 */ /* 0x000fe20000000000 */
[C---:B------:R-:W-:Y:S02]  /*10660*/  ISETP.GT.AND P1, PT, R3.reuse, R18, PT ;  /* 0x000000120300720c */ /* 0x040fe40003f24270 */
[----:B------:R-:W-:Y:S01]  /*10670*/  ISETP.GT.AND P0, PT, R3, R4, PT ;  /* 0x000000040300720c */ /* 0x000fe20003f04270 */
[----:B-1----:R-:W-:Y:S01]  /*10680*/  FMUL.FTZ R0, R213, UR7 ;  /* 0x00000007d5007c20 */ /* 0x002fe20008410000 */
[----:B------:R-:W-:Y:S02]  /*10690*/  FSEL R213, R42, -INF , !P5 ;  /* 0xff8000002ad57808 */ /* 0x000fe40006800000 */
[----:B------:R-:W-:Y:S01]  /*106a0*/  ISETP.GT.AND P5, PT, R3, R7, PT ;  /* 0x000000070300720c */ /* 0x000fe20003fa4270 */
[----:B------:R1:W2:Y:S03]  /*106b0*/  MUFU.TANH R39, R0 ;  /* 0x0000000000277308 */ /* 0x0002a60000002400 */
[----:B------:R-:W-:Y:S01]  /*106c0*/  FSEL R222, R29, -INF , !P5 ;  /* 0xff8000001dde7808 */ /* 0x000fe20006800000 */
[----:B------:R-:W-:Y:S01]  /*106d0*/  VIADD R29, R2, 0xffffff79 ;  /* 0xffffff79021d7836 */ /* 0x000fe20000000000 */
[----:B------:R-:W-:Y:S01]  /*106e0*/  ISETP.GT.AND P5, PT, R3, R5, PT ;  /* 0x000000050300720c */ /* 0x000fe20003fa4270 */
[----:B------:R-:W-:-:S02]  /*106f0*/  IMAD.IADD R2, R25, 0x1, -R26 ;  /* 0x0000000119027824 */ /* 0x000fc400078e0a1a */
[----:B------:R-:W-:-:S03]  /*10700*/  IMAD.IADD R3, R25, 0x1, -R29 ;  /* 0x0000000119037824 */ /* 0x000fc600078e0a1d */
[----:B------:R-:W-:Y:S02]  /*10710*/  IABS R2, R2 ;  /* 0x0000000200027213 */ /* 0x000fe40000000000 */
[----:B------:R-:W-:-:S03]  /*10720*/  IABS R3, R3 ;  /* 0x0000000300037213 */ /* 0x000fc60000000000 */
[----:B------:R-:W-:Y:S02]  /*10730*/  IMAD.MOV.U32 R20, RZ, RZ, R2 ;  /* 0x000000ffff147224 */ /* 0x000fe400078e0002 */
[----:B-1----:R-:W-:-:S04]  /*10740*/  FMUL.FTZ R0, R236, UR7 ;  /* 0x00000007ec007c20 */ /* 0x002fc80008410000 */
[----:B------:R1:W3:Y:S01]  /*10750*/  MUFU.TANH R23, R0 ;  /* 0x0000000000177308 */ /* 0x0002e20000002400 */
[----:B------:R-:W-:-:S05]  /*10760*/  I2FP.F32.S32 R20, R20 ;  /* 0x0000001400147245 */ /* 0x000fca0000201400 */
[----:B--2---:R-:W-:Y:S01]  /*10770*/  FFMA.FTZ R50, R20, -UR6, R39 ;  /* 0x8000000614327c23 */ /* 0x004fe20008010027 */
[----:B------:R-:W-:-:S04]  /*10780*/  FMUL.FTZ R20, R102, UR7 ;  /* 0x0000000766147c20 */ /* 0x000fc80008410000 */
[----:B------:R-:W-:Y:S01]  /*10790*/  MUFU.TANH R39, R20 ;  /* 0x0000001400277308 */ /* 0x000fe20000002400 */
[----:B------:R-:W-:Y:S01]  /*107a0*/  FSEL R195, R50, -INF , !P5 ;  /* 0xff80000032c37808 */ /* 0x000fe20006800000 */
[----:B-1----:R-:W-:-:S06]  /*107b0*/  FMUL.FTZ R0, R237, UR7 ;  /* 0x00000007ed007c20 */ /* 0x002fcc0008410000 */
[----:B------:R1:W2:Y:S02]  /*107c0*/  MUFU.TANH R22, R0 ;  /* 0x0000000000167308 */ /* 0x0002a40000002400 */
[----:B-1----:R-:W-:-:S06]  /*107d0*/  IMAD.IADD R0, R25, 0x1, -R32 ;  /* 0x0000000119007824 */ /* 0x002fcc00078e0a20 */
[----:B------:R1:W4:Y:S01]  /*107e0*/  MUFU.TANH R25, R21 ;  /* 0x0000001500197308 */ /* 0x0003220000002400 */
[----:B------:R-:W-:-:S05]  /*107f0*/  IABS R0, R0 ;  /* 0x0000000000007213 */ /* 0x000fca0000000000 */
[----:B------:R-:W-:Y:S02]  /*10800*/  IMAD.MOV.U32 R2, RZ, RZ, R0 ;  /* 0x000000ffff027224 */ /* 0x000fe400078e0000 */
[----:B------:R-:W-:-:S03]  /*10810*/  IMAD.MOV.U32 R0, RZ, RZ, R3 ;  /* 0x000000ffff007224 */ /* 0x000fc600078e0003 */
[----:B------:R-:W-:Y:S01]  /*10820*/  I2FP.F32.S32 R3, R2 ;  /* 0x0000000200037245 */ /* 0x000fe20000201400 */
[----:B------:R-:W-:Y:S01]  /*10830*/  VIADD R2, R225, 0x8 ;  /* 0x00000008e1027836 */ /* 0x000fe20000000000 */
[----:B------:R-:W-:Y:S01]  /*10840*/  I2FP.F32.S32 R0, R0 ;  /* 0x0000000000007245 */ /* 0x000fe20000201400 */
[----:B-1----:R-:W-:Y:S02]  /*10850*/  FMUL.FTZ R21, R59, UR7 ;  /* 0x000000073b157c20 */ /* 0x002fe40008410000 */
[----:B---3--:R-:W-:Y:S01]  /*10860*/  FFMA.FTZ R49, R3, -UR6, R23 ;  /* 0x8000000603317c23 */ /* 0x008fe20008010017 */
[----:B------:R-:W-:Y:S02]  /*10870*/  IMAD.IADD R3, R2, 0x1, -R24 ;  /* 0x0000000102037824 */ /* 0x000fe400078e0a18 */
[----:B--2---:R-:W-:Y:S01]  /*10880*/  FFMA.FTZ R48, R0, -UR6, R22 ;  /* 0x8000000600307c23 */ /* 0x004fe20008010016 */
[C---:B------:R-:W-:Y:S01]  /*10890*/  IMAD.IADD R0, R2.reuse, 0x1, -R28 ;  /* 0x0000000102007824 */ /* 0x040fe200078e0a1c */
[----:B------:R1:W2:Y:S01]  /*108a0*/  MUFU.TANH R34, R21 ;  /* 0x0000001500227308 */ /* 0x0002a20000002400 */
[----:B------:R-:W-:-:S02]  /*108b0*/  IMAD.IADD R20, R2, 0x1, -R31 ;  /* 0x0000000102147824 */ /* 0x000fc400078e0a1f */
[----:B------:R-:W-:Y:S01]  /*108c0*/  FMUL.FTZ R23, R103, UR7 ;  /* 0x0000000767177c20 */ /* 0x000fe20008410000 */
[----:B------:R-:W-:Y:S01]  /*108d0*/  IMAD.IADD R22, R2, 0x1, -R33 ;  /* 0x0000000102167824 */ /* 0x000fe200078e0a21 */
[----:B------:R-:W-:Y:S02]  /*108e0*/  FSEL R201, R49, -INF , !P1 ;  /* 0xff80000031c97808 */ /* 0x000fe40004800000 */
[----:B------:R-:W-:Y:S01]  /*108f0*/  FSEL R204, R48, -INF , !P0 ;  /* 0xff80000030cc7808 */ /* 0x000fe20004000000 */
[----:B------:R3:W5:Y:S08]  /*10900*/  MUFU.TANH R35, R23 ;  /* 0x0000001700237308 */ /* 0x0007700000002400 */
[----:B------:R-:W-:Y:S01]  /*10910*/  MUFU.TANH R48, R64 ;  /* 0x0000004000307308 */ /* 0x000fe20000002400 */
[----:B-1----:R-:W-:-:S02]  /*10920*/  IABS R21, R3 ;  /* 0x0000000300157213 */ /* 0x002fc40000000000 */
[----:B------:R-:W-:Y:S02]  /*10930*/  IABS R3, R0 ;  /* 0x0000000000037213 */ /* 0x000fe40000000000 */
[----:B------:R-:W-:Y:S02]  /*10940*/  IABS R0, R20 ;  /* 0x0000001400007213 */ /* 0x000fe40000000000 */
[----:B------:R-:W-:Y:S01]  /*10950*/  IABS R20, R22 ;  /* 0x0000001600147213 */ /* 0x000fe20000000000 */
[----:B------:R-:W-:Y:S02]  /*10960*/  IMAD.MOV.U32 R22, RZ, RZ, R21 ;  /* 0x000000ffff167224 */ /* 0x000fe400078e0015 */
[----:B---3--:R-:W-:Y:S01]  /*10970*/  FMUL.FTZ R23, R106, UR7 ;  /* 0x000000076a177c20 */ /* 0x008fe20008410000 */
[----:B------:R-:W-:Y:S01]  /*10980*/  IMAD.MOV.U32 R21, RZ, RZ, R3 ;  /* 0x000000ffff157224 */ /* 0x000fe200078e0003 */
[----:B------:R1:W-:Y:S01]  /*10990*/  MUFU.TANH R49, R63 ;  /* 0x0000003f00317308 */ /* 0x0003e20000002400 */
[----:B------:R-:W-:Y:S01]  /*109a0*/  IMAD.MOV.U32 R3, RZ, RZ, R0 ;  /* 0x000000ffff037224 */ /* 0x000fe200078e0000 */
[----:B------:R-:W-:Y:S01]  /*109b0*/  I2FP.F32.S32 R22, R22 ;  /* 0x0000001600167245 */ /* 0x000fe20000201400 */
[----:B------:R-:W-:-:S02]  /*109c0*/  IMAD.MOV.U32 R0, RZ, RZ, R20 ;  /* 0x000000ffff007224 */ /* 0x000fc400078e0014 */
[----:B------:R-:W-:Y:S01]  /*109d0*/  FMUL.FTZ R20, R107, UR7 ;  /* 0x000000076b147c20 */ /* 0x000fe20008410000 */
[----:B------:R-:W-:Y:S02]  /*109e0*/  I2FP.F32.S32 R21, R21 ;  /* 0x0000001500157245 */ /* 0x000fe40000201400 */
[----:B------:R-:W-:Y:S01]  /*109f0*/  I2FP.F32.S32 R3, R3 ;  /* 0x0000000300037245 */ /* 0x000fe20000201400 */
[----:B------:R-:W-:Y:S01]  /*10a00*/  FFMA.FTZ R47, R22, -UR6, R62 ;  /* 0x80000006162f7c23 */ /* 0x000fe2000801003e */
[----:B------:R-:W-:Y:S01]  /*10a10*/  I2FP.F32.S32 R0, R0 ;  /* 0x0000000000007245 */ /* 0x000fe20000201400 */
[----:B------:R-:W-:Y:S01]  /*10a20*/  FFMA.FTZ R46, R21, -UR6, R46 ;  /* 0x80000006152e7c23 */ /* 0x000fe2000801002e */
[C---:B------:R-:W-:Y:S02]  /*10a30*/  IMAD.IADD R22, R2.reuse, 0x1, -R41 ;  /* 0x0000000102167824 */ /* 0x040fe400078e0a29 */
[----:B----4-:R-:W-:Y:S01]  /*10a40*/  FFMA.FTZ R45, R3, -UR6, R25 ;  /* 0x80000006032d7c23 */ /* 0x010fe20008010019 */
[----:B------:R-:W-:-:S02]  /*10a50*/  IMAD.IADD R3, R2, 0x1, -R27 ;  /* 0x0000000102037824 */ /* 0x000fc400078e0a1b */
[----:B--2---:R-:W-:Y:S01]  /*10a60*/  FFMA.FTZ R42, R0, -UR6, R34 ;  /* 0x80000006002a7c23 */ /* 0x004fe20008010022 */
[----:B------:R-:W-:Y:S01]  /*10a70*/  IMAD.IADD R0, R2, 0x1, -R30 ;  /* 0x0000000102007824 */ /* 0x000fe200078e0a1e */
[----:B------:R2:W-:Y:S01]  /*10a80*/  MUFU.TANH R25, R20 ;  /* 0x0000001400197308 */ /* 0x0005e20000002400 */
[----:B-1----:R-:W-:Y:S01]  /*10a90*/  FMUL.FTZ R63, R177, UR7 ;  /* 0x00000007b13f7c20 */ /* 0x002fe20008410000 */
[----:B------:R-:W-:Y:S02]  /*10aa0*/  IABS R21, R3 ;  /* 0x0000000300157213 */ /* 0x000fe40000000000 */
[----:B------:R-:W-:-:S04]  /*10ab0*/  IABS R3, R0 ;  /* 0x0000000000037213 */ /* 0x000fc80000000000 */
[----:B------:R1:W3:Y:S01]  /*10ac0*/  MUFU.TANH R51, R23 ;  /* 0x0000001700337308 */ /* 0x0002e20000002400 */
[----:B--2---:R-:W-:-:S05]  /*10ad0*/  IMAD.IADD R20, R2, 0x1, -R37 ;  /* 0x0000000102147824 */ /* 0x004fca00078e0a25 */
[----:B------:R-:W-:Y:S02]  /*10ae0*/  IABS R0, R20 ;  /* 0x0000001400007213 */ /* 0x000fe40000000000 */
[----:B------:R-:W-:Y:S01]  /*10af0*/  IABS R20, R22 ;  /* 0x0000001600147213 */ /* 0x000fe20000000000 */
[----:B------:R-:W-:Y:S02]  /*10b00*/  IMAD.MOV.U32 R22, RZ, RZ, R21 ;  /* 0x000000ffff167224 */ /* 0x000fe400078e0015 */
[----:B-1----:R-:W-:Y:S01]  /*10b10*/  FMUL.FTZ R23, R110, UR7 ;  /* 0x000000076e177c20 */ /* 0x002fe20008410000 */
[----:B------:R-:W-:Y:S02]  /*10b20*/  IMAD.MOV.U32 R21, RZ, RZ, R3 ;  /* 0x000000ffff157224 */ /* 0x000fe400078e0003 */
[----:B------:R-:W-:Y:S01]  /*10b30*/  IMAD.MOV.U32 R3, RZ, RZ, R0 ;  /* 0x000000ffff037224 */ /* 0x000fe200078e0000 */
[----:B------:R1:W2:Y:S01]  /*10b40*/  MUFU.TANH R59, R23 ;  /* 0x00000017003b7308 */ /* 0x0002a20000002400 */
[----:B------:R-:W-:Y:S01]  /*10b50*/  IMAD.MOV.U32 R0, RZ, RZ, R20 ;  /* 0x000000ffff007224 */ /* 0x000fe200078e0014 */
[----:B------:R-:W-:Y:S01]  /*10b60*/  I2FP.F32.S32 R21, R21 ;  /* 0x0000001500157245 */ /* 0x000fe20000201400 */
[----:B------:R-:W-:Y:S01]  /*10b70*/  FMUL.FTZ R20, R178, UR7 ;  /* 0x00000007b2147c20 */ /* 0x000fe20008410000 */
[----:B------:R-:W-:-:S02]  /*10b80*/  I2FP.F32.S32 R3, R3 ;  /* 0x0000000300037245 */ /* 0x000fc40000201400 */
[----:B------:R-:W-:Y:S01]  /*10b90*/  I2FP.F32.S32 R0, R0 ;  /* 0x0000000000007245 */ /* 0x000fe20000201400 */
[----:B-----5:R-:W-:Y:S01]  /*10ba0*/  FFMA.FTZ R35, R21, -UR6, R35 ;  /* 0x8000000615237c23 */ /* 0x020fe20008010023 */
[----:B------:R-:W-:Y:S01]  /*10bb0*/  FMUL.FTZ R21, R179, UR7 ;  /* 0x00000007b3157c20 */ /* 0x000fe20008410000 */
[----:B------:R-:W-:Y:S01]  /*10bc0*/  I2FP.F32.S32 R22, R22 ;  /* 0x0000001600167245 */ /* 0x000fe20000201400 */
[----:B---3--:R-:W-:Y:S01]  /*10bd0*/  FFMA.FTZ R34, R3, -UR6, R51 ;  /* 0x8000000603227c23 */ /* 0x008fe20008010033 */
[----:B------:R-:W-:Y:S01]  /*10be0*/  FFMA.FTZ R25, R0, -UR6, R25 ;  /* 0x8000000600197c23 */ /* 0x000fe20008010019 */
[C---:B------:R-:W-:Y:S01]  /*10bf0*/  IMAD.IADD R3, R2.reuse, 0x1, -R38 ;  /* 0x0000000102037824 */ /* 0x040fe200078e0a26 */
[----:B------:R3:W-:Y:S01]  /*10c00*/  MUFU.TANH R57, R20 ;  /* 0x0000001400397308 */ /* 0x0007e20000002400 */
[----:B------:R-:W-:Y:S02]  /*10c10*/  IMAD.IADD R0, R2, 0x1, -R40 ;  /* 0x0000000102007824 */ /* 0x000fe400078e0a28 */
[----:B------:R-:W-:Y:S01]  /*10c20*/  FFMA.FTZ R39, R22, -UR6, R39 ;  /* 0x8000000616277c23 */ /* 0x000fe20008010027 */
[----:B------:R-:W-:Y:S01]  /*10c30*/  FMUL.FTZ R51, R182, UR7 ;  /* 0x00000007b6337c20 */ /* 0x000fe20008410000 */
[----:B-1----:R-:W-:Y:S01]  /*10c40*/  FMUL.FTZ R23, R111, UR7 ;  /* 0x000000076f177c20 */ /* 0x002fe20008410000 */
[----:B------:R-:W-:-:S02]  /*10c50*/  IABS R22, R3 ;  /* 0x0000000300167213 */ /* 0x000fc40000000000 */
[----:B------:R-:W-:Y:S01]  /*10c60*/  IABS R3, R0 ;  /* 0x0000000000037213 */ /* 0x000fe20000000000 */
[----:B------:R1:W-:Y:S08]  /*10c70*/  MUFU.TANH R56, R21 ;  /* 0x0000001500387308 */ /* 0x0003f00000002400 */
[----:B------:R4:W5:Y:S01]  /*10c80*/  MUFU.TANH R58, R23 ;  /* 0x00000017003a7308 */ /* 0x0009620000002400 */
[----:B---3--:R-:W-:-:S05]  /*10c90*/  IMAD.IADD R20, R2, 0x1, -R36 ;  /* 0x0000000102147824 */ /* 0x008fca00078e0a24 */
[----:B------:R-:W-:Y:S02]  /*10ca0*/  IABS R20, R20 ;  /* 0x0000001400147213 */ /* 0x000fe40000000000 */
[----:B------:R-:W3:Y:S01]  /*10cb0*/  MUFU.TANH R51, R51 ;  /* 0x0000003300337308 */ /* 0x000ee20000002400 */
[----:B-1----:R-:W-:Y:S01]  /*10cc0*/  IMAD.IADD R21, R2, 0x1, -R43 ;  /* 0x0000000102157824 */ /* 0x002fe200078e0a2b */
[----:B------:R-:W-:-:S04]  /*10cd0*/  I2FP.F32.S32 R20, R20 ;  /* 0x0000001400147245 */ /* 0x000fc80000201400 */
[----:B------:R-:W-:Y:S01]  /*10ce0*/  IABS R0, R21 ;  /* 0x0000001500007213 */ /* 0x000fe20000000000 */
[----:B----4-:R-:W-:-:S05]  /*10cf0*/  IMAD.IADD R23, R2, 0x1, -R44 ;  /* 0x0000000102177824 */ /* 0x010fca00078e0a2c */
[----:B------:R-:W-:Y:S01]  /*10d00*/  IABS R21, R23 ;  /* 0x0000001700157213 */ /* 0x000fe20000000000 */
[----:B------:R-:W-:Y:S02]  /*10d10*/  IMAD.MOV.U32 R23, RZ, RZ, R22 ;  /* 0x000000ffff177224 */ /* 0x000fe400078e0016 */
[----:B------:R-:W-:Y:S02]  /*10d20*/  IMAD.MOV.U32 R22, RZ, RZ, R3 ;  /* 0x000000ffff167224 */ /* 0x000fe400078e0003 */
[----:B------:R-:W-:Y:S01]  /*10d30*/  IMAD.MOV.U32 R3, RZ, RZ, R0 ;  /* 0x000000ffff037224 */ /* 0x000fe200078e0000 */
[----:B------:R-:W-:Y:S01]  /*10d40*/  I2FP.F32.S32 R23, R23 ;  /* 0x0000001700177245 */ /* 0x000fe20000201400 */
[----:B------:R-:W-:Y:S01]  /*10d50*/  IMAD.MOV.U32 R0, RZ, RZ, R21 ;  /* 0x000000ffff007224 */ /* 0x000fe200078e0015 */
[----:B------:R-:W-:Y:S01]  /*10d60*/  I2FP.F32.S32 R21, R22 ;  /* 0x0000001600157245 */ /* 0x000fe20000201400 */
[----:B--2---:R-:W-:Y:S01]  /*10d70*/  FFMA.FTZ R22, R20, -UR6, R59 ;  /* 0x8000000614167c23 */ /* 0x004fe2000801003b */
[----:B------:R-:W-:Y:S01]  /*10d80*/  I2FP.F32.S32 R20, R3 ;  /* 0x0000000300147245 */ /* 0x000fe20000201400 */
[----:B-----5:R-:W-:Y:S01]  /*10d90*/  FFMA.FTZ R23, R23, -UR6, R58 ;  /* 0x8000000617177c23 */ /* 0x020fe2000801003a */
[----:B------:R-:W-:Y:S01]  /*10da0*/  I2FP.F32.S32 R3, R0 ;  /* 0x0000000000037245 */ /* 0x000fe20000201400 */
[----:B------:R-:W-:-:S02]  /*10db0*/  VIADD R0, R2, -UR4 ;  /* 0x8000000402007c36 */ /* 0x000fc40008000000 */
[----:B------:R-:W-:Y:S01]  /*10dc0*/  FFMA.FTZ R21, R21, -UR6, R57 ;  /* 0x8000000615157c23 */ /* 0x000fe20008010039 */
[----:B------:R-:W-:Y:S01]  /*10dd0*/  FFMA.FTZ R20, R20, -UR6, R56 ;  /* 0x8000000614147c23 */ /* 0x000fe20008010038 */
[----:B------:R-:W-:Y:S01]  /*10de0*/  FMUL.FTZ R59, R109, UR7 ;  /* 0x000000076d3b7c20 */ /* 0x000fe20008410000 */
[----:B---3--:R-:W-:Y:S01]  /*10df0*/  FFMA.FTZ R3, R3, -UR6, R51 ;  /* 0x8000000603037c23 */ /* 0x008fe20008010033 */
[C---:B------:R-:W-:Y:S01]  /*10e00*/  ISETP.GT.AND P1, PT, R0.reuse, R19, PT ;  /* 0x000000130000720c */ /* 0x040fe20003f24270 */
[----:B------:R-:W-:Y:S01]  /*10e10*/  MUFU.TANH R51, R55 ;  /* 0x0000003700337308 */ /* 0x000fe20000002400 */
[----:B------:R-:W-:Y:S01]  /*10e20*/  ISETP.GT.AND P0, PT, R0, R16, PT ;  /* 0x000000100000720c */ /* 0x000fe20003f04270 */
[----:B------:R-:W-:Y:S01]  /*10e30*/  FMUL.FTZ R56, R108, UR7 ;  /* 0x000000076c387c20 */ /* 0x000fe20008410000 */
[----:B------:R-:W-:Y:S02]  /*10e40*/  FSEL R58, R47, -INF , !P1 ;  /* 0xff8000002f3a7808 */ /* 0x000fe40004800000 */
[----:B------:R-:W-:-:S02]  /*10e50*/  ISETP.GT.AND P1, PT, R0, R15, PT ;  /* 0x0000000f0000720c */ /* 0x000fc40003f24270 */
[----:B------:R-:W-:Y:S01]  /*10e60*/  FSEL R64, R45, -INF , !P0 ;  /* 0xff8000002d407808 */ /* 0x000fe20004000000 */
[----:B------:R-:W-:Y:S01]  /*10e70*/  MUFU.TANH R47, R60 ;  /* 0x0000003c002f7308 */ /* 0x000fe20000002400 */
[C---:B------:R-:W-:Y:S02]  /*10e80*/  ISETP.GT.AND P0, PT, R0.reuse, R13, PT ;  /* 0x0000000d0000720c */ /* 0x040fe40003f04270 */
[----:B------:R-:W-:Y:S02]  /*10e90*/  ISETP.GT.AND P5, PT, R0, R17, PT ;  /* 0x000000110000720c */ /* 0x000fe40003fa4270 */
[----:B------:R-:W-:Y:S01]  /*10ea0*/  FSEL R67, R42, -INF , !P1 ;  /* 0xff8000002a437808 */ /* 0x000fe20004800000 */
[----:B------:R-:W-:Y:S01]  /*10eb0*/  FMUL.FTZ R42, R105, UR7 ;  /* 0x00000007692a7c20 */ /* 0x000fe20008410000 */
[----:B------:R-:W-:Y:S01]  /*10ec0*/  ISETP.GT.AND P1, PT, R0, R12, PT ;  /* 0x0000000c0000720c */ /* 0x000fe20003f24270 */
[----:B------:R1:W-:Y:S01]  /*10ed0*/  MUFU.TANH R60, R61 ;  /* 0x0000003d003c7308 */ /* 0x0003e20000002400 */
[----:B------:R-:W-:Y:S01]  /*10ee0*/  FSEL R103, R35, -INF , !P0 ;  /* 0xff80000023677808 */ /* 0x000fe20004000000 */
[----:B------:R-:W-:Y:S01]  /*10ef0*/  FMUL.FTZ R35, R104, UR7 ;  /* 0x0000000768237c20 */ /* 0x000fe20008410000 */
[----:B------:R-:W-:-:S02]  /*10f00*/  FSEL R62, R46, -INF , !P5 ;  /* 0xff8000002e3e7808 */ /* 0x000fc40006800000 */
[C---:B------:R-:W-:Y:S02]  /*10f10*/  ISETP.GT.AND P0, PT, R0.reuse, R10, PT ;  /* 0x0000000a0000720c */ /* 0x040fe40003f04270 */
[----:B------:R-:W-:Y:S01]  /*10f20*/  ISETP.GT.AND P5, PT, R0, R14, PT ;  /* 0x0000000e0000720c */ /* 0x000fe20003fa4270 */
[----:B------:R-:W-:Y:S01]  /*10f30*/  MUFU.TANH R42, R42 ;  /* 0x0000002a002a7308 */ /* 0x000fe20000002400 */
[----:B------:R-:W-:Y:S01]  /*10f40*/  FSEL R107, R34, -INF , !P1 ;  /* 0xff800000226b7808 */ /* 0x000fe20004800000 */
[----:B------:R-:W-:Y:S01]  /*10f50*/  FMUL.FTZ R34, R101, UR7 ;  /* 0x0000000765227c20 */ /* 0x000fe20008410000 */
[----:B------:R-:W-:Y:S01]  /*10f60*/  ISETP.GT.AND P1, PT, R0, R9, PT ;  /* 0x000000090000720c */ /* 0x000fe20003f24270 */
[----:B------:R-:W-:Y:S01]  /*10f70*/  FMUL.FTZ R101, R53, UR7 ;  /* 0x0000000735657c20 */ /* 0x000fe20008410000 */
[----:B------:R-:W-:Y:S02]  /*10f80*/  FSEL R182, R22, -INF , !P0 ;  /* 0xff80000016b67808 */ /* 0x000fe40004000000 */
[----:B------:R-:W-:Y:S01]  /*10f90*/  FSEL R102, R39, -INF , !P5 ;  /* 0xff80000027667808 */ /* 0x000fe20006800000 */
[----:B------:R-:W-:Y:S01]  /*10fa0*/  MUFU.TANH R46, R35 ;  /* 0x00000023002e7308 */ /* 0x000fe20000002400 */
[----:B------:R-:W-:Y:S01]  /*10fb0*/  ISETP.GT.AND P0, PT, R0, R7, PT ;  /* 0x000000070000720c */ /* 0x000fe20003f04270 */
[----:B-1----:R-:W-:Y:S01]  /*10fc0*/  FMUL.FTZ R61, R176, UR7 ;  /* 0x00000007b03d7c20 */ /* 0x002fe20008410000 */
[----:B------:R-:W-:-:S02]  /*10fd0*/  ISETP.GT.AND P5, PT, R0, R11, PT ;  /* 0x0000000b0000720c */ /* 0x000fc40003fa4270 */
[----:B------:R-:W-:Y:S01]  /*10fe0*/  FSEL R184, R23, -INF , !P1 ;  /* 0xff80000017b87808 */ /* 0x000fe20004800000 */
[----:B------:R-:W-:Y:S01]  /*10ff0*/  IMAD.IADD R23, R225, 0x1, -R31 ;  /* 0x00000001e1177824 */ /* 0x000fe200078e0a1f */
[----:B------:R-:W-:Y:S01]  /*11000*/  ISETP.GT.AND P1, PT, R0, R6, PT ;  /* 0x000000060000720c */ /* 0x000fe20003f24270 */
[----:B------:R-:W-:Y:S01]  /*11010*/  MUFU.TANH R34, R34 ;  /* 0x0000002200227308 */ /* 0x000fe20000002400 */
[----:B------:R-:W-:Y:S01]  /*11020*/  FSEL R188, R20, -INF , !P0 ;  /* 0xff80000014bc7808 */ /* 0x000fe20004000000 */
[----:B------:R-:W-:Y:S01]  /*11030*/  FMUL.FTZ R20, R183, UR7 ;  /* 0x00000007b7147c20 */ /* 0x000fe20008410000 */
[----:B------:R-:W-:Y:S02]  /*11040*/  FSEL R178, R25, -INF , !P5 ;  /* 0xff80000019b27808 */ /* 0x000fe40006800000 */
[----:B------:R-:W-:Y:S02]  /*11050*/  ISETP.GT.AND P5, PT, R0, R8, PT ;  /* 0x000000080000720c */ /* 0x000fe40003fa4270 */
[----:B------:R-:W-:Y:S01]  /*11060*/  FSEL R189, R3, -INF , !P1 ;  /* 0xff80000003bd7808 */ /* 0x000fe20004800000 */
[----:B------:R-:W-:Y:S01]  /*11070*/  MUFU.TANH R35, R180 ;  /* 0x000000b400237308 */ /* 0x000fe20000002400 */
[----:B------:R-:W-:Y:S01]  /*11080*/  FSEL R185, R21, -INF , !P5 ;  /* 0xff80000015b97808 */ /* 0x000fe20006800000 */
[----:B------:R-:W-:Y:S01]  /*11090*/  FMUL.FTZ R21, R100, UR7 ;  /* 0x0000000764157c20 */ /* 0x000fe20008410000 */
[----:B------:R-:W-:Y:S01]  /*110a0*/  ISETP.GT.AND P5, PT, R0, R5, PT ;  /* 0x000000050000720c */ /* 0x000fe20003fa4270 */
[----:B------:R-:W-:Y:S01]  /*110b0*/  FMUL.FTZ R100, R52, UR7 ;  /* 0x0000000734647c20 */ /* 0x000fe20008410000 */
[----:B------:R-:W-:-:S02]  /*110c0*/  ISETP.GT.AND P0, PT, R0, R18, PT ;  /* 0x000000120000720c */ /* 0x000fc40003f04270 */
[----:B------:R-:W-:Y:S01]  /*110d0*/  ISETP.GT.AND P1, PT, R0, R4, PT ;  /* 0x000000040000720c */ /* 0x000fe20003f24270 */
[----:B------:R1:W2:Y:S01]  /*110e0*/  MUFU.TANH R3, R20 ;  /* 0x0000001400037308 */ /* 0x0002a20000002400 */
[----:B------:R-:W-:-:S05]  /*110f0*/  IMAD.IADD R0, R2, 0x1, -R26 ;  /* 0x0000000102007824 */ /* 0x000fca00078e0a1a */
[----:B------:R-:W-:Y:S02]  /*11100*/  IABS R0, R0 ;  /* 0x0000000000007213 */ /* 0x000fe40000000000 */
[----:B------:R-:W-:Y:S02]  /*11110*/  MUFU.TANH R57, R21 ;  /* 0x0000001500397308 */ /* 0x000fe40000002400 */
[----:B------:R-:W-:-:S06]  /*11120*/  I2FP.F32.S32 R0, R0 ;  /* 0x0000000000007245 */ /* 0x000fcc0000201400 */
[----:B------:R-:W-:Y:S01]  /*11130*/  MUFU.TANH R56, R56 ;  /* 0x0000003800387308 */ /* 0x000fe20000002400 */
[----:B-1----:R-:W-:Y:S01]  /*11140*/  FMUL.FTZ R20, R54, UR7 ;  /* 0x0000000736147c20 */ /* 0x002fe20008410000 */
[----:B--2---:R-:W-:Y:S01]  /*11150*/  FFMA.FTZ R53, R0, -UR6, R3 ;  /* 0x8000000600357c23 */ /* 0x004fe20008010003 */
[C---:B------:R-:W-:Y:S02]  /*11160*/  IMAD.IADD R0, R225.reuse, 0x1, -R28 ;  /* 0x00000001e1007824 */ /* 0x040fe400078e0a1c */
[----:B------:R-:W-:-:S03]  /*11170*/  IMAD.IADD R3, R225, 0x1, -R24 ;  /* 0x00000001e1037824 */ /* 0x000fc600078e0a18 */
[----:B------:R1:W2:Y:S02]  /*11180*/  MUFU.TANH R25, R20 ;  /* 0x0000001400197308 */ /* 0x0002a40000002400 */
[----:B------:R-:W-:-:S06]  /*11190*/  IABS R22, R3 ;  /* 0x0000000300167213 */ /* 0x000fcc0000000000 */
[----:B------:R3:W-:Y:S08]  /*111a0*/  MUFU.TANH R54, R63 ;  /* 0x0000003f00367308 */ /* 0x0007f00000002400 */
[----:B------:R-:W-:Y:S01]  /*111b0*/  MUFU.TANH R55, R61 ;  /* 0x0000003d00377308 */ /* 0x000fe20000002400 */
[C---:B-1----:R-:W-:Y:S02]  /*111c0*/  IMAD.IADD R20, R2.reuse, 0x1, -R32 ;  /* 0x0000000102147824 */ /* 0x042fe400078e0a20 */
[----:B------:R-:W-:-:S03]  /*111d0*/  IMAD.IADD R2, R2, 0x1, -R29 ;  /* 0x0000000102027824 */ /* 0x000fc600078e0a1d */
[----:B------:R-:W-:Y:S02]  /*111e0*/  IABS R21, R20 ;  /* 0x0000001400157213 */ /* 0x000fe40000000000 */
[----:B------:R-:W-:Y:S02]  /*111f0*/  IABS R20, R2 ;  /* 0x0000000200147213 */ /* 0x000fe40000000000 */
[----:B------:R-:W-:Y:S01]  /*11200*/  IABS R2, R0 ;  /* 0x0000000000027213 */ /* 0x000fe20000000000 */
[----:B------:R-:W-:Y:S01]  /*11210*/  IMAD.MOV.U32 R3, RZ, RZ, R21 ;  /* 0x000000ffff037224 */ /* 0x000fe200078e0015 */
[----:B------:R-:W-:Y:S01]  /*11220*/  IABS R0, R23 ;  /* 0x0000001700007213 */ /* 0x000fe20000000000 */
[----:B------:R-:W-:Y:S01]  /*11230*/  IMAD.MOV.U32 R23, RZ, RZ, R22 ;  /* 0x000000ffff177224 */ /* 0x000fe200078e0016 */
[----:B---3--:R-:W-:Y:S01]  /*11240*/  FSEL R63, R53, -INF , !P5 ;  /* 0xff800000353f7808 */ /* 0x008fe20006800000 */
[----:B------:R-:W-:Y:S01]  /*11250*/  IMAD.MOV.U32 R22, RZ, RZ, R2 ;  /* 0x000000ffff167224 */ /* 0x000fe200078e0002 */
[----:B------:R-:W-:Y:S01]  /*11260*/  I2FP.F32.S32 R2, R20 ;  /* 0x0000001400027245 */ /* 0x000fe20000201400 */
[----:B------:R-:W-:Y:S01]  /*11270*/  IMAD.MOV.U32 R21, RZ, RZ, R0 ;  /* 0x000000ffff157224 */ /* 0x000fe200078e0000 */
[----:B------:R-:W-:-:S02]  /*11280*/  I2FP.F32.S32 R0, R3 ;  /* 0x0000000300007245 */ /* 0x000fc40000201400 */
[----:B------:R-:W-:Y:S01]  /*11290*/  I2FP.F32.S32 R20, R23 ;  /* 0x0000001700147245 */ /* 0x000fe20000201400 */
[----:B------:R-:W-:Y:S01]  /*112a0*/  FFMA.FTZ R51, R2, -UR6, R51 ;  /* 0x8000000602337c23 */ /* 0x000fe20008010033 */
[----:B------:R-:W-:Y:S01]  /*112b0*/  I2FP.F32.S32 R3, R22 ;  /* 0x0000001600037245 */ /* 0x000fe20000201400 */
[----:B--2---:R-:W-:Y:S01]  /*112c0*/  FFMA.FTZ R52, R0, -UR6, R25 ;  /* 0x8000000600347c23 */ /* 0x004fe20008010019 */
[----:B------:R-:W-:Y:S01]  /*112d0*/  I2FP.F32.S32 R0, R21 ;  /* 0x0000001500007245 */ /* 0x000fe20000201400 */
[----:B------:R-:W-:Y:S01]  /*112e0*/  FFMA.FTZ R39, R20, -UR6, R49 ;  /* 0x8000000614277c23 */ /* 0x000fe20008010031 */
[----:B------:R-:W-:Y:S02]  /*112f0*/  IMAD.IADD R2, R225, 0x1, -R33 ;  /* 0x00000001e1027824 */ /* 0x000fe400078e0a21 */
        /* <DEDUP_REMOVED lines=9> */
[----:B------:R-:W1:Y:S01]  /*11390*/  MUFU.TANH R25, R59 ;  /* 0x0000003b00197308 */ /* 0x000e620000002400 */
        /* <DEDUP_REMOVED lines=25> */
[----:B------:R-:W-:Y:S01]  /*11530*/  FMUL.FTZ R52, R190, UR7 ;  /* 0x00000007be347c20 */ /* 0x000fe20008410000 */
[----:B------:R-:W-:Y:S01]  /*11540*/  FSEL R66, R51, -INF , !P1 ;  /* 0xff80000033427808 */ /* 0x000fe20004800000 */
[----:B------:R-:W-:Y:S01]  /*11550*/  MUFU.TANH R57, R181 ;  /* 0x000000b500397308 */ /* 0x000fe20000002400 */
        /* <DEDUP_REMOVED lines=12> */
[----:B-1----:R-:W-:Y:S01]  /*11620*/  FFMA.FTZ R21, R21, -UR6, R25 ;  /* 0x8000000615157c23 */ /* 0x002fe20008010019 */
[----:B------:R-:W-:Y:S01]  /*11630*/  I2FP.F32.S32 R0, R0 ;  /* 0x0000000000007245 */ /* 0x000fe20000201400 */
[----:B------:R-:W-:-:S02]  /*11640*/  VIADD R25, R225, 0x48 ;  /* 0x00000048e1197836 */ /* 0x000fc40000000000 */
[----:B------:R-:W-:Y:S01]  /*11650*/  FFMA.FTZ R34, R22, -UR6, R56 ;  /* 0x8000000616227c23 */ /* 0x000fe20008010038 */
[----:B------:R-:W-:Y:S01]  /*11660*/  FFMA.FTZ R23, R2, -UR6, R54 ;  /* 0x8000000602177c23 */ /* 0x000fe20008010036 */
[----:B------:R-:W-:Y:S01]  /*11670*/  FFMA.FTZ R22, R20, -UR6, R55 ;  /* 0x8000000614167c23 */ /* 0x000fe20008010037 */
[----:B------:R-:W-:Y:S01]  /*11680*/  FFMA.FTZ R35, R0, -UR6, R35 ;  /* 0x8000000600237c23 */ /* 0x000fe20008010023 */
[C---:B------:R-:W-:Y:S01]  /*11690*/  VIADD R0, R225.reuse, -UR4 ;  /* 0x80000004e1007c36 */ /* 0x040fe20008000000 */
[----:B------:R-:W-:Y:S01]  /*116a0*/  MUFU.TANH R59, R52 ;  /* 0x00000034003b7308 */ /* 0x000fe20000002400 */
[C---:B------:R-:W-:Y:S02]  /*116b0*/  IMAD.IADD R2, R225.reuse, 0x1, -R32 ;  /* 0x00000001e1027824 */ /* 0x040fe400078e0a20 */
[----:B------:R-:W-:Y:S01]  /*116c0*/  IMAD.IADD R20, R225, 0x1, -R29 ;  /* 0x00000001e1147824 */ /* 0x000fe200078e0a1d */
[C---:B------:R-:W-:Y:S01]  /*116d0*/  ISETP.GT.AND P5, PT, R0.reuse, R19, PT ;  /* 0x000000130000720c */ /* 0x040fe20003fa4270 */
[----:B------:R-:W-:Y:S01]  /*116e0*/  IMAD.IADD R24, R25, 0x1, -R24 ;  /* 0x0000000119187824 */ /* 0x000fe200078e0a18 */
[----:B------:R-:W-:-:S02]  /*116f0*/  ISETP.GT.AND P0, PT, R0, R17, PT ;  /* 0x000000110000720c */ /* 0x000fc40003f04270 */
[----:B------:R-:W-:Y:S01]  /*11700*/  FSEL R39, R39, -INF , !P5 ;  /* 0xff80000027277808 */ /* 0x000fe20006800000 */
[----:B------:R-:W1:Y:S01]  /*11710*/  MUFU.TANH R52, R101 ;  /* 0x0000006500347308 */ /* 0x000e620000002400 */
[C---:B------:R-:W-:Y:S02]  /*11720*/  ISETP.GT.AND P5, PT, R0.reuse, R15, PT ;  /* 0x0000000f0000720c */ /* 0x040fe40003fa4270 */
[----:B------:R-:W-:Y:S02]  /*11730*/  FSEL R45, R45, -INF , !P0 ;  /* 0xff8000002d2d7808 */ /* 0x000fe40004000000 */
[----:B------:R-:W-:Y:S02]  /*11740*/  FSEL R49, R49, -INF , !P5 ;  /* 0xff80000031317808 */ /* 0x000fe40006800000 */
[C---:B------:R-:W-:Y:S01]  /*11750*/  ISETP.GT.AND P0, PT, R0.reuse, R14, PT ;  /* 0x0000000e0000720c */ /* 0x040fe20003f04270 */
[----:B------:R-:W2:Y:S01]  /*11760*/  MUFU.TANH R55, R100 ;  /* 0x0000006400377308 */ /* 0x000ea20000002400 */
[----:B------:R-:W-:-:S02]  /*11770*/  ISETP.GT.AND P5, PT, R0, R12, PT ;  /* 0x0000000c0000720c */ /* 0x000fc40003fa4270 */
[----:B------:R-:W-:Y:S02]  /*11780*/  ISETP.GT.AND P1, PT, R0, R16, PT ;  /* 0x000000100000720c */ /* 0x000fe40003f24270 */
[----:B------:R-:W-:Y:S02]  /*11790*/  FSEL R48, R48, -INF , !P0 ;  /* 0xff80000030307808 */ /* 0x000fe40004000000 */
[----:B------:R-:W-:Y:S02]  /*117a0*/  FSEL R46, R46, -INF , !P5 ;  /* 0xff8000002e2e7808 */ /* 0x000fe40006800000 */
[C---:B------:R-:W-:Y:S02]  /*117b0*/  ISETP.GT.AND P0, PT, R0.reuse, R11, PT ;  /* 0x0000000b0000720c */ /* 0x040fe40003f04270 */
[----:B------:R-:W-:Y:S02]  /*117c0*/  ISETP.GT.AND P5, PT, R0, R9, PT ;  /* 0x000000090000720c */ /* 0x000fe40003fa4270 */
[----:B------:R-:W-:-:S02]  /*117d0*/  FSEL R50, R50, -INF , !P1 ;  /* 0xff80000032327808 */ /* 0x000fc40004800000 */
[----:B------:R-:W-:Y:S02]  /*117e0*/  ISETP.GT.AND P1, PT, R0, R13, PT ;  /* 0x0000000d0000720c */ /* 0x000fe40003f24270 */
[----:B------:R-:W-:Y:S02]  /*117f0*/  FSEL R42, R42, -INF , !P0 ;  /* 0xff8000002a2a7808 */ /* 0x000fe40004000000 */
[----:B------:R-:W-:Y:S02]  /*11800*/  FSEL R51, R21, -INF , !P5 ;  /* 0xff80000015337808 */ /* 0x000fe40006800000 */
[----:B------:R-:W-:Y:S02]  /*11810*/  ISETP.GT.AND P0, PT, R0, R8, PT ;  /* 0x000000080000720c */ /* 0x000fe40003f04270 */
[----:B------:R-:W-:Y:S02]  /*11820*/  IABS R21, R3 ;  /* 0x0000000300157213 */ /* 0x000fe40000000000 */
[----:B------:R-:W-:-:S02]  /*11830*/  FSEL R47, R47, -INF , !P1 ;  /* 0xff8000002f2f7808 */ /* 0x000fc40004800000 */
[----:B------:R-:W-:Y:S02]  /*11840*/  IABS R3, R2 ;  /* 0x0000000200037213 */ /* 0x000fe40000000000 */
[----:B------:R-:W-:Y:S02]  /*11850*/  ISETP.GT.AND P1, PT, R0, R10, PT ;  /* 0x0000000a0000720c */ /* 0x000fe40003f24270 */
[----:B------:R-:W-:Y:S01]  /*11860*/  FSEL R54, R22, -INF , !P0 ;  /* 0xff80000016367808 */ /* 0x000fe20004000000 */
[----:B------:R-:W-:Y:S01]  /*11870*/  IMAD.MOV.U32 R22, RZ, RZ, R21 ;  /* 0x000000ffff167224 */ /* 0x000fe200078e0015 */
[----:B------:R-:W-:Y:S01]  /*11880*/  IABS R2, R20 ;  /* 0x0000001400027213 */ /* 0x000fe20000000000 */
[----:B------:R-:W-:Y:S01]  /*11890*/  IMAD.MOV.U32 R21, RZ, RZ, R3 ;  /* 0x000000ffff157224 */ /* 0x000fe200078e0003 */
[----:B------:R-:W-:Y:S02]  /*118a0*/  IABS R20, R24 ;  /* 0x0000001800147213 */ /* 0x000fe40000000000 */
[----:B------:R-:W-:-:S02]  /*118b0*/  FSEL R34, R34, -INF , !P1 ;  /* 0xff80000022227808 */ /* 0x000fc40004800000 */
[C---:B------:R-:W-:Y:S01]  /*118c0*/  ISETP.GT.AND P1, PT, R0.reuse, R7, PT ;  /* 0x000000070000720c */ /* 0x040fe20003f24270 */
[----:B------:R-:W-:Y:S01]  /*118d0*/  IMAD.MOV.U32 R3, RZ, RZ, R20 ;  /* 0x000000ffff037224 */ /* 0x000fe200078e0014 */
[----:B------:R-:W-:Y:S02]  /*118e0*/  ISETP.GT.AND P5, PT, R0, R6, PT ;  /* 0x000000060000720c */ /* 0x000fe40003fa4270 */
[----:B------:R-:W-:Y:S02]  /*118f0*/  I2FP.F32.S32 R22, R22 ;  /* 0x0000001600167245 */ /* 0x000fe40000201400 */
[----:B------:R-:W-:Y:S02]  /*11900*/  FSEL R56, R23, -INF , !P1 ;  /* 0xff80000017387808 */ /* 0x000fe40004800000 */
[----:B------:R-:W-:Y:S02]  /*11910*/  FSEL R53, R35, -INF , !P5 ;  /* 0xff80000023357808 */ /* 0x000fe40006800000 */
[----:B------:R-:W-:-:S02]  /*11920*/  I2FP.F32.S32 R2, R2 ;  /* 0x0000000200027245 */ /* 0x000fc40000201400 */
[C---:B------:R-:W-:Y:S02]  /*11930*/  ISETP.GT.AND P0, PT, R0.reuse, R5, PT ;  /* 0x000000050000720c */ /* 0x040fe40003f04270 */
[----:B------:R-:W-:Y:S01]  /*11940*/  ISETP.GT.AND P1, PT, R0, R18, PT ;  /* 0x000000120000720c */ /* 0x000fe20003f24270 */
[----:B-1----:R-:W-:Y:S01]  /*11950*/  FFMA.FTZ R2, R2, -UR6, R52 ;  /* 0x8000000602027c23 */ /* 0x002fe20008010034 */
[----:B------:R-:W-:Y:S02]  /*11960*/  ISETP.GT.AND P5, PT, R0, R4, PT ;  /* 0x000000040000720c */ /* 0x000fe40003fa4270 */
[----:B------:R-:W-:Y:S01]  /*11970*/  I2FP.F32.S32 R20, R21 ;  /* 0x0000001500147245 */ /* 0x000fe20000201400 */
[----:B------:R-:W-:Y:S01]  /*11980*/  FFMA.FTZ R21, R22, -UR6, R57 ;  /* 0x8000000616157c23 */ /* 0x000fe20008010039 */
[----:B------:R-:W-:Y:S01]  /*11990*/  I2FP.F32.S32 R0, R3 ;  /* 0x0000000300007245 */ /* 0x000fe20000201400 */
[----:B------:R-:W-:Y:S01]  /*119a0*/  FMUL.FTZ R22, R191, UR7 ;  /* 0x00000007bf167c20 */ /* 0x000fe20008410000 */
[----:B------:R-:W-:Y:S01]  /*119b0*/  FSEL R61, R2, -INF , !P5 ;  /* 0xff800000023d7808 */ /* 0x000fe20006800000 */
[----:B--2---:R-:W-:Y:S01]  /*119c0*/  FFMA.FTZ R3, R20, -UR6, R55 ;  /* 0x8000000614037c23 */ /* 0x004fe20008010037 */
[----:B------:R-:W-:Y:S01]  /*119d0*/  FSEL R52, R21, -INF , !P0 ;  /* 0xff80000015347808 */ /* 0x000fe20004000000 */
[----:B------:R-:W-:Y:S01]  /*119e0*/  FFMA.FTZ R20, R0, -UR6, R59 ;  /* 0x8000000600147c23 */ /* 0x000fe2000801003b */
[----:B------:R-:W-:Y:S01]  /*119f0*/  ISETP.GE.AND P0, PT, R19, R230, PT ;  /* 0x000000e61300720c */ /* 0x000fe20003f06270 */
[----:B------:R-:W-:Y:S01]  /*11a00*/  VIADD R0, R25, -UR4 ;  /* 0x8000000419007c36 */ /* 0x000fe20008000000 */
[----:B------:R1:W2:Y:S01]  /*11a10*/  MUFU.TANH R21, R22 ;  /* 0x0000001600157308 */ /* 0x0002a20000002400 */
[----:B------:R-:W-:Y:S01]  /*11a20*/  FSEL R60, R3, -INF , !P1 ;  /* 0xff800000033c7808 */ /* 0x000fe20004800000 */
[----:B------:R-:W-:Y:S01]  /*11a30*/  IMAD.IADD R2, R25, 0x1, -R28 ;  /* 0x0000000119027824 */ /* 0x000fe200078e0a1c */
[----:B------:R-:W-:Y:S01]  /*11a40*/  ISETP.GE.AND P1, PT, R19, R232, PT ;  /* 0x000000e81300720c */ /* 0x000fe20003f26270 */
[----:B------:R-:W-:Y:S01]  /*11a50*/  FMUL.FTZ R28, R198, UR7 ;  /* 0x00000007c61c7c20 */ /* 0x000fe20008410000 */
[----:B------:R-:W-:-:S02]  /*11a60*/  FSEL R39, R39, -INF , !P0 ;  /* 0xff80000027277808 */ /* 0x000fc40004000000 */
[----:B------:R-:W-:Y:S02]  /*11a70*/  ISETP.GT.AND P0, PT, R0, R19, PT ;  /* 0x000000130000720c */ /* 0x000fe40003f04270 */
[----:B------:R-:W-:Y:S02]  /*11a80*/  FSEL R58, R58, -INF , !P1 ;  /* 0xff8000003a3a7808 */ /* 0x000fe40004800000 */
[----:B------:R-:W-:Y:S02]  /*11a90*/  IABS R2, R2 ;  /* 0x0000000200027213 */ /* 0x000fe40000000000 */
[C---:B------:R-:W-:Y:S02]  /*11aa0*/  ISETP.GE.AND P1, PT, R19.reuse, R231, PT ;  /* 0x000000e71300720c */ /* 0x040fe40003f26270 */
[----:B------:R-:W-:Y:S02]  /*11ab0*/  FSEL R3, R20, -INF , !P0 ;  /* 0xff80000014037808 */ /* 0x000fe40004000000 */
[----:B------:R-:W-:Y:S01]  /*11ac0*/  ISETP.GE.AND P5, PT, R19, R229, PT ;  /* 0x000000e51300720c */ /* 0x000fe20003fa6270 */
[----:B------:R-:W-:Y:S01]  /*11ad0*/  FMUL.FTZ R19, R187, UR7 ;  /* 0x00000007bb137c20 */ /* 0x000fe20008410000 */
[----:B------:R-:W-:-:S02]  /*11ae0*/  I2FP.F32.S32 R2, R2 ;  /* 0x0000000200027245 */ /* 0x000fc40000201400 */
[----:B------:R-:W-:Y:S02]  /*11af0*/  ISETP.GE.AND P0, PT, R17, R232, PT ;  /* 0x000000e81100720c */ /* 0x000fe40003f06270 */
[----:B------:R-:W-:Y:S01]  /*11b00*/  FSEL R24, R3, -INF , !P1 ;  /* 0xff80000003187808 */ /* 0x000fe20004800000 */
[----:B------:R-:W-:Y:S01]  /*11b10*/  FMUL.FTZ R3, R186, UR7 ;  /* 0x00000007ba037c20 */ /* 0x000fe20008410000 */
[----:B-1----:R-:W-:Y:S01]  /*11b20*/  FSEL R22, R196, -INF , !P5 ;  /* 0xff800000c4167808 */ /* 0x002fe20006800000 */
[----:B--2---:R-:W-:Y:S01]  /*11b30*/  FFMA.FTZ R2, R2, -UR6, R21 ;  /* 0x8000000602027c23 */ /* 0x004fe20008010015 */
[----:B------:R-:W-:Y:S01]  /*11b40*/  ISETP.GE.AND P5, PT, R17, R230, PT ;  /* 0x000000e61100720c */ /* 0x000fe20003fa6270 */
[----:B------:R1:W2:Y:S01]  /*11b50*/  MUFU.TANH R21, R3 ;  /* 0x0000000300157308 */ /* 0x0002a20000002400 */
[----:B------:R-:W-:Y:S02]  /*11b60*/  FSEL R57, R62, -INF , !P0 ;  /* 0xff8000003e397808 */ /* 0x000fe40004000000 */
[----:B------:R-:W-:-:S02]  /*11b70*/  ISETP.GT.AND P0, PT, R0, R17, PT ;  /* 0x000000110000720c */ /* 0x000fc40003f04270 */
[----:B------:R-:W-:Y:S02]  /*11b80*/  FSEL R35, R45, -INF , !P5 ;  /* 0xff8000002d237808 */ /* 0x000fe40006800000 */
[C---:B------:R-:W-:Y:S01]  /*11b90*/  ISETP.GE.AND P1, PT, R17.reuse, R229, PT ;  /* 0x000000e51100720c */ /* 0x040fe20003f26270 */
[----:B------:R-:W3:Y:S01]  /*11ba0*/  MUFU.TANH R19, R19 ;  /* 0x0000001300137308 */ /* 0x000ee20000002400 */
[----:B------:R-:W-:Y:S02]  /*11bb0*/  ISETP.GE.AND P5, PT, R17, R231, PT ;  /* 0x000000e71100720c */ /* 0x000fe40003fa6270 */
[----:B------:R-:W-:Y:S01]  /*11bc0*/  FSEL R17, R2, -INF , !P0 ;  /* 0xff80000002117808 */ /* 0x000fe20004000000 */
[----:B------:R-:W-:Y:S01]  /*11bd0*/  IMAD.IADD R2, R25, 0x1, -R33 ;  /* 0x0000000119027824 */ /* 0x000fe200078e0a21 */
[----:B------:R-:W-:Y:S01]  /*11be0*/  FSEL R20, R197, -INF , !P1 ;  /* 0xff800000c5147808 */ /* 0x000fe20004800000 */
[----:B------:R-:W-:Y:S01]  /*11bf0*/  FMUL.FTZ R33, R199, UR7 ;  /* 0x00000007c7217c20 */ /* 0x000fe20008410000 */
[----:B------:R-:W-:Y:S01]  /*11c00*/  ISETP.GE.AND P1, PT, R16, R230, PT ;  /* 0x000000e61000720c */ /* 0x000fe20003f26270 */
[----:B-1----:R-:W-:Y:S01]  /*11c10*/  IMAD.IADD R3, R25, 0x1, -R31 ;  /* 0x0000000119037824 */ /* 0x002fe200078e0a1f */
[----:B------:R-:W-:-:S02]  /*11c20*/  IABS R2, R2 ;  /* 0x0000000200027213 */ /* 0x000fc40000000000 */
[----:B------:R-:W-:Y:S02]  /*11c30*/  ISETP.GE.AND P0, PT, R16, R232, PT ;  /* 0x000000e81000720c */ /* 0x000fe40003f06270 */
[----:B------:R-:W-:Y:S02]  /*11c40*/  IABS R3, R3 ;  /* 0x0000000300037213 */ /* 0x000fe40000000000 */
[----:B------:R-:W-:Y:S02]  /*11c50*/  FSEL R23, R17, -INF , !P5 ;  /* 0xff80000011177808 */ /* 0x000fe40006800000 */
[----:B------:R-:W-:Y:S02]  /*11c60*/  I2FP.F32.S32 R17, R3 ;  /* 0x0000000300117245 */ /* 0x000fe40000201400 */
[----:B------:R-:W-:Y:S01]  /*11c70*/  I2FP.F32.S32 R3, R2 ;  /* 0x0000000200037245 */ /* 0x000fe20000201400 */
[----:B------:R-:W-:Y:S01]  /*11c80*/  IMAD.IADD R2, R25, 0x1, -R27 ;  /* 0x0000000119027824 */ /* 0x000fe200078e0a1b */
[----:B------:R-:W-:Y:S01]  /*11c90*/  FSEL R31, R50, -INF , !P1 ;  /* 0xff800000321f7808 */ /* 0x000fe20004800000 */
[----:B------:R1:W4:Y:S01]  /*11ca0*/  MUFU.TANH R27, R28 ;  /* 0x0000001c001b7308 */ /* 0x0003220000002400 */
[----:B------:R-:W-:-:S02]  /*11cb0*/  FSEL R59, R64, -INF , !P0 ;  /* 0xff800000403b7808 */ /* 0x000fc40004000000 */
[C---:B------:R-:W-:Y:S02]  /*11cc0*/  ISETP.GE.AND P5, PT, R16.reuse, R229, PT ;  /* 0x000000e51000720c */ /* 0x040fe40003fa6270 */
[----:B------:R-:W-:Y:S02]  /*11cd0*/  ISETP.GE.AND P1, PT, R16, R231, PT ;  /* 0x000000e71000720c */ /* 0x000fe40003f26270 */
[----:B------:R-:W-:Y:S01]  /*11ce0*/  ISETP.GT.AND P0, PT, R0, R16, PT ;  /* 0x000000100000720c */ /* 0x000fe20003f04270 */
[----:B--2---:R-:W-:Y:S01]  /*11cf0*/  FFMA.FTZ R16, R17, -UR6, R21 ;  /* 0x8000000611107c23 */ /* 0x004fe20008010015 */
[----:B---3--:R-:W-:Y:S01]  /*11d00*/  FFMA.FTZ R17, R3, -UR6, R19 ;  /* 0x8000000603117c23 */ /* 0x008fe20008010013 */
[----:B------:R-:W-:Y:S02]  /*11d10*/  IABS R2, R2 ;  /* 0x0000000200027213 */ /* 0x000fe40000000000 */
[----:B------:R-:W-:Y:S02]  /*11d20*/  FSEL R19, R200, -INF , !P5 ;  /* 0xff800000c8137808 */ /* 0x000fe40006800000 */
[----:B------:R-:W-:-:S02]  /*11d30*/  FSEL R3, R16, -INF , !P0 ;  /* 0xff80000010037808 */ /* 0x000fc40004000000 */
[----:B------:R-:W-:Y:S02]  /*11d40*/  ISETP.GE.AND P5, PT, R15, R230, PT ;  /* 0x000000e60f00720c */ /* 0x000fe40003fa6270 */
[----:B------:R-:W-:Y:S02]  /*11d50*/  FSEL R21, R3, -INF , !P1 ;  /* 0xff80000003157808 */ /* 0x000fe40004800000 */
[----:B------:R-:W-:Y:S02]  /*11d60*/  ISETP.GE.AND P0, PT, R15, R232, PT ;  /* 0x000000e80f00720c */ /* 0x000fe40003f06270 */
[----:B------:R-:W-:Y:S01]  /*11d70*/  I2FP.F32.S32 R3, R2 ;  /* 0x0000000200037245 */ /* 0x000fe20000201400 */
[----:B------:R-:W-:Y:S01]  /*11d80*/  IMAD.IADD R2, R25, 0x1, -R30 ;  /* 0x0000000119027824 */ /* 0x000fe200078e0a1e */
[----:B-1----:R-:W-:Y:S01]  /*11d90*/  FSEL R28, R49, -INF , !P5 ;  /* 0xff800000311c7808 */ /* 0x002fe20006800000 */
[----:B------:R-:W1:Y:S01]  /*11da0*/  MUFU.TANH R30, R33 ;  /* 0x00000021001e7308 */ /* 0x000e620000002400 */
[----:B------:R-:W-:-:S02]  /*11db0*/  FSEL R55, R67, -INF , !P0 ;  /* 0xff80000043377808 */ /* 0x000fc40004000000 */
[C---:B------:R-:W-:Y:S02]  /*11dc0*/  ISETP.GE.AND P1, PT, R15.reuse, R229, PT ;  /* 0x000000e50f00720c */ /* 0x040fe40003f26270 */
[----:B------:R-:W-:Y:S02]  /*11dd0*/  ISETP.GE.AND P5, PT, R15, R231, PT ;  /* 0x000000e70f00720c */ /* 0x000fe40003fa6270 */
[----:B------:R-:W-:Y:S01]  /*11de0*/  ISETP.GT.AND P0, PT, R0, R15, PT ;  /* 0x0000000f0000720c */ /* 0x000fe20003f04270 */
[----:B----4-:R-:W-:Y:S01]  /*11df0*/  FFMA.FTZ R15, R3, -UR6, R27 ;  /* 0x80000006030f7c23 */ /* 0x010fe2000801001b */
[----:B------:R-:W-:Y:S01]  /*11e00*/  FMUL.FTZ R27, R202, UR7 ;  /* 0x00000007ca1b7c20 */ /* 0x000fe20008410000 */
[----:B------:R-:W-:Y:S02]  /*11e10*/  IABS R2, R2 ;  /* 0x0000000200027213 */ /* 0x000fe40000000000 */
[----:B------:R-:W-:Y:S02]  /*11e20*/  FSEL R3, R17, -INF , !P0 ;  /* 0xff80000011037808 */ /* 0x000fe40004000000 */
[----:B------:R-:W-:Y:S01]  /*11e30*/  FSEL R16, R205, -INF , !P1 ;  /* 0xff800000cd107808 */ /* 0x000fe20004800000 */
[----:B------:R-:W2:Y:S01]  /*11e40*/  MUFU.TANH R27, R27 ;  /* 0x0000001b001b7308 */ /* 0x000ea20000002400 */
[----:B------:R-:W-:-:S02]  /*11e50*/  ISETP.GE.AND P0, PT, R14, R230, PT ;  /* 0x000000e60e00720c */ /* 0x000fc40003f06270 */
[----:B------:R-:W-:Y:S02]  /*11e60*/  ISETP.GE.AND P1, PT, R14, R232, PT ;  /* 0x000000e80e00720c */ /* 0x000fe40003f26270 */
[----:B------:R-:W-:Y:S01]  /*11e70*/  FSEL R17, R3, -INF , !P5 ;  /* 0xff80000003117808 */ /* 0x000fe20006800000 */
[----:B------:R-:W-:Y:S01]  /*11e80*/  IMAD.IADD R3, R25, 0x1, -R37 ;  /* 0x0000000119037824 */ /* 0x000fe200078e0a25 */
[----:B------:R-:W-:Y:S02]  /*11e90*/  I2FP.F32.S32 R2, R2 ;  /* 0x0000000200027245 */ /* 0x000fe40000201400 */
[----:B------:R-:W-:Y:S02]  /*11ea0*/  FSEL R100, R48, -INF , !P0 ;  /* 0xff80000030647808 */ /* 0x000fe40004000000 */
[----:B------:R-:W-:Y:S02]  /*11eb0*/  ISETP.GE.AND P5, PT, R14, R229, PT ;  /* 0x000000e50e00720c */ /* 0x000fe40003fa6270 */
[----:B------:R-:W-:-:S02]  /*11ec0*/  ISETP.GT.AND P0, PT, R0, R14, PT ;  /* 0x0000000e0000720c */ /* 0x000fc40003f04270 */
[----:B------:R-:W-:Y:S02]  /*11ed0*/  FSEL R179, R102, -INF , !P1 ;  /* 0xff80000066b37808 */ /* 0x000fe40004800000 */
[----:B------:R-:W-:Y:S01]  /*11ee0*/  ISETP.GE.AND P1, PT, R14, R231, PT ;  /* 0x000000e70e00720c */ /* 0x000fe20003f26270 */
[----:B-1----:R-:W-:Y:S01]  /*11ef0*/  FFMA.FTZ R14, R2, -UR6, R30 ;  /* 0x80000006020e7c23 */ /* 0x002fe2000801001e */
[----:B------:R-:W-:Y:S02]  /*11f00*/  IABS R2, R3 ;  /* 0x0000000300027213 */ /* 0x000fe40000000000 */
[----:B------:R-:W-:Y:S02]  /*11f10*/  FSEL R3, R15, -INF , !P0 ;  /* 0xff8000000f037808 */ /* 0x000fe40004000000 */
[----:B------:R-:W-:Y:S02]  /*11f20*/  FSEL R62, R208, -INF , !P5 ;  /* 0xff800000d03e7808 */ /* 0x000fe40006800000 */
[----:B------:R-:W-:-:S02]  /*11f30*/  ISETP.GE.AND P0, PT, R13, R230, PT ;  /* 0x000000e60d00720c */ /* 0x000fc40003f06270 */
[----:B------:R-:W-:Y:S02]  /*11f40*/  ISETP.GE.AND P5, PT, R13, R232, PT ;  /* 0x000000e80d00720c */ /* 0x000fe40003fa6270 */
[----:B------:R-:W-:Y:S02]  /*11f50*/  I2FP.F32.S32 R2, R2 ;  /* 0x0000000200027245 */ /* 0x000fe40000201400 */
[----:B------:R-:W-:Y:S02]  /*11f60*/  FSEL R108, R3, -INF , !P1 ;  /* 0xff800000036c7808 */ /* 0x000fe40004800000 */
[----:B------:R-:W-:Y:S01]  /*11f70*/  FSEL R109, R47, -INF , !P0 ;  /* 0xff8000002f6d7808 */ /* 0x000fe20004000000 */
[----:B--2---:R-:W-:Y:S01]  /*11f80*/  FFMA.FTZ R3, R2, -UR6, R27 ;  /* 0x8000000602037c23 */ /* 0x004fe2000801001b */
[----:B------:R-:W-:Y:S02]  /*11f90*/  FSEL R177, R103, -INF , !P5 ;  /* 0xff80000067b17808 */ /* 0x000fe40006800000 */
[----:B------:R-:W-:-:S02]  /*11fa0*/  ISETP.GE.AND P1, PT, R13, R229, PT ;  /* 0x000000e50d00720c */ /* 0x000fc40003f26270 */
[----:B------:R-:W-:Y:S02]  /*11fb0*/  ISETP.GT.AND P0, PT, R0, R13, PT ;  /* 0x0000000d0000720c */ /* 0x000fe40003f04270 */
[----:B------:R-:W-:Y:S01]  /*11fc0*/  ISETP.GE.AND P5, PT, R13, R231, PT ;  /* 0x000000e70d00720c */ /* 0x000fe20003fa6270 */
[----:B------:R-:W-:Y:S01]  /*11fd0*/  FMUL.FTZ R13, R203, UR7 ;  /* 0x00000007cb0d7c20 */ /* 0x000fe20008410000 */
[----:B------:R-:W-:Y:S02]  /*11fe0*/  FSEL R2, R14, -INF , !P0 ;  /* 0xff8000000e027808 */ /* 0x000fe40004000000 */
[C---:B------:R-:W-:Y:S02]  /*11ff0*/  ISETP.GE.AND P0, PT, R12.reuse, R230, PT ;  /* 0x000000e60c00720c */ /* 0x040fe40003f06270 */
[----:B------:R-:W-:Y:S01]  /*12000*/  FSEL R37, R209, -INF , !P1 ;  /* 0xff800000d1257808 */ /* 0x000fe20004800000 */
[----:B------:R-:W1:Y:S01]  /*12010*/  MUFU.TANH R13, R13 ;  /* 0x0000000d000d7308 */ /* 0x000e620000002400 */
[----:B------:R-:W-:-:S02]  /*12020*/  ISETP.GE.AND P1, PT, R12, R232, PT ;  /* 0x000000e80c00720c */ /* 0x000fc40003f26270 */
[----:B------:R-:W-:Y:S01]  /*12030*/  FSEL R106, R2, -INF , !P5 ;  /* 0xff800000026a7808 */ /* 0x000fe20006800000 */
[----:B------:R-:W-:Y:S01]  /*12040*/  IMAD.IADD R2, R25, 0x1, -R41 ;  /* 0x0000000119027824 */ /* 0x000fe200078e0a29 */
[----:B------:R-:W-:Y:S02]  /*12050*/  FSEL R110, R46, -INF , !P0 ;  /* 0xff8000002e6e7808 */ /* 0x000fe40004000000 */
[----:B------:R-:W-:Y:S02]  /*12060*/  ISETP.GT.AND P0, PT, R0, R12, PT ;  /* 0x0000000c0000720c */ /* 0x000fe40003f04270 */
[----:B------:R-:W-:Y:S02]  /*12070*/  FSEL R176, R107, -INF , !P1 ;  /* 0xff8000006bb07808 */ /* 0x000fe40004800000 */
[----:B------:R-:W-:Y:S02]  /*12080*/  ISETP.GE.AND P1, PT, R12, R231, PT ;  /* 0x000000e70c00720c */ /* 0x000fe40003f26270 */
[----:B------:R-:W-:-:S02]  /*12090*/  FSEL R3, R3, -INF , !P0 ;  /* 0xff80000003037808 */ /* 0x000fc40004000000 */
[----:B------:R-:W-:Y:S02]  /*120a0*/  IABS R2, R2 ;  /* 0x0000000200027213 */ /* 0x000fe40000000000 */
[----:B------:R-:W-:Y:S01]  /*120b0*/  ISETP.GE.AND P5, PT, R12, R229, PT ;  /* 0x000000e50c00720c */ /* 0x000fe20003fa6270 */
[----:B------:R-:W-:Y:S01]  /*120c0*/  FMUL.FTZ R12, R207, UR7 ;  /* 0x00000007cf0c7c20 */ /* 0x000fe20008410000 */
[----:B------:R-:W-:Y:S01]  /*120d0*/  FSEL R105, R3, -INF , !P1 ;  /* 0xff80000003697808 */ /* 0x000fe20004800000 */
[----:B------:R-:W-:Y:S01]  /*120e0*/  FMUL.FTZ R3, R206, UR7 ;  /* 0x00000007ce037c20 */ /* 0x000fe20008410000 */
[----:B------:R-:W-:Y:S02]  /*120f0*/  I2FP.F32.S32 R2, R2 ;  /* 0x0000000200027245 */ /* 0x000fe40000201400 */
[C---:B------:R-:W-:Y:S01]  /*12100*/  ISETP.GE.AND P0, PT, R11.reuse, R232, PT ;  /* 0x000000e80b00720c */ /* 0x040fe20003f06270 */
[----:B------:R2:W3:Y:S01]  /*12110*/  MUFU.TANH R14, R3 ;  /* 0x00000003000e7308 */ /* 0x0004e20000002400 */
[----:B------:R-:W-:Y:S01]  /*12120*/  FSEL R30, R212, -INF , !P5 ;  /* 0xff800000d41e7808 */ /* 0x000fe20006800000 */
[----:B-1----:R-:W-:Y:S01]  /*12130*/  FFMA.FTZ R2, R2, -UR6, R13 ;  /* 0x8000000602027c23 */ /* 0x002fe2000801000d */
[----:B------:R-:W-:-:S02]  /*12140*/  ISETP.GE.AND P5, PT, R11, R230, PT ;  /* 0x000000e60b00720c */ /* 0x000fc40003fa6270 */
[----:B------:R-:W-:Y:S02]  /*12150*/  FSEL R178, R178, -INF , !P0 ;  /* 0xff800000b2b27808 */ /* 0x000fe40004000000 */
[----:B------:R-:W-:Y:S01]  /*12160*/  ISETP.GT.AND P0, PT, R0, R11, PT ;  /* 0x0000000b0000720c */ /* 0x000fe20003f04270 */
[----:B------:R1:W4:Y:S01]  /*12170*/  MUFU.TANH R13, R12 ;  /* 0x0000000c000d7308 */ /* 0x0003220000002400 */
[----:B------:R-:W-:Y:S02]  /*12180*/  FSEL R111, R42, -INF , !P5 ;  /* 0xff8000002a6f7808 */ /* 0x000fe40006800000 */
[C---:B------:R-:W-:Y:S02]  /*12190*/  ISETP.GE.AND P1, PT, R11.reuse, R229, PT ;  /* 0x000000e50b00720c */ /* 0x040fe40003f26270 */
[----:B------:R-:W-:Y:S02]  /*121a0*/  ISETP.GE.AND P5, PT, R11, R231, PT ;  /* 0x000000e70b00720c */ /* 0x000fe40003fa6270 */
[----:B------:R-:W-:Y:S01]  /*121b0*/  FSEL R11, R2, -INF , !P0 ;  /* 0xff800000020b7808 */ /* 0x000fe20004000000 */
[C---:B------:R-:W-:Y:S01]  /*121c0*/  IMAD.IADD R2, R25.reuse, 0x1, -R38 ;  /* 0x0000000119027824 */ /* 0x040fe200078e0a26 */
[----:B------:R-:W-:Y:S01]  /*121d0*/  FSEL R15, R216, -INF , !P1 ;  /* 0xff800000d80f7808 */ /* 0x000fe20004800000 */
[----:B--2---:R-:W-:Y:S01]  /*121e0*/  IMAD.IADD R3, R25, 0x1, -R36 ;  /* 0x0000000119037824 */ /* 0x004fe200078e0a24 */
[----:B------:R-:W-:-:S02]  /*121f0*/  ISETP.GE.AND P1, PT, R10, R230, PT ;  /* 0x000000e60a00720c */ /* 0x000fc40003f26270 */
[----:B------:R-:W-:Y:S02]  /*12200*/  ISETP.GE.AND P0, PT, R10, R232, PT ;  /* 0x000000e80a00720c */ /* 0x000fe40003f06270 */
[----:B------:R-:W-:Y:S01]  /*12210*/  IABS R3, R3 ;  /* 0x0000000300037213 */ /* 0x000fe20000000000 */
[----:B-1----:R-:W-:Y:S01]  /*12220*/  FMUL.FTZ R12, R210, UR7 ;  /* 0x00000007d20c7c20 */ /* 0x002fe20008410000 */
[----:B------:R-:W-:Y:S02]  /*12230*/  FSEL R36, R11, -INF , !P5 ;  /* 0xff8000000b247808 */ /* 0x000fe40006800000 */
[----:B------:R-:W-:Y:S02]  /*12240*/  IABS R2, R2 ;  /* 0x0000000200027213 */ /* 0x000fe40000000000 */
[----:B------:R-:W-:Y:S01]  /*12250*/  I2FP.F32.S32 R11, R3 ;  /* 0x00000003000b7245 */ /* 0x000fe20000201400 */
[----:B------:R-:W1:Y:S01]  /*12260*/  MUFU.TANH R12, R12 ;  /* 0x0000000c000c7308 */ /* 0x000e620000002400 */
[----:B------:R-:W-:-:S02]  /*12270*/  FSEL R183, R34, -INF , !P1 ;  /* 0xff80000022b77808 */ /* 0x000fc40004800000 */
[----:B------:R-:W-:Y:S02]  /*12280*/  FSEL R196, R182, -INF , !P0 ;  /* 0xff800000b6c47808 */ /* 0x000fe40004000000 */
[C---:B------:R-:W-:Y:S02]  /*12290*/  ISETP.GE.AND P5, PT, R10.reuse, R229, PT ;  /* 0x000000e50a00720c */ /* 0x040fe40003fa6270 */
[----:B------:R-:W-:Y:S02]  /*122a0*/  ISETP.GE.AND P1, PT, R10, R231, PT ;  /* 0x000000e70a00720c */ /* 0x000fe40003f26270 */
[----:B------:R-:W-:Y:S01]  /*122b0*/  ISETP.GT.AND P0, PT, R0, R10, PT ;  /* 0x0000000a0000720c */ /* 0x000fe20003f04270 */
[----:B---3--:R-:W-:Y:S01]  /*122c0*/  FFMA.FTZ R10, R11, -UR6, R14 ;  /* 0x800000060b0a7c23 */ /* 0x008fe2000801000e */
[----:B------:R-:W-:Y:S01]  /*122d0*/  I2FP.F32.S32 R3, R2 ;  /* 0x0000000200037245 */ /* 0x000fe20000201400 */
[----:B------:R-:W-:Y:S02]  /*122e0*/  IMAD.IADD R2, R25, 0x1, -R40 ;  /* 0x0000000119027824 */ /* 0x000fe400078e0a28 */
[----:B------:R-:W-:Y:S01]  /*122f0*/  FMUL.FTZ R14, R211, UR7 ;  /* 0x00000007d30e7c20 */ /* 0x000fe20008410000 */
[----:B------:R-:W-:Y:S01]  /*12300*/  FSEL R182, R213, -INF , !P5 ;  /* 0xff800000d5b67808 */ /* 0x000fe20006800000 */
[----:B----4-:R-:W-:Y:S01]  /*12310*/  FFMA.FTZ R11, R3, -UR6, R13 ;  /* 0x80000006030b7c23 */ /* 0x010fe2000801000d */
[----:B------:R-:W-:-:S02]  /*12320*/  IABS R2, R2 ;  /* 0x0000000200027213 */ /* 0x000fc40000000000 */
[----:B------:R-:W-:Y:S02]  /*12330*/  FSEL R3, R10, -INF , !P0 ;  /* 0xff8000000a037808 */ /* 0x000fe40004000000 */
[C---:B------:R-:W-:Y:S01]  /*12340*/  ISETP.GE.AND P0, PT, R9.reuse, R230, PT ;  /* 0x000000e60900720c */ /* 0x040fe20003f06270 */
[----:B------:R-:W2:Y:S01]  /*12350*/  MUFU.TANH R10, R14 ;  /* 0x0000000e000a7308 */ /* 0x000ea20000002400 */
[----:B------:R-:W-:Y:S02]  /*12360*/  ISETP.GE.AND P5, PT, R9, R232, PT ;  /* 0x000000e80900720c */ /* 0x000fe40003fa6270 */
[----:B------:R-:W-:Y:S01]  /*12370*/  FSEL R187, R3, -INF , !P1 ;  /* 0xff80000003bb7808 */ /* 0x000fe20004800000 */
[----:B------:R-:W-:Y:S01]  /*12380*/  IMAD.IADD R3, R25, 0x1, -R43 ;  /* 0x0000000119037824 */ /* 0x000fe200078e0a2b */
[----:B------:R-:W-:Y:S02]  /*12390*/  I2FP.F32.S32 R2, R2 ;  /* 0x0000000200027245 */ /* 0x000fe40000201400 */
[----:B------:R-:W-:-:S02]  /*123a0*/  FSEL R191, R51, -INF , !P0 ;  /* 0xff80000033bf7808 */ /* 0x000fc40004000000 */
[C---:B------:R-:W-:Y:S02]  /*123b0*/  ISETP.GE.AND P1, PT, R9.reuse, R229, PT ;  /* 0x000000e50900720c */ /* 0x040fe40003f26270 */
[----:B------:R-:W-:Y:S02]  /*123c0*/  ISETP.GT.AND P0, PT, R0, R9, PT ;  /* 0x000000090000720c */ /* 0x000fe40003f04270 */
[----:B------:R-:W-:Y:S02]  /*123d0*/  FSEL R194, R184, -INF , !P5 ;  /* 0xff800000b8c27808 */ /* 0x000fe40006800000 */
[----:B------:R-:W-:Y:S01]  /*123e0*/  ISETP.GE.AND P5, PT, R9, R231, PT ;  /* 0x000000e70900720c */ /* 0x000fe20003fa6270 */
[----:B-1----:R-:W-:Y:S01]  /*123f0*/  FFMA.FTZ R9, R2, -UR6, R12 ;  /* 0x8000000602097c23 */ /* 0x002fe2000801000c */
[----:B------:R-:W-:Y:S02]  /*12400*/  IABS R2, R3 ;  /* 0x0000000300027213 */ /* 0x000fe40000000000 */
[----:B------:R-:W-:-:S02]  /*12410*/  FSEL R3, R11, -INF , !P0 ;  /* 0xff8000000b037808 */ /* 0x000fc40004000000 */
[----:B------:R-:W-:Y:S02]  /*12420*/  FSEL R181, R220, -INF , !P1 ;  /* 0xff800000dcb57808 */ /* 0x000fe40004800000 */
[C---:B------:R-:W-:Y:S02]  /*12430*/  ISETP.GE.AND P0, PT, R8.reuse, R230, PT ;  /* 0x000000e60800720c */ /* 0x040fe40003f06270 */
[----:B------:R-:W-:Y:S02]  /*12440*/  ISETP.GE.AND P1, PT, R8, R232, PT ;  /* 0x000000e80800720c */ /* 0x000fe40003f26270 */
[----:B------:R-:W-:Y:S02]  /*12450*/  FSEL R184, R3, -INF , !P5 ;  /* 0xff80000003b87808 */ /* 0x000fe40006800000 */
[----:B------:R-:W-:Y:S02]  /*12460*/  I2FP.F32.S32 R2, R2 ;  /* 0x0000000200027245 */ /* 0x000fe40000201400 */
[----:B------:R-:W-:-:S02]  /*12470*/  FSEL R190, R54, -INF , !P0 ;  /* 0xff80000036be7808 */ /* 0x000fc40004000000 */
[----:B------:R-:W-:Y:S01]  /*12480*/  FSEL R193, R185, -INF , !P1 ;  /* 0xff800000b9c17808 */ /* 0x000fe20004800000 */
[----:B--2---:R-:W-:Y:S01]  /*12490*/  FFMA.FTZ R3, R2, -UR6, R10 ;  /* 0x8000000602037c23 */ /* 0x004fe2000801000a */
[----:B------:R-:W-:Y:S02]  /*124a0*/  ISETP.GE.AND P5, PT, R8, R229, PT ;  /* 0x000000e50800720c */ /* 0x000fe40003fa6270 */
[----:B------:R-:W-:Y:S02]  /*124b0*/  ISETP.GT.AND P0, PT, R0, R8, PT ;  /* 0x000000080000720c */ /* 0x000fe40003f04270 */
[----:B------:R-:W-:Y:S01]  /*124c0*/  ISETP.GE.AND P1, PT, R8, R231, PT ;  /* 0x000000e70800720c */ /* 0x000fe20003f26270 */
[----:B------:R-:W-:Y:S01]  /*124d0*/  FMUL.FTZ R8, R214, UR7 ;  /* 0x00000007d6087c20 */ /* 0x000fe20008410000 */
[----:B------:R-:W-:Y:S01]  /*124e0*/  FSEL R2, R9, -INF , !P0 ;  /* 0xff80000009027808 */ /* 0x000fe20004000000 */
[----:B------:R-:W-:Y:S01]  /*124f0*/  FMUL.FTZ R9, R215, UR7 ;  /* 0x00000007d7097c20 */ /* 0x000fe20008410000 */
[----:B------:R-:W-:-:S02]  /*12500*/  ISETP.GE.AND P0, PT, R7, R230, PT ;  /* 0x000000e60700720c */ /* 0x000fc40003f06270 */
[----:B------:R-:W-:Y:S01]  /*12510*/  FSEL R185, R2, -INF , !P1 ;  /* 0xff80000002b97808 */ /* 0x000fe20004800000 */
[----:B------:R-:W1:Y:S01]  /*12520*/  MUFU.TANH R8, R8 ;  /* 0x0000000800087308 */ /* 0x000e620000002400 */
[----:B------:R-:W-:Y:S01]  /*12530*/  IMAD.IADD R2, R25, 0x1, -R44 ;  /* 0x0000000119027824 */ /* 0x000fe200078e0a2c */
[----:B------:R-:W-:Y:S02]  /*12540*/  FSEL R180, R221, -INF , !P5 ;  /* 0xff800000ddb47808 */ /* 0x000fe40006800000 */
[----:B------:R-:W-:Y:S02]  /*12550*/  ISETP.GE.AND P5, PT, R7, R232, PT ;  /* 0x000000e80700720c */ /* 0x000fe40003fa6270 */
[----:B------:R-:W-:Y:S02]  /*12560*/  FSEL R192, R56, -INF , !P0 ;  /* 0xff80000038c07808 */ /* 0x000fe40004000000 */
[----:B------:R-:W-:Y:S01]  /*12570*/  ISETP.GT.AND P0, PT, R0, R7, PT ;  /* 0x000000070000720c */ /* 0x000fe20003f04270 */
[----:B------:R-:W2:Y:S01]  /*12580*/  MUFU.TANH R9, R9 ;  /* 0x0000000900097308 */ /* 0x000ea20000002400 */
[----:B------:R-:W-:-:S02]  /*12590*/  IABS R2, R2 ;  /* 0x0000000200027213 */ /* 0x000fc40000000000 */
[----:B------:R-:W-:Y:S02]  /*125a0*/  FSEL R188, R188, -INF , !P5 ;  /* 0xff800000bcbc7808 */ /* 0x000fe40006800000 */
[----:B------:R-:W-:Y:S02]  /*125b0*/  ISETP.GE.AND P5, PT, R7, R231, PT ;  /* 0x000000e70700720c */ /* 0x000fe40003fa6270 */
[----:B------:R-:W-:Y:S02]  /*125c0*/  FSEL R3, R3, -INF , !P0 ;  /* 0xff80000003037808 */ /* 0x000fe40004000000 */
[----:B------:R-:W-:Y:S02]  /*125d0*/  I2FP.F32.S32 R2, R2 ;  /* 0x0000000200027245 */ /* 0x000fe40000201400 */
[----:B------:R-:W-:Y:S02]  /*125e0*/  FSEL R186, R3, -INF , !P5 ;  /* 0xff80000003ba7808 */ /* 0x000fe40006800000 */
[----:B------:R-:W-:Y:S01]  /*125f0*/  ISETP.GE.AND P1, PT, R7, R229, PT ;  /* 0x000000e50700720c */ /* 0x000fe20003f26270 */
[----:B-1----:R-:W-:Y:S01]  /*12600*/  FFMA.FTZ R3, R2, -UR6, R8 ;  /* 0x8000000602037c23 */ /* 0x002fe20008010008 */
[----:B------:R-:W-:Y:S01]  /*12610*/  ISETP.GE.AND P0, PT, R6, R232, PT ;  /* 0x000000e80600720c */ /* 0x000fe20003f06270 */
[C---:B------:R-:W-:Y:S01]  /*12620*/  IMAD.IADD R2, R25.reuse, 0x1, -R26 ;  /* 0x0000000119027824 */ /* 0x040fe200078e0a1a */
[----:B------:R-:W-:Y:S01]  /*12630*/  FSEL R38, R222, -INF , !P1 ;  /* 0xff800000de267808 */ /* 0x000fe20004800000 */
[----:B------:R-:W-:Y:S01]  /*12640*/  FMUL.FTZ R8, R238, UR7 ;  /* 0x00000007ee087c20 */ /* 0x000fe20008410000 */
[----:B------:R-:W-:Y:S01]  /*12650*/  ISETP.GE.AND P1, PT, R6, R230, PT ;  /* 0x000000e60600720c */ /* 0x000fe20003f26270 */
[----:B------:R-:W-:Y:S01]  /*12660*/  IMAD.IADD R7, R25, 0x1, -R29 ;  /* 0x0000000119077824 */ /* 0x000fe200078e0a1d */
[----:B------:R-:W-:-:S02]  /*12670*/  FSEL R211, R189, -INF , !P0 ;  /* 0xff800000bdd37808 */ /* 0x000fc40004000000 */
[----:B------:R-:W-:Y:S01]  /*12680*/  ISETP.GT.AND P0, PT, R0, R6, PT ;  /* 0x000000060000720c */ /* 0x000fe20003f04270 */
[----:B------:R-:W1:Y:S01]  /*12690*/  MUFU.TANH R8, R8 ;  /* 0x0000000800087308 */ /* 0x000e620000002400 */
[----:B------:R-:W-:Y:S02]  /*126a0*/  IABS R2, R2 ;  /* 0x0000000200027213 */ /* 0x000fe40000000000 */
[C---:B------:R-:W-:Y:S02]  /*126b0*/  ISETP.GE.AND P5, PT, R6.reuse, R229, PT ;  /* 0x000000e50600720c */ /* 0x040fe40003fa6270 */
[----:B------:R-:W-:Y:S02]  /*126c0*/  FSEL R200, R53, -INF , !P1 ;  /* 0xff80000035c87808 */ /* 0x000fe40004800000 */
[----:B------:R-:W-:Y:S01]  /*126d0*/  ISETP.GE.AND P1, PT, R6, R231, PT ;  /* 0x000000e70600720c */ /* 0x000fe20003f26270 */
[----:B------:R-:W-:Y:S01]  /*126e0*/  IMAD.IADD R6, R25, 0x1, -R32 ;  /* 0x0000000119067824 */ /* 0x000fe200078e0a20 */
[----:B------:R-:W-:-:S02]  /*126f0*/  FSEL R3, R3, -INF , !P0 ;  /* 0xff80000003037808 */ /* 0x000fc40004000000 */
[----:B------:R-:W-:Y:S02]  /*12700*/  I2FP.F32.S32 R2, R2 ;  /* 0x0000000200027245 */ /* 0x000fe40000201400 */
[C---:B------:R-:W-:Y:S02]  /*12710*/  ISETP.GE.AND P0, PT, R5.reuse, R232, PT ;  /* 0x000000e80500720c */ /* 0x040fe40003f06270 */
[----:B------:R-:W-:Y:S02]  /*12720*/  FSEL R198, R226, -INF , !P5 ;  /* 0xff800000e2c67808 */ /* 0x000fe40006800000 */
[----:B------:R-:W-:Y:S02]  /*12730*/  ISETP.GE.AND P5, PT, R5, R230, PT ;  /* 0x000000e60500720c */ /* 0x000fe40003fa6270 */
[----:B------:R-:W-:Y:S01]  /*12740*/  FSEL R203, R3, -INF , !P1 ;  /* 0xff80000003cb7808 */ /* 0x000fe20004800000 */
[----:B--2---:R-:W-:Y:S01]  /*12750*/  FFMA.FTZ R3, R2, -UR6, R9 ;  /* 0x8000000602037c23 */ /* 0x004fe20008010009 */
[----:B------:R-:W-:Y:S01]  /*12760*/  FSEL R210, R63, -INF , !P0 ;  /* 0xff8000003fd27808 */ /* 0x000fe20004000000 */
[----:B------:R-:W-:Y:S01]  /*12770*/  FMUL.FTZ R9, R239, UR7 ;  /* 0x00000007ef097c20 */ /* 0x000fe20008410000 */
[----:B------:R-:W-:-:S02]  /*12780*/  ISETP.GT.AND P0, PT, R0, R5, PT ;  /* 0x000000050000720c */ /* 0x000fc40003f04270 */
[----:B------:R-:W-:Y:S02]  /*12790*/  FSEL R206, R52, -INF , !P5 ;  /* 0xff80000034ce7808 */ /* 0x000fe40006800000 */
[----:B------:R-:W-:Y:S02]  /*127a0*/  IABS R2, R6 ;  /* 0x0000000600027213 */ /* 0x000fe40000000000 */
[C---:B------:R-:W-:Y:S02]  /*127b0*/  ISETP.GE.AND P1, PT, R5.reuse, R229, PT ;  /* 0x000000e50500720c */ /* 0x040fe40003f26270 */
[----:B------:R-:W-:Y:S02]  /*127c0*/  ISETP.GE.AND P5, PT, R5, R231, PT ;  /* 0x000000e70500720c */ /* 0x000fe40003fa6270 */
[----:B------:R-:W-:Y:S01]  /*127d0*/  FSEL R5, R3, -INF , !P0 ;  /* 0xff80000003057808 */ /* 0x000fe20004000000 */
[----:B------:R-:W-:Y:S01]  /*127e0*/  IMAD.MOV.U32 R3, RZ, RZ, R2 ;  /* 0x000000ffff037224 */ /* 0x000fe200078e0002 */
[----:B------:R-:W-:-:S02]  /*127f0*/  ISETP.GE.AND P0, PT, R18, R232, PT ;  /* 0x000000e81200720c */ /* 0x000fc40003f06270 */
[----:B------:R-:W-:Y:S02]  /*12800*/  FSEL R202, R5, -INF , !P5 ;  /* 0xff80000005ca7808 */ /* 0x000fe40006800000 */
[----:B------:R-:W2:Y:S01]  /*12810*/  MUFU.TANH R5, R9 ;  /* 0x0000000900057308 */ /* 0x000ea20000002400 */
[----:B------:R-:W-:Y:S02]  /*12820*/  I2FP.F32.S32 R3, R3 ;  /* 0x0000000300037245 */ /* 0x000fe40000201400 */
[----:B------:R-:W-:Y:S02]  /*12830*/  FSEL R197, R195, -INF , !P1 ;  /* 0xff800000c3c57808 */ /* 0x000fe40004800000 */
[----:B------:R-:W-:Y:S01]  /*12840*/  ISETP.GE.AND P1, PT, R18, R230, PT ;  /* 0x000000e61200720c */ /* 0x000fe20003f26270 */
[----:B-1----:R-:W-:Y:S01]  /*12850*/  FFMA.FTZ R3, R3, -UR6, R8 ;  /* 0x8000000603037c23 */ /* 0x002fe20008010008 */
[----:B------:R-:W-:Y:S02]  /*12860*/  FSEL R209, R65, -INF , !P0 ;  /* 0xff80000041d17808 */ /* 0x000fe40004000000 */
[----:B------:R-:W-:-:S02]  /*12870*/  IABS R2, R7 ;  /* 0x0000000700027213 */ /* 0x000fc40000000000 */
[----:B------:R-:W-:Y:S02]  /*12880*/  ISETP.GT.AND P0, PT, R0, R18, PT ;  /* 0x000000120000720c */ /* 0x000fe40003f04270 */
[----:B------:R-:W-:Y:S02]  /*12890*/  FSEL R205, R60, -INF , !P1 ;  /* 0xff8000003ccd7808 */ /* 0x000fe40004800000 */
[C---:B------:R-:W-:Y:S02]  /*128a0*/  ISETP.GE.AND P5, PT, R18.reuse, R229, PT ;  /* 0x000000e51200720c */ /* 0x040fe40003fa6270 */
[----:B------:R-:W-:Y:S02]  /*128b0*/  ISETP.GE.AND P1, PT, R18, R231, PT ;  /* 0x000000e71200720c */ /* 0x000fe40003f26270 */
[----:B------:R-:W-:Y:S02]  /*128c0*/  I2FP.F32.S32 R2, R2 ;  /* 0x0000000200027245 */ /* 0x000fe40000201400 */
[----:B------:R-:W-:-:S02]  /*128d0*/  FSEL R3, R3, -INF , !P0 ;  /* 0xff80000003037808 */ /* 0x000fc40004000000 */
[----:B------:R-:W-:Y:S02]  /*128e0*/  FSEL R195, R201, -INF , !P5 ;  /* 0xff800000c9c37808 */ /* 0x000fe40006800000 */
[----:B------:R-:W-:Y:S01]  /*128f0*/  ISETP.GT.AND P0, PT, R0, R4, PT ;  /* 0x000000040000720c */ /* 0x000fe20003f04270 */
[----:B--2---:R-:W-:Y:S01]  /*12900*/  FFMA.FTZ R0, R2, -UR6, R5 ;  /* 0x8000000602007c23 */ /* 0x004fe20008010005 */
[----:B------:R-:W-:Y:S02]  /*12910*/  FSEL R199, R3, -INF , !P1 ;  /* 0xff80000003c77808 */ /* 0x000fe40004800000 */
[C---:B------:R-:W-:Y:S02]  /*12920*/  ISETP.GE.AND P5, PT, R4.reuse, R230, PT ;  /* 0x000000e60400720c */ /* 0x040fe40003fa6270 */
[----:B------:R-:W-:Y:S02]  /*12930*/  ISETP.GE.AND P1, PT, R4, R232, PT ;  /* 0x000000e80400720c */ /* 0x000fe40003f26270 */
[----:B------:R-:W-:-:S02]  /*12940*/  FSEL R207, R61, -INF , !P5 ;  /* 0xff8000003dcf7808 */ /* 0x000fc40006800000 */
[----:B------:R-:W-:Y:S02]  /*12950*/  FSEL R208, R66, -INF , !P1 ;  /* 0xff80000042d07808 */ /* 0x000fe40004800000 */
[C---:B------:R-:W-:Y:S02]  /*12960*/  ISETP.GE.AND P5, PT, R4.reuse, R229, PT ;  /* 0x000000e50400720c */ /* 0x040fe40003fa6270 */
        /* <DEDUP_REMOVED lines=66> */
.L_x_1330:
[----:B------:R3:W-:Y:S02]  /*12d90*/  STS.128 [R224+0x8800], RZ ;  /* 0x008800ffe0007388 */ /* 0x0007e40000000c00 */
.L_x_1331:
[----:B------:R-:W-:Y:S05]  /*12da0*/  BSYNC.RECONVERGENT B0 ;  /* 0x0000000000007941 */ /* 0x000fea0003800200 */
.L_x_1329:
[----:B------:R-:W0:Y:S02]  /*12db0*/  LDGDEPBAR ;  /* 0x00000000000079af */ /* 0x000e240000000000 */
.L_x_1328:
        /* <DEDUP_REMOVED lines=69> */
[----:B------:R1:W-:Y:S01]  /*13210*/  MUFU.EX2 R248, R9 ;  /* 0x0000000900f87308 */ /* 0x0003e20000000800 */
[----:B------:R-:W-:Y:S03]  /*13220*/  LDSM.16.MT88.4 R32, [R10+0x2000] ;  /* 0x002000000a20783b */ /* 0x000fe60000004200 */
        /* <DEDUP_REMOVED lines=40> */
[----:B------:R-:W-:Y:S01]  /*134b0*/  FMUL.FTZ R93, R93, R43 ;  /* 0x0000002b5d5d7220 */ /* 0x000fe20000410000 */
[----:B--2---:R-:W-:-:S03]  /*134c0*/  FMNMX.FTZ R3, R3, R7, !PT ;  /* 0x0000000703037209 */ /* 0x004fc60007810000 */
[----:B------:R2:W3:Y:S02]  /*134d0*/  MUFU.EX2 R14, R5 ;  /* 0x00000005000e7308 */ /* 0x0004e40000000800 */
        /* <DEDUP_REMOVED lines=12> */
[----:B------:R-:W-:Y:S01]  /*135a0*/  LDSM.16.MT88.4 R24, [R107+0xa000] ;  /* 0x00a000006b18783b */ /* 0x000fe20000004200 */
        /* <DEDUP_REMOVED lines=18> */
[----:B-1----:R-:W-:Y:S01]  /*136d0*/  FFMA.FTZ R5, R23, UR4, -R0 ;  /* 0x0000000417057c23 */ /* 0x002fe20008010800 */
[----:B------:R-:W-:-:S03]  /*136e0*/  FMUL.FTZ R81, R81, R41 ;  /* 0x0000002951517220 */ /* 0x000fc60000410000 */
[----:B------:R1:W-:Y:S01]  /*136f0*/  MUFU.EX2 R251, R5 ;  /* 0x0000000500fb7308 */ /* 0x0003e20000000800 */
[----:B--2---:R-:W-:Y:S01]  /*13700*/  FMUL.FTZ R3, R102, UR4 ;  /* 0x0000000466037c20 */ /* 0x004fe20008410000 */
[--C-:B-1----:R-:W-:Y:S02]  /*13710*/  FFMA.FTZ R5, R21, UR4, -R0.reuse ;  /* 0x0000000415057c23 */ /* 0x102fe40008010800 */
[----:B------:R-:W-:Y:S04]  /*13720*/  LDSM.16.MT88.4 R20, [R10] ;  /* 0x000000000a14783b */ /* 0x000fe80000004200 */
[----:B------:R1:W2:Y:S02]  /*13730*/  MUFU.EX2 R29, R5 ;  /* 0x00000005001d7308 */ /* 0x0002a40000000800 */
[----:B-1----:R-:W-:Y:S01]  /*13740*/  FFMA.FTZ R5, R17, UR4, -R0 ;  /* 0x0000000411057c23 */ /* 0x002fe20008010800 */
[----:B--2---:R-:W-:Y:S01]  /*13750*/  MOV R39, R29 ;  /* 0x0000001d00277202 */ /* 0x004fe20000000f00 */
[----:B------:R-:W1:Y:S04]  /*13760*/  LDSM.16.MT88.4 R16, [R107+0x9000] ;  /* 0x009000006b10783b */ /* 0x000e680000004200 */
[----:B------:R2:W3:Y:S02]  /*13770*/  MUFU.EX2 R250, R5 ;  /* 0x0000000500fa7308 */ /* 0x0004e40000000800 */
[----:B--2---:R-:W-:-:S02]  /*13780*/  FSEL R5, R101, RZ, P0 ;  /* 0x000000ff65057208 */ /* 0x004fc40000000000 */
[----:B------:R-:W-:Y:S02]  /*13790*/  FSETP.NEU.FTZ.AND P0, PT, R102, -INF , PT ;  /* 0xff8000006600780b */ /* 0x000fe40003f1d000 */
[----:B---3--:R-:W-:Y:S01]  /*137a0*/  F2FP.BF16.F32.PACK_AB R7, R250, R29 ;  /* 0x0000001dfa07723e */ /* 0x008fe200000010ff */
[----:B------:R-:W-:Y:S01]  /*137b0*/  FADD.FTZ R5, R11, -R5 ;  /* 0x800000050b057221 */ /* 0x000fe20000010000 */
[----:B------:R-:W-:Y:S01]  /*137c0*/  FFMA.FTZ R11, R31, UR4, -R8 ;  /* 0x000000041f0b7c23 */ /* 0x000fe20008010808 */
[----:B------:R-:W-:Y:S02]  /*137d0*/  FSEL R3, R3, RZ, P0 ;  /* 0x000000ff03037208 */ /* 0x000fe40000000000 */
[----:B------:R-:W-:Y:S01]  /*137e0*/  FSEL R9, R102, RZ, P0 ;  /* 0x000000ff66097208 */ /* 0x000fe20000000000 */
[----:B------:R-:W-:Y:S01]  /*137f0*/  FMUL.FTZ R5, R5, UR4 ;  /* 0x0000000405057c20 */ /* 0x000fe20008410000 */
[----:B------:R2:W-:Y:S01]  /*13800*/  MUFU.EX2 R247, R11 ;  /* 0x0000000b00f77308 */ /* 0x0005e20000000800 */
[----:B------:R-:W-:-:S02]  /*13810*/  FFMA.FTZ R12, R58, UR4, -R3 ;  /* 0x000000043a0c7c23 */ /* 0x000fc40008010803 */
[----:B------:R-:W-:-:S04]  /*13820*/  FADD.FTZ R9, R228, -R9 ;  /* 0x80000009e4097221 */ /* 0x000fc80000010000 */
[----:B------:R-:W-:Y:S01]  /*13830*/  FMUL.FTZ R9, R9, UR4 ;  /* 0x0000000409097c20 */ /* 0x000fe20008410000 */
[----:B------:R3:W4:Y:S08]  /*13840*/  MUFU.EX2 R42, R5 ;  /* 0x00000005002a7308 */ /* 0x0007300000000800 */
[----:B------:R5:W-:Y:S01]  /*13850*/  MUFU.EX2 R245, R12 ;  /* 0x0000000c00f57308 */ /* 0x000be20000000800 */
[----:B--2---:R-:W-:-:S07]  /*13860*/  FFMA.FTZ R11, R57, UR4, -R3 ;  /* 0x00000004390b7c23 */ /* 0x004fce0008010803 */
        /* <DEDUP_REMOVED lines=8> */
[----:B------:R3:W4:Y:S01]  /*138f0*/  MUFU.EX2 R40, R9 ;  /* 0x0000000900287308 */ /* 0x0007220000000800 */
[--C-:B-----5:R-:W-:Y:S01]  /*13900*/  FFMA.FTZ R12, R59, UR4, -R3.reuse ;  /* 0x000000043b0c7c23 */ /* 0x120fe20008010803 */
[-C--:B------:R-:W-:Y:S01]  /*13910*/  FMUL.FTZ R138, R138, R42.reuse ;  /* 0x0000002a8a8a7220 */ /* 0x080fe20000410000 */
[-C--:B------:R-:W-:Y:S01]  /*13920*/  FMUL.FTZ R139, R139, R42.reuse ;  /* 0x0000002a8b8b7220 */ /* 0x080fe20000410000 */
[-C--:B------:R-:W-:Y:S01]  /*13930*/  FMUL.FTZ R150, R150, R42.reuse ;  /* 0x0000002a96967220 */ /* 0x080fe20000410000 */
[-C--:B------:R-:W-:Y:S01]  /*13940*/  FMUL.FTZ R151, R151, R42.reuse ;  /* 0x0000002a97977220 */ /* 0x080fe20000410000 */
[-C--:B------:R-:W-:Y:S01]  /*13950*/  FMUL.FTZ R154, R154, R42.reuse ;  /* 0x0000002a9a9a7220 */ /* 0x080fe20000410000 */
[-C--:B------:R-:W-:Y:S01]  /*13960*/  FMUL.FTZ R155, R155, R42.reuse ;  /* 0x0000002a9b9b7220 */ /* 0x080fe20000410000 */
[----:B------:R-:W-:Y:S01]  /*13970*/  MUFU.EX2 R243, R12 ;  /* 0x0000000c00f37308 */ /* 0x000fe20000000800 */
[----:B--2---:R-:W-:Y:S01]  /*13980*/  FFMA.FTZ R11, R55, UR4, -R3 ;  /* 0x00000004370b7c23 */ /* 0x004fe20008010803 */
[-C--:B------:R-:W-:Y:S01]  /*13990*/  FMUL.FTZ R166, R166, R42.reuse ;  /* 0x0000002aa6a67220 */ /* 0x080fe20000410000 */
[-C--:B------:R-:W-:Y:S01]  /*139a0*/  FMUL.FTZ R167, R167, R42.reuse ;  /* 0x0000002aa7a77220 */ /* 0x080fe20000410000 */
[-C--:B------:R-:W-:Y:S01]  /*139b0*/  FMUL.FTZ R170, R170, R42.reuse ;  /* 0x0000002aaaaa7220 */ /* 0x080fe20000410000 */
[-C--:B------:R-:W-:Y:S01]  /*139c0*/  FMUL.FTZ R171, R171, R42.reuse ;  /* 0x0000002aabab7220 */ /* 0x080fe20000410000 */
[-C--:B------:R-:W-:Y:S01]  /*139d0*/  FMUL.FTZ R74, R74, R42.reuse ;  /* 0x0000002a4a4a7220 */ /* 0x080fe20000410000 */
[-C--:B------:R-:W-:Y:S01]  /*139e0*/  FMUL.FTZ R75, R75, R42.reuse ;  /* 0x0000002a4b4b7220 */ /* 0x080fe20000410000 */
[----:B------:R-:W2:Y:S01]  /*139f0*/  MUFU.EX2 R242, R11 ;  /* 0x0000000b00f27308 */ /* 0x000ea20000000800 */
[----:B---3--:R-:W-:Y:S01]  /*13a00*/  FFMA.FTZ R9, R100, UR4, -R8 ;  /* 0x0000000464097c23 */ /* 0x008fe20008010808 */
[-C--:B------:R-:W-:Y:S01]  /*13a10*/  FMUL.FTZ R78, R78, R42.reuse ;  /* 0x0000002a4e4e7220 */ /* 0x080fe20000410000 */
[-C--:B------:R-:W-:Y:S01]  /*13a20*/  FMUL.FTZ R79, R79, R42.reuse ;  /* 0x0000002a4f4f7220 */ /* 0x080fe20000410000 */
[-C--:B------:R-:W-:Y:S01]  /*13a30*/  FMUL.FTZ R90, R90, R42.reuse ;  /* 0x0000002a5a5a7220 */ /* 0x080fe20000410000 */
[-C--:B------:R-:W-:Y:S01]  /*13a40*/  FMUL.FTZ R91, R91, R42.reuse ;  /* 0x0000002a5b5b7220 */ /* 0x080fe20000410000 */
[-C--:B------:R-:W-:Y:S01]  /*13a50*/  FMUL.FTZ R94, R94, R42.reuse ;  /* 0x0000002a5e5e7220 */ /* 0x080fe20000410000 */
[----:B------:R-:W-:Y:S01]  /*13a60*/  FMUL.FTZ R95, R95, R42 ;  /* 0x0000002a5f5f7220 */ /* 0x000fe20000410000 */
[----:B------:R3:W-:Y:S01]  /*13a70*/  MUFU.EX2 R241, R9 ;  /* 0x0000000900f17308 */ /* 0x0007e20000000800 */
[C---:B-1----:R-:W-:Y:S01]  /*13a80*/  HMMA.16816.F32.BF16 R116, R4.reuse, R16, R116 ;  /* 0x000000100474723c */ /* 0x042fe20000041874 */
[-C--:B----4-:R-:W-:Y:S01]  /*13a90*/  FMUL.FTZ R158, R158, R40.reuse ;  /* 0x000000289e9e7220 */ /* 0x090fe20000410000 */
[----:B------:R-:W-:Y:S01]  /*13aa0*/  FMUL.FTZ R159, R159, R40 ;  /* 0x000000289f9f7220 */ /* 0x000fe20000410000 */
[----:B------:R-:W-:Y:S01]  /*13ab0*/  MOV R100, R234 ;  /* 0x000000ea00647202 */ /* 0x000fe20000000f00 */
        /* <DEDUP_REMOVED lines=12> */
[--C-:B---3--:R-:W-:Y:S01]  /*13b80*/  FFMA.FTZ R9, R62, UR4, -R2.reuse ;  /* 0x000000043e097c23 */ /* 0x108fe20008010802 */
[C---:B------:R-:W-:Y:S01]  /*13b90*/  HMMA.16816.F32.BF16 R132, R4.reuse, R20, R132 ;  /* 0x000000140484723c */ /* 0x040fe20000041884 */
[-C--:B------:R-:W-:Y:S01]  /*13ba0*/  FMUL.FTZ R147, R147, R40.reuse ;  /* 0x0000002893937220 */ /* 0x080fe20000410000 */
[-C--:B------:R-:W-:Y:S01]  /*13bb0*/  FMUL.FTZ R86, R86, R40.reuse ;  /* 0x0000002856567220 */ /* 0x080fe20000410000 */
[----:B------:R1:W-:Y:S01]  /*13bc0*/  MUFU.EX2 R238, R9 ;  /* 0x0000000900ee7308 */ /* 0x0003e20000000800 */
[-C--:B------:R-:W-:Y:S01]  /*13bd0*/  FMUL.FTZ R87, R87, R40.reuse ;  /* 0x0000002857577220 */ /* 0x080fe20000410000 */
[-C--:B------:R-:W-:Y:S01]  /*13be0*/  FMUL.FTZ R98, R98, R40.reuse ;  /* 0x0000002862627220 */ /* 0x080fe20000410000 */
[-C--:B------:R-:W-:Y:S01]  /*13bf0*/  FMUL.FTZ R99, R99, R40.reuse ;  /* 0x0000002863637220 */ /* 0x080fe20000410000 */
[--C-:B------:R-:W-:Y:S01]  /*13c00*/  FFMA.FTZ R11, R37, UR4, -R2.reuse ;  /* 0x00000004250b7c23 */ /* 0x100fe20008010802 */
[C---:B------:R-:W-:Y:S01]  /*13c10*/  HMMA.16816.F32.BF16 R136, R4.reuse, R22, R136 ;  /* 0x000000160488723c */ /* 0x040fe20000041888 */
[-C--:B------:R-:W-:Y:S01]  /*13c20*/  FMUL.FTZ R70, R70, R40.reuse ;  /* 0x0000002846467220 */ /* 0x080fe20000410000 */
[-C--:B------:R-:W-:Y:S01]  /*13c30*/  FMUL.FTZ R71, R71, R40.reuse ;  /* 0x0000002847477220 */ /* 0x080fe20000410000 */
[----:B------:R3:W-:Y:S01]  /*13c40*/  MUFU.EX2 R240, R11 ;  /* 0x0000000b00f07308 */ /* 0x0007e20000000800 */
[-C--:B------:R-:W-:Y:S01]  /*13c50*/  FMUL.FTZ R174, R174, R40.reuse ;  /* 0x00000028aeae7220 */ /* 0x080fe20000410000 */
[-C--:B------:R-:W-:Y:S01]  /*13c60*/  FMUL.FTZ R175, R175, R40.reuse ;  /* 0x00000028afaf7220 */ /* 0x080fe20000410000 */
[-C--:B------:R-:W-:Y:S01]  /*13c70*/  FMUL.FTZ R82, R82, R40.reuse ;  /* 0x0000002852527220 */ /* 0x080fe20000410000 */
[----:B------:R-:W-:Y:S01]  /*13c80*/  FMUL.FTZ R83, R83, R40 ;  /* 0x0000002853537220 */ /* 0x000fe20000410000 */
[----:B------:R-:W-:Y:S01]  /*13c90*/  HMMA.16816.F32.BF16 R148, R4, R24, R148 ;  /* 0x000000180494723c */ /* 0x000fe20000041894 */
[----:B-1----:R-:W-:-:S02]  /*13ca0*/  FFMA.FTZ R9, R30, UR4, -R2 ;  /* 0x000000041e097c23 */ /* 0x002fc40008010802 */
[----:B------:R-:W1:Y:S05]  /*13cb0*/  LDSM.16.MT88.4 R28, [R107+0x9400] ;  /* 0x009400006b1c783b */ /* 0x000e6a0000004200 */
[----:B------:R-:W-:Y:S01]  /*13cc0*/  HMMA.16816.F32.BF16 R152, R4, R26, R152 ;  /* 0x0000001a0498723c */ /* 0x000fe20000041898 */
[----:B------:R4:W-:Y:S01]  /*13cd0*/  MUFU.EX2 R237, R9 ;  /* 0x0000000900ed7308 */ /* 0x0009e20000000800 */
[----:B---3--:R-:W-:-:S06]  /*13ce0*/  FFMA.FTZ R11, R15, UR4, -R2 ;  /* 0x000000040f0b7c23 */ /* 0x008fcc0008010802 */
[C---:B------:R-:W-:Y:S01]  /*13cf0*/  HMMA.16816.F32.BF16 R164, R4.reuse, R48, R164 ;  /* 0x0000003004a4723c */ /* 0x040fe200000418a4 */
[----:B------:R3:W-:Y:S07]  /*13d00*/  MUFU.EX2 R239, R11 ;  /* 0x0000000b00ef7308 */ /* 0x0007ee0000000800 */
[----:B------:R-:W-:Y:S01]  /*13d10*/  HMMA.16816.F32.BF16 R168, R4, R50, R168 ;  /* 0x0000003204a8723c */ /* 0x000fe200000418a8 */
[----:B----4-:R-:W-:-:S07]  /*13d20*/  FFMA.FTZ R9, R108, UR4, -R0 ;  /* 0x000000046c097c23 */ /* 0x010fce0008010800 */
[----:B------:R-:W-:Y:S01]  /*13d30*/  HMMA.16816.F32.BF16 R72, R4, R44, R72 ;  /* 0x0000002c0448723c */ /* 0x000fe20000041848 */
[----:B---3--:R-:W-:-:S04]  /*13d40*/  FFMA.FTZ R11, R106, UR4, -R0 ;  /* 0x000000046a0b7c23 */ /* 0x008fc80008010800 */
[----:B------:R3:W-:Y:S03]  /*13d50*/  MUFU.EX2 R236, R11 ;  /* 0x0000000b00ec7308 */ /* 0x0007e60000000800 */
[C---:B------:R-:W-:Y:S08]  /*13d60*/  HMMA.16816.F32.BF16 R76, R4.reuse, R46, R76 ;  /* 0x0000002e044c723c */ /* 0x040ff0000004184c */
[----:B------:R-:W-:Y:S01]  /*13d70*/  HMMA.16816.F32.BF16 R88, R4, R32, R88 ;  /* 0x000000200458723c */ /* 0x000fe20000041858 */
[----:B---3--:R-:W-:-:S07]  /*13d80*/  MOV R11, R100 ;  /* 0x00000064000b7202 */ /* 0x008fce0000000f00 */
[----:B------:R-:W-:Y:S01]  /*13d90*/  HMMA.16816.F32.BF16 R92, R4, R34, R92 ;  /* 0x00000022045c723c */ /* 0x000fe2000004185c */
[----:B------:R-:W-:Y:S02]  /*13da0*/  F2FP.BF16.F32.PACK_AB R4, R248, R249 ;  /* 0x000000f9f804723e */ /* 0x000fe400000010ff */
[----:B------:R-:W-:Y:S02]  /*13db0*/  F2FP.BF16.F32.PACK_AB R5, R244, R245 ;  /* 0x000000f5f405723e */ /* 0x000fe400000010ff */
[----:B------:R-:W-:Y:S02]  /*13dc0*/  F2FP.BF16.F32.PACK_AB R6, R246, R247 ;  /* 0x000000f7f606723e */ /* 0x000fe400000010ff */
[----:B--2---:R-:W-:-:S07]  /*13dd0*/  F2FP.BF16.F32.PACK_AB R7, R242, R243 ;  /* 0x000000f3f207723e */ /* 0x004fce00000010ff */
[C---:B------:R-:W-:Y:S01]  /*13de0*/  HMMA.16816.F32.BF16 R64, R4.reuse, R26, R156 ;  /* 0x0000001a0440723c */ /* 0x040fe2000004189c */
[----:B------:R-:W-:Y:S02]  /*13df0*/  MOV R156, R235 ;  /* 0x000000eb009c7202 */ /* 0x000fe40000000f00 */
[----:B------:R2:W3:Y:S01]  /*13e00*/  MUFU.EX2 R235, R9 ;  /* 0x0000000900eb7308 */ /* 0x0004e20000000800 */
[----:B------:R-:W-:Y:S02]  /*13e10*/  MOV R159, R233 ;  /* 0x000000e9009f7202 */ /* 0x000fe40000000f00 */
[----:B------:R-:W-:Y:S02]  /*13e20*/  MOV R157, R54 ;  /* 0x00000036009d7202 */ /* 0x000fe40000000f00 */
[----:B------:R-:W-:Y:S01]  /*13e30*/  HMMA.16816.F32.BF16 R60, R4, R48, R160 ;  /* 0x00000030043c723c */ /* 0x000fe200000418a0 */
[----:B------:R-:W-:Y:S02]  /*13e40*/  MOV R163, R53 ;  /* 0x0000003500a37202 */ /* 0x000fe40000000f00 */
[----:B------:R-:W-:-:S02]  /*13e50*/  MOV R162, R52 ;  /* 0x0000003400a27202 */ /* 0x000fc40000000f00 */
[----:B------:R-:W-:Y:S02]  /*13e60*/  MOV R161, R14 ;  /* 0x0000000e00a17202 */ /* 0x000fe40000000f00 */
[----:B------:R-:W-:Y:S01]  /*13e70*/  LDSM.16.MT88.4 R12, [R10+0x1400] ;  /* 0x001400000a0c783b */ /* 0x000fe20000004200 */
[----:B------:R-:W-:Y:S01]  /*13e80*/  HMMA.16816.F32.BF16 R112, R4, R16, R112 ;  /* 0x000000100470723c */ /* 0x000fe20000041870 */
[----:B------:R-:W-:Y:S01]  /*13e90*/  MOV R158, R227 ;  /* 0x000000e3009e7202 */ /* 0x000fe20000000f00 */
[----:B--2---:R-:W-:-:S04]  /*13ea0*/  FFMA.FTZ R9, R105, UR4, -R0 ;  /* 0x0000000469097c23 */ /* 0x004fc80008010800 */
[----:B------:R2:W-:Y:S02]  /*13eb0*/  MUFU.EX2 R234, R9 ;  /* 0x0000000900ea7308 */ /* 0x0005e40000000800 */
[C---:B------:R-:W-:Y:S01]  /*13ec0*/  HMMA.16816.F32.BF16 R124, R4.reuse, R18, R124 ;  /* 0x00000012047c723c */ /* 0x040fe2000004187c */
[----:B------:R-:W-:Y:S07]  /*13ed0*/  LDSM.16.MT88.4 R16, [R107+0xb400] ;  /* 0x00b400006b10783b */ /* 0x000fee0000004200 */
[----:B------:R-:W-:Y:S01]  /*13ee0*/  HMMA.16816.F32.BF16 R128, R4, R20, R128 ;  /* 0x000000140480723c */ /* 0x000fe20000041880 */
[----:B--2---:R-:W-:-:S07]  /*13ef0*/  FFMA.FTZ R9, R36, UR4, -R0 ;  /* 0x0000000424097c23 */ /* 0x004fce0008010800 */
[C---:B------:R-:W-:Y:S01]  /*13f00*/  HMMA.16816.F32.BF16 R140, R4.reuse, R22, R140 ;  /* 0x00000016048c723c */ /* 0x040fe2000004188c */
[----:B------:R-:W-:Y:S01]  /*13f10*/  LDSM.16.MT88.4 R20, [R107+0xa400] ;  /* 0x00a400006b14783b */ /* 0x000fe20000004200 */
[----:B------:R2:W4:Y:S06]  /*13f20*/  MUFU.EX2 R233, R9 ;  /* 0x0000000900e97308 */ /* 0x00052c0000000800 */
[C---:B------:R-:W-:Y:S01]  /*13f30*/  HMMA.16816.F32.BF16 R144, R4.reuse, R24, R144 ;  /* 0x000000180490723c */ /* 0x040fe20000041890 */
[----:B------:R-:W5:Y:S07]  /*13f40*/  LDSM.16.MT88.4 R24, [R10+0x400] ;  /* 0x000400000a18783b */ /* 0x000f6e0000004200 */
[----:B------:R-:W-:Y:S01]  /*13f50*/  HMMA.16816.F32.BF16 R52, R4, R32, R84 ;  /* 0x000000200434723c */ /* 0x000fe20000041854 */
[----:B------:R-:W-:-:S02]  /*13f60*/  MOV R84, R158 ;  /* 0x0000009e00547202 */ /* 0x000fc40000000f00 */
[----:B------:R-:W-:Y:S01]  /*13f70*/  MOV R86, R156 ;  /* 0x0000009c00567202 */ /* 0x000fe20000000f00 */
[--C-:B--2---:R-:W-:Y:S01]  /*13f80*/  FFMA.FTZ R9, R109, UR4, -R8.reuse ;  /* 0x000000046d097c23 */ /* 0x104fe20008010808 */
[----:B------:R-:W-:Y:S02]  /*13f90*/  MOV R85, R157 ;  /* 0x0000009d00557202 */ /* 0x000fe40000000f00 */
[----:B------:R-:W-:Y:S01]  /*13fa0*/  MOV R87, R163 ;  /* 0x000000a300577202 */ /* 0x000fe20000000f00 */
[----:B------:R2:W5:Y:S01]  /*13fb0*/  MUFU.EX2 R228, R9 ;  /* 0x0000000900e47308 */ /* 0x0005620000000800 */
[C---:B------:R-:W-:Y:S01]  /*13fc0*/  HMMA.16816.F32.BF16 R96, R4.reuse, R34, R96 ;  /* 0x000000220460723c */ /* 0x040fe20000041860 */
[----:B------:R-:W5:Y:S07]  /*13fd0*/  LDSM.16.MT88.4 R32, [R10+0x2400] ;  /* 0x002400000a20783b */ /* 0x000f6e0000004200 */
[----:B------:R-:W-:Y:S01]  /*13fe0*/  HMMA.16816.F32.BF16 R56, R4, R44, R68 ;  /* 0x0000002c0438723c */ /* 0x000fe20000041844 */
[----:B--2---:R-:W-:-:S07]  /*13ff0*/  FFMA.FTZ R9, R111, UR4, -R8 ;  /* 0x000000046f097c23 */ /* 0x004fce0008010808 */
[C---:B------:R-:W-:Y:S01]  /*14000*/  HMMA.16816.F32.BF16 R48, R4.reuse, R50, R172 ;  /* 0x000000320430723c */ /* 0x040fe200000418ac */
[----:B------:R-:W-:Y:S01]  /*14010*/  LDSM.16.MT88.4 R172, [R10+0x1c00] ;  /* 0x001c00000aac783b */ /* 0x000fe20000004200 */
[----:B------:R2:W-:Y:S06]  /*14020*/  MUFU.EX2 R226, R9 ;  /* 0x0000000900e27308 */ /* 0x0005ec0000000800 */
[----:B------:R-:W-:Y:S01]  /*14030*/  HMMA.16816.F32.BF16 R44, R4, R46, R80 ;  /* 0x0000002e042c723c */ /* 0x000fe20000041850 */
[----:B------:R-:W-:Y:S01]  /*14040*/  FFMA.FTZ R4, R110, UR4, -R8 ;  /* 0x000000046e047c23 */ /* 0x000fe20008010808 */
[----:B---3--:R-:W-:Y:S01]  /*14050*/  F2FP.BF16.F32.PACK_AB R5, R236, R235 ;  /* 0x000000ebec05723e */ /* 0x008fe200000010ff */
[----:B------:R-:W-:Y:S01]  /*14060*/  LDSM.16.MT88.4 R80, [R107+0xbc00] ;  /* 0x00bc00006b50783b */ /* 0x000fe20000004200 */
[----:B------:R-:W-:Y:S01]  /*14070*/  F2FP.BF16.F32.PACK_AB R6, R239, R237 ;  /* 0x000000edef06723e */ /* 0x000fe200000010ff */
[----:B------:R3:W-:Y:S01]  /*14080*/  MUFU.EX2 R227, R4 ;  /* 0x0000000400e37308 */ /* 0x0007e20000000800 */
[----:B----4-:R-:W-:Y:S01]  /*14090*/  F2FP.BF16.F32.PACK_AB R7, R233, R234 ;  /* 0x000000eae907723e */ /* 0x010fe200000010ff */
[----:B--2---:R-:W-:-:S06]  /*140a0*/  FFMA.FTZ R9, R179, UR4, -R3 ;  /* 0x00000004b3097c23 */ /* 0x004fcc0008010803 */
[----:B------:R2:W-:Y:S01]  /*140b0*/  MUFU.EX2 R222, R9 ;  /* 0x0000000900de7308 */ /* 0x0005e20000000800 */
[----:B---3--:R-:W-:-:S07]  /*140c0*/  F2FP.BF16.F32.PACK_AB R4, R240, R238 ;  /* 0x000000eef004723e */ /* 0x008fce00000010ff */
[----:B-1----:R-:W-:Y:S01]  /*140d0*/  HMMA.16816.F32.BF16 R116, R4, R28, R116 ;  /* 0x0000001c0474723c */ /* 0x002fe20000041874 */
[----:B--2---:R-:W-:-:S04]  /*140e0*/  FFMA.FTZ R9, R177, UR4, -R3 ;  /* 0x00000004b1097c23 */ /* 0x004fc80008010803 */
[----:B------:R1:W2:Y:S03]  /*140f0*/  MUFU.EX2 R221, R9 ;  /* 0x0000000900dd7308 */ /* 0x0002a60000000800 */
[C---:B------:R-:W-:Y:S08]  /*14100*/  HMMA.16816.F32.BF16 R120, R4.reuse, R30, R120 ;  /* 0x0000001e0478723c */ /* 0x040ff00000041878 */
[----:B-----5:R-:W-:Y:S01]  /*14110*/  HMMA.16816.F32.BF16 R132, R4, R24, R132 ;  /* 0x000000180484723c */ /* 0x020fe20000041884 */
[----:B-1----:R-:W-:-:S07]  /*14120*/  FFMA.FTZ R9, R176, UR4, -R3 ;  /* 0x00000004b0097c23 */ /* 0x002fce0008010803 */
[C---:B------:R-:W-:Y:S01]  /*14130*/  HMMA.16816.F32.BF16 R136, R4.reuse, R26, R136 ;  /* 0x0000001a0488723c */ /* 0x040fe20000041888 */
[----:B------:R1:W-:Y:S07]  /*14140*/  MUFU.EX2 R220, R9 ;  /* 0x0000000900dc7308 */ /* 0x0003ee0000000800 */
[C---:B------:R-:W-:Y:S08]  /*14150*/  HMMA.16816.F32.BF16 R148, R4.reuse, R20, R148 ;  /* 0x000000140494723c */ /* 0x040ff00000041894 */
[----:B------:R-:W-:Y:S01]  /*14160*/  HMMA.16816.F32.BF16 R152, R4, R22, R152 ;  /* 0x000000160498723c */ /* 0x000fe20000041898 */
[----:B-1----:R-:W-:-:S04]  /*14170*/  FFMA.FTZ R9, R178, UR4, -R3 ;  /* 0x00000004b2097c23 */ /* 0x002fc80008010803 */
        /* <DEDUP_REMOVED lines=10> */
[----:B------:R-:W-:Y:S01]  /*14220*/  HMMA.16816.F32.BF16 R68, R4, R34, R92 ;  /* 0x000000220444723c */ /* 0x000fe2000004185c */
[----:B------:R-:W-:Y:S02]  /*14230*/  F2FP.BF16.F32.PACK_AB R4, R228, R241 ;  /* 0x000000f1e404723e */ /* 0x000fe400000010ff */
[----:B--2---:R-:W-:Y:S02]  /*14240*/  F2FP.BF16.F32.PACK_AB R5, R221, R222 ;  /* 0x000000dedd05723e */ /* 0x004fe400000010ff */
[----:B------:R-:W-:Y:S02]  /*14250*/  F2FP.BF16.F32.PACK_AB R6, R226, R227 ;  /* 0x000000e3e206723e */ /* 0x000fe400000010ff */
[----:B---3--:R-:W-:-:S07]  /*14260*/  F2FP.BF16.F32.PACK_AB R7, R216, R220 ;  /* 0x000000dcd807723e */ /* 0x008fce00000010ff */
        /* <DEDUP_REMOVED lines=12> */
[----:B------:R-:W-:Y:S01]  /*14330*/  LDSM.16.MT88.4 R20, [R10+0x2800] ;  /* 0x002800000a14783b */ /* 0x000fe20000004200 */
[----:B-1----:R-:W-:-:S04]  /*14340*/  FFMA.FTZ R9, R38, UR4, -R2 ;  /* 0x0000000426097c23 */ /* 0x002fc80008010802 */
[----:B------:R1:W2:Y:S02]  /*14350*/  MUFU.EX2 R204, R9 ;  /* 0x0000000900cc7308 */ /* 0x0002a40000000800 */
[C---:B------:R-:W-:Y:S08]  /*14360*/  HMMA.16816.F32.BF16 R60, R4.reuse, R12, R60 ;  /* 0x0000000c043c723c */ /* 0x040ff0000004183c */
[----:B------:R-:W-:Y:S01]  /*14370*/  HMMA.16816.F32.BF16 R48, R4, R14, R48 ;  /* 0x0000000e0430723c */ /* 0x000fe20000041830 */
[----:B------:R-:W-:Y:S01]  /*14380*/  LDSM.16.MT88.4 R12, [R107+0xb800] ;  /* 0x00b800006b0c783b */ /* 0x000fe20000004200 */
[----:B-1----:R-:W-:-:S06]  /*14390*/  FFMA.FTZ R9, R187, UR4, -R0 ;  /* 0x00000004bb097c23 */ /* 0x002fcc0008010800 */
[C---:B------:R-:W-:Y:S01]  /*143a0*/  HMMA.16816.F32.BF16 R56, R4.reuse, R16, R56 ;  /* 0x000000100438723c */ /* 0x040fe20000041838 */
[----:B------:R-:W-:Y:S01]  /*143b0*/  MOV R187, R161 ;  /* 0x000000a100bb7202 */ /* 0x000fe20000000f00 */
[----:B------:R1:W-:Y:S06]  /*143c0*/  MUFU.EX2 R183, R9 ;  /* 0x0000000900b77308 */ /* 0x0003ec0000000800 */
[C---:B------:R-:W-:Y:S01]  /*143d0*/  HMMA.16816.F32.BF16 R44, R4.reuse, R18, R44 ;  /* 0x00000012042c723c */ /* 0x040fe2000004182c */
[----:B------:R-:W-:Y:S07]  /*143e0*/  LDSM.16.MT88.4 R16, [R10+0x1800] ;  /* 0x001800000a10783b */ /* 0x000fee0000004200 */
[----:B------:R-:W-:Y:S01]  /*143f0*/  HMMA.16816.F32.BF16 R52, R4, R32, R52 ;  /* 0x000000200434723c */ /* 0x000fe20000041834 */
[----:B-1----:R-:W-:Y:S01]  /*14400*/  FFMA.FTZ R9, R184, UR4, -R0 ;  /* 0x00000004b8097c23 */ /* 0x002fe20008010800 */
[----:B------:R-:W-:-:S02]  /*14410*/  MOV R184, R39 ;  /* 0x0000002700b87202 */ /* 0x000fc40000000f00 */
[----:B------:R-:W1:Y:S01]  /*14420*/  LDSM.16.MT88.4 R36, [R107+0x9800] ;  /* 0x009800006b24783b */ /* 0x000e620000004200 */
[----:B------:R3:W4:Y:S03]  /*14430*/  MUFU.EX2 R182, R9 ;  /* 0x0000000900b67308 */ /* 0x0007260000000800 */
[----:B------:R-:W-:Y:S01]  /*14440*/  HMMA.16816.F32.BF16 R32, R4, R34, R96 ;  /* 0x000000220420723c */ /* 0x000fe20000041860 */
[----:B------:R-:W-:Y:S01]  /*14450*/  FFMA.FTZ R4, R190, UR4, -R8 ;  /* 0x00000004be047c23 */ /* 0x000fe20008010808 */
[----:B--2---:R-:W-:-:S03]  /*14460*/  F2FP.BF16.F32.PACK_AB R6, R204, R212 ;  /* 0x000000d4cc06723e */ /* 0x004fc600000010ff */
[----:B------:R2:W-:Y:S01]  /*14470*/  MUFU.EX2 R178, R4 ;  /* 0x0000000400b27308 */ /* 0x0005e20000000800 */
[----:B---3--:R-:W-:Y:S01]  /*14480*/  FFMA.FTZ R9, R185, UR4, -R0 ;  /* 0x00000004b9097c23 */ /* 0x008fe20008010800 */
[----:B----4-:R-:W-:Y:S02]  /*14490*/  F2FP.BF16.F32.PACK_AB R5, R182, R183 ;  /* 0x000000b7b605723e */ /* 0x010fe400000010ff */
[----:B------:R-:W-:-:S04]  /*144a0*/  MOV R185, R162 ;  /* 0x000000a200b97202 */ /* 0x000fc80000000f00 */
[----:B------:R3:W-:Y:S01]  /*144b0*/  MUFU.EX2 R181, R9 ;  /* 0x0000000900b57308 */ /* 0x0007e20000000800 */
[----:B--2---:R-:W-:Y:S01]  /*144c0*/  F2FP.BF16.F32.PACK_AB R4, R213, R214 ;  /* 0x000000d6d504723e */ /* 0x004fe200000010ff */
[----:B---3--:R-:W-:Y:S01]  /*144d0*/  FFMA.FTZ R9, R186, UR4, -R0 ;  /* 0x00000004ba097c23 */ /* 0x008fe20008010800 */
[----:B------:R-:W-:Y:S02]  /*144e0*/  MOV R186, R159 ;  /* 0x0000009f00ba7202 */ /* 0x000fe40000000f00 */
[----:B------:R-:W-:Y:S03]  /*144f0*/  LDSM.16.MT88.4 R156, [R107+0xac00] ;  /* 0x00ac00006b9c783b */ /* 0x000fe60000004200 */
[----:B------:R2:W3:Y:S02]  /*14500*/  MUFU.EX2 R180, R9 ;  /* 0x0000000900b47308 */ /* 0x0004e40000000800 */
[----:B--2---:R-:W-:Y:S01]  /*14510*/  FFMA.FTZ R9, R191, UR4, -R8 ;  /* 0x00000004bf097c23 */ /* 0x004fe20008010808 */
[----:B---3--:R-:W-:-:S05]  /*14520*/  F2FP.BF16.F32.PACK_AB R7, R180, R181 ;  /* 0x000000b5b407723e */ /* 0x008fca00000010ff */
[----:B------:R2:W3:Y:S02]  /*14530*/  MUFU.EX2 R179, R9 ;  /* 0x0000000900b37308 */ /* 0x0004e40000000800 */
[C---:B-1----:R-:W-:Y:S08]  /*14540*/  HMMA.16816.F32.BF16 R116, R4.reuse, R36, R116 ;  /* 0x000000240474723c */ /* 0x042ff00000041874 */
[----:B------:R-:W-:Y:S01]  /*14550*/  HMMA.16816.F32.BF16 R120, R4, R38, R120 ;  /* 0x000000260478723c */ /* 0x000fe20000041878 */
[----:B--2---:R-:W-:-:S07]  /*14560*/  FFMA.FTZ R9, R192, UR4, -R8 ;  /* 0x00000004c0097c23 */ /* 0x004fce0008010808 */
        /* <DEDUP_REMOVED lines=17> */
[----:B---3--:R-:W-:-:S02]  /*14680*/  F2FP.BF16.F32.PACK_AB R4, R179, R215 ;  /* 0x000000d7b304723e */ /* 0x008fc400000010ff */
[----:B--2---:R-:W-:Y:S02]  /*14690*/  F2FP.BF16.F32.PACK_AB R5, R111, R176 ;  /* 0x000000b06f05723e */ /* 0x004fe400000010ff */
        /* <DEDUP_REMOVED lines=153> */
.L_x_1323:
[----:B------:R-:W-:-:S12]  /*15030*/  UIADD3 UR22, UPT, UPT, UR17, -0x1, URZ ;  /* 0xffffffff11167890 */ /* 0x000fd8000fffe0ff */
.L_x_1332:
[----:B------:R-:W-:Y:S01]  /*15040*/  UISETP.GE.AND UP0, UPT, UR22, UR18, UPT ;  /* 0x000000121600728c */ /* 0x000fe2000bf06270 */
[----:B------:R-:W2:Y:S08]  /*15050*/  LDCU.64 UR8, c[0x0][0x358] ;  /* 0x00006b00ff0877ac */ /* 0x000eb00008000a00 */
[----:B------:R-:W-:Y:S05]  /*15060*/  BRA.U !UP0, `(.L_x_1333) ;  /* 0x00000065084c7547 */ /* 0x000fea000b800000 */
[----:B------:R-:W3:Y:S01]  /*15070*/  LDL.LU R0, [R1+0x1c] ;  /* 0x00001c0001007983 */ /* 0x000ee20000300800 */
[----:B------:R-:W4:Y:S01]  /*15080*/  LDC.64 R4, c[0x0][0x3c0] ;  /* 0x0000f000ff047b82 */ /* 0x000f220000000a00 */
[----:B------:R-:W3:Y:S01]  /*15090*/  LDCU UR7, c[0x0][0x440] ;  /* 0x00008800ff0777ac */ /* 0x000ee20008000800 */
[----:B------:R-:W-:Y:S01]  /*150a0*/  IMAD.MOV.U32 R222, RZ, RZ, 0x20 ;  /* 0x00000020ffde7424 */ /* 0x000fe200078e00ff */
[----:B------:R-:W5:Y:S01]  /*150b0*/  S2R R223, SR_TID.X ;  /* 0x0000000000df7919 */ /* 0x000f620000002100 */
[----:B------:R-:W-:Y:S01]  /*150c0*/  IMAD.MOV.U32 R106, RZ, RZ, R101 ;  /* 0x000000ffff6a7224 */ /* 0x000fe200078e0065 */
[----:B------:R-:W-:Y:S01]  /*150d0*/  MOV R105, R102 ;  /* 0x0000006600697202 */ /* 0x000fe20000000f00 */
[----:B------:R-:W-:Y:S01]  /*150e0*/  IMAD.MOV.U32 R3, RZ, RZ, R104 ;  /* 0x000000ffff037224 */ /* 0x000fe200078e0068 */
[C---:B-1----:R-:W-:Y:S01]  /*150f0*/  IADD3 R227, PT, PT, R225.reuse, 0x8, RZ ;  /* 0x00000008e1e37810 */ /* 0x042fe20007ffe0ff */
[----:B------:R-:W1:Y:S01]  /*15100*/  S2UR UR5, SR_CgaCtaId ;  /* 0x00000000000579c3 */ /* 0x000e620000008800 */
[----:B------:R-:W-:Y:S01]  /*15110*/  IMAD.MOV.U32 R100, RZ, RZ, R103 ;  /* 0x000000ffff647224 */ /* 0x000fe200078e0067 */
[C---:B------:R-:W-:Y:S01]  /*15120*/  IADD3 R228, PT, PT, R225.reuse, 0x48, RZ ;  /* 0x00000048e1e47810 */ /* 0x040fe20007ffe0ff */
[----:B------:R-:W-:Y:S01]  /*15130*/  VIADD R226, R225, 0x40 ;  /* 0x00000040e1e27836 */ /* 0x000fe20000000000 */
[----:B------:R-:W1:Y:S01]  /*15140*/  LDCU UR12, c[0x0][0x440] ;  /* 0x00008800ff0c77ac */ /* 0x000e620008000800 */
[----:B------:R-:W1:Y:S01]  /*15150*/  LDCU UR4, c[0x0][0x45c] ;  /* 0x00008b80ff0477ac */ /* 0x000e620008000800 */
[----:B------:R-:W1:Y:S01]  /*15160*/  LDCU UR10, c[0x0][0x504] ;  /* 0x0000a080ff0a77ac */ /* 0x000e620008000800 */
[----:B----4-:R4:W-:Y:S01]  /*15170*/  STL.64 [R1+0x28], R4 ;  /* 0x0000280401007387 */ /* 0x0109e20000100a00 */
[----:B------:R-:W1:Y:S01]  /*15180*/  LDCU UR11, c[0x0][0x50c] ;  /* 0x0000a180ff0b77ac */ /* 0x000e620008000800 */
[----:B-----5:R-:W-:-:S02]  /*15190*/  LOP3.LUT P4, RZ, R223, 0x4, RZ, 0xc0, !PT ;  /* 0x00000004dfff7812 */ /* 0x020fc4000788c0ff */
[C---:B------:R-:W-:Y:S02]  /*151a0*/  SHF.L.U32 R221, R223.reuse, 0x5, RZ ;  /* 0x00000005dfdd7819 */ /* 0x040fe400000006ff */
[----:B------:R-:W-:Y:S02]  /*151b0*/  SEL R222, R222, 0xffffffe0, !P4 ;  /* 0xffffffe0dede7807 */ /* 0x000fe40006000000 */
[----:B---3--:R-:W-:Y:S01]  /*151c0*/  ISETP.GE.AND P5, PT, R0, UR7, PT ;  /* 0x0000000700007c0c */ /* 0x008fe2000bfa6270 */
[----:B------:R-:W-:Y:S01]  /*151d0*/  IMAD.SHL.U32 R0, R223, 0x10, RZ ;  /* 0x00000010df007824 */ /* 0x000fe200078e00ff */
[----:B------:R-:W-:Y:S02]  /*151e0*/  UMOV UR7, 0x400 ;  /* 0x0000040000077882 */ /* 0x000fe40000000000 */
[----:B-1----:R-:W-:Y:S02]  /*151f0*/  ULEA UR5, UR5, UR7, 0x18 ;  /* 0x0000000705057291 */ /* 0x002fe4000f8ec0ff */
[----:B------:R-:W-:-:S04]  /*15200*/  LOP3.LUT R220, R0, 0x100, RZ, 0xc0, !PT ;  /* 0x0000010000dc7812 */ /* 0x000fc800078ec0ff */
[----:B------:R-:W-:Y:S01]  /*15210*/  LOP3.LUT R220, R220, 0x20, R221, 0xf8, !PT ;  /* 0x00000020dcdc7812 */ /* 0x000fe200078ef8dd */
[----:B----4-:R-:W-:Y:S06]  /*15220*/  BRA `(.L_x_1334) ;  /* 0x0000000000d07947 */ /* 0x010fec0003800000 */
.L_x_1336:
        /* <DEDUP_REMOVED lines=52> */
.L_x_1334:
        /* <DEDUP_REMOVED lines=18> */
[----:B------:R-:W-:Y:S02]  /*15690*/  SHF.L.U64.HI R5, R8, 0x6, R0 ;  /* 0x0000000608057819 */ /* 0x000fe40000010200 */
[C---:B------:R-:W-:Y:S04]  /*156a0*/  LEA R2, P0, R7.reuse, R2, 0x5 ;  /* 0x0000000207027211 */ /* 0x040fe800078028ff */
[----:B------:R-:W-:Y:S01]  /*156b0*/  LEA.HI.X R7, R7, R5, R10, 0x5, P0 ;  /* 0x0000000507077211 */ /* 0x000fe200000f2c0a */
[----:B------:R-:W-:Y:S01]  /*156c0*/  IMAD.SHL.U32 R10, R223, 0x8, RZ ;  /* 0x00000008df0a7824 */ /* 0x000fe200078e00ff */
[----:B------:R-:W-:Y:S02]  /*156d0*/  LEA R6, P0, R2, R6, 0x1 ;  /* 0x0000000602067211 */ /* 0x000fe400078008ff */
[-C--:B--2---:R-:W-:Y:S02]  /*156e0*/  LEA.HI.X R5, R8, R12.reuse, R0, 0x7, P1 ;  /* 0x0000000c08057211 */ /* 0x084fe400008f3c00 */
[----:B------:R-:W-:Y:S01]  /*156f0*/  LOP3.LUT R233, R10, 0x18, RZ, 0xc0, !PT ;  /* 0x000000180ae97812 */ /* 0x000fe200078ec0ff */
[----:B------:R1:W-:Y:S01]  /*15700*/  STL [R1+0x58], R10 ;  /* 0x0000580a01007387 */ /* 0x0003e20000100800 */
[----:B------:R-:W-:Y:S02]  /*15710*/  LEA.HI.X R7, R2, R12, R7, 0x1, P0 ;  /* 0x0000000c02077211 */ /* 0x000fe400000f0c07 */
[----:B------:R-:W-:Y:S03]  /*15720*/  LOP3.LUT R2, R233, 0x40, RZ, 0xfc, !PT ;  /* 0x00000040e9027812 */ /* 0x000fe600078efcff */
[----:B------:R-:W-:Y:S01]  /*15730*/  @!PT LDS RZ, [RZ] ;  /* 0x00000000fffff984 */ /* 0x000fe20000000800 */
[----:B------:R-:W-:Y:S01]  /*15740*/  @!PT LDS RZ, [RZ] ;  /* 0x00000000fffff984 */ /* 0x000fe20000000800 */
[----:B------:R-:W-:Y:S01]  /*15750*/  @!PT LDS RZ, [RZ] ;  /* 0x00000000fffff984 */ /* 0x000fe20000000800 */
[----:B------:R-:W-:Y:S01]  /*15760*/  @!P5 LDGSTS.E.BYPASS.LTC128B.128 [R224+0x9000], desc[UR8][R4.64] ;  /* 0x0900000004e0dfae */ /* 0x000fe2000b981a08 */
[----:B------:R-:W-:Y:S02]  /*15770*/  LOP3.LUT R0, R219, 0x18, RZ, 0xc0, !PT ;  /* 0x00000018db007812 */ /* 0x000fe400078ec0ff */
[----:B------:R-:W-:Y:S03]  /*15780*/  ISETP.GE.AND P1, PT, R2, UR12, PT ;  /* 0x0000000c02007c0c */ /* 0x000fe6000bf26270 */
[----:B------:R-:W-:Y:S01]  /*15790*/  STL [R1+0x1c], R233 ;  /* 0x00001ce901007387 */ /* 0x000fe20000100800 */
[--C-:B------:R-:W-:Y:S05]  /*157a0*/  LOP3.LUT R0, R0, 0xc0, R221.reuse, 0xf8, !PT ;  /* 0x000000c000007812 */ /* 0x100fea00078ef8dd */
[----:B------:R-:W-:Y:S01]  /*157b0*/  @P5 STS.128 [R224+0x9000], RZ ;  /* 0x009000ffe0005388 */ /* 0x000fe20000000c00 */
[----:B------:R-:W-:Y:S05]  /*157c0*/  ISETP.GE.AND P5, PT, R233, UR12, PT ;  /* 0x0000000ce9007c0c */ /* 0x000fea000bfa6270 */
[----:B------:R2:W-:Y:S06]  /*157d0*/  STL [R1+0x44], R2 ;  /* 0x0000440201007387 */ /* 0x0005ec0000100800 */
[----:B------:R-:W-:Y:S01]  /*157e0*/  @!PT LDS RZ, [RZ] ;  /* 0x00000000fffff984 */ /* 0x000fe20000000800 */
[----:B------:R-:W-:Y:S01]  /*157f0*/  @!PT LDS RZ, [RZ] ;  /* 0x00000000fffff984 */ /* 0x000fe20000000800 */
[----:B------:R-:W-:Y:S01]  /*15800*/  @!PT LDS RZ, [RZ] ;  /* 0x00000000fffff984 */ /* 0x000fe20000000800 */
[----:B------:R-:W-:Y:S06]  /*15810*/  @!P2 LDGSTS.E.BYPASS.LTC128B.128 [R224+0xa000], desc[UR8][R4.64+0x40] ;  /* 0x0a00004004e0afae */ /* 0x000fec000b981a08 */
[----:B------:R-:W-:Y:S01]  /*15820*/  @P2 STS.128 [R224+0xa000], RZ ;  /* 0x00a000ffe0002388 */ /* 0x000fe20000000c00 */
[----:B-1----:R-:W-:Y:S05]  /*15830*/  IMAD.SHL.U32 R10, R223, 0x10, RZ ;  /* 0x00000010df0a7824 */ /* 0x002fea00078e00ff */
[----:B------:R-:W-:Y:S01]  /*15840*/  @!PT LDS RZ, [RZ] ;  /* 0x00000000fffff984 */ /* 0x000fe20000000800 */
[----:B------:R-:W-:Y:S01]  /*15850*/  @!PT LDS RZ, [RZ] ;  /* 0x00000000fffff984 */ /* 0x000fe20000000800 */
[----:B------:R-:W-:Y:S01]  /*15860*/  @!PT LDS RZ, [RZ] ;  /* 0x00000000fffff984 */ /* 0x000fe20000000800 */
[----:B------:R-:W-:Y:S01]  /*15870*/  @!P1 LDGSTS.E.BYPASS.LTC128B.128 [R224+0xb000], desc[UR8][R4.64+0x80] ;  /* 0x0b00008004e09fae */ /* 0x000fe2000b981a08 */
[----:B------:R-:W-:Y:S05]  /*15880*/  LOP3.LUT R218, R10, 0x3e00, RZ, 0xc0, !PT ;  /* 0x00003e000ada7812 */ /* 0x000fea00078ec0ff */
[----:B------:R-:W-:Y:S01]  /*15890*/  @P1 STS.128 [R224+0xb000], RZ ;  /* 0x00b000ffe0001388 */ /* 0x000fe20000000c00 */
[----:B------:R-:W-:Y:S05]  /*158a0*/  LOP3.LUT R101, R218, 0x120, R221, 0xf8, !PT ;  /* 0x00000120da657812 */ /* 0x000fea00078ef8dd */
[----:B------:R-:W-:Y:S01]  /*158b0*/  @!PT LDS RZ, [RZ] ;  /* 0x00000000fffff984 */ /* 0x000fe20000000800 */
[----:B------:R-:W-:Y:S01]  /*158c0*/  @!PT LDS RZ, [RZ] ;  /* 0x00000000fffff984 */ /* 0x000fe20000000800 */
[----:B------:R-:W-:Y:S01]  /*158d0*/  @!PT LDS RZ, [RZ] ;  /* 0x00000000fffff984 */ /* 0x000fe20000000800 */
[----:B------:R-:W-:Y:S06]  /*158e0*/  @!P5 LDGSTS.E.BYPASS.LTC128B.128 [R224+0x9800], desc[UR8][R6.64] ;  /* 0x0980000006e0dfae */ /* 0x000fec000b981a08 */
[----:B------:R-:W-:Y:S01]  /*158f0*/  @P5 STS.128 [R224+0x9800], RZ ;  /* 0x009800ffe0005388 */ /* 0x000fe20000000c00 */
[----:B--2---:R-:W-:Y:S05]  /*15900*/  LOP3.LUT R2, R217, 0x8, RZ, 0xc0, !PT ;  /* 0x00000008d9027812 */ /* 0x004fea00078ec0ff */
        /* <DEDUP_REMOVED lines=37> */
[----:B------:R-:W3:Y:S03]  /*15b60*/  LDSM.16.M88.4 R204, [R0+0x7000] ;  /* 0x0070000000cc783b */ /* 0x000ee60000000200 */
[C---:B------:R-:W-:Y:S03]  /*15b70*/  HMMA.16816.F32.BF16 R24, R60.reuse, R32, RZ ;  /* 0x000000203c18723c */ /* 0x040fe600000418ff */
[----:B------:R-:W3:Y:S05]  /*15b80*/  LDSM.16.M88.4 R208, [R101+0x3000] ;  /* 0x0030000065d0783b */ /* 0x000eea0000000200 */
[-C--:B------:R-:W-:Y:S01]  /*15b90*/  HMMA.16816.F32.BF16 R28, R60, R34.reuse, RZ ;  /* 0x000000223c1c723c */ /* 0x080fe200000418ff */
[----:B------:R-:W3:Y:S06]  /*15ba0*/  LDSM.16.M88.4 R212, [R0+0x7400] ;  /* 0x0074000000d4783b */ /* 0x000eec0000000200 */
[----:B------:R-:W-:Y:S01]  /*15bb0*/  STL [R1+0x4c], R103 ;  /* 0x00004c6701007387 */ /* 0x000fe20000100800 */
        /* <DEDUP_REMOVED lines=30> */
[----:B------:R-:W2:Y:S06]  /*15da0*/  LDSM.16.M88.4 R176, [R102+0x2000] ;  /* 0x0020000066b0783b */ /* 0x000eac0000000200 */
[----:B------:R-:W5:Y:S01]  /*15db0*/  LDSM.16.M88.4 R196, [R2+0x7800] ;  /* 0x0078000002c4783b */ /* 0x000f620000000200 */
        /* <DEDUP_REMOVED lines=15> */
[-C--:B-1----:R-:W-:Y:S08]  /*15eb0*/  HMMA.16816.F32.BF16 R52, R200, R180.reuse, R52 ;  /* 0x000000b4c834723c */ /* 0x082ff00000041834 */
[C---:B------:R-:W-:Y:S08]  /*15ec0*/  HMMA.16816.F32.BF16 R56, R208.reuse, R180, R56 ;  /* 0x000000b4d038723c */ /* 0x040ff00000041838 */
[-C--:B------:R-:W-:Y:S01]  /*15ed0*/  HMMA.16816.F32.BF16 R60, R208, R182.reuse, R60 ;  /* 0x000000b6d03c723c */ /* 0x080fe2000004183c */
[----:B------:R-:W1:Y:S07]  /*15ee0*/  LDSM.16.M88.4 R208, [R101+0x5000] ;  /* 0x0050000065d0783b */ /* 0x000e6e0000000200 */
[----:B------:R-:W-:Y:S01]  /*15ef0*/  HMMA.16816.F32.BF16 R64, R200, R182, R64 ;  /* 0x000000b6c840723c */ /* 0x000fe20000041840 */
[----:B------:R-:W-:Y:S06]  /*15f00*/  LDSM.16.M88.4 R180, [R0+0x8c00] ;  /* 0x008c000000b4783b */ /* 0x000fec0000000200 */
[----:B------:R-:W-:Y:S01]  /*15f10*/  LDSM.16.M88.4 R200, [R2+0x8800] ;  /* 0x0088000002c8783b */ /* 0x000fe20000000200 */
        /* <DEDUP_REMOVED lines=21> */
[----:B------:R3:W4:Y:S01]  /*16070*/  LDSM.16.M88.4 R176, [R0+0x8800] ;  /* 0x0088000000b0783b */ /* 0x0007220000000200 */
[-C--:B------:R-:W-:Y:S08]  /*16080*/  HMMA.16816.F32.BF16 R4, R204, R212.reuse, R4 ;  /* 0x000000d4cc04723c */ /* 0x080ff00000041804 */
[C---:B-1----:R-:W-:Y:S08]  /*16090*/  HMMA.16816.F32.BF16 R8, R208.reuse, R212, R8 ;  /* 0x000000d4d008723c */ /* 0x042ff00000041808 */
[-C--:B------:R-:W-:Y:S01]  /*160a0*/  HMMA.16816.F32.BF16 R12, R208, R214.reuse, R12 ;  /* 0x000000d6d00c723c */ /* 0x080fe2000004180c */
[----:B---3--:R-:W-:Y:S07]  /*160b0*/  IMAD.U32 R0, RZ, RZ, UR22 ;  /* 0x00000016ff007e24 */ /* 0x008fee000f8e00ff */
[C---:B------:R-:W-:Y:S04]  /*160c0*/  HMMA.16816.F32.BF16 R16, R204.reuse, R214, R16 ;  /* 0x000000d6cc10723c */ /* 0x040fe80000041810 */
[----:B------:R-:W-:Y:S04]  /*160d0*/  IMAD R0, R0, 0x40, R103 ;  /* 0x0000004000007824 */ /* 0x000fe800078e0267 */
[-C--:B--2---:R-:W-:Y:S03]  /*160e0*/  HMMA.16816.F32.BF16 R20, R204, R108.reuse, R20 ;  /* 0x0000006ccc14723c */ /* 0x084fe60000041814 */
[----:B------:R-:W-:Y:S05]  /*160f0*/  IADD3 R101, PT, PT, R0, 0x38, RZ ;  /* 0x0000003800657810 */ /* 0x000fea0007ffe0ff */
[C---:B------:R-:W-:Y:S08]  /*16100*/  HMMA.16816.F32.BF16 R24, R208.reuse, R108, R24 ;  /* 0x0000006cd018723c */ /* 0x040ff00000041818 */
[-C--:B------:R-:W-:Y:S08]  /*16110*/  HMMA.16816.F32.BF16 R28, R208, R110.reuse, R28 ;  /* 0x0000006ed01c723c */ /* 0x080ff0000004181c */
[C---:B------:R-:W-:Y:S01]  /*16120*/  HMMA.16816.F32.BF16 R32, R204.reuse, R110, R32 ;  /* 0x0000006ecc20723c */ /* 0x040fe20000041820 */
[----:B------:R1:W2:Y:S01]  /*16130*/  LDSM.16.M88.4 R108, [R2+0x8c00] ;  /* 0x008c0000026c783b */ /* 0x0002a20000000200 */
[----:B------:R-:W-:Y:S04]  /*16140*/  DEPBAR.LE SB0, 0x0 ;  /* 0x000080000000791a */ /* 0x000fe80000000000 */
[----:B------:R-:W-:Y:S02]  /*16150*/  BAR.SYNC.DEFER_BLOCKING 0x0 ;  /* 0x0000000000007b1d */ /* 0x000fe40000010000 */
[-C--:B----4-:R-:W-:Y:S08]  /*16160*/  HMMA.16816.F32.BF16 R36, R204, R176.reuse, R36 ;  /* 0x000000b0cc24723c */ /* 0x090ff00000041824 */
[C---:B------:R-:W-:Y:S08]  /*16170*/  HMMA.16816.F32.BF16 R40, R208.reuse, R176, R40 ;  /* 0x000000b0d028723c */ /* 0x040ff00000041828 */
[-C--:B------:R-:W-:Y:S03]  /*16180*/  HMMA.16816.F32.BF16 R44, R208, R178.reuse, R44 ;  /* 0x000000b2d02c723c */ /* 0x080fe6000004182c */
[----:B-1----:R-:W-:Y:S04]  /*16190*/  VIADD R2, R101, UR21 ;  /* 0x0000001565027c36 */ /* 0x002fe80008000000 */
[----:B------:R-:W-:Y:S01]  /*161a0*/  VIADD R102, R2, 0xffffffc9 ;  /* 0xffffffc902667836 */ /* 0x000fe20000000000 */
[C---:B------:R-:W-:Y:S08]  /*161b0*/  HMMA.16816.F32.BF16 R48, R204.reuse, R178, R48 ;  /* 0x000000b2cc30723c */ /* 0x040ff00000041830 */
[-C--:B------:R-:W-:Y:S08]  /*161c0*/  HMMA.16816.F32.BF16 R52, R204, R180.reuse, R52 ;  /* 0x000000b4cc34723c */ /* 0x080ff00000041834 */
[C---:B------:R-:W-:Y:S08]  /*161d0*/  HMMA.16816.F32.BF16 R56, R208.reuse, R180, R56 ;  /* 0x000000b4d038723c */ /* 0x040ff00000041838 */
[-C--:B------:R-:W-:Y:S08]  /*161e0*/  HMMA.16816.F32.BF16 R60, R208, R182.reuse, R60 ;  /* 0x000000b6d03c723c */ /* 0x080ff0000004183c */
[----:B------:R-:W-:Y:S08]  /*161f0*/  HMMA.16816.F32.BF16 R64, R204, R182, R64 ;  /* 0x000000b6cc40723c */ /* 0x000ff00000041840 */
[-C--:B------:R-:W-:Y:S08]  /*16200*/  HMMA.16816.F32.BF16 R4, R184, R188.reuse, R4 ;  /* 0x000000bcb804723c */ /* 0x080ff00000041804 */
[C---:B------:R-:W-:Y:S08]  /*16210*/  HMMA.16816.F32.BF16 R8, R192.reuse, R188, R8 ;  /* 0x000000bcc008723c */ /* 0x040ff00000041808 */
[-C--:B------:R-:W-:Y:S03]  /*16220*/  HMMA.16816.F32.BF16 R12, R192, R190.reuse, R12 ;  /* 0x000000bec00c723c */ /* 0x080fe6000004180c */
[----:B------:R-:W-:Y:S01]  /*16230*/  FMUL.FTZ R4, R4, UR11 ;  /* 0x0000000b04047c20 */ /* 0x000fe20008410000 */
[----:B------:R-:W-:Y:S01]  /*16240*/  FMUL.FTZ R5, R5, UR11 ;  /* 0x0000000b05057c20 */ /* 0x000fe20008410000 */
[----:B------:R-:W-:Y:S01]  /*16250*/  FMUL.FTZ R6, R6, UR11 ;  /* 0x0000000b06067c20 */ /* 0x000fe20008410000 */
[----:B------:R-:W-:Y:S01]  /*16260*/  FMUL.FTZ R179, R7, UR11 ;  /* 0x0000000b07b37c20 */ /* 0x000fe20008410000 */
[----:B------:R1:W-:Y:S01]  /*16270*/  MUFU.TANH R183, R4 ;  /* 0x0000000400b77308 */ /* 0x0003e20000002400 */
[C---:B------:R-:W-:Y:S04]  /*16280*/  HMMA.16816.F32.BF16 R16, R184.reuse, R190, R16 ;  /* 0x000000beb810723c */ /* 0x040fe80000041810 */
[----:B------:R-:W-:Y:S01]  /*16290*/  FMUL.FTZ R9, R9, UR11 ;  /* 0x0000000b09097c20 */ /* 0x000fe20008410000 */
[----:B------:R-:W-:Y:S01]  /*162a0*/  FMUL.FTZ R178, R8, UR11 ;  /* 0x0000000b08b27c20 */ /* 0x000fe20008410000 */
[----:B------:R-:W-:Y:S03]  /*162b0*/  FMUL.FTZ R10, R10, UR11 ;  /* 0x0000000b0a0a7c20 */ /* 0x000fe60008410000 */
[----:B------:R3:W-:Y:S01]  /*162c0*/  MUFU.TANH R182, R5 ;  /* 0x0000000500b67308 */ /* 0x0007e20000002400 */
[-C--:B------:R-:W-:Y:S03]  /*162d0*/  HMMA.16816.F32.BF16 R20, R184, R196.reuse, R20 ;  /* 0x000000c4b814723c */ /* 0x080fe60000041814 */
[----:B------:R-:W-:Y:S06]  /*162e0*/  FMUL.FTZ R180, R11, UR11 ;  /* 0x0000000b0bb47c20 */ /* 0x000fec0008410000 */
[----:B------:R4:W5:Y:S01]  /*162f0*/  MUFU.TANH R181, R6 ;  /* 0x0000000600b57308 */ /* 0x0009620000002400 */
[C---:B------:R-:W-:Y:S04]  /*16300*/  HMMA.16816.F32.BF16 R24, R192.reuse, R196, R24 ;  /* 0x000000c4c018723c */ /* 0x040fe80000041818 */
[----:B-1----:R-:W-:Y:S05]  /*16310*/  VIADD R4, R0, UR21 ;  /* 0x0000001500047c36 */ /* 0x002fea0008000000 */
[----:B------:R1:W2:Y:S01]  /*16320*/  MUFU.TANH R107, R9 ;  /* 0x00000009006b7308 */ /* 0x0002a20000002400 */
[-C--:B------:R-:W-:Y:S03]  /*16330*/  HMMA.16816.F32.BF16 R28, R192, R198.reuse, R28 ;  /* 0x000000c6c01c723c */ /* 0x080fe6000004181c */
[--C-:B------:R-:W-:Y:S02]  /*16340*/  IMAD.IADD R7, R225, 0x1, -R4.reuse ;  /* 0x00000001e1077824 */ /* 0x100fe400078e0a04 */
[----:B---3--:R-:W-:Y:S04]  /*16350*/  IMAD.IADD R5, R227, 0x1, -R4 ;  /* 0x00000001e3057824 */ /* 0x008fe800078e0a04 */
[----:B------:R-:W-:Y:S01]  /*16360*/  MUFU.TANH R104, R10 ;  /* 0x0000000a00687308 */ /* 0x000fe20000002400 */
[C---:B------:R-:W-:Y:S04]  /*16370*/  HMMA.16816.F32.BF16 R32, R184.reuse, R198, R32 ;  /* 0x000000c6b820723c */ /* 0x040fe80000041820 */
[----:B----4-:R-:W-:Y:S01]  /*16380*/  IMAD.IADD R6, R225, 0x1, -R102 ;  /* 0x00000001e1067824 */ /* 0x010fe200078e0a66 */
[----:B------:R-:W-:Y:S02]  /*16390*/  IABS R7, R7 ;  /* 0x0000000700077213 */ /* 0x000fe40000000000 */
[----:B------:R-:W-:Y:S01]  /*163a0*/  IABS R5, R5 ;  /* 0x0000000500057213 */ /* 0x000fe20000000000 */
[-C--:B------:R-:W-:Y:S01]  /*163b0*/  HMMA.16816.F32.BF16 R36, R184, R200.reuse, R36 ;  /* 0x000000c8b824723c */ /* 0x080fe20000041824 */
[----:B------:R-:W3:Y:S02]  /*163c0*/  MUFU.TANH R179, R179 ;  /* 0x000000b300b37308 */ /* 0x000ee40000002400 */
[----:B------:R-:W-:Y:S02]  /*163d0*/  IABS R6, R6 ;  /* 0x0000000600067213 */ /* 0x000fe40000000000 */
[----:B------:R-:W-:Y:S02]  /*163e0*/  I2FP.F32.S32 R8, R7 ;  /* 0x0000000700087245 */ /* 0x000fe40000201400 */
[----:B------:R-:W-:Y:S01]  /*163f0*/  I2FP.F32.S32 R7, R5 ;  /* 0x0000000500077245 */ /* 0x000fe20000201400 */
[C---:B------:R-:W-:Y:S03]  /*16400*/  HMMA.16816.F32.BF16 R40, R192.reuse, R200, R40 ;  /* 0x000000c8c028723c */ /* 0x040fe60000041828 */
[----:B------:R-:W4:Y:S01]  /*16410*/  MUFU.TANH R178, R178 ;  /* 0x000000b200b27308 */ /* 0x000f220000002400 */
[----:B------:R-:W-:Y:S01]  /*16420*/  I2FP.F32.S32 R5, R6 ;  /* 0x0000000600057245 */ /* 0x000fe20000201400 */
[----:B------:R-:W-:Y:S02]  /*16430*/  IMAD.IADD R6, R228, 0x1, -R4 ;  /* 0x00000001e4067824 */ /* 0x000fe400078e0a04 */
[----:B-----5:R-:W-:Y:S01]  /*16440*/  FFMA.FTZ R181, R7, -UR6, R181 ;  /* 0x8000000607b57c23 */ /* 0x020fe200080100b5 */
[C---:B------:R-:W-:Y:S01]  /*16450*/  IMAD.IADD R7, R226.reuse, 0x1, -R102 ;  /* 0x00000001e2077824 */ /* 0x040fe200078e0a66 */
[-C--:B------:R-:W-:Y:S03]  /*16460*/  HMMA.16816.F32.BF16 R44, R192, R202.reuse, R44 ;  /* 0x000000cac02c723c */ /* 0x080fe6000004182c */
[----:B------:R-:W-:Y:S01]  /*16470*/  FFMA.FTZ R182, R5, -UR6, R182 ;  /* 0x8000000605b67c23 */ /* 0x000fe200080100b6 */
[----:B------:R-:W-:Y:S01]  /*16480*/  IADD3 R5, PT, PT, R226, -R4, RZ ;  /* 0x80000004e2057210 */ /* 0x000fe20007ffe0ff */
[----:B------:R-:W-:Y:S01]  /*16490*/  IMAD.IADD R4, R227, 0x1, -R102 ;  /* 0x00000001e3047824 */ /* 0x000fe200078e0a66 */
[----:B-1----:R-:W-:Y:S01]  /*164a0*/  IABS R9, R6 ;  /* 0x0000000600097213 */ /* 0x002fe20000000000 */
[----:B------:R-:W-:Y:S01]  /*164b0*/  FFMA.FTZ R183, R8, -UR6, R183 ;  /* 0x8000000608b77c23 */ /* 0x000fe200080100b7 */
[C---:B------:R-:W-:Y:S04]  /*164c0*/  HMMA.16816.F32.BF16 R48, R184.reuse, R202, R48 ;  /* 0x000000cab830723c */ /* 0x040fe80000041830 */
[----:B------:R-:W-:Y:S02]  /*164d0*/  IABS R8, R5 ;  /* 0x0000000500087213 */ /* 0x000fe40000000000 */
[----:B------:R-:W-:Y:S02]  /*164e0*/  IABS R5, R4 ;  /* 0x0000000400057213 */ /* 0x000fe40000000000 */
[-C--:B--2---:R-:W-:Y:S03]  /*164f0*/  HMMA.16816.F32.BF16 R52, R184, R108.reuse, R52 ;  /* 0x0000006cb834723c */ /* 0x084fe60000041834 */
[----:B------:R-:W-:Y:S01]  /*16500*/  IABS R4, R7 ;  /* 0x0000000700047213 */ /* 0x000fe20000000000 */
[----:B------:R-:W-:Y:S01]  /*16510*/  IMAD.MOV.U32 R7, RZ, RZ, R9 ;  /* 0x000000ffff077224 */ /* 0x000fe200078e0009 */
[----:B------:R-:W-:Y:S01]  /*16520*/  I2FP.F32.S32 R5, R5 ;  /* 0x0000000500057245 */ /* 0x000fe20000201400 */
[----:B------:R-:W-:Y:S01]  /*16530*/  IMAD.MOV.U32 R6, RZ, RZ, R8 ;  /* 0x000000ffff067224 */ /* 0x000fe200078e0008 */
[----:B------:R-:W-:Y:S01]  /*16540*/  I2FP.F32.S32 R4, R4 ;  /* 0x0000000400047245 */ /* 0x000fe20000201400 */
[C---:B------:R-:W-:Y:S04]  /*16550*/  HMMA.16816.F32.BF16 R56, R192.reuse, R108, R56 ;  /* 0x0000006cc038723c */ /* 0x040fe80000041838 */
[----:B------:R-:W-:Y:S01]  /*16560*/  I2FP.F32.S32 R7, R7 ;  /* 0x0000000700077245 */ /* 0x000fe20000201400 */
[----:B------:R-:W-:Y:S01]  /*16570*/  FFMA.FTZ R107, R4, -UR6, R107 ;  /* 0x80000006046b7c23 */ /* 0x000fe2000801006b */
[----:B------:R-:W-:Y:S01]  /*16580*/  I2FP.F32.S32 R6, R6 ;  /* 0x0000000600067245 */ /* 0x000fe20000201400 */
[----:B---3--:R-:W-:Y:S01]  /*16590*/  FFMA.FTZ R179, R5, -UR6, R179 ;  /* 0x8000000605b37c23 */ /* 0x008fe200080100b3 */
[-C--:B------:R-:W-:Y:S03]  /*165a0*/  HMMA.16816.F32.BF16 R60, R192, R110.reuse, R60 ;  /* 0x0000006ec03c723c */ /* 0x080fe6000004183c */
[----:B------:R-:W-:Y:S01]  /*165b0*/  FFMA.FTZ R104, R7, -UR6, R104 ;  /* 0x8000000607687c23 */ /* 0x000fe20008010068 */
[----:B------:R-:W-:Y:S01]  /*165c0*/  VIADD R7, R227, -UR7 ;  /* 0x80000007e3077c36 */ /* 0x000fe20008000000 */
[----:B------:R-:W-:Y:S01]  /*165d0*/  IADD3 R4, PT, PT, R225, -UR7, RZ ;  /* 0x80000007e1047c10 */ /* 0x000fe2000fffe0ff */
[----:B----4-:R-:W-:Y:S01]  /*165e0*/  FFMA.FTZ R178, R6, -UR6, R178 ;  /* 0x8000000606b27c23 */ /* 0x010fe200080100b2 */
[----:B------:R-:W-:Y:S01]  /*165f0*/  VIADD R6, R226, -UR7 ;  /* 0x80000007e2067c36 */ /* 0x000fe20008000000 */
[----:B------:R-:W-:Y:S04]  /*16600*/  HMMA.16816.F32.BF16 R64, R184, R110, R64 ;  /* 0x0000006eb840723c */ /* 0x000fe80000041840 */
[-C--:B------:R-:W-:Y:S01]  /*16610*/  ISETP.GT.AND P6, PT, R4, R0.reuse, PT ;  /* 0x000000000400720c */ /* 0x080fe20003fc4270 */
[----:B------:R-:W-:Y:S01]  /*16620*/  VIADD R5, R228, -UR7 ;  /* 0x80000007e4057c36 */ /* 0x000fe20008000000 */
[----:B------:R-:W-:Y:S01]  /*16630*/  ISETP.GT.AND P3, PT, R7, R0, PT ;  /* 0x000000000700720c */ /* 0x000fe20003f64270 */
[----:B------:R-:W-:Y:S01]  /*16640*/  VIADD R8, R0, 0x1 ;  /* 0x0000000100087836 */ /* 0x000fe20000000000 */
[----:B------:R-:W-:Y:S01]  /*16650*/  @!UPT UIADD3 URZ, UPT, UPT, URZ, URZ, URZ ;  /* 0x000000fffffff290 */ /* 0x000fe2000fffe0ff */
[----:B------:R-:W-:Y:S11]  /*16660*/  BRA.U.ANY UP0, `(.L_x_1336) ;  /* 0xffffffe900f07547 */ /* 0x000ff6000b93ffff */
.L_x_1335:
[----:B------:R-:W-:Y:S01]  /*16670*/  ISETP.GT.AND P2, PT, R4, R8, PT ;  /* 0x000000080400720c */ /* 0x000fe20003f44270 */
[----:B------:R-:W-:Y:S01]  /*16680*/  FMUL.FTZ R14, R14, UR11 ;  /* 0x0000000b0e0e7c20 */ /* 0x000fe20008410000 */
[----:B-1----:R-:W-:Y:S01]  /*16690*/  FSEL R109, R183, -INF , !P6 ;  /* 0xff800000b76d7808 */ /* 0x002fe20007000000 */
[----:B------:R-:W-:Y:S01]  /*166a0*/  IMAD.IADD R102, R228, 0x1, -R102 ;  /* 0x00000001e4667824 */ /* 0x000fe200078e0a66 */
[----:B------:R-:W-:Y:S01]  /*166b0*/  FSEL R110, R182, -INF , !P2 ;  /* 0xff800000b66e7808 */ /* 0x000fe20005000000 */
[----:B------:R-:W1:Y:S01]  /*166c0*/  MUFU.TANH R11, R180 ;  /* 0x000000b4000b7308 */ /* 0x000e620000002400 */
[----:B------:R-:W-:Y:S01]  /*166d0*/  ISETP.GT.AND P1, PT, R6, R0, PT ;  /* 0x000000000600720c */ /* 0x000fe20003f24270 */
[----:B------:R-:W-:Y:S01]  /*166e0*/  FMUL.FTZ R13, R13, UR11 ;  /* 0x0000000b0d0d7c20 */ /* 0x000fe20008410000 */
[----:B------:R-:W-:Y:S01]  /*166f0*/  IABS R103, R102 ;  /* 0x0000006600677213 */ /* 0x000fe20000000000 */
[----:B------:R-:W-:Y:S01]  /*16700*/  FMUL.FTZ R39, R39, UR11 ;  /* 0x0000000b27277c20 */ /* 0x000fe20008410000 */
[----:B------:R-:W-:Y:S01]  /*16710*/  ISETP.GT.AND P0, PT, R5, R0, PT ;  /* 0x000000000500720c */ /* 0x000fe20003f04270 */
[----:B------:R-:W-:Y:S01]  /*16720*/  FMUL.FTZ R52, R52, UR11 ;  /* 0x0000000b34347c20 */ /* 0x000fe20008410000 */
[----:B------:R-:W-:Y:S03]  /*16730*/  I2FP.F32.S32 R103, R103 ;  /* 0x0000006700677245 */ /* 0x000fe60000201400 */
[----:B------:R2:W-:Y:S01]  /*16740*/  MUFU.TANH R111, R14 ;  /* 0x0000000e006f7308 */ /* 0x0005e20000002400 */
[-C--:B------:R-:W-:Y:S01]  /*16750*/  ISETP.GT.AND P6, PT, R7, R8.reuse, PT ;  /* 0x000000080700720c */ /* 0x080fe20003fc4270 */
[----:B------:R-:W-:Y:S01]  /*16760*/  FMUL.FTZ R17, R17, UR11 ;  /* 0x0000000b11117c20 */ /* 0x000fe20008410000 */
[-C--:B------:R-:W-:Y:S01]  /*16770*/  ISETP.GT.AND P2, PT, R6, R8.reuse, PT ;  /* 0x000000080600720c */ /* 0x080fe20003f44270 */
[----:B------:R-:W-:Y:S01]  /*16780*/  VIADD R9, R2, 0xffffffd0 ;  /* 0xffffffd002097836 */ /* 0x000fe20000000000 */
[----:B------:R-:W-:Y:S01]  /*16790*/  FSEL R108, R181, -INF , !P3 ;  /* 0xff800000b56c7808 */ /* 0x000fe20005800000 */
[----:B------:R-:W-:Y:S01]  /*167a0*/  FMUL.FTZ R12, R12, UR11 ;  /* 0x0000000b0c0c7c20 */ /* 0x000fe20008410000 */
[----:B------:R-:W-:Y:S03]  /*167b0*/  FSEL R179, R179, -INF , !P6 ;  /* 0xff800000b3b37808 */ /* 0x000fe60007000000 */
[----:B------:R-:W3:Y:S01]  /*167c0*/  MUFU.TANH R102, R13 ;  /* 0x0000000d00667308 */ /* 0x000ee20000002400 */
[----:B------:R-:W-:Y:S01]  /*167d0*/  FSEL R178, R178, -INF , !P1 ;  /* 0xff800000b2b27808 */ /* 0x000fe20004800000 */
[----:B------:R-:W-:Y:S01]  /*167e0*/  FMUL.FTZ R53, R53, UR11 ;  /* 0x0000000b35357c20 */ /* 0x000fe20008410000 */
[----:B------:R-:W-:Y:S01]  /*167f0*/  FSEL R107, R107, -INF , !P2 ;  /* 0xff8000006b6b7808 */ /* 0x000fe20005000000 */
[----:B------:R-:W-:Y:S01]  /*16800*/  FMUL.FTZ R38, R38, UR11 ;  /* 0x0000000b26267c20 */ /* 0x000fe20008410000 */
[----:B------:R-:W-:Y:S01]  /*16810*/  FSEL R104, R104, -INF , !P0 ;  /* 0xff80000068687808 */ /* 0x000fe20004000000 */
[----:B------:R-:W-:Y:S01]  /*16820*/  FMUL.FTZ R36, R36, UR11 ;  /* 0x0000000b24247c20 */ /* 0x000fe20008410000 */
[----:B------:R-:W-:Y:S03]  /*16830*/  ISETP.GT.AND P3, PT, R5, R8, PT ;  /* 0x000000080500720c */ /* 0x000fe60003f64270 */
[----:B------:R-:W-:Y:S01]  /*16840*/  MUFU.TANH R176, R17 ;  /* 0x0000001100b07308 */ /* 0x000fe20000002400 */
[----:B------:R-:W-:Y:S01]  /*16850*/  ISETP.GE.AND P6, PT, R8, R230, PT ;  /* 0x000000e60800720c */ /* 0x000fe20003fc6270 */
[----:B--2---:R-:W-:Y:S01]  /*16860*/  IMAD.IADD R14, R228, 0x1, -R9 ;  /* 0x00000001e40e7824 */ /* 0x004fe200078e0a09 */
[C---:B------:R-:W-:Y:S01]  /*16870*/  ISETP.GE.AND P1, PT, R8.reuse, R232, PT ;  /* 0x000000e80800720c */ /* 0x040fe20003f26270 */
[----:B------:R-:W-:Y:S01]  /*16880*/  FMUL.FTZ R37, R37, UR11 ;  /* 0x0000000b25257c20 */ /* 0x000fe20008410000 */
[----:B------:R-:W-:Y:S01]  /*16890*/  ISETP.GE.AND P2, PT, R8, R229, PT ;  /* 0x000000e50800720c */ /* 0x000fe20003f46270 */
[----:B------:R-:W-:Y:S01]  /*168a0*/  FMUL.FTZ R54, R54, UR11 ;  /* 0x0000000b36367c20 */ /* 0x000fe20008410000 */
[----:B------:R-:W-:Y:S03]  /*168b0*/  ISETP.GE.AND P0, PT, R8, R231, PT ;  /* 0x000000e70800720c */ /* 0x000fe60003f06270 */
[----:B------:R2:W4:Y:S01]  /*168c0*/  MUFU.TANH R177, R12 ;  /* 0x0000000c00b17308 */ /* 0x0005220000002400 */
[----:B------:R-:W-:Y:S01]  /*168d0*/  FSEL R193, R179, -INF , !P1 ;  /* 0xff800000b3c17808 */ /* 0x000fe20004800000 */
[----:B------:R-:W-:Y:S01]  /*168e0*/  VIADD R8, R2, 0xffffffd1 ;  /* 0xffffffd102087836 */ /* 0x000fe20000000000 */
[----:B------:R-:W-:Y:S01]  /*168f0*/  FSEL R195, R110, -INF , !P6 ;  /* 0xff8000006ec37808 */ /* 0x000fe20007000000 */
[----:B------:R-:W-:Y:S01]  /*16900*/  FMUL.FTZ R18, R18, UR11 ;  /* 0x0000000b12127c20 */ /* 0x000fe20008410000 */
[----:B------:R-:W-:Y:S01]  /*16910*/  FSEL R181, R107, -INF , !P2 ;  /* 0xff8000006bb57808 */ /* 0x000fe20005000000 */
        /* <DEDUP_REMOVED lines=11> */
[----:B--2---:R-:W-:Y:S01]  /*169d0*/  IADD3 R12, PT, PT, R226, -R8, RZ ;  /* 0x80000008e20c7210 */ /* 0x004fe20007ffe0ff */
[----:B------:R-:W-:Y:S01]  /*169e0*/  FMUL.FTZ R27, R27, UR11 ;  /* 0x0000000b1b1b7c20 */ /* 0x000fe20008410000 */
[----:B------:R-:W-:Y:S01]  /*169f0*/  FMUL.FTZ R28, R28, UR11 ;  /* 0x0000000b1c1c7c20 */ /* 0x000fe20008410000 */
[----:B------:R-:W-:Y:S01]  /*16a00*/  FMUL.FTZ R30, R30, UR11 ;  /* 0x0000000b1e1e7c20 */ /* 0x000fe20008410000 */
[----:B------:R-:W-:Y:S01]  /*16a10*/  IABS R12, R12 ;  /* 0x0000000c000c7213 */ /* 0x000fe20000000000 */
[----:B------:R-:W-:Y:S01]  /*16a20*/  FMUL.FTZ R10, R15, UR11 ;  /* 0x0000000b0f0a7c20 */ /* 0x000fe20008410000 */
[----:B------:R-:W-:Y:S03]  /*16a30*/  FMUL.FTZ R16, R16, UR11 ;  /* 0x0000000b10107c20 */ /* 0x000fe60008410000 */
[----:B------:R-:W-:Y:S01]  /*16a40*/  MUFU.TANH R37, R37 ;  /* 0x0000002500257308 */ /* 0x000fe20000002400 */
[----:B------:R-:W-:Y:S01]  /*16a50*/  I2FP.F32.S32 R12, R12 ;  /* 0x0000000c000c7245 */ /* 0x000fe20000201400 */
[----:B------:R-:W-:Y:S01]  /*16a60*/  FMUL.FTZ R19, R19, UR11 ;  /* 0x0000000b13137c20 */ /* 0x000fe20008410000 */
[----:B------:R-:W-:Y:S01]  /*16a70*/  FMUL.FTZ R20, R20, UR11 ;  /* 0x0000000b14147c20 */ /* 0x000fe20008410000 */
[----:B------:R-:W-:Y:S01]  /*16a80*/  FMUL.FTZ R24, R24, UR11 ;  /* 0x0000000b18187c20 */ /* 0x000fe20008410000 */
        /* <DEDUP_REMOVED lines=28> */
[----:B------:R-:W-:Y:S02]  /*16c50*/  UISETP.GT.AND UP0, UPT, UR22, UR18, UPT ;  /* 0x000000121600728c */ /* 0x000fe4000bf04270 */
[----:B------:R-:W-:Y:S07]  /*16c60*/  UIADD3 UR22, UPT, UPT, UR22, -0x1, URZ ;  /* 0xffffffff16167890 */ /* 0x000fee000fffe0ff */
        /* <DEDUP_REMOVED lines=23> */
[----:B-1----:R-:W-:Y:S01]  /*16de0*/  FFMA.FTZ R103, R103, -UR6, R11 ;  /* 0x8000000667677c23 */ /* 0x002fe2000801000b */
[----:B------:R-:W-:Y:S02]  /*16df0*/  IMAD.IADD R11, R226, 0x1, -R9 ;  /* 0x00000001e20b7824 */ /* 0x000fe400078e0a09 */
[----:B---3--:R-:W-:Y:S01]  /*16e00*/  FFMA.FTZ R102, R12, -UR6, R102 ;  /* 0x800000060c667c23 */ /* 0x008fe20008010066 */
[--C-:B------:R-:W-:Y:S01]  /*16e10*/  IMAD.IADD R12, R225, 0x1, -R8.reuse ;  /* 0x00000001e10c7824 */ /* 0x100fe200078e0a08 */
[----:B------:R-:W-:Y:S02]  /*16e20*/  FSEL R103, R103, -INF , !P3 ;  /* 0xff80000067677808 */ /* 0x000fe40005800000 */
[----:B------:R-:W-:Y:S02]  /*16e30*/  IABS R13, R11 ;  /* 0x0000000b000d7213 */ /* 0x000fe40000000000 */
[----:B------:R-:W-:Y:S02]  /*16e40*/  IABS R11, R14 ;  /* 0x0000000e000b7213 */ /* 0x000fe40000000000 */
[C---:B------:R-:W-:Y:S01]  /*16e50*/  ISETP.GE.AND P3, PT, R0.reuse, R230, PT ;  /* 0x000000e60000720c */ /* 0x040fe20003f66270 */
[----:B------:R-:W-:Y:S01]  /*16e60*/  IMAD.MOV.U32 R14, RZ, RZ, R13 ;  /* 0x000000ffff0e7224 */ /* 0x000fe200078e000d */
[----:B------:R-:W-:Y:S01]  /*16e70*/  I2FP.F32.S32 R11, R11 ;  /* 0x0000000b000b7245 */ /* 0x000fe20000201400 */
[----:B------:R-:W1:Y:S01]  /*16e80*/  MUFU.TANH R13, R16 ;  /* 0x00000010000d7308 */ /* 0x000e620000002400 */
[----:B------:R-:W-:Y:S02]  /*16e90*/  FSEL R183, R109, -INF , !P3 ;  /* 0xff8000006db77808 */ /* 0x000fe40005800000 */
[----:B------:R-:W-:Y:S01]  /*16ea0*/  I2FP.F32.S32 R14, R14 ;  /* 0x0000000e000e7245 */ /* 0x000fe20000201400 */
[----:B------:R-:W-:Y:S01]  /*16eb0*/  FFMA.FTZ R17, R11, -UR6, R111 ;  /* 0x800000060b117c23 */ /* 0x000fe2000801006f */
[----:B------:R-:W-:Y:S01]  /*16ec0*/  ISETP.GE.AND P3, PT, R0, R232, PT ;  /* 0x000000e80000720c */ /* 0x000fe20003f66270 */
[----:B------:R-:W-:Y:S01]  /*16ed0*/  IMAD.IADD R11, R227, 0x1, -R9 ;  /* 0x00000001e30b7824 */ /* 0x000fe200078e0a09 */
[----:B------:R-:W-:Y:S03]  /*16ee0*/  IABS R12, R12 ;  /* 0x0000000c000c7213 */ /* 0x000fe60000000000 */
[----:B------:R3:W-:Y:S01]  /*16ef0*/  MUFU.TANH R111, R18 ;  /* 0x00000012006f7308 */ /* 0x0007e20000002400 */
[----:B------:R-:W-:Y:S01]  /*16f00*/  FSEL R194, R108, -INF , !P3 ;  /* 0xff8000006cc27808 */ /* 0x000fe20005800000 */
[----:B----4-:R-:W-:Y:S01]  /*16f10*/  FFMA.FTZ R15, R14, -UR6, R177 ;  /* 0x800000060e0f7c23 */ /* 0x010fe200080100b1 */
[----:B------:R-:W-:Y:S01]  /*16f20*/  I2FP.F32.S32 R12, R12 ;  /* 0x0000000c000c7245 */ /* 0x000fe20000201400 */
[----:B------:R-:W-:Y:S01]  /*16f30*/  IMAD.IADD R14, R225, 0x1, -R9 ;  /* 0x00000001e10e7824 */ /* 0x000fe200078e0a09 */
[----:B------:R-:W-:Y:S01]  /*16f40*/  IADD3 R9, PT, PT, R228, -R8, RZ ;  /* 0x80000008e4097210 */ /* 0x000fe20007ffe0ff */
[----:B------:R-:W-:Y:S01]  /*16f50*/  IMAD.IADD R8, R227, 0x1, -R8 ;  /* 0x00000001e3087824 */ /* 0x000fe200078e0a08 */
[----:B------:R-:W-:Y:S01]  /*16f60*/  FSEL R184, R103, -INF , !P0 ;  /* 0xff80000067b87808 */ /* 0x000fe20004000000 */
[----:B------:R-:W-:Y:S01]  /*16f70*/  FFMA.FTZ R12, R12, -UR6, R176 ;  /* 0x800000060c0c7c23 */ /* 0x000fe200080100b0 */
[----:B------:R-:W-:Y:S01]  /*16f80*/  IABS R14, R14 ;  /* 0x0000000e000e7213 */ /* 0x000fe20000000000 */
[----:B------:R-:W4:Y:S01]  /*16f90*/  MUFU.TANH R16, R19 ;  /* 0x0000001300107308 */ /* 0x000f220000002400 */
[----:B------:R-:W-:Y:S02]  /*16fa0*/  IABS R9, R9 ;  /* 0x0000000900097213 */ /* 0x000fe40000000000 */
[----:B---3--:R-:W-:Y:S01]  /*16fb0*/  IABS R18, R11 ;  /* 0x0000000b00127213 */ /* 0x008fe20000000000 */
[----:B------:R-:W-:Y:S01]  /*16fc0*/  IMAD.MOV.U32 R11, RZ, RZ, R14 ;  /* 0x000000ffff0b7224 */ /* 0x000fe200078e000e */
[----:B------:R-:W-:Y:S02]  /*16fd0*/  IABS R14, R8 ;  /* 0x00000008000e7213 */ /* 0x000fe40000000000 */
[----:B------:R-:W-:Y:S02]  /*16fe0*/  I2FP.F32.S32 R8, R9 ;  /* 0x0000000900087245 */ /* 0x000fe40000201400 */
[----:B------:R-:W-:Y:S02]  /*16ff0*/  I2FP.F32.S32 R9, R11 ;  /* 0x0000000b00097245 */ /* 0x000fe40000201400 */
[----:B------:R-:W-:Y:S01]  /*17000*/  MOV R11, R18 ;  /* 0x00000012000b7202 */ /* 0x000fe20000000f00 */
[----:B--2---:R-:W-:Y:S01]  /*17010*/  FFMA.FTZ R10, R8, -UR6, R10 ;  /* 0x80000006080a7c23 */ /* 0x004fe2000801000a */
[----:B------:R-:W-:Y:S01]  /*17020*/  I2FP.F32.S32 R8, R14 ;  /* 0x0000000e00087245 */ /* 0x000fe20000201400 */
[----:B-1----:R-:W-:Y:S01]  /*17030*/  FFMA.FTZ R13, R9, -UR6, R13 ;  /* 0x80000006090d7c23 */ /* 0x002fe2000801000d */
[----:B------:R-:W-:Y:S01]  /*17040*/  I2FP.F32.S32 R11, R11 ;  /* 0x0000000b000b7245 */ /* 0x000fe20000201400 */
[----:B------:R-:W-:Y:S02]  /*17050*/  VIADD R9, R0, 0x8 ;  /* 0x0000000800097836 */ /* 0x000fe40000000000 */
[----:B----4-:R-:W-:Y:S01]  /*17060*/  FFMA.FTZ R16, R8, -UR6, R16 ;  /* 0x8000000608107c23 */ /* 0x010fe20008010010 */
[----:B------:R-:W-:Y:S02]  /*17070*/  VIADD R8, R0, 0x9 ;  /* 0x0000000900087836 */ /* 0x000fe40000000000 */
[----:B------:R-:W-:Y:S01]  /*17080*/  FFMA.FTZ R11, R11, -UR6, R111 ;  /* 0x800000060b0b7c23 */ /* 0x000fe2000801006f */
[-C--:B------:R-:W-:Y:S02]  /*17090*/  ISETP.GT.AND P1, PT, R5, R9.reuse, PT ;  /* 0x000000090500720c */ /* 0x080fe40003f24270 */
[----:B------:R-:W-:Y:S02]  /*170a0*/  ISETP.GT.AND P6, PT, R6, R9, PT ;  /* 0x000000090600720c */ /* 0x000fe40003fc4270 */
[----:B------:R-:W-:Y:S02]  /*170b0*/  FSEL R17, R17, -INF , !P1 ;  /* 0xff80000011117808 */ /* 0x000fe40004800000 */
[----:B------:R-:W-:Y:S02]  /*170c0*/  ISETP.GE.AND P1, PT, R0, R231, PT ;  /* 0x000000e70000720c */ /* 0x000fe40003f26270 */
[-C--:B------:R-:W-:Y:S02]  /*170d0*/  ISETP.GT.AND P3, PT, R6, R8.reuse, PT ;  /* 0x000000080600720c */ /* 0x080fe40003f64270 */
[----:B------:R-:W-:Y:S02]  /*170e0*/  FSEL R182, R104, -INF , !P1 ;  /* 0xff80000068b67808 */ /* 0x000fe40004800000 */
[----:B------:R-:W-:Y:S01]  /*170f0*/  FSEL R15, R15, -INF , !P6 ;  /* 0xff8000000f0f7808 */ /* 0x000fe20007000000 */
[----:B------:R1:W2:Y:S01]  /*17100*/  MUFU.TANH R104, R20 ;  /* 0x0000001400687308 */ /* 0x0002a20000002400 */
[-C--:B------:R-:W-:Y:S02]  /*17110*/  ISETP.GT.AND P6, PT, R5, R8.reuse, PT ;  /* 0x000000080500720c */ /* 0x080fe40003fc4270 */
[----:B------:R-:W-:Y:S02]  /*17120*/  FSEL R14, R102, -INF , !P3 ;  /* 0xff800000660e7808 */ /* 0x000fe40005800000 */
[----:B------:R-:W-:Y:S02]  /*17130*/  ISETP.GE.AND P3, PT, R0, R229, PT ;  /* 0x000000e50000720c */ /* 0x000fe40003f66270 */
[----:B------:R-:W-:Y:S02]  /*17140*/  FSEL R19, R10, -INF , !P6 ;  /* 0xff8000000a137808 */ /* 0x000fe40007000000 */
[CC--:B------:R-:W-:Y:S02]  /*17150*/  ISETP.GT.AND P2, PT, R7.reuse, R9.reuse, PT ;  /* 0x000000090700720c */ /* 0x0c0fe40003f44270 */
[----:B------:R-:W-:Y:S02]  /*17160*/  ISETP.GT.AND P6, PT, R4, R9, PT ;  /* 0x000000090400720c */ /* 0x000fe40003fc4270 */
[----:B------:R-:W-:Y:S02]  /*17170*/  FSEL R180, R178, -INF , !P3 ;  /* 0xff800000b2b47808 */ /* 0x000fe40005800000 */
[-C--:B------:R-:W-:Y:S02]  /*17180*/  ISETP.GT.AND P3, PT, R4, R8.reuse, PT ;  /* 0x000000080400720c */ /* 0x080fe40003f64270 */
[----:B------:R-:W-:Y:S02]  /*17190*/  ISETP.GT.AND P1, PT, R7, R8, PT ;  /* 0x000000080700720c */ /* 0x000fe40003f24270 */
[----:B-1----:R-:W-:Y:S01]  /*171a0*/  FSEL R20, R11, -INF , !P2 ;  /* 0xff8000000b147808 */ /* 0x002fe20005000000 */
[----:B------:R-:W-:Y:S01]  /*171b0*/  VIADD R11, R2, 0xffffffd8 ;  /* 0xffffffd8020b7836 */ /* 0x000fe20000000000 */
[----:B------:R-:W-:Y:S02]  /*171c0*/  FSEL R103, R13, -INF , !P6 ;  /* 0xff8000000d677808 */ /* 0x000fe40007000000 */
[----:B------:R-:W-:Y:S02]  /*171d0*/  ISETP.GE.AND P6, PT, R9, R231, PT ;  /* 0x000000e70900720c */ /* 0x000fe40003fc6270 */
[----:B------:R-:W-:Y:S01]  /*171e0*/  FSEL R102, R12, -INF , !P3 ;  /* 0xff8000000c667808 */ /* 0x000fe20005800000 */
[--C-:B------:R-:W-:Y:S01]  /*171f0*/  IMAD.IADD R12, R227, 0x1, -R11.reuse ;  /* 0x00000001e30c7824 */ /* 0x100fe200078e0a0b */
[----:B------:R-:W-:Y:S01]  /*17200*/  FSEL R18, R16, -INF , !P1 ;  /* 0xff80000010127808 */ /* 0x000fe20004800000 */
[--C-:B------:R-:W-:Y:S01]  /*17210*/  IMAD.IADD R16, R226, 0x1, -R11.reuse ;  /* 0x00000001e2107824 */ /* 0x100fe200078e0a0b */
[CC--:B------:R-:W-:Y:S02]  /*17220*/  ISETP.GE.AND P0, PT, R9.reuse, R229.reuse, PT ;  /* 0x000000e50900720c */ /* 0x0c0fe40003f06270 */
[C---:B------:R-:W-:Y:S02]  /*17230*/  ISETP.GE.AND P3, PT, R9.reuse, R230, PT ;  /* 0x000000e60900720c */ /* 0x040fe40003f66270 */
[----:B------:R-:W-:Y:S01]  /*17240*/  ISETP.GE.AND P2, PT, R9, R232, PT ;  /* 0x000000e80900720c */ /* 0x000fe20003f46270 */
[--C-:B------:R-:W-:Y:S01]  /*17250*/  IMAD.IADD R9, R225, 0x1, -R11.reuse ;  /* 0x00000001e1097824 */ /* 0x100fe200078e0a0b */
[----:B------:R-:W-:Y:S01]  /*17260*/  ISETP.GE.AND P1, PT, R8, R229, PT ;  /* 0x000000e50800720c */ /* 0x000fe20003f26270 */
[----:B------:R-:W-:Y:S01]  /*17270*/  IMAD.IADD R11, R228, 0x1, -R11 ;  /* 0x00000001e40b7824 */ /* 0x000fe200078e0a0b */
[----:B------:R-:W-:Y:S02]  /*17280*/  IADD3 R10, PT, PT, R2, -0x27, RZ ;  /* 0xffffffd9020a7810 */ /* 0x000fe40007ffe0ff */
[----:B------:R-:W-:Y:S02]  /*17290*/  FSEL R179, R17, -INF , !P6 ;  /* 0xff80000011b37808 */ /* 0x000fe40007000000 */
[----:B------:R-:W-:Y:S01]  /*172a0*/  FSEL R111, R15, -INF , !P0 ;  /* 0xff8000000f6f7808 */ /* 0x000fe20004000000 */
[----:B------:R-:W1:Y:S01]  /*172b0*/  MUFU.TANH R17, R23 ;  /* 0x0000001700117308 */ /* 0x000e620000002400 */
        /* <DEDUP_REMOVED lines=8> */
[----:B------:R-:W-:Y:S02]  /*17340*/  IADD3 R14, PT, PT, R227, -R10, RZ ;  /* 0x8000000ae30e7210 */ /* 0x000fe40007ffe0ff */
[----:B------:R-:W-:Y:S02]  /*17350*/  I2FP.F32.S32 R15, R15 ;  /* 0x0000000f000f7245 */ /* 0x000fe40000201400 */
[----:B------:R-:W-:Y:S02]  /*17360*/  IABS R13, R8 ;  /* 0x00000008000d7213 */ /* 0x000fe40000000000 */
[----:B------:R-:W-:Y:S02]  /*17370*/  I2FP.F32.S32 R12, R12 ;  /* 0x0000000c000c7245 */ /* 0x000fe40000201400 */
[----:B------:R-:W-:Y:S02]  /*17380*/  I2FP.F32.S32 R9, R9 ;  /* 0x0000000900097245 */ /* 0x000fe40000201400 */
[----:B------:R-:W-:Y:S01]  /*17390*/  IABS R8, R14 ;  /* 0x0000000e00087213 */ /* 0x000fe20000000000 */
[----:B--2---:R-:W-:Y:S01]  /*173a0*/  FFMA.FTZ R14, R15, -UR6, R104 ;  /* 0x800000060f0e7c23 */ /* 0x004fe20008010068 */
[----:B------:R-:W-:Y:S01]  /*173b0*/  I2FP.F32.S32 R13, R13 ;  /* 0x0000000d000d7245 */ /* 0x000fe20000201400 */
[----:B------:R-:W-:Y:S01]  /*173c0*/  FFMA.FTZ R16, R9, -UR6, R24 ;  /* 0x8000000609107c23 */ /* 0x000fe20008010018 */
[----:B------:R-:W-:Y:S01]  /*173d0*/  I2FP.F32.S32 R8, R8 ;  /* 0x0000000800087245 */ /* 0x000fe20000201400 */
[----:B------:R-:W-:Y:S01]  /*173e0*/  FFMA.FTZ R15, R12, -UR6, R22 ;  /* 0x800000060c0f7c23 */ /* 0x000fe20008010016 */
[----:B------:R-:W-:Y:S01]  /*173f0*/  IADD3 R12, PT, PT, R226, -R10, RZ ;  /* 0x8000000ae20c7210 */ /* 0x000fe20007ffe0ff */
[----:B------:R-:W-:Y:S01]  /*17400*/  VIADD R9, R0, 0x10 ;  /* 0x0000001000097836 */ /* 0x000fe20000000000 */
[----:B------:R-:W-:Y:S01]  /*17410*/  FSEL R177, R19, -INF , !P0 ;  /* 0xff80000013b17808 */ /* 0x000fe20004000000 */
[----:B-1----:R-:W-:Y:S01]  /*17420*/  FFMA.FTZ R17, R8, -UR6, R17 ;  /* 0x8000000608117c23 */ /* 0x002fe20008010011 */
[----:B------:R-:W-:Y:S01]  /*17430*/  IABS R22, R12 ;  /* 0x0000000c00167213 */ /* 0x000fe20000000000 */
[----:B------:R-:W-:Y:S01]  /*17440*/  VIADD R8, R0, 0x11 ;  /* 0x0000001100087836 */ /* 0x000fe20000000000 */
[----:B------:R-:W-:Y:S01]  /*17450*/  ISETP.GT.AND P0, PT, R4, R9, PT ;  /* 0x000000090400720c */ /* 0x000fe20003f04270 */
[----:B------:R-:W1:Y:S01]  /*17460*/  MUFU.TANH R12, R27 ;  /* 0x0000001b000c7308 */ /* 0x000e620000002400 */
[----:B------:R-:W-:Y:S01]  /*17470*/  FSEL R109, R103, -INF , !P3 ;  /* 0xff800000676d7808 */ /* 0x000fe20005800000 */
[----:B------:R-:W-:Y:S01]  /*17480*/  IMAD.IADD R10, R228, 0x1, -R10 ;  /* 0x00000001e40a7824 */ /* 0x000fe200078e0a0a */
[----:B------:R-:W-:Y:S01]  /*17490*/  FSEL R14, R14, -INF , !P0 ;  /* 0xff8000000e0e7808 */ /* 0x000fe20004000000 */
[----:B------:R-:W-:Y:S01]  /*174a0*/  FFMA.FTZ R13, R13, -UR6, R21 ;  /* 0x800000060d0d7c23 */ /* 0x000fe20008010015 */
[----:B------:R-:W-:Y:S01]  /*174b0*/  IABS R21, R11 ;  /* 0x0000000b00157213 */ /* 0x000fe20000000000 */
[----:B------:R-:W-:Y:S01]  /*174c0*/  IMAD.MOV.U32 R11, RZ, RZ, R22 ;  /* 0x000000ffff0b7224 */ /* 0x000fe200078e0016 */
[----:B------:R-:W-:Y:S02]  /*174d0*/  ISETP.GT.AND P0, PT, R4, R8, PT ;  /* 0x000000080400720c */ /* 0x000fe40003f04270 */
[----:B------:R-:W-:Y:S02]  /*174e0*/  IABS R19, R10 ;  /* 0x0000000a00137213 */ /* 0x000fe40000000000 */
[----:B------:R-:W-:Y:S02]  /*174f0*/  MOV R10, R21 ;  /* 0x00000015000a7202 */ /* 0x000fe40000000f00 */
[----:B------:R-:W-:Y:S02]  /*17500*/  FSEL R13, R13, -INF , !P0 ;  /* 0xff8000000d0d7808 */ /* 0x000fe40004000000 */
[----:B------:R-:W-:Y:S02]  /*17510*/  ISETP.GT.AND P0, PT, R7, R9, PT ;  /* 0x000000090700720c */ /* 0x000fe40003f04270 */
[----:B------:R-:W-:Y:S02]  /*17520*/  I2FP.F32.S32 R10, R10 ;  /* 0x0000000a000a7245 */ /* 0x000fe40000201400 */
[----:B------:R-:W-:Y:S02]  /*17530*/  I2FP.F32.S32 R19, R19 ;  /* 0x0000001300137245 */ /* 0x000fe40000201400 */
[----:B------:R-:W-:Y:S01]  /*17540*/  I2FP.F32.S32 R11, R11 ;  /* 0x0000000b000b7245 */ /* 0x000fe20000201400 */
[----:B------:R-:W-:Y:S01]  /*17550*/  FFMA.FTZ R10, R10, -UR6, R26 ;  /* 0x800000060a0a7c23 */ /* 0x000fe2000801001a */
[----:B------:R-:W-:Y:S01]  /*17560*/  FSEL R15, R15, -INF , !P0 ;  /* 0xff8000000f0f7808 */ /* 0x000fe20004000000 */
[----:B-1----:R-:W-:Y:S01]  /*17570*/  FFMA.FTZ R12, R19, -UR6, R12 ;  /* 0x80000006130c7c23 */ /* 0x002fe2000801000c */
[-C--:B------:R-:W-:Y:S01]  /*17580*/  ISETP.GT.AND P0, PT, R7, R8.reuse, PT ;  /* 0x000000080700720c */ /* 0x080fe20003f04270 */
[----:B------:R-:W-:Y:S01]  /*17590*/  FFMA.FTZ R11, R11, -UR6, R25 ;  /* 0x800000060b0b7c23 */ /* 0x000fe20008010019 */
[----:B------:R-:W-:Y:S02]  /*175a0*/  FSEL R26, R20, -INF , !P2 ;  /* 0xff800000141a7808 */ /* 0x000fe40005000000 */
[----:B------:R-:W-:Y:S02]  /*175b0*/  FSEL R19, R17, -INF , !P0 ;  /* 0xff80000011137808 */ /* 0x000fe40004000000 */
[CC--:B------:R-:W-:Y:S01]  /*175c0*/  ISETP.GT.AND P0, PT, R6.reuse, R9.reuse, PT ;  /* 0x000000090600720c */ /* 0x0c0fe20003f04270 */
[----:B------:R-:W1:Y:S01]  /*175d0*/  MUFU.TANH R17, R31 ;  /* 0x0000001f00117308 */ /* 0x000e620000002400 */
[-C--:B------:R-:W-:Y:S02]  /*175e0*/  ISETP.GT.AND P3, PT, R6, R8.reuse, PT ;  /* 0x000000080600720c */ /* 0x080fe40003f64270 */
[----:B------:R-:W-:Y:S02]  /*175f0*/  FSEL R27, R102, -INF , !P1 ;  /* 0xff800000661b7808 */ /* 0x000fe40004800000 */
[C---:B------:R-:W-:Y:S02]  /*17600*/  ISETP.GT.AND P2, PT, R5.reuse, R8, PT ;  /* 0x000000080500720c */ /* 0x040fe40003f44270 */
[----:B------:R-:W-:Y:S02]  /*17610*/  ISETP.GT.AND P1, PT, R5, R9, PT ;  /* 0x000000090500720c */ /* 0x000fe40003f24270 */
[----:B------:R-:W-:Y:S02]  /*17620*/  FSEL R176, R18, -INF , !P6 ;  /* 0xff80000012b07808 */ /* 0x000fe40007000000 */
[----:B------:R-:W-:Y:S01]  /*17630*/  FSEL R23, R16, -INF , !P0 ;  /* 0xff80000010177808 */ /* 0x000fe20004000000 */
[----:B------:R-:W2:Y:S01]  /*17640*/  MUFU.TANH R18, R32 ;  /* 0x0000002000127308 */ /* 0x000ea20000002400 */
[----:B------:R-:W-:Y:S01]  /*17650*/  FSEL R22, R11, -INF , !P3 ;  /* 0xff8000000b167808 */ /* 0x000fe20005800000 */
[----:B------:R-:W-:Y:S01]  /*17660*/  VIADD R11, R2, 0xffffffe0 ;  /* 0xffffffe0020b7836 */ /* 0x000fe20000000000 */
[----:B------:R-:W-:Y:S02]  /*17670*/  FSEL R20, R12, -INF , !P2 ;  /* 0xff8000000c147808 */ /* 0x000fe40005000000 */
[----:B------:R-:W-:Y:S01]  /*17680*/  ISETP.GE.AND P6, PT, R9, R230, PT ;  /* 0x000000e60900720c */ /* 0x000fe20003fc6270 */
[--C-:B------:R-:W-:Y:S01]  /*17690*/  IMAD.IADD R16, R225, 0x1, -R11.reuse ;  /* 0x00000001e1107824 */ /* 0x100fe200078e0a0b */
[C---:B------:R-:W-:Y:S02]  /*176a0*/  ISETP.GE.AND P0, PT, R9.reuse, R232, PT ;  /* 0x000000e80900720c */ /* 0x040fe40003f06270 */
[----:B------:R-:W-:Y:S01]  /*176b0*/  FSEL R21, R10, -INF , !P1 ;  /* 0xff8000000a157808 */ /* 0x000fe20004800000 */
[----:B------:R-:W-:Y:S01]  /*176c0*/  VIADD R10, R2, 0xffffffe1 ;  /* 0xffffffe1020a7836 */ /* 0x000fe20000000000 */
[----:B------:R-:W-:Y:S02]  /*176d0*/  ISETP.GE.AND P2, PT, R8, R230, PT ;  /* 0x000000e60800720c */ /* 0x000fe40003f46270 */
[C---:B------:R-:W-:Y:S02]  /*176e0*/  ISETP.GE.AND P3, PT, R9.reuse, R229, PT ;  /* 0x000000e50900720c */ /* 0x040fe40003f66270 */
[----:B------:R-:W-:Y:S01]  /*176f0*/  ISETP.GE.AND P1, PT, R9, R231, PT ;  /* 0x000000e70900720c */ /* 0x000fe20003f26270 */
[--C-:B------:R-:W-:Y:S01]  /*17700*/  IMAD.IADD R9, R226, 0x1, -R11.reuse ;  /* 0x00000001e2097824 */ /* 0x100fe200078e0a0b */
[----:B------:R-:W-:Y:S01]  /*17710*/  FSEL R211, R15, -INF , !P0 ;  /* 0xff8000000fd37808 */ /* 0x000fe20004000000 */
[----:B------:R-:W-:Y:S01]  /*17720*/  IMAD.IADD R15, R228, 0x1, -R10 ;  /* 0x00000001e40f7824 */ /* 0x000fe200078e0a0a */
[----:B------:R-:W-:Y:S02]  /*17730*/  FSEL R209, R14, -INF , !P6 ;  /* 0xff8000000ed17808 */ /* 0x000fe40007000000 */
[----:B------:R-:W-:Y:S01]  /*17740*/  FSEL R210, R13, -INF , !P2 ;  /* 0xff8000000dd27808 */ /* 0x000fe20005000000 */
[--C-:B------:R-:W-:Y:S01]  /*17750*/  IMAD.IADD R13, R228, 0x1, -R11.reuse ;  /* 0x00000001e40d7824 */ /* 0x100fe200078e0a0b */
[C---:B------:R-:W-:Y:S01]  /*17760*/  ISETP.GE.AND P6, PT, R8.reuse, R232, PT ;  /* 0x000000e80800720c */ /* 0x040fe20003fc6270 */
[----:B------:R-:W-:Y:S01]  /*17770*/  IMAD.IADD R11, R227, 0x1, -R11 ;  /* 0x00000001e30b7824 */ /* 0x000fe200078e0a0b */
[C---:B------:R-:W-:Y:S02]  /*17780*/  ISETP.GE.AND P2, PT, R8.reuse, R229, PT ;  /* 0x000000e50800720c */ /* 0x040fe40003f46270 */
[----:B------:R-:W-:Y:S02]  /*17790*/  ISETP.GE.AND P0, PT, R8, R231, PT ;  /* 0x000000e70800720c */ /* 0x000fe40003f06270 */
[----:B------:R-:W-:Y:S02]  /*177a0*/  IADD3 R8, PT, PT, R226, -R10, RZ ;  /* 0x8000000ae2087210 */ /* 0x000fe40007ffe0ff */
[----:B------:R-:W-:Y:S02]  /*177b0*/  IABS R14, R9 ;  /* 0x00000009000e7213 */ /* 0x000fe40000000000 */
[----:B------:R-:W-:Y:S02]  /*177c0*/  IABS R12, R8 ;  /* 0x00000008000c7213 */ /* 0x000fe40000000000 */
[----:B------:R-:W-:Y:S02]  /*177d0*/  IABS R9, R15 ;  /* 0x0000000f00097213 */ /* 0x000fe40000000000 */
[----:B------:R-:W-:Y:S02]  /*177e0*/  IABS R8, R13 ;  /* 0x0000000d00087213 */ /* 0x000fe40000000000 */
[----:B------:R-:W-:Y:S02]  /*177f0*/  I2FP.F32.S32 R15, R14 ;  /* 0x0000000e000f7245 */ /* 0x000fe40000201400 */
[----:B------:R-:W-:Y:S02]  /*17800*/  IABS R13, R16 ;  /* 0x00000010000d7213 */ /* 0x000fe40000000000 */
[----:B------:R-:W-:Y:S02]  /*17810*/  I2FP.F32.S32 R14, R12 ;  /* 0x0000000c000e7245 */ /* 0x000fe40000201400 */
[----:B------:R-:W-:Y:S02]  /*17820*/  I2FP.F32.S32 R9, R9 ;  /* 0x0000000900097245 */ /* 0x000fe40000201400 */
[----:B------:R-:W-:Y:S01]  /*17830*/  I2FP.F32.S32 R12, R8 ;  /* 0x00000008000c7245 */ /* 0x000fe20000201400 */
[----:B------:R-:W-:Y:S01]  /*17840*/  FFMA.FTZ R16, R14, -UR6, R29 ;  /* 0x800000060e107c23 */ /* 0x000fe2000801001d */
[----:B------:R-:W-:Y:S01]  /*17850*/  I2FP.F32.S32 R8, R13 ;  /* 0x0000000d00087245 */ /* 0x000fe20000201400 */
[----:B------:R-:W-:Y:S01]  /*17860*/  FFMA.FTZ R13, R15, -UR6, R28 ;  /* 0x800000060f0d7c23 */ /* 0x000fe2000801001c */
[----:B-1----:R-:W-:Y:S01]  /*17870*/  FFMA.FTZ R17, R9, -UR6, R17 ;  /* 0x8000000609117c23 */ /* 0x002fe20008010011 */
[----:B------:R-:W-:Y:S01]  /*17880*/  FFMA.FTZ R15, R12, -UR6, R30 ;  /* 0x800000060c0f7c23 */ /* 0x000fe2000801001e */
[----:B------:R-:W-:Y:S01]  /*17890*/  IADD3 R9, PT, PT, R0, 0x18, RZ ;  /* 0x0000001800097810 */ /* 0x000fe20007ffe0ff */
[----:B------:R-:W-:Y:S02]  /*178a0*/  IMAD.IADD R12, R225, 0x1, -R10 ;  /* 0x00000001e10c7824 */ /* 0x000fe400078e0a0a */
[----:B--2---:R-:W-:Y:S01]  /*178b0*/  FFMA.FTZ R18, R8, -UR6, R18 ;  /* 0x8000000608127c23 */ /* 0x004fe20008010012 */
[----:B------:R-:W-:Y:S01]  /*178c0*/  FSEL R208, R19, -INF , !P6 ;  /* 0xff80000013d07808 */ /* 0x000fe20007000000 */
[----:B------:R-:W-:Y:S01]  /*178d0*/  VIADD R8, R0, 0x19 ;  /* 0x0000001900087836 */ /* 0x000fe20000000000 */
[C---:B------:R-:W-:Y:S01]  /*178e0*/  ISETP.GT.AND P6, PT, R6.reuse, R9, PT ;  /* 0x000000090600720c */ /* 0x040fe20003fc4270 */
[----:B------:R-:W1:Y:S01]  /*178f0*/  MUFU.TANH R14, R35 ;  /* 0x00000023000e7308 */ /* 0x000e620000002400 */
[----:B------:R-:W-:Y:S02]  /*17900*/  IABS R24, R12 ;  /* 0x0000000c00187213 */ /* 0x000fe40000000000 */
[----:B------:R-:W-:Y:S02]  /*17910*/  IADD3 R10, PT, PT, R227, -R10, RZ ;  /* 0x8000000ae30a7210 */ /* 0x000fe40007ffe0ff */
[----:B------:R-:W-:Y:S01]  /*17920*/  IABS R12, R11 ;  /* 0x0000000b000c7213 */ /* 0x000fe20000000000 */
[----:B------:R-:W-:Y:S01]  /*17930*/  IMAD.MOV.U32 R11, RZ, RZ, R24 ;  /* 0x000000ffff0b7224 */ /* 0x000fe200078e0018 */
        /* <DEDUP_REMOVED lines=10> */
[----:B------:R-:W-:Y:S02]  /*179e0*/  ISETP.GT.AND P6, PT, R5, R8, PT ;  /* 0x000000080500720c */ /* 0x000fe40003fc4270 */
[----:B------:R-:W-:Y:S01]  /*179f0*/  I2FP.F32.S32 R10, R10 ;  /* 0x0000000a000a7245 */ /* 0x000fe20000201400 */
[----:B-1----:R-:W-:Y:S01]  /*17a00*/  FFMA.FTZ R14, R16, -UR6, R14 ;  /* 0x80000006100e7c23 */ /* 0x002fe2000801000e */
[----:B------:R-:W-:Y:S02]  /*17a10*/  FSEL R186, R23, -INF , !P3 ;  /* 0xff80000017ba7808 */ /* 0x000fe40005800000 */
[----:B------:R-:W-:Y:S01]  /*17a20*/  FSEL R19, R17, -INF , !P6 ;  /* 0xff80000011137808 */ /* 0x000fe20007000000 */
[----:B------:R-:W-:Y:S01]  /*17a30*/  FMUL.FTZ R17, R40, UR11 ;  /* 0x0000000b28117c20 */ /* 0x000fe20008410000 */
[-C--:B------:R-:W-:Y:S01]  /*17a40*/  ISETP.GT.AND P3, PT, R4, R8.reuse, PT ;  /* 0x000000080400720c */ /* 0x080fe20003f64270 */
[----:B------:R-:W-:Y:S01]  /*17a50*/  FFMA.FTZ R10, R10, -UR6, R34 ;  /* 0x800000060a0a7c23 */ /* 0x000fe20008010022 */
[----:B------:R-:W-:Y:S02]  /*17a60*/  FSEL R190, R21, -INF , !P1 ;  /* 0xff80000015be7808 */ /* 0x000fe40004800000 */
[----:B------:R-:W-:Y:S01]  /*17a70*/  FSEL R188, R22, -INF , !P2 ;  /* 0xff80000016bc7808 */ /* 0x000fe20005000000 */
[----:B------:R-:W1:Y:S01]  /*17a80*/  MUFU.TANH R17, R17 ;  /* 0x0000001100117308 */ /* 0x000e620000002400 */
[C---:B------:R-:W-:Y:S02]  /*17a90*/  ISETP.GT.AND P1, PT, R7.reuse, R8, PT ;  /* 0x000000080700720c */ /* 0x040fe40003f24270 */
[-C--:B------:R-:W-:Y:S02]  /*17aa0*/  ISETP.GT.AND P6, PT, R4, R9.reuse, PT ;  /* 0x000000090400720c */ /* 0x080fe40003fc4270 */
[----:B------:R-:W-:Y:S02]  /*17ab0*/  ISETP.GT.AND P2, PT, R7, R9, PT ;  /* 0x000000090700720c */ /* 0x000fe40003f44270 */
[----:B------:R-:W-:Y:S01]  /*17ac0*/  FSEL R22, R11, -INF , !P3 ;  /* 0xff8000000b167808 */ /* 0x000fe20005800000 */
[----:B------:R-:W-:Y:S01]  /*17ad0*/  VIADD R11, R2, 0xffffffe8 ;  /* 0xffffffe8020b7836 */ /* 0x000fe20000000000 */
[----:B------:R-:W-:Y:S02]  /*17ae0*/  FSEL R198, R20, -INF , !P0 ;  /* 0xff80000014c67808 */ /* 0x000fe40004000000 */
[----:B------:R-:W-:Y:S01]  /*17af0*/  FSEL R20, R14, -INF , !P1 ;  /* 0xff8000000e147808 */ /* 0x000fe20004800000 */
[--C-:B------:R-:W-:Y:S01]  /*17b00*/  IMAD.IADD R16, R226, 0x1, -R11.reuse ;  /* 0x00000001e2107824 */ /* 0x100fe200078e0a0b */
[----:B------:R-:W-:Y:S02]  /*17b10*/  FSEL R23, R18, -INF , !P6 ;  /* 0xff80000012177808 */ /* 0x000fe40007000000 */
[----:B------:R-:W-:Y:S01]  /*17b20*/  FSEL R21, R10, -INF , !P2 ;  /* 0xff8000000a157808 */ /* 0x000fe20005000000 */
[----:B------:R-:W2:Y:S01]  /*17b30*/  MUFU.TANH R18, R39 ;  /* 0x0000002700127308 */ /* 0x000ea20000002400 */
[-C--:B------:R-:W-:Y:S02]  /*17b40*/  ISETP.GE.AND P1, PT, R8, R229.reuse, PT ;  /* 0x000000e50800720c */ /* 0x080fe40003f26270 */
[C---:B------:R-:W-:Y:S02]  /*17b50*/  ISETP.GE.AND P0, PT, R9.reuse, R229, PT ;  /* 0x000000e50900720c */ /* 0x040fe40003f06270 */
[CC--:B------:R-:W-:Y:S02]  /*17b60*/  ISETP.GE.AND P6, PT, R9.reuse, R231.reuse, PT ;  /* 0x000000e70900720c */ /* 0x0c0fe40003fc6270 */
[C---:B------:R-:W-:Y:S02]  /*17b70*/  ISETP.GE.AND P3, PT, R9.reuse, R230, PT ;  /* 0x000000e60900720c */ /* 0x040fe40003f66270 */
[----:B------:R-:W-:Y:S01]  /*17b80*/  ISETP.GE.AND P2, PT, R9, R232, PT ;  /* 0x000000e80900720c */ /* 0x000fe20003f46270 */
[--C-:B------:R-:W-:Y:S01]  /*17b90*/  IMAD.IADD R9, R225, 0x1, -R11.reuse ;  /* 0x00000001e1097824 */ /* 0x100fe200078e0a0b */
[----:B------:R-:W-:Y:S02]  /*17ba0*/  IADD3 R10, PT, PT, R2, -0x17, RZ ;  /* 0xffffffe9020a7810 */ /* 0x000fe40007ffe0ff */
[----:B------:R-:W-:Y:S01]  /*17bb0*/  FSEL R189, R12, -INF , !P1 ;  /* 0xff8000000cbd7808 */ /* 0x000fe20004800000 */
[----:B------:R-:W-:Y:S01]  /*17bc0*/  IMAD.IADD R12, R227, 0x1, -R11 ;  /* 0x00000001e30c7824 */ /* 0x000fe200078e0a0b */
[----:B------:R-:W-:Y:S02]  /*17bd0*/  FSEL R192, R15, -INF , !P6 ;  /* 0xff8000000fc07808 */ /* 0x000fe40007000000 */
[----:B------:R-:W-:Y:S02]  /*17be0*/  FSEL R187, R13, -INF , !P0 ;  /* 0xff8000000dbb7808 */ /* 0x000fe40004000000 */
[C---:B------:R-:W-:Y:S02]  /*17bf0*/  ISETP.GE.AND P0, PT, R8.reuse, R231, PT ;  /* 0x000000e70800720c */ /* 0x040fe40003f06270 */
[C---:B------:R-:W-:Y:S02]  /*17c00*/  ISETP.GE.AND P1, PT, R8.reuse, R230, PT ;  /* 0x000000e60800720c */ /* 0x040fe40003f26270 */
[----:B------:R-:W-:Y:S01]  /*17c10*/  ISETP.GE.AND P6, PT, R8, R232, PT ;  /* 0x000000e80800720c */ /* 0x000fe20003fc6270 */
[----:B------:R-:W-:Y:S01]  /*17c20*/  IMAD.IADD R8, R225, 0x1, -R10 ;  /* 0x00000001e1087824 */ /* 0x000fe200078e0a0a */
[----:B------:R-:W-:Y:S02]  /*17c30*/  IABS R15, R9 ;  /* 0x00000009000f7213 */ /* 0x000fe40000000000 */
[----:B------:R-:W-:Y:S02]  /*17c40*/  IABS R9, R16 ;  /* 0x0000001000097213 */ /* 0x000fe40000000000 */
[----:B------:R-:W-:Y:S02]  /*17c50*/  IADD3 R14, PT, PT, R227, -R10, RZ ;  /* 0x8000000ae30e7210 */ /* 0x000fe40007ffe0ff */
[----:B------:R-:W-:Y:S02]  /*17c60*/  IABS R12, R12 ;  /* 0x0000000c000c7213 */ /* 0x000fe40000000000 */
[----:B------:R-:W-:Y:S02]  /*17c70*/  IABS R13, R8 ;  /* 0x00000008000d7213 */ /* 0x000fe40000000000 */
[----:B------:R-:W-:Y:S02]  /*17c80*/  I2FP.F32.S32 R9, R9 ;  /* 0x0000000900097245 */ /* 0x000fe40000201400 */
[----:B------:R-:W-:Y:S02]  /*17c90*/  IABS R8, R14 ;  /* 0x0000000e00087213 */ /* 0x000fe40000000000 */
[----:B------:R-:W-:Y:S01]  /*17ca0*/  I2FP.F32.S32 R12, R12 ;  /* 0x0000000c000c7245 */ /* 0x000fe20000201400 */
[----:B-1----:R-:W-:Y:S01]  /*17cb0*/  FFMA.FTZ R17, R9, -UR6, R17 ;  /* 0x8000000609117c23 */ /* 0x002fe20008010011 */
[----:B------:R-:W-:Y:S01]  /*17cc0*/  I2FP.F32.S32 R15, R15 ;  /* 0x0000000f000f7245 */ /* 0x000fe20000201400 */
[----:B------:R-:W-:Y:S01]  /*17cd0*/  VIADD R9, R0, 0x20 ;  /* 0x0000002000097836 */ /* 0x000fe20000000000 */
[----:B------:R-:W-:Y:S01]  /*17ce0*/  I2FP.F32.S32 R13, R13 ;  /* 0x0000000d000d7245 */ /* 0x000fe20000201400 */
[----:B------:R-:W-:Y:S01]  /*17cf0*/  FFMA.FTZ R14, R12, -UR6, R38 ;  /* 0x800000060c0e7c23 */ /* 0x000fe20008010026 */
[----:B------:R-:W-:Y:S01]  /*17d00*/  I2FP.F32.S32 R8, R8 ;  /* 0x0000000800087245 */ /* 0x000fe20000201400 */
[----:B------:R-:W-:Y:S01]  /*17d10*/  FFMA.FTZ R16, R15, -UR6, R36 ;  /* 0x800000060f107c23 */ /* 0x000fe20008010024 */
[----:B------:R-:W-:Y:S02]  /*17d20*/  IMAD.IADD R12, R228, 0x1, -R11 ;  /* 0x00000001e40c7824 */ /* 0x000fe400078e0a0b */
[----:B------:R-:W-:Y:S01]  /*17d30*/  FFMA.FTZ R15, R13, -UR6, R37 ;  /* 0x800000060d0f7c23 */ /* 0x000fe20008010025 */
[----:B------:R-:W-:Y:S01]  /*17d40*/  IADD3 R13, PT, PT, R226, -R10, RZ ;  /* 0x8000000ae20d7210 */ /* 0x000fe20007ffe0ff */
[----:B--2---:R-:W-:Y:S01]  /*17d50*/  FFMA.FTZ R18, R8, -UR6, R18 ;  /* 0x8000000608127c23 */ /* 0x004fe20008010012 */
[----:B------:R-:W-:Y:S01]  /*17d60*/  FSEL R206, R19, -INF , !P0 ;  /* 0xff80000013ce7808 */ /* 0x000fe20004000000 */
[----:B------:R-:W-:Y:S01]  /*17d70*/  VIADD R8, R0, 0x21 ;  /* 0x0000002100087836 */ /* 0x000fe20000000000 */
[----:B------:R-:W-:Y:S01]  /*17d80*/  ISETP.GT.AND P0, PT, R4, R9, PT ;  /* 0x000000090400720c */ /* 0x000fe20003f04270 */
[----:B------:R-:W-:Y:S01]  /*17d90*/  IMAD.IADD R10, R228, 0x1, -R10 ;  /* 0x00000001e40a7824 */ /* 0x000fe200078e0a0a */
[----:B------:R-:W1:Y:S01]  /*17da0*/  MUFU.TANH R11, R43 ;  /* 0x0000002b000b7308 */ /* 0x000e620000002400 */
[----:B------:R-:W-:Y:S02]  /*17db0*/  IABS R12, R12 ;  /* 0x0000000c000c7213 */ /* 0x000fe40000000000 */
[----:B------:R-:W-:Y:S02]  /*17dc0*/  IABS R24, R13 ;  /* 0x0000000d00187213 */ /* 0x000fe40000000000 */
[----:B------:R-:W-:Y:S02]  /*17dd0*/  FSEL R13, R16, -INF , !P0 ;  /* 0xff800000100d7808 */ /* 0x000fe40004000000 */
[----:B------:R-:W-:Y:S02]  /*17de0*/  ISETP.GT.AND P0, PT, R4, R8, PT ;  /* 0x000000080400720c */ /* 0x000fe40003f04270 */
[----:B------:R-:W-:Y:S02]  /*17df0*/  I2FP.F32.S32 R12, R12 ;  /* 0x0000000c000c7245 */ /* 0x000fe40000201400 */
[----:B------:R-:W-:Y:S01]  /*17e00*/  IABS R19, R10 ;  /* 0x0000000a00137213 */ /* 0x000fe20000000000 */
[----:B------:R-:W-:Y:S01]  /*17e10*/  IMAD.MOV.U32 R10, RZ, RZ, R24 ;  /* 0x000000ffff0a7224 */ /* 0x000fe200078e0018 */
[----:B------:R-:W-:Y:S01]  /*17e20*/  FSEL R15, R15, -INF , !P0 ;  /* 0xff8000000f0f7808 */ /* 0x000fe20004000000 */
[----:B------:R-:W-:Y:S01]  /*17e30*/  FFMA.FTZ R12, R12, -UR6, R42 ;  /* 0x800000060c0c7c23 */ /* 0x000fe2000801002a */
[----:B------:R-:W-:Y:S02]  /*17e40*/  ISETP.GT.AND P0, PT, R7, R9, PT ;  /* 0x000000090700720c */ /* 0x000fe40003f04270 */
[----:B------:R-:W-:Y:S02]  /*17e50*/  MOV R16, R19 ;  /* 0x0000001300107202 */ /* 0x000fe40000000f00 */
[----:B------:R-:W-:Y:S02]  /*17e60*/  FSEL R196, R22, -INF , !P1 ;  /* 0xff80000016c47808 */ /* 0x000fe40004800000 */
[-C--:B------:R-:W-:Y:S02]  /*17e70*/  ISETP.GT.AND P1, PT, R5, R9.reuse, PT ;  /* 0x000000090500720c */ /* 0x080fe40003f24270 */
[----:B------:R-:W-:Y:S02]  /*17e80*/  I2FP.F32.S32 R16, R16 ;  /* 0x0000001000107245 */ /* 0x000fe40000201400 */
[----:B------:R-:W-:Y:S02]  /*17e90*/  FSEL R14, R14, -INF , !P0 ;  /* 0xff8000000e0e7808 */ /* 0x000fe40004000000 */
[----:B------:R-:W-:Y:S01]  /*17ea0*/  FSEL R202, R20, -INF , !P6 ;  /* 0xff80000014ca7808 */ /* 0x000fe20007000000 */
[----:B-1----:R-:W-:Y:S01]  /*17eb0*/  FFMA.FTZ R11, R16, -UR6, R11 ;  /* 0x80000006100b7c23 */ /* 0x002fe2000801000b */
[----:B------:R-:W-:Y:S01]  /*17ec0*/  ISETP.GT.AND P0, PT, R7, R8, PT ;  /* 0x000000080700720c */ /* 0x000fe20003f04270 */
[----:B------:R-:W-:Y:S01]  /*17ed0*/  MUFU.TANH R16, R44 ;  /* 0x0000002c00107308 */ /* 0x000fe20000002400 */
[----:B------:R-:W-:Y:S02]  /*17ee0*/  FSEL R191, R23, -INF , !P3 ;  /* 0xff80000017bf7808 */ /* 0x000fe40005800000 */
[----:B------:R-:W-:Y:S02]  /*17ef0*/  ISETP.GE.AND P6, PT, R9, R230, PT ;  /* 0x000000e60900720c */ /* 0x000fe40003fc6270 */
[----:B------:R-:W-:Y:S01]  /*17f00*/  FSEL R23, R12, -INF , !P1 ;  /* 0xff8000000c177808 */ /* 0x000fe20004800000 */
[----:B------:R-:W-:Y:S01]  /*17f10*/  VIADD R12, R2, 0xfffffff0 ;  /* 0xfffffff0020c7836 */ /* 0x000fe20000000000 */
[----:B------:R-:W-:Y:S02]  /*17f20*/  I2FP.F32.S32 R10, R10 ;  /* 0x0000000a000a7245 */ /* 0x000fe40000201400 */
[----:B------:R-:W-:Y:S02]  /*17f30*/  FSEL R200, R21, -INF , !P2 ;  /* 0xff80000015c87808 */ /* 0x000fe40005000000 */
[----:B------:R-:W-:Y:S01]  /*17f40*/  FSEL R19, R18, -INF , !P0 ;  /* 0xff80000012137808 */ /* 0x000fe20004000000 */
[----:B------:R-:W-:Y:S01]  /*17f50*/  FFMA.FTZ R10, R10, -UR6, R41 ;  /* 0x800000060a0a7c23 */ /* 0x000fe20008010029 */
[----:B------:R-:W-:Y:S01]  /*17f60*/  FSEL R212, R13, -INF , !P6 ;  /* 0xff8000000dd47808 */ /* 0x000fe20007000000 */
[--C-:B------:R-:W-:Y:S01]  /*17f70*/  IMAD.IADD R13, R228, 0x1, -R12.reuse ;  /* 0x00000001e40d7824 */ /* 0x100fe200078e0a0c */
[C---:B------:R-:W-:Y:S01]  /*17f80*/  ISETP.GT.AND P0, PT, R6.reuse, R9, PT ;  /* 0x000000090600720c */ /* 0x040fe20003f04270 */
[----:B------:R-:W1:Y:S01]  /*17f90*/  MUFU.TANH R18, R46 ;  /* 0x0000002e00127308 */ /* 0x000e620000002400 */
[-C--:B------:R-:W-:Y:S02]  /*17fa0*/  ISETP.GT.AND P2, PT, R5, R8.reuse, PT ;  /* 0x000000080500720c */ /* 0x080fe40003f44270 */
[----:B------:R-:W-:Y:S02]  /*17fb0*/  ISETP.GT.AND P3, PT, R6, R8, PT ;  /* 0x000000080600720c */ /* 0x000fe40003f64270 */
[----:B------:R-:W-:Y:S01]  /*17fc0*/  FSEL R22, R11, -INF , !P2 ;  /* 0xff8000000b167808 */ /* 0x000fe20005000000 */
[----:B------:R-:W-:Y:S01]  /*17fd0*/  IMAD.IADD R11, R226, 0x1, -R12 ;  /* 0x00000001e20b7824 */ /* 0x000fe200078e0a0c */
[----:B------:R-:W-:Y:S02]  /*17fe0*/  FSEL R25, R17, -INF , !P0 ;  /* 0xff80000011197808 */ /* 0x000fe40004000000 */
[----:B------:R-:W-:Y:S01]  /*17ff0*/  ISETP.GE.AND P0, PT, R9, R232, PT ;  /* 0x000000e80900720c */ /* 0x000fe20003f06270 */
[----:B------:R-:W2:Y:S01]  /*18000*/  MUFU.TANH R17, R45 ;  /* 0x0000002d00117308 */ /* 0x000ea20000002400 */
[----:B------:R-:W-:Y:S02]  /*18010*/  ISETP.GE.AND P2, PT, R8, R230, PT ;  /* 0x000000e60800720c */ /* 0x000fe40003f46270 */
[----:B------:R-:W-:Y:S02]  /*18020*/  IABS R13, R13 ;  /* 0x0000000d000d7213 */ /* 0x000fe40000000000 */
[----:B------:R-:W-:Y:S01]  /*18030*/  FSEL R24, R10, -INF , !P3 ;  /* 0xff8000000a187808 */ /* 0x000fe20005800000 */
[----:B------:R-:W-:Y:S01]  /*18040*/  VIADD R10, R2, 0xfffffff1 ;  /* 0xfffffff1020a7836 */ /* 0x000fe20000000000 */
[----:B------:R-:W-:Y:S02]  /*18050*/  FSEL R213, R15, -INF , !P2 ;  /* 0xff8000000fd57808 */ /* 0x000fe40005000000 */
[----:B------:R-:W-:Y:S01]  /*18060*/  FSEL R243, R14, -INF , !P0 ;  /* 0xff8000000ef37808 */ /* 0x000fe20004000000 */
[----:B------:R-:W-:Y:S01]  /*18070*/  IMAD.IADD R15, R225, 0x1, -R10 ;  /* 0x00000001e10f7824 */ /* 0x000fe200078e0a0a */
[C---:B------:R-:W-:Y:S02]  /*18080*/  ISETP.GE.AND P6, PT, R8.reuse, R232, PT ;  /* 0x000000e80800720c */ /* 0x040fe40003fc6270 */
[C---:B------:R-:W-:Y:S02]  /*18090*/  ISETP.GE.AND P2, PT, R8.reuse, R229, PT ;  /* 0x000000e50800720c */ /* 0x040fe40003f46270 */
[----:B------:R-:W-:Y:S01]  /*180a0*/  ISETP.GE.AND P0, PT, R8, R231, PT ;  /* 0x000000e70800720c */ /* 0x000fe20003f06270 */
[----:B------:R-:W-:Y:S01]  /*180b0*/  IMAD.MOV.U32 R8, RZ, RZ, R13 ;  /* 0x000000ffff087224 */ /* 0x000fe200078e000d */
[----:B------:R-:W-:Y:S01]  /*180c0*/  ISETP.GE.AND P3, PT, R9, R229, PT ;  /* 0x000000e50900720c */ /* 0x000fe20003f66270 */
[--C-:B------:R-:W-:Y:S01]  /*180d0*/  IMAD.IADD R13, R225, 0x1, -R12.reuse ;  /* 0x00000001e10d7824 */ /* 0x100fe200078e0a0c */
[----:B------:R-:W-:Y:S01]  /*180e0*/  ISETP.GE.AND P1, PT, R9, R231, PT ;  /* 0x000000e70900720c */ /* 0x000fe20003f26270 */
[----:B------:R-:W-:Y:S01]  /*180f0*/  IMAD.IADD R12, R227, 0x1, -R12 ;  /* 0x00000001e30c7824 */ /* 0x000fe200078e0a0c */
[----:B------:R-:W-:Y:S02]  /*18100*/  IADD3 R9, PT, PT, R226, -R10, RZ ;  /* 0x8000000ae2097210 */ /* 0x000fe40007ffe0ff */
[----:B------:R-:W-:Y:S02]  /*18110*/  I2FP.F32.S32 R8, R8 ;  /* 0x0000000800087245 */ /* 0x000fe40000201400 */
[----:B------:R-:W-:Y:S02]  /*18120*/  IABS R11, R11 ;  /* 0x0000000b000b7213 */ /* 0x000fe40000000000 */
[----:B------:R-:W-:Y:S01]  /*18130*/  IABS R9, R9 ;  /* 0x0000000900097213 */ /* 0x000fe20000000000 */
[----:B-1----:R-:W-:Y:S01]  /*18140*/  FFMA.FTZ R18, R8, -UR6, R18 ;  /* 0x8000000608127c23 */ /* 0x002fe20008010012 */
[----:B------:R-:W-:Y:S01]  /*18150*/  I2FP.F32.S32 R11, R11 ;  /* 0x0000000b000b7245 */ /* 0x000fe20000201400 */
[----:B------:R-:W-:Y:S01]  /*18160*/  VIADD R8, R0, 0x28 ;  /* 0x0000002800087836 */ /* 0x000fe20000000000 */
[----:B------:R-:W-:Y:S02]  /*18170*/  I2FP.F32.S32 R9, R9 ;  /* 0x0000000900097245 */ /* 0x000fe40000201400 */
[----:B------:R-:W-:Y:S01]  /*18180*/  FSEL R215, R19, -INF , !P6 ;  /* 0xff80000013d77808 */ /* 0x000fe20007000000 */
[----:B------:R-:W-:Y:S01]  /*18190*/  FFMA.FTZ R16, R11, -UR6, R16 ;  /* 0x800000060b107c23 */ /* 0x000fe20008010010 */
[----:B------:R-:W-:Y:S01]  /*181a0*/  ISETP.GT.AND P6, PT, R6, R8, PT ;  /* 0x000000080600720c */ /* 0x000fe20003fc4270 */
[----:B--2---:R-:W-:Y:S01]  /*181b0*/  FFMA.FTZ R17, R9, -UR6, R17 ;  /* 0x8000000609117c23 */ /* 0x004fe20008010011 */
[--C-:B------:R-:W-:Y:S01]  /*181c0*/  IMAD.IADD R9, R228, 0x1, -R10.reuse ;  /* 0x00000001e4097824 */ /* 0x100fe200078e0a0a */
[----:B------:R-:W-:Y:S01]  /*181d0*/  IADD3 R11, PT, PT, R0, 0x29, RZ ;  /* 0x00000029000b7810 */ /* 0x000fe20007ffe0ff */
[----:B------:R-:W-:Y:S01]  /*181e0*/  IMAD.IADD R10, R227, 0x1, -R10 ;  /* 0x00000001e30a7824 */ /* 0x000fe200078e0a0a */
[----:B------:R-:W-:Y:S02]  /*181f0*/  FSEL R21, R16, -INF , !P6 ;  /* 0xff80000010157808 */ /* 0x000fe40007000000 */
[----:B------:R-:W-:Y:S01]  /*18200*/  ISETP.GT.AND P6, PT, R6, R11, PT ;  /* 0x0000000b0600720c */ /* 0x000fe20003fc4270 */
[----:B------:R-:W-:Y:S01]  /*18210*/  MUFU.TANH R16, R53 ;  /* 0x0000003500107308 */ /* 0x000fe20000002400 */
[----:B------:R-:W-:Y:S02]  /*18220*/  IABS R14, R9 ;  /* 0x00000009000e7213 */ /* 0x000fe40000000000 */
[----:B------:R-:W-:Y:S02]  /*18230*/  IABS R13, R13 ;  /* 0x0000000d000d7213 */ /* 0x000fe40000000000 */
[----:B------:R-:W-:Y:S02]  /*18240*/  FSEL R20, R17, -INF , !P6 ;  /* 0xff80000011147808 */ /* 0x000fe40007000000 */
[----:B------:R-:W-:Y:S03]  /*18250*/  IABS R9, R15 ;  /* 0x0000000f00097213 */ /* 0x000fe60000000000 */
[----:B------:R-:W1:Y:S01]  /*18260*/  MUFU.TANH R17, R52 ;  /* 0x0000003400117308 */ /* 0x000e620000002400 */
[----:B------:R-:W-:Y:S02]  /*18270*/  I2FP.F32.S32 R14, R14 ;  /* 0x0000000e000e7245 */ /* 0x000fe40000201400 */
[-C--:B------:R-:W-:Y:S02]  /*18280*/  ISETP.GT.AND P6, PT, R5, R8.reuse, PT ;  /* 0x000000080500720c */ /* 0x080fe40003fc4270 */
[----:B------:R-:W-:Y:S02]  /*18290*/  I2FP.F32.S32 R15, R13 ;  /* 0x0000000d000f7245 */ /* 0x000fe40000201400 */
[----:B------:R-:W-:Y:S01]  /*182a0*/  I2FP.F32.S32 R13, R9 ;  /* 0x00000009000d7245 */ /* 0x000fe20000201400 */
[----:B------:R-:W-:Y:S01]  /*182b0*/  FFMA.FTZ R9, R14, -UR6, R47 ;  /* 0x800000060e097c23 */ /* 0x000fe2000801002f */
[----:B------:R-:W-:Y:S01]  /*182c0*/  FSEL R19, R18, -INF , !P6 ;  /* 0xff80000012137808 */ /* 0x000fe20007000000 */
[----:B------:R-:W-:Y:S01]  /*182d0*/  FFMA.FTZ R14, R15, -UR6, R48 ;  /* 0x800000060f0e7c23 */ /* 0x000fe20008010030 */
[-C--:B------:R-:W-:Y:S01]  /*182e0*/  ISETP.GT.AND P6, PT, R5, R11.reuse, PT ;  /* 0x0000000b0500720c */ /* 0x080fe20003fc4270 */
[----:B------:R-:W-:Y:S01]  /*182f0*/  FFMA.FTZ R13, R13, -UR6, R49 ;  /* 0x800000060d0d7c23 */ /* 0x000fe20008010031 */
[----:B------:R-:W-:Y:S02]  /*18300*/  FSEL R203, R25, -INF , !P3 ;  /* 0xff80000019cb7808 */ /* 0x000fe40005800000 */
[----:B------:R-:W-:Y:S02]  /*18310*/  FSEL R18, R9, -INF , !P6 ;  /* 0xff80000009127808 */ /* 0x000fe40007000000 */
[----:B------:R-:W-:Y:S02]  /*18320*/  IADD3 R9, PT, PT, R2, -0x8, RZ ;  /* 0xfffffff802097810 */ /* 0x000fe40007ffe0ff */
[C---:B------:R-:W-:Y:S02]  /*18330*/  ISETP.GT.AND P3, PT, R4.reuse, R11, PT ;  /* 0x0000000b0400720c */ /* 0x040fe40003f64270 */
[----:B------:R-:W-:Y:S01]  /*18340*/  ISETP.GT.AND P6, PT, R4, R8, PT ;  /* 0x000000080400720c */ /* 0x000fe20003fc4270 */
[----:B------:R-:W-:Y:S01]  /*18350*/  IMAD.IADD R15, R227, 0x1, -R9 ;  /* 0x00000001e30f7824 */ /* 0x000fe200078e0a09 */
[----:B------:R-:W-:Y:S02]  /*18360*/  FSEL R205, R23, -INF , !P1 ;  /* 0xff80000017cd7808 */ /* 0x000fe40004800000 */
[----:B------:R-:W-:Y:S02]  /*18370*/  FSEL R207, R22, -INF , !P0 ;  /* 0xff80000016cf7808 */ /* 0x000fe40004000000 */
[----:B------:R-:W-:Y:S02]  /*18380*/  FSEL R23, R14, -INF , !P6 ;  /* 0xff8000000e177808 */ /* 0x000fe40007000000 */
[----:B------:R-:W-:Y:S02]  /*18390*/  FSEL R22, R13, -INF , !P3 ;  /* 0xff8000000d167808 */ /* 0x000fe40005800000 */
[----:B------:R-:W-:Y:S02]  /*183a0*/  FSEL R204, R24, -INF , !P2 ;  /* 0xff80000018cc7808 */ /* 0x000fe40005000000 */
[C---:B------:R-:W-:Y:S02]  /*183b0*/  ISETP.GE.AND P3, PT, R8.reuse, R232, PT ;  /* 0x000000e80800720c */ /* 0x040fe40003f66270 */
[----:B------:R-:W-:Y:S02]  /*183c0*/  ISETP.GT.AND P2, PT, R7, R8, PT ;  /* 0x000000080700720c */ /* 0x000fe40003f44270 */
[C---:B------:R-:W-:Y:S02]  /*183d0*/  ISETP.GE.AND P1, PT, R8.reuse, R229, PT ;  /* 0x000000e50800720c */ /* 0x040fe40003f26270 */
[C---:B------:R-:W-:Y:S02]  /*183e0*/  ISETP.GE.AND P6, PT, R8.reuse, R230, PT ;  /* 0x000000e60800720c */ /* 0x040fe40003fc6270 */
[----:B------:R-:W-:Y:S02]  /*183f0*/  IABS R25, R12 ;  /* 0x0000000c00197213 */ /* 0x000fe40000000000 */
[----:B------:R-:W-:Y:S01]  /*18400*/  ISETP.GE.AND P0, PT, R8, R231, PT ;  /* 0x000000e70800720c */ /* 0x000fe20003f06270 */
[----:B------:R-:W-:Y:S01]  /*18410*/  VIADD R8, R2, 0xfffffff9 ;  /* 0xfffffff902087836 */ /* 0x000fe20000000000 */
[----:B------:R-:W-:Y:S01]  /*18420*/  IABS R12, R15 ;  /* 0x0000000f000c7213 */ /* 0x000fe20000000000 */
[----:B------:R-:W-:Y:S01]  /*18430*/  IMAD.MOV.U32 R15, RZ, RZ, R25 ;  /* 0x000000ffff0f7224 */ /* 0x000fe200078e0019 */
[C---:B------:R-:W-:Y:S01]  /*18440*/  IADD3 R13, PT, PT, R225.reuse, -R9, RZ ;  /* 0x80000009e10d7210 */ /* 0x040fe20007ffe0ff */
[----:B------:R-:W-:Y:S01]  /*18450*/  IMAD.IADD R14, R225, 0x1, -R8 ;  /* 0x00000001e10e7824 */ /* 0x000fe200078e0a08 */
[----:B------:R-:W-:Y:S02]  /*18460*/  IABS R24, R10 ;  /* 0x0000000a00187213 */ /* 0x000fe40000000000 */
[----:B------:R-:W-:Y:S02]  /*18470*/  IABS R13, R13 ;  /* 0x0000000d000d7213 */ /* 0x000fe40000000000 */
[----:B------:R-:W-:Y:S02]  /*18480*/  IABS R10, R14 ;  /* 0x0000000e000a7213 */ /* 0x000fe40000000000 */
[----:B------:R-:W-:Y:S02]  /*18490*/  I2FP.F32.S32 R15, R15 ;  /* 0x0000000f000f7245 */ /* 0x000fe40000201400 */
        /* <DEDUP_REMOVED lines=8> */
[----:B------:R-:W-:Y:S01]  /*18520*/  FSEL R24, R10, -INF , !P2 ;  /* 0xff8000000a187808 */ /* 0x000fe20005000000 */
[----:B------:R-:W-:Y:S01]  /*18530*/  FFMA.FTZ R14, R12, -UR6, R54 ;  /* 0x800000060c0e7c23 */ /* 0x000fe20008010036 */
[----:B------:R-:W-:Y:S01]  /*18540*/  ISETP.GT.AND P2, PT, R7, R11, PT ;  /* 0x0000000b0700720c */ /* 0x000fe20003f44270 */
[--C-:B------:R-:W-:Y:S01]  /*18550*/  IMAD.IADD R12, R227, 0x1, -R8.reuse ;  /* 0x00000001e30c7824 */ /* 0x100fe200078e0a08 */
[----:B------:R-:W-:Y:S01]  /*18560*/  FSEL R197, R21, -INF , !P1 ;  /* 0xff80000015c57808 */ /* 0x000fe20004800000 */
[C---:B------:R-:W-:Y:S01]  /*18570*/  VIADD R13, R0.reuse, 0x31 ;  /* 0x00000031000d7836 */ /* 0x040fe20000000000 */
[----:B------:R-:W-:Y:S01]  /*18580*/  FSEL R15, R15, -INF , !P2 ;  /* 0xff8000000f0f7808 */ /* 0x000fe20005000000 */
[C---:B------:R-:W-:Y:S01]  /*18590*/  VIADD R21, R0.reuse, 0x39 ;  /* 0x0000003900157836 */ /* 0x040fe20000000000 */
[C---:B------:R-:W-:Y:S02]  /*185a0*/  ISETP.GE.AND P2, PT, R11.reuse, R229, PT ;  /* 0x000000e50b00720c */ /* 0x040fe40003f46270 */
[----:B------:R-:W-:Y:S01]  /*185b0*/  IADD3 R10, PT, PT, R0, 0x30, RZ ;  /* 0x00000030000a7810 */ /* 0x000fe20007ffe0ff */
[--C-:B------:R-:W-:Y:S01]  /*185c0*/  IMAD.IADD R0, R226, 0x1, -R8.reuse ;  /* 0x00000001e2007824 */ /* 0x100fe200078e0a08 */
[----:B------:R-:W-:Y:S01]  /*185d0*/  ISETP.GE.AND P1, PT, R11, R231, PT ;  /* 0x000000e70b00720c */ /* 0x000fe20003f26270 */
[----:B------:R-:W-:Y:S01]  /*185e0*/  IMAD.IADD R8, R228, 0x1, -R8 ;  /* 0x00000001e4087824 */ /* 0x000fe200078e0a08 */
[----:B------:R-:W-:Y:S02]  /*185f0*/  IABS R12, R12 ;  /* 0x0000000c000c7213 */ /* 0x000fe40000000000 */
[----:B------:R-:W-:Y:S02]  /*18600*/  FSEL R199, R20, -INF , !P2 ;  /* 0xff80000014c77808 */ /* 0x000fe40005000000 */
[----:B------:R-:W-:Y:S02]  /*18610*/  FSEL R201, R19, -INF , !P0 ;  /* 0xff80000013c97808 */ /* 0x000fe40004000000 */
[C---:B------:R-:W-:Y:S02]  /*18620*/  ISETP.GT.AND P2, PT, R4.reuse, R10, PT ;  /* 0x0000000a0400720c */ /* 0x040fe40003f44270 */
[-C--:B------:R-:W-:Y:S02]  /*18630*/  ISETP.GT.AND P0, PT, R4, R13.reuse, PT ;  /* 0x0000000d0400720c */ /* 0x080fe40003f04270 */
[----:B------:R-:W-:Y:S02]  /*18640*/  I2FP.F32.S32 R12, R12 ;  /* 0x0000000c000c7245 */ /* 0x000fe40000201400 */
[----:B------:R-:W-:Y:S02]  /*18650*/  FSEL R236, R18, -INF , !P1 ;  /* 0xff80000012ec7808 */ /* 0x000fe40004800000 */
[----:B------:R-:W-:Y:S02]  /*18660*/  ISETP.GT.AND P1, PT, R7, R10, PT ;  /* 0x0000000a0700720c */ /* 0x000fe40003f24270 */
[----:B------:R-:W-:Y:S02]  /*18670*/  FSEL R17, R17, -INF , !P2 ;  /* 0xff80000011117808 */ /* 0x000fe40005000000 */
[----:B------:R-:W-:Y:S02]  /*18680*/  FSEL R19, R16, -INF , !P0 ;  /* 0xff80000010137808 */ /* 0x000fe40004000000 */
[C---:B------:R-:W-:Y:S02]  /*18690*/  ISETP.GE.AND P2, PT, R11.reuse, R230, PT ;  /* 0x000000e60b00720c */ /* 0x040fe40003f46270 */
[----:B------:R-:W-:Y:S01]  /*186a0*/  ISETP.GE.AND P0, PT, R11, R232, PT ;  /* 0x000000e80b00720c */ /* 0x000fe20003f06270 */
[----:B------:R-:W-:Y:S01]  /*186b0*/  FFMA.FTZ R11, R12, -UR6, R55 ;  /* 0x800000060c0b7c23 */ /* 0x000fe20008010037 */
[----:B------:R-:W-:Y:S01]  /*186c0*/  FSEL R18, R14, -INF , !P1 ;  /* 0xff8000000e127808 */ /* 0x000fe20004800000 */
[----:B------:R-:W-:Y:S01]  /*186d0*/  FMUL.FTZ R12, R59, UR11 ;  /* 0x0000000b3b0c7c20 */ /* 0x000fe20008410000 */
[----:B------:R-:W-:Y:S02]  /*186e0*/  ISETP.GT.AND P1, PT, R7, R13, PT ;  /* 0x0000000d0700720c */ /* 0x000fe40003f24270 */
[----:B------:R-:W-:Y:S02]  /*186f0*/  IABS R14, R0 ;  /* 0x00000000000e7213 */ /* 0x000fe40000000000 */
[----:B------:R-:W-:Y:S01]  /*18700*/  FSEL R16, R11, -INF , !P1 ;  /* 0xff8000000b107808 */ /* 0x000fe20004800000 */
[----:B------:R-:W1:Y:S01]  /*18710*/  MUFU.TANH R12, R12 ;  /* 0x0000000c000c7308 */ /* 0x000e620000002400 */
[----:B------:R-:W-:Y:S01]  /*18720*/  IADD3 R11, PT, PT, R226, -R9, RZ ;  /* 0x80000009e20b7210 */ /* 0x000fe20007ffe0ff */
[----:B------:R-:W-:Y:S01]  /*18730*/  IMAD.IADD R9, R228, 0x1, -R9 ;  /* 0x00000001e4097824 */ /* 0x000fe200078e0a09 */
[----:B------:R-:W-:Y:S02]  /*18740*/  FSEL R247, R23, -INF , !P6 ;  /* 0xff80000017f77808 */ /* 0x000fe40007000000 */
[----:B------:R-:W-:Y:S02]  /*18750*/  IABS R20, R11 ;  /* 0x0000000b00147213 */ /* 0x000fe40000000000 */
[----:B------:R-:W-:Y:S01]  /*18760*/  IABS R11, R8 ;  /* 0x00000008000b7213 */ /* 0x000fe20000000000 */
[----:B------:R-:W-:Y:S01]  /*18770*/  IMAD.MOV.U32 R8, RZ, RZ, R14 ;  /* 0x000000ffff087224 */ /* 0x000fe200078e000e */
[----:B------:R-:W-:Y:S01]  /*18780*/  MOV R0, R20 ;  /* 0x0000001400007202 */ /* 0x000fe20000000f00 */
[----:B------:R-:W-:Y:S01]  /*18790*/  VIADD R14, R2, 0x1 ;  /* 0x00000001020e7836 */ /* 0x000fe20000000000 */
[----:B------:R-:W-:Y:S02]  /*187a0*/  FSEL R248, R22, -INF , !P2 ;  /* 0xff80000016f87808 */ /* 0x000fe40005000000 */
[----:B------:R-:W-:Y:S02]  /*187b0*/  I2FP.F32.S32 R0, R0 ;  /* 0x0000000000007245 */ /* 0x000fe40000201400 */
[----:B------:R-:W-:Y:S02]  /*187c0*/  I2FP.F32.S32 R8, R8 ;  /* 0x0000000800087245 */ /* 0x000fe40000201400 */
[----:B------:R-:W-:Y:S02]  /*187d0*/  FSEL R235, R24, -INF , !P3 ;  /* 0xff80000018eb7808 */ /* 0x000fe40005800000 */
[C---:B------:R-:W-:Y:S02]  /*187e0*/  ISETP.GT.AND P3, PT, R6.reuse, R21, PT ;  /* 0x000000150600720c */ /* 0x040fe40003f64270 */
[C---:B------:R-:W-:Y:S02]  /*187f0*/  ISETP.GT.AND P1, PT, R6.reuse, R10, PT ;  /* 0x0000000a0600720c */ /* 0x040fe40003f24270 */
[C---:B------:R-:W-:Y:S02]  /*18800*/  ISETP.GT.AND P6, PT, R6.reuse, R13, PT ;  /* 0x0000000d0600720c */ /* 0x040fe40003fc4270 */
[----:B------:R-:W-:Y:S01]  /*18810*/  ISETP.GT.AND P2, PT, R6, R101, PT ;  /* 0x000000650600720c */ /* 0x000fe20003f44270 */
[----:B------:R-:W-:Y:S01]  /*18820*/  FFMA.FTZ R6, R0, -UR6, R56 ;  /* 0x8000000600067c23 */ /* 0x000fe20008010038 */
[----:B------:R-:W-:Y:S01]  /*18830*/  FFMA.FTZ R0, R8, -UR6, R57 ;  /* 0x8000000608007c23 */ /* 0x000fe20008010039 */
[----:B------:R-:W-:Y:S02]  /*18840*/  I2FP.F32.S32 R11, R11 ;  /* 0x0000000b000b7245 */ /* 0x000fe40000201400 */
[----:B------:R-:W-:Y:S02]  /*18850*/  IABS R9, R9 ;  /* 0x0000000900097213 */ /* 0x000fe40000000000 */
[----:B------:R-:W-:Y:S01]  /*18860*/  FSEL R23, R0, -INF , !P6 ;  /* 0xff80000000177808 */ /* 0x000fe20007000000 */
[----:B-1----:R-:W-:Y:S01]  /*18870*/  FFMA.FTZ R12, R11, -UR6, R12 ;  /* 0x800000060b0c7c23 */ /* 0x002fe2000801000c */
[----:B------:R-:W-:Y:S01]  /*18880*/  I2FP.F32.S32 R9, R9 ;  /* 0x0000000900097245 */ /* 0x000fe20000201400 */
[----:B------:R-:W-:Y:S01]  /*18890*/  IMAD.IADD R0, R226, 0x1, -R2 ;  /* 0x00000001e2007824 */ /* 0x000fe200078e0a02 */
[----:B------:R-:W1:Y:S01]  /*188a0*/  MUFU.TANH R11, R61 ;  /* 0x0000003d000b7308 */ /* 0x000e620000002400 */
[----:B------:R-:W-:Y:S02]  /*188b0*/  FSEL R22, R6, -INF , !P1 ;  /* 0xff80000006167808 */ /* 0x000fe40004800000 */
[----:B------:R-:W-:Y:S01]  /*188c0*/  FFMA.FTZ R8, R9, -UR6, R58 ;  /* 0x8000000609087c23 */ /* 0x000fe2000801003a */
[----:B------:R-:W-:Y:S02]  /*188d0*/  IABS R6, R0 ;  /* 0x0000000000067213 */ /* 0x000fe40000000000 */
[----:B------:R-:W-:Y:S02]  /*188e0*/  IADD3 R0, PT, PT, R226, -R14, RZ ;  /* 0x8000000ee2007210 */ /* 0x000fe40007ffe0ff */
[----:B------:R-:W-:Y:S02]  /*188f0*/  FSEL R246, R15, -INF , !P0 ;  /* 0xff8000000ff67808 */ /* 0x000fe40004000000 */
[----:B------:R-:W2:Y:S01]  /*18900*/  MUFU.TANH R9, R60 ;  /* 0x0000003c00097308 */ /* 0x000ea20000002400 */
[C---:B------:R-:W-:Y:S02]  /*18910*/  ISETP.GT.AND P0, PT, R5.reuse, R10, PT ;  /* 0x0000000a0500720c */ /* 0x040fe40003f04270 */
[C---:B------:R-:W-:Y:S02]  /*18920*/  ISETP.GT.AND P1, PT, R5.reuse, R13, PT ;  /* 0x0000000d0500720c */ /* 0x040fe40003f24270 */
[----:B------:R-:W-:Y:S02]  /*18930*/  IABS R0, R0 ;  /* 0x0000000000007213 */ /* 0x000fe40000000000 */
[----:B------:R-:W-:Y:S02]  /*18940*/  FSEL R20, R8, -INF , !P0 ;  /* 0xff80000008147808 */ /* 0x000fe40004000000 */
[----:B------:R-:W-:Y:S02]  /*18950*/  FSEL R15, R12, -INF , !P1 ;  /* 0xff8000000c0f7808 */ /* 0x000fe40004800000 */
[C---:B------:R-:W-:Y:S02]  /*18960*/  ISETP.GT.AND P1, PT, R5.reuse, R21, PT ;  /* 0x000000150500720c */ /* 0x040fe40003f24270 */
[----:B------:R-:W-:Y:S01]  /*18970*/  ISETP.GT.AND P0, PT, R5, R101, PT ;  /* 0x000000650500720c */ /* 0x000fe20003f04270 */
[----:B------:R-:W-:Y:S01]  /*18980*/  IMAD.MOV.U32 R5, RZ, RZ, R6 ;  /* 0x000000ffff057224 */ /* 0x000fe200078e0006 */
[----:B------:R-:W-:Y:S01]  /*18990*/  I2FP.F32.S32 R0, R0 ;  /* 0x0000000000007245 */ /* 0x000fe20000201400 */
[----:B------:R-:W-:Y:S01]  /*189a0*/  IMAD.IADD R6, R228, 0x1, -R14 ;  /* 0x00000001e4067824 */ /* 0x000fe200078e0a0e */
[----:B------:R-:W-:Y:S02]  /*189b0*/  ISETP.GE.AND P6, PT, R10, R230, PT ;  /* 0x000000e60a00720c */ /* 0x000fe40003fc6270 */
[----:B------:R-:W-:Y:S01]  /*189c0*/  I2FP.F32.S32 R5, R5 ;  /* 0x0000000500057245 */ /* 0x000fe20000201400 */
[----:B-1----:R-:W-:Y:S01]  /*189d0*/  FFMA.FTZ R11, R0, -UR6, R11 ;  /* 0x80000006000b7c23 */ /* 0x002fe2000801000b */
[----:B------:R-:W-:Y:S01]  /*189e0*/  IMAD.IADD R0, R228, 0x1, -R2 ;  /* 0x00000001e4007824 */ /* 0x000fe200078e0a02 */
[----:B------:R-:W-:Y:S02]  /*189f0*/  FMNMX3.FTZ R8, R3, R180, R181, !PT ;  /* 0x000000b403087276 */ /* 0x000fe400078100b5 */
[----:B--2---:R-:W-:Y:S01]  /*18a00*/  FFMA.FTZ R9, R5, -UR6, R9 ;  /* 0x8000000605097c23 */ /* 0x004fe20008010009 */
[----:B------:R-:W-:Y:S02]  /*18a10*/  FSEL R214, R17, -INF , !P6 ;  /* 0xff80000011d67808 */ /* 0x000fe40007000000 */
[----:B------:R-:W-:Y:S02]  /*18a20*/  IABS R5, R0 ;  /* 0x0000000000057213 */ /* 0x000fe40000000000 */
[----:B------:R-:W-:Y:S02]  /*18a30*/  IABS R0, R6 ;  /* 0x0000000600007213 */ /* 0x000fe40000000000 */
[----:B------:R-:W-:Y:S02]  /*18a40*/  MOV R6, R5 ;  /* 0x0000000500067202 */ /* 0x000fe40000000f00 */
[----:B------:R-:W-:Y:S02]  /*18a50*/  ISETP.GE.AND P6, PT, R13, R230, PT ;  /* 0x000000e60d00720c */ /* 0x000fe40003fc6270 */
[----:B------:R-:W-:Y:S02]  /*18a60*/  FMNMX3.FTZ R5, R8, R111, R178, !PT ;  /* 0x0000006f08057276 */ /* 0x000fe400078100b2 */
[----:B------:R-:W-:Y:S02]  /*18a70*/  I2FP.F32.S32 R6, R6 ;  /* 0x0000000600067245 */ /* 0x000fe40000201400 */
[----:B------:R-:W-:Y:S02]  /*18a80*/  I2FP.F32.S32 R8, R0 ;  /* 0x0000000000087245 */ /* 0x000fe40000201400 */
[----:B------:R-:W-:Y:S02]  /*18a90*/  FSEL R185, R19, -INF , !P6 ;  /* 0xff80000013b97808 */ /* 0x000fe40007000000 */
[----:B------:R-:W-:Y:S01]  /*18aa0*/  FSEL R12, R9, -INF , !P2 ;  /* 0xff800000090c7808 */ /* 0x000fe20005000000 */
[----:B------:R-:W-:Y:S01]  /*18ab0*/  FFMA.FTZ R8, R8, -UR6, R63 ;  /* 0x8000000608087c23 */ /* 0x000fe2000801003f */
[----:B------:R-:W-:Y:S01]  /*18ac0*/  FMNMX3.FTZ R0, R5, R186, R188, !PT ;  /* 0x000000ba05007276 */ /* 0x000fe200078100bc */
[----:B------:R-:W-:Y:S01]  /*18ad0*/  FFMA.FTZ R5, R6, -UR6, R62 ;  /* 0x8000000606057c23 */ /* 0x000fe2000801003e */
[-C--:B------:R-:W-:Y:S01]  /*18ae0*/  ISETP.GE.AND P6, PT, R10, R232.reuse, PT ;  /* 0x000000e80a00720c */ /* 0x080fe20003fc6270 */
[----:B------:R-:W1:Y:S01]  /*18af0*/  MUFU.TANH R6, R64 ;  /* 0x0000004000067308 */ /* 0x000e620000002400 */
[----:B------:R-:W-:Y:S01]  /*18b00*/  FSEL R9, R11, -INF , !P3 ;  /* 0xff8000000b097808 */ /* 0x000fe20005800000 */
[----:B------:R-:W-:Y:S01]  /*18b10*/  IMAD.MOV.U32 R62, RZ, RZ, R214 ;  /* 0x000000ffff3e7224 */ /* 0x000fe200078e00d6 */
[-C--:B------:R-:W-:Y:S02]  /*18b20*/  ISETP.GE.AND P3, PT, R13, R229.reuse, PT ;  /* 0x000000e50d00720c */ /* 0x080fe40003f66270 */
[----:B------:R-:W-:Y:S02]  /*18b30*/  FSEL R58, R18, -INF , !P6 ;  /* 0xff800000123a7808 */ /* 0x000fe40007000000 */
[----:B------:R-:W-:Y:S02]  /*18b40*/  FSEL R234, R23, -INF , !P3 ;  /* 0xff80000017ea7808 */ /* 0x000fe40005800000 */
[----:B------:R-:W-:Y:S02]  /*18b50*/  FSEL R107, R5, -INF , !P0 ;  /* 0xff800000056b7808 */ /* 0x000fe40004000000 */
[----:B------:R-:W-:Y:S02]  /*18b60*/  ISETP.GE.AND P6, PT, R13, R232, PT ;  /* 0x000000e80d00720c */ /* 0x000fe40003fc6270 */
[----:B------:R-:W-:Y:S02]  /*18b70*/  ISETP.GE.AND P0, PT, R21, R229, PT ;  /* 0x000000e51500720c */ /* 0x000fe40003f06270 */
[----:B------:R-:W-:Y:S02]  /*18b80*/  FMNMX3.FTZ R0, R0, R187, R189, !PT ;  /* 0x000000bb00007276 */ /* 0x000fe400078100bd */
[-C--:B------:R-:W-:Y:S02]  /*18b90*/  ISETP.GE.AND P3, PT, R101, R229.reuse, PT ;  /* 0x000000e56500720c */ /* 0x080fe40003f66270 */
[----:B------:R-:W-:Y:S02]  /*18ba0*/  FSEL R60, R16, -INF , !P6 ;  /* 0xff800000103c7808 */ /* 0x000fe40007000000 */
[----:B------:R-:W-:Y:S02]  /*18bb0*/  ISETP.GE.AND P6, PT, R10, R229, PT ;  /* 0x000000e50a00720c */ /* 0x000fe40003fc6270 */
[----:B------:R-:W-:Y:S02]  /*18bc0*/  FSEL R63, R9, -INF , !P0 ;  /* 0xff800000093f7808 */ /* 0x000fe40004000000 */
[----:B------:R-:W-:Y:S02]  /*18bd0*/  FMNMX3.FTZ R0, R0, R203, R204, !PT ;  /* 0x000000cb00007276 */ /* 0x000fe400078100cc */
[----:B------:R-:W-:Y:S02]  /*18be0*/  FSEL R249, R12, -INF , !P3 ;  /* 0xff8000000cf97808 */ /* 0x000fe40005800000 */
[C---:B------:R-:W-:Y:S02]  /*18bf0*/  ISETP.GT.AND P0, PT, R4.reuse, R21, PT ;  /* 0x000000150400720c */ /* 0x040fe40003f04270 */
[----:B------:R-:W-:Y:S01]  /*18c00*/  ISETP.GT.AND P3, PT, R4, R101, PT ;  /* 0x000000650400720c */ /* 0x000fe20003f64270 */
[--C-:B------:R-:W-:Y:S01]  /*18c10*/  IMAD.IADD R4, R225, 0x1, -R2.reuse ;  /* 0x00000001e1047824 */ /* 0x100fe200078e0a02 */
[----:B------:R-:W-:Y:S01]  /*18c20*/  FSEL R61, R22, -INF , !P6 ;  /* 0xff800000163d7808 */ /* 0x000fe20007000000 */
[----:B------:R-:W-:Y:S01]  /*18c30*/  IMAD.IADD R2, R227, 0x1, -R2 ;  /* 0x00000001e3027824 */ /* 0x000fe200078e0a02 */
[----:B------:R-:W-:Y:S02]  /*18c40*/  FMNMX3.FTZ R0, R0, R197, R199, !PT ;  /* 0x000000c500007276 */ /* 0x000fe400078100c7 */
[----:B------:R-:W-:Y:S02]  /*18c50*/  IABS R4, R4 ;  /* 0x0000000400047213 */ /* 0x000fe40000000000 */
[----:B------:R-:W-:Y:S01]  /*18c60*/  FMNMX3.FTZ R104, R0, R61, R234, !PT ;  /* 0x0000003d00687276 */ /* 0x000fe200078100ea */
[----:B------:R-:W-:Y:S01]  /*18c70*/  IMAD.IADD R0, R225, 0x1, -R14 ;  /* 0x00000001e1007824 */ /* 0x000fe200078e0a0e */
[----:B------:R-:W-:Y:S02]  /*18c80*/  I2FP.F32.S32 R5, R4 ;  /* 0x0000000400057245 */ /* 0x000fe40000201400 */
[----:B------:R-:W-:Y:S02]  /*18c90*/  FMNMX3.FTZ R4, R106, R182, R184, !PT ;  /* 0x000000b66a047276 */ /* 0x000fe400078100b8 */
[----:B------:R-:W-:Y:S01]  /*18ca0*/  FMNMX3.FTZ R104, R104, R249, R63, !PT ;  /* 0x000000f968687276 */ /* 0x000fe2000781003f */
[----:B-1----:R-:W-:Y:S01]  /*18cb0*/  FFMA.FTZ R6, R5, -UR6, R6 ;  /* 0x8000000605067c23 */ /* 0x002fe20008010006 */
[----:B------:R-:W-:Y:S02]  /*18cc0*/  IABS R0, R0 ;  /* 0x0000000000007213 */ /* 0x000fe40000000000 */
[----:B------:R-:W-:Y:S01]  /*18cd0*/  FMNMX3.FTZ R4, R4, R179, R177, !PT ;  /* 0x000000b304047276 */ /* 0x000fe200078100b1 */
[----:B------:R-:W1:Y:S01]  /*18ce0*/  SHFL.BFLY PT, R9, R104, 0x2, 0x1f ;  /* 0x0c401f0068097f89 */ /* 0x000e6200000e0000 */
[----:B------:R-:W-:Y:S02]  /*18cf0*/  I2FP.F32.S32 R5, R0 ;  /* 0x0000000000057245 */ /* 0x000fe40000201400 */
[----:B------:R-:W-:Y:S01]  /*18d00*/  FMNMX3.FTZ R0, R4, R190, R198, !PT ;  /* 0x000000be04007276 */ /* 0x000fe200078100c6 */
[----:B------:R-:W-:Y:S01]  /*18d10*/  IMAD.IADD R4, R227, 0x1, -R14 ;  /* 0x00000001e3047824 */ /* 0x000fe200078e0a0e */
[-C--:B------:R-:W-:Y:S01]  /*18d20*/  ISETP.GE.AND P6, PT, R13, R231.reuse, PT ;  /* 0x000000e70d00720c */ /* 0x080fe20003fc6270 */
[----:B------:R-:W-:Y:S01]  /*18d30*/  FFMA.FTZ R5, R5, -UR6, R65 ;  /* 0x8000000605057c23 */ /* 0x000fe20008010041 */
[-C--:B------:R-:W-:Y:S02]  /*18d40*/  ISETP.GE.AND P2, PT, R10, R231.reuse, PT ;  /* 0x000000e70a00720c */ /* 0x080fe40003f46270 */
[----:B------:R-:W-:Y:S02]  /*18d50*/  FMNMX3.FTZ R0, R0, R192, R206, !PT ;  /* 0x000000c000007276 */ /* 0x000fe400078100ce */
[----:B------:R-:W-:Y:S02]  /*18d60*/  FSEL R11, R15, -INF , !P6 ;  /* 0xff8000000f0b7808 */ /* 0x000fe40007000000 */
[----:B------:R-:W-:Y:S02]  /*18d70*/  ISETP.GE.AND P6, PT, R101, R231, PT ;  /* 0x000000e76500720c */ /* 0x000fe40003fc6270 */
[----:B------:R-:W-:Y:S02]  /*18d80*/  FSEL R252, R20, -INF , !P2 ;  /* 0xff80000014fc7808 */ /* 0x000fe40005000000 */
[----:B------:R-:W-:Y:S02]  /*18d90*/  FMNMX3.FTZ R0, R0, R205, R207, !PT ;  /* 0x000000cd00007276 */ /* 0x000fe400078100cf */
[----:B------:R-:W-:Y:S02]  /*18da0*/  FSEL R8, R8, -INF , !P1 ;  /* 0xff80000008087808 */ /* 0x000fe40004800000 */
[C---:B------:R-:W-:Y:S02]  /*18db0*/  ISETP.GT.AND P2, PT, R7.reuse, R21, PT ;  /* 0x000000150700720c */ /* 0x040fe40003f44270 */
[----:B------:R-:W-:Y:S01]  /*18dc0*/  ISETP.GT.AND P1, PT, R7, R101, PT ;  /* 0x000000650700720c */ /* 0x000fe20003f24270 */
[----:B------:R-:W-:Y:S01]  /*18dd0*/  FMUL.FTZ R7, R66, UR11 ;  /* 0x0000000b42077c20 */ /* 0x000fe20008410000 */
[----:B------:R-:W-:Y:S01]  /*18de0*/  FSEL R107, R107, -INF , !P6 ;  /* 0xff8000006b6b7808 */ /* 0x000fe20007000000 */
[----:B------:R-:W-:Y:S01]  /*18df0*/  IMAD.MOV.U32 R66, RZ, RZ, R11 ;  /* 0x000000ffff427224 */ /* 0x000fe200078e000b */
[----:B------:R-:W-:Y:S02]  /*18e00*/  ISETP.GE.AND P6, PT, R21, R231, PT ;  /* 0x000000e71500720c */ /* 0x000fe40003fc6270 */
[----:B------:R-:W-:Y:S01]  /*18e10*/  FMNMX3.FTZ R0, R0, R201, R236, !PT ;  /* 0x000000c900007276 */ /* 0x000fe200078100ec */
[----:B------:R-:W2:Y:S01]  /*18e20*/  MUFU.TANH R7, R7 ;  /* 0x0000000700077308 */ /* 0x000ea20000002400 */
[----:B------:R-:W-:Y:S02]  /*18e30*/  IABS R11, R2 ;  /* 0x00000002000b7213 */ /* 0x000fe40000000000 */
[----:B------:R-:W-:Y:S02]  /*18e40*/  FMNMX3.FTZ R2, R100, R183, R195, !PT ;  /* 0x000000b764027276 */ /* 0x000fe400078100c3 */
[----:B------:R-:W-:Y:S02]  /*18e50*/  FMNMX3.FTZ R0, R0, R252, R66, !PT ;  /* 0x000000fc00007276 */ /* 0x000fe40007810042 */
[----:B------:R-:W-:Y:S02]  /*18e60*/  FSEL R108, R8, -INF , !P6 ;  /* 0xff800000086c7808 */ /* 0x000fe40007000000 */
[----:B------:R-:W-:Y:S02]  /*18e70*/  FMNMX3.FTZ R2, R2, R109, R27, !PT ;  /* 0x0000006d02027276 */ /* 0x000fe4000781001b */
[----:B------:R-:W-:Y:S02]  /*18e80*/  FMNMX3.FTZ R0, R0, R107, R108, !PT ;  /* 0x0000006b00007276 */ /* 0x000fe4000781006c */
[----:B-1----:R-:W-:Y:S02]  /*18e90*/  FMNMX.FTZ R104, R104, R9, !PT ;  /* 0x0000000968687209 */ /* 0x002fe40007810000 */
[----:B------:R-:W-:Y:S02]  /*18ea0*/  FSEL R9, R5, -INF , !P0 ;  /* 0xff80000005097808 */ /* 0x000fe40004000000 */
[----:B------:R-:W-:Y:S01]  /*18eb0*/  FMNMX3.FTZ R5, R2, R209, R210, !PT ;  /* 0x000000d102057276 */ /* 0x000fe200078100d2 */
[----:B------:R-:W1:Y:S01]  /*18ec0*/  SHFL.BFLY PT, R8, R104, 0x1, 0x1f ;  /* 0x0c201f0068087f89 */ /* 0x000e6200000e0000 */
[----:B------:R-:W-:Y:S02]  /*18ed0*/  I2FP.F32.S32 R11, R11 ;  /* 0x0000000b000b7245 */ /* 0x000fe40000201400 */
[----:B------:R-:W-:Y:S05]  /*18ee0*/  FSEL R10, R6, -INF , !P3 ;  /* 0xff800000060a7808 */ /* 0x000fea0005800000 */
[----:B------:R-:W3:Y:S01]  /*18ef0*/  SHFL.BFLY PT, R2, R0, 0x2, 0x1f ;  /* 0x0c401f0000027f89 */ /* 0x000ee200000e0000 */
[----:B------:R-:W-:Y:S01]  /*18f00*/  ISETP.GE.AND P6, PT, R101, R230, PT ;  /* 0x000000e66500720c */ /* 0x000fe20003fc6270 */
[----:B--2---:R-:W-:Y:S01]  /*18f10*/  FFMA.FTZ R7, R11, -UR6, R7 ;  /* 0x800000060b077c23 */ /* 0x004fe20008010007 */
[----:B------:R-:W-:Y:S02]  /*18f20*/  ISETP.GE.AND P3, PT, R101, R232, PT ;  /* 0x000000e86500720c */ /* 0x000fe40003f66270 */
[----:B------:R-:W-:Y:S02]  /*18f30*/  IABS R12, R4 ;  /* 0x00000004000c7213 */ /* 0x000fe40000000000 */
[----:B------:R-:W-:Y:S02]  /*18f40*/  FSEL R7, R7, -INF , !P1 ;  /* 0xff80000007077808 */ /* 0x000fe40004800000 */
[----:B------:R-:W-:Y:S02]  /*18f50*/  FMNMX3.FTZ R4, R105, R194, R193, !PT ;  /* 0x000000c269047276 */ /* 0x000fe400078100c1 */
[----:B------:R-:W-:Y:S02]  /*18f60*/  I2FP.F32.S32 R12, R12 ;  /* 0x0000000c000c7245 */ /* 0x000fe40000201400 */
[----:B------:R-:W-:Y:S02]  /*18f70*/  FMNMX3.FTZ R4, R4, R26, R176, !PT ;  /* 0x0000001a04047276 */ /* 0x000fe400078100b0 */
[----:B------:R-:W-:Y:S02]  /*18f80*/  ISETP.GE.AND P0, PT, R21, R230, PT ;  /* 0x000000e61500720c */ /* 0x000fe40003f06270 */
[----:B------:R-:W-:Y:S02]  /*18f90*/  FMNMX3.FTZ R6, R4, R211, R208, !PT ;  /* 0x000000d304067276 */ /* 0x000fe400078100d0 */
[----:B------:R-:W-:Y:S02]  /*18fa0*/  FMNMX3.FTZ R4, R5, R191, R196, !PT ;  /* 0x000000bf05047276 */ /* 0x000fe400078100c4 */
[----:B-1----:R-:W-:Y:S02]  /*18fb0*/  FMNMX.FTZ R104, R104, R8, !PT ;  /* 0x0000000868687209 */ /* 0x002fe40007810000 */
[----:B------:R-:W-:Y:S02]  /*18fc0*/  FMNMX3.FTZ R5, R4, R212, R213, !PT ;  /* 0x000000d404057276 */ /* 0x000fe400078100d5 */
[----:B---3--:R-:W-:Y:S01]  /*18fd0*/  FMNMX.FTZ R0, R0, R2, !PT ;  /* 0x0000000200007209 */ /* 0x008fe20007810000 */
[C---:B------:R-:W-:Y:S01]  /*18fe0*/  FMUL.FTZ R110, R104.reuse, UR4 ;  /* 0x00000004686e7c20 */ /* 0x040fe20008410000 */
[----:B------:R-:W-:Y:S02]  /*18ff0*/  FSETP.NEU.FTZ.AND P1, PT, R104, -INF , PT ;  /* 0xff8000006800780b */ /* 0x000fe40003f3d000 */
[----:B------:R-:W-:Y:S01]  /*19000*/  FMNMX3.FTZ R4, R6, R200, R202, !PT ;  /* 0x000000c806047276 */ /* 0x000fe200078100ca */
[----:B------:R-:W1:Y:S01]  /*19010*/  SHFL.BFLY PT, R2, R0, 0x1, 0x1f ;  /* 0x0c201f0000027f89 */ /* 0x000e6200000e0000 */
[----:B------:R-:W-:Y:S01]  /*19020*/  FSEL R110, R110, RZ, P1 ;  /* 0x000000ff6e6e7208 */ /* 0x000fe20000800000 */
[----:B------:R-:W-:Y:S01]  /*19030*/  FFMA.FTZ R6, R12, -UR6, R67 ;  /* 0x800000060c067c23 */ /* 0x000fe20008010043 */
[----:B------:R-:W-:Y:S01]  /*19040*/  MOV R65, R185 ;  /* 0x000000b900417202 */ /* 0x000fe20000000f00 */
[----:B------:R-:W-:Y:S01]  /*19050*/  IMAD.MOV.U32 R67, RZ, RZ, R243 ;  /* 0x000000ffff437224 */ /* 0x000fe200078e00f3 */
[----:B------:R-:W-:Y:S01]  /*19060*/  FSEL R251, R9, -INF , !P0 ;  /* 0xff80000009fb7808 */ /* 0x000fe20004000000 */
[--C-:B------:R-:W-:Y:S01]  /*19070*/  FFMA.FTZ R44, R188, UR4, -R110.reuse ;  /* 0x00000004bc2c7c23 */ /* 0x100fe2000801086e */
[----:B------:R-:W-:Y:S01]  /*19080*/  FMNMX3.FTZ R4, R4, R243, R215, !PT ;  /* 0x000000f304047276 */ /* 0x000fe200078100d7 */
[--C-:B------:R-:W-:Y:S01]  /*19090*/  FFMA.FTZ R40, R186, UR4, -R110.reuse ;  /* 0x00000004ba287c23 */ /* 0x100fe2000801086e */
[----:B------:R-:W-:Y:S01]  /*190a0*/  FSEL R250, R10, -INF , !P6 ;  /* 0xff8000000afa7808 */ /* 0x000fe20007000000 */
[----:B------:R-:W-:Y:S01]  /*190b0*/  MUFU.EX2 R243, R44 ;  /* 0x0000002c00f37308 */ /* 0x000fe20000000800 */
[----:B------:R-:W-:Y:S01]  /*190c0*/  ISETP.GE.AND P6, PT, R21, R232, PT ;  /* 0x000000e81500720c */ /* 0x000fe20003fc6270 */
[----:B------:R-:W-:Y:S01]  /*190d0*/  FFMA.FTZ R48, R187, UR4, -R110 ;  /* 0x00000004bb307c23 */ /* 0x000fe2000801086e */
[----:B------:R-:W-:Y:S01]  /*190e0*/  FSEL R6, R6, -INF , !P2 ;  /* 0xff80000006067808 */ /* 0x000fe20005000000 */
[----:B------:R-:W-:Y:S01]  /*190f0*/  IMAD.MOV.U32 R188, RZ, RZ, R58 ;  /* 0x000000ffffbc7224 */ /* 0x000fe200078e003a */
[----:B------:R-:W-:Y:S01]  /*19100*/  FMNMX3.FTZ R4, R4, R235, R246, !PT ;  /* 0x000000eb04047276 */ /* 0x000fe200078100f6 */
[----:B------:R-:W-:Y:S01]  /*19110*/  IMAD.MOV.U32 R187, RZ, RZ, R61 ;  /* 0x000000ffffbb7224 */ /* 0x000fe200078e003d */
[----:B------:R-:W-:Y:S03]  /*19120*/  FSEL R64, R7, -INF , !P3 ;  /* 0xff80000007407808 */ /* 0x000fe60005800000 */
[----:B------:R-:W-:Y:S01]  /*19130*/  MUFU.EX2 R245, R40 ;  /* 0x0000002800f57308 */ /* 0x000fe20000000800 */
[----:B------:R-:W-:Y:S02]  /*19140*/  FMNMX3.FTZ R4, R4, R58, R60, !PT ;  /* 0x0000003a04047276 */ /* 0x000fe4000781003c */
[----:B------:R-:W-:Y:S02]  /*19150*/  FSEL R244, R6, -INF , !P6 ;  /* 0xff80000006f47808 */ /* 0x000fe40007000000 */
[----:B------:R-:W-:Y:S02]  /*19160*/  FMNMX3.FTZ R5, R5, R247, R248, !PT ;  /* 0x000000f705057276 */ /* 0x000fe400078100f8 */
[----:B-1----:R-:W-:Y:S01]  /*19170*/  FMNMX.FTZ R101, R0, R2, !PT ;  /* 0x0000000200657209 */ /* 0x002fe20007810000 */
[----:B------:R-:W-:Y:S01]  /*19180*/  FFMA.FTZ R0, R111, UR4, -R110 ;  /* 0x000000046f007c23 */ /* 0x000fe2000801086e */
[----:B------:R-:W-:Y:S01]  /*19190*/  FMNMX3.FTZ R102, R4, R64, R244, !PT ;  /* 0x0000004004667276 */ /* 0x000fe200078100f4 */
[--C-:B------:R-:W-:Y:S01]  /*191a0*/  FFMA.FTZ R4, R180, UR4, -R110.reuse ;  /* 0x00000004b4047c23 */ /* 0x100fe2000801086e */
[C---:B------:R-:W-:Y:S01]  /*191b0*/  FSETP.NEU.FTZ.AND P0, PT, R101.reuse, -INF , PT ;  /* 0xff8000006500780b */ /* 0x040fe20003f1d000 */
[----:B------:R1:W-:Y:S01]  /*191c0*/  MUFU.EX2 R237, R0 ;  /* 0x0000000000ed7308 */ /* 0x0003e20000000800 */
[----:B------:R-:W-:Y:S01]  /*191d0*/  FMUL.FTZ R185, R101, UR4 ;  /* 0x0000000465b97c20 */ /* 0x000fe20008410000 */
[----:B------:R-:W-:Y:S01]  /*191e0*/  FMNMX3.FTZ R103, R5, R62, R65, !PT ;  /* 0x0000003e05677276 */ /* 0x000fe20007810041 */
[----:B------:R-:W2:Y:S03]  /*191f0*/  SHFL.BFLY PT, R6, R102, 0x2, 0x1f ;  /* 0x0c401f0066067f89 */ /* 0x000ea600000e0000 */
[----:B------:R-:W-:Y:S04]  /*19200*/  FSEL R185, R185, RZ, P0 ;  /* 0x000000ffb9b97208 */ /* 0x000fe80000000000 */
[----:B------:R3:W-:Y:S01]  /*19210*/  MUFU.EX2 R242, R4 ;  /* 0x0000000400f27308 */ /* 0x0007e20000000800 */
[----:B------:R-:W-:Y:S01]  /*19220*/  FMNMX3.FTZ R103, R103, R250, R251, !PT ;  /* 0x000000fa67677276 */ /* 0x000fe200078100fb */
[--C-:B------:R-:W-:Y:S04]  /*19230*/  FFMA.FTZ R107, R107, UR4, -R185.reuse ;  /* 0x000000046b6b7c23 */ /* 0x100fe800080108b9 */
[----:B------:R-:W4:Y:S01]  /*19240*/  SHFL.BFLY PT, R5, R103, 0x2, 0x1f ;  /* 0x0c401f0067057f89 */ /* 0x000f2200000e0000 */
[--C-:B-1----:R-:W-:Y:S04]  /*19250*/  FFMA.FTZ R0, R178, UR4, -R110.reuse ;  /* 0x00000004b2007c23 */ /* 0x102fe8000801086e */
[----:B------:R1:W5:Y:S01]  /*19260*/  MUFU.EX2 R239, R0 ;  /* 0x0000000000ef7308 */ /* 0x0003620000000800 */
[----:B---3--:R-:W-:Y:S01]  /*19270*/  FFMA.FTZ R4, R181, UR4, -R110 ;  /* 0x00000004b5047c23 */ /* 0x008fe2000801086e */
[----:B--2---:R-:W-:Y:S08]  /*19280*/  FMNMX.FTZ R102, R102, R6, !PT ;  /* 0x0000000666667209 */ /* 0x004ff00007810000 */
[----:B------:R2:W3:Y:S01]  /*19290*/  MUFU.EX2 R214, R4 ;  /* 0x0000000400d67308 */ /* 0x0004e20000000800 */
[----:B------:R-:W3:Y:S01]  /*192a0*/  SHFL.BFLY PT, R2, R102, 0x1, 0x1f ;  /* 0x0c201f0066027f89 */ /* 0x000ee200000e0000 */
[--C-:B-1----:R-:W-:Y:S01]  /*192b0*/  FFMA.FTZ R0, R182, UR4, -R185.reuse ;  /* 0x00000004b6007c23 */ /* 0x102fe200080108b9 */
[----:B----4-:R-:W-:Y:S02]  /*192c0*/  FMNMX.FTZ R103, R103, R5, !PT ;  /* 0x0000000567677209 */ /* 0x010fe40007810000 */
[----:B-----5:R-:W-:Y:S05]  /*192d0*/  F2FP.BF16.F32.PACK_AB R182, R239, R237 ;  /* 0x000000edefb6723e */ /* 0x020fea00000010ff */
[----:B------:R1:W-:Y:S01]  /*192e0*/  MUFU.EX2 R241, R0 ;  /* 0x0000000000f17308 */ /* 0x0003e20000000800 */
[----:B--2---:R-:W2:Y:S01]  /*192f0*/  SHFL.BFLY PT, R4, R103, 0x1, 0x1f ;  /* 0x0c201f0067047f89 */ /* 0x004ea200000e0000 */
[----:B---3--:R-:W-:Y:S02]  /*19300*/  F2FP.BF16.F32.PACK_AB R180, R214, R242 ;  /* 0x000000f2d6b4723e */ /* 0x008fe400000010ff */
[----:B------:R-:W-:Y:S01]  /*19310*/  FMNMX.FTZ R102, R102, R2, !PT ;  /* 0x0000000266667209 */ /* 0x000fe20007810000 */
[--C-:B-1----:R-:W-:Y:S03]  /*19320*/  FFMA.FTZ R0, R184, UR4, -R185.reuse ;  /* 0x00000004b8007c23 */ /* 0x102fe600080108b9 */
[C---:B------:R-:W-:Y:S01]  /*19330*/  FSETP.NEU.FTZ.AND P2, PT, R102.reuse, -INF , PT ;  /* 0xff8000006600780b */ /* 0x040fe20003f5d000 */
[----:B------:R-:W-:Y:S01]  /*19340*/  FMUL.FTZ R184, R102, UR4 ;  /* 0x0000000466b87c20 */ /* 0x000fe20008410000 */
[----:B------:R1:W-:Y:S04]  /*19350*/  MUFU.EX2 R13, R0 ;  /* 0x00000000000d7308 */ /* 0x0003e80000000800 */
[----:B------:R-:W-:Y:S02]  /*19360*/  FSEL R184, R184, RZ, P2 ;  /* 0x000000ffb8b87208 */ /* 0x000fe40001000000 */
[----:B--2---:R-:W-:Y:S04]  /*19370*/  FMNMX.FTZ R103, R103, R4, !PT ;  /* 0x0000000467677209 */ /* 0x004fe80007810000 */
[C---:B------:R-:W-:Y:S01]  /*19380*/  FSETP.NEU.FTZ.AND P3, PT, R103.reuse, -INF , PT ;  /* 0xff8000006700780b */ /* 0x040fe20003f7d000 */
[----:B------:R-:W-:Y:S01]  /*19390*/  FMUL.FTZ R111, R103, UR4 ;  /* 0x00000004676f7c20 */ /* 0x000fe20008410000 */
[----:B-1----:R-:W-:Y:S04]  /*193a0*/  FFMA.FTZ R0, R179, UR4, -R185 ;  /* 0x00000004b3007c23 */ /* 0x002fe800080108b9 */
[----:B------:R-:W-:Y:S01]  /*193b0*/  FSEL R111, R111, RZ, P3 ;  /* 0x000000ff6f6f7208 */ /* 0x000fe20001800000 */
[----:B------:R1:W-:Y:S04]  /*193c0*/  MUFU.EX2 R233, R0 ;  /* 0x0000000000e97308 */ /* 0x0003e80000000800 */
[--C-:B------:R-:W-:Y:S01]  /*193d0*/  FFMA.FTZ R2, R183, UR4, -R111.reuse ;  /* 0x00000004b7027c23 */ /* 0x100fe2000801086f */
[----:B------:R-:W-:Y:S05]  /*193e0*/  FFMA.FTZ R4, R109, UR4, -R111 ;  /* 0x000000046d047c23 */ /* 0x000fea000801086f */
[----:B------:R2:W-:Y:S10]  /*193f0*/  MUFU.EX2 R59, R2 ;  /* 0x00000002003b7308 */ /* 0x0005f40000000800 */
[----:B------:R3:W-:Y:S01]  /*19400*/  MUFU.EX2 R49, R4 ;  /* 0x0000000400317308 */ /* 0x0007e20000000800 */
[----:B-1----:R-:W-:Y:S09]  /*19410*/  FFMA.FTZ R0, R177, UR4, -R185 ;  /* 0x00000004b1007c23 */ /* 0x002ff200080108b9 */
[----:B------:R1:W4:Y:S01]  /*19420*/  MUFU.EX2 R240, R0 ;  /* 0x0000000000f07308 */ /* 0x0003220000000800 */
[----:B--2---:R-:W-:Y:S04]  /*19430*/  LOP3.LUT R2, R216, 0x120, R221, 0xf8, !PT ;  /* 0x00000120d8027812 */ /* 0x004fe800078ef8dd */
[----:B------:R-:W-:Y:S01]  /*19440*/  LEA R109, R2, UR5, 0x1 ;  /* 0x00000005026d7c11 */ /* 0x000fe2000f8e08ff */
[--C-:B---3--:R-:W-:Y:S04]  /*19450*/  FFMA.FTZ R4, R176, UR4, -R184.reuse ;  /* 0x00000004b0047c23 */ /* 0x108fe800080108b8 */
[----:B------:R-:W2:Y:S01]  /*19460*/  LDSM.16.MT88.4 R20, [R109+0x9000] ;  /* 0x009000006d14783b */ /* 0x000ea20000004200 */
[----:B------:R3:W-:Y:S01]  /*19470*/  MUFU.EX2 R57, R4 ;  /* 0x0000000400397308 */ /* 0x0007e20000000800 */
[----:B-1----:R-:W-:Y:S01]  /*19480*/  FFMA.FTZ R0, R195, UR4, -R111 ;  /* 0x00000004c3007c23 */ /* 0x002fe2000801086f */
[----:B----4-:R-:W-:Y:S05]  /*19490*/  F2FP.BF16.F32.PACK_AB R183, R240, R233 ;  /* 0x000000e9f0b7723e */ /* 0x010fea00000010ff */
[----:B------:R-:W-:Y:S01]  /*194a0*/  LDSM.16.MT88.4 R52, [R109+0xa000] ;  /* 0x00a000006d34783b */ /* 0x000fe20000004200 */
[----:B------:R-:W-:Y:S02]  /*194b0*/  IMAD.MOV.U32 R195, RZ, RZ, R65 ;  /* 0x000000ffffc37224 */ /* 0x000fe400078e0041 */
[----:B------:R1:W4:Y:S01]  /*194c0*/  MUFU.EX2 R238, R0 ;  /* 0x0000000000ee7308 */ /* 0x0003220000000800 */
[----:B---3--:R-:W-:Y:S02]  /*194d0*/  VIADD R4, R109, 0x9000 ;  /* 0x000090006d047836 */ /* 0x008fe40000000000 */
[--C-:B-1----:R-:W-:Y:S01]  /*194e0*/  FFMA.FTZ R0, R194, UR4, -R184.reuse ;  /* 0x00000004c2007c23 */ /* 0x102fe200080108b8 */
[----:B----4-:R-:W-:Y:S06]  /*194f0*/  F2FP.BF16.F32.PACK_AB R176, R238, R59 ;  /* 0x0000003beeb0723e */ /* 0x010fec00000010ff */
[----:B------:R1:W-:Y:S02]  /*19500*/  MUFU.EX2 R194, R0 ;  /* 0x0000000000c27308 */ /* 0x0003e40000000800 */
[--C-:B-1----:R-:W-:Y:S01]  /*19510*/  FFMA.FTZ R0, R193, UR4, -R184.reuse ;  /* 0x00000004c1007c23 */ /* 0x102fe200080108b8 */
[----:B------:R-:W-:Y:S07]  /*19520*/  MOV R193, R13 ;  /* 0x0000000d00c17202 */ /* 0x000fee0000000f00 */
[----:B------:R1:W3:Y:S01]  /*19530*/  MUFU.EX2 R51, R0 ;  /* 0x0000000000337308 */ /* 0x0002e20000000800 */
[----:B------:R-:W-:Y:S01]  /*19540*/  F2FP.BF16.F32.PACK_AB R181, R193, R241 ;  /* 0x000000f1c1b5723e */ /* 0x000fe200000010ff */
[----:B-1----:R-:W-:Y:S01]  /*19550*/  FFMA.FTZ R0, R27, UR4, -R111 ;  /* 0x000000041b007c23 */ /* 0x002fe2000801086f */
[----:B---3--:R-:W-:Y:S01]  /*19560*/  F2FP.BF16.F32.PACK_AB R177, R51, R194 ;  /* 0x000000c233b1723e */ /* 0x008fe200000010ff */
[----:B------:R-:W-:Y:S06]  /*19570*/  IMAD.MOV.U32 R186, RZ, RZ, R51 ;  /* 0x000000ffffba7224 */ /* 0x000fec00078e0033 */
        /* <DEDUP_REMOVED lines=20> */
[----:B------:R-:W-:Y:S01]  /*196c0*/  VIADD R105, R109, 0x9020 ;  /* 0x000090206d697836 */ /* 0x000fe20000000000 */
[----:B------:R-:W-:Y:S01]  /*196d0*/  @P4 IADD3 R105, PT, PT, R4, -0x20, RZ ;  /* 0xffffffe004694810 */ /* 0x000fe20007ffe0ff */
[----:B------:R-:W-:Y:S01]  /*196e0*/  FMUL.FTZ R2, R2, UR4 ;  /* 0x0000000402027c20 */ /* 0x000fe20008410000 */
[C---:B----4-:R-:W-:Y:S01]  /*196f0*/  FMUL.FTZ R4, R3.reuse, R112 ;  /* 0x0000007003047220 */ /* 0x050fe20000410000 */
[----:B------:R-:W-:Y:S01]  /*19700*/  FADD.FTZ R0, -R0, R106 ;  /* 0x0000006a00007221 */ /* 0x000fe20000010100 */
[C---:B------:R-:W-:Y:S01]  /*19710*/  FMUL.FTZ R5, R3.reuse, R113 ;  /* 0x0000007103057220 */ /* 0x040fe20000410000 */
[----:B------:R-:W1:Y:S01]  /*19720*/  LDSM.16.MT88.4 R36, [R105] ;  /* 0x000000006924783b */ /* 0x000e620000004200 */
[C---:B------:R-:W-:Y:S01]  /*19730*/  FMUL.FTZ R16, R3.reuse, R124 ;  /* 0x0000007c03107220 */ /* 0x040fe20000410000 */
[----:B------:R-:W3:Y:S01]  /*19740*/  MUFU.EX2 R2, R2 ;  /* 0x0000000200027308 */ /* 0x000ee20000000800 */
[----:B------:R-:W-:Y:S01]  /*19750*/  FMUL.FTZ R0, R0, UR4 ;  /* 0x0000000400007c20 */ /* 0x000fe20008410000 */
[----:B------:R-:W-:Y:S01]  /*19760*/  FMUL.FTZ R17, R3, R125 ;  /* 0x0000007d03117220 */ /* 0x000fe20000410000 */
[----:B------:R-:W-:Y:S01]  /*19770*/  FFMA.FTZ R106, R209, UR4, -R111 ;  /* 0x00000004d16a7c23 */ /* 0x000fe2000801086f */
[C---:B------:R-:W-:Y:S01]  /*19780*/  FMUL.FTZ R24, R100.reuse, R132 ;  /* 0x0000008464187220 */ /* 0x040fe20000410000 */
[C---:B------:R-:W-:Y:S01]  /*19790*/  FMUL.FTZ R25, R100.reuse, R133 ;  /* 0x0000008564197220 */ /* 0x040fe20000410000 */
[C---:B------:R-:W-:Y:S01]  /*197a0*/  FMUL.FTZ R45, R100.reuse, R153 ;  /* 0x00000099642d7220 */ /* 0x040fe20000410000 */
[----:B------:R-:W-:Y:S03]  /*197b0*/  IMAD.MOV.U32 R153, RZ, RZ, R235 ;  /* 0x000000ffff997224 */ /* 0x000fe600078e00eb */
[----:B------:R-:W4:Y:S01]  /*197c0*/  MUFU.EX2 R0, R0 ;  /* 0x0000000000007308 */ /* 0x000f220000000800 */
        /* <DEDUP_REMOVED lines=8> */
[C---:B---3--:R-:W-:Y:S01]  /*19850*/  FMUL.FTZ R6, R2.reuse, R114 ;  /* 0x0000007202067220 */ /* 0x048fe20000410000 */
[C---:B------:R-:W-:Y:S01]  /*19860*/  FMUL.FTZ R7, R2.reuse, R115 ;  /* 0x0000007302077220 */ /* 0x040fe20000410000 */
[C---:B------:R-:W-:Y:S01]  /*19870*/  FMUL.FTZ R18, R2.reuse, R126 ;  /* 0x0000007e02127220 */ /* 0x040fe20000410000 */
[----:B------:R-:W3:Y:S01]  /*19880*/  LDSM.16.MT88.4 R112, [R105+0x1000] ;  /* 0x001000006970783b */ /* 0x000ee20000004200 */
[C---:B------:R-:W-:Y:S01]  /*19890*/  FMUL.FTZ R19, R2.reuse, R127 ;  /* 0x0000007f02137220 */ /* 0x040fe20000410000 */
[----:B------:R-:W-:Y:S01]  /*198a0*/  FMUL.FTZ R51, R2, R159 ;  /* 0x0000009f02337220 */ /* 0x000fe20000410000 */
[C---:B------:R-:W-:Y:S01]  /*198b0*/  FMUL.FTZ R65, R3.reuse, R173 ;  /* 0x000000ad03417220 */ /* 0x040fe20000410000 */
[C---:B------:R-:W-:Y:S01]  /*198c0*/  FMUL.FTZ R33, R3.reuse, R141 ;  /* 0x0000008d03217220 */ /* 0x040fe20000410000 */
[-C--:B--2---:R-:W-:Y:S03]  /*198d0*/  HMMA.16816.F32.BF16 R4, R176, R20.reuse, R4 ;  /* 0x00000014b004723c */ /* 0x084fe60000041804 */
[----:B------:R-:W-:Y:S02]  /*198e0*/  LDSM.16.MT88.4 R124, [R105+0x400] ;  /* 0x00040000697c783b */ /* 0x000fe40000004200 */
[C---:B----4-:R-:W-:Y:S01]  /*198f0*/  FMUL.FTZ R10, R0.reuse, R118 ;  /* 0x00000076000a7220 */ /* 0x050fe20000410000 */
[C---:B------:R-:W-:Y:S01]  /*19900*/  FMUL.FTZ R11, R0.reuse, R119 ;  /* 0x00000077000b7220 */ /* 0x040fe20000410000 */
[----:B------:R-:W-:Y:S01]  /*19910*/  MOV R141, R60 ;  /* 0x0000003c008d7202 */ /* 0x000fe20000000f00 */
[C---:B------:R-:W-:Y:S01]  /*19920*/  FMUL.FTZ R14, R0.reuse, R122 ;  /* 0x0000007a000e7220 */ /* 0x040fe20000410000 */
[C---:B------:R-:W-:Y:S01]  /*19930*/  FMUL.FTZ R15, R0.reuse, R123 ;  /* 0x0000007b000f7220 */ /* 0x040fe20000410000 */
[C---:B------:R-:W-:Y:S01]  /*19940*/  FMUL.FTZ R26, R0.reuse, R134 ;  /* 0x00000086001a7220 */ /* 0x040fe20000410000 */
[----:B------:R-:W2:Y:S01]  /*19950*/  LDSM.16.MT88.4 R116, [R109+0xb000] ;  /* 0x00b000006d74783b */ /* 0x000ea20000004200 */
[----:B------:R-:W-:Y:S01]  /*19960*/  MOV R134, R234 ;  /* 0x000000ea00867202 */ /* 0x000fe20000000f00 */
[C---:B------:R-:W-:Y:S04]  /*19970*/  HMMA.16816.F32.BF16 R8, R180.reuse, R20, R8 ;  /* 0x00000014b408723c */ /* 0x040fe80000041808 */
[C---:B------:R-:W-:Y:S01]  /*19980*/  FMUL.FTZ R20, R3.reuse, R128 ;  /* 0x0000008003147220 */ /* 0x040fe20000410000 */
[C---:B------:R-:W-:Y:S01]  /*19990*/  FMUL.FTZ R21, R3.reuse, R129 ;  /* 0x0000008103157220 */ /* 0x040fe20000410000 */
[----:B------:R-:W-:Y:S01]  /*199a0*/  FMUL.FTZ R27, R0, R135 ;  /* 0x00000087001b7220 */ /* 0x000fe20000410000 */
[----:B------:R-:W-:Y:S01]  /*199b0*/  MOV R135, R214 ;  /* 0x000000d600877202 */ /* 0x000fe20000000f00 */
[-C--:B------:R-:W-:Y:S03]  /*199c0*/  HMMA.16816.F32.BF16 R12, R180, R22.reuse, R12 ;  /* 0x00000016b40c723c */ /* 0x080fe6000004180c */
[----:B------:R-:W-:Y:S01]  /*199d0*/  FMUL.FTZ R35, R2, R143 ;  /* 0x0000008f02237220 */ /* 0x000fe20000410000 */
[----:B------:R-:W-:Y:S01]  /*199e0*/  MOV R143, R237 ;  /* 0x000000ed008f7202 */ /* 0x000fe20000000f00 */
[C---:B------:R-:W-:Y:S01]  /*199f0*/  FMUL.FTZ R46, R0.reuse, R154 ;  /* 0x0000009a002e7220 */ /* 0x040fe20000410000 */
[----:B------:R4:W-:Y:S01]  /*19a00*/  MUFU.EX2 R237, R106 ;  /* 0x0000006a00ed7308 */ /* 0x0009e20000000800 */
[----:B------:R-:W-:Y:S01]  /*19a10*/  FMUL.FTZ R30, R0, R138 ;  /* 0x0000008a001e7220 */ /* 0x000fe20000410000 */
[C---:B------:R-:W-:Y:S04]  /*19a20*/  HMMA.16816.F32.BF16 R16, R176.reuse, R22, R16 ;  /* 0x00000016b010723c */ /* 0x040fe80000041810 */
[C---:B------:R-:W-:Y:S01]  /*19a30*/  FMUL.FTZ R22, R2.reuse, R130 ;  /* 0x0000008202167220 */ /* 0x040fe20000410000 */
[----:B------:R-:W-:Y:S01]  /*19a40*/  FMUL.FTZ R23, R2, R131 ;  /* 0x0000008302177220 */ /* 0x000fe20000410000 */
[----:B------:R-:W-:Y:S01]  /*19a50*/  FMUL.FTZ R31, R0, R139 ;  /* 0x0000008b001f7220 */ /* 0x000fe20000410000 */
[----:B------:R-:W-:Y:S01]  /*19a60*/  LDSM.16.MT88.4 R128, [R109+0xa400] ;  /* 0x00a400006d80783b */ /* 0x000fe20000004200 */
[C---:B------:R-:W-:Y:S01]  /*19a70*/  FMUL.FTZ R40, R100.reuse, R148 ;  /* 0x0000009464287220 */ /* 0x040fe20000410000 */
[----:B------:R-:W-:Y:S01]  /*19a80*/  FMUL.FTZ R41, R100, R149 ;  /* 0x0000009564297220 */ /* 0x000fe20000410000 */
[C---:B------:R-:W-:Y:S01]  /*19a90*/  FMUL.FTZ R42, R0.reuse, R150 ;  /* 0x00000096002a7220 */ /* 0x040fe20000410000 */
[C---:B------:R-:W-:Y:S01]  /*19aa0*/  FMUL.FTZ R43, R0.reuse, R151 ;  /* 0x00000097002b7220 */ /* 0x040fe20000410000 */
[-C--:B-1----:R-:W-:Y:S03]  /*19ab0*/  HMMA.16816.F32.BF16 R20, R176, R36.reuse, R20 ;  /* 0x00000024b014723c */ /* 0x082fe60000041814 */
[----:B------:R-:W-:Y:S02]  /*19ac0*/  IMAD.MOV.U32 R148, RZ, RZ, R242 ;  /* 0x000000ffff947224 */ /* 0x000fe400078e00f2 */
[----:B------:R-:W-:Y:S01]  /*19ad0*/  FMUL.FTZ R47, R0, R155 ;  /* 0x0000009b002f7220 */ /* 0x000fe20000410000 */
[----:B------:R-:W-:Y:S02]  /*19ae0*/  IMAD.MOV.U32 R139, RZ, RZ, R50 ;  /* 0x000000ffff8b7224 */ /* 0x000fe400078e0032 */
[----:B------:R-:W-:Y:S01]  /*19af0*/  FMUL.FTZ R50, R2, R158 ;  /* 0x0000009e02327220 */ /* 0x000fe20000410000 */
[----:B------:R-:W-:Y:S01]  /*19b00*/  MOV R138, R64 ;  /* 0x00000040008a7202 */ /* 0x000fe20000000f00 */
[C---:B------:R-:W-:Y:S04]  /*19b10*/  HMMA.16816.F32.BF16 R24, R180.reuse, R36, R24 ;  /* 0x00000024b418723c */ /* 0x040fe80000041818 */
[----:B----4-:R-:W-:Y:S01]  /*19b20*/  FFMA.FTZ R106, R210, UR4, -R111 ;  /* 0x00000004d26a7c23 */ /* 0x010fe2000801086f */
[C---:B------:R-:W-:Y:S01]  /*19b30*/  FMUL.FTZ R36, R3.reuse, R144 ;  /* 0x0000009003247220 */ /* 0x040fe20000410000 */
[----:B------:R-:W-:Y:S02]  /*19b40*/  IMAD.MOV.U32 R144, RZ, RZ, R238 ;  /* 0x000000ffff907224 */ /* 0x000fe400078e00ee */
[----:B------:R-:W-:Y:S01]  /*19b50*/  FFMA.FTZ R64, R192, UR4, -R185 ;  /* 0x00000004c0407c23 */ /* 0x000fe200080108b9 */
[-C--:B------:R-:W-:Y:S01]  /*19b60*/  HMMA.16816.F32.BF16 R28, R180, R38.reuse, R28 ;  /* 0x00000026b41c723c */ /* 0x080fe2000004181c */
[----:B------:R1:W-:Y:S02]  /*19b70*/  MUFU.EX2 R238, R106 ;  /* 0x0000006a00ee7308 */ /* 0x0003e40000000800 */
[----:B------:R-:W-:Y:S02]  /*19b80*/  IMAD.MOV.U32 R154, RZ, RZ, R215 ;  /* 0x000000ffff9a7224 */ /* 0x000fe400078e00d7 */
[C---:B------:R-:W-:Y:S01]  /*19b90*/  FMUL.FTZ R32, R3.reuse, R140 ;  /* 0x0000008c03207220 */ /* 0x040fe20000410000 */
[----:B------:R-:W-:Y:S01]  /*19ba0*/  FMUL.FTZ R34, R2, R142 ;  /* 0x0000008e02227220 */ /* 0x000fe20000410000 */
[----:B------:R-:W-:Y:S01]  /*19bb0*/  FMUL.FTZ R58, R0, R166 ;  /* 0x000000a6003a7220 */ /* 0x000fe20000410000 */
[----:B------:R-:W-:Y:S02]  /*19bc0*/  IMAD.MOV.U32 R140, RZ, RZ, R63 ;  /* 0x000000ffff8c7224 */ /* 0x000fe400078e003f */
[----:B------:R-:W-:Y:S01]  /*19bd0*/  FMUL.FTZ R61, R100, R169 ;  /* 0x000000a9643d7220 */ /* 0x000fe20000410000 */
[----:B------:R-:W-:Y:S02]  /*19be0*/  IMAD.MOV.U32 R142, RZ, RZ, R62 ;  /* 0x000000ffff8e7224 */ /* 0x000fe400078e003e */
[C---:B------:R-:W-:Y:S01]  /*19bf0*/  FMUL.FTZ R62, R0.reuse, R170 ;  /* 0x000000aa003e7220 */ /* 0x040fe20000410000 */
[----:B------:R-:W-:Y:S01]  /*19c00*/  FMUL.FTZ R63, R0, R171 ;  /* 0x000000ab003f7220 */ /* 0x000fe20000410000 */
[C---:B------:R-:W-:Y:S04]  /*19c10*/  HMMA.16816.F32.BF16 R32, R176.reuse, R38, R32 ;  /* 0x00000026b020723c */ /* 0x040fe80000041820 */
[----:B------:R-:W-:Y:S01]  /*19c20*/  FMUL.FTZ R37, R3, R145 ;  /* 0x0000009103257220 */ /* 0x000fe20000410000 */
[C---:B------:R-:W-:Y:S01]  /*19c30*/  FMUL.FTZ R38, R2.reuse, R146 ;  /* 0x0000009202267220 */ /* 0x040fe20000410000 */
[----:B-1----:R-:W-:Y:S01]  /*19c40*/  FFMA.FTZ R106, R211, UR4, -R184 ;  /* 0x00000004d36a7c23 */ /* 0x002fe200080108b8 */
[C---:B------:R-:W-:Y:S01]  /*19c50*/  FMUL.FTZ R39, R2.reuse, R147 ;  /* 0x0000009302277220 */ /* 0x040fe20000410000 */
[----:B------:R-:W-:Y:S02]  /*19c60*/  IMAD.MOV.U32 R147, RZ, RZ, R241 ;  /* 0x000000ffff937224 */ /* 0x000fe400078e00f1 */
[C---:B------:R-:W-:Y:S01]  /*19c70*/  FMUL.FTZ R68, R3.reuse, R68 ;  /* 0x0000004403447220 */ /* 0x040fe20000410000 */
[----:B------:R1:W-:Y:S01]  /*19c80*/  MUFU.EX2 R235, R106 ;  /* 0x0000006a00eb7308 */ /* 0x0003e20000000800 */
[----:B------:R-:W-:Y:S02]  /*19c90*/  IMAD.MOV.U32 R155, RZ, RZ, R67 ;  /* 0x000000ffff9b7224 */ /* 0x000fe400078e0043 */
[C---:B------:R-:W-:Y:S01]  /*19ca0*/  FMUL.FTZ R67, R2.reuse, R175 ;  /* 0x000000af02437220 */ /* 0x040fe20000410000 */
        /* <DEDUP_REMOVED lines=8> */
[----:B------:R-:W-:Y:S01]  /*19d30*/  FFMA.FTZ R52, R189, UR4, -R110 ;  /* 0x00000004bd347c23 */ /* 0x000fe2000801086e */
[----:B-1----:R-:W-:Y:S01]  /*19d40*/  FFMA.FTZ R106, R208, UR4, -R184 ;  /* 0x00000004d06a7c23 */ /* 0x002fe200080108b8 */
[----:B------:R-:W-:Y:S02]  /*19d50*/  IMAD.MOV.U32 R149, RZ, RZ, R56 ;  /* 0x000000ffff957224 */ /* 0x000fe400078e0038 */
[--C-:B------:R-:W-:Y:S01]  /*19d60*/  FFMA.FTZ R56, R190, UR4, -R185.reuse ;  /* 0x00000004be387c23 */ /* 0x100fe200080108b9 */
[-C--:B------:R-:W-:Y:S01]  /*19d70*/  HMMA.16816.F32.BF16 R44, R180, R54.reuse, R44 ;  /* 0x00000036b42c723c */ /* 0x080fe2000004182c */
[----:B------:R1:W-:Y:S02]  /*19d80*/  MUFU.EX2 R236, R106 ;  /* 0x0000006a00ec7308 */ /* 0x0003e40000000800 */
[----:B------:R-:W-:Y:S01]  /*19d90*/  FFMA.FTZ R60, R198, UR4, -R185 ;  /* 0x00000004c63c7c23 */ /* 0x000fe200080108b9 */
[----:B------:R-:W-:Y:S02]  /*19da0*/  IMAD.MOV.U32 R145, RZ, RZ, R239 ;  /* 0x000000ffff917224 */ /* 0x000fe400078e00ef */
[C---:B------:R-:W-:Y:S01]  /*19db0*/  FMUL.FTZ R53, R3.reuse, R161 ;  /* 0x000000a103357220 */ /* 0x040fe20000410000 */
[----:B----4-:R-:W-:Y:S01]  /*19dc0*/  FMUL.FTZ R48, R3, R156 ;  /* 0x0000009c03307220 */ /* 0x010fe20000410000 */
[----:B------:R-:W-:Y:S02]  /*19dd0*/  IMAD.MOV.U32 R156, RZ, RZ, R213 ;  /* 0x000000ffff9c7224 */ /* 0x000fe400078e00d5 */
[----:B------:R-:W-:Y:S01]  /*19de0*/  FMUL.FTZ R71, R2, R71 ;  /* 0x0000004702477220 */ /* 0x000fe20000410000 */
[----:B------:R4:W5:Y:S01]  /*19df0*/  MUFU.EX2 R242, R52 ;  /* 0x0000003400f27308 */ /* 0x0009620000000800 */
[C---:B------:R-:W-:Y:S01]  /*19e00*/  FMUL.FTZ R72, R100.reuse, R72 ;  /* 0x0000004864487220 */ /* 0x040fe20000410000 */
[----:B------:R-:W-:Y:S01]  /*19e10*/  FMUL.FTZ R73, R100, R73 ;  /* 0x0000004964497220 */ /* 0x000fe20000410000 */
[----:B------:R-:W-:Y:S01]  /*19e20*/  FMUL.FTZ R74, R0, R74 ;  /* 0x0000004a004a7220 */ /* 0x000fe20000410000 */
[C---:B------:R-:W-:Y:S06]  /*19e30*/  HMMA.16816.F32.BF16 R48, R176.reuse, R54, R48 ;  /* 0x00000036b030723c */ /* 0x040fec0000041830 */
[----:B------:R2:W-:Y:S01]  /*19e40*/  MUFU.EX2 R241, R56 ;  /* 0x0000003800f17308 */ /* 0x0005e20000000800 */
[----:B-1----:R-:W-:Y:S01]  /*19e50*/  FFMA.FTZ R106, R191, UR4, -R111 ;  /* 0x00000004bf6a7c23 */ /* 0x002fe2000801086f */
[C---:B------:R-:W-:Y:S01]  /*19e60*/  FMUL.FTZ R54, R2.reuse, R162 ;  /* 0x000000a202367220 */ /* 0x040fe20000410000 */
[----:B------:R-:W-:Y:S01]  /*19e70*/  FMUL.FTZ R55, R2, R163 ;  /* 0x000000a302377220 */ /* 0x000fe20000410000 */
[----:B------:R-:W-:Y:S01]  /*19e80*/  MOV R146, R240 ;  /* 0x000000f000927202 */ /* 0x000fe20000000f00 */
[----:B------:R-:W-:Y:S01]  /*19e90*/  IMAD.MOV.U32 R136, RZ, RZ, R59 ;  /* 0x000000ffff887224 */ /* 0x000fe200078e003b */
[----:B------:R-:W-:Y:S01]  /*19ea0*/  MOV R150, R57 ;  /* 0x0000003900967202 */ /* 0x000fe20000000f00 */
[----:B------:R-:W-:Y:S03]  /*19eb0*/  FMUL.FTZ R57, R100, R165 ;  /* 0x000000a564397220 */ /* 0x000fe60000410000 */
[----:B------:R1:W-:Y:S01]  /*19ec0*/  MUFU.EX2 R233, R106 ;  /* 0x0000006a00e97308 */ /* 0x0003e20000000800 */
[C---:B----4-:R-:W-:Y:S01]  /*19ed0*/  FMUL.FTZ R52, R3.reuse, R160 ;  /* 0x000000a003347220 */ /* 0x050fe20000410000 */
[C---:B------:R-:W-:Y:S01]  /*19ee0*/  FMUL.FTZ R59, R0.reuse, R167 ;  /* 0x000000a7003b7220 */ /* 0x040fe20000410000 */
[----:B------:R-:W-:Y:S01]  /*19ef0*/  FMUL.FTZ R75, R0, R75 ;  /* 0x0000004b004b7220 */ /* 0x000fe20000410000 */
[C---:B------:R-:W-:Y:S01]  /*19f00*/  FMUL.FTZ R76, R100.reuse, R76 ;  /* 0x0000004c644c7220 */ /* 0x040fe20000410000 */
[----:B------:R-:W-:Y:S01]  /*19f10*/  FMUL.FTZ R77, R100, R77 ;  /* 0x0000004d644d7220 */ /* 0x000fe20000410000 */
[C---:B------:R-:W-:Y:S01]  /*19f20*/  FMUL.FTZ R78, R0.reuse, R78 ;  /* 0x0000004e004e7220 */ /* 0x040fe20000410000 */
[----:B------:R-:W-:Y:S01]  /*19f30*/  FMUL.FTZ R79, R0, R79 ;  /* 0x0000004f004f7220 */ /* 0x000fe20000410000 */
[-C--:B---3--:R-:W-:Y:S02]  /*19f40*/  HMMA.16816.F32.BF16 R52, R176, R112.reuse, R52 ;  /* 0x00000070b034723c */ /* 0x088fe40000041834 */
[----:B------:R3:W4:Y:S01]  /*19f50*/  MUFU.EX2 R239, R60 ;  /* 0x0000003c00ef7308 */ /* 0x0007220000000800 */
[----:B--2---:R-:W-:Y:S01]  /*19f60*/  FMUL.FTZ R56, R100, R164 ;  /* 0x000000a464387220 */ /* 0x004fe20000410000 */
[C---:B------:R-:W-:Y:S01]  /*19f70*/  FMUL.FTZ R80, R3.reuse, R80 ;  /* 0x0000005003507220 */ /* 0x040fe20000410000 */
[C---:B------:R-:W-:Y:S01]  /*19f80*/  FMUL.FTZ R81, R3.reuse, R81 ;  /* 0x0000005103517220 */ /* 0x040fe20000410000 */
[C---:B------:R-:W-:Y:S01]  /*19f90*/  FMUL.FTZ R82, R2.reuse, R82 ;  /* 0x0000005202527220 */ /* 0x040fe20000410000 */
[----:B------:R-:W-:Y:S01]  /*19fa0*/  FMUL.FTZ R83, R2, R83 ;  /* 0x0000005302537220 */ /* 0x000fe20000410000 */
[----:B------:R-:W-:Y:S01]  /*19fb0*/  FMUL.FTZ R88, R100, R88 ;  /* 0x0000005864587220 */ /* 0x000fe20000410000 */
[----:B-1----:R-:W-:Y:S01]  /*19fc0*/  FFMA.FTZ R106, R196, UR4, -R111 ;  /* 0x00000004c46a7c23 */ /* 0x002fe2000801086f */
[C---:B------:R-:W-:Y:S02]  /*19fd0*/  HMMA.16816.F32.BF16 R56, R180.reuse, R112, R56 ;  /* 0x00000070b438723c */ /* 0x040fe40000041838 */
[----:B------:R1:W-:Y:S02]  /*19fe0*/  MUFU.EX2 R240, R64 ;  /* 0x0000004000f07308 */ /* 0x0003e40000000800 */
[C---:B------:R-:W-:Y:S01]  /*19ff0*/  FMUL.FTZ R84, R3.reuse, R84 ;  /* 0x0000005403547220 */ /* 0x040fe20000410000 */
[C---:B------:R-:W-:Y:S01]  /*1a000*/  FMUL.FTZ R85, R3.reuse, R85 ;  /* 0x0000005503557220 */ /* 0x040fe20000410000 */
[C---:B------:R-:W-:Y:S01]  /*1a010*/  FMUL.FTZ R86, R2.reuse, R86 ;  /* 0x0000005602567220 */ /* 0x040fe20000410000 */
[----:B------:R-:W-:Y:S01]  /*1a020*/  FMUL.FTZ R87, R2, R87 ;  /* 0x0000005702577220 */ /* 0x000fe20000410000 */
[C---:B---3--:R-:W-:Y:S04]  /*1a030*/  FMUL.FTZ R60, R100.reuse, R168 ;  /* 0x000000a8643c7220 */ /* 0x048fe80000410000 */
[----:B------:R2:W3:Y:S01]  /*1a040*/  MUFU.EX2 R234, R106 ;  /* 0x0000006a00ea7308 */ /* 0x0004e20000000800 */
[----:B------:R-:W-:Y:S01]  /*1a050*/  FMUL.FTZ R89, R100, R89 ;  /* 0x0000005964597220 */ /* 0x000fe20000410000 */
[C---:B------:R-:W-:Y:S01]  /*1a060*/  FMUL.FTZ R90, R0.reuse, R90 ;  /* 0x0000005a005a7220 */ /* 0x040fe20000410000 */
[----:B------:R-:W-:Y:S01]  /*1a070*/  FMUL.FTZ R91, R0, R91 ;  /* 0x0000005b005b7220 */ /* 0x000fe20000410000 */
[C---:B------:R-:W-:Y:S01]  /*1a080*/  FMUL.FTZ R92, R100.reuse, R92 ;  /* 0x0000005c645c7220 */ /* 0x040fe20000410000 */
[----:B------:R-:W-:Y:S01]  /*1a090*/  FMUL.FTZ R93, R100, R93 ;  /* 0x0000005d645d7220 */ /* 0x000fe20000410000 */
[-C--:B------:R-:W-:Y:S04]  /*1a0a0*/  HMMA.16816.F32.BF16 R60, R180, R114.reuse, R60 ;  /* 0x00000072b43c723c */ /* 0x080fe8000004183c */
[----:B------:R-:W-:Y:S01]  /*1a0b0*/  MUFU.EX2 R191, R107 ;  /* 0x0000006b00bf7308 */ /* 0x000fe20000000800 */
[----:B-1----:R-:W-:Y:S01]  /*1a0c0*/  FMUL.FTZ R64, R3, R172 ;  /* 0x000000ac03407220 */ /* 0x002fe20000410000 */
[C---:B------:R-:W-:Y:S01]  /*1a0d0*/  FMUL.FTZ R94, R0.reuse, R94 ;  /* 0x0000005e005e7220 */ /* 0x040fe20000410000 */
[----:B------:R-:W-:Y:S01]  /*1a0e0*/  LDSM.16.MT88.4 R172, [R105+0x1c00] ;  /* 0x001c000069ac783b */ /* 0x000fe20000004200 */
[----:B------:R-:W-:Y:S01]  /*1a0f0*/  FMUL.FTZ R95, R0, R95 ;  /* 0x0000005f005f7220 */ /* 0x000fe20000410000 */
[----:B------:R-:W-:Y:S01]  /*1a100*/  F2FP.BF16.F32.PACK_AB R120, R243, R245 ;  /* 0x000000f5f378723e */ /* 0x000fe200000010ff */
[----:B------:R-:W-:Y:S01]  /*1a110*/  FMUL.FTZ R96, R3, R96 ;  /* 0x0000006003607220 */ /* 0x000fe20000410000 */
[----:B-----5:R-:W-:Y:S01]  /*1a120*/  F2FP.BF16.F32.PACK_AB R122, R242, R244 ;  /* 0x000000f4f27a723e */ /* 0x020fe200000010ff */
[C---:B------:R-:W-:Y:S03]  /*1a130*/  HMMA.16816.F32.BF16 R64, R176.reuse, R114, R64 ;  /* 0x00000072b040723c */ /* 0x040fe60000041840 */
[----:B------:R-:W1:Y:S01]  /*1a140*/  LDSM.16.MT88.4 R112, [R105+0x2000] ;  /* 0x002000006970783b */ /* 0x000e620000004200 */
[--C-:B--2---:R-:W-:Y:S01]  /*1a150*/  FFMA.FTZ R106, R200, UR4, -R184.reuse ;  /* 0x00000004c86a7c23 */ /* 0x104fe200080108b8 */
[----:B----4-:R-:W-:Y:S01]  /*1a160*/  F2FP.BF16.F32.PACK_AB R121, R239, R241 ;  /* 0x000000f1ef79723e */ /* 0x010fe200000010ff */
[----:B------:R-:W-:Y:S01]  /*1a170*/  FMUL.FTZ R97, R3, R97 ;  /* 0x0000006103617220 */ /* 0x000fe20000410000 */
[C---:B------:R-:W-:Y:S01]  /*1a180*/  FMUL.FTZ R98, R2.reuse, R98 ;  /* 0x0000006202627220 */ /* 0x040fe20000410000 */
[-C--:B------:R-:W-:Y:S01]  /*1a190*/  HMMA.16816.F32.BF16 R68, R176, R116.reuse, R68 ;  /* 0x00000074b044723c */ /* 0x080fe20000041844 */
[----:B------:R2:W-:Y:S02]  /*1a1a0*/  MUFU.EX2 R216, R106 ;  /* 0x0000006a00d87308 */ /* 0x0005e40000000800 */
[----:B------:R-:W-:Y:S05]  /*1a1b0*/  FMUL.FTZ R99, R2, R99 ;  /* 0x0000006302637220 */ /* 0x000fea0000410000 */
[C---:B------:R-:W-:Y:S08]  /*1a1c0*/  HMMA.16816.F32.BF16 R72, R180.reuse, R116, R72 ;  /* 0x00000074b448723c */ /* 0x040ff00000041848 */
[-C--:B------:R-:W-:Y:S03]  /*1a1d0*/  HMMA.16816.F32.BF16 R76, R180, R118.reuse, R76 ;  /* 0x00000076b44c723c */ /* 0x080fe6000004184c */
[----:B--2---:R-:W-:Y:S04]  /*1a1e0*/  FFMA.FTZ R106, R202, UR4, -R184 ;  /* 0x00000004ca6a7c23 */ /* 0x004fe800080108b8 */
[----:B------:R2:W4:Y:S01]  /*1a1f0*/  MUFU.EX2 R215, R106 ;  /* 0x0000006a00d77308 */ /* 0x0005220000000800 */
[C---:B------:R-:W-:Y:S01]  /*1a200*/  HMMA.16816.F32.BF16 R80, R176.reuse, R118, R80 ;  /* 0x00000076b050723c */ /* 0x040fe20000041850 */
[----:B------:R-:W5:Y:S07]  /*1a210*/  LDSM.16.MT88.4 R116, [R109+0x9400] ;  /* 0x009400006d74783b */ /* 0x000f6e0000004200 */
[-C--:B-1----:R-:W-:Y:S03]  /*1a220*/  HMMA.16816.F32.BF16 R84, R176, R112.reuse, R84 ;  /* 0x00000070b054723c */ /* 0x082fe60000041854 */
[--C-:B--2---:R-:W-:Y:S05]  /*1a230*/  FFMA.FTZ R106, R206, UR4, -R185.reuse ;  /* 0x00000004ce6a7c23 */ /* 0x104fea00080108b9 */
[C---:B------:R-:W-:Y:S01]  /*1a240*/  HMMA.16816.F32.BF16 R88, R180.reuse, R112, R88 ;  /* 0x00000070b458723c */ /* 0x040fe20000041858 */
[----:B------:R1:W2:Y:S03]  /*1a250*/  MUFU.EX2 R214, R106 ;  /* 0x0000006a00d67308 */ /* 0x0002a60000000800 */
        /* <DEDUP_REMOVED lines=36> */
[----:B------:R-:W-:Y:S03]  /*1a4a0*/  FFMA.FTZ R116, R157, UR4, -R111 ;  /* 0x000000049d747c23 */ /* 0x000fe6000801086f */
[-C--:B------:R-:W-:Y:S01]  /*1a4b0*/  HMMA.16816.F32.BF16 R60, R120, R118.reuse, R60 ;  /* 0x00000076783c723c */ /* 0x080fe2000004183c */
[----:B------:R1:W-:Y:S07]  /*1a4c0*/  MUFU.EX2 R209, R106 ;  /* 0x0000006a00d17308 */ /* 0x0003ee0000000800 */
[C---:B------:R-:W-:Y:S03]  /*1a4d0*/  HMMA.16816.F32.BF16 R64, R112.reuse, R118, R64 ;  /* 0x000000767040723c */ /* 0x040fe60000041840 */
[----:B------:R3:W-:Y:S05]  /*1a4e0*/  MUFU.EX2 R205, R116 ;  /* 0x0000007400cd7308 */ /* 0x0007ea0000000800 */
        /* <DEDUP_REMOVED lines=8> */
[----:B-1----:R-:W-:Y:S04]  /*1a570*/  FFMA.FTZ R106, R156, UR4, -R111 ;  /* 0x000000049c6a7c23 */ /* 0x002fe8000801086f */
[-C--:B-----5:R-:W-:Y:S01]  /*1a580*/  HMMA.16816.F32.BF16 R84, R112, R128.reuse, R84 ;  /* 0x000000807054723c */ /* 0x0a0fe20000041854 */
[----:B------:R1:W5:Y:S07]  /*1a590*/  MUFU.EX2 R206, R106 ;  /* 0x0000006a00ce7308 */ /* 0x00036e0000000800 */
[C---:B------:R-:W-:Y:S08]  /*1a5a0*/  HMMA.16816.F32.BF16 R88, R120.reuse, R128, R88 ;  /* 0x000000807858723c */ /* 0x040ff00000041858 */
[-C--:B------:R-:W-:Y:S03]  /*1a5b0*/  HMMA.16816.F32.BF16 R92, R120, R130.reuse, R92 ;  /* 0x00000082785c723c */ /* 0x080fe6000004185c */
[--C-:B-1----:R-:W-:Y:S01]  /*1a5c0*/  FFMA.FTZ R106, R155, UR4, -R184.reuse ;  /* 0x000000049b6a7c23 */ /* 0x102fe200080108b8 */
[----:B------:R-:W-:Y:S01]  /*1a5d0*/  IMAD.MOV.U32 R155, RZ, RZ, R187 ;  /* 0x000000ffff9b7224 */ /* 0x000fe200078e00bb */
[----:B--2---:R-:W-:Y:S01]  /*1a5e0*/  F2FP.BF16.F32.PACK_AB R120, R210, R212 ;  /* 0x000000d4d278723e */ /* 0x004fe200000010ff */
[----:B------:R-:W-:Y:S01]  /*1a5f0*/  IMAD.MOV.U32 R187, RZ, RZ, R137 ;  /* 0x000000ffffbb7224 */ /* 0x000fe200078e0089 */
[----:B------:R1:W-:Y:S01]  /*1a600*/  MUFU.EX2 R202, R106 ;  /* 0x0000006a00ca7308 */ /* 0x0003e20000000800 */
[----:B------:R-:W-:Y:S01]  /*1a610*/  HMMA.16816.F32.BF16 R96, R112, R130, R96 ;  /* 0x000000827060723c */ /* 0x000fe20000041860 */
[----:B------:R-:W-:Y:S03]  /*1a620*/  LDSM.16.MT88.4 R128, [R105+0x2800] ;  /* 0x002800006980783b */ /* 0x000fe60000004200 */
[----:B-----5:R-:W-:Y:S01]  /*1a630*/  F2FP.BF16.F32.PACK_AB R112, R206, R205 ;  /* 0x000000cdce70723e */ /* 0x020fe200000010ff */
[----:B------:R-:W-:Y:S01]  /*1a640*/  IMAD.MOV.U32 R137, RZ, RZ, R133 ;  /* 0x000000ffff897224 */ /* 0x000fe200078e0085 */
[----:B------:R-:W-:Y:S02]  /*1a650*/  F2FP.BF16.F32.PACK_AB R122, R213, R211 ;  /* 0x000000d3d57a723e */ /* 0x000fe400000010ff */
[----:B------:R-:W-:Y:S01]  /*1a660*/  F2FP.BF16.F32.PACK_AB R121, R209, R208 ;  /* 0x000000d0d179723e */ /* 0x000fe200000010ff */
[----:B-1----:R-:W-:Y:S01]  /*1a670*/  FFMA.FTZ R106, R154, UR4, -R184 ;  /* 0x000000049a6a7c23 */ /* 0x002fe200080108b8 */
[----:B------:R-:W-:Y:S01]  /*1a680*/  MOV R154, R142 ;  /* 0x0000008e009a7202 */ /* 0x000fe20000000f00 */
[----:B------:R-:W-:Y:S02]  /*1a690*/  IMAD.MOV.U32 R142, RZ, RZ, R132 ;  /* 0x000000ffff8e7224 */ /* 0x000fe400078e0084 */
[----:B------:R1:W2:Y:S02]  /*1a6a0*/  MUFU.EX2 R204, R106 ;  /* 0x0000006a00cc7308 */ /* 0x0002a40000000800 */
[--C-:B-1----:R-:W-:Y:S01]  /*1a6b0*/  FFMA.FTZ R106, R247, UR4, -R111.reuse ;  /* 0x00000004f76a7c23 */ /* 0x102fe2000801086f */
[----:B--2---:R-:W-:Y:S07]  /*1a6c0*/  F2FP.BF16.F32.PACK_AB R113, R204, R202 ;  /* 0x000000cacc71723e */ /* 0x004fee00000010ff */
[----:B------:R1:W-:Y:S02]  /*1a6d0*/  MUFU.EX2 R201, R106 ;  /* 0x0000006a00c97308 */ /* 0x0003e40000000800 */
[----:B-1----:R-:W-:Y:S08]  /*1a6e0*/  FFMA.FTZ R106, R248, UR4, -R111 ;  /* 0x00000004f86a7c23 */ /* 0x002ff0000801086f */
[----:B------:R1:W2:Y:S02]  /*1a6f0*/  MUFU.EX2 R203, R106 ;  /* 0x0000006a00cb7308 */ /* 0x0002a40000000800 */
[----:B-1----:R-:W-:Y:S01]  /*1a700*/  FFMA.FTZ R106, R153, UR4, -R184 ;  /* 0x00000004996a7c23 */ /* 0x002fe200080108b8 */
[----:B------:R-:W-:Y:S01]  /*1a710*/  IMAD.MOV.U32 R153, RZ, RZ, R140 ;  /* 0x000000ffff997224 */ /* 0x000fe200078e008c */
[----:B--2---:R-:W-:Y:S01]  /*1a720*/  F2FP.BF16.F32.PACK_AB R114, R203, R201 ;  /* 0x000000c9cb72723e */ /* 0x004fe200000010ff */
[----:B------:R-:W-:Y:S05]  /*1a730*/  IMAD.MOV.U32 R140, RZ, RZ, R138 ;  /* 0x000000ffff8c7224 */ /* 0x000fea00078e008a */
[----:B------:R1:W-:Y:S01]  /*1a740*/  MUFU.EX2 R199, R106 ;  /* 0x0000006a00c77308 */ /* 0x0003e20000000800 */
[----:B------:R-:W-:Y:S01]  /*1a750*/  MOV R138, R135 ;  /* 0x00000087008a7202 */ /* 0x000fe20000000f00 */
[----:B-1----:R-:W-:Y:S08]  /*1a760*/  FFMA.FTZ R106, R246, UR4, -R184 ;  /* 0x00000004f66a7c23 */ /* 0x002ff000080108b8 */
[----:B------:R1:W2:Y:S02]  /*1a770*/  MUFU.EX2 R200, R106 ;  /* 0x0000006a00c87308 */ /* 0x0002a40000000800 */
[----:B-1----:R-:W-:Y:S01]  /*1a780*/  FFMA.FTZ R106, R152, UR4, -R185 ;  /* 0x00000004986a7c23 */ /* 0x002fe200080108b9 */
[----:B------:R-:W-:Y:S01]  /*1a790*/  IMAD.MOV.U32 R152, RZ, RZ, R134 ;  /* 0x000000ffff987224 */ /* 0x000fe200078e0086 */
[----:B--2---:R-:W-:Y:S01]  /*1a7a0*/  F2FP.BF16.F32.PACK_AB R115, R200, R199 ;  /* 0x000000c7c873723e */ /* 0x004fe200000010ff */
[----:B------:R-:W1:Y:S05]  /*1a7b0*/  LDSM.16.MT88.4 R132, [R109+0xa800] ;  /* 0x00a800006d84783b */ /* 0x000e6a0000004200 */
[----:B------:R2:W5:Y:S01]  /*1a7c0*/  MUFU.EX2 R198, R106 ;  /* 0x0000006a00c67308 */ /* 0x0005620000000800 */
[-C--:B---3--:R-:W-:Y:S03]  /*1a7d0*/  HMMA.16816.F32.BF16 R4, R112, R116.reuse, R4 ;  /* 0x000000747004723c */ /* 0x088fe60000041804 */
[--C-:B--2---:R-:W-:Y:S01]  /*1a7e0*/  FFMA.FTZ R106, R155, UR4, -R110.reuse ;  /* 0x000000049b6a7c23 */ /* 0x104fe2000801086e */
[----:B------:R-:W-:Y:S01]  /*1a7f0*/  MOV R155, R153 ;  /* 0x00000099009b7202 */ /* 0x000fe20000000f00 */
[----:B------:R-:W-:Y:S01]  /*1a800*/  IMAD.MOV.U32 R153, RZ, RZ, R195 ;  /* 0x000000ffff997224 */ /* 0x000fe200078e00c3 */
[----:B-----5:R-:W-:Y:S03]  /*1a810*/  F2FP.BF16.F32.PACK_AB R123, R198, R207 ;  /* 0x000000cfc67b723e */ /* 0x020fe600000010ff */
[----:B------:R2:W-:Y:S04]  /*1a820*/  MUFU.EX2 R195, R106 ;  /* 0x0000006a00c37308 */ /* 0x0005e80000000800 */
[C---:B------:R-:W-:Y:S08]  /*1a830*/  HMMA.16816.F32.BF16 R8, R120.reuse, R116, R8 ;  /* 0x000000747808723c */ /* 0x040ff00000041808 */
[-C--:B------:R-:W-:Y:S03]  /*1a840*/  HMMA.16816.F32.BF16 R12, R120, R118.reuse, R12 ;  /* 0x00000076780c723c */ /* 0x080fe6000004180c */
[----:B--2---:R-:W-:Y:S01]  /*1a850*/  FFMA.FTZ R106, R152, UR4, -R110 ;  /* 0x00000004986a7c23 */ /* 0x004fe2000801086e */
[----:B------:R-:W-:Y:S02]  /*1a860*/  IMAD.MOV.U32 R152, RZ, RZ, R187 ;  /* 0x000000ffff987224 */ /* 0x000fe400078e00bb */
[----:B------:R-:W-:Y:S01]  /*1a870*/  IMAD.MOV.U32 R187, RZ, RZ, R188 ;  /* 0x000000ffffbb7224 */ /* 0x000fe200078e00bc */
[----:B------:R2:W3:Y:S01]  /*1a880*/  MUFU.EX2 R197, R106 ;  /* 0x0000006a00c57308 */ /* 0x0004e20000000800 */
[C---:B------:R-:W-:Y:S01]  /*1a890*/  HMMA.16816.F32.BF16 R16, R112.reuse, R118, R16 ;  /* 0x000000767010723c */ /* 0x040fe20000041810 */
[----:B------:R-:W5:Y:S03]  /*1a8a0*/  LDSM.16.MT88.4 R116, [R105+0x1800] ;  /* 0x001800006974783b */ /* 0x000f660000004200 */
[----:B------:R-:W-:Y:S01]  /*1a8b0*/  MOV R188, R151 ;  /* 0x0000009700bc7202 */ /* 0x000fe20000000f00 */
[----:B------:R-:W-:Y:S02]  /*1a8c0*/  IMAD.MOV.U32 R151, RZ, RZ, R150 ;  /* 0x000000ffff977224 */ /* 0x000fe400078e0096 */
[----:B------:R-:W-:Y:S01]  /*1a8d0*/  IMAD.MOV.U32 R150, RZ, RZ, R149 ;  /* 0x000000ffff967224 */ /* 0x000fe200078e0095 */
[-C--:B----4-:R-:W-:Y:S03]  /*1a8e0*/  HMMA.16816.F32.BF16 R20, R112, R124.reuse, R20 ;  /* 0x0000007c7014723c */ /* 0x090fe60000041814 */
[----:B------:R-:W-:Y:S01]  /*1a8f0*/  IMAD.MOV.U32 R149, RZ, RZ, R146 ;  /* 0x000000ffff957224 */ /* 0x000fe200078e0092 */
[----:B------:R-:W-:Y:S01]  /*1a900*/  MOV R146, R145 ;  /* 0x0000009100927202 */ /* 0x000fe20000000f00 */
[----:B------:R-:W-:Y:S02]  /*1a910*/  IMAD.MOV.U32 R145, RZ, RZ, R144 ;  /* 0x000000ffff917224 */ /* 0x000fe400078e0090 */
[----:B------:R-:W-:Y:S01]  /*1a920*/  IMAD.MOV.U32 R144, RZ, RZ, R186 ;  /* 0x000000ffff907224 */ /* 0x000fe200078e00ba */
[C---:B------:R-:W-:Y:S04]  /*1a930*/  HMMA.16816.F32.BF16 R24, R120.reuse, R124, R24 ;  /* 0x0000007c7818723c */ /* 0x040fe80000041818 */
[----:B------:R-:W-:Y:S02]  /*1a940*/  IMAD.MOV.U32 R186, RZ, RZ, R143 ;  /* 0x000000ffffba7224 */ /* 0x000fe400078e008f */
[----:B--2---:R-:W-:Y:S01]  /*1a950*/  FFMA.FTZ R106, R249, UR4, -R110 ;  /* 0x00000004f96a7c23 */ /* 0x004fe2000801086e */
[----:B------:R-:W-:Y:S01]  /*1a960*/  MOV R143, R139 ;  /* 0x0000008b008f7202 */ /* 0x000fe20000000f00 */
[----:B------:R-:W-:Y:S01]  /*1a970*/  IMAD.MOV.U32 R139, RZ, RZ, R194 ;  /* 0x000000ffff8b7224 */ /* 0x000fe200078e00c2 */
[-C--:B------:R-:W-:Y:S01]  /*1a980*/  HMMA.16816.F32.BF16 R28, R120, R126.reuse, R28 ;  /* 0x0000007e781c723c */ /* 0x080fe2000004181c */
[----:B------:R2:W-:Y:S02]  /*1a990*/  MUFU.EX2 R194, R106 ;  /* 0x0000006a00c27308 */ /* 0x0005e40000000800 */
[----:B---3--:R-:W-:Y:S01]  /*1a9a0*/  F2FP.BF16.F32.PACK_AB R176, R197, R195 ;  /* 0x000000c3c5b0723e */ /* 0x008fe200000010ff */
[----:B------:R-:W-:Y:S04]  /*1a9b0*/  FFMA.FTZ R110, R155, UR4, -R110 ;  /* 0x000000049b6e7c23 */ /* 0x000fe8000801086e */
[C---:B------:R-:W-:Y:S01]  /*1a9c0*/  HMMA.16816.F32.BF16 R32, R112.reuse, R126, R32 ;  /* 0x0000007e7020723c */ /* 0x040fe20000041820 */
[----:B------:R-:W3:Y:S02]  /*1a9d0*/  LDSM.16.MT88.4 R124, [R109+0xb800] ;  /* 0x00b800006d7c783b */ /* 0x000ee40000004200 */
[----:B------:R-:W4:Y:S05]  /*1a9e0*/  MUFU.EX2 R196, R110 ;  /* 0x0000006e00c47308 */ /* 0x000f2a0000000800 */
[-C--:B-1----:R-:W-:Y:S03]  /*1a9f0*/  HMMA.16816.F32.BF16 R36, R112, R132.reuse, R36 ;  /* 0x000000847024723c */ /* 0x082fe60000041824 */
[----:B--2---:R-:W-:Y:S04]  /*1aa00*/  FFMA.FTZ R106, R252, UR4, -R185 ;  /* 0x00000004fc6a7c23 */ /* 0x004fe800080108b9 */
[----:B------:R1:W-:Y:S01]  /*1aa10*/  MUFU.EX2 R192, R106 ;  /* 0x0000006a00c07308 */ /* 0x0003e20000000800 */
[C---:B------:R-:W-:Y:S04]  /*1aa20*/  HMMA.16816.F32.BF16 R40, R120.reuse, R132, R40 ;  /* 0x000000847828723c */ /* 0x040fe80000041828 */
[----:B----4-:R-:W-:Y:S01]  /*1aa30*/  F2FP.BF16.F32.PACK_AB R178, R196, R194 ;  /* 0x000000c2c4b2723e */ /* 0x010fe200000010ff */
[----:B------:R-:W-:Y:S03]  /*1aa40*/  FFMA.FTZ R110, R154, UR4, -R111 ;  /* 0x000000049a6e7c23 */ /* 0x000fe6000801086f */
[-C--:B------:R-:W-:Y:S01]  /*1aa50*/  HMMA.16816.F32.BF16 R44, R120, R134.reuse, R44 ;  /* 0x00000086782c723c */ /* 0x080fe2000004182c */
[----:B------:R-:W-:Y:S07]  /*1aa60*/  MUFU.EX2 R189, R110 ;  /* 0x0000006e00bd7308 */ /* 0x000fee0000000800 */
[C---:B------:R-:W-:Y:S01]  /*1aa70*/  HMMA.16816.F32.BF16 R48, R112.reuse, R134, R48 ;  /* 0x000000867030723c */ /* 0x040fe20000041830 */
[----:B------:R-:W2:Y:S03]  /*1aa80*/  LDSM.16.MT88.4 R132, [R109+0x9c00] ;  /* 0x009c00006d84783b */ /* 0x000ea60000004200 */
[----:B-1----:R-:W-:Y:S01]  /*1aa90*/  FFMA.FTZ R106, R152, UR4, -R185 ;  /* 0x00000004986a7c23 */ /* 0x002fe200080108b9 */
[----:B------:R-:W-:Y:S02]  /*1aaa0*/  IMAD.MOV.U32 R152, RZ, RZ, R187 ;  /* 0x000000ffff987224 */ /* 0x000fe400078e00bb */
[----:B------:R-:W-:Y:S01]  /*1aab0*/  FFMA.FTZ R185, R108, UR4, -R185 ;  /* 0x000000046cb97c23 */ /* 0x000fe200080108b9 */
[----:B------:R-:W-:Y:S01]  /*1aac0*/  IMAD.MOV.U32 R187, RZ, RZ, R188 ;  /* 0x000000ffffbb7224 */ /* 0x000fe200078e00bc */
[-C--:B-----5:R-:W-:Y:S03]  /*1aad0*/  HMMA.16816.F32.BF16 R52, R112, R116.reuse, R52 ;  /* 0x000000747034723c */ /* 0x0a0fe60000041834 */
[----:B------:R-:W-:Y:S01]  /*1aae0*/  MOV R188, R151 ;  /* 0x0000009700bc7202 */ /* 0x000fe20000000f00 */
[----:B------:R-:W-:Y:S01]  /*1aaf0*/  IMAD.MOV.U32 R151, RZ, RZ, R150 ;  /* 0x000000ffff977224 */ /* 0x000fe200078e0096 */
[----:B------:R-:W1:Y:S01]  /*1ab00*/  MUFU.EX2 R185, R185 ;  /* 0x000000b900b97308 */ /* 0x000e620000000800 */
[----:B------:R-:W-:Y:S01]  /*1ab10*/  IMAD.MOV.U32 R150, RZ, RZ, R149 ;  /* 0x000000ffff967224 */ /* 0x000fe200078e0095 */
[----:B------:R-:W-:Y:S01]  /*1ab20*/  MOV R155, R188 ;  /* 0x000000bc009b7202 */ /* 0x000fe20000000f00 */
[C---:B------:R-:W-:Y:S04]  /*1ab30*/  HMMA.16816.F32.BF16 R56, R120.reuse, R116, R56 ;  /* 0x000000747838723c */ /* 0x040fe80000041838 */
[----:B------:R-:W-:Y:S01]  /*1ab40*/  IMAD.MOV.U32 R149, RZ, RZ, R146 ;  /* 0x000000ffff957224 */ /* 0x000fe200078e0092 */
[----:B------:R-:W-:Y:S01]  /*1ab50*/  MOV R146, R145 ;  /* 0x0000009100927202 */ /* 0x000fe20000000f00 */
[----:B------:R-:W-:Y:S02]  /*1ab60*/  IMAD.MOV.U32 R145, RZ, RZ, R144 ;  /* 0x000000ffff917224 */ /* 0x000fe400078e0090 */
[-C--:B------:R-:W-:Y:S03]  /*1ab70*/  HMMA.16816.F32.BF16 R60, R120, R118.reuse, R60 ;  /* 0x00000076783c723c */ /* 0x080fe6000004183c */
[----:B------:R-:W-:Y:S02]  /*1ab80*/  IMAD.MOV.U32 R144, RZ, RZ, R186 ;  /* 0x000000ffff907224 */ /* 0x000fe400078e00ba */
[----:B------:R-:W-:Y:S01]  /*1ab90*/  IMAD.MOV.U32 R186, RZ, RZ, R143 ;  /* 0x000000ffffba7224 */ /* 0x000fe200078e008f */
[----:B------:R-:W-:Y:S01]  /*1aba0*/  MOV R143, R142 ;  /* 0x0000008e008f7202 */ /* 0x000fe20000000f00 */
[----:B------:R-:W-:Y:S01]  /*1abb0*/  IMAD.MOV.U32 R142, RZ, RZ, R137 ;  /* 0x000000ffff8e7224 */ /* 0x000fe200078e0089 */
[C---:B------:R-:W-:Y:S04]  /*1abc0*/  HMMA.16816.F32.BF16 R64, R112.reuse, R118, R64 ;  /* 0x000000767040723c */ /* 0x040fe80000041840 */
[----:B------:R-:W-:Y:S01]  /*1abd0*/  IMAD.MOV.U32 R137, RZ, RZ, R193 ;  /* 0x000000ffff897224 */ /* 0x000fe200078e00c1 */
[----:B-1----:R-:W-:Y:S01]  /*1abe0*/  F2FP.BF16.F32.PACK_AB R179, R185, R191 ;  /* 0x000000bfb9b3723e */ /* 0x002fe200000010ff */
[----:B------:R1:W4:Y:S01]  /*1abf0*/  MUFU.EX2 R193, R106 ;  /* 0x0000006a00c17308 */ /* 0x0003220000000800 */
[----:B------:R-:W-:Y:S01]  /*1ac00*/  IMAD.MOV.U32 R154, RZ, RZ, R151 ;  /* 0x000000ffff9a7224 */ /* 0x000fe200078e0097 */
[-C--:B---3--:R-:W-:Y:S03]  /*1ac10*/  HMMA.16816.F32.BF16 R68, R112, R124.reuse, R68 ;  /* 0x0000007c7044723c */ /* 0x088fe60000041844 */
[----:B------:R-:W-:Y:S01]  /*1ac20*/  MOV R151, R186 ;  /* 0x000000ba00977202 */ /* 0x000fe20000000f00 */
[----:B------:R-:W-:Y:S01]  /*1ac30*/  IMAD.MOV.U32 R156, RZ, RZ, R187 ;  /* 0x000000ffff9c7224 */ /* 0x000fe200078e00bb */
[----:B------:R-:W-:Y:S01]  /*1ac40*/  MOV R248, R154 ;  /* 0x0000009a00f87202 */ /* 0x000fe20000000f00 */
[----:B------:R-:W-:Y:S02]  /*1ac50*/  IMAD.MOV.U32 R247, RZ, RZ, R155 ;  /* 0x000000fffff77224 */ /* 0x000fe400078e009b */
[C---:B------:R-:W-:Y:S04]  /*1ac60*/  HMMA.16816.F32.BF16 R72, R120.reuse, R124, R72 ;  /* 0x0000007c7848723c */ /* 0x040fe80000041848 */
[----:B------:R-:W-:Y:S02]  /*1ac70*/  IMAD.MOV.U32 R252, RZ, RZ, R151 ;  /* 0x000000fffffc7224 */ /* 0x000fe400078e0097 */
[----:B-1----:R-:W-:Y:S02]  /*1ac80*/  FFMA.FTZ R106, R153, UR4, -R111 ;  /* 0x00000004996a7c23 */ /* 0x002fe4000801086f */
[-C--:B------:R-:W-:Y:S02]  /*1ac90*/  HMMA.16816.F32.BF16 R76, R120, R126.reuse, R76 ;  /* 0x0000007e784c723c */ /* 0x080fe4000004184c */
[----:B------:R1:W3:Y:S01]  /*1aca0*/  MUFU.EX2 R190, R106 ;  /* 0x0000006a00be7308 */ /* 0x0002e20000000800 */
[----:B----4-:R-:W-:Y:S01]  /*1acb0*/  F2FP.BF16.F32.PACK_AB R177, R193, R192 ;  /* 0x000000c0c1b1723e */ /* 0x010fe200000010ff */
[----:B------:R-:W-:Y:S02]  /*1acc0*/  IMAD.MOV.U32 R153, RZ, RZ, R150 ;  /* 0x000000ffff997224 */ /* 0x000fe400078e0096 */
[----:B------:R-:W-:Y:S02]  /*1acd0*/  IMAD.MOV.U32 R150, RZ, RZ, R143 ;  /* 0x000000ffff967224 */ /* 0x000fe400078e008f */
[C---:B------:R-:W-:Y:S04]  /*1ace0*/  HMMA.16816.F32.BF16 R80, R112.reuse, R126, R80 ;  /* 0x0000007e7050723c */ /* 0x040fe80000041850 */
[----:B------:R-:W-:Y:S04]  /*1acf0*/  IMAD.MOV.U32 R246, RZ, RZ, R153 ;  /* 0x000000fffff67224 */ /* 0x000fe800078e0099 */
[-C--:B------:R-:W-:Y:S03]  /*1ad00*/  HMMA.16816.F32.BF16 R84, R112, R128.reuse, R84 ;  /* 0x000000807054723c */ /* 0x080fe60000041854 */
[----:B-1----:R-:W-:Y:S01]  /*1ad10*/  FFMA.FTZ R106, R152, UR4, -R184 ;  /* 0x00000004986a7c23 */ /* 0x002fe200080108b8 */
[----:B------:R-:W-:Y:S01]  /*1ad20*/  IMAD.MOV.U32 R152, RZ, RZ, R149 ;  /* 0x000000ffff987224 */ /* 0x000fe200078e0095 */
[----:B---3--:R-:W-:Y:S01]  /*1ad30*/  F2FP.BF16.F32.PACK_AB R108, R190, R189 ;  /* 0x000000bdbe6c723e */ /* 0x008fe200000010ff */
[----:B------:R-:W-:Y:S02]  /*1ad40*/  IMAD.MOV.U32 R149, RZ, RZ, R142 ;  /* 0x000000ffff957224 */ /* 0x000fe400078e008e */
[C---:B------:R-:W-:Y:S01]  /*1ad50*/  HMMA.16816.F32.BF16 R88, R120.reuse, R128, R88 ;  /* 0x000000807858723c */ /* 0x040fe20000041858 */
[----:B------:R1:W-:Y:S03]  /*1ad60*/  MUFU.EX2 R188, R106 ;  /* 0x0000006a00bc7308 */ /* 0x0003e60000000800 */
[----:B------:R-:W-:Y:S04]  /*1ad70*/  IMAD.MOV.U32 R249, RZ, RZ, R152 ;  /* 0x000000fffff97224 */ /* 0x000fe800078e0098 */
[-C--:B------:R-:W-:Y:S08]  /*1ad80*/  HMMA.16816.F32.BF16 R92, R120, R130.reuse, R92 ;  /* 0x00000082785c723c */ /* 0x080ff0000004185c */
[----:B------:R-:W-:Y:S04]  /*1ad90*/  HMMA.16816.F32.BF16 R96, R112, R130, R96 ;  /* 0x000000827060723c */ /* 0x000fe80000041860 */
[--C-:B-1----:R-:W-:Y:S04]  /*1ada0*/  FFMA.FTZ R106, R141, UR4, -R184.reuse ;  /* 0x000000048d6a7c23 */ /* 0x102fe800080108b8 */
[----:B------:R1:W-:Y:S02]  /*1adb0*/  MUFU.EX2 R186, R106 ;  /* 0x0000006a00ba7308 */ /* 0x0003e40000000800 */
[--C-:B-1----:R-:W-:Y:S01]  /*1adc0*/  FFMA.FTZ R106, R250, UR4, -R111.reuse ;  /* 0x00000004fa6a7c23 */ /* 0x102fe2000801086f */
[----:B------:R-:W-:Y:S01]  /*1add0*/  FFMA.FTZ R111, R251, UR4, -R111 ;  /* 0x00000004fb6f7c23 */ /* 0x000fe2000801086f */
[----:B------:R-:W-:Y:S01]  /*1ade0*/  IMAD.MOV.U32 R251, RZ, RZ, R149 ;  /* 0x000000fffffb7224 */ /* 0x000fe200078e0095 */
[----:B------:R-:W-:Y:S05]  /*1adf0*/  MOV R250, R150 ;  /* 0x0000009600fa7202 */ /* 0x000fea0000000f00 */
        /* <DEDUP_REMOVED lines=16> */
[----:B------:R-:W-:Y:S01]  /*1af00*/  IMAD.MOV.U32 R6, RZ, RZ, R148 ;  /* 0x000000ffff067224 */ /* 0x000fe200078e0094 */
[----:B------:R-:W-:Y:S01]  /*1af10*/  MOV R9, R146 ;  /* 0x0000009200097202 */ /* 0x000fe20000000f00 */
[----:B------:R-:W-:Y:S02]  /*1af20*/  IMAD.MOV.U32 R10, RZ, RZ, R145 ;  /* 0x000000ffff0a7224 */ /* 0x000fe400078e0091 */
[-C--:B------:R-:W-:Y:S01]  /*1af30*/  HMMA.16816.F32.BF16 R120, R176, R134.reuse, R12 ;  /* 0x00000086b078723c */ /* 0x080fe2000004180c */
[----:B------:R-:W5:Y:S02]  /*1af40*/  LDL.LU R12, [R1+0x40] ;  /* 0x00004000010c7983 */ /* 0x000f640000300800 */
[----:B------:R-:W-:Y:S01]  /*1af50*/  IMAD.MOV.U32 R11, RZ, RZ, R144 ;  /* 0x000000ffff0b7224 */ /* 0x000fe200078e0090 */
[----:B------:R-:W-:Y:S01]  /*1af60*/  MOV R14, R138 ;  /* 0x0000008a000e7202 */ /* 0x000fe20000000f00 */
[----:B------:R-:W-:Y:S02]  /*1af70*/  IMAD.MOV.U32 R15, RZ, RZ, R137 ;  /* 0x000000ffff0f7224 */ /* 0x000fe400078e0089 */
[----:B------:R-:W-:Y:S01]  /*1af80*/  IMAD.MOV.U32 R13, RZ, RZ, R139 ;  /* 0x000000ffff0d7224 */ /* 0x000fe200078e008b */
[C---:B------:R-:W-:Y:S01]  /*1af90*/  HMMA.16816.F32.BF16 R124, R108.reuse, R134, R16 ;  /* 0x000000866c7c723c */ /* 0x040fe20000041810 */
[----:B------:R-:W5:Y:S03]  /*1afa0*/  LDL.LU R19, [R1+0x3c] ;  /* 0x00003c0001137983 */ /* 0x000f660000300800 */
[----:B------:R-:W-:Y:S04]  /*1afb0*/  IMAD.MOV.U32 R18, RZ, RZ, R136 ;  /* 0x000000ffff127224 */ /* 0x000fe800078e0088 */
[-C--:B-1----:R-:W-:Y:S08]  /*1afc0*/  HMMA.16816.F32.BF16 R128, R108, R140.reuse, R20 ;  /* 0x0000008c6c80723c */ /* 0x082ff00000041814 */
        /* <DEDUP_REMOVED lines=91> */
[----:B-1----:R-:W-:Y:S01]  /*1b580*/  MOV R3, R104 ;  /* 0x0000006800037202 */ /* 0x002fe20000000f00 */
[----:B------:R-:W-:Y:S06]  /*1b590*/  BRA.U UP0, `(.L_x_1334) ;  /* 0xffffff9d00f47547 */ /* 0x000fec000b83ffff */
.L_x_1333:
        /* <DEDUP_REMOVED lines=282> */
.L_x_1337:
        /* <DEDUP_REMOVED lines=78> */
.L_x_1339:
[----:B------:R-:W-:Y:S05]  /*1cc20*/  BSYNC.RECONVERGENT B0 ;  /* 0x0000000000007941 */ /* 0x000fea0003800200 */
.L_x_1338:
        /* <DEDUP_REMOVED lines=24> */
.L_x_1341:
[----:B------:R-:W-:Y:S05]  /*1cdb0*/  BSYNC.RECONVERGENT B0 ;  /* 0x0000000000007941 */ /* 0x000fea0003800200 */
.L_x_1340:
        /* <DEDUP_REMOVED lines=24> */
.L_x_1343:
[----:B------:R-:W-:Y:S05]  /*1cf40*/  BSYNC.RECONVERGENT B0 ;  /* 0x0000000000007941 */ /* 0x000fea0003800200 */
.L_x_1342:
        /* <DEDUP_REMOVED lines=24> */
.L_x_1345:
[----:B------:R-:W-:Y:S05]  /*1d0d0*/  BSYNC.RECONVERGENT B0 ;  /* 0x0000000000007941 */ /* 0x000fea0003800200 */
.L_x_1344:
        /* <DEDUP_REMOVED lines=24> */
.L_x_1346:
        /* <DEDUP_REMOVED lines=10> */
.L_x_1371:


//--------------------- .nv.shared._ZN5flash16flash_fwd_kernelI23Flash_fwd_kernel_traitsILi96ELi128ELi64ELi4ELb0ELb0EN7cutlass10bfloat16_tE19Flash_kernel_traitsILi96ELi128ELi64ELi4ES3_EELb0ELb0ELb0ELb0ELb0ELb1ELb0ELb0EEEvNS_16Flash_fwd_paramsE --------------------------
	.section	.nv.shared._ZN5flash16flash_fwd_kernelI23Flash_fwd_kernel_traitsILi96ELi128ELi64ELi4ELb0ELb0EN7cutlass10bfloat16_tE19Flash_kernel_traitsILi96ELi128ELi64ELi4ES3_EELb0ELb0ELb0ELb0ELb0ELb1ELb0ELb0EEEvNS_16Flash_fwd_paramsE,"aw",@nobits
	.sectionflags	@""
	.align	16
	.zero		1024


//--------------------- .nv.shared.reserved.0     --------------------------
	.section	.nv.shared.reserved.0,"aw",@nobits
	.weak		__nv_reservedSMEM_offset_0_alias
	.size		__nv_reservedSMEM_offset_0_alias, 0, 64
	.other		__nv_reservedSMEM_offset_0_alias,@"STO_CUDA_RESERVED_SHARED STV_DEFAULT"
__nv_reservedSMEM_offset_0_alias:
	.zero		0
	.zero		64


//--------------------- .nv.global                --------------------------
	.section	.nv.global,"aw",@nobits
.nv.global:
	.type		_ZN65_INTERNAL_965ec378_29_flash_fwd_hdim96_bf16_sm80_cu_e763cb1e_29214cute1_E,@object
	.size		_ZN65_INTERNAL_965ec378_29_flash_fwd_hdim96_bf16_sm80_cu_e763cb1e_29214cute1_E,(_ZN65_INTERNAL_965ec378_29_flash_fwd_hdim96_bf16_sm80_cu_e763cb1e_29214cuda3std3__45__cpo6cbeginE - _ZN65_INTERNAL_965ec378_29_flash_fwd_hdim96_bf16_sm80_cu_e763cb1e_29214cute1_E)
_ZN65_INTERNAL_965ec378_29_flash_fwd_hdim96_bf16_sm80_cu_e763cb1e_29214cute1_E:
	.zero		1
	.type		_ZN65_INTERNAL_965ec378_29_flash_fwd_hdim96_bf16_sm80_cu_e763cb1e_29214cuda3std3__45__cpo6cbeginE,@object
	.size		_ZN65_INTERNAL_965ec378_29_flash_fwd_hdim96_bf16_sm80_cu_e763cb1e_29214cuda3std3__45__cpo6cbeginE,(_ZN65_INTERNAL_965ec378_29_flash_fwd_hdim96_bf16_sm80_cu_e763cb1e_29214cuda3std3__48in_placeE - _ZN65_INTERNAL_965ec378_29_flash_fwd_hdim96_bf16_sm80_cu_e763cb1e_29214cuda3std3__45__cpo6cbeginE)
_ZN65_INTERNAL_965ec378_29_flash_fwd_hdim96_bf16_sm80_cu_e763cb1e_29214cuda3std3__45__cpo6cbeginE:
	.zero		1
	.type		_ZN65_INTERNAL_965ec378_29_flash_fwd_hdim96_bf16_sm80_cu_e763cb1e_29214cuda3std3__48in_placeE,@object
	.size		_ZN65_INTERNAL_965ec378_29_flash_fwd_hdim96_bf16_sm80_cu_e763cb1e_29214cuda3std3__48in_placeE,(_ZN65_INTERNAL_965ec378_29_flash_fwd_hdim96_bf16_sm80_cu_e763cb1e_29214cuda3std6ranges3__45__cpo9iter_moveE - _ZN65_INTERNAL_965ec378_29_flash_fwd_hdim96_bf16_sm80_cu_e763cb1e_29214cuda3std3__48in_placeE)
_ZN65_INTERNAL_965ec378_29_flash_fwd_hdim96_bf16_sm80_cu_e763cb1e_29214cuda3std3__48in_placeE:
	.zero		1
	.type		_ZN65_INTERNAL_965ec378_29_flash_fwd_hdim96_bf16_sm80_cu_e763cb1e_29214cuda3std6ranges3__45__cpo9iter_moveE,@object
	.size		_ZN65_INTERNAL_965ec378_29_flash_fwd_hdim96_bf16_sm80_cu_e763cb1e_29214cuda3std6ranges3__45__cpo9iter_moveE,(_ZN65_INTERNAL_965ec378_29_flash_fwd_hdim96_bf16_sm80_cu_e763cb1e_29214cuda3std3__45__cpo5beginE - _ZN65_INTERNAL_965ec378_29_flash_fwd_hdim96_bf16_sm80_cu_e763cb1e_29214cuda3std6ranges3__45__cpo9iter_moveE)
_ZN65_INTERNAL_965ec378_29_flash_fwd_hdim96_bf16_sm80_cu_e763cb1e_29214cuda3std6ranges3__45__cpo9iter_moveE:
	.zero		1
	.type		_ZN65_INTERNAL_965ec378_29_flash_fwd_hdim96_bf16_sm80_cu_e763cb1e_29214cuda3std3__45__cpo5beginE,@object
	.size		_ZN65_INTERNAL_965ec378_29_flash_fwd_hdim96_bf16_sm80_cu_e763cb1e_29214cuda3std3__45__cpo5beginE,(_ZN65_INTERNAL_965ec378_29_flash_fwd_hdim96_bf16_sm80_cu_e763cb1e_29214cuda3std3__467_GLOBAL__N__965ec378_29_flash_fwd_hdim96_bf16_sm80_cu_e763cb1e_29216ignoreE - _ZN65_INTERNAL_965ec378_29_flash_fwd_hdim96_bf16_sm80_cu_e763cb1e_29214cuda3std3__45__cpo5beginE)
_ZN65_INTERNAL_965ec378_29_flash_fwd_hdim96_bf16_sm80_cu_e763cb1e_29214cuda3std3__45__cpo5beginE:
	.zero		1
	.type		_ZN65_INTERNAL_965ec378_29_flash_fwd_hdim96_bf16_sm80_cu_e763cb1e_29214cuda3std3__467_GLOBAL__N__965ec378_29_flash_fwd_hdim96_bf16_sm80_cu_e763cb1e_29216ignoreE,@object
	.size		_ZN65_INTERNAL_965ec378_29_flash_fwd_hdim96_bf16_sm80_cu_e763cb1e_29214cuda3std3__467_GLOBAL__N__965ec378_29_flash_fwd_hdim96_bf16_sm80_cu_e763cb1e_29216ignoreE,(_ZN65_INTERNAL_965ec378_29_flash_fwd_hdim96_bf16_sm80_cu_e763cb1e_29214cute7productE - _ZN65_INTERNAL_965ec378_29_flash_fwd_hdim96_bf16_sm80_cu_e763cb1e_29214cuda3std3__467_GLOBAL__N__965ec378_29_flash_fwd_hdim96_bf16_sm80_cu_e763cb1e_29216ignoreE)
_ZN65_INTERNAL_965ec378_29_flash_fwd_hdim96_bf16_sm80_cu_e763cb1e_29214cuda3std3__467_GLOBAL__N__965ec378_29_flash_fwd_hdim96_bf16_sm80_cu_e763cb1e_29216ignoreE:
	.zero		1
	.type		_ZN65_INTERNAL_965ec378_29_flash_fwd_hdim96_bf16_sm80_cu_e763cb1e_29214cute7productE,@object
	.size		_ZN65_INTERNAL_965ec378_29_flash_fwd_hdim96_bf16_sm80_cu_e763cb1e_29214cute7productE,(_ZN65_INTERNAL_965ec378_29_flash_fwd_hdim96_bf16_sm80_cu_e763cb1e_29214cuda3std3__45__cpo3endE - _ZN65_INTERNAL_965ec378_29_flash_fwd_hdim96_bf16_sm80_cu_e763cb1e_29214cute7productE)
_ZN65_INTERNAL_965ec378_29_flash_fwd_hdim96_bf16_sm80_cu_e763cb1e_29214cute7productE:
	.zero		1
	.type		_ZN65_INTERNAL_965ec378_29_flash_fwd_hdim96_bf16_sm80_cu_e763cb1e_29214cuda3std3__45__cpo3endE,@object
	.size		_ZN65_INTERNAL_965ec378_29_flash_fwd_hdim96_bf16_sm80_cu_e763cb1e_29214cuda3std3__45__cpo3endE,(_ZN65_INTERNAL_965ec378_29_flash_fwd_hdim96_bf16_sm80_cu_e763cb1e_29214cuda3std3__419piecewise_constructE - _ZN65_INTERNAL_965ec378_29_flash_fwd_hdim96_bf16_sm80_cu_e763cb1e_29214cuda3std3__45__cpo3endE)
_ZN65_INTERNAL_965ec378_29_flash_fwd_hdim96_bf16_sm80_cu_e763cb1e_29214cuda3std3__45__cpo3endE:
	.zero		1
	.type		_ZN65_INTERNAL_965ec378_29_flash_fwd_hdim96_bf16_sm80_cu_e763cb1e_29214cuda3std3__419piecewise_constructE,@object
	.size		_ZN65_INTERNAL_965ec378_29_flash_fwd_hdim96_bf16_sm80_cu_e763cb1e_29214cuda3std3__419piecewise_constructE,(_ZN65_INTERNAL_965ec378_29_flash_fwd_hdim96_bf16_sm80_cu_e763cb1e_29214cuda3std3__45__cpo4cendE - _ZN65_INTERNAL_965ec378_29_flash_fwd_hdim96_bf16_sm80_cu_e763cb1e_29214cuda3std3__419piecewise_constructE)
_ZN65_INTERNAL_965ec378_29_flash_fwd_hdim96_bf16_sm80_cu_e763cb1e_29214cuda3std3__419piecewise_constructE:
	.zero		1
	.type		_ZN65_INTERNAL_965ec378_29_flash_fwd_hdim96_bf16_sm80_cu_e763cb1e_29214cuda3std3__45__cpo4cendE,@object
	.size		_ZN65_INTERNAL_965ec378_29_flash_fwd_hdim96_bf16_sm80_cu_e763cb1e_29214cuda3std3__45__cpo4cendE,(_ZN65_INTERNAL_965ec378_29_flash_fwd_hdim96_bf16_sm80_cu_e763cb1e_29214cuda3std6ranges3__45__cpo4swapE - _ZN65_INTERNAL_965ec378_29_flash_fwd_hdim96_bf16_sm80_cu_e763cb1e_29214cuda3std3__45__cpo4cendE)
_ZN65_INTERNAL_965ec378_29_flash_fwd_hdim96_bf16_sm80_cu_e763cb1e_29214cuda3std3__45__cpo4cendE:
	.zero		1
	.type		_ZN65_INTERNAL_965ec378_29_flash_fwd_hdim96_bf16_sm80_cu_e763cb1e_29214cuda3std6ranges3__45__cpo4swapE,@object
	.size		_ZN65_INTERNAL_965ec378_29_flash_fwd_hdim96_bf16_sm80_cu_e763cb1e_29214cuda3std6ranges3__45__cpo4swapE,(.L_7 - _ZN65_INTERNAL_965ec378_29_flash_fwd_hdim96_bf16_sm80_cu_e763cb1e_29214cuda3std6ranges3__45__cpo4swapE)
_ZN65_INTERNAL_965ec378_29_flash_fwd_hdim96_bf16_sm80_cu_e763cb1e_29214cuda3std6ranges3__45__cpo4swapE:
	.zero		1
.L_7:


//--------------------- .nv.shared._ZN5flash16flash_fwd_kernelI23Flash_fwd_kernel_traitsILi96ELi128ELi64ELi4ELb0ELb0EN7cutlass10bfloat16_tE19Flash_kernel_traitsILi96ELi128ELi64ELi4ES3_EELb0ELb0ELb0ELb0ELb1ELb1ELb0ELb0EEEvNS_16Flash_fwd_paramsE --------------------------
	.section	.nv.shared._ZN5flash16flash_fwd_kernelI23Flash_fwd_kernel_traitsILi96ELi128ELi64ELi4ELb0ELb0EN7cutlass10bfloat16_tE19Flash_kernel_traitsILi96ELi128ELi64ELi4ES3_EELb0ELb0ELb0ELb0ELb1ELb1ELb0ELb0EEEvNS_16Flash_fwd_paramsE,"aw",@nobits
	.sectionflags	@""
	.align	16
	.zero		1024


//--------------------- .nv.shared._ZN5flash16flash_fwd_kernelI23Flash_fwd_kernel_traitsILi96ELi128ELi64ELi4ELb0ELb0EN7cutlass10bfloat16_tE19Flash_kernel_traitsILi96ELi128ELi64ELi4ES3_EELb0ELb0ELb0ELb0ELb0ELb0ELb0ELb0EEEvNS_16Flash_fwd_paramsE --------------------------
	.section	.nv.shared._ZN5flash16flash_fwd_kernelI23Flash_fwd_kernel_traitsILi96ELi128ELi64ELi4ELb0ELb0EN7cutlass10bfloat16_tE19Flash_kernel_traitsILi96ELi128ELi64ELi4ES3_EELb0ELb0ELb0ELb0ELb0ELb0ELb0ELb0EEEvNS_16Flash_fwd_paramsE,"aw",@nobits
	.sectionflags	@""
	.align	16
	.zero		1024


//--------------------- .nv.shared._ZN5flash16flash_fwd_kernelI23Flash_fwd_kernel_traitsILi96ELi128ELi64ELi4ELb0ELb0EN7cutlass10bfloat16_tE19Flash_kernel_traitsILi96ELi128ELi64ELi4ES3_EELb0ELb0ELb0ELb1ELb0ELb0ELb0ELb0EEEvNS_16Flash_fwd_paramsE --------------------------
	.section	.nv.shared._ZN5flash16flash_fwd_kernelI23Flash_fwd_kernel_traitsILi96ELi128ELi64ELi4ELb0ELb0EN7cutlass10bfloat16_tE19Flash_kernel_traitsILi96ELi128ELi64ELi4ES3_EELb0ELb0ELb0ELb1ELb0ELb0ELb0ELb0EEEvNS_16Flash_fwd_paramsE,"aw",@nobits
	.sectionflags	@""
	.align	16
	.zero		1024


//--------------------- .nv.shared._ZN5flash16flash_fwd_kernelI23Flash_fwd_kernel_traitsILi96ELi128ELi64ELi4ELb0ELb0EN7cutlass10bfloat16_tE19Flash_kernel_traitsILi96ELi128ELi64ELi4ES3_EELb0ELb0ELb1ELb0ELb0ELb1ELb0ELb0EEEvNS_16Flash_fwd_paramsE --------------------------
	.section	.nv.shared._ZN5flash16flash_fwd_kernelI23Flash_fwd_kernel_traitsILi96ELi128ELi64ELi4ELb0ELb0EN7cutlass10bfloat16_tE19Flash_kernel_traitsILi96ELi128ELi64ELi4ES3_EELb0ELb0ELb1ELb0ELb0ELb1ELb0ELb0EEEvNS_16Flash_fwd_paramsE,"aw",@nobits
	.sectionflags	@""
	.align	16
	.zero		1024


//--------------------- .nv.shared._ZN5flash16flash_fwd_kernelI23Flash_fwd_kernel_traitsILi96ELi128ELi64ELi4ELb0ELb0EN7cutlass10bfloat16_tE19Flash_kernel_traitsILi96ELi128ELi64ELi4ES3_EELb0ELb0ELb1ELb0ELb0ELb0ELb0ELb0EEEvNS_16Flash_fwd_paramsE --------------------------
	.section	.nv.shared._ZN5flash16flash_fwd_kernelI23Flash_fwd_kernel_traitsILi96ELi128ELi64ELi4ELb0ELb0EN7cutlass10bfloat16_tE19Flash_kernel_traitsILi96ELi128ELi64ELi4ES3_EELb0ELb0ELb1ELb0ELb0ELb0ELb0ELb0EEEvNS_16Flash_fwd_paramsE,"aw",@nobits
	.sectionflags	@""
	.align	16
	.zero		1024


//--------------------- .nv.shared._ZN5flash16flash_fwd_kernelI23Flash_fwd_kernel_traitsILi96ELi128ELi64ELi4ELb0ELb0EN7cutlass10bfloat16_tE19Flash_kernel_traitsILi96ELi128ELi64ELi4ES3_EELb0ELb0ELb1ELb1ELb0ELb0ELb0ELb0EEEvNS_16Flash_fwd_paramsE --------------------------
	.section	.nv.shared._ZN5flash16flash_fwd_kernelI23Flash_fwd_kernel_traitsILi96ELi128ELi64ELi4ELb0ELb0EN7cutlass10bfloat16_tE19Flash_kernel_traitsILi96ELi128ELi64ELi4ES3_EELb0ELb0ELb1ELb1ELb0ELb0ELb0ELb0EEEvNS_16Flash_fwd_paramsE,"aw",@nobits
	.sectionflags	@""
	.align	16
	.zero		1024


//--------------------- .nv.shared._ZN5flash16flash_fwd_kernelI23Flash_fwd_kernel_traitsILi96ELi128ELi64ELi4ELb0ELb0EN7cutlass10bfloat16_tE19Flash_kernel_traitsILi96ELi128ELi64ELi4ES3_EELb1ELb0ELb0ELb0ELb0ELb1ELb0ELb0EEEvNS_16Flash_fwd_paramsE --------------------------
	.section	.nv.shared._ZN5flash16flash_fwd_kernelI23Flash_fwd_kernel_traitsILi96ELi128ELi64ELi4ELb0ELb0EN7cutlass10bfloat16_tE19Flash_kernel_traitsILi96ELi128ELi64ELi4ES3_EELb1ELb0ELb0ELb0ELb0ELb1ELb0ELb0EEEvNS_16Flash_fwd_paramsE,"aw",@nobits
	.sectionflags	@""
	.align	16
	.zero		1024


//--------------------- .nv.shared._ZN5flash16flash_fwd_kernelI23Flash_fwd_kernel_traitsILi96ELi128ELi64ELi4ELb0ELb0EN7cutlass10bfloat16_tE19Flash_kernel_traitsILi96ELi128ELi64ELi4ES3_EELb0ELb0ELb0ELb0ELb0ELb1ELb1ELb0EEEvNS_16Flash_fwd_paramsE --------------------------
	.section	.nv.shared._ZN5flash16flash_fwd_kernelI23Flash_fwd_kernel_traitsILi96ELi128ELi64ELi4ELb0ELb0EN7cutlass10bfloat16_tE19Flash_kernel_traitsILi96ELi128ELi64ELi4ES3_EELb0ELb0ELb0ELb0ELb0ELb1ELb1ELb0EEEvNS_16Flash_fwd_paramsE,"aw",@nobits
	.sectionflags	@""
	.align	16
	.zero		1024


//--------------------- .nv.shared._ZN5flash16flash_fwd_kernelI23Flash_fwd_kernel_traitsILi96ELi128ELi64ELi4ELb0ELb0EN7cutlass10bfloat16_tE19Flash_kernel_traitsILi96ELi128ELi64ELi4ES3_EELb1ELb0ELb0ELb0ELb0ELb0ELb0ELb0EEEvNS_16Flash_fwd_paramsE --------------------------
	.section	.nv.shared._ZN5flash16flash_fwd_kernelI23Flash_fwd_kernel_traitsILi96ELi128ELi64ELi4ELb0ELb0EN7cutlass10bfloat16_tE19Flash_kernel_traitsILi96ELi128ELi64ELi4ES3_EELb1ELb0ELb0ELb0ELb0ELb0ELb0ELb0EEEvNS_16Flash_fwd_paramsE,"aw",@nobits
	.sectionflags	@""
	.align	16
	.zero		1024


//--------------------- .nv.shared._ZN5flash16flash_fwd_kernelI23Flash_fwd_kernel_traitsILi96ELi128ELi64ELi4ELb0ELb0EN7cutlass10bfloat16_tE19Flash_kernel_traitsILi96ELi128ELi64ELi4ES3_EELb1ELb0ELb1ELb0ELb0ELb0ELb0ELb0EEEvNS_16Flash_fwd_paramsE --------------------------
	.section	.nv.shared._ZN5flash16flash_fwd_kernelI23Flash_fwd_kernel_traitsILi96ELi128ELi64ELi4ELb0ELb0EN7cutlass10bfloat16_tE19Flash_kernel_traitsILi96ELi128ELi64ELi4ES3_EELb1ELb0ELb1ELb0ELb0ELb0ELb0ELb0EEEvNS_16Flash_fwd_paramsE,"aw",@nobits
	.sectionflags	@""
	.align	16
	.zero		1024


//--------------------- .nv.shared._ZN5flash16flash_fwd_kernelI23Flash_fwd_kernel_traitsILi96ELi128ELi64ELi4ELb0ELb0EN7cutlass10bfloat16_tE19Flash_kernel_traitsILi96ELi128ELi64ELi4ES3_EELb1ELb0ELb0ELb0ELb1ELb1ELb0ELb0EEEvNS_16Flash_fwd_paramsE --------------------------
	.section	.nv.shared._ZN5flash16flash_fwd_kernelI23Flash_fwd_kernel_traitsILi96ELi128ELi64ELi4ELb0ELb0EN7cutlass10bfloat16_tE19Flash_kernel_traitsILi96ELi128ELi64ELi4ES3_EELb1ELb0ELb0ELb0ELb1ELb1ELb0ELb0EEEvNS_16Flash_fwd_paramsE,"aw",@nobits
	.sectionflags	@""
	.align	16
	.zero		1024


//--------------------- .nv.shared._ZN5flash16flash_fwd_kernelI23Flash_fwd_kernel_traitsILi96ELi128ELi64ELi4ELb0ELb0EN7cutlass10bfloat16_tE19Flash_kernel_traitsILi96ELi128ELi64ELi4ES3_EELb0ELb0ELb0ELb0ELb1ELb1ELb1ELb0EEEvNS_16Flash_fwd_paramsE --------------------------
	.section	.nv.shared._ZN5flash16flash_fwd_kernelI23Flash_fwd_kernel_traitsILi96ELi128ELi64ELi4ELb0ELb0EN7cutlass10bfloat16_tE19Flash_kernel_traitsILi96ELi128ELi64ELi4ES3_EELb0ELb0ELb0ELb0ELb1ELb1ELb1ELb0EEEvNS_16Flash_fwd_paramsE,"aw",@nobits
	.sectionflags	@""
	.align	16
	.zero		1024


//--------------------- .nv.shared._ZN5flash16flash_fwd_kernelI23Flash_fwd_kernel_traitsILi96ELi128ELi64ELi4ELb0ELb0EN7cutlass10bfloat16_tE19Flash_kernel_traitsILi96ELi128ELi64ELi4ES3_EELb1ELb0ELb0ELb1ELb0ELb0ELb0ELb0EEEvNS_16Flash_fwd_paramsE --------------------------
	.section	.nv.shared._ZN5flash16flash_fwd_kernelI23Flash_fwd_kernel_traitsILi96ELi128ELi64ELi4ELb0ELb0EN7cutlass10bfloat16_tE19Flash_kernel_traitsILi96ELi128ELi64ELi4ES3_EELb1ELb0ELb0ELb1ELb0ELb0ELb0ELb0EEEvNS_16Flash_fwd_paramsE,"aw",@nobits
	.sectionflags	@""
	.align	16
	.zero		1024


//--------------------- .nv.shared._ZN5flash16flash_fwd_kernelI23Flash_fwd_kernel_traitsILi96ELi128ELi64ELi4ELb0ELb0EN7cutlass10bfloat16_tE19Flash_kernel_traitsILi96ELi128ELi64ELi4ES3_EELb1ELb0ELb0ELb0ELb0ELb0ELb0ELb1EEEvNS_16Flash_fwd_paramsE --------------------------
	.section	.nv.shared._ZN5flash16flash_fwd_kernelI23Flash_fwd_kernel_traitsILi96ELi128ELi64ELi4ELb0ELb0EN7cutlass10bfloat16_tE19Flash_kernel_traitsILi96ELi128ELi64ELi4ES3_EELb1ELb0ELb0ELb0ELb0ELb0ELb0ELb1EEEvNS_16Flash_fwd_paramsE,"aw",@nobits
	.sectionflags	@""
	.align	16
	.zero		1024


//--------------------- .nv.shared._ZN5flash16flash_fwd_kernelI23Flash_fwd_kernel_traitsILi96ELi128ELi64ELi4ELb0ELb0EN7cutlass10bfloat16_tE19Flash_kernel_traitsILi96ELi128ELi64ELi4ES3_EELb0ELb0ELb0ELb0ELb0ELb0ELb1ELb0EEEvNS_16Flash_fwd_paramsE --------------------------
	.section	.nv.shared._ZN5flash16flash_fwd_kernelI23Flash_fwd_kernel_traitsILi96ELi128ELi64ELi4ELb0ELb0EN7cutlass10bfloat16_tE19Flash_kernel_traitsILi96ELi128ELi64ELi4ES3_EELb0ELb0ELb0ELb0ELb0ELb0ELb1ELb0EEEvNS_16Flash_fwd_paramsE,"aw",@nobits
	.sectionflags	@""
	.align	16
	.zero		1024


//--------------------- .nv.shared._ZN5flash16flash_fwd_kernelI23Flash_fwd_kernel_traitsILi96ELi128ELi64ELi4ELb0ELb0EN7cutlass10bfloat16_tE19Flash_kernel_traitsILi96ELi128ELi64ELi4ES3_EELb1ELb0ELb0ELb1ELb0ELb0ELb0ELb1EEEvNS_16Flash_fwd_paramsE --------------------------
	.section	.nv.shared._ZN5flash16flash_fwd_kernelI23Flash_fwd_kernel_traitsILi96ELi128ELi64ELi4ELb0ELb0EN7cutlass10bfloat16_tE19Flash_kernel_traitsILi96ELi128ELi64ELi4ES3_EELb1ELb0ELb0ELb1ELb0ELb0ELb0ELb1EEEvNS_16Flash_fwd_paramsE,"aw",@nobits
	.sectionflags	@""
	.align	16
	.zero		1024


//--------------------- .nv.shared._ZN5flash16flash_fwd_kernelI23Flash_fwd_kernel_traitsILi96ELi128ELi64ELi4ELb0ELb0EN7cutlass10bfloat16_tE19Flash_kernel_traitsILi96ELi128ELi64ELi4ES3_EELb0ELb0ELb0ELb1ELb0ELb0ELb1ELb0EEEvNS_16Flash_fwd_paramsE --------------------------
	.section	.nv.shared._ZN5flash16flash_fwd_kernelI23Flash_fwd_kernel_traitsILi96ELi128ELi64ELi4ELb0ELb0EN7cutlass10bfloat16_tE19Flash_kernel_traitsILi96ELi128ELi64ELi4ES3_EELb0ELb0ELb0ELb1ELb0ELb0ELb1ELb0EEEvNS_16Flash_fwd_paramsE,"aw",@nobits
	.sectionflags	@""
	.align	16
	.zero		1024


//--------------------- .nv.shared._ZN5flash16flash_fwd_kernelI23Flash_fwd_kernel_traitsILi96ELi128ELi64ELi4ELb0ELb0EN7cutlass10bfloat16_tE19Flash_kernel_traitsILi96ELi128ELi64ELi4ES3_EELb1ELb0ELb1ELb0ELb0ELb1ELb0ELb0EEEvNS_16Flash_fwd_paramsE --------------------------
	.section	.nv.shared._ZN5flash16flash_fwd_kernelI23Flash_fwd_kernel_traitsILi96ELi128ELi64ELi4ELb0ELb0EN7cutlass10bfloat16_tE19Flash_kernel_traitsILi96ELi128ELi64ELi4ES3_EELb1ELb0ELb1ELb0ELb0ELb1ELb0ELb0EEEvNS_16Flash_fwd_paramsE,"aw",@nobits
	.sectionflags	@""
	.align	16
	.zero		1024


//--------------------- .nv.shared._ZN5flash16flash_fwd_kernelI23Flash_fwd_kernel_traitsILi96ELi128ELi64ELi4ELb0ELb0EN7cutlass10bfloat16_tE19Flash_kernel_traitsILi96ELi128ELi64ELi4ES3_EELb0ELb0ELb1ELb0ELb0ELb1ELb1ELb0EEEvNS_16Flash_fwd_paramsE --------------------------
	.section	.nv.shared._ZN5flash16flash_fwd_kernelI23Flash_fwd_kernel_traitsILi96ELi128ELi64ELi4ELb0ELb0EN7cutlass10bfloat16_tE19Flash_kernel_traitsILi96ELi128ELi64ELi4ES3_EELb0ELb0ELb1ELb0ELb0ELb1ELb1ELb0EEEvNS_16Flash_fwd_paramsE,"aw",@nobits
	.sectionflags	@""
	.align	16
	.zero		1024


//--------------------- .nv.shared._ZN5flash16flash_fwd_kernelI23Flash_fwd_kernel_traitsILi96ELi128ELi64ELi4ELb0ELb0EN7cutlass10bfloat16_tE19Flash_kernel_traitsILi96ELi128ELi64ELi4ES3_EELb1ELb0ELb1ELb1ELb0ELb0ELb0ELb0EEEvNS_16Flash_fwd_paramsE --------------------------
	.section	.nv.shared._ZN5flash16flash_fwd_kernelI23Flash_fwd_kernel_traitsILi96ELi128ELi64ELi4ELb0ELb0EN7cutlass10bfloat16_tE19Flash_kernel_traitsILi96ELi128ELi64ELi4ES3_EELb1ELb0ELb1ELb1ELb0ELb0ELb0ELb0EEEvNS_16Flash_fwd_paramsE,"aw",@nobits
	.sectionflags	@""
	.align	16
	.zero		1024


//--------------------- .nv.shared._ZN5flash16flash_fwd_kernelI23Flash_fwd_kernel_traitsILi96ELi128ELi64ELi4ELb0ELb0EN7cutlass10bfloat16_tE19Flash_kernel_traitsILi96ELi128ELi64ELi4ES3_EELb1ELb0ELb1ELb0ELb0ELb0ELb0ELb1EEEvNS_16Flash_fwd_paramsE --------------------------
	.section	.nv.shared._ZN5flash16flash_fwd_kernelI23Flash_fwd_kernel_traitsILi96ELi128ELi64ELi4ELb0ELb0EN7cutlass10bfloat16_tE19Flash_kernel_traitsILi96ELi128ELi64ELi4ES3_EELb1ELb0ELb1ELb0ELb0ELb0ELb0ELb1EEEvNS_16Flash_fwd_paramsE,"aw",@nobits
	.sectionflags	@""
	.align	16
	.zero		1024


//--------------------- .nv.shared._ZN5flash16flash_fwd_kernelI23Flash_fwd_kernel_traitsILi96ELi128ELi64ELi4ELb0ELb0EN7cutlass10bfloat16_tE19Flash_kernel_traitsILi96ELi128ELi64ELi4ES3_EELb0ELb0ELb1ELb0ELb0ELb0ELb1ELb0EEEvNS_16Flash_fwd_paramsE --------------------------
	.section	.nv.shared._ZN5flash16flash_fwd_kernelI23Flash_fwd_kernel_traitsILi96ELi128ELi64ELi4ELb0ELb0EN7cutlass10bfloat16_tE19Flash_kernel_traitsILi96ELi128ELi64ELi4ES3_EELb0ELb0ELb1ELb0ELb0ELb0ELb1ELb0EEEvNS_16Flash_fwd_paramsE,"aw",@nobits
	.sectionflags	@""
	.align	16
	.zero		1024


//--------------------- .nv.shared._ZN5flash16flash_fwd_kernelI23Flash_fwd_kernel_traitsILi96ELi128ELi64ELi4ELb0ELb0EN7cutlass10bfloat16_tE19Flash_kernel_traitsILi96ELi128ELi64ELi4ES3_EELb1ELb0ELb1ELb1ELb0ELb0ELb0ELb1EEEvNS_16Flash_fwd_paramsE --------------------------
	.section	.nv.shared._ZN5flash16flash_fwd_kernelI23Flash_fwd_kernel_traitsILi96ELi128ELi64ELi4ELb0ELb0EN7cutlass10bfloat16_tE19Flash_kernel_traitsILi96ELi128ELi64ELi4ES3_EELb1ELb0ELb1ELb1ELb0ELb0ELb0ELb1EEEvNS_16Flash_fwd_paramsE,"aw",@nobits
	.sectionflags	@""
	.align	16
	.zero		1024


//--------------------- .nv.shared._ZN5flash16flash_fwd_kernelI23Flash_fwd_kernel_traitsILi96ELi128ELi64ELi4ELb0ELb0EN7cutlass10bfloat16_tE19Flash_kernel_traitsILi96ELi128ELi64ELi4ES3_EELb0ELb0ELb1ELb1ELb0ELb0ELb1ELb0EEEvNS_16Flash_fwd_paramsE --------------------------
	.section	.nv.shared._ZN5flash16flash_fwd_kernelI23Flash_fwd_kernel_traitsILi96ELi128ELi64ELi4ELb0ELb0EN7cutlass10bfloat16_tE19Flash_kernel_traitsILi96ELi128ELi64ELi4ES3_EELb0ELb0ELb1ELb1ELb0ELb0ELb1ELb0EEEvNS_16Flash_fwd_paramsE,"aw",@nobits
	.sectionflags	@""
	.align	16
	.zero		1024


//--------------------- .nv.constant0._ZN5flash16flash_fwd_kernelI23Flash_fwd_kernel_traitsILi96ELi128ELi64ELi4ELb0ELb0EN7cutlass10bfloat16_tE19Flash_kernel_traitsILi96ELi128ELi64ELi4ES3_EELb0ELb0ELb0ELb0ELb0ELb1ELb0ELb0EEEvNS_16Flash_fwd_paramsE --------------------------
	.section	.nv.constant0._ZN5flash16flash_fwd_kernelI23Flash_fwd_kernel_traitsILi96ELi128ELi64ELi4ELb0ELb0EN7cutlass10bfloat16_tE19Flash_kernel_traitsILi96ELi128ELi64ELi4ES3_EELb0ELb0ELb0ELb0ELb0ELb1ELb0ELb0EEEvNS_16Flash_fwd_paramsE,"a",@progbits
	.sectionflags	@""
	.align	4
.nv.constant0._ZN5flash16flash_fwd_kernelI23Flash_fwd_kernel_traitsILi96ELi128ELi64ELi4ELb0ELb0EN7cutlass10bfloat16_tE19Flash_kernel_traitsILi96ELi128ELi64ELi4ES3_EELb0ELb0ELb0ELb0ELb0ELb1ELb0ELb0EEEvNS_16Flash_fwd_paramsE:
	.zero		1360


//--------------------- .nv.constant0._ZN5flash16flash_fwd_kernelI23Flash_fwd_kernel_traitsILi96ELi128ELi64ELi4ELb0ELb0EN7cutlass10bfloat16_tE19Flash_kernel_traitsILi96ELi128ELi64ELi4ES3_EELb0ELb0ELb0ELb0ELb1ELb1ELb0ELb0EEEvNS_16Flash_fwd_paramsE --------------------------
	.section	.nv.constant0._ZN5flash16flash_fwd_kernelI23Flash_fwd_kernel_traitsILi96ELi128ELi64ELi4ELb0ELb0EN7cutlass10bfloat16_tE19Flash_kernel_traitsILi96ELi128ELi64ELi4ES3_EELb0ELb0ELb0ELb0ELb1ELb1ELb0ELb0EEEvNS_16Flash_fwd_paramsE,"a",@progbits
	.sectionflags	@""
	.align	4
.nv.constant0._ZN5flash16flash_fwd_kernelI23Flash_fwd_kernel_traitsILi96ELi128ELi64ELi4ELb0ELb0EN7cutlass10bfloat16_tE19Flash_kernel_traitsILi96ELi128ELi64ELi4ES3_EELb0ELb0ELb0ELb0ELb1ELb1ELb0ELb0EEEvNS_16Flash_fwd_paramsE:
	.zero		1360


//--------------------- .nv.constant0._ZN5flash16flash_fwd_kernelI23Flash_fwd_kernel_traitsILi96ELi128ELi64ELi4ELb0ELb0EN7cutlass10bfloat16_tE19Flash_kernel_traitsILi96ELi128ELi64ELi4ES3_EELb0ELb0ELb0ELb0ELb0ELb0ELb0ELb0EEEvNS_16Flash_fwd_paramsE --------------------------
	.section	.nv.constant0._ZN5flash16flash_fwd_kernelI23Flash_fwd_kernel_traitsILi96ELi128ELi64ELi4ELb0ELb0EN7cutlass10bfloat16_tE19Flash_kernel_traitsILi96ELi128ELi64ELi4ES3_EELb0ELb0ELb0ELb0ELb0ELb0ELb0ELb0EEEvNS_16Flash_fwd_paramsE,"a",@progbits
	.sectionflags	@""
	.align	4
.nv.constant0._ZN5flash16flash_fwd_kernelI23Flash_fwd_kernel_traitsILi96ELi128ELi64ELi4ELb0ELb0EN7cutlass10bfloat16_tE19Flash_kernel_traitsILi96ELi128ELi64ELi4ES3_EELb0ELb0ELb0ELb0ELb0ELb0ELb0ELb0EEEvNS_16Flash_fwd_paramsE:
	.zero		1360


//--------------------- .nv.constant0._ZN5flash16flash_fwd_kernelI23Flash_fwd_kernel_traitsILi96ELi128ELi64ELi4ELb0ELb0EN7cutlass10bfloat16_tE19Flash_kernel_traitsILi96ELi128ELi64ELi4ES3_EELb0ELb0ELb0ELb1ELb0ELb0ELb0ELb0EEEvNS_16Flash_fwd_paramsE --------------------------
	.section	.nv.constant0._ZN5flash16flash_fwd_kernelI23Flash_fwd_kernel_traitsILi96ELi128ELi64ELi4ELb0ELb0EN7cutlass10bfloat16_tE19Flash_kernel_traitsILi96ELi128ELi64ELi4ES3_EELb0ELb0ELb0ELb1ELb0ELb0ELb0ELb0EEEvNS_16Flash_fwd_paramsE,"a",@progbits
	.sectionflags	@""
	.align	4
.nv.constant0._ZN5flash16flash_fwd_kernelI23Flash_fwd_kernel_traitsILi96ELi128ELi64ELi4ELb0ELb0EN7cutlass10bfloat16_tE19Flash_kernel_traitsILi96ELi128ELi64ELi4ES3_EELb0ELb0ELb0ELb1ELb0ELb0ELb0ELb0EEEvNS_16Flash_fwd_paramsE:
	.zero		1360


//--------------------- .nv.constant0._ZN5flash16flash_fwd_kernelI23Flash_fwd_kernel_traitsILi96ELi128ELi64ELi4ELb0ELb0EN7cutlass10bfloat16_tE19Flash_kernel_traitsILi96ELi128ELi64ELi4ES3_EELb0ELb0ELb1ELb0ELb0ELb1ELb0ELb0EEEvNS_16Flash_fwd_paramsE --------------------------
	.section	.nv.constant0._ZN5flash16flash_fwd_kernelI23Flash_fwd_kernel_traitsILi96ELi128ELi64ELi4ELb0ELb0EN7cutlass10bfloat16_tE19Flash_kernel_traitsILi96ELi128ELi64ELi4ES3_EELb0ELb0ELb1ELb0ELb0ELb1ELb0ELb0EEEvNS_16Flash_fwd_paramsE,"a",@progbits
	.sectionflags	@""
	.align	4
.nv.constant0._ZN5flash16flash_fwd_kernelI23Flash_fwd_kernel_traitsILi96ELi128ELi64ELi4ELb0ELb0EN7cutlass10bfloat16_tE19Flash_kernel_traitsILi96ELi128ELi64ELi4ES3_EELb0ELb0ELb1ELb0ELb0ELb1ELb0ELb0EEEvNS_16Flash_fwd_paramsE:
	.zero		1360


//--------------------- .nv.constant0._ZN5flash16flash_fwd_kernelI23Flash_fwd_kernel_traitsILi96ELi128ELi64ELi4ELb0ELb0EN7cutlass10bfloat16_tE19Flash_kernel_traitsILi96ELi128ELi64ELi4ES3_EELb0ELb0ELb1ELb0ELb0ELb0ELb0ELb0EEEvNS_16Flash_fwd_paramsE --------------------------
	.section	.nv.constant0._ZN5flash16flash_fwd_kernelI23Flash_fwd_kernel_traitsILi96ELi128ELi64ELi4ELb0ELb0EN7cutlass10bfloat16_tE19Flash_kernel_traitsILi96ELi128ELi64ELi4ES3_EELb0ELb0ELb1ELb0ELb0ELb0ELb0ELb0EEEvNS_16Flash_fwd_paramsE,"a",@progbits
	.sectionflags	@""
	.align	4
.nv.constant0._ZN5flash16flash_fwd_kernelI23Flash_fwd_kernel_traitsILi96ELi128ELi64ELi4ELb0ELb0EN7cutlass10bfloat16_tE19Flash_kernel_traitsILi96ELi128ELi64ELi4ES3_EELb0ELb0ELb1ELb0ELb0ELb0ELb0ELb0EEEvNS_16Flash_fwd_paramsE:
	.zero		1360


//--------------------- .nv.constant0._ZN5flash16flash_fwd_kernelI23Flash_fwd_kernel_traitsILi96ELi128ELi64ELi4ELb0ELb0EN7cutlass10bfloat16_tE19Flash_kernel_traitsILi96ELi128ELi64ELi4ES3_EELb0ELb0ELb1ELb1ELb0ELb0ELb0ELb0EEEvNS_16Flash_fwd_paramsE --------------------------
	.section	.nv.constant0._ZN5flash16flash_fwd_kernelI23Flash_fwd_kernel_traitsILi96ELi128ELi64ELi4ELb0ELb0EN7cutlass10bfloat16_tE19Flash_kernel_traitsILi96ELi128ELi64ELi4ES3_EELb0ELb0ELb1ELb1ELb0ELb0ELb0ELb0EEEvNS_16Flash_fwd_paramsE,"a",@progbits
	.sectionflags	@""
	.align	4
.nv.constant0._ZN5flash16flash_fwd_kernelI23Flash_fwd_kernel_traitsILi96ELi128ELi64ELi4ELb0ELb0EN7cutlass10bfloat16_tE19Flash_kernel_traitsILi96ELi128ELi64ELi4ES3_EELb0ELb0ELb1ELb1ELb0ELb0ELb0ELb0EEEvNS_16Flash_fwd_paramsE:
	.zero		1360


//--------------------- .nv.constant0._ZN5flash16flash_fwd_kernelI23Flash_fwd_kernel_traitsILi96ELi128ELi64ELi4ELb0ELb0EN7cutlass10bfloat16_tE19Flash_kernel_traitsILi96ELi128ELi64ELi4ES3_EELb1ELb0ELb0ELb0ELb0ELb1ELb0ELb0EEEvNS_16Flash_fwd_paramsE --------------------------
	.section	.nv.constant0._ZN5flash16flash_fwd_kernelI23Flash_fwd_kernel_traitsILi96ELi128ELi64ELi4ELb0ELb0EN7cutlass10bfloat16_tE19Flash_kernel_traitsILi96ELi128ELi64ELi4ES3_EELb1ELb0ELb0ELb0ELb0ELb1ELb0ELb0EEEvNS_16Flash_fwd_paramsE,"a",@progbits
	.sectionflags	@""
	.align	4
.nv.constant0._ZN5flash16flash_fwd_kernelI23Flash_fwd_kernel_traitsILi96ELi128ELi64ELi4ELb0ELb0EN7cutlass10bfloat16_tE19Flash_kernel_traitsILi96ELi128ELi64ELi4ES3_EELb1ELb0ELb0ELb0ELb0ELb1ELb0ELb0EEEvNS_16Flash_fwd_paramsE:
	.zero		1360


//--------------------- .nv.constant0._ZN5flash16flash_fwd_kernelI23Flash_fwd_kernel_traitsILi96ELi128ELi64ELi4ELb0ELb0EN7cutlass10bfloat16_tE19Flash_kernel_traitsILi96ELi128ELi64ELi4ES3_EELb0ELb0ELb0ELb0ELb0ELb1ELb1ELb0EEEvNS_16Flash_fwd_paramsE --------------------------
	.section	.nv.constant0._ZN5flash16flash_fwd_kernelI23Flash_fwd_kernel_traitsILi96ELi128ELi64ELi4ELb0ELb0EN7cutlass10bfloat16_tE19Flash_kernel_traitsILi96ELi128ELi64ELi4ES3_EELb0ELb0ELb0ELb0ELb0ELb1ELb1ELb0EEEvNS_16Flash_fwd_paramsE,"a",@progbits
	.sectionflags	@""
	.align	4
.nv.constant0._ZN5flash16flash_fwd_kernelI23Flash_fwd_kernel_traitsILi96ELi128ELi64ELi4ELb0ELb0EN7cutlass10bfloat16_tE19Flash_kernel_traitsILi96ELi128ELi64ELi4ES3_EELb0ELb0ELb0ELb0ELb0ELb1ELb1ELb0EEEvNS_16Flash_fwd_paramsE:
	.zero		1360


//--------------------- .nv.constant0._ZN5flash16flash_fwd_kernelI23Flash_fwd_kernel_traitsILi96ELi128ELi64ELi4ELb0ELb0EN7cutlass10bfloat16_tE19Flash_kernel_traitsILi96ELi128ELi64ELi4ES3_EELb1ELb0ELb0ELb0ELb0ELb0ELb0ELb0EEEvNS_16Flash_fwd_paramsE --------------------------
	.section	.nv.constant0._ZN5flash16flash_fwd_kernelI23Flash_fwd_kernel_traitsILi96ELi128ELi64ELi4ELb0ELb0EN7cutlass10bfloat16_tE19Flash_kernel_traitsILi96ELi128ELi64ELi4ES3_EELb1ELb0ELb0ELb0ELb0ELb0ELb0ELb0EEEvNS_16Flash_fwd_paramsE,"a",@progbits
	.sectionflags	@""
	.align	4
.nv.constant0._ZN5flash16flash_fwd_kernelI23Flash_fwd_kernel_traitsILi96ELi128ELi64ELi4ELb0ELb0EN7cutlass10bfloat16_tE19Flash_kernel_traitsILi96ELi128ELi64ELi4ES3_EELb1ELb0ELb0ELb0ELb0ELb0ELb0ELb0EEEvNS_16Flash_fwd_paramsE:
	.zero		1360


//--------------------- .nv.constant0._ZN5flash16flash_fwd_kernelI23Flash_fwd_kernel_traitsILi96ELi128ELi64ELi4ELb0ELb0EN7cutlass10bfloat16_tE19Flash_kernel_traitsILi96ELi128ELi64ELi4ES3_EELb1ELb0ELb1ELb0ELb0ELb0ELb0ELb0EEEvNS_16Flash_fwd_paramsE --------------------------
	.section	.nv.constant0._ZN5flash16flash_fwd_kernelI23Flash_fwd_kernel_traitsILi96ELi128ELi64ELi4ELb0ELb0EN7cutlass10bfloat16_tE19Flash_kernel_traitsILi96ELi128ELi64ELi4ES3_EELb1ELb0ELb1ELb0ELb0ELb0ELb0ELb0EEEvNS_16Flash_fwd_paramsE,"a",@progbits
	.sectionflags	@""
	.align	4
.nv.constant0._ZN5flash16flash_fwd_kernelI23Flash_fwd_kernel_traitsILi96ELi128ELi64ELi4ELb0ELb0EN7cutlass10bfloat16_tE19Flash_kernel_traitsILi96ELi128ELi64ELi4ES3_EELb1ELb0ELb1ELb0ELb0ELb0ELb0ELb0EEEvNS_16Flash_fwd_paramsE:
	.zero		1360


//--------------------- .nv.constant0._ZN5flash16flash_fwd_kernelI23Flash_fwd_kernel_traitsILi96ELi128ELi64ELi4ELb0ELb0EN7cutlass10bfloat16_tE19Flash_kernel_traitsILi96ELi128ELi64ELi4ES3_EELb1ELb0ELb0ELb0ELb1ELb1ELb0ELb0EEEvNS_16Flash_fwd_paramsE --------------------------
	.section	.nv.constant0._ZN5flash16flash_fwd_kernelI23Flash_fwd_kernel_traitsILi96ELi128ELi64ELi4ELb0ELb0EN7cutlass10bfloat16_tE19Flash_kernel_traitsILi96ELi128ELi64ELi4ES3_EELb1ELb0ELb0ELb0ELb1ELb1ELb0ELb0EEEvNS_16Flash_fwd_paramsE,"a",@progbits
	.sectionflags	@""
	.align	4
.nv.constant0._ZN5flash16flash_fwd_kernelI23Flash_fwd_kernel_traitsILi96ELi128ELi64ELi4ELb0ELb0EN7cutlass10bfloat16_tE19Flash_kernel_traitsILi96ELi128ELi64ELi4ES3_EELb1ELb0ELb0ELb0ELb1ELb1ELb0ELb0EEEvNS_16Flash_fwd_paramsE:
	.zero		1360


//--------------------- .nv.constant0._ZN5flash16flash_fwd_kernelI23Flash_fwd_kernel_traitsILi96ELi128ELi64ELi4ELb0ELb0EN7cutlass10bfloat16_tE19Flash_kernel_traitsILi96ELi128ELi64ELi4ES3_EELb0ELb0ELb0ELb0ELb1ELb1ELb1ELb0EEEvNS_16Flash_fwd_paramsE --------------------------
	.section	.nv.constant0._ZN5flash16flash_fwd_kernelI23Flash_fwd_kernel_traitsILi96ELi128ELi64ELi4ELb0ELb0EN7cutlass10bfloat16_tE19Flash_kernel_traitsILi96ELi128ELi64ELi4ES3_EELb0ELb0ELb0ELb0ELb1ELb1ELb1ELb0EEEvNS_16Flash_fwd_paramsE,"a",@progbits
	.sectionflags	@""
	.align	4
.nv.constant0._ZN5flash16flash_fwd_kernelI23Flash_fwd_kernel_traitsILi96ELi128ELi64ELi4ELb0ELb0EN7cutlass10bfloat16_tE19Flash_kernel_traitsILi96ELi128ELi64ELi4ES3_EELb0ELb0ELb0ELb0ELb1ELb1ELb1ELb0EEEvNS_16Flash_fwd_paramsE:
	.zero		1360


//--------------------- .nv.constant0._ZN5flash16flash_fwd_kernelI23Flash_fwd_kernel_traitsILi96ELi128ELi64ELi4ELb0ELb0EN7cutlass10bfloat16_tE19Flash_kernel_traitsILi96ELi128ELi64ELi4ES3_EELb1ELb0ELb0ELb1ELb0ELb0ELb0ELb0EEEvNS_16Flash_fwd_paramsE --------------------------
	.section	.nv.constant0._ZN5flash16flash_fwd_kernelI23Flash_fwd_kernel_traitsILi96ELi128ELi64ELi4ELb0ELb0EN7cutlass10bfloat16_tE19Flash_kernel_traitsILi96ELi128ELi64ELi4ES3_EELb1ELb0ELb0ELb1ELb0ELb0ELb0ELb0EEEvNS_16Flash_fwd_paramsE,"a",@progbits
	.sectionflags	@""
	.align	4
.nv.constant0._ZN5flash16flash_fwd_kernelI23Flash_fwd_kernel_traitsILi96ELi128ELi64ELi4ELb0ELb0EN7cutlass10bfloat16_tE19Flash_kernel_traitsILi96ELi128ELi64ELi4ES3_EELb1ELb0ELb0ELb1ELb0ELb0ELb0ELb0EEEvNS_16Flash_fwd_paramsE:
	.zero		1360


//--------------------- .nv.constant0._ZN5flash16flash_fwd_kernelI23Flash_fwd_kernel_traitsILi96ELi128ELi64ELi4ELb0ELb0EN7cutlass10bfloat16_tE19Flash_kernel_traitsILi96ELi128ELi64ELi4ES3_EELb1ELb0ELb0ELb0ELb0ELb0ELb0ELb1EEEvNS_16Flash_fwd_paramsE --------------------------
	.section	.nv.constant0._ZN5flash16flash_fwd_kernelI23Flash_fwd_kernel_traitsILi96ELi128ELi64ELi4ELb0ELb0EN7cutlass10bfloat16_tE19Flash_kernel_traitsILi96ELi128ELi64ELi4ES3_EELb1ELb0ELb0ELb0ELb0ELb0ELb0ELb1EEEvNS_16Flash_fwd_paramsE,"a",@progbits
	.sectionflags	@""
	.align	4
.nv.constant0._ZN5flash16flash_fwd_kernelI23Flash_fwd_kernel_traitsILi96ELi128ELi64ELi4ELb0ELb0EN7cutlass10bfloat16_tE19Flash_kernel_traitsILi96ELi128ELi64ELi4ES3_EELb1ELb0ELb0ELb0ELb0ELb0ELb0ELb1EEEvNS_16Flash_fwd_paramsE:
	.zero		1360


//--------------------- .nv.constant0._ZN5flash16flash_fwd_kernelI23Flash_fwd_kernel_traitsILi96ELi128ELi64ELi4ELb0ELb0EN7cutlass10bfloat16_tE19Flash_kernel_traitsILi96ELi128ELi64ELi4ES3_EELb0ELb0ELb0ELb0ELb0ELb0ELb1ELb0EEEvNS_16Flash_fwd_paramsE --------------------------
	.section	.nv.constant0._ZN5flash16flash_fwd_kernelI23Flash_fwd_kernel_traitsILi96ELi128ELi64ELi4ELb0ELb0EN7cutlass10bfloat16_tE19Flash_kernel_traitsILi96ELi128ELi64ELi4ES3_EELb0ELb0ELb0ELb0ELb0ELb0ELb1ELb0EEEvNS_16Flash_fwd_paramsE,"a",@progbits
	.sectionflags	@""
	.align	4
.nv.constant0._ZN5flash16flash_fwd_kernelI23Flash_fwd_kernel_traitsILi96ELi128ELi64ELi4ELb0ELb0EN7cutlass10bfloat16_tE19Flash_kernel_traitsILi96ELi128ELi64ELi4ES3_EELb0ELb0ELb0ELb0ELb0ELb0ELb1ELb0EEEvNS_16Flash_fwd_paramsE:
	.zero		1360


//--------------------- .nv.constant0._ZN5flash16flash_fwd_kernelI23Flash_fwd_kernel_traitsILi96ELi128ELi64ELi4ELb0ELb0EN7cutlass10bfloat16_tE19Flash_kernel_traitsILi96ELi128ELi64ELi4ES3_EELb1ELb0ELb0ELb1ELb0ELb0ELb0ELb1EEEvNS_16Flash_fwd_paramsE --------------------------
	.section	.nv.constant0._ZN5flash16flash_fwd_kernelI23Flash_fwd_kernel_traitsILi96ELi128ELi64ELi4ELb0ELb0EN7cutlass10bfloat16_tE19Flash_kernel_traitsILi96ELi128ELi64ELi4ES3_EELb1ELb0ELb0ELb1ELb0ELb0ELb0ELb1EEEvNS_16Flash_fwd_paramsE,"a",@progbits
	.sectionflags	@""
	.align	4
.nv.constant0._ZN5flash16flash_fwd_kernelI23Flash_fwd_kernel_traitsILi96ELi128ELi64ELi4ELb0ELb0EN7cutlass10bfloat16_tE19Flash_kernel_traitsILi96ELi128ELi64ELi4ES3_EELb1ELb0ELb0ELb1ELb0ELb0ELb0ELb1EEEvNS_16Flash_fwd_paramsE:
	.zero		1360


//--------------------- .nv.constant0._ZN5flash16flash_fwd_kernelI23Flash_fwd_kernel_traitsILi96ELi128ELi64ELi4ELb0ELb0EN7cutlass10bfloat16_tE19Flash_kernel_traitsILi96ELi128ELi64ELi4ES3_EELb0ELb0ELb0ELb1ELb0ELb0ELb1ELb0EEEvNS_16Flash_fwd_paramsE --------------------------
	.section	.nv.constant0._ZN5flash16flash_fwd_kernelI23Flash_fwd_kernel_traitsILi96ELi128ELi64ELi4ELb0ELb0EN7cutlass10bfloat16_tE19Flash_kernel_traitsILi96ELi128ELi64ELi4ES3_EELb0ELb0ELb0ELb1ELb0ELb0ELb1ELb0EEEvNS_16Flash_fwd_paramsE,"a",@progbits
	.sectionflags	@""
	.align	4
.nv.constant0._ZN5flash16flash_fwd_kernelI23Flash_fwd_kernel_traitsILi96ELi128ELi64ELi4ELb0ELb0EN7cutlass10bfloat16_tE19Flash_kernel_traitsILi96ELi128ELi64ELi4ES3_EELb0ELb0ELb0ELb1ELb0ELb0ELb1ELb0EEEvNS_16Flash_fwd_paramsE:
	.zero		1360


//--------------------- .nv.constant0._ZN5flash16flash_fwd_kernelI23Flash_fwd_kernel_traitsILi96ELi128ELi64ELi4ELb0ELb0EN7cutlass10bfloat16_tE19Flash_kernel_traitsILi96ELi128ELi64ELi4ES3_EELb1ELb0ELb1ELb0ELb0ELb1ELb0ELb0EEEvNS_16Flash_fwd_paramsE --------------------------
	.section	.nv.constant0._ZN5flash16flash_fwd_kernelI23Flash_fwd_kernel_traitsILi96ELi128ELi64ELi4ELb0ELb0EN7cutlass10bfloat16_tE19Flash_kernel_traitsILi96ELi128ELi64ELi4ES3_EELb1ELb0ELb1ELb0ELb0ELb1ELb0ELb0EEEvNS_16Flash_fwd_paramsE,"a",@progbits
	.sectionflags	@""
	.align	4
.nv.constant0._ZN5flash16flash_fwd_kernelI23Flash_fwd_kernel_traitsILi96ELi128ELi64ELi4ELb0ELb0EN7cutlass10bfloat16_tE19Flash_kernel_traitsILi96ELi128ELi64ELi4ES3_EELb1ELb0ELb1ELb0ELb0ELb1ELb0ELb0EEEvNS_16Flash_fwd_paramsE:
	.zero		1360


//--------------------- .nv.constant0._ZN5flash16flash_fwd_kernelI23Flash_fwd_kernel_traitsILi96ELi128ELi64ELi4ELb0ELb0EN7cutlass10bfloat16_tE19Flash_kernel_traitsILi96ELi128ELi64ELi4ES3_EELb0ELb0ELb1ELb0ELb0ELb1ELb1ELb0EEEvNS_16Flash_fwd_paramsE --------------------------
	.section	.nv.constant0._ZN5flash16flash_fwd_kernelI23Flash_fwd_kernel_traitsILi96ELi128ELi64ELi4ELb0ELb0EN7cutlass10bfloat16_tE19Flash_kernel_traitsILi96ELi128ELi64ELi4ES3_EELb0ELb0ELb1ELb0ELb0ELb1ELb1ELb0EEEvNS_16Flash_fwd_paramsE,"a",@progbits
	.sectionflags	@""
	.align	4
.nv.constant0._ZN5flash16flash_fwd_kernelI23Flash_fwd_kernel_traitsILi96ELi128ELi64ELi4ELb0ELb0EN7cutlass10bfloat16_tE19Flash_kernel_traitsILi96ELi128ELi64ELi4ES3_EELb0ELb0ELb1ELb0ELb0ELb1ELb1ELb0EEEvNS_16Flash_fwd_paramsE:
	.zero		1360


//--------------------- .nv.constant0._ZN5flash16flash_fwd_kernelI23Flash_fwd_kernel_traitsILi96ELi128ELi64ELi4ELb0ELb0EN7cutlass10bfloat16_tE19Flash_kernel_traitsILi96ELi128ELi64ELi4ES3_EELb1ELb0ELb1ELb1ELb0ELb0ELb0ELb0EEEvNS_16Flash_fwd_paramsE --------------------------
	.section	.nv.constant0._ZN5flash16flash_fwd_kernelI23Flash_fwd_kernel_traitsILi96ELi128ELi64ELi4ELb0ELb0EN7cutlass10bfloat16_tE19Flash_kernel_traitsILi96ELi128ELi64ELi4ES3_EELb1ELb0ELb1ELb1ELb0ELb0ELb0ELb0EEEvNS_16Flash_fwd_paramsE,"a",@progbits
	.sectionflags	@""
	.align	4
.nv.constant0._ZN5flash16flash_fwd_kernelI23Flash_fwd_kernel_traitsILi96ELi128ELi64ELi4ELb0ELb0EN7cutlass10bfloat16_tE19Flash_kernel_traitsILi96ELi128ELi64ELi4ES3_EELb1ELb0ELb1ELb1ELb0ELb0ELb0ELb0EEEvNS_16Flash_fwd_paramsE:
	.zero		1360


//--------------------- .nv.constant0._ZN5flash16flash_fwd_kernelI23Flash_fwd_kernel_traitsILi96ELi128ELi64ELi4ELb0ELb0EN7cutlass10bfloat16_tE19Flash_kernel_traitsILi96ELi128ELi64ELi4ES3_EELb1ELb0ELb1ELb0ELb0ELb0ELb0ELb1EEEvNS_16Flash_fwd_paramsE --------------------------
	.section	.nv.constant0._ZN5flash16flash_fwd_kernelI23Flash_fwd_kernel_traitsILi96ELi128ELi64ELi4ELb0ELb0EN7cutlass10bfloat16_tE19Flash_kernel_traitsILi96ELi128ELi64ELi4ES3_EELb1ELb0ELb1ELb0ELb0ELb0ELb0ELb1EEEvNS_16Flash_fwd_paramsE,"a",@progbits
	.sectionflags	@""
	.align	4
.nv.constant0._ZN5flash16flash_fwd_kernelI23Flash_fwd_kernel_traitsILi96ELi128ELi64ELi4ELb0ELb0EN7cutlass10bfloat16_tE19Flash_kernel_traitsILi96ELi128ELi64ELi4ES3_EELb1ELb0ELb1ELb0ELb0ELb0ELb0ELb1EEEvNS_16Flash_fwd_paramsE:
	.zero		1360


//--------------------- .nv.constant0._ZN5flash16flash_fwd_kernelI23Flash_fwd_kernel_traitsILi96ELi128ELi64ELi4ELb0ELb0EN7cutlass10bfloat16_tE19Flash_kernel_traitsILi96ELi128ELi64ELi4ES3_EELb0ELb0ELb1ELb0ELb0ELb0ELb1ELb0EEEvNS_16Flash_fwd_paramsE --------------------------
	.section	.nv.constant0._ZN5flash16flash_fwd_kernelI23Flash_fwd_kernel_traitsILi96ELi128ELi64ELi4ELb0ELb0EN7cutlass10bfloat16_tE19Flash_kernel_traitsILi96ELi128ELi64ELi4ES3_EELb0ELb0ELb1ELb0ELb0ELb0ELb1ELb0EEEvNS_16Flash_fwd_paramsE,"a",@progbits
	.sectionflags	@""
	.align	4
.nv.constant0._ZN5flash16flash_fwd_kernelI23Flash_fwd_kernel_traitsILi96ELi128ELi64ELi4ELb0ELb0EN7cutlass10bfloat16_tE19Flash_kernel_traitsILi96ELi128ELi64ELi4ES3_EELb0ELb0ELb1ELb0ELb0ELb0ELb1ELb0EEEvNS_16Flash_fwd_paramsE:
	.zero		1360


//--------------------- .nv.constant0._ZN5flash16flash_fwd_kernelI23Flash_fwd_kernel_traitsILi96ELi128ELi64ELi4ELb0ELb0EN7cutlass10bfloat16_tE19Flash_kernel_traitsILi96ELi128ELi64ELi4ES3_EELb1ELb0ELb1ELb1ELb0ELb0ELb0ELb1EEEvNS_16Flash_fwd_paramsE --------------------------
	.section	.nv.constant0._ZN5flash16flash_fwd_kernelI23Flash_fwd_kernel_traitsILi96ELi128ELi64ELi4ELb0ELb0EN7cutlass10bfloat16_tE19Flash_kernel_traitsILi96ELi128ELi64ELi4ES3_EELb1ELb0ELb1ELb1ELb0ELb0ELb0ELb1EEEvNS_16Flash_fwd_paramsE,"a",@progbits
	.sectionflags	@""
	.align	4
.nv.constant0._ZN5flash16flash_fwd_kernelI23Flash_fwd_kernel_traitsILi96ELi128ELi64ELi4ELb0ELb0EN7cutlass10bfloat16_tE19Flash_kernel_traitsILi96ELi128ELi64ELi4ES3_EELb1ELb0ELb1ELb1ELb0ELb0ELb0ELb1EEEvNS_16Flash_fwd_paramsE:
	.zero		1360


//--------------------- .nv.constant0._ZN5flash16flash_fwd_kernelI23Flash_fwd_kernel_traitsILi96ELi128ELi64ELi4ELb0ELb0EN7cutlass10bfloat16_tE19Flash_kernel_traitsILi96ELi128ELi64ELi4ES3_EELb0ELb0ELb1ELb1ELb0ELb0ELb1ELb0EEEvNS_16Flash_fwd_paramsE --------------------------
	.section	.nv.constant0._ZN5flash16flash_fwd_kernelI23Flash_fwd_kernel_traitsILi96ELi128ELi64ELi4ELb0ELb0EN7cutlass10bfloat16_tE19Flash_kernel_traitsILi96ELi128ELi64ELi4ES3_EELb0ELb0ELb1ELb1ELb0ELb0ELb1ELb0EEEvNS_16Flash_fwd_paramsE,"a",@progbits
	.sectionflags	@""
	.align	4
.nv.constant0._ZN5flash16flash_fwd_kernelI23Flash_fwd_kernel_traitsILi96ELi128ELi64ELi4ELb0ELb0EN7cutlass10bfloat16_tE19Flash_kernel_traitsILi96ELi128ELi64ELi4ES3_EELb0ELb0ELb1ELb1ELb0ELb0ELb1ELb0EEEvNS_16Flash_fwd_paramsE:
	.zero		1360


//--------------------- SYMBOLS --------------------------

	.type		.nv.reservedSmem.offset0,@object
	.size		.nv.reservedSmem.offset0,0x4
	.type		.nv.reservedSmem.cap,@object
	.size		.nv.reservedSmem.cap,0x4
